// Copyright (c) 2024, Tri Dao.
// Splitting the different head dimensions to different files to speed up compilation.
// This file is auto-generated. See "generate_kernels.py"
#include "namespace_config.h"
#include "flash_fwd_launch_template.h"

namespace FLASH_NAMESPACE {

template<>
void run_mha_fwd_<cutlass::half_t, 96, true>(Flash_fwd_params &params, cudaStream_t stream) {
    run_mha_fwd_hdim96<cutlass::half_t, true>(params, stream);
}

} // namespace FLASH_NAMESPACE

// ===== COMPILED SASS (sm_90a) =====

	.target	sm_90a

	.elftype	@"ET_EXEC"


//--------------------- .note.nv.tkinfo           --------------------------
	.section	.note.nv.tkinfo,"",@"SHT_NOTE"
	.sectionflags	@"SHF_NOTE_NV_TKINFO"
	.tkinfo
        /*0018*/ 	.word	0x00000002
        /*0030*/ 	.string	""
        /*0030*/ 	.string	"ptxas"
        /*0030*/ 	.string	"Cuda compilation tools, release 13.0, V13.0.88"
        /*0030*/ 	.string	"Build cuda_13.0.r13.0/compiler.36424714_0"
        /*0030*/ 	.string	"-arch sm_90a -m 64 "



//--------------------- .note.nv.cuinfo           --------------------------
	.section	.note.nv.cuinfo,"",@"SHT_NOTE"
	.sectionflags	@"SHF_NOTE_NV_CUINFO"
        /*0018*/ 	.short	0x0002
        /*001a*/ 	.short	0x005a
        /*001c*/ 	.short	0x0082
	.zero		2


//--------------------- .nv.info                  --------------------------
	.section	.nv.info,"",@"SHT_CUDA_INFO"
	.align	4


	//----- nvinfo : EIATTR_REGCOUNT
	.align		4
        /*0000*/ 	.byte	0x04, 0x2f
        /*0002*/ 	.short	(.L_12 - .L_11)
	.align		4
.L_11:
        /*0004*/ 	.word	index@(_ZN5flash16flash_fwd_kernelI23Flash_fwd_kernel_traitsILi96ELi64ELi64ELi4ELb0ELb0EN7cutlass6half_tE19Flash_kernel_traitsILi96ELi64ELi64ELi4ES3_EELb0ELb1ELb0ELb1ELb0ELb0ELb1ELb0EEEvNS_16Flash_fwd_paramsE)
        /*0008*/ 	.word	0x000000a8


	//----- nvinfo : EIATTR_FRAME_SIZE
	.align		4
.L_12:
        /*000c*/ 	.byte	0x04, 0x11
        /*000e*/ 	.short	(.L_14 - .L_13)
	.align		4
.L_13:
        /*0010*/ 	.word	index@(_ZN5flash16flash_fwd_kernelI23Flash_fwd_kernel_traitsILi96ELi64ELi64ELi4ELb0ELb0EN7cutlass6half_tE19Flash_kernel_traitsILi96ELi64ELi64ELi4ES3_EELb0ELb1ELb0ELb1ELb0ELb0ELb1ELb0EEEvNS_16Flash_fwd_paramsE)
        /*0014*/ 	.word	0x00000000


	//----- nvinfo : EIATTR_REGCOUNT
	.align		4
.L_14:
        /*0018*/ 	.byte	0x04, 0x2f
        /*001a*/ 	.short	(.L_16 - .L_15)
	.align		4
.L_15:
        /*001c*/ 	.word	index@(_ZN5flash16flash_fwd_kernelI23Flash_fwd_kernel_traitsILi96ELi64ELi64ELi4ELb0ELb0EN7cutlass6half_tE19Flash_kernel_traitsILi96ELi64ELi64ELi4ES3_EELb1ELb1ELb0ELb1ELb0ELb0ELb0ELb1EEEvNS_16Flash_fwd_paramsE)
        /*0020*/ 	.word	0x000000ce


	//----- nvinfo : EIATTR_FRAME_SIZE
	.align		4
.L_16:
        /*0024*/ 	.byte	0x04, 0x11
        /*0026*/ 	.short	(.L_18 - .L_17)
	.align		4
.L_17:
        /*0028*/ 	.word	index@(_ZN5flash16flash_fwd_kernelI23Flash_fwd_kernel_traitsILi96ELi64ELi64ELi4ELb0ELb0EN7cutlass6half_tE19Flash_kernel_traitsILi96ELi64ELi64ELi4ES3_EELb1ELb1ELb0ELb1ELb0ELb0ELb0ELb1EEEvNS_16Flash_fwd_paramsE)
        /*002c*/ 	.word	0x00000000


	//----- nvinfo : EIATTR_REGCOUNT
	.align		4
.L_18:
        /*0030*/ 	.byte	0x04, 0x2f
        /*0032*/ 	.short	(.L_20 - .L_19)
	.align		4
.L_19:
        /*0034*/ 	.word	index@(_ZN5flash16flash_fwd_kernelI23Flash_fwd_kernel_traitsILi96ELi64ELi64ELi4ELb0ELb0EN7cutlass6half_tE19Flash_kernel_traitsILi96ELi64ELi64ELi4ES3_EELb0ELb1ELb0ELb0ELb0ELb0ELb1ELb0EEEvNS_16Flash_fwd_paramsE)
        /*0038*/ 	.word	0x000000a8


	//----- nvinfo : EIATTR_FRAME_SIZE
	.align		4
.L_20:
        /*003c*/ 	.byte	0x04, 0x11
        /*003e*/ 	.short	(.L_22 - .L_21)
	.align		4
.L_21:
        /*0040*/ 	.word	index@(_ZN5flash16flash_fwd_kernelI23Flash_fwd_kernel_traitsILi96ELi64ELi64ELi4ELb0ELb0EN7cutlass6half_tE19Flash_kernel_traitsILi96ELi64ELi64ELi4ES3_EELb0ELb1ELb0ELb0ELb0ELb0ELb1ELb0EEEvNS_16Flash_fwd_paramsE)
        /*0044*/ 	.word	0x00000000


	//----- nvinfo : EIATTR_REGCOUNT
	.align		4
.L_22:
        /*0048*/ 	.byte	0x04, 0x2f
        /*004a*/ 	.short	(.L_24 - .L_23)
	.align		4
.L_23:
        /*004c*/ 	.word	index@(_ZN5flash16flash_fwd_kernelI23Flash_fwd_kernel_traitsILi96ELi64ELi64ELi4ELb0ELb0EN7cutlass6half_tE19Flash_kernel_traitsILi96ELi64ELi64ELi4ES3_EELb1ELb1ELb0ELb0ELb0ELb0ELb0ELb1EEEvNS_16Flash_fwd_paramsE)
        /*0050*/ 	.word	0x000000ce


	//----- nvinfo : EIATTR_FRAME_SIZE
	.align		4
.L_24:
        /*0054*/ 	.byte	0x04, 0x11
        /*0056*/ 	.short	(.L_26 - .L_25)
	.align		4
.L_25:
        /*0058*/ 	.word	index@(_ZN5flash16flash_fwd_kernelI23Flash_fwd_kernel_traitsILi96ELi64ELi64ELi4ELb0ELb0EN7cutlass6half_tE19Flash_kernel_traitsILi96ELi64ELi64ELi4ES3_EELb1ELb1ELb0ELb0ELb0ELb0ELb0ELb1EEEvNS_16Flash_fwd_paramsE)
        /*005c*/ 	.word	0x00000000


	//----- nvinfo : EIATTR_REGCOUNT
	.align		4
.L_26:
        /*0060*/ 	.byte	0x04, 0x2f
        /*0062*/ 	.short	(.L_28 - .L_27)
	.align		4
.L_27:
        /*0064*/ 	.word	index@(_ZN5flash16flash_fwd_kernelI23Flash_fwd_kernel_traitsILi96ELi64ELi64ELi4ELb0ELb0EN7cutlass6half_tE19Flash_kernel_traitsILi96ELi64ELi64ELi4ES3_EELb1ELb1ELb0ELb1ELb0ELb0ELb0ELb0EEEvNS_16Flash_fwd_paramsE)
        /*0068*/ 	.word	0x000000a2


	//----- nvinfo : EIATTR_FRAME_SIZE
	.align		4
.L_28:
        /*006c*/ 	.byte	0x04, 0x11
        /*006e*/ 	.short	(.L_30 - .L_29)
	.align		4
.L_29:
        /*0070*/ 	.word	index@(_ZN5flash16flash_fwd_kernelI23Flash_fwd_kernel_traitsILi96ELi64ELi64ELi4ELb0ELb0EN7cutlass6half_tE19Flash_kernel_traitsILi96ELi64ELi64ELi4ES3_EELb1ELb1ELb0ELb1ELb0ELb0ELb0ELb0EEEvNS_16Flash_fwd_paramsE)
        /*0074*/ 	.word	0x00000000


	//----- nvinfo : EIATTR_REGCOUNT
	.align		4
.L_30:
        /*0078*/ 	.byte	0x04, 0x2f
        /*007a*/ 	.short	(.L_32 - .L_31)
	.align		4
.L_31:
        /*007c*/ 	.word	index@(_ZN5flash16flash_fwd_kernelI23Flash_fwd_kernel_traitsILi96ELi64ELi64ELi4ELb0ELb0EN7cutlass6half_tE19Flash_kernel_traitsILi96ELi64ELi64ELi4ES3_EELb0ELb1ELb0ELb0ELb0ELb1ELb1ELb0EEEvNS_16Flash_fwd_paramsE)
        /*0080*/ 	.word	0x000000a8


	//----- nvinfo : EIATTR_FRAME_SIZE
	.align		4
.L_32:
        /*0084*/ 	.byte	0x04, 0x11
        /*0086*/ 	.short	(.L_34 - .L_33)
	.align		4
.L_33:
        /*0088*/ 	.word	index@(_ZN5flash16flash_fwd_kernelI23Flash_fwd_kernel_traitsILi96ELi64ELi64ELi4ELb0ELb0EN7cutlass6half_tE19Flash_kernel_traitsILi96ELi64ELi64ELi4ES3_EELb0ELb1ELb0ELb0ELb0ELb1ELb1ELb0EEEvNS_16Flash_fwd_paramsE)
        /*008c*/ 	.word	0x00000000


	//----- nvinfo : EIATTR_REGCOUNT
	.align		4
.L_34:
        /*0090*/ 	.byte	0x04, 0x2f
        /*0092*/ 	.short	(.L_36 - .L_35)
	.align		4
.L_35:
        /*0094*/ 	.word	index@(_ZN5flash16flash_fwd_kernelI23Flash_fwd_kernel_traitsILi96ELi64ELi64ELi4ELb0ELb0EN7cutlass6half_tE19Flash_kernel_traitsILi96ELi64ELi64ELi4ES3_EELb1ELb1ELb0ELb0ELb0ELb1ELb0ELb0EEEvNS_16Flash_fwd_paramsE)
        /*0098*/ 	.word	0x0000009c


	//----- nvinfo : EIATTR_FRAME_SIZE
	.align		4
.L_36:
        /*009c*/ 	.byte	0x04, 0x11
        /*009e*/ 	.short	(.L_38 - .L_37)
	.align		4
.L_37:
        /*00a0*/ 	.word	index@(_ZN5flash16flash_fwd_kernelI23Flash_fwd_kernel_traitsILi96ELi64ELi64ELi4ELb0ELb0EN7cutlass6half_tE19Flash_kernel_traitsILi96ELi64ELi64ELi4ES3_EELb1ELb1ELb0ELb0ELb0ELb1ELb0ELb0EEEvNS_16Flash_fwd_paramsE)
        /*00a4*/ 	.word	0x00000000


	//----- nvinfo : EIATTR_REGCOUNT
	.align		4
.L_38:
        /*00a8*/ 	.byte	0x04, 0x2f
        /*00aa*/ 	.short	(.L_40 - .L_39)
	.align		4
.L_39:
        /*00ac*/ 	.word	index@(_ZN5flash16flash_fwd_kernelI23Flash_fwd_kernel_traitsILi96ELi64ELi64ELi4ELb0ELb0EN7cutlass6half_tE19Flash_kernel_traitsILi96ELi64ELi64ELi4ES3_EELb0ELb1ELb0ELb0ELb1ELb1ELb1ELb0EEEvNS_16Flash_fwd_paramsE)
        /*00b0*/ 	.word	0x000000a8


	//----- nvinfo : EIATTR_FRAME_SIZE
	.align		4
.L_40:
        /*00b4*/ 	.byte	0x04, 0x11
        /*00b6*/ 	.short	(.L_42 - .L_41)
	.align		4
.L_41:
        /*00b8*/ 	.word	index@(_ZN5flash16flash_fwd_kernelI23Flash_fwd_kernel_traitsILi96ELi64ELi64ELi4ELb0ELb0EN7cutlass6half_tE19Flash_kernel_traitsILi96ELi64ELi64ELi4ES3_EELb0ELb1ELb0ELb0ELb1ELb1ELb1ELb0EEEvNS_16Flash_fwd_paramsE)
        /*00bc*/ 	.word	0x00000000


	//----- nvinfo : EIATTR_REGCOUNT
	.align		4
.L_42:
        /*00c0*/ 	.byte	0x04, 0x2f
        /*00c2*/ 	.short	(.L_44 - .L_43)
	.align		4
.L_43:
        /*00c4*/ 	.word	index@(_ZN5flash16flash_fwd_kernelI23Flash_fwd_kernel_traitsILi96ELi64ELi64ELi4ELb0ELb0EN7cutlass6half_tE19Flash_kernel_traitsILi96ELi64ELi64ELi4ES3_EELb1ELb1ELb0ELb0ELb1ELb1ELb0ELb0EEEvNS_16Flash_fwd_paramsE)
        /*00c8*/ 	.word	0x00000092


	//----- nvinfo : EIATTR_FRAME_SIZE
	.align		4
.L_44:
        /*00cc*/ 	.byte	0x04, 0x11
        /*00ce*/ 	.short	(.L_46 - .L_45)
	.align		4
.L_45:
        /*00d0*/ 	.word	index@(_ZN5flash16flash_fwd_kernelI23Flash_fwd_kernel_traitsILi96ELi64ELi64ELi4ELb0ELb0EN7cutlass6half_tE19Flash_kernel_traitsILi96ELi64ELi64ELi4ES3_EELb1ELb1ELb0ELb0ELb1ELb1ELb0ELb0EEEvNS_16Flash_fwd_paramsE)
        /*00d4*/ 	.word	0x00000000


	//----- nvinfo : EIATTR_REGCOUNT
	.align		4
.L_46:
        /*00d8*/ 	.byte	0x04, 0x2f
        /*00da*/ 	.short	(.L_48 - .L_47)
	.align		4
.L_47:
        /*00dc*/ 	.word	index@(_ZN5flash16flash_fwd_kernelI23Flash_fwd_kernel_traitsILi96ELi64ELi64ELi4ELb0ELb0EN7cutlass6half_tE19Flash_kernel_traitsILi96ELi64ELi64ELi4ES3_EELb1ELb1ELb0ELb0ELb0ELb0ELb0ELb0EEEvNS_16Flash_fwd_paramsE)
        /*00e0*/ 	.word	0x000000a2


	//----- nvinfo : EIATTR_FRAME_SIZE
	.align		4
.L_48:
        /*00e4*/ 	.byte	0x04, 0x11
        /*00e6*/ 	.short	(.L_50 - .L_49)
	.align		4
.L_49:
        /*00e8*/ 	.word	index@(_ZN5flash16flash_fwd_kernelI23Flash_fwd_kernel_traitsILi96ELi64ELi64ELi4ELb0ELb0EN7cutlass6half_tE19Flash_kernel_traitsILi96ELi64ELi64ELi4ES3_EELb1ELb1ELb0ELb0ELb0ELb0ELb0ELb0EEEvNS_16Flash_fwd_paramsE)
        /*00ec*/ 	.word	0x00000000


	//----- nvinfo : EIATTR_REGCOUNT
	.align		4
.L_50:
        /*00f0*/ 	.byte	0x04, 0x2f
        /*00f2*/ 	.short	(.L_52 - .L_51)
	.align		4
.L_51:
        /*00f4*/ 	.word	index@(_ZN5flash16flash_fwd_kernelI23Flash_fwd_kernel_traitsILi96ELi128ELi64ELi4ELb0ELb0EN7cutlass6half_tE19Flash_kernel_traitsILi96ELi128ELi64ELi4ES3_EELb0ELb1ELb0ELb1ELb0ELb0ELb1ELb0EEEvNS_16Flash_fwd_paramsE)
        /*00f8*/ 	.word	0x000000ff


	//----- nvinfo : EIATTR_FRAME_SIZE
	.align		4
.L_52:
        /*00fc*/ 	.byte	0x04, 0x11
        /*00fe*/ 	.short	(.L_54 - .L_53)
	.align		4
.L_53:
        /*0100*/ 	.word	index@(_ZN5flash16flash_fwd_kernelI23Flash_fwd_kernel_traitsILi96ELi128ELi64ELi4ELb0ELb0EN7cutlass6half_tE19Flash_kernel_traitsILi96ELi128ELi64ELi4ES3_EELb0ELb1ELb0ELb1ELb0ELb0ELb1ELb0EEEvNS_16Flash_fwd_paramsE)
        /*0104*/ 	.word	0x00000048


	//----- nvinfo : EIATTR_REGCOUNT
	.align		4
.L_54:
        /*0108*/ 	.byte	0x04, 0x2f
        /*010a*/ 	.short	(.L_56 - .L_55)
	.align		4
.L_55:
        /*010c*/ 	.word	index@(_ZN5flash16flash_fwd_kernelI23Flash_fwd_kernel_traitsILi96ELi128ELi64ELi4ELb0ELb0EN7cutlass6half_tE19Flash_kernel_traitsILi96ELi128ELi64ELi4ES3_EELb1ELb1ELb0ELb1ELb0ELb0ELb0ELb1EEEvNS_16Flash_fwd_paramsE)
        /*0110*/ 	.word	0x000000ff


	//----- nvinfo : EIATTR_FRAME_SIZE
	.align		4
.L_56:
        /*0114*/ 	.byte	0x04, 0x11
        /*0116*/ 	.short	(.L_58 - .L_57)
	.align		4
.L_57:
        /*0118*/ 	.word	index@($_ZN5flash16flash_fwd_kernelI23Flash_fwd_kernel_traitsILi96ELi128ELi64ELi4ELb0ELb0EN7cutlass6half_tE19Flash_kernel_traitsILi96ELi128ELi64ELi4ES3_EELb1ELb1ELb0ELb1ELb0ELb0ELb0ELb1EEEvNS_16Flash_fwd_paramsE$_ZN5flash22compute_attn_1rowblockI23Flash_fwd_kernel_traitsILi96ELi128ELi64ELi4ELb0ELb0EN7cutlass6half_tE19Flash_kernel_traitsILi96ELi128ELi64ELi4ES3_EELb1ELb1ELb0ELb1ELb0ELb0ELb0ELb1ENS_16Flash_fwd_paramsEEEvRKT8_iii)
        /*011c*/ 	.word	0x00000270


	//----- nvinfo : EIATTR_FRAME_SIZE
	.align		4
.L_58:
        /*0120*/ 	.byte	0x04, 0x11
        /*0122*/ 	.short	(.L_60 - .L_59)
	.align		4
.L_59:
        /*0124*/ 	.word	index@(_ZN5flash16flash_fwd_kernelI23Flash_fwd_kernel_traitsILi96ELi128ELi64ELi4ELb0ELb0EN7cutlass6half_tE19Flash_kernel_traitsILi96ELi128ELi64ELi4ES3_EELb1ELb1ELb0ELb1ELb0ELb0ELb0ELb1EEEvNS_16Flash_fwd_paramsE)
        /*0128*/ 	.word	0x00000270


	//----- nvinfo : EIATTR_REGCOUNT
	.align		4
.L_60:
        /*012c*/ 	.byte	0x04, 0x2f
        /*012e*/ 	.short	(.L_62 - .L_61)
	.align		4
.L_61:
        /*0130*/ 	.word	index@(_ZN5flash16flash_fwd_kernelI23Flash_fwd_kernel_traitsILi96ELi128ELi64ELi4ELb0ELb0EN7cutlass6half_tE19Flash_kernel_traitsILi96ELi128ELi64ELi4ES3_EELb0ELb1ELb0ELb0ELb0ELb0ELb1ELb0EEEvNS_16Flash_fwd_paramsE)
        /*0134*/ 	.word	0x000000ff


	//----- nvinfo : EIATTR_FRAME_SIZE
	.align		4
.L_62:
        /*0138*/ 	.byte	0x04, 0x11
        /*013a*/ 	.short	(.L_64 - .L_63)
	.align		4
.L_63:
        /*013c*/ 	.word	index@(_ZN5flash16flash_fwd_kernelI23Flash_fwd_kernel_traitsILi96ELi128ELi64ELi4ELb0ELb0EN7cutlass6half_tE19Flash_kernel_traitsILi96ELi128ELi64ELi4ES3_EELb0ELb1ELb0ELb0ELb0ELb0ELb1ELb0EEEvNS_16Flash_fwd_paramsE)
        /*0140*/ 	.word	0x00000048


	//----- nvinfo : EIATTR_REGCOUNT
	.align		4
.L_64:
        /*0144*/ 	.byte	0x04, 0x2f
        /*0146*/ 	.short	(.L_66 - .L_65)
	.align		4
.L_65:
        /*0148*/ 	.word	index@(_ZN5flash16flash_fwd_kernelI23Flash_fwd_kernel_traitsILi96ELi128ELi64ELi4ELb0ELb0EN7cutlass6half_tE19Flash_kernel_traitsILi96ELi128ELi64ELi4ES3_EELb1ELb1ELb0ELb0ELb0ELb0ELb0ELb1EEEvNS_16Flash_fwd_paramsE)
        /*014c*/ 	.word	0x000000ff


	//----- nvinfo : EIATTR_FRAME_SIZE
	.align		4
.L_66:
        /*0150*/ 	.byte	0x04, 0x11
        /*0152*/ 	.short	(.L_68 - .L_67)
	.align		4
.L_67:
        /*0154*/ 	.word	index@(_ZN5flash16flash_fwd_kernelI23Flash_fwd_kernel_traitsILi96ELi128ELi64ELi4ELb0ELb0EN7cutlass6half_tE19Flash_kernel_traitsILi96ELi128ELi64ELi4ES3_EELb1ELb1ELb0ELb0ELb0ELb0ELb0ELb1EEEvNS_16Flash_fwd_paramsE)
        /*0158*/ 	.word	0x00000268


	//----- nvinfo : EIATTR_REGCOUNT
	.align		4
.L_68:
        /*015c*/ 	.byte	0x04, 0x2f
        /*015e*/ 	.short	(.L_70 - .L_69)
	.align		4
.L_69:
        /*0160*/ 	.word	index@(_ZN5flash16flash_fwd_kernelI23Flash_fwd_kernel_traitsILi96ELi128ELi64ELi4ELb0ELb0EN7cutlass6half_tE19Flash_kernel_traitsILi96ELi128ELi64ELi4ES3_EELb1ELb1ELb0ELb1ELb0ELb0ELb0ELb0EEEvNS_16Flash_fwd_paramsE)
        /*0164*/ 	.word	0x000000ff


	//----- nvinfo : EIATTR_FRAME_SIZE
	.align		4
.L_70:
        /*0168*/ 	.byte	0x04, 0x11
        /*016a*/ 	.short	(.L_72 - .L_71)
	.align		4
.L_71:
        /*016c*/ 	.word	index@(_ZN5flash16flash_fwd_kernelI23Flash_fwd_kernel_traitsILi96ELi128ELi64ELi4ELb0ELb0EN7cutlass6half_tE19Flash_kernel_traitsILi96ELi128ELi64ELi4ES3_EELb1ELb1ELb0ELb1ELb0ELb0ELb0ELb0EEEvNS_16Flash_fwd_paramsE)
        /*0170*/ 	.word	0x00000048


	//----- nvinfo : EIATTR_REGCOUNT
	.align		4
.L_72:
        /*0174*/ 	.byte	0x04, 0x2f
        /*0176*/ 	.short	(.L_74 - .L_73)
	.align		4
.L_73:
        /*0178*/ 	.word	index@(_ZN5flash16flash_fwd_kernelI23Flash_fwd_kernel_traitsILi96ELi128ELi64ELi4ELb0ELb0EN7cutlass6half_tE19Flash_kernel_traitsILi96ELi128ELi64ELi4ES3_EELb0ELb1ELb0ELb0ELb0ELb1ELb1ELb0EEEvNS_16Flash_fwd_paramsE)
        /*017c*/ 	.word	0x000000ff


	//----- nvinfo : EIATTR_FRAME_SIZE
	.align		4
.L_74:
        /*0180*/ 	.byte	0x04, 0x11
        /*0182*/ 	.short	(.L_76 - .L_75)
	.align		4
.L_75:
        /*0184*/ 	.word	index@(_ZN5flash16flash_fwd_kernelI23Flash_fwd_kernel_traitsILi96ELi128ELi64ELi4ELb0ELb0EN7cutlass6half_tE19Flash_kernel_traitsILi96ELi128ELi64ELi4ES3_EELb0ELb1ELb0ELb0ELb0ELb1ELb1ELb0EEEvNS_16Flash_fwd_paramsE)
        /*0188*/ 	.word	0x00000088


	//----- nvinfo : EIATTR_REGCOUNT
	.align		4
.L_76:
        /*018c*/ 	.byte	0x04, 0x2f
        /*018e*/ 	.short	(.L_78 - .L_77)
	.align		4
.L_77:
        /*0190*/ 	.word	index@(_ZN5flash16flash_fwd_kernelI23Flash_fwd_kernel_traitsILi96ELi128ELi64ELi4ELb0ELb0EN7cutlass6half_tE19Flash_kernel_traitsILi96ELi128ELi64ELi4ES3_EELb1ELb1ELb0ELb0ELb0ELb1ELb0ELb0EEEvNS_16Flash_fwd_paramsE)
        /*0194*/ 	.word	0x000000ff


	//----- nvinfo : EIATTR_FRAME_SIZE
	.align		4
.L_78:
        /*0198*/ 	.byte	0x04, 0x11
        /*019a*/ 	.short	(.L_80 - .L_79)
	.align		4
.L_79:
        /*019c*/ 	.word	index@(_ZN5flash16flash_fwd_kernelI23Flash_fwd_kernel_traitsILi96ELi128ELi64ELi4ELb0ELb0EN7cutlass6half_tE19Flash_kernel_traitsILi96ELi128ELi64ELi4ES3_EELb1ELb1ELb0ELb0ELb0ELb1ELb0ELb0EEEvNS_16Flash_fwd_paramsE)
        /*01a0*/ 	.word	0x00000010


	//----- nvinfo : EIATTR_REGCOUNT
	.align		4
.L_80:
        /*01a4*/ 	.byte	0x04, 0x2f
        /*01a6*/ 	.short	(.L_82 - .L_81)
	.align		4
.L_81:
        /*01a8*/ 	.word	index@(_ZN5flash16flash_fwd_kernelI23Flash_fwd_kernel_traitsILi96ELi128ELi64ELi4ELb0ELb0EN7cutlass6half_tE19Flash_kernel_traitsILi96ELi128ELi64ELi4ES3_EELb0ELb1ELb0ELb0ELb1ELb1ELb1ELb0EEEvNS_16Flash_fwd_paramsE)
        /*01ac*/ 	.word	0x000000ff


	//----- nvinfo : EIATTR_FRAME_SIZE
	.align		4
.L_82:
        /*01b0*/ 	.byte	0x04, 0x11
        /*01b2*/ 	.short	(.L_84 - .L_83)
	.align		4
.L_83:
        /*01b4*/ 	.word	index@(_ZN5flash16flash_fwd_kernelI23Flash_fwd_kernel_traitsILi96ELi128ELi64ELi4ELb0ELb0EN7cutlass6half_tE19Flash_kernel_traitsILi96ELi128ELi64ELi4ES3_EELb0ELb1ELb0ELb0ELb1ELb1ELb1ELb0EEEvNS_16Flash_fwd_paramsE)
        /*01b8*/ 	.word	0x00000070


	//----- nvinfo : EIATTR_REGCOUNT
	.align		4
.L_84:
        /*01bc*/ 	.byte	0x04, 0x2f
        /*01be*/ 	.short	(.L_86 - .L_85)
	.align		4
.L_85:
        /*01c0*/ 	.word	index@(_ZN5flash16flash_fwd_kernelI23Flash_fwd_kernel_traitsILi96ELi128ELi64ELi4ELb0ELb0EN7cutlass6half_tE19Flash_kernel_traitsILi96ELi128ELi64ELi4ES3_EELb1ELb1ELb0ELb0ELb1ELb1ELb0ELb0EEEvNS_16Flash_fwd_paramsE)
        /*01c4*/ 	.word	0x000000ff


	//----- nvinfo : EIATTR_FRAME_SIZE
	.align		4
.L_86:
        /*01c8*/ 	.byte	0x04, 0x11
        /*01ca*/ 	.short	(.L_88 - .L_87)
	.align		4
.L_87:
        /*01cc*/ 	.word	index@(_ZN5flash16flash_fwd_kernelI23Flash_fwd_kernel_traitsILi96ELi128ELi64ELi4ELb0ELb0EN7cutlass6half_tE19Flash_kernel_traitsILi96ELi128ELi64ELi4ES3_EELb1ELb1ELb0ELb0ELb1ELb1ELb0ELb0EEEvNS_16Flash_fwd_paramsE)
        /*01d0*/ 	.word	0x00000000


	//----- nvinfo : EIATTR_REGCOUNT
	.align		4
.L_88:
        /*01d4*/ 	.byte	0x04, 0x2f
        /*01d6*/ 	.short	(.L_90 - .L_89)
	.align		4
.L_89:
        /*01d8*/ 	.word	index@(_ZN5flash16flash_fwd_kernelI23Flash_fwd_kernel_traitsILi96ELi128ELi64ELi4ELb0ELb0EN7cutlass6half_tE19Flash_kernel_traitsILi96ELi128ELi64ELi4ES3_EELb1ELb1ELb0ELb0ELb0ELb0ELb0ELb0EEEvNS_16Flash_fwd_paramsE)
        /*01dc*/ 	.word	0x000000ff


	//----- nvinfo : EIATTR_FRAME_SIZE
	.align		4
.L_90:
        /*01e0*/ 	.byte	0x04, 0x11
        /*01e2*/ 	.short	(.L_92 - .L_91)
	.align		4
.L_91:
        /*01e4*/ 	.word	index@(_ZN5flash16flash_fwd_kernelI23Flash_fwd_kernel_traitsILi96ELi128ELi64ELi4ELb0ELb0EN7cutlass6half_tE19Flash_kernel_traitsILi96ELi128ELi64ELi4ES3_EELb1ELb1ELb0ELb0ELb0ELb0ELb0ELb0EEEvNS_16Flash_fwd_paramsE)
        /*01e8*/ 	.word	0x00000038


	//----- nvinfo : EIATTR_REGCOUNT
	.align		4
.L_92:
        /*01ec*/ 	.byte	0x04, 0x2f
        /*01ee*/ 	.short	(.L_94 - .L_93)
	.align		4
.L_93:
        /*01f0*/ 	.word	index@(_ZN5flash16flash_fwd_kernelI23Flash_fwd_kernel_traitsILi96ELi64ELi64ELi4ELb0ELb0EN7cutlass6half_tE19Flash_kernel_traitsILi96ELi64ELi64ELi4ES3_EELb0ELb1ELb0ELb1ELb0ELb0ELb0ELb0EEEvNS_16Flash_fwd_paramsE)
        /*01f4*/ 	.word	0x000000a4


	//----- nvinfo : EIATTR_FRAME_SIZE
	.align		4
.L_94:
        /*01f8*/ 	.byte	0x04, 0x11
        /*01fa*/ 	.short	(.L_96 - .L_95)
	.align		4
.L_95:
        /*01fc*/ 	.word	index@(_ZN5flash16flash_fwd_kernelI23Flash_fwd_kernel_traitsILi96ELi64ELi64ELi4ELb0ELb0EN7cutlass6half_tE19Flash_kernel_traitsILi96ELi64ELi64ELi4ES3_EELb0ELb1ELb0ELb1ELb0ELb0ELb0ELb0EEEvNS_16Flash_fwd_paramsE)
        /*0200*/ 	.word	0x00000000


	//----- nvinfo : EIATTR_REGCOUNT
	.align		4
.L_96:
        /*0204*/ 	.byte	0x04, 0x2f
        /*0206*/ 	.short	(.L_98 - .L_97)
	.align		4
.L_97:
        /*0208*/ 	.word	index@(_ZN5flash16flash_fwd_kernelI23Flash_fwd_kernel_traitsILi96ELi64ELi64ELi4ELb0ELb0EN7cutlass6half_tE19Flash_kernel_traitsILi96ELi64ELi64ELi4ES3_EELb0ELb1ELb0ELb0ELb0ELb0ELb0ELb0EEEvNS_16Flash_fwd_paramsE)
        /*020c*/ 	.word	0x000000a2


	//----- nvinfo : EIATTR_FRAME_SIZE
	.align		4
.L_98:
        /*0210*/ 	.byte	0x04, 0x11
        /*0212*/ 	.short	(.L_100 - .L_99)
	.align		4
.L_99:
        /*0214*/ 	.word	index@(_ZN5flash16flash_fwd_kernelI23Flash_fwd_kernel_traitsILi96ELi64ELi64ELi4ELb0ELb0EN7cutlass6half_tE19Flash_kernel_traitsILi96ELi64ELi64ELi4ES3_EELb0ELb1ELb0ELb0ELb0ELb0ELb0ELb0EEEvNS_16Flash_fwd_paramsE)
        /*0218*/ 	.word	0x00000000


	//----- nvinfo : EIATTR_REGCOUNT
	.align		4
.L_100:
        /*021c*/ 	.byte	0x04, 0x2f
        /*021e*/ 	.short	(.L_102 - .L_101)
	.align		4
.L_101:
        /*0220*/ 	.word	index@(_ZN5flash16flash_fwd_kernelI23Flash_fwd_kernel_traitsILi96ELi64ELi64ELi4ELb0ELb0EN7cutlass6half_tE19Flash_kernel_traitsILi96ELi64ELi64ELi4ES3_EELb0ELb1ELb0ELb0ELb0ELb1ELb0ELb0EEEvNS_16Flash_fwd_paramsE)
        /*0224*/ 	.word	0x00000097


	//----- nvinfo : EIATTR_FRAME_SIZE
	.align		4
.L_102:
        /*0228*/ 	.byte	0x04, 0x11
        /*022a*/ 	.short	(.L_104 - .L_103)
	.align		4
.L_103:
        /*022c*/ 	.word	index@(_ZN5flash16flash_fwd_kernelI23Flash_fwd_kernel_traitsILi96ELi64ELi64ELi4ELb0ELb0EN7cutlass6half_tE19Flash_kernel_traitsILi96ELi64ELi64ELi4ES3_EELb0ELb1ELb0ELb0ELb0ELb1ELb0ELb0EEEvNS_16Flash_fwd_paramsE)
        /*0230*/ 	.word	0x00000000


	//----- nvinfo : EIATTR_REGCOUNT
	.align		4
.L_104:
        /*0234*/ 	.byte	0x04, 0x2f
        /*0236*/ 	.short	(.L_106 - .L_105)
	.align		4
.L_105:
        /*0238*/ 	.word	index@(_ZN5flash16flash_fwd_kernelI23Flash_fwd_kernel_traitsILi96ELi64ELi64ELi4ELb0ELb0EN7cutlass6half_tE19Flash_kernel_traitsILi96ELi64ELi64ELi4ES3_EELb0ELb1ELb0ELb0ELb1ELb1ELb0ELb0EEEvNS_16Flash_fwd_paramsE)
        /*023c*/ 	.word	0x00000096


	//----- nvinfo : EIATTR_FRAME_SIZE
	.align		4
.L_106:
        /*0240*/ 	.byte	0x04, 0x11
        /*0242*/ 	.short	(.L_108 - .L_107)
	.align		4
.L_107:
        /*0244*/ 	.word	index@(_ZN5flash16flash_fwd_kernelI23Flash_fwd_kernel_traitsILi96ELi64ELi64ELi4ELb0ELb0EN7cutlass6half_tE19Flash_kernel_traitsILi96ELi64ELi64ELi4ES3_EELb0ELb1ELb0ELb0ELb1ELb1ELb0ELb0EEEvNS_16Flash_fwd_paramsE)
        /*0248*/ 	.word	0x00000000


	//----- nvinfo : EIATTR_REGCOUNT
	.align		4
.L_108:
        /*024c*/ 	.byte	0x04, 0x2f
        /*024e*/ 	.short	(.L_110 - .L_109)
	.align		4
.L_109:
        /*0250*/ 	.word	index@(_ZN5flash16flash_fwd_kernelI23Flash_fwd_kernel_traitsILi96ELi128ELi64ELi4ELb0ELb0EN7cutlass6half_tE19Flash_kernel_traitsILi96ELi128ELi64ELi4ES3_EELb0ELb1ELb0ELb1ELb0ELb0ELb0ELb0EEEvNS_16Flash_fwd_paramsE)
        /*0254*/ 	.word	0x000000ff


	//----- nvinfo : EIATTR_FRAME_SIZE
	.align		4
.L_110:
        /*0258*/ 	.byte	0x04, 0x11
        /*025a*/ 	.short	(.L_112 - .L_111)
	.align		4
.L_111:
        /*025c*/ 	.word	index@(_ZN5flash16flash_fwd_kernelI23Flash_fwd_kernel_traitsILi96ELi128ELi64ELi4ELb0ELb0EN7cutlass6half_tE19Flash_kernel_traitsILi96ELi128ELi64ELi4ES3_EELb0ELb1ELb0ELb1ELb0ELb0ELb0ELb0EEEvNS_16Flash_fwd_paramsE)
        /*0260*/ 	.word	0x00000000


	//----- nvinfo : EIATTR_REGCOUNT
	.align		4
.L_112:
        /*0264*/ 	.byte	0x04, 0x2f
        /*0266*/ 	.short	(.L_114 - .L_113)
	.align		4
.L_113:
        /*0268*/ 	.word	index@(_ZN5flash16flash_fwd_kernelI23Flash_fwd_kernel_traitsILi96ELi128ELi64ELi4ELb0ELb0EN7cutlass6half_tE19Flash_kernel_traitsILi96ELi128ELi64ELi4ES3_EELb0ELb1ELb0ELb0ELb0ELb0ELb0ELb0EEEvNS_16Flash_fwd_paramsE)
        /*026c*/ 	.word	0x000000ff


	//----- nvinfo : EIATTR_FRAME_SIZE
	.align		4
.L_114:
        /*0270*/ 	.byte	0x04, 0x11
        /*0272*/ 	.short	(.L_116 - .L_115)
	.align		4
.L_115:
        /*0274*/ 	.word	index@(_ZN5flash16flash_fwd_kernelI23Flash_fwd_kernel_traitsILi96ELi128ELi64ELi4ELb0ELb0EN7cutlass6half_tE19Flash_kernel_traitsILi96ELi128ELi64ELi4ES3_EELb0ELb1ELb0ELb0ELb0ELb0ELb0ELb0EEEvNS_16Flash_fwd_paramsE)
        /*0278*/ 	.word	0x00000000


	//----- nvinfo : EIATTR_REGCOUNT
	.align		4
.L_116:
        /*027c*/ 	.byte	0x04, 0x2f
        /*027e*/ 	.short	(.L_118 - .L_117)
	.align		4
.L_117:
        /*0280*/ 	.word	index@(_ZN5flash16flash_fwd_kernelI23Flash_fwd_kernel_traitsILi96ELi128ELi64ELi4ELb0ELb0EN7cutlass6half_tE19Flash_kernel_traitsILi96ELi128ELi64ELi4ES3_EELb0ELb1ELb0ELb0ELb0ELb1ELb0ELb0EEEvNS_16Flash_fwd_paramsE)
        /*0284*/ 	.word	0x000000fe


	//----- nvinfo : EIATTR_FRAME_SIZE
	.align		4
.L_118:
        /*0288*/ 	.byte	0x04, 0x11
        /*028a*/ 	.short	(.L_120 - .L_119)
	.align		4
.L_119:
        /*028c*/ 	.word	index@(_ZN5flash16flash_fwd_kernelI23Flash_fwd_kernel_traitsILi96ELi128ELi64ELi4ELb0ELb0EN7cutlass6half_tE19Flash_kernel_traitsILi96ELi128ELi64ELi4ES3_EELb0ELb1ELb0ELb0ELb0ELb1ELb0ELb0EEEvNS_16Flash_fwd_paramsE)
        /*0290*/ 	.word	0x00000000


	//----- nvinfo : EIATTR_REGCOUNT
	.align		4
.L_120:
        /*0294*/ 	.byte	0x04, 0x2f
        /*0296*/ 	.short	(.L_122 - .L_121)
	.align		4
.L_121:
        /*0298*/ 	.word	index@(_ZN5flash16flash_fwd_kernelI23Flash_fwd_kernel_traitsILi96ELi128ELi64ELi4ELb0ELb0EN7cutlass6half_tE19Flash_kernel_traitsILi96ELi128ELi64ELi4ES3_EELb0ELb1ELb0ELb0ELb1ELb1ELb0ELb0EEEvNS_16Flash_fwd_paramsE)
        /*029c*/ 	.word	0x000000ff


	//----- nvinfo : EIATTR_FRAME_SIZE
	.align		4
.L_122:
        /*02a0*/ 	.byte	0x04, 0x11
        /*02a2*/ 	.short	(.L_124 - .L_123)
	.align		4
.L_123:
        /*02a4*/ 	.word	index@(_ZN5flash16flash_fwd_kernelI23Flash_fwd_kernel_traitsILi96ELi128ELi64ELi4ELb0ELb0EN7cutlass6half_tE19Flash_kernel_traitsILi96ELi128ELi64ELi4ES3_EELb0ELb1ELb0ELb0ELb1ELb1ELb0ELb0EEEvNS_16Flash_fwd_paramsE)
        /*02a8*/ 	.word	0x00000010


	//----- nvinfo : EIATTR_MIN_STACK_SIZE
	.align		4
.L_124:
        /*02ac*/ 	.byte	0x04, 0x12
        /*02ae*/ 	.short	(.L_126 - .L_125)
	.align		4
.L_125:
        /*02b0*/ 	.word	index@(_ZN5flash16flash_fwd_kernelI23Flash_fwd_kernel_traitsILi96ELi128ELi64ELi4ELb0ELb0EN7cutlass6half_tE19Flash_kernel_traitsILi96ELi128ELi64ELi4ES3_EELb0ELb1ELb0ELb0ELb1ELb1ELb0ELb0EEEvNS_16Flash_fwd_paramsE)
        /*02b4*/ 	.word	0x00000010


	//----- nvinfo : EIATTR_MIN_STACK_SIZE
	.align		4
.L_126:
        /*02b8*/ 	.byte	0x04, 0x12
        /*02ba*/ 	.short	(.L_128 - .L_127)
	.align		4
.L_127:
        /*02bc*/ 	.word	index@(_ZN5flash16flash_fwd_kernelI23Flash_fwd_kernel_traitsILi96ELi128ELi64ELi4ELb0ELb0EN7cutlass6half_tE19Flash_kernel_traitsILi96ELi128ELi64ELi4ES3_EELb0ELb1ELb0ELb0ELb0ELb1ELb0ELb0EEEvNS_16Flash_fwd_paramsE)
        /*02c0*/ 	.word	0x00000000


	//----- nvinfo : EIATTR_MIN_STACK_SIZE
	.align		4
.L_128:
        /*02c4*/ 	.byte	0x04, 0x12
        /*02c6*/ 	.short	(.L_130 - .L_129)
	.align		4
.L_129:
        /*02c8*/ 	.word	index@(_ZN5flash16flash_fwd_kernelI23Flash_fwd_kernel_traitsILi96ELi128ELi64ELi4ELb0ELb0EN7cutlass6half_tE19Flash_kernel_traitsILi96ELi128ELi64ELi4ES3_EELb0ELb1ELb0ELb0ELb0ELb0ELb0ELb0EEEvNS_16Flash_fwd_paramsE)
        /*02cc*/ 	.word	0x00000000


	//----- nvinfo : EIATTR_MIN_STACK_SIZE
	.align		4
.L_130:
        /*02d0*/ 	.byte	0x04, 0x12
        /*02d2*/ 	.short	(.L_132 - .L_131)
	.align		4
.L_131:
        /*02d4*/ 	.word	index@(_ZN5flash16flash_fwd_kernelI23Flash_fwd_kernel_traitsILi96ELi128ELi64ELi4ELb0ELb0EN7cutlass6half_tE19Flash_kernel_traitsILi96ELi128ELi64ELi4ES3_EELb0ELb1ELb0ELb1ELb0ELb0ELb0ELb0EEEvNS_16Flash_fwd_paramsE)
        /*02d8*/ 	.word	0x00000000


	//----- nvinfo : EIATTR_MIN_STACK_SIZE
	.align		4
.L_132:
        /*02dc*/ 	.byte	0x04, 0x12
        /*02de*/ 	.short	(.L_134 - .L_133)
	.align		4
.L_133:
        /*02e0*/ 	.word	index@(_ZN5flash16flash_fwd_kernelI23Flash_fwd_kernel_traitsILi96ELi64ELi64ELi4ELb0ELb0EN7cutlass6half_tE19Flash_kernel_traitsILi96ELi64ELi64ELi4ES3_EELb0ELb1ELb0ELb0ELb1ELb1ELb0ELb0EEEvNS_16Flash_fwd_paramsE)
        /*02e4*/ 	.word	0x00000000


	//----- nvinfo : EIATTR_MIN_STACK_SIZE
	.align		4
.L_134:
        /*02e8*/ 	.byte	0x04, 0x12
        /*02ea*/ 	.short	(.L_136 - .L_135)
	.align		4
.L_135:
        /*02ec*/ 	.word	index@(_ZN5flash16flash_fwd_kernelI23Flash_fwd_kernel_traitsILi96ELi64ELi64ELi4ELb0ELb0EN7cutlass6half_tE19Flash_kernel_traitsILi96ELi64ELi64ELi4ES3_EELb0ELb1ELb0ELb0ELb0ELb1ELb0ELb0EEEvNS_16Flash_fwd_paramsE)
        /*02f0*/ 	.word	0x00000000


	//----- nvinfo : EIATTR_MIN_STACK_SIZE
	.align		4
.L_136:
        /*02f4*/ 	.byte	0x04, 0x12
        /*02f6*/ 	.short	(.L_138 - .L_137)
	.align		4
.L_137:
        /*02f8*/ 	.word	index@(_ZN5flash16flash_fwd_kernelI23Flash_fwd_kernel_traitsILi96ELi64ELi64ELi4ELb0ELb0EN7cutlass6half_tE19Flash_kernel_traitsILi96ELi64ELi64ELi4ES3_EELb0ELb1ELb0ELb0ELb0ELb0ELb0ELb0EEEvNS_16Flash_fwd_paramsE)
        /*02fc*/ 	.word	0x00000000


	//----- nvinfo : EIATTR_MIN_STACK_SIZE
	.align		4
.L_138:
        /*0300*/ 	.byte	0x04, 0x12
        /*0302*/ 	.short	(.L_140 - .L_139)
	.align		4
.L_139:
        /*0304*/ 	.word	index@(_ZN5flash16flash_fwd_kernelI23Flash_fwd_kernel_traitsILi96ELi64ELi64ELi4ELb0ELb0EN7cutlass6half_tE19Flash_kernel_traitsILi96ELi64ELi64ELi4ES3_EELb0ELb1ELb0ELb1ELb0ELb0ELb0ELb0EEEvNS_16Flash_fwd_paramsE)
        /*0308*/ 	.word	0x00000000


	//----- nvinfo : EIATTR_MIN_STACK_SIZE
	.align		4
.L_140:
        /*030c*/ 	.byte	0x04, 0x12
        /*030e*/ 	.short	(.L_142 - .L_141)
	.align		4
.L_141:
        /*0310*/ 	.word	index@(_ZN5flash16flash_fwd_kernelI23Flash_fwd_kernel_traitsILi96ELi128ELi64ELi4ELb0ELb0EN7cutlass6half_tE19Flash_kernel_traitsILi96ELi128ELi64ELi4ES3_EELb1ELb1ELb0ELb0ELb0ELb0ELb0ELb0EEEvNS_16Flash_fwd_paramsE)
        /*0314*/ 	.word	0x00000038


	//----- nvinfo : EIATTR_MIN_STACK_SIZE
	.align		4
.L_142:
        /*0318*/ 	.byte	0x04, 0x12
        /*031a*/ 	.short	(.L_144 - .L_143)
	.align		4
.L_143:
        /*031c*/ 	.word	index@(_ZN5flash16flash_fwd_kernelI23Flash_fwd_kernel_traitsILi96ELi128ELi64ELi4ELb0ELb0EN7cutlass6half_tE19Flash_kernel_traitsILi96ELi128ELi64ELi4ES3_EELb1ELb1ELb0ELb0ELb1ELb1ELb0ELb0EEEvNS_16Flash_fwd_paramsE)
        /*0320*/ 	.word	0x00000000


	//----- nvinfo : EIATTR_MIN_STACK_SIZE
	.align		4
.L_144:
        /*0324*/ 	.byte	0x04, 0x12
        /*0326*/ 	.short	(.L_146 - .L_145)
	.align		4
.L_145:
        /*0328*/ 	.word	index@(_ZN5flash16flash_fwd_kernelI23Flash_fwd_kernel_traitsILi96ELi128ELi64ELi4ELb0ELb0EN7cutlass6half_tE19Flash_kernel_traitsILi96ELi128ELi64ELi4ES3_EELb0ELb1ELb0ELb0ELb1ELb1ELb1ELb0EEEvNS_16Flash_fwd_paramsE)
        /*032c*/ 	.word	0x00000070


	//----- nvinfo : EIATTR_MIN_STACK_SIZE
	.align		4
.L_146:
        /*0330*/ 	.byte	0x04, 0x12
        /*0332*/ 	.short	(.L_148 - .L_147)
	.align		4
.L_147:
        /*0334*/ 	.word	index@(_ZN5flash16flash_fwd_kernelI23Flash_fwd_kernel_traitsILi96ELi128ELi64ELi4ELb0ELb0EN7cutlass6half_tE19Flash_kernel_traitsILi96ELi128ELi64ELi4ES3_EELb1ELb1ELb0ELb0ELb0ELb1ELb0ELb0EEEvNS_16Flash_fwd_paramsE)
        /*0338*/ 	.word	0x00000010


	//----- nvinfo : EIATTR_MIN_STACK_SIZE
	.align		4
.L_148:
        /*033c*/ 	.byte	0x04, 0x12
        /*033e*/ 	.short	(.L_150 - .L_149)
	.align		4
.L_149:
        /*0340*/ 	.word	index@(_ZN5flash16flash_fwd_kernelI23Flash_fwd_kernel_traitsILi96ELi128ELi64ELi4ELb0ELb0EN7cutlass6half_tE19Flash_kernel_traitsILi96ELi128ELi64ELi4ES3_EELb0ELb1ELb0ELb0ELb0ELb1ELb1ELb0EEEvNS_16Flash_fwd_paramsE)
        /*0344*/ 	.word	0x00000088


	//----- nvinfo : EIATTR_MIN_STACK_SIZE
	.align		4
.L_150:
        /*0348*/ 	.byte	0x04, 0x12
        /*034a*/ 	.short	(.L_152 - .L_151)
	.align		4
.L_151:
        /*034c*/ 	.word	index@(_ZN5flash16flash_fwd_kernelI23Flash_fwd_kernel_traitsILi96ELi128ELi64ELi4ELb0ELb0EN7cutlass6half_tE19Flash_kernel_traitsILi96ELi128ELi64ELi4ES3_EELb1ELb1ELb0ELb1ELb0ELb0ELb0ELb0EEEvNS_16Flash_fwd_paramsE)
        /*0350*/ 	.word	0x00000048


	//----- nvinfo : EIATTR_MIN_STACK_SIZE
	.align		4
.L_152:
        /*0354*/ 	.byte	0x04, 0x12
        /*0356*/ 	.short	(.L_154 - .L_153)
	.align		4
.L_153:
        /*0358*/ 	.word	index@(_ZN5flash16flash_fwd_kernelI23Flash_fwd_kernel_traitsILi96ELi128ELi64ELi4ELb0ELb0EN7cutlass6half_tE19Flash_kernel_traitsILi96ELi128ELi64ELi4ES3_EELb1ELb1ELb0ELb0ELb0ELb0ELb0ELb1EEEvNS_16Flash_fwd_paramsE)
        /*035c*/ 	.word	0x00000268


	//----- nvinfo : EIATTR_MIN_STACK_SIZE
	.align		4
.L_154:
        /*0360*/ 	.byte	0x04, 0x12
        /*0362*/ 	.short	(.L_156 - .L_155)
	.align		4
.L_155:
        /*0364*/ 	.word	index@(_ZN5flash16flash_fwd_kernelI23Flash_fwd_kernel_traitsILi96ELi128ELi64ELi4ELb0ELb0EN7cutlass6half_tE19Flash_kernel_traitsILi96ELi128ELi64ELi4ES3_EELb0ELb1ELb0ELb0ELb0ELb0ELb1ELb0EEEvNS_16Flash_fwd_paramsE)
        /*0368*/ 	.word	0x00000048


	//----- nvinfo : EIATTR_MIN_STACK_SIZE
	.align		4
.L_156:
        /*036c*/ 	.byte	0x04, 0x12
        /*036e*/ 	.short	(.L_158 - .L_157)
	.align		4
.L_157:
        /*0370*/ 	.word	index@(_ZN5flash16flash_fwd_kernelI23Flash_fwd_kernel_traitsILi96ELi128ELi64ELi4ELb0ELb0EN7cutlass6half_tE19Flash_kernel_traitsILi96ELi128ELi64ELi4ES3_EELb1ELb1ELb0ELb1ELb0ELb0ELb0ELb1EEEvNS_16Flash_fwd_paramsE)
        /*0374*/ 	.word	0x00000270


	//----- nvinfo : EIATTR_MIN_STACK_SIZE
	.align		4
.L_158:
        /*0378*/ 	.byte	0x04, 0x12
        /*037a*/ 	.short	(.L_160 - .L_159)
	.align		4
.L_159:
        /*037c*/ 	.word	index@(_ZN5flash16flash_fwd_kernelI23Flash_fwd_kernel_traitsILi96ELi128ELi64ELi4ELb0ELb0EN7cutlass6half_tE19Flash_kernel_traitsILi96ELi128ELi64ELi4ES3_EELb0ELb1ELb0ELb1ELb0ELb0ELb1ELb0EEEvNS_16Flash_fwd_paramsE)
        /*0380*/ 	.word	0x00000048


	//----- nvinfo : EIATTR_MIN_STACK_SIZE
	.align		4
.L_160:
        /*0384*/ 	.byte	0x04, 0x12
        /*0386*/ 	.short	(.L_162 - .L_161)
	.align		4
.L_161:
        /*0388*/ 	.word	index@(_ZN5flash16flash_fwd_kernelI23Flash_fwd_kernel_traitsILi96ELi64ELi64ELi4ELb0ELb0EN7cutlass6half_tE19Flash_kernel_traitsILi96ELi64ELi64ELi4ES3_EELb1ELb1ELb0ELb0ELb0ELb0ELb0ELb0EEEvNS_16Flash_fwd_paramsE)
        /*038c*/ 	.word	0x00000000


	//----- nvinfo : EIATTR_MIN_STACK_SIZE
	.align		4
.L_162:
        /*0390*/ 	.byte	0x04, 0x12
        /*0392*/ 	.short	(.L_164 - .L_163)
	.align		4
.L_163:
        /*0394*/ 	.word	index@(_ZN5flash16flash_fwd_kernelI23Flash_fwd_kernel_traitsILi96ELi64ELi64ELi4ELb0ELb0EN7cutlass6half_tE19Flash_kernel_traitsILi96ELi64ELi64ELi4ES3_EELb1ELb1ELb0ELb0ELb1ELb1ELb0ELb0EEEvNS_16Flash_fwd_paramsE)
        /*0398*/ 	.word	0x00000000


	//----- nvinfo : EIATTR_MIN_STACK_SIZE
	.align		4
.L_164:
        /*039c*/ 	.byte	0x04, 0x12
        /*039e*/ 	.short	(.L_166 - .L_165)
	.align		4
.L_165:
        /*03a0*/ 	.word	index@(_ZN5flash16flash_fwd_kernelI23Flash_fwd_kernel_traitsILi96ELi64ELi64ELi4ELb0ELb0EN7cutlass6half_tE19Flash_kernel_traitsILi96ELi64ELi64ELi4ES3_EELb0ELb1ELb0ELb0ELb1ELb1ELb1ELb0EEEvNS_16Flash_fwd_paramsE)
        /*03a4*/ 	.word	0x00000000


	//----- nvinfo : EIATTR_MIN_STACK_SIZE
	.align		4
.L_166:
        /*03a8*/ 	.byte	0x04, 0x12
        /*03aa*/ 	.short	(.L_168 - .L_167)
	.align		4
.L_167:
        /*03ac*/ 	.word	index@(_ZN5flash16flash_fwd_kernelI23Flash_fwd_kernel_traitsILi96ELi64ELi64ELi4ELb0ELb0EN7cutlass6half_tE19Flash_kernel_traitsILi96ELi64ELi64ELi4ES3_EELb1ELb1ELb0ELb0ELb0ELb1ELb0ELb0EEEvNS_16Flash_fwd_paramsE)
        /*03b0*/ 	.word	0x00000000


	//----- nvinfo : EIATTR_MIN_STACK_SIZE
	.align		4
.L_168:
        /*03b4*/ 	.byte	0x04, 0x12
        /*03b6*/ 	.short	(.L_170 - .L_169)
	.align		4
.L_169:
        /*03b8*/ 	.word	index@(_ZN5flash16flash_fwd_kernelI23Flash_fwd_kernel_traitsILi96ELi64ELi64ELi4ELb0ELb0EN7cutlass6half_tE19Flash_kernel_traitsILi96ELi64ELi64ELi4ES3_EELb0ELb1ELb0ELb0ELb0ELb1ELb1ELb0EEEvNS_16Flash_fwd_paramsE)
        /*03bc*/ 	.word	0x00000000


	//----- nvinfo : EIATTR_MIN_STACK_SIZE
	.align		4
.L_170:
        /*03c0*/ 	.byte	0x04, 0x12
        /*03c2*/ 	.short	(.L_172 - .L_171)
	.align		4
.L_171:
        /*03c4*/ 	.word	index@(_ZN5flash16flash_fwd_kernelI23Flash_fwd_kernel_traitsILi96ELi64ELi64ELi4ELb0ELb0EN7cutlass6half_tE19Flash_kernel_traitsILi96ELi64ELi64ELi4ES3_EELb1ELb1ELb0ELb1ELb0ELb0ELb0ELb0EEEvNS_16Flash_fwd_paramsE)
        /*03c8*/ 	.word	0x00000000


	//----- nvinfo : EIATTR_MIN_STACK_SIZE
	.align		4
.L_172:
        /*03cc*/ 	.byte	0x04, 0x12
        /*03ce*/ 	.short	(.L_174 - .L_173)
	.align		4
.L_173:
        /*03d0*/ 	.word	index@(_ZN5flash16flash_fwd_kernelI23Flash_fwd_kernel_traitsILi96ELi64ELi64ELi4ELb0ELb0EN7cutlass6half_tE19Flash_kernel_traitsILi96ELi64ELi64ELi4ES3_EELb1ELb1ELb0ELb0ELb0ELb0ELb0ELb1EEEvNS_16Flash_fwd_paramsE)
        /*03d4*/ 	.word	0x00000000


	//----- nvinfo : EIATTR_MIN_STACK_SIZE
	.align		4
.L_174:
        /*03d8*/ 	.byte	0x04, 0x12
        /*03da*/ 	.short	(.L_176 - .L_175)
	.align		4
.L_175:
        /*03dc*/ 	.word	index@(_ZN5flash16flash_fwd_kernelI23Flash_fwd_kernel_traitsILi96ELi64ELi64ELi4ELb0ELb0EN7cutlass6half_tE19Flash_kernel_traitsILi96ELi64ELi64ELi4ES3_EELb0ELb1ELb0ELb0ELb0ELb0ELb1ELb0EEEvNS_16Flash_fwd_paramsE)
        /*03e0*/ 	.word	0x00000000


	//----- nvinfo : EIATTR_MIN_STACK_SIZE
	.align		4
.L_176:
        /*03e4*/ 	.byte	0x04, 0x12
        /*03e6*/ 	.short	(.L_178 - .L_177)
	.align		4
.L_177:
        /*03e8*/ 	.word	index@(_ZN5flash16flash_fwd_kernelI23Flash_fwd_kernel_traitsILi96ELi64ELi64ELi4ELb0ELb0EN7cutlass6half_tE19Flash_kernel_traitsILi96ELi64ELi64ELi4ES3_EELb1ELb1ELb0ELb1ELb0ELb0ELb0ELb1EEEvNS_16Flash_fwd_paramsE)
        /*03ec*/ 	.word	0x00000000


	//----- nvinfo : EIATTR_MIN_STACK_SIZE
	.align		4
.L_178:
        /*03f0*/ 	.byte	0x04, 0x12
        /*03f2*/ 	.short	(.L_180 - .L_179)
	.align		4
.L_179:
        /*03f4*/ 	.word	index@(_ZN5flash16flash_fwd_kernelI23Flash_fwd_kernel_traitsILi96ELi64ELi64ELi4ELb0ELb0EN7cutlass6half_tE19Flash_kernel_traitsILi96ELi64ELi64ELi4ES3_EELb0ELb1ELb0ELb1ELb0ELb0ELb1ELb0EEEvNS_16Flash_fwd_paramsE)
        /*03f8*/ 	.word	0x00000000
.L_180:


//--------------------- .nv.compat                --------------------------
	.section	.nv.compat,"",@"SHT_CUDA_COMPAT_INFO"
	.align	4
        /*0000*/ 	.byte	0x02, 0x09, 0x01, 0x00, 0x02, 0x02, 0x01, 0x00, 0x02, 0x05, 0x05, 0x00, 0x03, 0x07, 0x01, 0x01
        /*0010*/ 	.byte	0x02, 0x03, 0x00, 0x00, 0x02, 0x06, 0x01, 0x00, 0x04, 0x0b, 0x08, 0x00, 0x00, 0x00, 0x00, 0x00
        /*0020*/ 	.byte	0x00, 0x00, 0x00, 0x00


//--------------------- .nv.info._ZN5flash16flash_fwd_kernelI23Flash_fwd_kernel_traitsILi96ELi128ELi64ELi4ELb0ELb0EN7cutlass6half_tE19Flash_kernel_traitsILi96ELi128ELi64ELi4ES3_EELb0ELb1ELb0ELb0ELb1ELb1ELb0ELb0EEEvNS_16Flash_fwd_paramsE --------------------------
	.section	.nv.info._ZN5flash16flash_fwd_kernelI23Flash_fwd_kernel_traitsILi96ELi128ELi64ELi4ELb0ELb0EN7cutlass6half_tE19Flash_kernel_traitsILi96ELi128ELi64ELi4ES3_EELb0ELb1ELb0ELb0ELb1ELb1ELb0ELb0EEEvNS_16Flash_fwd_paramsE,"",@"SHT_CUDA_INFO"
	.sectionflags	@""
	.align	4


	//----- nvinfo : EIATTR_CUDA_API_VERSION
	.align		4
        /*0000*/ 	.byte	0x04, 0x37
        /*0002*/ 	.short	(.L_182 - .L_181)
.L_181:
        /*0004*/ 	.word	0x00000082


	//----- nvinfo : EIATTR_KPARAM_INFO
	.align		4
.L_182:
        /*0008*/ 	.byte	0x04, 0x17
        /*000a*/ 	.short	(.L_184 - .L_183)
.L_183:
        /*000c*/ 	.word	0x00000000
        /*0010*/ 	.short	0x0000
        /*0012*/ 	.short	0x0000
        /*0014*/ 	.byte	0x00, 0xf0, 0x41, 0x07


	//----- nvinfo : EIATTR_SPARSE_MMA_MASK
	.align		4
.L_184:
        /*0018*/ 	.byte	0x03, 0x50
        /*001a*/ 	.short	0x0000


	//----- nvinfo : EIATTR_MAXREG_COUNT
	.align		4
        /*001c*/ 	.byte	0x03, 0x1b
        /*001e*/ 	.short	0x00ff


	//----- nvinfo : EIATTR_NUM_BARRIERS
	.align		4
        /*0020*/ 	.byte	0x02, 0x4c
        /*0022*/ 	.byte	0x01
	.zero		1


	//----- nvinfo : EIATTR_ANNOTATIONS
	.align		4
        /*0024*/ 	.byte	0x04, 0x55
        /*0026*/ 	.short	(.L_186 - .L_185)


	//   ....[0]....
.L_185:
        /*0028*/ 	.word	0x00000001
        /*002c*/ 	.byte	0xe0, 0x0f, 0x00, 0x00, 0x01, 0x00, 0x00, 0x00, 0x20, 0x10, 0x00, 0x00, 0x01, 0x00, 0x00, 0x00
        /*003c*/ 	.byte	0xc0, 0x77, 0x00, 0x00, 0x01, 0x00, 0x00, 0x00, 0x00, 0x78, 0x00, 0x00


	//----- nvinfo : EIATTR_MERCURY_ISA_VERSION
	.align		4
.L_186:
        /*0048*/ 	.byte	0x03, 0x5f
        /*004a*/ 	.short	0x0101


	//----- nvinfo : EIATTR_COOP_GROUP_MASK_REGIDS
	.align		4
        /*004c*/ 	.byte	0x04, 0x29
        /*004e*/ 	.short	(.L_188 - .L_187)


	//   ....[0]....
.L_187:
        /*0050*/ 	.word	0xffffffff


	//   ....[1]....
        /*0054*/ 	.word	0xffffffff


	//   ....[2]....
        /*0058*/ 	.word	0xffffffff


	//   ....[3]....
        /*005c*/ 	.word	0xffffffff


	//   ....[4]....
        /*0060*/ 	.word	0xffffffff


	//   ....[5]....
        /*0064*/ 	.word	0xffffffff


	//   ....[6]....
        /*0068*/ 	.word	0xffffffff


	//   ....[7]....
        /*006c*/ 	.word	0xffffffff


	//   ....[8]....
        /*0070*/ 	.word	0xffffffff


	//   ....[9]....
        /*0074*/ 	.word	0xffffffff


	//   ....[10]....
        /*0078*/ 	.word	0xffffffff


	//   ....[11]....
        /*007c*/ 	.word	0xffffffff


	//   ....[12]....
        /*0080*/ 	.word	0xffffffff


	//   ....[13]....
        /*0084*/ 	.word	0xffffffff


	//   ....[14]....
        /*0088*/ 	.word	0xffffffff


	//   ....[15]....
        /*008c*/ 	.word	0xffffffff


	//   ....[16]....
        /*0090*/ 	.word	0xffffffff


	//   ....[17]....
        /*0094*/ 	.word	0xffffffff


	//   ....[18]....
        /*0098*/ 	.word	0xffffffff


	//   ....[19]....
        /*009c*/ 	.word	0xffffffff


	//   ....[20]....
        /*00a0*/ 	.word	0xffffffff


	//   ....[21]....
        /*00a4*/ 	.word	0xffffffff


	//   ....[22]....
        /*00a8*/ 	.word	0xffffffff


	//   ....[23]....
        /*00ac*/ 	.word	0xffffffff


	//   ....[24]....
        /*00b0*/ 	.word	0xffffffff


	//   ....[25]....
        /*00b4*/ 	.word	0xffffffff


	//   ....[26]....
        /*00b8*/ 	.word	0xffffffff


	//   ....[27]....
        /*00bc*/ 	.word	0xffffffff


	//   ....[28]....
        /*00c0*/ 	.word	0xffffffff


	//   ....[29]....
        /*00c4*/ 	.word	0xffffffff


	//   ....[30]....
        /*00c8*/ 	.word	0xffffffff


	//   ....[31]....
        /*00cc*/ 	.word	0xffffffff


	//----- nvinfo : EIATTR_COOP_GROUP_INSTR_OFFSETS
	.align		4
.L_188:
        /*00d0*/ 	.byte	0x04, 0x28
        /*00d2*/ 	.short	(.L_190 - .L_189)


	//   ....[0]....
.L_189:
        /*00d4*/ 	.word	0x000024a0


	//   ....[1]....
        /*00d8*/ 	.word	0x000024d0


	//   ....[2]....
        /*00dc*/ 	.word	0x00002620


	//   ....[3]....
        /*00e0*/ 	.word	0x00002650


	//   ....[4]....
        /*00e4*/ 	.word	0x00002680


	//   ....[5]....
        /*00e8*/ 	.word	0x00002820


	//   ....[6]....
        /*00ec*/ 	.word	0x00002da0


	//   ....[7]....
        /*00f0*/ 	.word	0x00002f70


	//   ....[8]....
        /*00f4*/ 	.word	0x00005390


	//   ....[9]....
        /*00f8*/ 	.word	0x00005490


	//   ....[10]....
        /*00fc*/ 	.word	0x000058a0


	//   ....[11]....
        /*0100*/ 	.word	0x000058e0


	//   ....[12]....
        /*0104*/ 	.word	0x00005900


	//   ....[13]....
        /*0108*/ 	.word	0x000059c0


	//   ....[14]....
        /*010c*/ 	.word	0x00005a20


	//   ....[15]....
        /*0110*/ 	.word	0x00005a60


	//   ....[16]....
        /*0114*/ 	.word	0x00008780


	//   ....[17]....
        /*0118*/ 	.word	0x00008800


	//   ....[18]....
        /*011c*/ 	.word	0x00008830


	//   ....[19]....
        /*0120*/ 	.word	0x00008840


	//   ....[20]....
        /*0124*/ 	.word	0x00008860


	//   ....[21]....
        /*0128*/ 	.word	0x00008890


	//   ....[22]....
        /*012c*/ 	.word	0x000088b0


	//   ....[23]....
        /*0130*/ 	.word	0x000088c0


	//   ....[24]....
        /*0134*/ 	.word	0x0000a6e0


	//   ....[25]....
        /*0138*/ 	.word	0x0000a720


	//   ....[26]....
        /*013c*/ 	.word	0x0000a760


	//   ....[27]....
        /*0140*/ 	.word	0x0000a790


	//   ....[28]....
        /*0144*/ 	.word	0x0000a810


	//   ....[29]....
        /*0148*/ 	.word	0x0000a840


	//   ....[30]....
        /*014c*/ 	.word	0x0000a860


	//   ....[31]....
        /*0150*/ 	.word	0x0000a870


	//----- nvinfo : EIATTR_EXIT_INSTR_OFFSETS
	.align		4
.L_190:
        /*0154*/ 	.byte	0x04, 0x1c
        /*0156*/ 	.short	(.L_192 - .L_191)


	//   ....[0]....
.L_191:
        /*0158*/ 	.word	0x000001b0


	//   ....[1]....
        /*015c*/ 	.word	0x0000c070


	//   ....[2]....
        /*0160*/ 	.word	0x0000c7e0


	//   ....[3]....
        /*0164*/ 	.word	0x0000c870


	//----- nvinfo : EIATTR_CRS_STACK_SIZE
	.align		4
.L_192:
        /*0168*/ 	.byte	0x04, 0x1e
        /*016a*/ 	.short	(.L_194 - .L_193)
.L_193:
        /*016c*/ 	.word	0x00000000


	//----- nvinfo : EIATTR_CBANK_PARAM_SIZE
	.align		4
.L_194:
        /*0170*/ 	.byte	0x03, 0x19
        /*0172*/ 	.short	0x01d0


	//----- nvinfo : EIATTR_PARAM_CBANK
	.align		4
        /*0174*/ 	.byte	0x04, 0x0a
        /*0176*/ 	.short	(.L_196 - .L_195)
	.align		4
.L_195:
        /*0178*/ 	.word	index@(.nv.constant0._ZN5flash16flash_fwd_kernelI23Flash_fwd_kernel_traitsILi96ELi128ELi64ELi4ELb0ELb0EN7cutlass6half_tE19Flash_kernel_traitsILi96ELi128ELi64ELi4ES3_EELb0ELb1ELb0ELb0ELb1ELb1ELb0ELb0EEEvNS_16Flash_fwd_paramsE)
        /*017c*/ 	.short	0x0210
        /*017e*/ 	.short	0x01d0


	//----- nvinfo : EIATTR_SW_WAR
	.align		4
.L_196:
        /*0180*/ 	.byte	0x04, 0x36
        /*0182*/ 	.short	(.L_198 - .L_197)
.L_197:
        /*0184*/ 	.word	0x00000008
.L_198:


//--------------------- .nv.info._ZN5flash16flash_fwd_kernelI23Flash_fwd_kernel_traitsILi96ELi128ELi64ELi4ELb0ELb0EN7cutlass6half_tE19Flash_kernel_traitsILi96ELi128ELi64ELi4ES3_EELb0ELb1ELb0ELb0ELb0ELb1ELb0ELb0EEEvNS_16Flash_fwd_paramsE --------------------------
	.section	.nv.info._ZN5flash16flash_fwd_kernelI23Flash_fwd_kernel_traitsILi96ELi128ELi64ELi4ELb0ELb0EN7cutlass6half_tE19Flash_kernel_traitsILi96ELi128ELi64ELi4ES3_EELb0ELb1ELb0ELb0ELb0ELb1ELb0ELb0EEEvNS_16Flash_fwd_paramsE,"",@"SHT_CUDA_INFO"
	.sectionflags	@""
	.align	4


	//----- nvinfo : EIATTR_CUDA_API_VERSION
	.align		4
        /*0000*/ 	.byte	0x04, 0x37
        /*0002*/ 	.short	(.L_200 - .L_199)
.L_199:
        /*0004*/ 	.word	0x00000082


	//----- nvinfo : EIATTR_KPARAM_INFO
	.align		4
.L_200:
        /*0008*/ 	.byte	0x04, 0x17
        /*000a*/ 	.short	(.L_202 - .L_201)
.L_201:
        /*000c*/ 	.word	0x00000000
        /*0010*/ 	.short	0x0000
        /*0012*/ 	.short	0x0000
        /*0014*/ 	.byte	0x00, 0xf0, 0x41, 0x07


	//----- nvinfo : EIATTR_SPARSE_MMA_MASK
	.align		4
.L_202:
        /*0018*/ 	.byte	0x03, 0x50
        /*001a*/ 	.short	0x0000


	//----- nvinfo : EIATTR_MAXREG_COUNT
	.align		4
        /*001c*/ 	.byte	0x03, 0x1b
        /*001e*/ 	.short	0x00ff


	//----- nvinfo : EIATTR_NUM_BARRIERS
	.align		4
        /*0020*/ 	.byte	0x02, 0x4c
        /*0022*/ 	.byte	0x01
	.zero		1


	//----- nvinfo : EIATTR_MERCURY_ISA_VERSION
	.align		4
        /*0024*/ 	.byte	0x03, 0x5f
        /*0026*/ 	.short	0x0101


	//----- nvinfo : EIATTR_COOP_GROUP_MASK_REGIDS
	.align		4
        /*0028*/ 	.byte	0x04, 0x29
        /*002a*/ 	.short	(.L_204 - .L_203)


	//   ....[0]....
.L_203:
        /*002c*/ 	.word	0xffffffff


	//   ....[1]....
        /*0030*/ 	.word	0xffffffff


	//   ....[2]....
        /*0034*/ 	.word	0xffffffff


	//   ....[3]....
        /*0038*/ 	.word	0xffffffff


	//   ....[4]....
        /*003c*/ 	.word	0xffffffff


	//   ....[5]....
        /*0040*/ 	.word	0xffffffff


	//   ....[6]....
        /*0044*/ 	.word	0xffffffff


	//   ....[7]....
        /*0048*/ 	.word	0xffffffff


	//   ....[8]....
        /*004c*/ 	.word	0xffffffff


	//   ....[9]....
        /*0050*/ 	.word	0xffffffff


	//   ....[10]....
        /*0054*/ 	.word	0xffffffff


	//   ....[11]....
        /*0058*/ 	.word	0xffffffff


	//   ....[12]....
        /*005c*/ 	.word	0xffffffff


	//   ....[13]....
        /*0060*/ 	.word	0xffffffff


	//   ....[14]....
        /*0064*/ 	.word	0xffffffff


	//   ....[15]....
        /*0068*/ 	.word	0xffffffff


	//   ....[16]....
        /*006c*/ 	.word	0xffffffff


	//   ....[17]....
        /*0070*/ 	.word	0xffffffff


	//   ....[18]....
        /*0074*/ 	.word	0xffffffff


	//   ....[19]....
        /*0078*/ 	.word	0xffffffff


	//   ....[20]....
        /*007c*/ 	.word	0xffffffff


	//   ....[21]....
        /*0080*/ 	.word	0xffffffff


	//   ....[22]....
        /*0084*/ 	.word	0xffffffff


	//   ....[23]....
        /*0088*/ 	.word	0xffffffff


	//   ....[24]....
        /*008c*/ 	.word	0xffffffff


	//   ....[25]....
        /*0090*/ 	.word	0xffffffff


	//   ....[26]....
        /*0094*/ 	.word	0xffffffff


	//   ....[27]....
        /*0098*/ 	.word	0xffffffff


	//   ....[28]....
        /*009c*/ 	.word	0xffffffff


	//   ....[29]....
        /*00a0*/ 	.word	0xffffffff


	//   ....[30]....
        /*00a4*/ 	.word	0xffffffff


	//   ....[31]....
        /*00a8*/ 	.word	0xffffffff


	//   ....[32]....
        /*00ac*/ 	.word	0xffffffff


	//   ....[33]....
        /*00b0*/ 	.word	0xffffffff


	//   ....[34]....
        /*00b4*/ 	.word	0xffffffff


	//   ....[35]....
        /*00b8*/ 	.word	0xffffffff


	//   ....[36]....
        /*00bc*/ 	.word	0xffffffff


	//   ....[37]....
        /*00c0*/ 	.word	0xffffffff


	//   ....[38]....
        /*00c4*/ 	.word	0xffffffff


	//   ....[39]....
        /*00c8*/ 	.word	0xffffffff


	//----- nvinfo : EIATTR_COOP_GROUP_INSTR_OFFSETS
	.align		4
.L_204:
        /*00cc*/ 	.byte	0x04, 0x28
        /*00ce*/ 	.short	(.L_206 - .L_205)


	//   ....[0]....
.L_205:
        /*00d0*/ 	.word	0x00002e10


	//   ....[1]....
        /*00d4*/ 	.word	0x000030c0


	//   ....[2]....
        /*00d8*/ 	.word	0x00003180


	//   ....[3]....
        /*00dc*/ 	.word	0x000033f0


	//   ....[4]....
        /*00e0*/ 	.word	0x000034b0


	//   ....[5]....
        /*00e4*/ 	.word	0x000034f0


	//   ....[6]....
        /*00e8*/ 	.word	0x00003580


	//   ....[7]....
        /*00ec*/ 	.word	0x000036e0


	//   ....[8]....
        /*00f0*/ 	.word	0x00005ef0


	//   ....[9]....
        /*00f4*/ 	.word	0x000061e0


	//   ....[10]....
        /*00f8*/ 	.word	0x000062b0


	//   ....[11]....
        /*00fc*/ 	.word	0x00006450


	//   ....[12]....
        /*0100*/ 	.word	0x000064f0


	//   ....[13]....
        /*0104*/ 	.word	0x00006530


	//   ....[14]....
        /*0108*/ 	.word	0x000065d0


	//   ....[15]....
        /*010c*/ 	.word	0x00006680


	//   ....[16]....
        /*0110*/ 	.word	0x00009680


	//   ....[17]....
        /*0114*/ 	.word	0x00009a80


	//   ....[18]....
        /*0118*/ 	.word	0x00009c10


	//   ....[19]....
        /*011c*/ 	.word	0x00009c50


	//   ....[20]....
        /*0120*/ 	.word	0x00009c60


	//   ....[21]....
        /*0124*/ 	.word	0x00009c70


	//   ....[22]....
        /*0128*/ 	.word	0x00009c90


	//   ....[23]....
        /*012c*/ 	.word	0x00009d00


	//   ....[24]....
        /*0130*/ 	.word	0x0000ca60


	//   ....[25]....
        /*0134*/ 	.word	0x0000caf0


	//   ....[26]....
        /*0138*/ 	.word	0x0000cb10


	//   ....[27]....
        /*013c*/ 	.word	0x0000cb20


	//   ....[28]....
        /*0140*/ 	.word	0x0000cb40


	//   ....[29]....
        /*0144*/ 	.word	0x0000cb70


	//   ....[30]....
        /*0148*/ 	.word	0x0000cb90


	//   ....[31]....
        /*014c*/ 	.word	0x0000cba0


	//   ....[32]....
        /*0150*/ 	.word	0x0000e950


	//   ....[33]....
        /*0154*/ 	.word	0x0000e990


	//   ....[34]....
        /*0158*/ 	.word	0x0000e9d0


	//   ....[35]....
        /*015c*/ 	.word	0x0000ea00


	//   ....[36]....
        /*0160*/ 	.word	0x0000ea60


	//   ....[37]....
        /*0164*/ 	.word	0x0000ea70


	//   ....[38]....
        /*0168*/ 	.word	0x0000eab0


	//   ....[39]....
        /*016c*/ 	.word	0x0000ead0


	//----- nvinfo : EIATTR_EXIT_INSTR_OFFSETS
	.align		4
.L_206:
        /*0170*/ 	.byte	0x04, 0x1c
        /*0172*/ 	.short	(.L_208 - .L_207)


	//   ....[0]....
.L_207:
        /*0174*/ 	.word	0x000004b0


	//   ....[1]....
        /*0178*/ 	.word	0x00010650


	//   ....[2]....
        /*017c*/ 	.word	0x00010750


	//   ....[3]....
        /*0180*/ 	.word	0x00011250


	//   ....[4]....
        /*0184*/ 	.word	0x000112e0


	//----- nvinfo : EIATTR_CRS_STACK_SIZE
	.align		4
.L_208:
        /*0188*/ 	.byte	0x04, 0x1e
        /*018a*/ 	.short	(.L_210 - .L_209)
.L_209:
        /*018c*/ 	.word	0x00000000


	//----- nvinfo : EIATTR_CBANK_PARAM_SIZE
	.align		4
.L_210:
        /*0190*/ 	.byte	0x03, 0x19
        /*0192*/ 	.short	0x01d0


	//----- nvinfo : EIATTR_PARAM_CBANK
	.align		4
        /*0194*/ 	.byte	0x04, 0x0a
        /*0196*/ 	.short	(.L_212 - .L_211)
	.align		4
.L_211:
        /*0198*/ 	.word	index@(.nv.constant0._ZN5flash16flash_fwd_kernelI23Flash_fwd_kernel_traitsILi96ELi128ELi64ELi4ELb0ELb0EN7cutlass6half_tE19Flash_kernel_traitsILi96ELi128ELi64ELi4ES3_EELb0ELb1ELb0ELb0ELb0ELb1ELb0ELb0EEEvNS_16Flash_fwd_paramsE)
        /*019c*/ 	.short	0x0210
        /*019e*/ 	.short	0x01d0


	//----- nvinfo : EIATTR_SW_WAR
	.align		4
.L_212:
        /*01a0*/ 	.byte	0x04, 0x36
        /*01a2*/ 	.short	(.L_214 - .L_213)
.L_213:
        /*01a4*/ 	.word	0x00000008
.L_214:


//--------------------- .nv.info._ZN5flash16flash_fwd_kernelI23Flash_fwd_kernel_traitsILi96ELi128ELi64ELi4ELb0ELb0EN7cutlass6half_tE19Flash_kernel_traitsILi96ELi128ELi64ELi4ES3_EELb0ELb1ELb0ELb0ELb0ELb0ELb0ELb0EEEvNS_16Flash_fwd_paramsE --------------------------
	.section	.nv.info._ZN5flash16flash_fwd_kernelI23Flash_fwd_kernel_traitsILi96ELi128ELi64ELi4ELb0ELb0EN7cutlass6half_tE19Flash_kernel_traitsILi96ELi128ELi64ELi4ES3_EELb0ELb1ELb0ELb0ELb0ELb0ELb0ELb0EEEvNS_16Flash_fwd_paramsE,"",@"SHT_CUDA_INFO"
	.sectionflags	@""
	.align	4


	//----- nvinfo : EIATTR_CUDA_API_VERSION
	.align		4
        /*0000*/ 	.byte	0x04, 0x37
        /*0002*/ 	.short	(.L_216 - .L_215)
.L_215:
        /*0004*/ 	.word	0x00000082


	//----- nvinfo : EIATTR_KPARAM_INFO
	.align		4
.L_216:
        /*0008*/ 	.byte	0x04, 0x17
        /*000a*/ 	.short	(.L_218 - .L_217)
.L_217:
        /*000c*/ 	.word	0x00000000
        /*0010*/ 	.short	0x0000
        /*0012*/ 	.short	0x0000
        /*0014*/ 	.byte	0x00, 0xf0, 0x41, 0x07


	//----- nvinfo : EIATTR_SPARSE_MMA_MASK
	.align		4
.L_218:
        /*0018*/ 	.byte	0x03, 0x50
        /*001a*/ 	.short	0x0000


	//----- nvinfo : EIATTR_MAXREG_COUNT
	.align		4
        /*001c*/ 	.byte	0x03, 0x1b
        /*001e*/ 	.short	0x00ff


	//----- nvinfo : EIATTR_NUM_BARRIERS
	.align		4
        /*0020*/ 	.byte	0x02, 0x4c
        /*0022*/ 	.byte	0x01
	.zero		1


	//----- nvinfo : EIATTR_MERCURY_ISA_VERSION
	.align		4
        /*0024*/ 	.byte	0x03, 0x5f
        /*0026*/ 	.short	0x0101


	//----- nvinfo : EIATTR_COOP_GROUP_MASK_REGIDS
	.align		4
        /*0028*/ 	.byte	0x04, 0x29
        /*002a*/ 	.short	(.L_220 - .L_219)


	//   ....[0]....
.L_219:
        /*002c*/ 	.word	0xffffffff


	//   ....[1]....
        /*0030*/ 	.word	0xffffffff


	//   ....[2]....
        /*0034*/ 	.word	0xffffffff


	//   ....[3]....
        /*0038*/ 	.word	0xffffffff


	//   ....[4]....
        /*003c*/ 	.word	0xffffffff


	//   ....[5]....
        /*0040*/ 	.word	0xffffffff


	//   ....[6]....
        /*0044*/ 	.word	0xffffffff


	//   ....[7]....
        /*0048*/ 	.word	0xffffffff


	//   ....[8]....
        /*004c*/ 	.word	0xffffffff


	//   ....[9]....
        /*0050*/ 	.word	0xffffffff


	//   ....[10]....
        /*0054*/ 	.word	0xffffffff


	//   ....[11]....
        /*0058*/ 	.word	0xffffffff


	//   ....[12]....
        /*005c*/ 	.word	0xffffffff


	//   ....[13]....
        /*0060*/ 	.word	0xffffffff


	//   ....[14]....
        /*0064*/ 	.word	0xffffffff


	//   ....[15]....
        /*0068*/ 	.word	0xffffffff


	//   ....[16]....
        /*006c*/ 	.word	0xffffffff


	//   ....[17]....
        /*0070*/ 	.word	0xffffffff


	//   ....[18]....
        /*0074*/ 	.word	0xffffffff


	//   ....[19]....
        /*0078*/ 	.word	0xffffffff


	//   ....[20]....
        /*007c*/ 	.word	0xffffffff


	//   ....[21]....
        /*0080*/ 	.word	0xffffffff


	//   ....[22]....
        /*0084*/ 	.word	0xffffffff


	//   ....[23]....
        /*0088*/ 	.word	0xffffffff


	//   ....[24]....
        /*008c*/ 	.word	0xffffffff


	//   ....[25]....
        /*0090*/ 	.word	0xffffffff


	//   ....[26]....
        /*0094*/ 	.word	0xffffffff


	//   ....[27]....
        /*0098*/ 	.word	0xffffffff


	//   ....[28]....
        /*009c*/ 	.word	0xffffffff


	//   ....[29]....
        /*00a0*/ 	.word	0xffffffff


	//   ....[30]....
        /*00a4*/ 	.word	0xffffffff


	//   ....[31]....
        /*00a8*/ 	.word	0xffffffff


	//   ....[32]....
        /*00ac*/ 	.word	0xffffffff


	//   ....[33]....
        /*00b0*/ 	.word	0xffffffff


	//   ....[34]....
        /*00b4*/ 	.word	0xffffffff


	//   ....[35]....
        /*00b8*/ 	.word	0xffffffff


	//   ....[36]....
        /*00bc*/ 	.word	0xffffffff


	//   ....[37]....
        /*00c0*/ 	.word	0xffffffff


	//   ....[38]....
        /*00c4*/ 	.word	0xffffffff


	//   ....[39]....
        /*00c8*/ 	.word	0xffffffff


	//----- nvinfo : EIATTR_COOP_GROUP_INSTR_OFFSETS
	.align		4
.L_220:
        /*00cc*/ 	.byte	0x04, 0x28
        /*00ce*/ 	.short	(.L_222 - .L_221)


	//   ....[0]....
.L_221:
        /*00d0*/ 	.word	0x000040a0


	//   ....[1]....
        /*00d4*/ 	.word	0x000040d0


	//   ....[2]....
        /*00d8*/ 	.word	0x000041b0


	//   ....[3]....
        /*00dc*/ 	.word	0x000041d0


	//   ....[4]....
        /*00e0*/ 	.word	0x000041f0


	//   ....[5]....
        /*00e4*/ 	.word	0x00004290


	//   ....[6]....
        /*00e8*/ 	.word	0x00004430


	//   ....[7]....
        /*00ec*/ 	.word	0x00004610


	//   ....[8]....
        /*00f0*/ 	.word	0x00007560


	//   ....[9]....
        /*00f4*/ 	.word	0x00007660


	//   ....[10]....
        /*00f8*/ 	.word	0x00007740


	//   ....[11]....
        /*00fc*/ 	.word	0x000077e0


	//   ....[12]....
        /*0100*/ 	.word	0x00007870


	//   ....[13]....
        /*0104*/ 	.word	0x00007920


	//   ....[14]....
        /*0108*/ 	.word	0x00007930


	//   ....[15]....
        /*010c*/ 	.word	0x00007960


	//   ....[16]....
        /*0110*/ 	.word	0x0000b320


	//   ....[17]....
        /*0114*/ 	.word	0x0000b3a0


	//   ....[18]....
        /*0118*/ 	.word	0x0000b450


	//   ....[19]....
        /*011c*/ 	.word	0x0000b480


	//   ....[20]....
        /*0120*/ 	.word	0x0000b490


	//   ....[21]....
        /*0124*/ 	.word	0x0000b4b0


	//   ....[22]....
        /*0128*/ 	.word	0x0000b4d0


	//   ....[23]....
        /*012c*/ 	.word	0x0000b4f0


	//   ....[24]....
        /*0130*/ 	.word	0x0000e7b0


	//   ....[25]....
        /*0134*/ 	.word	0x0000e800


	//   ....[26]....
        /*0138*/ 	.word	0x0000e850


	//   ....[27]....
        /*013c*/ 	.word	0x0000e870


	//   ....[28]....
        /*0140*/ 	.word	0x0000e8b0


	//   ....[29]....
        /*0144*/ 	.word	0x0000e8d0


	//   ....[30]....
        /*0148*/ 	.word	0x0000e8e0


	//   ....[31]....
        /*014c*/ 	.word	0x0000e8f0


	//   ....[32]....
        /*0150*/ 	.word	0x00010740


	//   ....[33]....
        /*0154*/ 	.word	0x00010780


	//   ....[34]....
        /*0158*/ 	.word	0x000107b0


	//   ....[35]....
        /*015c*/ 	.word	0x000107d0


	//   ....[36]....
        /*0160*/ 	.word	0x00010850


	//   ....[37]....
        /*0164*/ 	.word	0x00010880


	//   ....[38]....
        /*0168*/ 	.word	0x000108c0


	//   ....[39]....
        /*016c*/ 	.word	0x000108e0


	//----- nvinfo : EIATTR_EXIT_INSTR_OFFSETS
	.align		4
.L_222:
        /*0170*/ 	.byte	0x04, 0x1c
        /*0172*/ 	.short	(.L_224 - .L_223)


	//   ....[0]....
.L_223:
        /*0174*/ 	.word	0x000004b0


	//   ....[1]....
        /*0178*/ 	.word	0x000124f0


	//   ....[2]....
        /*017c*/ 	.word	0x00012610


	//   ....[3]....
        /*0180*/ 	.word	0x00012630


	//   ....[4]....
        /*0184*/ 	.word	0x00013250


	//   ....[5]....
        /*0188*/ 	.word	0x000132e0


	//----- nvinfo : EIATTR_CRS_STACK_SIZE
	.align		4
.L_224:
        /*018c*/ 	.byte	0x04, 0x1e
        /*018e*/ 	.short	(.L_226 - .L_225)
.L_225:
        /*0190*/ 	.word	0x00000000


	//----- nvinfo : EIATTR_CBANK_PARAM_SIZE
	.align		4
.L_226:
        /*0194*/ 	.byte	0x03, 0x19
        /*0196*/ 	.short	0x01d0


	//----- nvinfo : EIATTR_PARAM_CBANK
	.align		4
        /*0198*/ 	.byte	0x04, 0x0a
        /*019a*/ 	.short	(.L_228 - .L_227)
	.align		4
.L_227:
        /*019c*/ 	.word	index@(.nv.constant0._ZN5flash16flash_fwd_kernelI23Flash_fwd_kernel_traitsILi96ELi128ELi64ELi4ELb0ELb0EN7cutlass6half_tE19Flash_kernel_traitsILi96ELi128ELi64ELi4ES3_EELb0ELb1ELb0ELb0ELb0ELb0ELb0ELb0EEEvNS_16Flash_fwd_paramsE)
        /*01a0*/ 	.short	0x0210
        /*01a2*/ 	.short	0x01d0


	//----- nvinfo : EIATTR_SW_WAR
	.align		4
.L_228:
        /*01a4*/ 	.byte	0x04, 0x36
        /*01a6*/ 	.short	(.L_230 - .L_229)
.L_229:
        /*01a8*/ 	.word	0x00000008
.L_230:


//--------------------- .nv.info._ZN5flash16flash_fwd_kernelI23Flash_fwd_kernel_traitsILi96ELi128ELi64ELi4ELb0ELb0EN7cutlass6half_tE19Flash_kernel_traitsILi96ELi128ELi64ELi4ES3_EELb0ELb1ELb0ELb1ELb0ELb0ELb0ELb0EEEvNS_16Flash_fwd_paramsE --------------------------
	.section	.nv.info._ZN5flash16flash_fwd_kernelI23Flash_fwd_kernel_traitsILi96ELi128ELi64ELi4ELb0ELb0EN7cutlass6half_tE19Flash_kernel_traitsILi96ELi128ELi64ELi4ES3_EELb0ELb1ELb0ELb1ELb0ELb0ELb0ELb0EEEvNS_16Flash_fwd_paramsE,"",@"SHT_CUDA_INFO"
	.sectionflags	@""
	.align	4


	//----- nvinfo : EIATTR_CUDA_API_VERSION
	.align		4
        /*0000*/ 	.byte	0x04, 0x37
        /*0002*/ 	.short	(.L_232 - .L_231)
.L_231:
        /*0004*/ 	.word	0x00000082


	//----- nvinfo : EIATTR_KPARAM_INFO
	.align		4
.L_232:
        /*0008*/ 	.byte	0x04, 0x17
        /*000a*/ 	.short	(.L_234 - .L_233)
.L_233:
        /*000c*/ 	.word	0x00000000
        /*0010*/ 	.short	0x0000
        /*0012*/ 	.short	0x0000
        /*0014*/ 	.byte	0x00, 0xf0, 0x41, 0x07


	//----- nvinfo : EIATTR_SPARSE_MMA_MASK
	.align		4
.L_234:
        /*0018*/ 	.byte	0x03, 0x50
        /*001a*/ 	.short	0x0000


	//----- nvinfo : EIATTR_MAXREG_COUNT
	.align		4
        /*001c*/ 	.byte	0x03, 0x1b
        /*001e*/ 	.short	0x00ff


	//----- nvinfo : EIATTR_NUM_BARRIERS
	.align		4
        /*0020*/ 	.byte	0x02, 0x4c
        /*0022*/ 	.byte	0x01
	.zero		1


	//----- nvinfo : EIATTR_MERCURY_ISA_VERSION
	.align		4
        /*0024*/ 	.byte	0x03, 0x5f
        /*0026*/ 	.short	0x0101


	//----- nvinfo : EIATTR_COOP_GROUP_MASK_REGIDS
	.align		4
        /*0028*/ 	.byte	0x04, 0x29
        /*002a*/ 	.short	(.L_236 - .L_235)


	//   ....[0]....
.L_235:
        /*002c*/ 	.word	0xffffffff


	//   ....[1]....
        /*0030*/ 	.word	0xffffffff


	//   ....[2]....
        /*0034*/ 	.word	0xffffffff


	//   ....[3]....
        /*0038*/ 	.word	0xffffffff


	//   ....[4]....
        /*003c*/ 	.word	0xffffffff


	//   ....[5]....
        /*0040*/ 	.word	0xffffffff


	//   ....[6]....
        /*0044*/ 	.word	0xffffffff


	//   ....[7]....
        /*0048*/ 	.word	0xffffffff


	//   ....[8]....
        /*004c*/ 	.word	0xffffffff


	//   ....[9]....
        /*0050*/ 	.word	0xffffffff


	//   ....[10]....
        /*0054*/ 	.word	0xffffffff


	//   ....[11]....
        /*0058*/ 	.word	0xffffffff


	//   ....[12]....
        /*005c*/ 	.word	0xffffffff


	//   ....[13]....
        /*0060*/ 	.word	0xffffffff


	//   ....[14]....
        /*0064*/ 	.word	0xffffffff


	//   ....[15]....
        /*0068*/ 	.word	0xffffffff


	//   ....[16]....
        /*006c*/ 	.word	0xffffffff


	//   ....[17]....
        /*0070*/ 	.word	0xffffffff


	//   ....[18]....
        /*0074*/ 	.word	0xffffffff


	//   ....[19]....
        /*0078*/ 	.word	0xffffffff


	//   ....[20]....
        /*007c*/ 	.word	0xffffffff


	//   ....[21]....
        /*0080*/ 	.word	0xffffffff


	//   ....[22]....
        /*0084*/ 	.word	0xffffffff


	//   ....[23]....
        /*0088*/ 	.word	0xffffffff


	//   ....[24]....
        /*008c*/ 	.word	0xffffffff


	//   ....[25]....
        /*0090*/ 	.word	0xffffffff


	//   ....[26]....
        /*0094*/ 	.word	0xffffffff


	//   ....[27]....
        /*0098*/ 	.word	0xffffffff


	//   ....[28]....
        /*009c*/ 	.word	0xffffffff


	//   ....[29]....
        /*00a0*/ 	.word	0xffffffff


	//   ....[30]....
        /*00a4*/ 	.word	0xffffffff


	//   ....[31]....
        /*00a8*/ 	.word	0xffffffff


	//   ....[32]....
        /*00ac*/ 	.word	0xffffffff


	//   ....[33]....
        /*00b0*/ 	.word	0xffffffff


	//   ....[34]....
        /*00b4*/ 	.word	0xffffffff


	//   ....[35]....
        /*00b8*/ 	.word	0xffffffff


	//   ....[36]....
        /*00bc*/ 	.word	0xffffffff


	//   ....[37]....
        /*00c0*/ 	.word	0xffffffff


	//   ....[38]....
        /*00c4*/ 	.word	0xffffffff


	//   ....[39]....
        /*00c8*/ 	.word	0xffffffff


	//----- nvinfo : EIATTR_COOP_GROUP_INSTR_OFFSETS
	.align		4
.L_236:
        /*00cc*/ 	.byte	0x04, 0x28
        /*00ce*/ 	.short	(.L_238 - .L_237)


	//   ....[0]....
.L_237:
        /*00d0*/ 	.word	0x00004720


	//   ....[1]....
        /*00d4*/ 	.word	0x00004750


	//   ....[2]....
        /*00d8*/ 	.word	0x00004820


	//   ....[3]....
        /*00dc*/ 	.word	0x00004850


	//   ....[4]....
        /*00e0*/ 	.word	0x00004860


	//   ....[5]....
        /*00e4*/ 	.word	0x000048e0


	//   ....[6]....
        /*00e8*/ 	.word	0x00004b10


	//   ....[7]....
        /*00ec*/ 	.word	0x00004cf0


	//   ....[8]....
        /*00f0*/ 	.word	0x000080c0


	//   ....[9]....
        /*00f4*/ 	.word	0x000081c0


	//   ....[10]....
        /*00f8*/ 	.word	0x00008200


	//   ....[11]....
        /*00fc*/ 	.word	0x00008360


	//   ....[12]....
        /*0100*/ 	.word	0x000083a0


	//   ....[13]....
        /*0104*/ 	.word	0x000083e0


	//   ....[14]....
        /*0108*/ 	.word	0x000084e0


	//   ....[15]....
        /*010c*/ 	.word	0x00008540


	//   ....[16]....
        /*0110*/ 	.word	0x0000c290


	//   ....[17]....
        /*0114*/ 	.word	0x0000c390


	//   ....[18]....
        /*0118*/ 	.word	0x0000c4a0


	//   ....[19]....
        /*011c*/ 	.word	0x0000c4f0


	//   ....[20]....
        /*0120*/ 	.word	0x0000c510


	//   ....[21]....
        /*0124*/ 	.word	0x0000c620


	//   ....[22]....
        /*0128*/ 	.word	0x0000c660


	//   ....[23]....
        /*012c*/ 	.word	0x0000c670


	//   ....[24]....
        /*0130*/ 	.word	0x0000fe50


	//   ....[25]....
        /*0134*/ 	.word	0x0000fec0


	//   ....[26]....
        /*0138*/ 	.word	0x0000fef0


	//   ....[27]....
        /*013c*/ 	.word	0x0000ff00


	//   ....[28]....
        /*0140*/ 	.word	0x0000ff20


	//   ....[29]....
        /*0144*/ 	.word	0x0000ff40


	//   ....[30]....
        /*0148*/ 	.word	0x0000ff70


	//   ....[31]....
        /*014c*/ 	.word	0x0000ff80


	//   ....[32]....
        /*0150*/ 	.word	0x00011de0


	//   ....[33]....
        /*0154*/ 	.word	0x00011e10


	//   ....[34]....
        /*0158*/ 	.word	0x00011e30


	//   ....[35]....
        /*015c*/ 	.word	0x00011e50


	//   ....[36]....
        /*0160*/ 	.word	0x00011ed0


	//   ....[37]....
        /*0164*/ 	.word	0x00011f00


	//   ....[38]....
        /*0168*/ 	.word	0x00011f30


	//   ....[39]....
        /*016c*/ 	.word	0x00011f60


	//----- nvinfo : EIATTR_EXIT_INSTR_OFFSETS
	.align		4
.L_238:
        /*0170*/ 	.byte	0x04, 0x1c
        /*0172*/ 	.short	(.L_240 - .L_239)


	//   ....[0]....
.L_239:
        /*0174*/ 	.word	0x000004b0


	//   ....[1]....
        /*0178*/ 	.word	0x00013b50


	//   ....[2]....
        /*017c*/ 	.word	0x00013c80


	//   ....[3]....
        /*0180*/ 	.word	0x00013ca0


	//   ....[4]....
        /*0184*/ 	.word	0x000148c0


	//   ....[5]....
        /*0188*/ 	.word	0x00014950


	//----- nvinfo : EIATTR_CRS_STACK_SIZE
	.align		4
.L_240:
        /*018c*/ 	.byte	0x04, 0x1e
        /*018e*/ 	.short	(.L_242 - .L_241)
.L_241:
        /*0190*/ 	.word	0x00000000


	//----- nvinfo : EIATTR_CBANK_PARAM_SIZE
	.align		4
.L_242:
        /*0194*/ 	.byte	0x03, 0x19
        /*0196*/ 	.short	0x01d0


	//----- nvinfo : EIATTR_PARAM_CBANK
	.align		4
        /*0198*/ 	.byte	0x04, 0x0a
        /*019a*/ 	.short	(.L_244 - .L_243)
	.align		4
.L_243:
        /*019c*/ 	.word	index@(.nv.constant0._ZN5flash16flash_fwd_kernelI23Flash_fwd_kernel_traitsILi96ELi128ELi64ELi4ELb0ELb0EN7cutlass6half_tE19Flash_kernel_traitsILi96ELi128ELi64ELi4ES3_EELb0ELb1ELb0ELb1ELb0ELb0ELb0ELb0EEEvNS_16Flash_fwd_paramsE)
        /*01a0*/ 	.short	0x0210
        /*01a2*/ 	.short	0x01d0


	//----- nvinfo : EIATTR_SW_WAR
	.align		4
.L_244:
        /*01a4*/ 	.byte	0x04, 0x36
        /*01a6*/ 	.short	(.L_246 - .L_245)
.L_245:
        /*01a8*/ 	.word	0x00000008
.L_246:


//--------------------- .nv.info._ZN5flash16flash_fwd_kernelI23Flash_fwd_kernel_traitsILi96ELi64ELi64ELi4ELb0ELb0EN7cutlass6half_tE19Flash_kernel_traitsILi96ELi64ELi64ELi4ES3_EELb0ELb1ELb0ELb0ELb1ELb1ELb0ELb0EEEvNS_16Flash_fwd_paramsE --------------------------
	.section	.nv.info._ZN5flash16flash_fwd_kernelI23Flash_fwd_kernel_traitsILi96ELi64ELi64ELi4ELb0ELb0EN7cutlass6half_tE19Flash_kernel_traitsILi96ELi64ELi64ELi4ES3_EELb0ELb1ELb0ELb0ELb1ELb1ELb0ELb0EEEvNS_16Flash_fwd_paramsE,"",@"SHT_CUDA_INFO"
	.sectionflags	@""
	.align	4


	//----- nvinfo : EIATTR_CUDA_API_VERSION
	.align		4
        /*0000*/ 	.byte	0x04, 0x37
        /*0002*/ 	.short	(.L_248 - .L_247)
.L_247:
        /*0004*/ 	.word	0x00000082


	//----- nvinfo : EIATTR_KPARAM_INFO
	.align		4
.L_248:
        /*0008*/ 	.byte	0x04, 0x17
        /*000a*/ 	.short	(.L_250 - .L_249)
.L_249:
        /*000c*/ 	.word	0x00000000
        /*0010*/ 	.short	0x0000
        /*0012*/ 	.short	0x0000
        /*0014*/ 	.byte	0x00, 0xf0, 0x41, 0x07


	//----- nvinfo : EIATTR_SPARSE_MMA_MASK
	.align		4
.L_250:
        /*0018*/ 	.byte	0x03, 0x50
        /*001a*/ 	.short	0x0000


	//----- nvinfo : EIATTR_MAXREG_COUNT
	.align		4
        /*001c*/ 	.byte	0x03, 0x1b
        /*001e*/ 	.short	0x00ff


	//----- nvinfo : EIATTR_NUM_BARRIERS
	.align		4
        /*0020*/ 	.byte	0x02, 0x4c
        /*0022*/ 	.byte	0x01
	.zero		1


	//----- nvinfo : EIATTR_MERCURY_ISA_VERSION
	.align		4
        /*0024*/ 	.byte	0x03, 0x5f
        /*0026*/ 	.short	0x0101


	//----- nvinfo : EIATTR_COOP_GROUP_MASK_REGIDS
	.align		4
        /*0028*/ 	.byte	0x04, 0x29
        /*002a*/ 	.short	(.L_252 - .L_251)


	//   ....[0]....
.L_251:
        /*002c*/ 	.word	0xffffffff


	//   ....[1]....
        /*0030*/ 	.word	0xffffffff


	//   ....[2]....
        /*0034*/ 	.word	0xffffffff


	//   ....[3]....
        /*0038*/ 	.word	0xffffffff


	//   ....[4]....
        /*003c*/ 	.word	0xffffffff


	//   ....[5]....
        /*0040*/ 	.word	0xffffffff


	//   ....[6]....
        /*0044*/ 	.word	0xffffffff


	//   ....[7]....
        /*0048*/ 	.word	0xffffffff


	//   ....[8]....
        /*004c*/ 	.word	0xffffffff


	//   ....[9]....
        /*0050*/ 	.word	0xffffffff


	//   ....[10]....
        /*0054*/ 	.word	0xffffffff


	//   ....[11]....
        /*0058*/ 	.word	0xffffffff


	//----- nvinfo : EIATTR_COOP_GROUP_INSTR_OFFSETS
	.align		4
.L_252:
        /*005c*/ 	.byte	0x04, 0x28
        /*005e*/ 	.short	(.L_254 - .L_253)


	//   ....[0]....
.L_253:
        /*0060*/ 	.word	0x00001cd0


	//   ....[1]....
        /*0064*/ 	.word	0x00001e90


	//   ....[2]....
        /*0068*/ 	.word	0x00001ec0


	//   ....[3]....
        /*006c*/ 	.word	0x00001fc0


	//   ....[4]....
        /*0070*/ 	.word	0x000035b0


	//   ....[5]....
        /*0074*/ 	.word	0x000035f0


	//   ....[6]....
        /*0078*/ 	.word	0x00003620


	//   ....[7]....
        /*007c*/ 	.word	0x00003640


	//   ....[8]....
        /*0080*/ 	.word	0x000045e0


	//   ....[9]....
        /*0084*/ 	.word	0x00004620


	//   ....[10]....
        /*0088*/ 	.word	0x000046e0


	//   ....[11]....
        /*008c*/ 	.word	0x00004710


	//----- nvinfo : EIATTR_EXIT_INSTR_OFFSETS
	.align		4
.L_254:
        /*0090*/ 	.byte	0x04, 0x1c
        /*0092*/ 	.short	(.L_256 - .L_255)


	//   ....[0]....
.L_255:
        /*0094*/ 	.word	0x000001a0


	//   ....[1]....
        /*0098*/ 	.word	0x00005570


	//   ....[2]....
        /*009c*/ 	.word	0x00005a80


	//   ....[3]....
        /*00a0*/ 	.word	0x00005b10


	//----- nvinfo : EIATTR_CRS_STACK_SIZE
	.align		4
.L_256:
        /*00a4*/ 	.byte	0x04, 0x1e
        /*00a6*/ 	.short	(.L_258 - .L_257)
.L_257:
        /*00a8*/ 	.word	0x00000000


	//----- nvinfo : EIATTR_CBANK_PARAM_SIZE
	.align		4
.L_258:
        /*00ac*/ 	.byte	0x03, 0x19
        /*00ae*/ 	.short	0x01d0


	//----- nvinfo : EIATTR_PARAM_CBANK
	.align		4
        /*00b0*/ 	.byte	0x04, 0x0a
        /*00b2*/ 	.short	(.L_260 - .L_259)
	.align		4
.L_259:
        /*00b4*/ 	.word	index@(.nv.constant0._ZN5flash16flash_fwd_kernelI23Flash_fwd_kernel_traitsILi96ELi64ELi64ELi4ELb0ELb0EN7cutlass6half_tE19Flash_kernel_traitsILi96ELi64ELi64ELi4ES3_EELb0ELb1ELb0ELb0ELb1ELb1ELb0ELb0EEEvNS_16Flash_fwd_paramsE)
        /*00b8*/ 	.short	0x0210
        /*00ba*/ 	.short	0x01d0


	//----- nvinfo : EIATTR_SW_WAR
	.align		4
.L_260:
        /*00bc*/ 	.byte	0x04, 0x36
        /*00be*/ 	.short	(.L_262 - .L_261)
.L_261:
        /*00c0*/ 	.word	0x00000008
.L_262:


//--------------------- .nv.info._ZN5flash16flash_fwd_kernelI23Flash_fwd_kernel_traitsILi96ELi64ELi64ELi4ELb0ELb0EN7cutlass6half_tE19Flash_kernel_traitsILi96ELi64ELi64ELi4ES3_EELb0ELb1ELb0ELb0ELb0ELb1ELb0ELb0EEEvNS_16Flash_fwd_paramsE --------------------------
	.section	.nv.info._ZN5flash16flash_fwd_kernelI23Flash_fwd_kernel_traitsILi96ELi64ELi64ELi4ELb0ELb0EN7cutlass6half_tE19Flash_kernel_traitsILi96ELi64ELi64ELi4ES3_EELb0ELb1ELb0ELb0ELb0ELb1ELb0ELb0EEEvNS_16Flash_fwd_paramsE,"",@"SHT_CUDA_INFO"
	.sectionflags	@""
	.align	4


	//----- nvinfo : EIATTR_CUDA_API_VERSION
	.align		4
        /*0000*/ 	.byte	0x04, 0x37
        /*0002*/ 	.short	(.L_264 - .L_263)
.L_263:
        /*0004*/ 	.word	0x00000082


	//----- nvinfo : EIATTR_KPARAM_INFO
	.align		4
.L_264:
        /*0008*/ 	.byte	0x04, 0x17
        /*000a*/ 	.short	(.L_266 - .L_265)
.L_265:
        /*000c*/ 	.word	0x00000000
        /*0010*/ 	.short	0x0000
        /*0012*/ 	.short	0x0000
        /*0014*/ 	.byte	0x00, 0xf0, 0x41, 0x07


	//----- nvinfo : EIATTR_SPARSE_MMA_MASK
	.align		4
.L_266:
        /*0018*/ 	.byte	0x03, 0x50
        /*001a*/ 	.short	0x0000


	//----- nvinfo : EIATTR_MAXREG_COUNT
	.align		4
        /*001c*/ 	.byte	0x03, 0x1b
        /*001e*/ 	.short	0x00ff


	//----- nvinfo : EIATTR_NUM_BARRIERS
	.align		4
        /*0020*/ 	.byte	0x02, 0x4c
        /*0022*/ 	.byte	0x01
	.zero		1


	//----- nvinfo : EIATTR_MERCURY_ISA_VERSION
	.align		4
        /*0024*/ 	.byte	0x03, 0x5f
        /*0026*/ 	.short	0x0101


	//----- nvinfo : EIATTR_COOP_GROUP_MASK_REGIDS
	.align		4
        /*0028*/ 	.byte	0x04, 0x29
        /*002a*/ 	.short	(.L_268 - .L_267)


	//   ....[0]....
.L_267:
        /*002c*/ 	.word	0xffffffff


	//   ....[1]....
        /*0030*/ 	.word	0xffffffff


	//   ....[2]....
        /*0034*/ 	.word	0xffffffff


	//   ....[3]....
        /*0038*/ 	.word	0xffffffff


	//   ....[4]....
        /*003c*/ 	.word	0xffffffff


	//   ....[5]....
        /*0040*/ 	.word	0xffffffff


	//   ....[6]....
        /*0044*/ 	.word	0xffffffff


	//   ....[7]....
        /*0048*/ 	.word	0xffffffff


	//   ....[8]....
        /*004c*/ 	.word	0xffffffff


	//   ....[9]....
        /*0050*/ 	.word	0xffffffff


	//   ....[10]....
        /*0054*/ 	.word	0xffffffff


	//   ....[11]....
        /*0058*/ 	.word	0xffffffff


	//   ....[12]....
        /*005c*/ 	.word	0xffffffff


	//   ....[13]....
        /*0060*/ 	.word	0xffffffff


	//   ....[14]....
        /*0064*/ 	.word	0xffffffff


	//   ....[15]....
        /*0068*/ 	.word	0xffffffff


	//----- nvinfo : EIATTR_COOP_GROUP_INSTR_OFFSETS
	.align		4
.L_268:
        /*006c*/ 	.byte	0x04, 0x28
        /*006e*/ 	.short	(.L_270 - .L_269)


	//   ....[0]....
.L_269:
        /*0070*/ 	.word	0x00002350


	//   ....[1]....
        /*0074*/ 	.word	0x00002550


	//   ....[2]....
        /*0078*/ 	.word	0x00002570


	//   ....[3]....
        /*007c*/ 	.word	0x00002620


	//   ....[4]....
        /*0080*/ 	.word	0x00004190


	//   ....[5]....
        /*0084*/ 	.word	0x000041d0


	//   ....[6]....
        /*0088*/ 	.word	0x000041f0


	//   ....[7]....
        /*008c*/ 	.word	0x00004210


	//   ....[8]....
        /*0090*/ 	.word	0x00005d30


	//   ....[9]....
        /*0094*/ 	.word	0x00005d70


	//   ....[10]....
        /*0098*/ 	.word	0x00005d90


	//   ....[11]....
        /*009c*/ 	.word	0x00005db0


	//   ....[12]....
        /*00a0*/ 	.word	0x00006d60


	//   ....[13]....
        /*00a4*/ 	.word	0x00006da0


	//   ....[14]....
        /*00a8*/ 	.word	0x00006e00


	//   ....[15]....
        /*00ac*/ 	.word	0x00006e10


	//----- nvinfo : EIATTR_EXIT_INSTR_OFFSETS
	.align		4
.L_270:
        /*00b0*/ 	.byte	0x04, 0x1c
        /*00b2*/ 	.short	(.L_272 - .L_271)


	//   ....[0]....
.L_271:
        /*00b4*/ 	.word	0x00000310


	//   ....[1]....
        /*00b8*/ 	.word	0x00007e30


	//   ....[2]....
        /*00bc*/ 	.word	0x00007f30


	//   ....[3]....
        /*00c0*/ 	.word	0x00008600


	//   ....[4]....
        /*00c4*/ 	.word	0x00008690


	//----- nvinfo : EIATTR_CRS_STACK_SIZE
	.align		4
.L_272:
        /*00c8*/ 	.byte	0x04, 0x1e
        /*00ca*/ 	.short	(.L_274 - .L_273)
.L_273:
        /*00cc*/ 	.word	0x00000000


	//----- nvinfo : EIATTR_CBANK_PARAM_SIZE
	.align		4
.L_274:
        /*00d0*/ 	.byte	0x03, 0x19
        /*00d2*/ 	.short	0x01d0


	//----- nvinfo : EIATTR_PARAM_CBANK
	.align		4
        /*00d4*/ 	.byte	0x04, 0x0a
        /*00d6*/ 	.short	(.L_276 - .L_275)
	.align		4
.L_275:
        /*00d8*/ 	.word	index@(.nv.constant0._ZN5flash16flash_fwd_kernelI23Flash_fwd_kernel_traitsILi96ELi64ELi64ELi4ELb0ELb0EN7cutlass6half_tE19Flash_kernel_traitsILi96ELi64ELi64ELi4ES3_EELb0ELb1ELb0ELb0ELb0ELb1ELb0ELb0EEEvNS_16Flash_fwd_paramsE)
        /*00dc*/ 	.short	0x0210
        /*00de*/ 	.short	0x01d0


	//----- nvinfo : EIATTR_SW_WAR
	.align		4
.L_276:
        /*00e0*/ 	.byte	0x04, 0x36
        /*00e2*/ 	.short	(.L_278 - .L_277)
.L_277:
        /*00e4*/ 	.word	0x00000008
.L_278:


//--------------------- .nv.info._ZN5flash16flash_fwd_kernelI23Flash_fwd_kernel_traitsILi96ELi64ELi64ELi4ELb0ELb0EN7cutlass6half_tE19Flash_kernel_traitsILi96ELi64ELi64ELi4ES3_EELb0ELb1ELb0ELb0ELb0ELb0ELb0ELb0EEEvNS_16Flash_fwd_paramsE --------------------------
	.section	.nv.info._ZN5flash16flash_fwd_kernelI23Flash_fwd_kernel_traitsILi96ELi64ELi64ELi4ELb0ELb0EN7cutlass6half_tE19Flash_kernel_traitsILi96ELi64ELi64ELi4ES3_EELb0ELb1ELb0ELb0ELb0ELb0ELb0ELb0EEEvNS_16Flash_fwd_paramsE,"",@"SHT_CUDA_INFO"
	.sectionflags	@""
	.align	4


	//----- nvinfo : EIATTR_CUDA_API_VERSION
	.align		4
        /*0000*/ 	.byte	0x04, 0x37
        /*0002*/ 	.short	(.L_280 - .L_279)
.L_279:
        /*0004*/ 	.word	0x00000082


	//----- nvinfo : EIATTR_KPARAM_INFO
	.align		4
.L_280:
        /*0008*/ 	.byte	0x04, 0x17
        /*000a*/ 	.short	(.L_282 - .L_281)
.L_281:
        /*000c*/ 	.word	0x00000000
        /*0010*/ 	.short	0x0000
        /*0012*/ 	.short	0x0000
        /*0014*/ 	.byte	0x00, 0xf0, 0x41, 0x07


	//----- nvinfo : EIATTR_SPARSE_MMA_MASK
	.align		4
.L_282:
        /*0018*/ 	.byte	0x03, 0x50
        /*001a*/ 	.short	0x0000


	//----- nvinfo : EIATTR_MAXREG_COUNT
	.align		4
        /*001c*/ 	.byte	0x03, 0x1b
        /*001e*/ 	.short	0x00ff


	//----- nvinfo : EIATTR_NUM_BARRIERS
	.align		4
        /*0020*/ 	.byte	0x02, 0x4c
        /*0022*/ 	.byte	0x01
	.zero		1


	//----- nvinfo : EIATTR_MERCURY_ISA_VERSION
	.align		4
        /*0024*/ 	.byte	0x03, 0x5f
        /*0026*/ 	.short	0x0101


	//----- nvinfo : EIATTR_COOP_GROUP_MASK_REGIDS
	.align		4
        /*0028*/ 	.byte	0x04, 0x29
        /*002a*/ 	.short	(.L_284 - .L_283)


	//   ....[0]....
.L_283:
        /*002c*/ 	.word	0xffffffff


	//   ....[1]....
        /*0030*/ 	.word	0xffffffff


	//   ....[2]....
        /*0034*/ 	.word	0xffffffff


	//   ....[3]....
        /*0038*/ 	.word	0xffffffff


	//   ....[4]....
        /*003c*/ 	.word	0xffffffff


	//   ....[5]....
        /*0040*/ 	.word	0xffffffff


	//   ....[6]....
        /*0044*/ 	.word	0xffffffff


	//   ....[7]....
        /*0048*/ 	.word	0xffffffff


	//   ....[8]....
        /*004c*/ 	.word	0xffffffff


	//   ....[9]....
        /*0050*/ 	.word	0xffffffff


	//   ....[10]....
        /*0054*/ 	.word	0xffffffff


	//   ....[11]....
        /*0058*/ 	.word	0xffffffff


	//   ....[12]....
        /*005c*/ 	.word	0xffffffff


	//   ....[13]....
        /*0060*/ 	.word	0xffffffff


	//   ....[14]....
        /*0064*/ 	.word	0xffffffff


	//   ....[15]....
        /*0068*/ 	.word	0xffffffff


	//----- nvinfo : EIATTR_COOP_GROUP_INSTR_OFFSETS
	.align		4
.L_284:
        /*006c*/ 	.byte	0x04, 0x28
        /*006e*/ 	.short	(.L_286 - .L_285)


	//   ....[0]....
.L_285:
        /*0070*/ 	.word	0x000030f0


	//   ....[1]....
        /*0074*/ 	.word	0x00003180


	//   ....[2]....
        /*0078*/ 	.word	0x000031a0


	//   ....[3]....
        /*007c*/ 	.word	0x00003210


	//   ....[4]....
        /*0080*/ 	.word	0x000051e0


	//   ....[5]....
        /*0084*/ 	.word	0x00005230


	//   ....[6]....
        /*0088*/ 	.word	0x00005250


	//   ....[7]....
        /*008c*/ 	.word	0x00005270


	//   ....[8]....
        /*0090*/ 	.word	0x00007250


	//   ....[9]....
        /*0094*/ 	.word	0x00007270


	//   ....[10]....
        /*0098*/ 	.word	0x000072a0


	//   ....[11]....
        /*009c*/ 	.word	0x000072b0


	//   ....[12]....
        /*00a0*/ 	.word	0x00008260


	//   ....[13]....
        /*00a4*/ 	.word	0x000082a0


	//   ....[14]....
        /*00a8*/ 	.word	0x00008310


	//   ....[15]....
        /*00ac*/ 	.word	0x00008320


	//----- nvinfo : EIATTR_EXIT_INSTR_OFFSETS
	.align		4
.L_286:
        /*00b0*/ 	.byte	0x04, 0x1c
        /*00b2*/ 	.short	(.L_288 - .L_287)


	//   ....[0]....
.L_287:
        /*00b4*/ 	.word	0x00000310


	//   ....[1]....
        /*00b8*/ 	.word	0x00009380


	//   ....[2]....
        /*00bc*/ 	.word	0x000094b0


	//   ....[3]....
        /*00c0*/ 	.word	0x000094d0


	//   ....[4]....
        /*00c4*/ 	.word	0x00009c30


	//   ....[5]....
        /*00c8*/ 	.word	0x00009cc0


	//----- nvinfo : EIATTR_CRS_STACK_SIZE
	.align		4
.L_288:
        /*00cc*/ 	.byte	0x04, 0x1e
        /*00ce*/ 	.short	(.L_290 - .L_289)
.L_289:
        /*00d0*/ 	.word	0x00000000


	//----- nvinfo : EIATTR_CBANK_PARAM_SIZE
	.align		4
.L_290:
        /*00d4*/ 	.byte	0x03, 0x19
        /*00d6*/ 	.short	0x01d0


	//----- nvinfo : EIATTR_PARAM_CBANK
	.align		4
        /*00d8*/ 	.byte	0x04, 0x0a
        /*00da*/ 	.short	(.L_292 - .L_291)
	.align		4
.L_291:
        /*00dc*/ 	.word	index@(.nv.constant0._ZN5flash16flash_fwd_kernelI23Flash_fwd_kernel_traitsILi96ELi64ELi64ELi4ELb0ELb0EN7cutlass6half_tE19Flash_kernel_traitsILi96ELi64ELi64ELi4ES3_EELb0ELb1ELb0ELb0ELb0ELb0ELb0ELb0EEEvNS_16Flash_fwd_paramsE)
        /*00e0*/ 	.short	0x0210
        /*00e2*/ 	.short	0x01d0


	//----- nvinfo : EIATTR_SW_WAR
	.align		4
.L_292:
        /*00e4*/ 	.byte	0x04, 0x36
        /*00e6*/ 	.short	(.L_294 - .L_293)
.L_293:
        /*00e8*/ 	.word	0x00000008
.L_294:


//--------------------- .nv.info._ZN5flash16flash_fwd_kernelI23Flash_fwd_kernel_traitsILi96ELi64ELi64ELi4ELb0ELb0EN7cutlass6half_tE19Flash_kernel_traitsILi96ELi64ELi64ELi4ES3_EELb0ELb1ELb0ELb1ELb0ELb0ELb0ELb0EEEvNS_16Flash_fwd_paramsE --------------------------
	.section	.nv.info._ZN5flash16flash_fwd_kernelI23Flash_fwd_kernel_traitsILi96ELi64ELi64ELi4ELb0ELb0EN7cutlass6half_tE19Flash_kernel_traitsILi96ELi64ELi64ELi4ES3_EELb0ELb1ELb0ELb1ELb0ELb0ELb0ELb0EEEvNS_16Flash_fwd_paramsE,"",@"SHT_CUDA_INFO"
	.sectionflags	@""
	.align	4


	//----- nvinfo : EIATTR_CUDA_API_VERSION
	.align		4
        /*0000*/ 	.byte	0x04, 0x37
        /*0002*/ 	.short	(.L_296 - .L_295)
.L_295:
        /*0004*/ 	.word	0x00000082


	//----- nvinfo : EIATTR_KPARAM_INFO
	.align		4
.L_296:
        /*0008*/ 	.byte	0x04, 0x17
        /*000a*/ 	.short	(.L_298 - .L_297)
.L_297:
        /*000c*/ 	.word	0x00000000
        /*0010*/ 	.short	0x0000
        /*0012*/ 	.short	0x0000
        /*0014*/ 	.byte	0x00, 0xf0, 0x41, 0x07


	//----- nvinfo : EIATTR_SPARSE_MMA_MASK
	.align		4
.L_298:
        /*0018*/ 	.byte	0x03, 0x50
        /*001a*/ 	.short	0x0000


	//----- nvinfo : EIATTR_MAXREG_COUNT
	.align		4
        /*001c*/ 	.byte	0x03, 0x1b
        /*001e*/ 	.short	0x00ff


	//----- nvinfo : EIATTR_NUM_BARRIERS
	.align		4
        /*0020*/ 	.byte	0x02, 0x4c
        /*0022*/ 	.byte	0x01
	.zero		1


	//----- nvinfo : EIATTR_MERCURY_ISA_VERSION
	.align		4
        /*0024*/ 	.byte	0x03, 0x5f
        /*0026*/ 	.short	0x0101


	//----- nvinfo : EIATTR_COOP_GROUP_MASK_REGIDS
	.align		4
        /*0028*/ 	.byte	0x04, 0x29
        /*002a*/ 	.short	(.L_300 - .L_299)


	//   ....[0]....
.L_299:
        /*002c*/ 	.word	0xffffffff


	//   ....[1]....
        /*0030*/ 	.word	0xffffffff


	//   ....[2]....
        /*0034*/ 	.word	0xffffffff


	//   ....[3]....
        /*0038*/ 	.word	0xffffffff


	//   ....[4]....
        /*003c*/ 	.word	0xffffffff


	//   ....[5]....
        /*0040*/ 	.word	0xffffffff


	//   ....[6]....
        /*0044*/ 	.word	0xffffffff


	//   ....[7]....
        /*0048*/ 	.word	0xffffffff


	//   ....[8]....
        /*004c*/ 	.word	0xffffffff


	//   ....[9]....
        /*0050*/ 	.word	0xffffffff


	//   ....[10]....
        /*0054*/ 	.word	0xffffffff


	//   ....[11]....
        /*0058*/ 	.word	0xffffffff


	//   ....[12]....
        /*005c*/ 	.word	0xffffffff


	//   ....[13]....
        /*0060*/ 	.word	0xffffffff


	//   ....[14]....
        /*0064*/ 	.word	0xffffffff


	//   ....[15]....
        /*0068*/ 	.word	0xffffffff


	//----- nvinfo : EIATTR_COOP_GROUP_INSTR_OFFSETS
	.align		4
.L_300:
        /*006c*/ 	.byte	0x04, 0x28
        /*006e*/ 	.short	(.L_302 - .L_301)


	//   ....[0]....
.L_301:
        /*0070*/ 	.word	0x00003560


	//   ....[1]....
        /*0074*/ 	.word	0x000035f0


	//   ....[2]....
        /*0078*/ 	.word	0x00003600


	//   ....[3]....
        /*007c*/ 	.word	0x00003630


	//   ....[4]....
        /*0080*/ 	.word	0x00005940


	//   ....[5]....
        /*0084*/ 	.word	0x00005950


	//   ....[6]....
        /*0088*/ 	.word	0x00005980


	//   ....[7]....
        /*008c*/ 	.word	0x00005990


	//   ....[8]....
        /*0090*/ 	.word	0x00007d20


	//   ....[9]....
        /*0094*/ 	.word	0x00007d40


	//   ....[10]....
        /*0098*/ 	.word	0x00007d90


	//   ....[11]....
        /*009c*/ 	.word	0x00007da0


	//   ....[12]....
        /*00a0*/ 	.word	0x00008d40


	//   ....[13]....
        /*00a4*/ 	.word	0x00008d80


	//   ....[14]....
        /*00a8*/ 	.word	0x00008e00


	//   ....[15]....
        /*00ac*/ 	.word	0x00008e10


	//----- nvinfo : EIATTR_EXIT_INSTR_OFFSETS
	.align		4
.L_302:
        /*00b0*/ 	.byte	0x04, 0x1c
        /*00b2*/ 	.short	(.L_304 - .L_303)


	//   ....[0]....
.L_303:
        /*00b4*/ 	.word	0x00000310


	//   ....[1]....
        /*00b8*/ 	.word	0x00009e40


	//   ....[2]....
        /*00bc*/ 	.word	0x00009f60


	//   ....[3]....
        /*00c0*/ 	.word	0x00009f80


	//   ....[4]....
        /*00c4*/ 	.word	0x0000a6e0


	//   ....[5]....
        /*00c8*/ 	.word	0x0000a770


	//----- nvinfo : EIATTR_CRS_STACK_SIZE
	.align		4
.L_304:
        /*00cc*/ 	.byte	0x04, 0x1e
        /*00ce*/ 	.short	(.L_306 - .L_305)
.L_305:
        /*00d0*/ 	.word	0x00000000


	//----- nvinfo : EIATTR_CBANK_PARAM_SIZE
	.align		4
.L_306:
        /*00d4*/ 	.byte	0x03, 0x19
        /*00d6*/ 	.short	0x01d0


	//----- nvinfo : EIATTR_PARAM_CBANK
	.align		4
        /*00d8*/ 	.byte	0x04, 0x0a
        /*00da*/ 	.short	(.L_308 - .L_307)
	.align		4
.L_307:
        /*00dc*/ 	.word	index@(.nv.constant0._ZN5flash16flash_fwd_kernelI23Flash_fwd_kernel_traitsILi96ELi64ELi64ELi4ELb0ELb0EN7cutlass6half_tE19Flash_kernel_traitsILi96ELi64ELi64ELi4ES3_EELb0ELb1ELb0ELb1ELb0ELb0ELb0ELb0EEEvNS_16Flash_fwd_paramsE)
        /*00e0*/ 	.short	0x0210
        /*00e2*/ 	.short	0x01d0


	//----- nvinfo : EIATTR_SW_WAR
	.align		4
.L_308:
        /*00e4*/ 	.byte	0x04, 0x36
        /*00e6*/ 	.short	(.L_310 - .L_309)
.L_309:
        /*00e8*/ 	.word	0x00000008
.L_310:


//--------------------- .nv.info._ZN5flash16flash_fwd_kernelI23Flash_fwd_kernel_traitsILi96ELi128ELi64ELi4ELb0ELb0EN7cutlass6half_tE19Flash_kernel_traitsILi96ELi128ELi64ELi4ES3_EELb1ELb1ELb0ELb0ELb0ELb0ELb0ELb0EEEvNS_16Flash_fwd_paramsE --------------------------
	.section	.nv.info._ZN5flash16flash_fwd_kernelI23Flash_fwd_kernel_traitsILi96ELi128ELi64ELi4ELb0ELb0EN7cutlass6half_tE19Flash_kernel_traitsILi96ELi128ELi64ELi4ES3_EELb1ELb1ELb0ELb0ELb0ELb0ELb0ELb0EEEvNS_16Flash_fwd_paramsE,"",@"SHT_CUDA_INFO"
	.sectionflags	@""
	.align	4


	//----- nvinfo : EIATTR_CUDA_API_VERSION
	.align		4
        /*0000*/ 	.byte	0x04, 0x37
        /*0002*/ 	.short	(.L_312 - .L_311)
.L_311:
        /*0004*/ 	.word	0x00000082


	//----- nvinfo : EIATTR_KPARAM_INFO
	.align		4
.L_312:
        /*0008*/ 	.byte	0x04, 0x17
        /*000a*/ 	.short	(.L_314 - .L_313)
.L_313:
        /*000c*/ 	.word	0x00000000
        /*0010*/ 	.short	0x0000
        /*0012*/ 	.short	0x0000
        /*0014*/ 	.byte	0x00, 0xf0, 0x41, 0x07


	//----- nvinfo : EIATTR_SPARSE_MMA_MASK
	.align		4
.L_314:
        /*0018*/ 	.byte	0x03, 0x50
        /*001a*/ 	.short	0x0000


	//----- nvinfo : EIATTR_MAXREG_COUNT
	.align		4
        /*001c*/ 	.byte	0x03, 0x1b
        /*001e*/ 	.short	0x00ff


	//----- nvinfo : EIATTR_NUM_BARRIERS
	.align		4
        /*0020*/ 	.byte	0x02, 0x4c
        /*0022*/ 	.byte	0x01
	.zero		1


	//----- nvinfo : EIATTR_ANNOTATIONS
	.align		4
        /*0024*/ 	.byte	0x04, 0x55
        /*0026*/ 	.short	(.L_316 - .L_315)


	//   ....[0]....
.L_315:
        /*0028*/ 	.word	0x00000001
        /*002c*/ 	.byte	0x50, 0x40, 0x00, 0x00, 0x01, 0x00, 0x00, 0x00, 0xd0, 0x5f, 0x00, 0x00, 0x01, 0x00, 0x00, 0x00
        /* <DEDUP_REMOVED lines=12> */
        /*00fc*/ 	.byte	0xe0, 0x5b, 0x01, 0x00, 0x01, 0x00, 0x00, 0x00, 0x00, 0x5c, 0x01, 0x00


	//----- nvinfo : EIATTR_MERCURY_ISA_VERSION
	.align		4
.L_316:
        /*0108*/ 	.byte	0x03, 0x5f
        /*010a*/ 	.short	0x0101


	//----- nvinfo : EIATTR_COOP_GROUP_MASK_REGIDS
	.align		4
        /*010c*/ 	.byte	0x04, 0x29
        /*010e*/ 	.short	(.L_318 - .L_317)


	//   ....[0]....
.L_317:
        /*0110*/ 	.word	0xffffffff


	//   ....[1]....
        /*0114*/ 	.word	0xffffffff


	//   ....[2]....
        /*0118*/ 	.word	0xffffffff


	//   ....[3]....
        /*011c*/ 	.word	0xffffffff


	//   ....[4]....
        /*0120*/ 	.word	0xffffffff


	//   ....[5]....
        /*0124*/ 	.word	0xffffffff


	//   ....[6]....
        /*0128*/ 	.word	0xffffffff


	//   ....[7]....
        /*012c*/ 	.word	0xffffffff


	//   ....[8]....
        /*0130*/ 	.word	0xffffffff


	//   ....[9]....
        /*0134*/ 	.word	0xffffffff


	//   ....[10]....
        /*0138*/ 	.word	0xffffffff


	//   ....[11]....
        /*013c*/ 	.word	0xffffffff


	//   ....[12]....
        /*0140*/ 	.word	0xffffffff


	//   ....[13]....
        /*0144*/ 	.word	0xffffffff


	//   ....[14]....
        /*0148*/ 	.word	0xffffffff


	//   ....[15]....
        /*014c*/ 	.word	0xffffffff


	//   ....[16]....
        /*0150*/ 	.word	0xffffffff


	//   ....[17]....
        /*0154*/ 	.word	0xffffffff


	//   ....[18]....
        /*0158*/ 	.word	0xffffffff


	//   ....[19]....
        /*015c*/ 	.word	0xffffffff


	//   ....[20]....
        /*0160*/ 	.word	0xffffffff


	//   ....[21]....
        /*0164*/ 	.word	0xffffffff


	//   ....[22]....
        /*0168*/ 	.word	0xffffffff


	//   ....[23]....
        /*016c*/ 	.word	0xffffffff


	//   ....[24]....
        /*0170*/ 	.word	0xffffffff


	//   ....[25]....
        /*0174*/ 	.word	0xffffffff


	//   ....[26]....
        /*0178*/ 	.word	0xffffffff


	//   ....[27]....
        /*017c*/ 	.word	0xffffffff


	//   ....[28]....
        /*0180*/ 	.word	0xffffffff


	//   ....[29]....
        /*0184*/ 	.word	0xffffffff


	//   ....[30]....
        /*0188*/ 	.word	0xffffffff


	//   ....[31]....
        /*018c*/ 	.word	0xffffffff


	//   ....[32]....
        /*0190*/ 	.word	0xffffffff


	//   ....[33]....
        /*0194*/ 	.word	0xffffffff


	//   ....[34]....
        /*0198*/ 	.word	0xffffffff


	//   ....[35]....
        /*019c*/ 	.word	0xffffffff


	//   ....[36]....
        /*01a0*/ 	.word	0xffffffff


	//   ....[37]....
        /*01a4*/ 	.word	0xffffffff


	//   ....[38]....
        /*01a8*/ 	.word	0xffffffff


	//   ....[39]....
        /*01ac*/ 	.word	0xffffffff


	//----- nvinfo : EIATTR_COOP_GROUP_INSTR_OFFSETS
	.align		4
.L_318:
        /*01b0*/ 	.byte	0x04, 0x28
        /*01b2*/ 	.short	(.L_320 - .L_319)


	//   ....[0]....
.L_319:
        /*01b4*/ 	.word	0x00004300


	//   ....[1]....
        /*01b8*/ 	.word	0x000043d0


	//   ....[2]....
        /*01bc*/ 	.word	0x000044b0


	//   ....[3]....
        /*01c0*/ 	.word	0x000045e0


	//   ....[4]....
        /*01c4*/ 	.word	0x000046d0


	//   ....[5]....
        /*01c8*/ 	.word	0x00004b70


	//   ....[6]....
        /*01cc*/ 	.word	0x00004cb0


	//   ....[7]....
        /*01d0*/ 	.word	0x00004ee0


	//   ....[8]....
        /*01d4*/ 	.word	0x00008fd0


	//   ....[9]....
        /*01d8*/ 	.word	0x000090c0


	//   ....[10]....
        /*01dc*/ 	.word	0x00009120


	//   ....[11]....
        /*01e0*/ 	.word	0x00009190


	//   ....[12]....
        /*01e4*/ 	.word	0x00009200


	//   ....[13]....
        /*01e8*/ 	.word	0x00009230


	//   ....[14]....
        /*01ec*/ 	.word	0x000092d0


	//   ....[15]....
        /*01f0*/ 	.word	0x00009320


	//   ....[16]....
        /*01f4*/ 	.word	0x0000e050


	//   ....[17]....
        /*01f8*/ 	.word	0x0000e1e0


	//   ....[18]....
        /*01fc*/ 	.word	0x0000e210


	//   ....[19]....
        /*0200*/ 	.word	0x0000e260


	//   ....[20]....
        /*0204*/ 	.word	0x0000e370


	//   ....[21]....
        /*0208*/ 	.word	0x0000e3a0


	//   ....[22]....
        /*020c*/ 	.word	0x0000e3e0


	//   ....[23]....
        /*0210*/ 	.word	0x0000e580


	//   ....[24]....
        /*0214*/ 	.word	0x00012590


	//   ....[25]....
        /*0218*/ 	.word	0x000125d0


	//   ....[26]....
        /*021c*/ 	.word	0x00012710


	//   ....[27]....
        /*0220*/ 	.word	0x00012740


	//   ....[28]....
        /*0224*/ 	.word	0x00012960


	//   ....[29]....
        /*0228*/ 	.word	0x00012a10


	//   ....[30]....
        /*022c*/ 	.word	0x00012b60


	//   ....[31]....
        /*0230*/ 	.word	0x00012bb0


	//   ....[32]....
        /*0234*/ 	.word	0x00015c30


	//   ....[33]....
        /*0238*/ 	.word	0x00015c40


	//   ....[34]....
        /*023c*/ 	.word	0x00015c70


	//   ....[35]....
        /*0240*/ 	.word	0x00015f20


	//   ....[36]....
        /*0244*/ 	.word	0x00015f30


	//   ....[37]....
        /*0248*/ 	.word	0x00015f60


	//   ....[38]....
        /*024c*/ 	.word	0x00015f70


	//   ....[39]....
        /*0250*/ 	.word	0x00015f90


	//----- nvinfo : EIATTR_EXIT_INSTR_OFFSETS
	.align		4
.L_320:
        /*0254*/ 	.byte	0x04, 0x1c
        /*0256*/ 	.short	(.L_322 - .L_321)


	//   ....[0]....
.L_321:
        /*0258*/ 	.word	0x00000690


	//   ....[1]....
        /*025c*/ 	.word	0x00017a60


	//   ....[2]....
        /*0260*/ 	.word	0x00017b90


	//   ....[3]....
        /*0264*/ 	.word	0x00017bb0


	//   ....[4]....
        /*0268*/ 	.word	0x000187a0


	//   ....[5]....
        /*026c*/ 	.word	0x00018830


	//----- nvinfo : EIATTR_CRS_STACK_SIZE
	.align		4
.L_322:
        /*0270*/ 	.byte	0x04, 0x1e
        /*0272*/ 	.short	(.L_324 - .L_323)
.L_323:
        /*0274*/ 	.word	0x00000000


	//----- nvinfo : EIATTR_CBANK_PARAM_SIZE
	.align		4
.L_324:
        /*0278*/ 	.byte	0x03, 0x19
        /*027a*/ 	.short	0x01d0


	//----- nvinfo : EIATTR_PARAM_CBANK
	.align		4
        /*027c*/ 	.byte	0x04, 0x0a
        /*027e*/ 	.short	(.L_326 - .L_325)
	.align		4
.L_325:
        /*0280*/ 	.word	index@(.nv.constant0._ZN5flash16flash_fwd_kernelI23Flash_fwd_kernel_traitsILi96ELi128ELi64ELi4ELb0ELb0EN7cutlass6half_tE19Flash_kernel_traitsILi96ELi128ELi64ELi4ES3_EELb1ELb1ELb0ELb0ELb0ELb0ELb0ELb0EEEvNS_16Flash_fwd_paramsE)
        /*0284*/ 	.short	0x0210
        /*0286*/ 	.short	0x01d0


	//----- nvinfo : EIATTR_SW_WAR
	.align		4
.L_326:
        /*0288*/ 	.byte	0x04, 0x36
        /*028a*/ 	.short	(.L_328 - .L_327)
.L_327:
        /*028c*/ 	.word	0x00000008
.L_328:


//--------------------- .nv.info._ZN5flash16flash_fwd_kernelI23Flash_fwd_kernel_traitsILi96ELi128ELi64ELi4ELb0ELb0EN7cutlass6half_tE19Flash_kernel_traitsILi96ELi128ELi64ELi4ES3_EELb1ELb1ELb0ELb0ELb1ELb1ELb0ELb0EEEvNS_16Flash_fwd_paramsE --------------------------
	.section	.nv.info._ZN5flash16flash_fwd_kernelI23Flash_fwd_kernel_traitsILi96ELi128ELi64ELi4ELb0ELb0EN7cutlass6half_tE19Flash_kernel_traitsILi96ELi128ELi64ELi4ES3_EELb1ELb1ELb0ELb0ELb1ELb1ELb0ELb0EEEvNS_16Flash_fwd_paramsE,"",@"SHT_CUDA_INFO"
	.sectionflags	@""
	.align	4


	//----- nvinfo : EIATTR_CUDA_API_VERSION
	.align		4
        /*0000*/ 	.byte	0x04, 0x37
        /*0002*/ 	.short	(.L_330 - .L_329)
.L_329:
        /*0004*/ 	.word	0x00000082


	//----- nvinfo : EIATTR_KPARAM_INFO
	.align		4
.L_330:
        /*0008*/ 	.byte	0x04, 0x17
        /*000a*/ 	.short	(.L_332 - .L_331)
.L_331:
        /*000c*/ 	.word	0x00000000
        /*0010*/ 	.short	0x0000
        /*0012*/ 	.short	0x0000
        /*0014*/ 	.byte	0x00, 0xf0, 0x41, 0x07


	//----- nvinfo : EIATTR_SPARSE_MMA_MASK
	.align		4
.L_332:
        /*0018*/ 	.byte	0x03, 0x50
        /*001a*/ 	.short	0x0000


	//----- nvinfo : EIATTR_MAXREG_COUNT
	.align		4
        /*001c*/ 	.byte	0x03, 0x1b
        /*001e*/ 	.short	0x00ff


	//----- nvinfo : EIATTR_NUM_BARRIERS
	.align		4
        /*0020*/ 	.byte	0x02, 0x4c
        /*0022*/ 	.byte	0x01
	.zero		1


	//----- nvinfo : EIATTR_MERCURY_ISA_VERSION
	.align		4
        /*0024*/ 	.byte	0x03, 0x5f
        /*0026*/ 	.short	0x0101


	//----- nvinfo : EIATTR_COOP_GROUP_MASK_REGIDS
	.align		4
        /*0028*/ 	.byte	0x04, 0x29
        /*002a*/ 	.short	(.L_334 - .L_333)


	//   ....[0]....
.L_333:
        /*002c*/ 	.word	0xffffffff


	//   ....[1]....
        /*0030*/ 	.word	0xffffffff


	//   ....[2]....
        /*0034*/ 	.word	0xffffffff


	//   ....[3]....
        /*0038*/ 	.word	0xffffffff


	//   ....[4]....
        /*003c*/ 	.word	0xffffffff


	//   ....[5]....
        /*0040*/ 	.word	0xffffffff


	//   ....[6]....
        /*0044*/ 	.word	0xffffffff


	//   ....[7]....
        /*0048*/ 	.word	0xffffffff


	//   ....[8]....
        /*004c*/ 	.word	0xffffffff


	//   ....[9]....
        /*0050*/ 	.word	0xffffffff


	//   ....[10]....
        /*0054*/ 	.word	0xffffffff


	//   ....[11]....
        /*0058*/ 	.word	0xffffffff


	//   ....[12]....
        /*005c*/ 	.word	0xffffffff


	//   ....[13]....
        /*0060*/ 	.word	0xffffffff


	//   ....[14]....
        /*0064*/ 	.word	0xffffffff


	//   ....[15]....
        /*0068*/ 	.word	0xffffffff


	//   ....[16]....
        /*006c*/ 	.word	0xffffffff


	//   ....[17]....
        /*0070*/ 	.word	0xffffffff


	//   ....[18]....
        /*0074*/ 	.word	0xffffffff


	//   ....[19]....
        /*0078*/ 	.word	0xffffffff


	//   ....[20]....
        /*007c*/ 	.word	0xffffffff


	//   ....[21]....
        /*0080*/ 	.word	0xffffffff


	//   ....[22]....
        /*0084*/ 	.word	0xffffffff


	//   ....[23]....
        /*0088*/ 	.word	0xffffffff


	//   ....[24]....
        /*008c*/ 	.word	0xffffffff


	//   ....[25]....
        /*0090*/ 	.word	0xffffffff


	//   ....[26]....
        /*0094*/ 	.word	0xffffffff


	//   ....[27]....
        /*0098*/ 	.word	0xffffffff


	//   ....[28]....
        /*009c*/ 	.word	0xffffffff


	//   ....[29]....
        /*00a0*/ 	.word	0xffffffff


	//   ....[30]....
        /*00a4*/ 	.word	0xffffffff


	//   ....[31]....
        /*00a8*/ 	.word	0xffffffff


	//----- nvinfo : EIATTR_COOP_GROUP_INSTR_OFFSETS
	.align		4
.L_334:
        /*00ac*/ 	.byte	0x04, 0x28
        /*00ae*/ 	.short	(.L_336 - .L_335)


	//   ....[0]....
.L_335:
        /*00b0*/ 	.word	0x00002990


	//   ....[1]....
        /*00b4*/ 	.word	0x00002af0


	//   ....[2]....
        /*00b8*/ 	.word	0x00002b30


	//   ....[3]....
        /*00bc*/ 	.word	0x00002c90


	//   ....[4]....
        /*00c0*/ 	.word	0x00002ed0


	//   ....[5]....
        /*00c4*/ 	.word	0x00002f70


	//   ....[6]....
        /*00c8*/ 	.word	0x00003140


	//   ....[7]....
        /*00cc*/ 	.word	0x000032a0


	//   ....[8]....
        /*00d0*/ 	.word	0x00006a40


	//   ....[9]....
        /*00d4*/ 	.word	0x00006d20


	//   ....[10]....
        /*00d8*/ 	.word	0x00006dc0


	//   ....[11]....
        /*00dc*/ 	.word	0x00006f50


	//   ....[12]....
        /*00e0*/ 	.word	0x00007020


	//   ....[13]....
        /*00e4*/ 	.word	0x000071f0


	//   ....[14]....
        /*00e8*/ 	.word	0x00007230


	//   ....[15]....
        /*00ec*/ 	.word	0x000073e0


	//   ....[16]....
        /*00f0*/ 	.word	0x0000afe0


	//   ....[17]....
        /*00f4*/ 	.word	0x0000b020


	//   ....[18]....
        /*00f8*/ 	.word	0x0000b120


	//   ....[19]....
        /*00fc*/ 	.word	0x0000b150


	//   ....[20]....
        /*0100*/ 	.word	0x0000b290


	//   ....[21]....
        /*0104*/ 	.word	0x0000b4b0


	//   ....[22]....
        /*0108*/ 	.word	0x0000b530


	//   ....[23]....
        /*010c*/ 	.word	0x0000b670


	//   ....[24]....
        /*0110*/ 	.word	0x0000e2d0


	//   ....[25]....
        /*0114*/ 	.word	0x0000e310


	//   ....[26]....
        /*0118*/ 	.word	0x0000e350


	//   ....[27]....
        /*011c*/ 	.word	0x0000e390


	//   ....[28]....
        /*0120*/ 	.word	0x0000e420


	//   ....[29]....
        /*0124*/ 	.word	0x0000e440


	//   ....[30]....
        /*0128*/ 	.word	0x0000e450


	//   ....[31]....
        /*012c*/ 	.word	0x0000e460


	//----- nvinfo : EIATTR_EXIT_INSTR_OFFSETS
	.align		4
.L_336:
        /*0130*/ 	.byte	0x04, 0x1c
        /*0132*/ 	.short	(.L_338 - .L_337)


	//   ....[0]....
.L_337:
        /*0134*/ 	.word	0x00000360


	//   ....[1]....
        /*0138*/ 	.word	0x0000fdd0


	//   ....[2]....
        /*013c*/ 	.word	0x00010530


	//   ....[3]....
        /*0140*/ 	.word	0x000105c0


	//----- nvinfo : EIATTR_CRS_STACK_SIZE
	.align		4
.L_338:
        /*0144*/ 	.byte	0x04, 0x1e
        /*0146*/ 	.short	(.L_340 - .L_339)
.L_339:
        /*0148*/ 	.word	0x00000000


	//----- nvinfo : EIATTR_CBANK_PARAM_SIZE
	.align		4
.L_340:
        /*014c*/ 	.byte	0x03, 0x19
        /*014e*/ 	.short	0x01d0


	//----- nvinfo : EIATTR_PARAM_CBANK
	.align		4
        /*0150*/ 	.byte	0x04, 0x0a
        /*0152*/ 	.short	(.L_342 - .L_341)
	.align		4
.L_341:
        /*0154*/ 	.word	index@(.nv.constant0._ZN5flash16flash_fwd_kernelI23Flash_fwd_kernel_traitsILi96ELi128ELi64ELi4ELb0ELb0EN7cutlass6half_tE19Flash_kernel_traitsILi96ELi128ELi64ELi4ES3_EELb1ELb1ELb0ELb0ELb1ELb1ELb0ELb0EEEvNS_16Flash_fwd_paramsE)
        /*0158*/ 	.short	0x0210
        /*015a*/ 	.short	0x01d0


	//----- nvinfo : EIATTR_SW_WAR
	.align		4
.L_342:
        /*015c*/ 	.byte	0x04, 0x36
        /*015e*/ 	.short	(.L_344 - .L_343)
.L_343:
        /*0160*/ 	.word	0x00000008
.L_344:


//--------------------- .nv.info._ZN5flash16flash_fwd_kernelI23Flash_fwd_kernel_traitsILi96ELi128ELi64ELi4ELb0ELb0EN7cutlass6half_tE19Flash_kernel_traitsILi96ELi128ELi64ELi4ES3_EELb0ELb1ELb0ELb0ELb1ELb1ELb1ELb0EEEvNS_16Flash_fwd_paramsE --------------------------
	.section	.nv.info._ZN5flash16flash_fwd_kernelI23Flash_fwd_kernel_traitsILi96ELi128ELi64ELi4ELb0ELb0EN7cutlass6half_tE19Flash_kernel_traitsILi96ELi128ELi64ELi4ES3_EELb0ELb1ELb0ELb0ELb1ELb1ELb1ELb0EEEvNS_16Flash_fwd_paramsE,"",@"SHT_CUDA_INFO"
	.sectionflags	@""
	.align	4


	//----- nvinfo : EIATTR_CUDA_API_VERSION
	.align		4
        /*0000*/ 	.byte	0x04, 0x37
        /*0002*/ 	.short	(.L_346 - .L_345)
.L_345:
        /*0004*/ 	.word	0x00000082


	//----- nvinfo : EIATTR_KPARAM_INFO
	.align		4
.L_346:
        /*0008*/ 	.byte	0x04, 0x17
        /*000a*/ 	.short	(.L_348 - .L_347)
.L_347:
        /*000c*/ 	.word	0x00000000
        /*0010*/ 	.short	0x0000
        /*0012*/ 	.short	0x0000
        /*0014*/ 	.byte	0x00, 0xf0, 0x41, 0x07


	//----- nvinfo : EIATTR_SPARSE_MMA_MASK
	.align		4
.L_348:
        /*0018*/ 	.byte	0x03, 0x50
        /*001a*/ 	.short	0x0000


	//----- nvinfo : EIATTR_MAXREG_COUNT
	.align		4
        /*001c*/ 	.byte	0x03, 0x1b
        /*001e*/ 	.short	0x00ff


	//----- nvinfo : EIATTR_NUM_BARRIERS
	.align		4
        /*0020*/ 	.byte	0x02, 0x4c
        /*0022*/ 	.byte	0x01
	.zero		1


	//----- nvinfo : EIATTR_ANNOTATIONS
	.align		4
        /*0024*/ 	.byte	0x04, 0x55
        /*0026*/ 	.short	(.L_350 - .L_349)


	//   ....[0]....
.L_349:
        /* <DEDUP_REMOVED lines=32> */


	//----- nvinfo : EIATTR_MERCURY_ISA_VERSION
	.align		4
.L_350:
        /*0218*/ 	.byte	0x03, 0x5f
        /*021a*/ 	.short	0x0101


	//----- nvinfo : EIATTR_COOP_GROUP_MASK_REGIDS
	.align		4
        /*021c*/ 	.byte	0x04, 0x29
        /*021e*/ 	.short	(.L_352 - .L_351)


	//   ....[0]....
.L_351:
        /*0220*/ 	.word	0xffffffff


	//   ....[1]....
        /*0224*/ 	.word	0xffffffff


	//   ....[2]....
        /*0228*/ 	.word	0xffffffff


	//   ....[3]....
        /*022c*/ 	.word	0xffffffff


	//   ....[4]....
        /*0230*/ 	.word	0xffffffff


	//   ....[5]....
        /*0234*/ 	.word	0xffffffff


	//   ....[6]....
        /*0238*/ 	.word	0xffffffff


	//   ....[7]....
        /*023c*/ 	.word	0xffffffff


	//   ....[8]....
        /*0240*/ 	.word	0xffffffff


	//   ....[9]....
        /*0244*/ 	.word	0xffffffff


	//   ....[10]....
        /*0248*/ 	.word	0xffffffff


	//   ....[11]....
        /*024c*/ 	.word	0xffffffff


	//   ....[12]....
        /*0250*/ 	.word	0xffffffff


	//   ....[13]....
        /*0254*/ 	.word	0xffffffff


	//   ....[14]....
        /*0258*/ 	.word	0xffffffff


	//   ....[15]....
        /*025c*/ 	.word	0xffffffff


	//   ....[16]....
        /*0260*/ 	.word	0xffffffff


	//   ....[17]....
        /*0264*/ 	.word	0xffffffff


	//   ....[18]....
        /*0268*/ 	.word	0xffffffff


	//   ....[19]....
        /*026c*/ 	.word	0xffffffff


	//   ....[20]....
        /*0270*/ 	.word	0xffffffff


	//   ....[21]....
        /*0274*/ 	.word	0xffffffff


	//   ....[22]....
        /*0278*/ 	.word	0xffffffff


	//   ....[23]....
        /*027c*/ 	.word	0xffffffff


	//   ....[24]....
        /*0280*/ 	.word	0xffffffff


	//   ....[25]....
        /*0284*/ 	.word	0xffffffff


	//   ....[26]....
        /*0288*/ 	.word	0xffffffff


	//   ....[27]....
        /*028c*/ 	.word	0xffffffff


	//   ....[28]....
        /*0290*/ 	.word	0xffffffff


	//   ....[29]....
        /*0294*/ 	.word	0xffffffff


	//   ....[30]....
        /*0298*/ 	.word	0xffffffff


	//   ....[31]....
        /*029c*/ 	.word	0xffffffff


	//----- nvinfo : EIATTR_COOP_GROUP_INSTR_OFFSETS
	.align		4
.L_352:
        /*02a0*/ 	.byte	0x04, 0x28
        /*02a2*/ 	.short	(.L_354 - .L_353)


	//   ....[0]....
.L_353:
        /*02a4*/ 	.word	0x000025f0


	//   ....[1]....
        /*02a8*/ 	.word	0x000027c0


	//   ....[2]....
        /*02ac*/ 	.word	0x00002cf0


	//   ....[3]....
        /*02b0*/ 	.word	0x00002e70


	//   ....[4]....
        /*02b4*/ 	.word	0x00002ea0


	//   ....[5]....
        /*02b8*/ 	.word	0x00002fe0


	//   ....[6]....
        /*02bc*/ 	.word	0x00003640


	//   ....[7]....
        /*02c0*/ 	.word	0x00003750


	//   ....[8]....
        /*02c4*/ 	.word	0x000068f0


	//   ....[9]....
        /*02c8*/ 	.word	0x00006a20


	//   ....[10]....
        /*02cc*/ 	.word	0x00006cf0


	//   ....[11]....
        /*02d0*/ 	.word	0x00006dc0


	//   ....[12]....
        /*02d4*/ 	.word	0x00006e70


	//   ....[13]....
        /*02d8*/ 	.word	0x00006ea0


	//   ....[14]....
        /*02dc*/ 	.word	0x00006ec0


	//   ....[15]....
        /*02e0*/ 	.word	0x00007110


	//   ....[16]....
        /*02e4*/ 	.word	0x0000aaa0


	//   ....[17]....
        /*02e8*/ 	.word	0x0000ab20


	//   ....[18]....
        /*02ec*/ 	.word	0x0000ab50


	//   ....[19]....
        /*02f0*/ 	.word	0x0000ab80


	//   ....[20]....
        /*02f4*/ 	.word	0x0000abc0


	//   ....[21]....
        /*02f8*/ 	.word	0x0000abe0


	//   ....[22]....
        /*02fc*/ 	.word	0x0000abf0


	//   ....[23]....
        /*0300*/ 	.word	0x0000ac10


	//   ....[24]....
        /*0304*/ 	.word	0x0000cd60


	//   ....[25]....
        /*0308*/ 	.word	0x0000cd70


	//   ....[26]....
        /*030c*/ 	.word	0x0000cd80


	//   ....[27]....
        /*0310*/ 	.word	0x0000cda0


	//   ....[28]....
        /*0314*/ 	.word	0x0000cdd0


	//   ....[29]....
        /*0318*/ 	.word	0x0000ce00


	//   ....[30]....
        /*031c*/ 	.word	0x0000ce30


	//   ....[31]....
        /*0320*/ 	.word	0x0000ce60


	//----- nvinfo : EIATTR_EXIT_INSTR_OFFSETS
	.align		4
.L_354:
        /*0324*/ 	.byte	0x04, 0x1c
        /*0326*/ 	.short	(.L_356 - .L_355)


	//   ....[0]....
.L_355:
        /*0328*/ 	.word	0x000001b0


	//   ....[1]....
        /*032c*/ 	.word	0x0000e680


	//   ....[2]....
        /*0330*/ 	.word	0x0000edf0


	//   ....[3]....
        /*0334*/ 	.word	0x0000ee80


	//----- nvinfo : EIATTR_CRS_STACK_SIZE
	.align		4
.L_356:
        /*0338*/ 	.byte	0x04, 0x1e
        /*033a*/ 	.short	(.L_358 - .L_357)
.L_357:
        /*033c*/ 	.word	0x00000000


	//----- nvinfo : EIATTR_CBANK_PARAM_SIZE
	.align		4
.L_358:
        /*0340*/ 	.byte	0x03, 0x19
        /*0342*/ 	.short	0x01d0


	//----- nvinfo : EIATTR_PARAM_CBANK
	.align		4
        /*0344*/ 	.byte	0x04, 0x0a
        /*0346*/ 	.short	(.L_360 - .L_359)
	.align		4
.L_359:
        /*0348*/ 	.word	index@(.nv.constant0._ZN5flash16flash_fwd_kernelI23Flash_fwd_kernel_traitsILi96ELi128ELi64ELi4ELb0ELb0EN7cutlass6half_tE19Flash_kernel_traitsILi96ELi128ELi64ELi4ES3_EELb0ELb1ELb0ELb0ELb1ELb1ELb1ELb0EEEvNS_16Flash_fwd_paramsE)
        /*034c*/ 	.short	0x0210
        /*034e*/ 	.short	0x01d0


	//----- nvinfo : EIATTR_SW_WAR
	.align		4
.L_360:
        /*0350*/ 	.byte	0x04, 0x36
        /*0352*/ 	.short	(.L_362 - .L_361)
.L_361:
        /*0354*/ 	.word	0x00000008
.L_362:


//--------------------- .nv.info._ZN5flash16flash_fwd_kernelI23Flash_fwd_kernel_traitsILi96ELi128ELi64ELi4ELb0ELb0EN7cutlass6half_tE19Flash_kernel_traitsILi96ELi128ELi64ELi4ES3_EELb1ELb1ELb0ELb0ELb0ELb1ELb0ELb0EEEvNS_16Flash_fwd_paramsE --------------------------
	.section	.nv.info._ZN5flash16flash_fwd_kernelI23Flash_fwd_kernel_traitsILi96ELi128ELi64ELi4ELb0ELb0EN7cutlass6half_tE19Flash_kernel_traitsILi96ELi128ELi64ELi4ES3_EELb1ELb1ELb0ELb0ELb0ELb1ELb0ELb0EEEvNS_16Flash_fwd_paramsE,"",@"SHT_CUDA_INFO"
	.sectionflags	@""
	.align	4


	//----- nvinfo : EIATTR_CUDA_API_VERSION
	.align		4
        /*0000*/ 	.byte	0x04, 0x37
        /*0002*/ 	.short	(.L_364 - .L_363)
.L_363:
        /*0004*/ 	.word	0x00000082


	//----- nvinfo : EIATTR_KPARAM_INFO
	.align		4
.L_364:
        /*0008*/ 	.byte	0x04, 0x17
        /*000a*/ 	.short	(.L_366 - .L_365)
.L_365:
        /*000c*/ 	.word	0x00000000
        /*0010*/ 	.short	0x0000
        /*0012*/ 	.short	0x0000
        /*0014*/ 	.byte	0x00, 0xf0, 0x41, 0x07


	//----- nvinfo : EIATTR_SPARSE_MMA_MASK
	.align		4
.L_366:
        /*0018*/ 	.byte	0x03, 0x50
        /*001a*/ 	.short	0x0000


	//----- nvinfo : EIATTR_MAXREG_COUNT
	.align		4
        /*001c*/ 	.byte	0x03, 0x1b
        /*001e*/ 	.short	0x00ff


	//----- nvinfo : EIATTR_NUM_BARRIERS
	.align		4
        /*0020*/ 	.byte	0x02, 0x4c
        /*0022*/ 	.byte	0x01
	.zero		1


	//----- nvinfo : EIATTR_ANNOTATIONS
	.align		4
        /*0024*/ 	.byte	0x04, 0x55
        /*0026*/ 	.short	(.L_368 - .L_367)


	//   ....[0]....
.L_367:
        /*0028*/ 	.word	0x00000001
        /*002c*/ 	.byte	0xf0, 0xc1, 0x00, 0x00, 0x01, 0x00, 0x00, 0x00, 0x60, 0xc2, 0x00, 0x00, 0x01, 0x00, 0x00, 0x00
        /*003c*/ 	.byte	0xe0, 0xda, 0x00, 0x00, 0x01, 0x00, 0x00, 0x00, 0x90, 0xdb, 0x00, 0x00


	//----- nvinfo : EIATTR_MERCURY_ISA_VERSION
	.align		4
.L_368:
        /*0048*/ 	.byte	0x03, 0x5f
        /*004a*/ 	.short	0x0101


	//----- nvinfo : EIATTR_COOP_GROUP_MASK_REGIDS
	.align		4
        /*004c*/ 	.byte	0x04, 0x29
        /*004e*/ 	.short	(.L_370 - .L_369)


	//   ....[0]....
.L_369:
        /*0050*/ 	.word	0xffffffff


	//   ....[1]....
        /*0054*/ 	.word	0xffffffff


	//   ....[2]....
        /*0058*/ 	.word	0xffffffff


	//   ....[3]....
        /*005c*/ 	.word	0xffffffff


	//   ....[4]....
        /*0060*/ 	.word	0xffffffff


	//   ....[5]....
        /*0064*/ 	.word	0xffffffff


	//   ....[6]....
        /*0068*/ 	.word	0xffffffff


	//   ....[7]....
        /*006c*/ 	.word	0xffffffff


	//   ....[8]....
        /*0070*/ 	.word	0xffffffff


	//   ....[9]....
        /*0074*/ 	.word	0xffffffff


	//   ....[10]....
        /*0078*/ 	.word	0xffffffff


	//   ....[11]....
        /*007c*/ 	.word	0xffffffff


	//   ....[12]....
        /*0080*/ 	.word	0xffffffff


	//   ....[13]....
        /*0084*/ 	.word	0xffffffff


	//   ....[14]....
        /*0088*/ 	.word	0xffffffff


	//   ....[15]....
        /*008c*/ 	.word	0xffffffff


	//   ....[16]....
        /*0090*/ 	.word	0xffffffff


	//   ....[17]....
        /*0094*/ 	.word	0xffffffff


	//   ....[18]....
        /*0098*/ 	.word	0xffffffff


	//   ....[19]....
        /*009c*/ 	.word	0xffffffff


	//   ....[20]....
        /*00a0*/ 	.word	0xffffffff


	//   ....[21]....
        /*00a4*/ 	.word	0xffffffff


	//   ....[22]....
        /*00a8*/ 	.word	0xffffffff


	//   ....[23]....
        /*00ac*/ 	.word	0xffffffff


	//   ....[24]....
        /*00b0*/ 	.word	0xffffffff


	//   ....[25]....
        /*00b4*/ 	.word	0xffffffff


	//   ....[26]....
        /*00b8*/ 	.word	0xffffffff


	//   ....[27]....
        /*00bc*/ 	.word	0xffffffff


	//   ....[28]....
        /*00c0*/ 	.word	0xffffffff


	//   ....[29]....
        /*00c4*/ 	.word	0xffffffff


	//   ....[30]....
        /*00c8*/ 	.word	0xffffffff


	//   ....[31]....
        /*00cc*/ 	.word	0xffffffff


	//   ....[32]....
        /*00d0*/ 	.word	0xffffffff


	//   ....[33]....
        /*00d4*/ 	.word	0xffffffff


	//   ....[34]....
        /*00d8*/ 	.word	0xffffffff


	//   ....[35]....
        /*00dc*/ 	.word	0xffffffff


	//   ....[36]....
        /*00e0*/ 	.word	0xffffffff


	//   ....[37]....
        /*00e4*/ 	.word	0xffffffff


	//   ....[38]....
        /*00e8*/ 	.word	0xffffffff


	//   ....[39]....
        /*00ec*/ 	.word	0xffffffff


	//----- nvinfo : EIATTR_COOP_GROUP_INSTR_OFFSETS
	.align		4
.L_370:
        /*00f0*/ 	.byte	0x04, 0x28
        /*00f2*/ 	.short	(.L_372 - .L_371)


	//   ....[0]....
.L_371:
        /*00f4*/ 	.word	0x000034a0


	//   ....[1]....
        /*00f8*/ 	.word	0x000035f0


	//   ....[2]....
        /*00fc*/ 	.word	0x000036f0


	//   ....[3]....
        /*0100*/ 	.word	0x00003740


	//   ....[4]....
        /*0104*/ 	.word	0x00003a70


	//   ....[5]....
        /*0108*/ 	.word	0x00003ae0


	//   ....[6]....
        /*010c*/ 	.word	0x00003e30


	//   ....[7]....
        /*0110*/ 	.word	0x00003e70


	//   ....[8]....
        /*0114*/ 	.word	0x00007740


	//   ....[9]....
        /*0118*/ 	.word	0x000079c0


	//   ....[10]....
        /*011c*/ 	.word	0x00007ad0


	//   ....[11]....
        /*0120*/ 	.word	0x00007c80


	//   ....[12]....
        /*0124*/ 	.word	0x00007d20


	//   ....[13]....
        /*0128*/ 	.word	0x00007d60


	//   ....[14]....
        /*012c*/ 	.word	0x00007df0


	//   ....[15]....
        /*0130*/ 	.word	0x00007f00


	//   ....[16]....
        /*0134*/ 	.word	0x0000c230


	//   ....[17]....
        /*0138*/ 	.word	0x0000c350


	//   ....[18]....
        /*013c*/ 	.word	0x0000c380


	//   ....[19]....
        /*0140*/ 	.word	0x0000c480


	//   ....[20]....
        /*0144*/ 	.word	0x0000c5f0


	//   ....[21]....
        /*0148*/ 	.word	0x0000c680


	//   ....[22]....
        /*014c*/ 	.word	0x0000c840


	//   ....[23]....
        /*0150*/ 	.word	0x0000c880


	//   ....[24]....
        /*0154*/ 	.word	0x00010660


	//   ....[25]....
        /*0158*/ 	.word	0x000106a0


	//   ....[26]....
        /*015c*/ 	.word	0x000106e0


	//   ....[27]....
        /*0160*/ 	.word	0x000107c0


	//   ....[28]....
        /*0164*/ 	.word	0x000107f0


	//   ....[29]....
        /*0168*/ 	.word	0x00010820


	//   ....[30]....
        /*016c*/ 	.word	0x00010b70


	//   ....[31]....
        /*0170*/ 	.word	0x00010d20


	//   ....[32]....
        /*0174*/ 	.word	0x000137f0


	//   ....[33]....
        /*0178*/ 	.word	0x00013830


	//   ....[34]....
        /*017c*/ 	.word	0x00013860


	//   ....[35]....
        /*0180*/ 	.word	0x00013870


	//   ....[36]....
        /*0184*/ 	.word	0x000138b0


	//   ....[37]....
        /*0188*/ 	.word	0x000138d0


	//   ....[38]....
        /*018c*/ 	.word	0x000138f0


	//   ....[39]....
        /*0190*/ 	.word	0x00013900


	//----- nvinfo : EIATTR_EXIT_INSTR_OFFSETS
	.align		4
.L_372:
        /*0194*/ 	.byte	0x04, 0x1c
        /*0196*/ 	.short	(.L_374 - .L_373)


	//   ....[0]....
.L_373:
        /*0198*/ 	.word	0x00000710


	//   ....[1]....
        /*019c*/ 	.word	0x00015500


	//   ....[2]....
        /*01a0*/ 	.word	0x00015600


	//   ....[3]....
        /*01a4*/ 	.word	0x000160e0


	//   ....[4]....
        /*01a8*/ 	.word	0x00016170


	//----- nvinfo : EIATTR_CRS_STACK_SIZE
	.align		4
.L_374:
        /*01ac*/ 	.byte	0x04, 0x1e
        /*01ae*/ 	.short	(.L_376 - .L_375)
.L_375:
        /*01b0*/ 	.word	0x00000000


	//----- nvinfo : EIATTR_CBANK_PARAM_SIZE
	.align		4
.L_376:
        /*01b4*/ 	.byte	0x03, 0x19
        /*01b6*/ 	.short	0x01d0


	//----- nvinfo : EIATTR_PARAM_CBANK
	.align		4
        /*01b8*/ 	.byte	0x04, 0x0a
        /*01ba*/ 	.short	(.L_378 - .L_377)
	.align		4
.L_377:
        /*01bc*/ 	.word	index@(.nv.constant0._ZN5flash16flash_fwd_kernelI23Flash_fwd_kernel_traitsILi96ELi128ELi64ELi4ELb0ELb0EN7cutlass6half_tE19Flash_kernel_traitsILi96ELi128ELi64ELi4ES3_EELb1ELb1ELb0ELb0ELb0ELb1ELb0ELb0EEEvNS_16Flash_fwd_paramsE)
        /*01c0*/ 	.short	0x0210
        /*01c2*/ 	.short	0x01d0


	//----- nvinfo : EIATTR_SW_WAR
	.align		4
.L_378:
        /*01c4*/ 	.byte	0x04, 0x36
        /*01c6*/ 	.short	(.L_380 - .L_379)
.L_379:
        /*01c8*/ 	.word	0x00000008
.L_380:


//--------------------- .nv.info._ZN5flash16flash_fwd_kernelI23Flash_fwd_kernel_traitsILi96ELi128ELi64ELi4ELb0ELb0EN7cutlass6half_tE19Flash_kernel_traitsILi96ELi128ELi64ELi4ES3_EELb0ELb1ELb0ELb0ELb0ELb1ELb1ELb0EEEvNS_16Flash_fwd_paramsE --------------------------
	.section	.nv.info._ZN5flash16flash_fwd_kernelI23Flash_fwd_kernel_traitsILi96ELi128ELi64ELi4ELb0ELb0EN7cutlass6half_tE19Flash_kernel_traitsILi96ELi128ELi64ELi4ES3_EELb0ELb1ELb0ELb0ELb0ELb1ELb1ELb0EEEvNS_16Flash_fwd_paramsE,"",@"SHT_CUDA_INFO"
	.sectionflags	@""
	.align	4


	//----- nvinfo : EIATTR_CUDA_API_VERSION
	.align		4
        /*0000*/ 	.byte	0x04, 0x37
        /*0002*/ 	.short	(.L_382 - .L_381)
.L_381:
        /*0004*/ 	.word	0x00000082


	//----- nvinfo : EIATTR_KPARAM_INFO
	.align		4
.L_382:
        /*0008*/ 	.byte	0x04, 0x17
        /*000a*/ 	.short	(.L_384 - .L_383)
.L_383:
        /*000c*/ 	.word	0x00000000
        /*0010*/ 	.short	0x0000
        /*0012*/ 	.short	0x0000
        /*0014*/ 	.byte	0x00, 0xf0, 0x41, 0x07


	//----- nvinfo : EIATTR_SPARSE_MMA_MASK
	.align		4
.L_384:
        /*0018*/ 	.byte	0x03, 0x50
        /*001a*/ 	.short	0x0000


	//----- nvinfo : EIATTR_MAXREG_COUNT
	.align		4
        /*001c*/ 	.byte	0x03, 0x1b
        /*001e*/ 	.short	0x00ff


	//----- nvinfo : EIATTR_NUM_BARRIERS
	.align		4
        /*0020*/ 	.byte	0x02, 0x4c
        /*0022*/ 	.byte	0x01
	.zero		1


	//----- nvinfo : EIATTR_ANNOTATIONS
	.align		4
        /*0024*/ 	.byte	0x04, 0x55
        /*0026*/ 	.short	(.L_386 - .L_385)


	//   ....[0]....
.L_385:
        /* <DEDUP_REMOVED lines=51> */
        /*034c*/ 	.byte	0xf0, 0x3e, 0x01, 0x00


	//----- nvinfo : EIATTR_MERCURY_ISA_VERSION
	.align		4
.L_386:
        /*0350*/ 	.byte	0x03, 0x5f
        /*0352*/ 	.short	0x0101


	//----- nvinfo : EIATTR_COOP_GROUP_MASK_REGIDS
	.align		4
        /*0354*/ 	.byte	0x04, 0x29
        /*0356*/ 	.short	(.L_388 - .L_387)


	//   ....[0]....
.L_387:
        /*0358*/ 	.word	0xffffffff


	//   ....[1]....
        /*035c*/ 	.word	0xffffffff


	//   ....[2]....
        /*0360*/ 	.word	0xffffffff


	//   ....[3]....
        /*0364*/ 	.word	0xffffffff


	//   ....[4]....
        /*0368*/ 	.word	0xffffffff


	//   ....[5]....
        /*036c*/ 	.word	0xffffffff


	//   ....[6]....
        /*0370*/ 	.word	0xffffffff


	//   ....[7]....
        /*0374*/ 	.word	0xffffffff


	//   ....[8]....
        /*0378*/ 	.word	0xffffffff


	//   ....[9]....
        /*037c*/ 	.word	0xffffffff


	//   ....[10]....
        /*0380*/ 	.word	0xffffffff


	//   ....[11]....
        /*0384*/ 	.word	0xffffffff


	//   ....[12]....
        /*0388*/ 	.word	0xffffffff


	//   ....[13]....
        /*038c*/ 	.word	0xffffffff


	//   ....[14]....
        /*0390*/ 	.word	0xffffffff


	//   ....[15]....
        /*0394*/ 	.word	0xffffffff


	//   ....[16]....
        /*0398*/ 	.word	0xffffffff


	//   ....[17]....
        /*039c*/ 	.word	0xffffffff


	//   ....[18]....
        /*03a0*/ 	.word	0xffffffff


	//   ....[19]....
        /*03a4*/ 	.word	0xffffffff


	//   ....[20]....
        /*03a8*/ 	.word	0xffffffff


	//   ....[21]....
        /*03ac*/ 	.word	0xffffffff


	//   ....[22]....
        /*03b0*/ 	.word	0xffffffff


	//   ....[23]....
        /*03b4*/ 	.word	0xffffffff


	//   ....[24]....
        /*03b8*/ 	.word	0xffffffff


	//   ....[25]....
        /*03bc*/ 	.word	0xffffffff


	//   ....[26]....
        /*03c0*/ 	.word	0xffffffff


	//   ....[27]....
        /*03c4*/ 	.word	0xffffffff


	//   ....[28]....
        /*03c8*/ 	.word	0xffffffff


	//   ....[29]....
        /*03cc*/ 	.word	0xffffffff


	//   ....[30]....
        /*03d0*/ 	.word	0xffffffff


	//   ....[31]....
        /*03d4*/ 	.word	0xffffffff


	//   ....[32]....
        /*03d8*/ 	.word	0xffffffff


	//   ....[33]....
        /*03dc*/ 	.word	0xffffffff


	//   ....[34]....
        /*03e0*/ 	.word	0xffffffff


	//   ....[35]....
        /*03e4*/ 	.word	0xffffffff


	//   ....[36]....
        /*03e8*/ 	.word	0xffffffff


	//   ....[37]....
        /*03ec*/ 	.word	0xffffffff


	//   ....[38]....
        /*03f0*/ 	.word	0xffffffff


	//   ....[39]....
        /*03f4*/ 	.word	0xffffffff


	//----- nvinfo : EIATTR_COOP_GROUP_INSTR_OFFSETS
	.align		4
.L_388:
        /*03f8*/ 	.byte	0x04, 0x28
        /*03fa*/ 	.short	(.L_390 - .L_389)


	//   ....[0]....
.L_389:
        /*03fc*/ 	.word	0x00003680


	//   ....[1]....
        /*0400*/ 	.word	0x00003710


	//   ....[2]....
        /*0404*/ 	.word	0x00003830


	//   ....[3]....
        /*0408*/ 	.word	0x00003890


	//   ....[4]....
        /*040c*/ 	.word	0x000038c0


	//   ....[5]....
        /*0410*/ 	.word	0x00003a00


	//   ....[6]....
        /*0414*/ 	.word	0x00004050


	//   ....[7]....
        /*0418*/ 	.word	0x000040d0


	//   ....[8]....
        /*041c*/ 	.word	0x00007060


	//   ....[9]....
        /*0420*/ 	.word	0x00007320


	//   ....[10]....
        /*0424*/ 	.word	0x00007590


	//   ....[11]....
        /*0428*/ 	.word	0x00007660


	//   ....[12]....
        /*042c*/ 	.word	0x000076f0


	//   ....[13]....
        /*0430*/ 	.word	0x00007750


	//   ....[14]....
        /*0434*/ 	.word	0x00007820


	//   ....[15]....
        /*0438*/ 	.word	0x00007860


	//   ....[16]....
        /*043c*/ 	.word	0x0000b910


	//   ....[17]....
        /*0440*/ 	.word	0x0000bc90


	//   ....[18]....
        /*0444*/ 	.word	0x0000bcd0


	//   ....[19]....
        /*0448*/ 	.word	0x0000bd60


	//   ....[20]....
        /*044c*/ 	.word	0x0000bdd0


	//   ....[21]....
        /*0450*/ 	.word	0x0000be80


	//   ....[22]....
        /*0454*/ 	.word	0x0000bf40


	//   ....[23]....
        /*0458*/ 	.word	0x0000bfc0


	//   ....[24]....
        /*045c*/ 	.word	0x0000fb40


	//   ....[25]....
        /*0460*/ 	.word	0x0000fbc0


	//   ....[26]....
        /*0464*/ 	.word	0x0000fbf0


	//   ....[27]....
        /*0468*/ 	.word	0x0000fc20


	//   ....[28]....
        /*046c*/ 	.word	0x0000fc60


	//   ....[29]....
        /*0470*/ 	.word	0x0000fc80


	//   ....[30]....
        /*0474*/ 	.word	0x0000fc90


	//   ....[31]....
        /*0478*/ 	.word	0x0000fcb0


	//   ....[32]....
        /*047c*/ 	.word	0x00011df0


	//   ....[33]....
        /*0480*/ 	.word	0x00011e00


	//   ....[34]....
        /*0484*/ 	.word	0x00011e10


	//   ....[35]....
        /*0488*/ 	.word	0x00011e20


	//   ....[36]....
        /*048c*/ 	.word	0x00011e60


	//   ....[37]....
        /*0490*/ 	.word	0x00011e90


	//   ....[38]....
        /*0494*/ 	.word	0x00011ec0


	//   ....[39]....
        /*0498*/ 	.word	0x00011ef0


	//----- nvinfo : EIATTR_EXIT_INSTR_OFFSETS
	.align		4
.L_390:
        /*049c*/ 	.byte	0x04, 0x1c
        /*049e*/ 	.short	(.L_392 - .L_391)


	//   ....[0]....
.L_391:
        /*04a0*/ 	.word	0x00000330


	//   ....[1]....
        /*04a4*/ 	.word	0x00013af0


	//   ....[2]....
        /*04a8*/ 	.word	0x00013bf0


	//   ....[3]....
        /*04ac*/ 	.word	0x000146f0


	//   ....[4]....
        /*04b0*/ 	.word	0x00014780


	//----- nvinfo : EIATTR_CRS_STACK_SIZE
	.align		4
.L_392:
        /*04b4*/ 	.byte	0x04, 0x1e
        /*04b6*/ 	.short	(.L_394 - .L_393)
.L_393:
        /*04b8*/ 	.word	0x00000000


	//----- nvinfo : EIATTR_CBANK_PARAM_SIZE
	.align		4
.L_394:
        /*04bc*/ 	.byte	0x03, 0x19
        /*04be*/ 	.short	0x01d0


	//----- nvinfo : EIATTR_PARAM_CBANK
	.align		4
        /*04c0*/ 	.byte	0x04, 0x0a
        /*04c2*/ 	.short	(.L_396 - .L_395)
	.align		4
.L_395:
        /*04c4*/ 	.word	index@(.nv.constant0._ZN5flash16flash_fwd_kernelI23Flash_fwd_kernel_traitsILi96ELi128ELi64ELi4ELb0ELb0EN7cutlass6half_tE19Flash_kernel_traitsILi96ELi128ELi64ELi4ES3_EELb0ELb1ELb0ELb0ELb0ELb1ELb1ELb0EEEvNS_16Flash_fwd_paramsE)
        /*04c8*/ 	.short	0x0210
        /*04ca*/ 	.short	0x01d0


	//----- nvinfo : EIATTR_SW_WAR
	.align		4
.L_396:
        /*04cc*/ 	.byte	0x04, 0x36
        /*04ce*/ 	.short	(.L_398 - .L_397)
.L_397:
        /*04d0*/ 	.word	0x00000008
.L_398:


//--------------------- .nv.info._ZN5flash16flash_fwd_kernelI23Flash_fwd_kernel_traitsILi96ELi128ELi64ELi4ELb0ELb0EN7cutlass6half_tE19Flash_kernel_traitsILi96ELi128ELi64ELi4ES3_EELb1ELb1ELb0ELb1ELb0ELb0ELb0ELb0EEEvNS_16Flash_fwd_paramsE --------------------------
	.section	.nv.info._ZN5flash16flash_fwd_kernelI23Flash_fwd_kernel_traitsILi96ELi128ELi64ELi4ELb0ELb0EN7cutlass6half_tE19Flash_kernel_traitsILi96ELi128ELi64ELi4ES3_EELb1ELb1ELb0ELb1ELb0ELb0ELb0ELb0EEEvNS_16Flash_fwd_paramsE,"",@"SHT_CUDA_INFO"
	.sectionflags	@""
	.align	4


	//----- nvinfo : EIATTR_CUDA_API_VERSION
	.align		4
        /*0000*/ 	.byte	0x04, 0x37
        /*0002*/ 	.short	(.L_400 - .L_399)
.L_399:
        /*0004*/ 	.word	0x00000082


	//----- nvinfo : EIATTR_KPARAM_INFO
	.align		4
.L_400:
        /*0008*/ 	.byte	0x04, 0x17
        /*000a*/ 	.short	(.L_402 - .L_401)
.L_401:
        /*000c*/ 	.word	0x00000000
        /*0010*/ 	.short	0x0000
        /*0012*/ 	.short	0x0000
        /*0014*/ 	.byte	0x00, 0xf0, 0x41, 0x07


	//----- nvinfo : EIATTR_SPARSE_MMA_MASK
	.align		4
.L_402:
        /*0018*/ 	.byte	0x03, 0x50
        /*001a*/ 	.short	0x0000


	//----- nvinfo : EIATTR_MAXREG_COUNT
	.align		4
        /*001c*/ 	.byte	0x03, 0x1b
        /*001e*/ 	.short	0x00ff


	//----- nvinfo : EIATTR_NUM_BARRIERS
	.align		4
        /*0020*/ 	.byte	0x02, 0x4c
        /*0022*/ 	.byte	0x01
	.zero		1


	//----- nvinfo : EIATTR_ANNOTATIONS
	.align		4
        /*0024*/ 	.byte	0x04, 0x55
        /*0026*/ 	.short	(.L_404 - .L_403)


	//   ....[0]....
.L_403:
        /* <DEDUP_REMOVED lines=21> */


	//----- nvinfo : EIATTR_MERCURY_ISA_VERSION
	.align		4
.L_404:
        /*0168*/ 	.byte	0x03, 0x5f
        /*016a*/ 	.short	0x0101


	//----- nvinfo : EIATTR_COOP_GROUP_MASK_REGIDS
	.align		4
        /*016c*/ 	.byte	0x04, 0x29
        /*016e*/ 	.short	(.L_406 - .L_405)


	//   ....[0]....
.L_405:
        /*0170*/ 	.word	0xffffffff


	//   ....[1]....
        /*0174*/ 	.word	0xffffffff


	//   ....[2]....
        /*0178*/ 	.word	0xffffffff


	//   ....[3]....
        /*017c*/ 	.word	0xffffffff


	//   ....[4]....
        /*0180*/ 	.word	0xffffffff


	//   ....[5]....
        /*0184*/ 	.word	0xffffffff


	//   ....[6]....
        /*0188*/ 	.word	0xffffffff


	//   ....[7]....
        /*018c*/ 	.word	0xffffffff


	//   ....[8]....
        /*0190*/ 	.word	0xffffffff


	//   ....[9]....
        /*0194*/ 	.word	0xffffffff


	//   ....[10]....
        /*0198*/ 	.word	0xffffffff


	//   ....[11]....
        /*019c*/ 	.word	0xffffffff


	//   ....[12]....
        /*01a0*/ 	.word	0xffffffff


	//   ....[13]....
        /*01a4*/ 	.word	0xffffffff


	//   ....[14]....
        /*01a8*/ 	.word	0xffffffff


	//   ....[15]....
        /*01ac*/ 	.word	0xffffffff


	//   ....[16]....
        /*01b0*/ 	.word	0xffffffff


	//   ....[17]....
        /*01b4*/ 	.word	0xffffffff


	//   ....[18]....
        /*01b8*/ 	.word	0xffffffff


	//   ....[19]....
        /*01bc*/ 	.word	0xffffffff


	//   ....[20]....
        /*01c0*/ 	.word	0xffffffff


	//   ....[21]....
        /*01c4*/ 	.word	0xffffffff


	//   ....[22]....
        /*01c8*/ 	.word	0xffffffff


	//   ....[23]....
        /*01cc*/ 	.word	0xffffffff


	//   ....[24]....
        /*01d0*/ 	.word	0xffffffff


	//   ....[25]....
        /*01d4*/ 	.word	0xffffffff


	//   ....[26]....
        /*01d8*/ 	.word	0xffffffff


	//   ....[27]....
        /*01dc*/ 	.word	0xffffffff


	//   ....[28]....
        /*01e0*/ 	.word	0xffffffff


	//   ....[29]....
        /*01e4*/ 	.word	0xffffffff


	//   ....[30]....
        /*01e8*/ 	.word	0xffffffff


	//   ....[31]....
        /*01ec*/ 	.word	0xffffffff


	//   ....[32]....
        /*01f0*/ 	.word	0xffffffff


	//   ....[33]....
        /*01f4*/ 	.word	0xffffffff


	//   ....[34]....
        /*01f8*/ 	.word	0xffffffff


	//   ....[35]....
        /*01fc*/ 	.word	0xffffffff


	//   ....[36]....
        /*0200*/ 	.word	0xffffffff


	//   ....[37]....
        /*0204*/ 	.word	0xffffffff


	//   ....[38]....
        /*0208*/ 	.word	0xffffffff


	//   ....[39]....
        /*020c*/ 	.word	0xffffffff


	//----- nvinfo : EIATTR_COOP_GROUP_INSTR_OFFSETS
	.align		4
.L_406:
        /*0210*/ 	.byte	0x04, 0x28
        /*0212*/ 	.short	(.L_408 - .L_407)


	//   ....[0]....
.L_407:
        /*0214*/ 	.word	0x00004930


	//   ....[1]....
        /*0218*/ 	.word	0x00004960


	//   ....[2]....
        /*021c*/ 	.word	0x00004ab0


	//   ....[3]....
        /*0220*/ 	.word	0x00004b40


	//   ....[4]....
        /*0224*/ 	.word	0x00005260


	//   ....[5]....
        /*0228*/ 	.word	0x000053f0


	//   ....[6]....
        /*022c*/ 	.word	0x00005620


	//   ....[7]....
        /*0230*/ 	.word	0x000057f0


	//   ....[8]....
        /*0234*/ 	.word	0x00009a70


	//   ....[9]....
        /*0238*/ 	.word	0x00009b10


	//   ....[10]....
        /*023c*/ 	.word	0x00009be0


	//   ....[11]....
        /*0240*/ 	.word	0x00009c50


	//   ....[12]....
        /*0244*/ 	.word	0x00009c90


	//   ....[13]....
        /*0248*/ 	.word	0x00009d50


	//   ....[14]....
        /*024c*/ 	.word	0x00009e20


	//   ....[15]....
        /*0250*/ 	.word	0x00009ed0


	//   ....[16]....
        /*0254*/ 	.word	0x0000f0a0


	//   ....[17]....
        /*0258*/ 	.word	0x0000f210


	//   ....[18]....
        /*025c*/ 	.word	0x0000f270


	//   ....[19]....
        /*0260*/ 	.word	0x0000f440


	//   ....[20]....
        /*0264*/ 	.word	0x0000f520


	//   ....[21]....
        /*0268*/ 	.word	0x0000f5d0


	//   ....[22]....
        /*026c*/ 	.word	0x0000f670


	//   ....[23]....
        /*0270*/ 	.word	0x0000f700


	//   ....[24]....
        /*0274*/ 	.word	0x00013b90


	//   ....[25]....
        /*0278*/ 	.word	0x00013bd0


	//   ....[26]....
        /*027c*/ 	.word	0x00013d80


	//   ....[27]....
        /*0280*/ 	.word	0x00013dc0


	//   ....[28]....
        /*0284*/ 	.word	0x00014130


	//   ....[29]....
        /*0288*/ 	.word	0x00014170


	//   ....[30]....
        /*028c*/ 	.word	0x00014300


	//   ....[31]....
        /*0290*/ 	.word	0x00014350


	//   ....[32]....
        /*0294*/ 	.word	0x000173c0


	//   ....[33]....
        /*0298*/ 	.word	0x00017450


	//   ....[34]....
        /*029c*/ 	.word	0x00017480


	//   ....[35]....
        /*02a0*/ 	.word	0x00017490


	//   ....[36]....
        /*02a4*/ 	.word	0x000174a0


	//   ....[37]....
        /*02a8*/ 	.word	0x000174c0


	//   ....[38]....
        /*02ac*/ 	.word	0x00017500


	//   ....[39]....
        /*02b0*/ 	.word	0x00017510


	//----- nvinfo : EIATTR_EXIT_INSTR_OFFSETS
	.align		4
.L_408:
        /*02b4*/ 	.byte	0x04, 0x1c
        /*02b6*/ 	.short	(.L_410 - .L_409)


	//   ....[0]....
.L_409:
        /*02b8*/ 	.word	0x00000690


	//   ....[1]....
        /*02bc*/ 	.word	0x00019250


	//   ....[2]....
        /*02c0*/ 	.word	0x00019380


	//   ....[3]....
        /*02c4*/ 	.word	0x000193a0


	//   ....[4]....
        /*02c8*/ 	.word	0x00019f90


	//   ....[5]....
        /*02cc*/ 	.word	0x0001a020


	//----- nvinfo : EIATTR_CRS_STACK_SIZE
	.align		4
.L_410:
        /*02d0*/ 	.byte	0x04, 0x1e
        /*02d2*/ 	.short	(.L_412 - .L_411)
.L_411:
        /*02d4*/ 	.word	0x00000000


	//----- nvinfo : EIATTR_CBANK_PARAM_SIZE
	.align		4
.L_412:
        /*02d8*/ 	.byte	0x03, 0x19
        /*02da*/ 	.short	0x01d0


	//----- nvinfo : EIATTR_PARAM_CBANK
	.align		4
        /*02dc*/ 	.byte	0x04, 0x0a
        /*02de*/ 	.short	(.L_414 - .L_413)
	.align		4
.L_413:
        /*02e0*/ 	.word	index@(.nv.constant0._ZN5flash16flash_fwd_kernelI23Flash_fwd_kernel_traitsILi96ELi128ELi64ELi4ELb0ELb0EN7cutlass6half_tE19Flash_kernel_traitsILi96ELi128ELi64ELi4ES3_EELb1ELb1ELb0ELb1ELb0ELb0ELb0ELb0EEEvNS_16Flash_fwd_paramsE)
        /*02e4*/ 	.short	0x0210
        /*02e6*/ 	.short	0x01d0


	//----- nvinfo : EIATTR_SW_WAR
	.align		4
.L_414:
        /*02e8*/ 	.byte	0x04, 0x36
        /*02ea*/ 	.short	(.L_416 - .L_415)
.L_415:
        /*02ec*/ 	.word	0x00000008
.L_416:


//--------------------- .nv.info._ZN5flash16flash_fwd_kernelI23Flash_fwd_kernel_traitsILi96ELi128ELi64ELi4ELb0ELb0EN7cutlass6half_tE19Flash_kernel_traitsILi96ELi128ELi64ELi4ES3_EELb1ELb1ELb0ELb0ELb0ELb0ELb0ELb1EEEvNS_16Flash_fwd_paramsE --------------------------
	.section	.nv.info._ZN5flash16flash_fwd_kernelI23Flash_fwd_kernel_traitsILi96ELi128ELi64ELi4ELb0ELb0EN7cutlass6half_tE19Flash_kernel_traitsILi96ELi128ELi64ELi4ES3_EELb1ELb1ELb0ELb0ELb0ELb0ELb0ELb1EEEvNS_16Flash_fwd_paramsE,"",@"SHT_CUDA_INFO"
	.sectionflags	@""
	.align	4


	//----- nvinfo : EIATTR_CUDA_API_VERSION
	.align		4
        /*0000*/ 	.byte	0x04, 0x37
        /*0002*/ 	.short	(.L_418 - .L_417)
.L_417:
        /*0004*/ 	.word	0x00000082


	//----- nvinfo : EIATTR_KPARAM_INFO
	.align		4
.L_418:
        /*0008*/ 	.byte	0x04, 0x17
        /*000a*/ 	.short	(.L_420 - .L_419)
.L_419:
        /*000c*/ 	.word	0x00000000
        /*0010*/ 	.short	0x0000
        /*0012*/ 	.short	0x0000
        /*0014*/ 	.byte	0x00, 0xf0, 0x41, 0x07


	//----- nvinfo : EIATTR_SPARSE_MMA_MASK
	.align		4
.L_420:
        /*0018*/ 	.byte	0x03, 0x50
        /*001a*/ 	.short	0x0000


	//----- nvinfo : EIATTR_MAXREG_COUNT
	.align		4
        /*001c*/ 	.byte	0x03, 0x1b
        /*001e*/ 	.short	0x00ff


	//----- nvinfo : EIATTR_NUM_BARRIERS
	.align		4
        /*0020*/ 	.byte	0x02, 0x4c
        /*0022*/ 	.byte	0x01
	.zero		1


	//----- nvinfo : EIATTR_ANNOTATIONS
	.align		4
        /*0024*/ 	.byte	0x04, 0x55
        /*0026*/ 	.short	(.L_422 - .L_421)


	//   ....[0]....
.L_421:
        /* <DEDUP_REMOVED lines=210> */


	//----- nvinfo : EIATTR_MERCURY_ISA_VERSION
	.align		4
.L_422:
        /*0d30*/ 	.byte	0x03, 0x5f
        /*0d32*/ 	.short	0x0101


	//----- nvinfo : EIATTR_COOP_GROUP_MASK_REGIDS
	.align		4
        /*0d34*/ 	.byte	0x04, 0x29
        /*0d36*/ 	.short	(.L_424 - .L_423)


	//   ....[0]....
.L_423:
        /*0d38*/ 	.word	0xffffffff


	//   ....[1]....
        /*0d3c*/ 	.word	0xffffffff


	//   ....[2]....
        /*0d40*/ 	.word	0xffffffff


	//   ....[3]....
        /*0d44*/ 	.word	0xffffffff


	//   ....[4]....
        /*0d48*/ 	.word	0xffffffff


	//   ....[5]....
        /*0d4c*/ 	.word	0xffffffff


	//   ....[6]....
        /*0d50*/ 	.word	0xffffffff


	//   ....[7]....
        /*0d54*/ 	.word	0xffffffff


	//   ....[8]....
        /*0d58*/ 	.word	0xffffffff


	//   ....[9]....
        /*0d5c*/ 	.word	0xffffffff


	//   ....[10]....
        /*0d60*/ 	.word	0xffffffff


	//   ....[11]....
        /*0d64*/ 	.word	0xffffffff


	//   ....[12]....
        /*0d68*/ 	.word	0xffffffff


	//   ....[13]....
        /*0d6c*/ 	.word	0xffffffff


	//   ....[14]....
        /*0d70*/ 	.word	0xffffffff


	//   ....[15]....
        /*0d74*/ 	.word	0xffffffff


	//   ....[16]....
        /*0d78*/ 	.word	0xffffffff


	//   ....[17]....
        /*0d7c*/ 	.word	0xffffffff


	//   ....[18]....
        /*0d80*/ 	.word	0xffffffff


	//   ....[19]....
        /*0d84*/ 	.word	0xffffffff


	//   ....[20]....
        /*0d88*/ 	.word	0xffffffff


	//   ....[21]....
        /*0d8c*/ 	.word	0xffffffff


	//   ....[22]....
        /*0d90*/ 	.word	0xffffffff


	//   ....[23]....
        /*0d94*/ 	.word	0xffffffff


	//   ....[24]....
        /*0d98*/ 	.word	0xffffffff


	//   ....[25]....
        /*0d9c*/ 	.word	0xffffffff


	//   ....[26]....
        /*0da0*/ 	.word	0xffffffff


	//   ....[27]....
        /*0da4*/ 	.word	0xffffffff


	//   ....[28]....
        /*0da8*/ 	.word	0xffffffff


	//   ....[29]....
        /*0dac*/ 	.word	0xffffffff


	//   ....[30]....
        /*0db0*/ 	.word	0xffffffff


	//   ....[31]....
        /*0db4*/ 	.word	0xffffffff


	//   ....[32]....
        /*0db8*/ 	.word	0xffffffff


	//   ....[33]....
        /*0dbc*/ 	.word	0xffffffff


	//   ....[34]....
        /*0dc0*/ 	.word	0xffffffff


	//   ....[35]....
        /*0dc4*/ 	.word	0xffffffff


	//   ....[36]....
        /*0dc8*/ 	.word	0xffffffff


	//   ....[37]....
        /*0dcc*/ 	.word	0xffffffff


	//   ....[38]....
        /*0dd0*/ 	.word	0xffffffff


	//   ....[39]....
        /*0dd4*/ 	.word	0xffffffff


	//----- nvinfo : EIATTR_COOP_GROUP_INSTR_OFFSETS
	.align		4
.L_424:
        /*0dd8*/ 	.byte	0x04, 0x28
        /*0dda*/ 	.short	(.L_426 - .L_425)


	//   ....[0]....
.L_425:
        /*0ddc*/ 	.word	0x00004c20


	//   ....[1]....
        /*0de0*/ 	.word	0x00004d90


	//   ....[2]....
        /*0de4*/ 	.word	0x00005050


	//   ....[3]....
        /*0de8*/ 	.word	0x000050f0


	//   ....[4]....
        /*0dec*/ 	.word	0x00005150


	//   ....[5]....
        /*0df0*/ 	.word	0x00005180


	//   ....[6]....
        /*0df4*/ 	.word	0x00005240


	//   ....[7]....
        /*0df8*/ 	.word	0x000052e0


	//   ....[8]....
        /*0dfc*/ 	.word	0x0000bcf0


	//   ....[9]....
        /*0e00*/ 	.word	0x0000bd10


	//   ....[10]....
        /*0e04*/ 	.word	0x0000c430


	//   ....[11]....
        /*0e08*/ 	.word	0x0000c450


	//   ....[12]....
        /*0e0c*/ 	.word	0x0000d590


	//   ....[13]....
        /*0e10*/ 	.word	0x0000d5b0


	//   ....[14]....
        /*0e14*/ 	.word	0x0000d6e0


	//   ....[15]....
        /*0e18*/ 	.word	0x0000d700


	//   ....[16]....
        /*0e1c*/ 	.word	0x00015f30


	//   ....[17]....
        /*0e20*/ 	.word	0x00015f60


	//   ....[18]....
        /*0e24*/ 	.word	0x000160e0


	//   ....[19]....
        /*0e28*/ 	.word	0x00016150


	//   ....[20]....
        /*0e2c*/ 	.word	0x00016160


	//   ....[21]....
        /*0e30*/ 	.word	0x00016180


	//   ....[22]....
        /*0e34*/ 	.word	0x000161e0


	//   ....[23]....
        /*0e38*/ 	.word	0x00016200


	//   ....[24]....
        /*0e3c*/ 	.word	0x0001f060


	//   ....[25]....
        /*0e40*/ 	.word	0x0001f140


	//   ....[26]....
        /*0e44*/ 	.word	0x0001f180


	//   ....[27]....
        /*0e48*/ 	.word	0x0001f1a0


	//   ....[28]....
        /*0e4c*/ 	.word	0x0001f1c0


	//   ....[29]....
        /*0e50*/ 	.word	0x0001f210


	//   ....[30]....
        /*0e54*/ 	.word	0x0001f2e0


	//   ....[31]....
        /*0e58*/ 	.word	0x0001f310


	//   ....[32]....
        /*0e5c*/ 	.word	0x00024a50


	//   ....[33]....
        /*0e60*/ 	.word	0x00024a70


	//   ....[34]....
        /*0e64*/ 	.word	0x00024aa0


	//   ....[35]....
        /*0e68*/ 	.word	0x00024b30


	//   ....[36]....
        /*0e6c*/ 	.word	0x00024b60


	//   ....[37]....
        /*0e70*/ 	.word	0x00024c60


	//   ....[38]....
        /*0e74*/ 	.word	0x00024c80


	//   ....[39]....
        /*0e78*/ 	.word	0x00024c90


	//----- nvinfo : EIATTR_EXIT_INSTR_OFFSETS
	.align		4
.L_426:
        /*0e7c*/ 	.byte	0x04, 0x1c
        /*0e7e*/ 	.short	(.L_428 - .L_427)


	//   ....[0]....
.L_427:
        /*0e80*/ 	.word	0x000006b0


	//   ....[1]....
        /*0e84*/ 	.word	0x00026920


	//   ....[2]....
        /*0e88*/ 	.word	0x00026a50


	//   ....[3]....
        /*0e8c*/ 	.word	0x00026a70


	//   ....[4]....
        /*0e90*/ 	.word	0x000276a0


	//   ....[5]....
        /*0e94*/ 	.word	0x00027730


	//----- nvinfo : EIATTR_CRS_STACK_SIZE
	.align		4
.L_428:
        /*0e98*/ 	.byte	0x04, 0x1e
        /*0e9a*/ 	.short	(.L_430 - .L_429)
.L_429:
        /*0e9c*/ 	.word	0x00000000


	//----- nvinfo : EIATTR_CBANK_PARAM_SIZE
	.align		4
.L_430:
        /*0ea0*/ 	.byte	0x03, 0x19
        /*0ea2*/ 	.short	0x01d0


	//----- nvinfo : EIATTR_PARAM_CBANK
	.align		4
        /*0ea4*/ 	.byte	0x04, 0x0a
        /*0ea6*/ 	.short	(.L_432 - .L_431)
	.align		4
.L_431:
        /*0ea8*/ 	.word	index@(.nv.constant0._ZN5flash16flash_fwd_kernelI23Flash_fwd_kernel_traitsILi96ELi128ELi64ELi4ELb0ELb0EN7cutlass6half_tE19Flash_kernel_traitsILi96ELi128ELi64ELi4ES3_EELb1ELb1ELb0ELb0ELb0ELb0ELb0ELb1EEEvNS_16Flash_fwd_paramsE)
        /*0eac*/ 	.short	0x0210
        /*0eae*/ 	.short	0x01d0


	//----- nvinfo : EIATTR_SW_WAR
	.align		4
.L_432:
        /*0eb0*/ 	.byte	0x04, 0x36
        /*0eb2*/ 	.short	(.L_434 - .L_433)
.L_433:
        /*0eb4*/ 	.word	0x00000008
.L_434:


//--------------------- .nv.info._ZN5flash16flash_fwd_kernelI23Flash_fwd_kernel_traitsILi96ELi128ELi64ELi4ELb0ELb0EN7cutlass6half_tE19Flash_kernel_traitsILi96ELi128ELi64ELi4ES3_EELb0ELb1ELb0ELb0ELb0ELb0ELb1ELb0EEEvNS_16Flash_fwd_paramsE --------------------------
	.section	.nv.info._ZN5flash16flash_fwd_kernelI23Flash_fwd_kernel_traitsILi96ELi128ELi64ELi4ELb0ELb0EN7cutlass6half_tE19Flash_kernel_traitsILi96ELi128ELi64ELi4ES3_EELb0ELb1ELb0ELb0ELb0ELb0ELb1ELb0EEEvNS_16Flash_fwd_paramsE,"",@"SHT_CUDA_INFO"
	.sectionflags	@""
	.align	4


	//----- nvinfo : EIATTR_CUDA_API_VERSION
	.align		4
        /*0000*/ 	.byte	0x04, 0x37
        /*0002*/ 	.short	(.L_436 - .L_435)
.L_435:
        /*0004*/ 	.word	0x00000082


	//----- nvinfo : EIATTR_KPARAM_INFO
	.align		4
.L_436:
        /*0008*/ 	.byte	0x04, 0x17
        /*000a*/ 	.short	(.L_438 - .L_437)
.L_437:
        /*000c*/ 	.word	0x00000000
        /*0010*/ 	.short	0x0000
        /*0012*/ 	.short	0x0000
        /*0014*/ 	.byte	0x00, 0xf0, 0x41, 0x07


	//----- nvinfo : EIATTR_SPARSE_MMA_MASK
	.align		4
.L_438:
        /*0018*/ 	.byte	0x03, 0x50
        /*001a*/ 	.short	0x0000


	//----- nvinfo : EIATTR_MAXREG_COUNT
	.align		4
        /*001c*/ 	.byte	0x03, 0x1b
        /*001e*/ 	.short	0x00ff


	//----- nvinfo : EIATTR_NUM_BARRIERS
	.align		4
        /*0020*/ 	.byte	0x02, 0x4c
        /*0022*/ 	.byte	0x01
	.zero		1


	//----- nvinfo : EIATTR_ANNOTATIONS
	.align		4
        /*0024*/ 	.byte	0x04, 0x55
        /*0026*/ 	.short	(.L_440 - .L_439)


	//   ....[0]....
.L_439:
        /* <DEDUP_REMOVED lines=28> */


	//----- nvinfo : EIATTR_MERCURY_ISA_VERSION
	.align		4
.L_440:
        /*01d0*/ 	.byte	0x03, 0x5f
        /*01d2*/ 	.short	0x0101


	//----- nvinfo : EIATTR_COOP_GROUP_MASK_REGIDS
	.align		4
        /*01d4*/ 	.byte	0x04, 0x29
        /*01d6*/ 	.short	(.L_442 - .L_441)


	//   ....[0]....
.L_441:
        /*01d8*/ 	.word	0xffffffff


	//   ....[1]....
        /*01dc*/ 	.word	0xffffffff


	//   ....[2]....
        /*01e0*/ 	.word	0xffffffff


	//   ....[3]....
        /*01e4*/ 	.word	0xffffffff


	//   ....[4]....
        /*01e8*/ 	.word	0xffffffff


	//   ....[5]....
        /*01ec*/ 	.word	0xffffffff


	//   ....[6]....
        /*01f0*/ 	.word	0xffffffff


	//   ....[7]....
        /*01f4*/ 	.word	0xffffffff


	//   ....[8]....
        /*01f8*/ 	.word	0xffffffff


	//   ....[9]....
        /*01fc*/ 	.word	0xffffffff


	//   ....[10]....
        /*0200*/ 	.word	0xffffffff


	//   ....[11]....
        /*0204*/ 	.word	0xffffffff


	//   ....[12]....
        /*0208*/ 	.word	0xffffffff


	//   ....[13]....
        /*020c*/ 	.word	0xffffffff


	//   ....[14]....
        /*0210*/ 	.word	0xffffffff


	//   ....[15]....
        /*0214*/ 	.word	0xffffffff


	//   ....[16]....
        /*0218*/ 	.word	0xffffffff


	//   ....[17]....
        /*021c*/ 	.word	0xffffffff


	//   ....[18]....
        /*0220*/ 	.word	0xffffffff


	//   ....[19]....
        /*0224*/ 	.word	0xffffffff


	//   ....[20]....
        /*0228*/ 	.word	0xffffffff


	//   ....[21]....
        /*022c*/ 	.word	0xffffffff


	//   ....[22]....
        /*0230*/ 	.word	0xffffffff


	//   ....[23]....
        /*0234*/ 	.word	0xffffffff


	//   ....[24]....
        /*0238*/ 	.word	0xffffffff


	//   ....[25]....
        /*023c*/ 	.word	0xffffffff


	//   ....[26]....
        /*0240*/ 	.word	0xffffffff


	//   ....[27]....
        /*0244*/ 	.word	0xffffffff


	//   ....[28]....
        /*0248*/ 	.word	0xffffffff


	//   ....[29]....
        /*024c*/ 	.word	0xffffffff


	//   ....[30]....
        /*0250*/ 	.word	0xffffffff


	//   ....[31]....
        /*0254*/ 	.word	0xffffffff


	//   ....[32]....
        /*0258*/ 	.word	0xffffffff


	//   ....[33]....
        /*025c*/ 	.word	0xffffffff


	//   ....[34]....
        /*0260*/ 	.word	0xffffffff


	//   ....[35]....
        /*0264*/ 	.word	0xffffffff


	//   ....[36]....
        /*0268*/ 	.word	0xffffffff


	//   ....[37]....
        /*026c*/ 	.word	0xffffffff


	//   ....[38]....
        /*0270*/ 	.word	0xffffffff


	//   ....[39]....
        /*0274*/ 	.word	0xffffffff


	//----- nvinfo : EIATTR_COOP_GROUP_INSTR_OFFSETS
	.align		4
.L_442:
        /*0278*/ 	.byte	0x04, 0x28
        /*027a*/ 	.short	(.L_444 - .L_443)


	//   ....[0]....
.L_443:
        /*027c*/ 	.word	0x00004990


	//   ....[1]....
        /*0280*/ 	.word	0x000049d0


	//   ....[2]....
        /*0284*/ 	.word	0x00004a50


	//   ....[3]....
        /*0288*/ 	.word	0x00004a90


	//   ....[4]....
        /*028c*/ 	.word	0x00004ab0


	//   ....[5]....
        /*0290*/ 	.word	0x00004b70


	//   ....[6]....
        /*0294*/ 	.word	0x00004c60


	//   ....[7]....
        /*0298*/ 	.word	0x00004db0


	//   ....[8]....
        /*029c*/ 	.word	0x00008a30


	//   ....[9]....
        /*02a0*/ 	.word	0x00008b30


	//   ....[10]....
        /*02a4*/ 	.word	0x00008bf0


	//   ....[11]....
        /*02a8*/ 	.word	0x00008c30


	//   ....[12]....
        /*02ac*/ 	.word	0x00008cf0


	//   ....[13]....
        /*02b0*/ 	.word	0x00008d10


	//   ....[14]....
        /*02b4*/ 	.word	0x00008d20


	//   ....[15]....
        /*02b8*/ 	.word	0x00008ff0


	//   ....[16]....
        /*02bc*/ 	.word	0x0000d270


	//   ....[17]....
        /*02c0*/ 	.word	0x0000d3b0


	//   ....[18]....
        /*02c4*/ 	.word	0x0000d410


	//   ....[19]....
        /*02c8*/ 	.word	0x0000d510


	//   ....[20]....
        /*02cc*/ 	.word	0x0000d550


	//   ....[21]....
        /*02d0*/ 	.word	0x0000d580


	//   ....[22]....
        /*02d4*/ 	.word	0x0000d5d0


	//   ....[23]....
        /*02d8*/ 	.word	0x0000d5f0


	//   ....[24]....
        /*02dc*/ 	.word	0x00011240


	//   ....[25]....
        /*02e0*/ 	.word	0x000112d0


	//   ....[26]....
        /*02e4*/ 	.word	0x000112f0


	//   ....[27]....
        /*02e8*/ 	.word	0x00011300


	//   ....[28]....
        /*02ec*/ 	.word	0x00011350


	//   ....[29]....
        /*02f0*/ 	.word	0x00011370


	//   ....[30]....
        /*02f4*/ 	.word	0x00011390


	//   ....[31]....
        /*02f8*/ 	.word	0x000113a0


	//   ....[32]....
        /*02fc*/ 	.word	0x00013560


	//   ....[33]....
        /*0300*/ 	.word	0x00013570


	//   ....[34]....
        /*0304*/ 	.word	0x00013580


	//   ....[35]....
        /*0308*/ 	.word	0x00013590


	//   ....[36]....
        /*030c*/ 	.word	0x000135c0


	//   ....[37]....
        /*0310*/ 	.word	0x000135e0


	//   ....[38]....
        /*0314*/ 	.word	0x00013600


	//   ....[39]....
        /*0318*/ 	.word	0x00013640


	//----- nvinfo : EIATTR_EXIT_INSTR_OFFSETS
	.align		4
.L_444:
        /*031c*/ 	.byte	0x04, 0x1c
        /*031e*/ 	.short	(.L_446 - .L_445)


	//   ....[0]....
.L_445:
        /*0320*/ 	.word	0x000004c0


	//   ....[1]....
        /*0324*/ 	.word	0x00015290


	//   ....[2]....
        /*0328*/ 	.word	0x000153c0


	//   ....[3]....
        /*032c*/ 	.word	0x000153e0


	//   ....[4]....
        /*0330*/ 	.word	0x00016010


	//   ....[5]....
        /*0334*/ 	.word	0x000160a0


	//----- nvinfo : EIATTR_CRS_STACK_SIZE
	.align		4
.L_446:
        /*0338*/ 	.byte	0x04, 0x1e
        /*033a*/ 	.short	(.L_448 - .L_447)
.L_447:
        /*033c*/ 	.word	0x00000000


	//----- nvinfo : EIATTR_CBANK_PARAM_SIZE
	.align		4
.L_448:
        /*0340*/ 	.byte	0x03, 0x19
        /*0342*/ 	.short	0x01d0


	//----- nvinfo : EIATTR_PARAM_CBANK
	.align		4
        /*0344*/ 	.byte	0x04, 0x0a
        /*0346*/ 	.short	(.L_450 - .L_449)
	.align		4
.L_449:
        /*0348*/ 	.word	index@(.nv.constant0._ZN5flash16flash_fwd_kernelI23Flash_fwd_kernel_traitsILi96ELi128ELi64ELi4ELb0ELb0EN7cutlass6half_tE19Flash_kernel_traitsILi96ELi128ELi64ELi4ES3_EELb0ELb1ELb0ELb0ELb0ELb0ELb1ELb0EEEvNS_16Flash_fwd_paramsE)
        /*034c*/ 	.short	0x0210
        /*034e*/ 	.short	0x01d0


	//----- nvinfo : EIATTR_SW_WAR
	.align		4
.L_450:
        /*0350*/ 	.byte	0x04, 0x36
        /*0352*/ 	.short	(.L_452 - .L_451)
.L_451:
        /*0354*/ 	.word	0x00000008
.L_452:


//--------------------- .nv.info._ZN5flash16flash_fwd_kernelI23Flash_fwd_kernel_traitsILi96ELi128ELi64ELi4ELb0ELb0EN7cutlass6half_tE19Flash_kernel_traitsILi96ELi128ELi64ELi4ES3_EELb1ELb1ELb0ELb1ELb0ELb0ELb0ELb1EEEvNS_16Flash_fwd_paramsE --------------------------
	.section	.nv.info._ZN5flash16flash_fwd_kernelI23Flash_fwd_kernel_traitsILi96ELi128ELi64ELi4ELb0ELb0EN7cutlass6half_tE19Flash_kernel_traitsILi96ELi128ELi64ELi4ES3_EELb1ELb1ELb0ELb1ELb0ELb0ELb0ELb1EEEvNS_16Flash_fwd_paramsE,"",@"SHT_CUDA_INFO"
	.sectionflags	@""
	.align	4


	//----- nvinfo : EIATTR_CUDA_API_VERSION
	.align		4
        /*0000*/ 	.byte	0x04, 0x37
        /*0002*/ 	.short	(.L_454 - .L_453)
.L_453:
        /*0004*/ 	.word	0x00000082


	//----- nvinfo : EIATTR_KPARAM_INFO
	.align		4
.L_454:
        /*0008*/ 	.byte	0x04, 0x17
        /*000a*/ 	.short	(.L_456 - .L_455)
.L_455:
        /*000c*/ 	.word	0x00000000
        /*0010*/ 	.short	0x0000
        /*0012*/ 	.short	0x0000
        /*0014*/ 	.byte	0x00, 0xf0, 0x41, 0x07


	//----- nvinfo : EIATTR_SPARSE_MMA_MASK
	.align		4
.L_456:
        /*0018*/ 	.byte	0x03, 0x50
        /*001a*/ 	.short	0x0000


	//----- nvinfo : EIATTR_MAXREG_COUNT
	.align		4
        /*001c*/ 	.byte	0x03, 0x1b
        /*001e*/ 	.short	0x00ff


	//----- nvinfo : EIATTR_NUM_BARRIERS
	.align		4
        /*0020*/ 	.byte	0x02, 0x4c
        /*0022*/ 	.byte	0x01
	.zero		1


	//----- nvinfo : EIATTR_ANNOTATIONS
	.align		4
        /*0024*/ 	.byte	0x04, 0x55
        /*0026*/ 	.short	(.L_458 - .L_457)


	//   ....[0]....
.L_457:
        /* <DEDUP_REMOVED lines=229> */


	//----- nvinfo : EIATTR_MERCURY_ISA_VERSION
	.align		4
.L_458:
        /*0e60*/ 	.byte	0x03, 0x5f
        /*0e62*/ 	.short	0x0101


	//----- nvinfo : EIATTR_COOP_GROUP_MASK_REGIDS
	.align		4
        /*0e64*/ 	.byte	0x04, 0x29
        /*0e66*/ 	.short	(.L_460 - .L_459)


	//   ....[0]....
.L_459:
        /*0e68*/ 	.word	0xffffffff


	//   ....[1]....
        /*0e6c*/ 	.word	0xffffffff


	//   ....[2]....
        /*0e70*/ 	.word	0xffffffff


	//   ....[3]....
        /*0e74*/ 	.word	0xffffffff


	//   ....[4]....
        /*0e78*/ 	.word	0xffffffff


	//   ....[5]....
        /*0e7c*/ 	.word	0xffffffff


	//   ....[6]....
        /*0e80*/ 	.word	0xffffffff


	//   ....[7]....
        /*0e84*/ 	.word	0xffffffff


	//   ....[8]....
        /*0e88*/ 	.word	0xffffffff


	//   ....[9]....
        /*0e8c*/ 	.word	0xffffffff


	//   ....[10]....
        /*0e90*/ 	.word	0xffffffff


	//   ....[11]....
        /*0e94*/ 	.word	0xffffffff


	//   ....[12]....
        /*0e98*/ 	.word	0xffffffff


	//   ....[13]....
        /*0e9c*/ 	.word	0xffffffff


	//   ....[14]....
        /*0ea0*/ 	.word	0xffffffff


	//   ....[15]....
        /*0ea4*/ 	.word	0xffffffff


	//   ....[16]....
        /*0ea8*/ 	.word	0xffffffff


	//   ....[17]....
        /*0eac*/ 	.word	0xffffffff


	//   ....[18]....
        /*0eb0*/ 	.word	0xffffffff


	//   ....[19]....
        /*0eb4*/ 	.word	0xffffffff


	//   ....[20]....
        /*0eb8*/ 	.word	0xffffffff


	//   ....[21]....
        /*0ebc*/ 	.word	0xffffffff


	//   ....[22]....
        /*0ec0*/ 	.word	0xffffffff


	//   ....[23]....
        /*0ec4*/ 	.word	0xffffffff


	//   ....[24]....
        /*0ec8*/ 	.word	0xffffffff


	//   ....[25]....
        /*0ecc*/ 	.word	0xffffffff


	//   ....[26]....
        /*0ed0*/ 	.word	0xffffffff


	//   ....[27]....
        /*0ed4*/ 	.word	0xffffffff


	//   ....[28]....
        /*0ed8*/ 	.word	0xffffffff


	//   ....[29]....
        /*0edc*/ 	.word	0xffffffff


	//   ....[30]....
        /*0ee0*/ 	.word	0xffffffff


	//   ....[31]....
        /*0ee4*/ 	.word	0xffffffff


	//   ....[32]....
        /*0ee8*/ 	.word	0xffffffff


	//   ....[33]....
        /*0eec*/ 	.word	0xffffffff


	//   ....[34]....
        /*0ef0*/ 	.word	0xffffffff


	//   ....[35]....
        /*0ef4*/ 	.word	0xffffffff


	//   ....[36]....
        /*0ef8*/ 	.word	0xffffffff


	//   ....[37]....
        /*0efc*/ 	.word	0xffffffff


	//   ....[38]....
        /*0f00*/ 	.word	0xffffffff


	//   ....[39]....
        /*0f04*/ 	.word	0xffffffff


	//   ....[40]....
        /*0f08*/ 	.word	0x05000004


	//   ....[41]....
        /*0f0c*/ 	.word	0x05000004


	//   ....[42]....
        /*0f10*/ 	.word	0x05000004


	//   ....[43]....
        /*0f14*/ 	.word	0x05000004


	//   ....[44]....
        /*0f18*/ 	.word	0x05000004


	//   ....[45]....
        /*0f1c*/ 	.word	0x05000004


	//   ....[46]....
        /*0f20*/ 	.word	0x05000004


	//   ....[47]....
        /*0f24*/ 	.word	0x05000004


	//----- nvinfo : EIATTR_COOP_GROUP_INSTR_OFFSETS
	.align		4
.L_460:
        /*0f28*/ 	.byte	0x04, 0x28
        /*0f2a*/ 	.short	(.L_462 - .L_461)


	//   ....[0]....
.L_461:
        /*0f2c*/ 	.word	0x00004a20


	//   ....[1]....
        /*0f30*/ 	.word	0x00004b00


	//   ....[2]....
        /*0f34*/ 	.word	0x00004bd0


	//   ....[3]....
        /*0f38*/ 	.word	0x00004cc0


	//   ....[4]....
        /*0f3c*/ 	.word	0x00005bb0


	//   ....[5]....
        /*0f40*/ 	.word	0x00005c80


	//   ....[6]....
        /*0f44*/ 	.word	0x00005d90


	//   ....[7]....
        /*0f48*/ 	.word	0x00005e00


	//   ....[8]....
        /*0f4c*/ 	.word	0x0000be80


	//   ....[9]....
        /*0f50*/ 	.word	0x0000bef0


	//   ....[10]....
        /*0f54*/ 	.word	0x0000c230


	//   ....[11]....
        /*0f58*/ 	.word	0x0000c250


	//   ....[12]....
        /*0f5c*/ 	.word	0x0000c560


	//   ....[13]....
        /*0f60*/ 	.word	0x0000c580


	//   ....[14]....
        /*0f64*/ 	.word	0x0000c910


	//   ....[15]....
        /*0f68*/ 	.word	0x0000c930


	//   ....[16]....
        /*0f6c*/ 	.word	0x000146e0


	//   ....[17]....
        /*0f70*/ 	.word	0x00014700


	//   ....[18]....
        /*0f74*/ 	.word	0x00014cb0


	//   ....[19]....
        /*0f78*/ 	.word	0x00014cd0


	//   ....[20]....
        /*0f7c*/ 	.word	0x00015210


	//   ....[21]....
        /*0f80*/ 	.word	0x00015230


	//   ....[22]....
        /*0f84*/ 	.word	0x00015510


	//   ....[23]....
        /*0f88*/ 	.word	0x00015530


	//   ....[24]....
        /*0f8c*/ 	.word	0x0001cc40


	//   ....[25]....
        /*0f90*/ 	.word	0x0001cc80


	//   ....[26]....
        /*0f94*/ 	.word	0x0001ccf0


	//   ....[27]....
        /*0f98*/ 	.word	0x0001cd30


	//   ....[28]....
        /*0f9c*/ 	.word	0x0001cd50


	//   ....[29]....
        /*0fa0*/ 	.word	0x0001cd60


	//   ....[30]....
        /*0fa4*/ 	.word	0x0001cd80


	//   ....[31]....
        /*0fa8*/ 	.word	0x0001cdf0


	//   ....[32]....
        /*0fac*/ 	.word	0x00022960


	//   ....[33]....
        /*0fb0*/ 	.word	0x00022970


	//   ....[34]....
        /*0fb4*/ 	.word	0x00022980


	//   ....[35]....
        /*0fb8*/ 	.word	0x00022990


	//   ....[36]....
        /*0fbc*/ 	.word	0x000229c0


	//   ....[37]....
        /*0fc0*/ 	.word	0x000229e0


	//   ....[38]....
        /*0fc4*/ 	.word	0x00022a00


	//   ....[39]....
        /*0fc8*/ 	.word	0x00022a10


	//   ....[40]....
        /*0fcc*/ 	.word	0x000255a0


	//   ....[41]....
        /*0fd0*/ 	.word	0x00025610


	//   ....[42]....
        /*0fd4*/ 	.word	0x00025680


	//   ....[43]....
        /*0fd8*/ 	.word	0x000256f0


	//   ....[44]....
        /*0fdc*/ 	.word	0x00025760


	//   ....[45]....
        /*0fe0*/ 	.word	0x000257d0


	//   ....[46]....
        /*0fe4*/ 	.word	0x00025840


	//   ....[47]....
        /*0fe8*/ 	.word	0x000258a0


	//----- nvinfo : EIATTR_EXIT_INSTR_OFFSETS
	.align		4
.L_462:
        /*0fec*/ 	.byte	0x04, 0x1c
        /*0fee*/ 	.short	(.L_464 - .L_463)


	//   ....[0]....
.L_463:
        /*0ff0*/ 	.word	0x00000060


	//----- nvinfo : EIATTR_CRS_STACK_SIZE
	.align		4
.L_464:
        /*0ff4*/ 	.byte	0x04, 0x1e
        /*0ff6*/ 	.short	(.L_466 - .L_465)
.L_465:
        /*0ff8*/ 	.word	0x00000000


	//----- nvinfo : EIATTR_CBANK_PARAM_SIZE
	.align		4
.L_466:
        /*0ffc*/ 	.byte	0x03, 0x19
        /*0ffe*/ 	.short	0x01d0


	//----- nvinfo : EIATTR_PARAM_CBANK
	.align		4
        /*1000*/ 	.byte	0x04, 0x0a
        /*1002*/ 	.short	(.L_468 - .L_467)
	.align		4
.L_467:
        /*1004*/ 	.word	index@(.nv.constant0._ZN5flash16flash_fwd_kernelI23Flash_fwd_kernel_traitsILi96ELi128ELi64ELi4ELb0ELb0EN7cutlass6half_tE19Flash_kernel_traitsILi96ELi128ELi64ELi4ES3_EELb1ELb1ELb0ELb1ELb0ELb0ELb0ELb1EEEvNS_16Flash_fwd_paramsE)
        /*1008*/ 	.short	0x0210
        /*100a*/ 	.short	0x01d0


	//----- nvinfo : EIATTR_SW_WAR
	.align		4
.L_468:
        /*100c*/ 	.byte	0x04, 0x36
        /*100e*/ 	.short	(.L_470 - .L_469)
.L_469:
        /*1010*/ 	.word	0x00000008
.L_470:


//--------------------- .nv.info._ZN5flash16flash_fwd_kernelI23Flash_fwd_kernel_traitsILi96ELi128ELi64ELi4ELb0ELb0EN7cutlass6half_tE19Flash_kernel_traitsILi96ELi128ELi64ELi4ES3_EELb0ELb1ELb0ELb1ELb0ELb0ELb1ELb0EEEvNS_16Flash_fwd_paramsE --------------------------
	.section	.nv.info._ZN5flash16flash_fwd_kernelI23Flash_fwd_kernel_traitsILi96ELi128ELi64ELi4ELb0ELb0EN7cutlass6half_tE19Flash_kernel_traitsILi96ELi128ELi64ELi4ES3_EELb0ELb1ELb0ELb1ELb0ELb0ELb1ELb0EEEvNS_16Flash_fwd_paramsE,"",@"SHT_CUDA_INFO"
	.sectionflags	@""
	.align	4


	//----- nvinfo : EIATTR_CUDA_API_VERSION
	.align		4
        /*0000*/ 	.byte	0x04, 0x37
        /*0002*/ 	.short	(.L_472 - .L_471)
.L_471:
        /*0004*/ 	.word	0x00000082


	//----- nvinfo : EIATTR_KPARAM_INFO
	.align		4
.L_472:
        /*0008*/ 	.byte	0x04, 0x17
        /*000a*/ 	.short	(.L_474 - .L_473)
.L_473:
        /*000c*/ 	.word	0x00000000
        /*0010*/ 	.short	0x0000
        /*0012*/ 	.short	0x0000
        /*0014*/ 	.byte	0x00, 0xf0, 0x41, 0x07


	//----- nvinfo : EIATTR_SPARSE_MMA_MASK
	.align		4
.L_474:
        /*0018*/ 	.byte	0x03, 0x50
        /*001a*/ 	.short	0x0000


	//----- nvinfo : EIATTR_MAXREG_COUNT
	.align		4
        /*001c*/ 	.byte	0x03, 0x1b
        /*001e*/ 	.short	0x00ff


	//----- nvinfo : EIATTR_NUM_BARRIERS
	.align		4
        /*0020*/ 	.byte	0x02, 0x4c
        /*0022*/ 	.byte	0x01
	.zero		1


	//----- nvinfo : EIATTR_ANNOTATIONS
	.align		4
        /*0024*/ 	.byte	0x04, 0x55
        /*0026*/ 	.short	(.L_476 - .L_475)


	//   ....[0]....
.L_475:
        /* <DEDUP_REMOVED lines=27> */


	//----- nvinfo : EIATTR_MERCURY_ISA_VERSION
	.align		4
.L_476:
        /*01c8*/ 	.byte	0x03, 0x5f
        /*01ca*/ 	.short	0x0101


	//----- nvinfo : EIATTR_COOP_GROUP_MASK_REGIDS
	.align		4
        /*01cc*/ 	.byte	0x04, 0x29
        /*01ce*/ 	.short	(.L_478 - .L_477)


	//   ....[0]....
.L_477:
        /*01d0*/ 	.word	0xffffffff


	//   ....[1]....
        /*01d4*/ 	.word	0xffffffff


	//   ....[2]....
        /*01d8*/ 	.word	0xffffffff


	//   ....[3]....
        /*01dc*/ 	.word	0xffffffff


	//   ....[4]....
        /*01e0*/ 	.word	0xffffffff


	//   ....[5]....
        /*01e4*/ 	.word	0xffffffff


	//   ....[6]....
        /*01e8*/ 	.word	0xffffffff


	//   ....[7]....
        /*01ec*/ 	.word	0xffffffff


	//   ....[8]....
        /*01f0*/ 	.word	0xffffffff


	//   ....[9]....
        /*01f4*/ 	.word	0xffffffff


	//   ....[10]....
        /*01f8*/ 	.word	0xffffffff


	//   ....[11]....
        /*01fc*/ 	.word	0xffffffff


	//   ....[12]....
        /*0200*/ 	.word	0xffffffff


	//   ....[13]....
        /*0204*/ 	.word	0xffffffff


	//   ....[14]....
        /*0208*/ 	.word	0xffffffff


	//   ....[15]....
        /*020c*/ 	.word	0xffffffff


	//   ....[16]....
        /*0210*/ 	.word	0xffffffff


	//   ....[17]....
        /*0214*/ 	.word	0xffffffff


	//   ....[18]....
        /*0218*/ 	.word	0xffffffff


	//   ....[19]....
        /*021c*/ 	.word	0xffffffff


	//   ....[20]....
        /*0220*/ 	.word	0xffffffff


	//   ....[21]....
        /*0224*/ 	.word	0xffffffff


	//   ....[22]....
        /*0228*/ 	.word	0xffffffff


	//   ....[23]....
        /*022c*/ 	.word	0xffffffff


	//   ....[24]....
        /*0230*/ 	.word	0xffffffff


	//   ....[25]....
        /*0234*/ 	.word	0xffffffff


	//   ....[26]....
        /*0238*/ 	.word	0xffffffff


	//   ....[27]....
        /*023c*/ 	.word	0xffffffff


	//   ....[28]....
        /*0240*/ 	.word	0xffffffff


	//   ....[29]....
        /*0244*/ 	.word	0xffffffff


	//   ....[30]....
        /*0248*/ 	.word	0xffffffff


	//   ....[31]....
        /*024c*/ 	.word	0xffffffff


	//   ....[32]....
        /*0250*/ 	.word	0xffffffff


	//   ....[33]....
        /*0254*/ 	.word	0xffffffff


	//   ....[34]....
        /*0258*/ 	.word	0xffffffff


	//   ....[35]....
        /*025c*/ 	.word	0xffffffff


	//   ....[36]....
        /*0260*/ 	.word	0xffffffff


	//   ....[37]....
        /*0264*/ 	.word	0xffffffff


	//   ....[38]....
        /*0268*/ 	.word	0xffffffff


	//   ....[39]....
        /*026c*/ 	.word	0xffffffff


	//----- nvinfo : EIATTR_COOP_GROUP_INSTR_OFFSETS
	.align		4
.L_478:
        /*0270*/ 	.byte	0x04, 0x28
        /*0272*/ 	.short	(.L_480 - .L_479)


	//   ....[0]....
.L_479:
        /*0274*/ 	.word	0x00004fa0


	//   ....[1]....
        /*0278*/ 	.word	0x00004fe0


	//   ....[2]....
        /*027c*/ 	.word	0x00005050


	//   ....[3]....
        /*0280*/ 	.word	0x00005090


	//   ....[4]....
        /*0284*/ 	.word	0x000050b0


	//   ....[5]....
        /*0288*/ 	.word	0x00005170


	//   ....[6]....
        /*028c*/ 	.word	0x00005260


	//   ....[7]....
        /*0290*/ 	.word	0x000053c0


	//   ....[8]....
        /*0294*/ 	.word	0x00009470


	//   ....[9]....
        /*0298*/ 	.word	0x00009570


	//   ....[10]....
        /*029c*/ 	.word	0x00009630


	//   ....[11]....
        /*02a0*/ 	.word	0x00009670


	//   ....[12]....
        /*02a4*/ 	.word	0x00009740


	//   ....[13]....
        /*02a8*/ 	.word	0x00009760


	//   ....[14]....
        /*02ac*/ 	.word	0x00009770


	//   ....[15]....
        /*02b0*/ 	.word	0x00009a20


	//   ....[16]....
        /*02b4*/ 	.word	0x0000e0e0


	//   ....[17]....
        /*02b8*/ 	.word	0x0000e210


	//   ....[18]....
        /*02bc*/ 	.word	0x0000e270


	//   ....[19]....
        /*02c0*/ 	.word	0x0000e370


	//   ....[20]....
        /*02c4*/ 	.word	0x0000e3b0


	//   ....[21]....
        /*02c8*/ 	.word	0x0000e3d0


	//   ....[22]....
        /*02cc*/ 	.word	0x0000e420


	//   ....[23]....
        /*02d0*/ 	.word	0x0000e440


	//   ....[24]....
        /*02d4*/ 	.word	0x00012740


	//   ....[25]....
        /*02d8*/ 	.word	0x000127c0


	//   ....[26]....
        /*02dc*/ 	.word	0x000127d0


	//   ....[27]....
        /*02e0*/ 	.word	0x000127e0


	//   ....[28]....
        /*02e4*/ 	.word	0x00012820


	//   ....[29]....
        /*02e8*/ 	.word	0x00012840


	//   ....[30]....
        /*02ec*/ 	.word	0x00012850


	//   ....[31]....
        /*02f0*/ 	.word	0x00012860


	//   ....[32]....
        /*02f4*/ 	.word	0x00014a20


	//   ....[33]....
        /*02f8*/ 	.word	0x00014a30


	//   ....[34]....
        /*02fc*/ 	.word	0x00014a40


	//   ....[35]....
        /*0300*/ 	.word	0x00014a50


	//   ....[36]....
        /*0304*/ 	.word	0x00014a90


	//   ....[37]....
        /*0308*/ 	.word	0x00014ab0


	//   ....[38]....
        /*030c*/ 	.word	0x00014ae0


	//   ....[39]....
        /*0310*/ 	.word	0x00014b00


	//----- nvinfo : EIATTR_EXIT_INSTR_OFFSETS
	.align		4
.L_480:
        /*0314*/ 	.byte	0x04, 0x1c
        /*0316*/ 	.short	(.L_482 - .L_481)


	//   ....[0]....
.L_481:
        /*0318*/ 	.word	0x000004c0


	//   ....[1]....
        /*031c*/ 	.word	0x00016770


	//   ....[2]....
        /*0320*/ 	.word	0x000168a0


	//   ....[3]....
        /*0324*/ 	.word	0x000168c0


	//   ....[4]....
        /*0328*/ 	.word	0x000174f0


	//   ....[5]....
        /*032c*/ 	.word	0x00017580


	//----- nvinfo : EIATTR_CRS_STACK_SIZE
	.align		4
.L_482:
        /*0330*/ 	.byte	0x04, 0x1e
        /*0332*/ 	.short	(.L_484 - .L_483)
.L_483:
        /*0334*/ 	.word	0x00000000


	//----- nvinfo : EIATTR_CBANK_PARAM_SIZE
	.align		4
.L_484:
        /*0338*/ 	.byte	0x03, 0x19
        /*033a*/ 	.short	0x01d0


	//----- nvinfo : EIATTR_PARAM_CBANK
	.align		4
        /*033c*/ 	.byte	0x04, 0x0a
        /*033e*/ 	.short	(.L_486 - .L_485)
	.align		4
.L_485:
        /*0340*/ 	.word	index@(.nv.constant0._ZN5flash16flash_fwd_kernelI23Flash_fwd_kernel_traitsILi96ELi128ELi64ELi4ELb0ELb0EN7cutlass6half_tE19Flash_kernel_traitsILi96ELi128ELi64ELi4ES3_EELb0ELb1ELb0ELb1ELb0ELb0ELb1ELb0EEEvNS_16Flash_fwd_paramsE)
        /*0344*/ 	.short	0x0210
        /*0346*/ 	.short	0x01d0


	//----- nvinfo : EIATTR_SW_WAR
	.align		4
.L_486:
        /*0348*/ 	.byte	0x04, 0x36
        /*034a*/ 	.short	(.L_488 - .L_487)
.L_487:
        /*034c*/ 	.word	0x00000008
.L_488:


//--------------------- .nv.info._ZN5flash16flash_fwd_kernelI23Flash_fwd_kernel_traitsILi96ELi64ELi64ELi4ELb0ELb0EN7cutlass6half_tE19Flash_kernel_traitsILi96ELi64ELi64ELi4ES3_EELb1ELb1ELb0ELb0ELb0ELb0ELb0ELb0EEEvNS_16Flash_fwd_paramsE --------------------------
	.section	.nv.info._ZN5flash16flash_fwd_kernelI23Flash_fwd_kernel_traitsILi96ELi64ELi64ELi4ELb0ELb0EN7cutlass6half_tE19Flash_kernel_traitsILi96ELi64ELi64ELi4ES3_EELb1ELb1ELb0ELb0ELb0ELb0ELb0ELb0EEEvNS_16Flash_fwd_paramsE,"",@"SHT_CUDA_INFO"
	.sectionflags	@""
	.align	4


	//----- nvinfo : EIATTR_CUDA_API_VERSION
	.align		4
        /*0000*/ 	.byte	0x04, 0x37
        /*0002*/ 	.short	(.L_490 - .L_489)
.L_489:
        /*0004*/ 	.word	0x00000082


	//----- nvinfo : EIATTR_KPARAM_INFO
	.align		4
.L_490:
        /*0008*/ 	.byte	0x04, 0x17
        /*000a*/ 	.short	(.L_492 - .L_491)
.L_491:
        /*000c*/ 	.word	0x00000000
        /*0010*/ 	.short	0x0000
        /*0012*/ 	.short	0x0000
        /*0014*/ 	.byte	0x00, 0xf0, 0x41, 0x07


	//----- nvinfo : EIATTR_SPARSE_MMA_MASK
	.align		4
.L_492:
        /*0018*/ 	.byte	0x03, 0x50
        /*001a*/ 	.short	0x0000


	//----- nvinfo : EIATTR_MAXREG_COUNT
	.align		4
        /*001c*/ 	.byte	0x03, 0x1b
        /*001e*/ 	.short	0x00ff


	//----- nvinfo : EIATTR_NUM_BARRIERS
	.align		4
        /*0020*/ 	.byte	0x02, 0x4c
        /*0022*/ 	.byte	0x01
	.zero		1


	//----- nvinfo : EIATTR_MERCURY_ISA_VERSION
	.align		4
        /*0024*/ 	.byte	0x03, 0x5f
        /*0026*/ 	.short	0x0101


	//----- nvinfo : EIATTR_COOP_GROUP_MASK_REGIDS
	.align		4
        /*0028*/ 	.byte	0x04, 0x29
        /*002a*/ 	.short	(.L_494 - .L_493)


	//   ....[0]....
.L_493:
        /*002c*/ 	.word	0xffffffff


	//   ....[1]....
        /*0030*/ 	.word	0xffffffff


	//   ....[2]....
        /*0034*/ 	.word	0xffffffff


	//   ....[3]....
        /*0038*/ 	.word	0xffffffff


	//   ....[4]....
        /*003c*/ 	.word	0xffffffff


	//   ....[5]....
        /*0040*/ 	.word	0xffffffff


	//   ....[6]....
        /*0044*/ 	.word	0xffffffff


	//   ....[7]....
        /*0048*/ 	.word	0xffffffff


	//   ....[8]....
        /*004c*/ 	.word	0xffffffff


	//   ....[9]....
        /*0050*/ 	.word	0xffffffff


	//   ....[10]....
        /*0054*/ 	.word	0xffffffff


	//   ....[11]....
        /*0058*/ 	.word	0xffffffff


	//   ....[12]....
        /*005c*/ 	.word	0xffffffff


	//   ....[13]....
        /*0060*/ 	.word	0xffffffff


	//   ....[14]....
        /*0064*/ 	.word	0xffffffff


	//   ....[15]....
        /*0068*/ 	.word	0xffffffff


	//----- nvinfo : EIATTR_COOP_GROUP_INSTR_OFFSETS
	.align		4
.L_494:
        /*006c*/ 	.byte	0x04, 0x28
        /*006e*/ 	.short	(.L_496 - .L_495)


	//   ....[0]....
.L_495:
        /*0070*/ 	.word	0x00003500


	//   ....[1]....
        /*0074*/ 	.word	0x00003590


	//   ....[2]....
        /*0078*/ 	.word	0x00003640


	//   ....[3]....
        /*007c*/ 	.word	0x00003830


	//   ....[4]....
        /*0080*/ 	.word	0x00006080


	//   ....[5]....
        /*0084*/ 	.word	0x000060c0


	//   ....[6]....
        /*0088*/ 	.word	0x000060e0


	//   ....[7]....
        /*008c*/ 	.word	0x00006110


	//   ....[8]....
        /*0090*/ 	.word	0x00008b20


	//   ....[9]....
        /*0094*/ 	.word	0x00008b40


	//   ....[10]....
        /*0098*/ 	.word	0x00008b90


	//   ....[11]....
        /*009c*/ 	.word	0x00008bc0


	//   ....[12]....
        /*00a0*/ 	.word	0x0000a490


	//   ....[13]....
        /*00a4*/ 	.word	0x0000a4d0


	//   ....[14]....
        /*00a8*/ 	.word	0x0000a530


	//   ....[15]....
        /*00ac*/ 	.word	0x0000a540


	//----- nvinfo : EIATTR_EXIT_INSTR_OFFSETS
	.align		4
.L_496:
        /*00b0*/ 	.byte	0x04, 0x1c
        /*00b2*/ 	.short	(.L_498 - .L_497)


	//   ....[0]....
.L_497:
        /*00b4*/ 	.word	0x000006a0


	//   ....[1]....
        /*00b8*/ 	.word	0x0000b6c0


	//   ....[2]....
        /*00bc*/ 	.word	0x0000b7f0


	//   ....[3]....
        /*00c0*/ 	.word	0x0000b810


	//   ....[4]....
        /*00c4*/ 	.word	0x0000bf80


	//   ....[5]....
        /*00c8*/ 	.word	0x0000c010


	//----- nvinfo : EIATTR_CRS_STACK_SIZE
	.align		4
.L_498:
        /*00cc*/ 	.byte	0x04, 0x1e
        /*00ce*/ 	.short	(.L_500 - .L_499)
.L_499:
        /*00d0*/ 	.word	0x00000000


	//----- nvinfo : EIATTR_CBANK_PARAM_SIZE
	.align		4
.L_500:
        /*00d4*/ 	.byte	0x03, 0x19
        /*00d6*/ 	.short	0x01d0


	//----- nvinfo : EIATTR_PARAM_CBANK
	.align		4
        /*00d8*/ 	.byte	0x04, 0x0a
        /*00da*/ 	.short	(.L_502 - .L_501)
	.align		4
.L_501:
        /*00dc*/ 	.word	index@(.nv.constant0._ZN5flash16flash_fwd_kernelI23Flash_fwd_kernel_traitsILi96ELi64ELi64ELi4ELb0ELb0EN7cutlass6half_tE19Flash_kernel_traitsILi96ELi64ELi64ELi4ES3_EELb1ELb1ELb0ELb0ELb0ELb0ELb0ELb0EEEvNS_16Flash_fwd_paramsE)
        /*00e0*/ 	.short	0x0210
        /*00e2*/ 	.short	0x01d0


	//----- nvinfo : EIATTR_SW_WAR
	.align		4
.L_502:
        /*00e4*/ 	.byte	0x04, 0x36
        /*00e6*/ 	.short	(.L_504 - .L_503)
.L_503:
        /*00e8*/ 	.word	0x00000008
.L_504:


//--------------------- .nv.info._ZN5flash16flash_fwd_kernelI23Flash_fwd_kernel_traitsILi96ELi64ELi64ELi4ELb0ELb0EN7cutlass6half_tE19Flash_kernel_traitsILi96ELi64ELi64ELi4ES3_EELb1ELb1ELb0ELb0ELb1ELb1ELb0ELb0EEEvNS_16Flash_fwd_paramsE --------------------------
	.section	.nv.info._ZN5flash16flash_fwd_kernelI23Flash_fwd_kernel_traitsILi96ELi64ELi64ELi4ELb0ELb0EN7cutlass6half_tE19Flash_kernel_traitsILi96ELi64ELi64ELi4ES3_EELb1ELb1ELb0ELb0ELb1ELb1ELb0ELb0EEEvNS_16Flash_fwd_paramsE,"",@"SHT_CUDA_INFO"
	.sectionflags	@""
	.align	4


	//----- nvinfo : EIATTR_CUDA_API_VERSION
	.align		4
        /*0000*/ 	.byte	0x04, 0x37
        /*0002*/ 	.short	(.L_506 - .L_505)
.L_505:
        /*0004*/ 	.word	0x00000082


	//----- nvinfo : EIATTR_KPARAM_INFO
	.align		4
.L_506:
        /*0008*/ 	.byte	0x04, 0x17
        /*000a*/ 	.short	(.L_508 - .L_507)
.L_507:
        /*000c*/ 	.word	0x00000000
        /*0010*/ 	.short	0x0000
        /*0012*/ 	.short	0x0000
        /*0014*/ 	.byte	0x00, 0xf0, 0x41, 0x07


	//----- nvinfo : EIATTR_SPARSE_MMA_MASK
	.align		4
.L_508:
        /*0018*/ 	.byte	0x03, 0x50
        /*001a*/ 	.short	0x0000


	//----- nvinfo : EIATTR_MAXREG_COUNT
	.align		4
        /*001c*/ 	.byte	0x03, 0x1b
        /*001e*/ 	.short	0x00ff


	//----- nvinfo : EIATTR_NUM_BARRIERS
	.align		4
        /*0020*/ 	.byte	0x02, 0x4c
        /*0022*/ 	.byte	0x01
	.zero		1


	//----- nvinfo : EIATTR_MERCURY_ISA_VERSION
	.align		4
        /*0024*/ 	.byte	0x03, 0x5f
        /*0026*/ 	.short	0x0101


	//----- nvinfo : EIATTR_COOP_GROUP_MASK_REGIDS
	.align		4
        /*0028*/ 	.byte	0x04, 0x29
        /*002a*/ 	.short	(.L_510 - .L_509)


	//   ....[0]....
.L_509:
        /*002c*/ 	.word	0xffffffff


	//   ....[1]....
        /*0030*/ 	.word	0xffffffff


	//   ....[2]....
        /*0034*/ 	.word	0xffffffff


	//   ....[3]....
        /*0038*/ 	.word	0xffffffff


	//   ....[4]....
        /*003c*/ 	.word	0xffffffff


	//   ....[5]....
        /*0040*/ 	.word	0xffffffff


	//   ....[6]....
        /*0044*/ 	.word	0xffffffff


	//   ....[7]....
        /*0048*/ 	.word	0xffffffff


	//   ....[8]....
        /*004c*/ 	.word	0xffffffff


	//   ....[9]....
        /*0050*/ 	.word	0xffffffff


	//   ....[10]....
        /*0054*/ 	.word	0xffffffff


	//   ....[11]....
        /*0058*/ 	.word	0xffffffff


	//----- nvinfo : EIATTR_COOP_GROUP_INSTR_OFFSETS
	.align		4
.L_510:
        /*005c*/ 	.byte	0x04, 0x28
        /*005e*/ 	.short	(.L_512 - .L_511)


	//   ....[0]....
.L_511:
        /*0060*/ 	.word	0x00001df0


	//   ....[1]....
        /*0064*/ 	.word	0x00002060


	//   ....[2]....
        /*0068*/ 	.word	0x00002200


	//   ....[3]....
        /*006c*/ 	.word	0x000023a0


	//   ....[4]....
        /*0070*/ 	.word	0x00004290


	//   ....[5]....
        /*0074*/ 	.word	0x000042c0


	//   ....[6]....
        /*0078*/ 	.word	0x00004340


	//   ....[7]....
        /*007c*/ 	.word	0x00004350


	//   ....[8]....
        /*0080*/ 	.word	0x00005bd0


	//   ....[9]....
        /*0084*/ 	.word	0x00005c10


	//   ....[10]....
        /*0088*/ 	.word	0x00005ce0


	//   ....[11]....
        /*008c*/ 	.word	0x00005cf0


	//----- nvinfo : EIATTR_EXIT_INSTR_OFFSETS
	.align		4
.L_512:
        /*0090*/ 	.byte	0x04, 0x1c
        /*0092*/ 	.short	(.L_514 - .L_513)


	//   ....[0]....
.L_513:
        /*0094*/ 	.word	0x00000340


	//   ....[1]....
        /*0098*/ 	.word	0x00006b90


	//   ....[2]....
        /*009c*/ 	.word	0x00007080


	//   ....[3]....
        /*00a0*/ 	.word	0x00007110


	//----- nvinfo : EIATTR_CRS_STACK_SIZE
	.align		4
.L_514:
        /*00a4*/ 	.byte	0x04, 0x1e
        /*00a6*/ 	.short	(.L_516 - .L_515)
.L_515:
        /*00a8*/ 	.word	0x00000000


	//----- nvinfo : EIATTR_CBANK_PARAM_SIZE
	.align		4
.L_516:
        /*00ac*/ 	.byte	0x03, 0x19
        /*00ae*/ 	.short	0x01d0


	//----- nvinfo : EIATTR_PARAM_CBANK
	.align		4
        /*00b0*/ 	.byte	0x04, 0x0a
        /*00b2*/ 	.short	(.L_518 - .L_517)
	.align		4
.L_517:
        /*00b4*/ 	.word	index@(.nv.constant0._ZN5flash16flash_fwd_kernelI23Flash_fwd_kernel_traitsILi96ELi64ELi64ELi4ELb0ELb0EN7cutlass6half_tE19Flash_kernel_traitsILi96ELi64ELi64ELi4ES3_EELb1ELb1ELb0ELb0ELb1ELb1ELb0ELb0EEEvNS_16Flash_fwd_paramsE)
        /*00b8*/ 	.short	0x0210
        /*00ba*/ 	.short	0x01d0


	//----- nvinfo : EIATTR_SW_WAR
	.align		4
.L_518:
        /*00bc*/ 	.byte	0x04, 0x36
        /*00be*/ 	.short	(.L_520 - .L_519)
.L_519:
        /*00c0*/ 	.word	0x00000008
.L_520:


//--------------------- .nv.info._ZN5flash16flash_fwd_kernelI23Flash_fwd_kernel_traitsILi96ELi64ELi64ELi4ELb0ELb0EN7cutlass6half_tE19Flash_kernel_traitsILi96ELi64ELi64ELi4ES3_EELb0ELb1ELb0ELb0ELb1ELb1ELb1ELb0EEEvNS_16Flash_fwd_paramsE --------------------------
	.section	.nv.info._ZN5flash16flash_fwd_kernelI23Flash_fwd_kernel_traitsILi96ELi64ELi64ELi4ELb0ELb0EN7cutlass6half_tE19Flash_kernel_traitsILi96ELi64ELi64ELi4ES3_EELb0ELb1ELb0ELb0ELb1ELb1ELb1ELb0EEEvNS_16Flash_fwd_paramsE,"",@"SHT_CUDA_INFO"
	.sectionflags	@""
	.align	4


	//----- nvinfo : EIATTR_CUDA_API_VERSION
	.align		4
        /*0000*/ 	.byte	0x04, 0x37
        /*0002*/ 	.short	(.L_522 - .L_521)
.L_521:
        /*0004*/ 	.word	0x00000082


	//----- nvinfo : EIATTR_KPARAM_INFO
	.align		4
.L_522:
        /*0008*/ 	.byte	0x04, 0x17
        /*000a*/ 	.short	(.L_524 - .L_523)
.L_523:
        /*000c*/ 	.word	0x00000000
        /*0010*/ 	.short	0x0000
        /*0012*/ 	.short	0x0000
        /*0014*/ 	.byte	0x00, 0xf0, 0x41, 0x07


	//----- nvinfo : EIATTR_SPARSE_MMA_MASK
	.align		4
.L_524:
        /*0018*/ 	.byte	0x03, 0x50
        /*001a*/ 	.short	0x0000


	//----- nvinfo : EIATTR_MAXREG_COUNT
	.align		4
        /*001c*/ 	.byte	0x03, 0x1b
        /*001e*/ 	.short	0x00ff


	//----- nvinfo : EIATTR_NUM_BARRIERS
	.align		4
        /*0020*/ 	.byte	0x02, 0x4c
        /*0022*/ 	.byte	0x01
	.zero		1


	//----- nvinfo : EIATTR_MERCURY_ISA_VERSION
	.align		4
        /*0024*/ 	.byte	0x03, 0x5f
        /*0026*/ 	.short	0x0101


	//----- nvinfo : EIATTR_COOP_GROUP_MASK_REGIDS
	.align		4
        /*0028*/ 	.byte	0x04, 0x29
        /*002a*/ 	.short	(.L_526 - .L_525)


	//   ....[0]....
.L_525:
        /*002c*/ 	.word	0xffffffff


	//   ....[1]....
        /*0030*/ 	.word	0xffffffff


	//   ....[2]....
        /*0034*/ 	.word	0xffffffff


	//   ....[3]....
        /*0038*/ 	.word	0xffffffff


	//   ....[4]....
        /*003c*/ 	.word	0xffffffff


	//   ....[5]....
        /*0040*/ 	.word	0xffffffff


	//   ....[6]....
        /*0044*/ 	.word	0xffffffff


	//   ....[7]....
        /*0048*/ 	.word	0xffffffff


	//   ....[8]....
        /*004c*/ 	.word	0xffffffff


	//   ....[9]....
        /*0050*/ 	.word	0xffffffff


	//   ....[10]....
        /*0054*/ 	.word	0xffffffff


	//   ....[11]....
        /*0058*/ 	.word	0xffffffff


	//----- nvinfo : EIATTR_COOP_GROUP_INSTR_OFFSETS
	.align		4
.L_526:
        /*005c*/ 	.byte	0x04, 0x28
        /*005e*/ 	.short	(.L_528 - .L_527)


	//   ....[0]....
.L_527:
        /*0060*/ 	.word	0x000020f0


	//   ....[1]....
        /*0064*/ 	.word	0x000022a0


	//   ....[2]....
        /*0068*/ 	.word	0x000022d0


	//   ....[3]....
        /*006c*/ 	.word	0x000023d0


	//   ....[4]....
        /*0070*/ 	.word	0x00003de0


	//   ....[5]....
        /*0074*/ 	.word	0x00003e20


	//   ....[6]....
        /*0078*/ 	.word	0x00003e60


	//   ....[7]....
        /*007c*/ 	.word	0x00003e80


	//   ....[8]....
        /*0080*/ 	.word	0x00004e00


	//   ....[9]....
        /*0084*/ 	.word	0x00004e40


	//   ....[10]....
        /*0088*/ 	.word	0x00004f00


	//   ....[11]....
        /*008c*/ 	.word	0x00004f30


	//----- nvinfo : EIATTR_EXIT_INSTR_OFFSETS
	.align		4
.L_528:
        /*0090*/ 	.byte	0x04, 0x1c
        /*0092*/ 	.short	(.L_530 - .L_529)


	//   ....[0]....
.L_529:
        /*0094*/ 	.word	0x000001a0


	//   ....[1]....
        /*0098*/ 	.word	0x00005d90


	//   ....[2]....
        /*009c*/ 	.word	0x000062a0


	//   ....[3]....
        /*00a0*/ 	.word	0x00006330


	//----- nvinfo : EIATTR_CRS_STACK_SIZE
	.align		4
.L_530:
        /*00a4*/ 	.byte	0x04, 0x1e
        /*00a6*/ 	.short	(.L_532 - .L_531)
.L_531:
        /*00a8*/ 	.word	0x00000000


	//----- nvinfo : EIATTR_CBANK_PARAM_SIZE
	.align		4
.L_532:
        /*00ac*/ 	.byte	0x03, 0x19
        /*00ae*/ 	.short	0x01d0


	//----- nvinfo : EIATTR_PARAM_CBANK
	.align		4
        /*00b0*/ 	.byte	0x04, 0x0a
        /*00b2*/ 	.short	(.L_534 - .L_533)
	.align		4
.L_533:
        /*00b4*/ 	.word	index@(.nv.constant0._ZN5flash16flash_fwd_kernelI23Flash_fwd_kernel_traitsILi96ELi64ELi64ELi4ELb0ELb0EN7cutlass6half_tE19Flash_kernel_traitsILi96ELi64ELi64ELi4ES3_EELb0ELb1ELb0ELb0ELb1ELb1ELb1ELb0EEEvNS_16Flash_fwd_paramsE)
        /*00b8*/ 	.short	0x0210
        /*00ba*/ 	.short	0x01d0


	//----- nvinfo : EIATTR_SW_WAR
	.align		4
.L_534:
        /*00bc*/ 	.byte	0x04, 0x36
        /*00be*/ 	.short	(.L_536 - .L_535)
.L_535:
        /*00c0*/ 	.word	0x00000008
.L_536:


//--------------------- .nv.info._ZN5flash16flash_fwd_kernelI23Flash_fwd_kernel_traitsILi96ELi64ELi64ELi4ELb0ELb0EN7cutlass6half_tE19Flash_kernel_traitsILi96ELi64ELi64ELi4ES3_EELb1ELb1ELb0ELb0ELb0ELb1ELb0ELb0EEEvNS_16Flash_fwd_paramsE --------------------------
	.section	.nv.info._ZN5flash16flash_fwd_kernelI23Flash_fwd_kernel_traitsILi96ELi64ELi64ELi4ELb0ELb0EN7cutlass6half_tE19Flash_kernel_traitsILi96ELi64ELi64ELi4ES3_EELb1ELb1ELb0ELb0ELb0ELb1ELb0ELb0EEEvNS_16Flash_fwd_paramsE,"",@"SHT_CUDA_INFO"
	.sectionflags	@""
	.align	4


	//----- nvinfo : EIATTR_CUDA_API_VERSION
	.align		4
        /*0000*/ 	.byte	0x04, 0x37
        /*0002*/ 	.short	(.L_538 - .L_537)
.L_537:
        /*0004*/ 	.word	0x00000082


	//----- nvinfo : EIATTR_KPARAM_INFO
	.align		4
.L_538:
        /*0008*/ 	.byte	0x04, 0x17
        /*000a*/ 	.short	(.L_540 - .L_539)
.L_539:
        /*000c*/ 	.word	0x00000000
        /*0010*/ 	.short	0x0000
        /*0012*/ 	.short	0x0000
        /*0014*/ 	.byte	0x00, 0xf0, 0x41, 0x07


	//----- nvinfo : EIATTR_SPARSE_MMA_MASK
	.align		4
.L_540:
        /*0018*/ 	.byte	0x03, 0x50
        /*001a*/ 	.short	0x0000


	//----- nvinfo : EIATTR_MAXREG_COUNT
	.align		4
        /*001c*/ 	.byte	0x03, 0x1b
        /*001e*/ 	.short	0x00ff


	//----- nvinfo : EIATTR_NUM_BARRIERS
	.align		4
        /*0020*/ 	.byte	0x02, 0x4c
        /*0022*/ 	.byte	0x01
	.zero		1


	//----- nvinfo : EIATTR_MERCURY_ISA_VERSION
	.align		4
        /*0024*/ 	.byte	0x03, 0x5f
        /*0026*/ 	.short	0x0101


	//----- nvinfo : EIATTR_COOP_GROUP_MASK_REGIDS
	.align		4
        /*0028*/ 	.byte	0x04, 0x29
        /*002a*/ 	.short	(.L_542 - .L_541)


	//   ....[0]....
.L_541:
        /*002c*/ 	.word	0xffffffff


	//   ....[1]....
        /*0030*/ 	.word	0xffffffff


	//   ....[2]....
        /*0034*/ 	.word	0xffffffff


	//   ....[3]....
        /*0038*/ 	.word	0xffffffff


	//   ....[4]....
        /*003c*/ 	.word	0xffffffff


	//   ....[5]....
        /*0040*/ 	.word	0xffffffff


	//   ....[6]....
        /*0044*/ 	.word	0xffffffff


	//   ....[7]....
        /*0048*/ 	.word	0xffffffff


	//   ....[8]....
        /*004c*/ 	.word	0xffffffff


	//   ....[9]....
        /*0050*/ 	.word	0xffffffff


	//   ....[10]....
        /*0054*/ 	.word	0xffffffff


	//   ....[11]....
        /*0058*/ 	.word	0xffffffff


	//   ....[12]....
        /*005c*/ 	.word	0xffffffff


	//   ....[13]....
        /*0060*/ 	.word	0xffffffff


	//   ....[14]....
        /*0064*/ 	.word	0xffffffff


	//   ....[15]....
        /*0068*/ 	.word	0xffffffff


	//----- nvinfo : EIATTR_COOP_GROUP_INSTR_OFFSETS
	.align		4
.L_542:
        /*006c*/ 	.byte	0x04, 0x28
        /*006e*/ 	.short	(.L_544 - .L_543)


	//   ....[0]....
.L_543:
        /*0070*/ 	.word	0x000026e0


	//   ....[1]....
        /*0074*/ 	.word	0x00002980


	//   ....[2]....
        /*0078*/ 	.word	0x00002b00


	//   ....[3]....
        /*007c*/ 	.word	0x00002ce0


	//   ....[4]....
        /*0080*/ 	.word	0x00005070


	//   ....[5]....
        /*0084*/ 	.word	0x00005120


	//   ....[6]....
        /*0088*/ 	.word	0x000051c0


	//   ....[7]....
        /*008c*/ 	.word	0x00005240


	//   ....[8]....
        /*0090*/ 	.word	0x000075d0


	//   ....[9]....
        /*0094*/ 	.word	0x00007690


	//   ....[10]....
        /*0098*/ 	.word	0x000076f0


	//   ....[11]....
        /*009c*/ 	.word	0x00007700


	//   ....[12]....
        /*00a0*/ 	.word	0x00008f40


	//   ....[13]....
        /*00a4*/ 	.word	0x00008f80


	//   ....[14]....
        /*00a8*/ 	.word	0x00008fe0


	//   ....[15]....
        /*00ac*/ 	.word	0x00008ff0


	//----- nvinfo : EIATTR_EXIT_INSTR_OFFSETS
	.align		4
.L_544:
        /*00b0*/ 	.byte	0x04, 0x1c
        /*00b2*/ 	.short	(.L_546 - .L_545)


	//   ....[0]....
.L_545:
        /*00b4*/ 	.word	0x000006c0


	//   ....[1]....
        /*00b8*/ 	.word	0x0000a0b0


	//   ....[2]....
        /*00bc*/ 	.word	0x0000a1b0


	//   ....[3]....
        /*00c0*/ 	.word	0x0000a880


	//   ....[4]....
        /*00c4*/ 	.word	0x0000a910


	//----- nvinfo : EIATTR_CRS_STACK_SIZE
	.align		4
.L_546:
        /*00c8*/ 	.byte	0x04, 0x1e
        /*00ca*/ 	.short	(.L_548 - .L_547)
.L_547:
        /*00cc*/ 	.word	0x00000000


	//----- nvinfo : EIATTR_CBANK_PARAM_SIZE
	.align		4
.L_548:
        /*00d0*/ 	.byte	0x03, 0x19
        /*00d2*/ 	.short	0x01d0


	//----- nvinfo : EIATTR_PARAM_CBANK
	.align		4
        /*00d4*/ 	.byte	0x04, 0x0a
        /*00d6*/ 	.short	(.L_550 - .L_549)
	.align		4
.L_549:
        /*00d8*/ 	.word	index@(.nv.constant0._ZN5flash16flash_fwd_kernelI23Flash_fwd_kernel_traitsILi96ELi64ELi64ELi4ELb0ELb0EN7cutlass6half_tE19Flash_kernel_traitsILi96ELi64ELi64ELi4ES3_EELb1ELb1ELb0ELb0ELb0ELb1ELb0ELb0EEEvNS_16Flash_fwd_paramsE)
        /*00dc*/ 	.short	0x0210
        /*00de*/ 	.short	0x01d0


	//----- nvinfo : EIATTR_SW_WAR
	.align		4
.L_550:
        /*00e0*/ 	.byte	0x04, 0x36
        /*00e2*/ 	.short	(.L_552 - .L_551)
.L_551:
        /*00e4*/ 	.word	0x00000008
.L_552:


//--------------------- .nv.info._ZN5flash16flash_fwd_kernelI23Flash_fwd_kernel_traitsILi96ELi64ELi64ELi4ELb0ELb0EN7cutlass6half_tE19Flash_kernel_traitsILi96ELi64ELi64ELi4ES3_EELb0ELb1ELb0ELb0ELb0ELb1ELb1ELb0EEEvNS_16Flash_fwd_paramsE --------------------------
	.section	.nv.info._ZN5flash16flash_fwd_kernelI23Flash_fwd_kernel_traitsILi96ELi64ELi64ELi4ELb0ELb0EN7cutlass6half_tE19Flash_kernel_traitsILi96ELi64ELi64ELi4ES3_EELb0ELb1ELb0ELb0ELb0ELb1ELb1ELb0EEEvNS_16Flash_fwd_paramsE,"",@"SHT_CUDA_INFO"
	.sectionflags	@""
	.align	4


	//----- nvinfo : EIATTR_CUDA_API_VERSION
	.align		4
        /*0000*/ 	.byte	0x04, 0x37
        /*0002*/ 	.short	(.L_554 - .L_553)
.L_553:
        /*0004*/ 	.word	0x00000082


	//----- nvinfo : EIATTR_KPARAM_INFO
	.align		4
.L_554:
        /*0008*/ 	.byte	0x04, 0x17
        /*000a*/ 	.short	(.L_556 - .L_555)
.L_555:
        /*000c*/ 	.word	0x00000000
        /*0010*/ 	.short	0x0000
        /*0012*/ 	.short	0x0000
        /*0014*/ 	.byte	0x00, 0xf0, 0x41, 0x07


	//----- nvinfo : EIATTR_SPARSE_MMA_MASK
	.align		4
.L_556:
        /*0018*/ 	.byte	0x03, 0x50
        /*001a*/ 	.short	0x0000


	//----- nvinfo : EIATTR_MAXREG_COUNT
	.align		4
        /*001c*/ 	.byte	0x03, 0x1b
        /*001e*/ 	.short	0x00ff


	//----- nvinfo : EIATTR_NUM_BARRIERS
	.align		4
        /*0020*/ 	.byte	0x02, 0x4c
        /*0022*/ 	.byte	0x01
	.zero		1


	//----- nvinfo : EIATTR_MERCURY_ISA_VERSION
	.align		4
        /*0024*/ 	.byte	0x03, 0x5f
        /*0026*/ 	.short	0x0101


	//----- nvinfo : EIATTR_COOP_GROUP_MASK_REGIDS
	.align		4
        /*0028*/ 	.byte	0x04, 0x29
        /*002a*/ 	.short	(.L_558 - .L_557)


	//   ....[0]....
.L_557:
        /*002c*/ 	.word	0xffffffff


	//   ....[1]....
        /*0030*/ 	.word	0xffffffff


	//   ....[2]....
        /*0034*/ 	.word	0xffffffff


	//   ....[3]....
        /*0038*/ 	.word	0xffffffff


	//   ....[4]....
        /*003c*/ 	.word	0xffffffff


	//   ....[5]....
        /*0040*/ 	.word	0xffffffff


	//   ....[6]....
        /*0044*/ 	.word	0xffffffff


	//   ....[7]....
        /*0048*/ 	.word	0xffffffff


	//   ....[8]....
        /*004c*/ 	.word	0xffffffff


	//   ....[9]....
        /*0050*/ 	.word	0xffffffff


	//   ....[10]....
        /*0054*/ 	.word	0xffffffff


	//   ....[11]....
        /*0058*/ 	.word	0xffffffff


	//   ....[12]....
        /*005c*/ 	.word	0xffffffff


	//   ....[13]....
        /*0060*/ 	.word	0xffffffff


	//   ....[14]....
        /*0064*/ 	.word	0xffffffff


	//   ....[15]....
        /*0068*/ 	.word	0xffffffff


	//----- nvinfo : EIATTR_COOP_GROUP_INSTR_OFFSETS
	.align		4
.L_558:
        /*006c*/ 	.byte	0x04, 0x28
        /*006e*/ 	.short	(.L_560 - .L_559)


	//   ....[0]....
.L_559:
        /*0070*/ 	.word	0x00002770


	//   ....[1]....
        /*0074*/ 	.word	0x00002960


	//   ....[2]....
        /*0078*/ 	.word	0x00002980


	//   ....[3]....
        /*007c*/ 	.word	0x00002a30


	//   ....[4]....
        /*0080*/ 	.word	0x000049f0


	//   ....[5]....
        /*0084*/ 	.word	0x00004a00


	//   ....[6]....
        /*0088*/ 	.word	0x00004a30


	//   ....[7]....
        /*008c*/ 	.word	0x00004a40


	//   ....[8]....
        /*0090*/ 	.word	0x00006950


	//   ....[9]....
        /*0094*/ 	.word	0x00006990


	//   ....[10]....
        /*0098*/ 	.word	0x000069d0


	//   ....[11]....
        /*009c*/ 	.word	0x000069f0


	//   ....[12]....
        /*00a0*/ 	.word	0x00007970


	//   ....[13]....
        /*00a4*/ 	.word	0x000079b0


	//   ....[14]....
        /*00a8*/ 	.word	0x00007a10


	//   ....[15]....
        /*00ac*/ 	.word	0x00007a20


	//----- nvinfo : EIATTR_EXIT_INSTR_OFFSETS
	.align		4
.L_560:
        /*00b0*/ 	.byte	0x04, 0x1c
        /*00b2*/ 	.short	(.L_562 - .L_561)


	//   ....[0]....
.L_561:
        /*00b4*/ 	.word	0x00000310


	//   ....[1]....
        /*00b8*/ 	.word	0x00008a40


	//   ....[2]....
        /*00bc*/ 	.word	0x00008b40


	//   ....[3]....
        /*00c0*/ 	.word	0x00009210


	//   ....[4]....
        /*00c4*/ 	.word	0x000092a0


	//----- nvinfo : EIATTR_CRS_STACK_SIZE
	.align		4
.L_562:
        /*00c8*/ 	.byte	0x04, 0x1e
        /*00ca*/ 	.short	(.L_564 - .L_563)
.L_563:
        /*00cc*/ 	.word	0x00000000


	//----- nvinfo : EIATTR_CBANK_PARAM_SIZE
	.align		4
.L_564:
        /*00d0*/ 	.byte	0x03, 0x19
        /*00d2*/ 	.short	0x01d0


	//----- nvinfo : EIATTR_PARAM_CBANK
	.align		4
        /*00d4*/ 	.byte	0x04, 0x0a
        /*00d6*/ 	.short	(.L_566 - .L_565)
	.align		4
.L_565:
        /*00d8*/ 	.word	index@(.nv.constant0._ZN5flash16flash_fwd_kernelI23Flash_fwd_kernel_traitsILi96ELi64ELi64ELi4ELb0ELb0EN7cutlass6half_tE19Flash_kernel_traitsILi96ELi64ELi64ELi4ES3_EELb0ELb1ELb0ELb0ELb0ELb1ELb1ELb0EEEvNS_16Flash_fwd_paramsE)
        /*00dc*/ 	.short	0x0210
        /*00de*/ 	.short	0x01d0


	//----- nvinfo : EIATTR_SW_WAR
	.align		4
.L_566:
        /*00e0*/ 	.byte	0x04, 0x36
        /*00e2*/ 	.short	(.L_568 - .L_567)
.L_567:
        /*00e4*/ 	.word	0x00000008
.L_568:


//--------------------- .nv.info._ZN5flash16flash_fwd_kernelI23Flash_fwd_kernel_traitsILi96ELi64ELi64ELi4ELb0ELb0EN7cutlass6half_tE19Flash_kernel_traitsILi96ELi64ELi64ELi4ES3_EELb1ELb1ELb0ELb1ELb0ELb0ELb0ELb0EEEvNS_16Flash_fwd_paramsE --------------------------
	.section	.nv.info._ZN5flash16flash_fwd_kernelI23Flash_fwd_kernel_traitsILi96ELi64ELi64ELi4ELb0ELb0EN7cutlass6half_tE19Flash_kernel_traitsILi96ELi64ELi64ELi4ES3_EELb1ELb1ELb0ELb1ELb0ELb0ELb0ELb0EEEvNS_16Flash_fwd_paramsE,"",@"SHT_CUDA_INFO"
	.sectionflags	@""
	.align	4


	//----- nvinfo : EIATTR_CUDA_API_VERSION
	.align		4
        /*0000*/ 	.byte	0x04, 0x37
        /*0002*/ 	.short	(.L_570 - .L_569)
.L_569:
        /*0004*/ 	.word	0x00000082


	//----- nvinfo : EIATTR_KPARAM_INFO
	.align		4
.L_570:
        /*0008*/ 	.byte	0x04, 0x17
        /*000a*/ 	.short	(.L_572 - .L_571)
.L_571:
        /*000c*/ 	.word	0x00000000
        /*0010*/ 	.short	0x0000
        /*0012*/ 	.short	0x0000
        /*0014*/ 	.byte	0x00, 0xf0, 0x41, 0x07


	//----- nvinfo : EIATTR_SPARSE_MMA_MASK
	.align		4
.L_572:
        /*0018*/ 	.byte	0x03, 0x50
        /*001a*/ 	.short	0x0000


	//----- nvinfo : EIATTR_MAXREG_COUNT
	.align		4
        /*001c*/ 	.byte	0x03, 0x1b
        /*001e*/ 	.short	0x00ff


	//----- nvinfo : EIATTR_NUM_BARRIERS
	.align		4
        /*0020*/ 	.byte	0x02, 0x4c
        /*0022*/ 	.byte	0x01
	.zero		1


	//----- nvinfo : EIATTR_MERCURY_ISA_VERSION
	.align		4
        /*0024*/ 	.byte	0x03, 0x5f
        /*0026*/ 	.short	0x0101


	//----- nvinfo : EIATTR_COOP_GROUP_MASK_REGIDS
	.align		4
        /*0028*/ 	.byte	0x04, 0x29
        /*002a*/ 	.short	(.L_574 - .L_573)


	//   ....[0]....
.L_573:
        /*002c*/ 	.word	0xffffffff


	//   ....[1]....
        /*0030*/ 	.word	0xffffffff


	//   ....[2]....
        /*0034*/ 	.word	0xffffffff


	//   ....[3]....
        /*0038*/ 	.word	0xffffffff


	//   ....[4]....
        /*003c*/ 	.word	0xffffffff


	//   ....[5]....
        /*0040*/ 	.word	0xffffffff


	//   ....[6]....
        /*0044*/ 	.word	0xffffffff


	//   ....[7]....
        /*0048*/ 	.word	0xffffffff


	//   ....[8]....
        /*004c*/ 	.word	0xffffffff


	//   ....[9]....
        /*0050*/ 	.word	0xffffffff


	//   ....[10]....
        /*0054*/ 	.word	0xffffffff


	//   ....[11]....
        /*0058*/ 	.word	0xffffffff


	//   ....[12]....
        /*005c*/ 	.word	0xffffffff


	//   ....[13]....
        /*0060*/ 	.word	0xffffffff


	//   ....[14]....
        /*0064*/ 	.word	0xffffffff


	//   ....[15]....
        /*0068*/ 	.word	0xffffffff


	//----- nvinfo : EIATTR_COOP_GROUP_INSTR_OFFSETS
	.align		4
.L_574:
        /*006c*/ 	.byte	0x04, 0x28
        /*006e*/ 	.short	(.L_576 - .L_575)


	//   ....[0]....
.L_575:
        /*0070*/ 	.word	0x000039e0


	//   ....[1]....
        /*0074*/ 	.word	0x00003a70


	//   ....[2]....
        /*0078*/ 	.word	0x00003aa0


	//   ....[3]....
        /*007c*/ 	.word	0x00003b60


	//   ....[4]....
        /*0080*/ 	.word	0x00006860


	//   ....[5]....
        /*0084*/ 	.word	0x000068e0


	//   ....[6]....
        /*0088*/ 	.word	0x00006930


	//   ....[7]....
        /*008c*/ 	.word	0x00006960


	//   ....[8]....
        /*0090*/ 	.word	0x00009720


	//   ....[9]....
        /*0094*/ 	.word	0x00009750


	//   ....[10]....
        /*0098*/ 	.word	0x000097e0


	//   ....[11]....
        /*009c*/ 	.word	0x00009800


	//   ....[12]....
        /*00a0*/ 	.word	0x0000b090


	//   ....[13]....
        /*00a4*/ 	.word	0x0000b0d0


	//   ....[14]....
        /*00a8*/ 	.word	0x0000b130


	//   ....[15]....
        /*00ac*/ 	.word	0x0000b140


	//----- nvinfo : EIATTR_EXIT_INSTR_OFFSETS
	.align		4
.L_576:
        /*00b0*/ 	.byte	0x04, 0x1c
        /*00b2*/ 	.short	(.L_578 - .L_577)


	//   ....[0]....
.L_577:
        /*00b4*/ 	.word	0x00000680


	//   ....[1]....
        /*00b8*/ 	.word	0x0000c2d0


	//   ....[2]....
        /*00bc*/ 	.word	0x0000c400


	//   ....[3]....
        /*00c0*/ 	.word	0x0000c420


	//   ....[4]....
        /*00c4*/ 	.word	0x0000cb90


	//   ....[5]....
        /*00c8*/ 	.word	0x0000cc20


	//----- nvinfo : EIATTR_CRS_STACK_SIZE
	.align		4
.L_578:
        /*00cc*/ 	.byte	0x04, 0x1e
        /*00ce*/ 	.short	(.L_580 - .L_579)
.L_579:
        /*00d0*/ 	.word	0x00000000


	//----- nvinfo : EIATTR_CBANK_PARAM_SIZE
	.align		4
.L_580:
        /*00d4*/ 	.byte	0x03, 0x19
        /*00d6*/ 	.short	0x01d0


	//----- nvinfo : EIATTR_PARAM_CBANK
	.align		4
        /*00d8*/ 	.byte	0x04, 0x0a
        /*00da*/ 	.short	(.L_582 - .L_581)
	.align		4
.L_581:
        /*00dc*/ 	.word	index@(.nv.constant0._ZN5flash16flash_fwd_kernelI23Flash_fwd_kernel_traitsILi96ELi64ELi64ELi4ELb0ELb0EN7cutlass6half_tE19Flash_kernel_traitsILi96ELi64ELi64ELi4ES3_EELb1ELb1ELb0ELb1ELb0ELb0ELb0ELb0EEEvNS_16Flash_fwd_paramsE)
        /*00e0*/ 	.short	0x0210
        /*00e2*/ 	.short	0x01d0


	//----- nvinfo : EIATTR_SW_WAR
	.align		4
.L_582:
        /*00e4*/ 	.byte	0x04, 0x36
        /*00e6*/ 	.short	(.L_584 - .L_583)
.L_583:
        /*00e8*/ 	.word	0x00000008
.L_584:


//--------------------- .nv.info._ZN5flash16flash_fwd_kernelI23Flash_fwd_kernel_traitsILi96ELi64ELi64ELi4ELb0ELb0EN7cutlass6half_tE19Flash_kernel_traitsILi96ELi64ELi64ELi4ES3_EELb1ELb1ELb0ELb0ELb0ELb0ELb0ELb1EEEvNS_16Flash_fwd_paramsE --------------------------
	.section	.nv.info._ZN5flash16flash_fwd_kernelI23Flash_fwd_kernel_traitsILi96ELi64ELi64ELi4ELb0ELb0EN7cutlass6half_tE19Flash_kernel_traitsILi96ELi64ELi64ELi4ES3_EELb1ELb1ELb0ELb0ELb0ELb0ELb0ELb1EEEvNS_16Flash_fwd_paramsE,"",@"SHT_CUDA_INFO"
	.sectionflags	@""
	.align	4


	//----- nvinfo : EIATTR_CUDA_API_VERSION
	.align		4
        /*0000*/ 	.byte	0x04, 0x37
        /*0002*/ 	.short	(.L_586 - .L_585)
.L_585:
        /*0004*/ 	.word	0x00000082


	//----- nvinfo : EIATTR_KPARAM_INFO
	.align		4
.L_586:
        /*0008*/ 	.byte	0x04, 0x17
        /*000a*/ 	.short	(.L_588 - .L_587)
.L_587:
        /*000c*/ 	.word	0x00000000
        /*0010*/ 	.short	0x0000
        /*0012*/ 	.short	0x0000
        /*0014*/ 	.byte	0x00, 0xf0, 0x41, 0x07


	//----- nvinfo : EIATTR_SPARSE_MMA_MASK
	.align		4
.L_588:
        /*0018*/ 	.byte	0x03, 0x50
        /*001a*/ 	.short	0x0000


	//----- nvinfo : EIATTR_MAXREG_COUNT
	.align		4
        /*001c*/ 	.byte	0x03, 0x1b
        /*001e*/ 	.short	0x00ff


	//----- nvinfo : EIATTR_NUM_BARRIERS
	.align		4
        /*0020*/ 	.byte	0x02, 0x4c
        /*0022*/ 	.byte	0x01
	.zero		1


	//----- nvinfo : EIATTR_MERCURY_ISA_VERSION
	.align		4
        /*0024*/ 	.byte	0x03, 0x5f
        /*0026*/ 	.short	0x0101


	//----- nvinfo : EIATTR_COOP_GROUP_MASK_REGIDS
	.align		4
        /*0028*/ 	.byte	0x04, 0x29
        /*002a*/ 	.short	(.L_590 - .L_589)


	//   ....[0]....
.L_589:
        /*002c*/ 	.word	0xffffffff


	//   ....[1]....
        /*0030*/ 	.word	0xffffffff


	//   ....[2]....
        /*0034*/ 	.word	0xffffffff


	//   ....[3]....
        /*0038*/ 	.word	0xffffffff


	//   ....[4]....
        /*003c*/ 	.word	0xffffffff


	//   ....[5]....
        /*0040*/ 	.word	0xffffffff


	//   ....[6]....
        /*0044*/ 	.word	0xffffffff


	//   ....[7]....
        /*0048*/ 	.word	0xffffffff


	//   ....[8]....
        /*004c*/ 	.word	0xffffffff


	//   ....[9]....
        /*0050*/ 	.word	0xffffffff


	//   ....[10]....
        /*0054*/ 	.word	0xffffffff


	//   ....[11]....
        /*0058*/ 	.word	0xffffffff


	//   ....[12]....
        /*005c*/ 	.word	0xffffffff


	//   ....[13]....
        /*0060*/ 	.word	0xffffffff


	//   ....[14]....
        /*0064*/ 	.word	0xffffffff


	//   ....[15]....
        /*0068*/ 	.word	0xffffffff


	//----- nvinfo : EIATTR_COOP_GROUP_INSTR_OFFSETS
	.align		4
.L_590:
        /*006c*/ 	.byte	0x04, 0x28
        /*006e*/ 	.short	(.L_592 - .L_591)


	//   ....[0]....
.L_591:
        /*0070*/ 	.word	0x00003730


	//   ....[1]....
        /*0074*/ 	.word	0x00003760


	//   ....[2]....
        /*0078*/ 	.word	0x000037c0


	//   ....[3]....
        /*007c*/ 	.word	0x000038a0


	//   ....[4]....
        /*0080*/ 	.word	0x000071d0


	//   ....[5]....
        /*0084*/ 	.word	0x00007250


	//   ....[6]....
        /*0088*/ 	.word	0x00007310


	//   ....[7]....
        /*008c*/ 	.word	0x00007360


	//   ....[8]....
        /*0090*/ 	.word	0x0000ac30


	//   ....[9]....
        /*0094*/ 	.word	0x0000ad40


	//   ....[10]....
        /*0098*/ 	.word	0x0000adb0


	//   ....[11]....
        /*009c*/ 	.word	0x0000ae50


	//   ....[12]....
        /*00a0*/ 	.word	0x0000d490


	//   ....[13]....
        /*00a4*/ 	.word	0x0000d4d0


	//   ....[14]....
        /*00a8*/ 	.word	0x0000d550


	//   ....[15]....
        /*00ac*/ 	.word	0x0000d560


	//----- nvinfo : EIATTR_EXIT_INSTR_OFFSETS
	.align		4
.L_592:
        /*00b0*/ 	.byte	0x04, 0x1c
        /*00b2*/ 	.short	(.L_594 - .L_593)


	//   ....[0]....
.L_593:
        /*00b4*/ 	.word	0x00000660


	//   ....[1]....
        /*00b8*/ 	.word	0x0000e700


	//   ....[2]....
        /*00bc*/ 	.word	0x0000e830


	//   ....[3]....
        /*00c0*/ 	.word	0x0000e850


	//   ....[4]....
        /*00c4*/ 	.word	0x0000eff0


	//   ....[5]....
        /*00c8*/ 	.word	0x0000f080


	//----- nvinfo : EIATTR_CRS_STACK_SIZE
	.align		4
.L_594:
        /*00cc*/ 	.byte	0x04, 0x1e
        /*00ce*/ 	.short	(.L_596 - .L_595)
.L_595:
        /*00d0*/ 	.word	0x00000000


	//----- nvinfo : EIATTR_CBANK_PARAM_SIZE
	.align		4
.L_596:
        /*00d4*/ 	.byte	0x03, 0x19
        /*00d6*/ 	.short	0x01d0


	//----- nvinfo : EIATTR_PARAM_CBANK
	.align		4
        /*00d8*/ 	.byte	0x04, 0x0a
        /*00da*/ 	.short	(.L_598 - .L_597)
	.align		4
.L_597:
        /*00dc*/ 	.word	index@(.nv.constant0._ZN5flash16flash_fwd_kernelI23Flash_fwd_kernel_traitsILi96ELi64ELi64ELi4ELb0ELb0EN7cutlass6half_tE19Flash_kernel_traitsILi96ELi64ELi64ELi4ES3_EELb1ELb1ELb0ELb0ELb0ELb0ELb0ELb1EEEvNS_16Flash_fwd_paramsE)
        /*00e0*/ 	.short	0x0210
        /*00e2*/ 	.short	0x01d0


	//----- nvinfo : EIATTR_SW_WAR
	.align		4
.L_598:
        /*00e4*/ 	.byte	0x04, 0x36
        /*00e6*/ 	.short	(.L_600 - .L_599)
.L_599:
        /*00e8*/ 	.word	0x00000008
.L_600:


//--------------------- .nv.info._ZN5flash16flash_fwd_kernelI23Flash_fwd_kernel_traitsILi96ELi64ELi64ELi4ELb0ELb0EN7cutlass6half_tE19Flash_kernel_traitsILi96ELi64ELi64ELi4ES3_EELb0ELb1ELb0ELb0ELb0ELb0ELb1ELb0EEEvNS_16Flash_fwd_paramsE --------------------------
	.section	.nv.info._ZN5flash16flash_fwd_kernelI23Flash_fwd_kernel_traitsILi96ELi64ELi64ELi4ELb0ELb0EN7cutlass6half_tE19Flash_kernel_traitsILi96ELi64ELi64ELi4ES3_EELb0ELb1ELb0ELb0ELb0ELb0ELb1ELb0EEEvNS_16Flash_fwd_paramsE,"",@"SHT_CUDA_INFO"
	.sectionflags	@""
	.align	4


	//----- nvinfo : EIATTR_CUDA_API_VERSION
	.align		4
        /*0000*/ 	.byte	0x04, 0x37
        /*0002*/ 	.short	(.L_602 - .L_601)
.L_601:
        /*0004*/ 	.word	0x00000082


	//----- nvinfo : EIATTR_KPARAM_INFO
	.align		4
.L_602:
        /*0008*/ 	.byte	0x04, 0x17
        /*000a*/ 	.short	(.L_604 - .L_603)
.L_603:
        /*000c*/ 	.word	0x00000000
        /*0010*/ 	.short	0x0000
        /*0012*/ 	.short	0x0000
        /*0014*/ 	.byte	0x00, 0xf0, 0x41, 0x07


	//----- nvinfo : EIATTR_SPARSE_MMA_MASK
	.align		4
.L_604:
        /*0018*/ 	.byte	0x03, 0x50
        /*001a*/ 	.short	0x0000


	//----- nvinfo : EIATTR_MAXREG_COUNT
	.align		4
        /*001c*/ 	.byte	0x03, 0x1b
        /*001e*/ 	.short	0x00ff


	//----- nvinfo : EIATTR_NUM_BARRIERS
	.align		4
        /*0020*/ 	.byte	0x02, 0x4c
        /*0022*/ 	.byte	0x01
	.zero		1


	//----- nvinfo : EIATTR_MERCURY_ISA_VERSION
	.align		4
        /*0024*/ 	.byte	0x03, 0x5f
        /*0026*/ 	.short	0x0101


	//----- nvinfo : EIATTR_COOP_GROUP_MASK_REGIDS
	.align		4
        /*0028*/ 	.byte	0x04, 0x29
        /*002a*/ 	.short	(.L_606 - .L_605)


	//   ....[0]....
.L_605:
        /*002c*/ 	.word	0xffffffff


	//   ....[1]....
        /*0030*/ 	.word	0xffffffff


	//   ....[2]....
        /*0034*/ 	.word	0xffffffff


	//   ....[3]....
        /*0038*/ 	.word	0xffffffff


	//   ....[4]....
        /*003c*/ 	.word	0xffffffff


	//   ....[5]....
        /*0040*/ 	.word	0xffffffff


	//   ....[6]....
        /*0044*/ 	.word	0xffffffff


	//   ....[7]....
        /*0048*/ 	.word	0xffffffff


	//   ....[8]....
        /*004c*/ 	.word	0xffffffff


	//   ....[9]....
        /*0050*/ 	.word	0xffffffff


	//   ....[10]....
        /*0054*/ 	.word	0xffffffff


	//   ....[11]....
        /*0058*/ 	.word	0xffffffff


	//   ....[12]....
        /*005c*/ 	.word	0xffffffff


	//   ....[13]....
        /*0060*/ 	.word	0xffffffff


	//   ....[14]....
        /*0064*/ 	.word	0xffffffff


	//   ....[15]....
        /*0068*/ 	.word	0xffffffff


	//----- nvinfo : EIATTR_COOP_GROUP_INSTR_OFFSETS
	.align		4
.L_606:
        /*006c*/ 	.byte	0x04, 0x28
        /*006e*/ 	.short	(.L_608 - .L_607)


	//   ....[0]....
.L_607:
        /*0070*/ 	.word	0x00003530


	//   ....[1]....
        /*0074*/ 	.word	0x00003590


	//   ....[2]....
        /*0078*/ 	.word	0x000035a0


	//   ....[3]....
        /*007c*/ 	.word	0x000035d0


	//   ....[4]....
        /*0080*/ 	.word	0x00005a50


	//   ....[5]....
        /*0084*/ 	.word	0x00005a90


	//   ....[6]....
        /*0088*/ 	.word	0x00005ab0


	//   ....[7]....
        /*008c*/ 	.word	0x00005ad0


	//   ....[8]....
        /*0090*/ 	.word	0x00007eb0


	//   ....[9]....
        /*0094*/ 	.word	0x00007ed0


	//   ....[10]....
        /*0098*/ 	.word	0x00007f10


	//   ....[11]....
        /*009c*/ 	.word	0x00007f20


	//   ....[12]....
        /*00a0*/ 	.word	0x00008e90


	//   ....[13]....
        /*00a4*/ 	.word	0x00008ed0


	//   ....[14]....
        /*00a8*/ 	.word	0x00008f40


	//   ....[15]....
        /*00ac*/ 	.word	0x00008f50


	//----- nvinfo : EIATTR_EXIT_INSTR_OFFSETS
	.align		4
.L_608:
        /*00b0*/ 	.byte	0x04, 0x1c
        /*00b2*/ 	.short	(.L_610 - .L_609)


	//   ....[0]....
.L_609:
        /*00b4*/ 	.word	0x00000310


	//   ....[1]....
        /*00b8*/ 	.word	0x00009fb0


	//   ....[2]....
        /*00bc*/ 	.word	0x0000a0e0


	//   ....[3]....
        /*00c0*/ 	.word	0x0000a100


	//   ....[4]....
        /*00c4*/ 	.word	0x0000a860


	//   ....[5]....
        /*00c8*/ 	.word	0x0000a8f0


	//----- nvinfo : EIATTR_CRS_STACK_SIZE
	.align		4
.L_610:
        /*00cc*/ 	.byte	0x04, 0x1e
        /*00ce*/ 	.short	(.L_612 - .L_611)
.L_611:
        /*00d0*/ 	.word	0x00000000


	//----- nvinfo : EIATTR_CBANK_PARAM_SIZE
	.align		4
.L_612:
        /*00d4*/ 	.byte	0x03, 0x19
        /*00d6*/ 	.short	0x01d0


	//----- nvinfo : EIATTR_PARAM_CBANK
	.align		4
        /*00d8*/ 	.byte	0x04, 0x0a
        /*00da*/ 	.short	(.L_614 - .L_613)
	.align		4
.L_613:
        /*00dc*/ 	.word	index@(.nv.constant0._ZN5flash16flash_fwd_kernelI23Flash_fwd_kernel_traitsILi96ELi64ELi64ELi4ELb0ELb0EN7cutlass6half_tE19Flash_kernel_traitsILi96ELi64ELi64ELi4ES3_EELb0ELb1ELb0ELb0ELb0ELb0ELb1ELb0EEEvNS_16Flash_fwd_paramsE)
        /*00e0*/ 	.short	0x0210
        /*00e2*/ 	.short	0x01d0


	//----- nvinfo : EIATTR_SW_WAR
	.align		4
.L_614:
        /*00e4*/ 	.byte	0x04, 0x36
        /*00e6*/ 	.short	(.L_616 - .L_615)
.L_615:
        /*00e8*/ 	.word	0x00000008
.L_616:


//--------------------- .nv.info._ZN5flash16flash_fwd_kernelI23Flash_fwd_kernel_traitsILi96ELi64ELi64ELi4ELb0ELb0EN7cutlass6half_tE19Flash_kernel_traitsILi96ELi64ELi64ELi4ES3_EELb1ELb1ELb0ELb1ELb0ELb0ELb0ELb1EEEvNS_16Flash_fwd_paramsE --------------------------
	.section	.nv.info._ZN5flash16flash_fwd_kernelI23Flash_fwd_kernel_traitsILi96ELi64ELi64ELi4ELb0ELb0EN7cutlass6half_tE19Flash_kernel_traitsILi96ELi64ELi64ELi4ES3_EELb1ELb1ELb0ELb1ELb0ELb0ELb0ELb1EEEvNS_16Flash_fwd_paramsE,"",@"SHT_CUDA_INFO"
	.sectionflags	@""
	.align	4


	//----- nvinfo : EIATTR_CUDA_API_VERSION
	.align		4
        /*0000*/ 	.byte	0x04, 0x37
        /*0002*/ 	.short	(.L_618 - .L_617)
.L_617:
        /*0004*/ 	.word	0x00000082


	//----- nvinfo : EIATTR_KPARAM_INFO
	.align		4
.L_618:
        /*0008*/ 	.byte	0x04, 0x17
        /*000a*/ 	.short	(.L_620 - .L_619)
.L_619:
        /*000c*/ 	.word	0x00000000
        /*0010*/ 	.short	0x0000
        /*0012*/ 	.short	0x0000
        /*0014*/ 	.byte	0x00, 0xf0, 0x41, 0x07


	//----- nvinfo : EIATTR_SPARSE_MMA_MASK
	.align		4
.L_620:
        /*0018*/ 	.byte	0x03, 0x50
        /*001a*/ 	.short	0x0000


	//----- nvinfo : EIATTR_MAXREG_COUNT
	.align		4
        /*001c*/ 	.byte	0x03, 0x1b
        /*001e*/ 	.short	0x00ff


	//----- nvinfo : EIATTR_NUM_BARRIERS
	.align		4
        /*0020*/ 	.byte	0x02, 0x4c
        /*0022*/ 	.byte	0x01
	.zero		1


	//----- nvinfo : EIATTR_MERCURY_ISA_VERSION
	.align		4
        /*0024*/ 	.byte	0x03, 0x5f
        /*0026*/ 	.short	0x0101


	//----- nvinfo : EIATTR_COOP_GROUP_MASK_REGIDS
	.align		4
        /*0028*/ 	.byte	0x04, 0x29
        /*002a*/ 	.short	(.L_622 - .L_621)


	//   ....[0]....
.L_621:
        /*002c*/ 	.word	0xffffffff


	//   ....[1]....
        /*0030*/ 	.word	0xffffffff


	//   ....[2]....
        /*0034*/ 	.word	0xffffffff


	//   ....[3]....
        /*0038*/ 	.word	0xffffffff


	//   ....[4]....
        /*003c*/ 	.word	0xffffffff


	//   ....[5]....
        /*0040*/ 	.word	0xffffffff


	//   ....[6]....
        /*0044*/ 	.word	0xffffffff


	//   ....[7]....
        /*0048*/ 	.word	0xffffffff


	//   ....[8]....
        /*004c*/ 	.word	0xffffffff


	//   ....[9]....
        /*0050*/ 	.word	0xffffffff


	//   ....[10]....
        /*0054*/ 	.word	0xffffffff


	//   ....[11]....
        /*0058*/ 	.word	0xffffffff


	//   ....[12]....
        /*005c*/ 	.word	0xffffffff


	//   ....[13]....
        /*0060*/ 	.word	0xffffffff


	//   ....[14]....
        /*0064*/ 	.word	0xffffffff


	//   ....[15]....
        /*0068*/ 	.word	0xffffffff


	//----- nvinfo : EIATTR_COOP_GROUP_INSTR_OFFSETS
	.align		4
.L_622:
        /*006c*/ 	.byte	0x04, 0x28
        /*006e*/ 	.short	(.L_624 - .L_623)


	//   ....[0]....
.L_623:
        /*0070*/ 	.word	0x00003ba0


	//   ....[1]....
        /*0074*/ 	.word	0x00003c90


	//   ....[2]....
        /*0078*/ 	.word	0x00003cb0


	//   ....[3]....
        /*007c*/ 	.word	0x00003d70


	//   ....[4]....
        /*0080*/ 	.word	0x000077e0


	//   ....[5]....
        /*0084*/ 	.word	0x00007810


	//   ....[6]....
        /*0088*/ 	.word	0x000078c0


	//   ....[7]....
        /*008c*/ 	.word	0x00007910


	//   ....[8]....
        /*0090*/ 	.word	0x0000b5f0


	//   ....[9]....
        /*0094*/ 	.word	0x0000b690


	//   ....[10]....
        /*0098*/ 	.word	0x0000b700


	//   ....[11]....
        /*009c*/ 	.word	0x0000b770


	//   ....[12]....
        /*00a0*/ 	.word	0x0000dd70


	//   ....[13]....
        /*00a4*/ 	.word	0x0000ddb0


	//   ....[14]....
        /*00a8*/ 	.word	0x0000de30


	//   ....[15]....
        /*00ac*/ 	.word	0x0000de50


	//----- nvinfo : EIATTR_EXIT_INSTR_OFFSETS
	.align		4
.L_624:
        /*00b0*/ 	.byte	0x04, 0x1c
        /*00b2*/ 	.short	(.L_626 - .L_625)


	//   ....[0]....
.L_625:
        /*00b4*/ 	.word	0x00000660


	//   ....[1]....
        /*00b8*/ 	.word	0x0000eeb0


	//   ....[2]....
        /*00bc*/ 	.word	0x0000efe0


	//   ....[3]....
        /*00c0*/ 	.word	0x0000f000


	//   ....[4]....
        /*00c4*/ 	.word	0x0000f7a0


	//   ....[5]....
        /*00c8*/ 	.word	0x0000f830


	//----- nvinfo : EIATTR_CRS_STACK_SIZE
	.align		4
.L_626:
        /*00cc*/ 	.byte	0x04, 0x1e
        /*00ce*/ 	.short	(.L_628 - .L_627)
.L_627:
        /*00d0*/ 	.word	0x00000000


	//----- nvinfo : EIATTR_CBANK_PARAM_SIZE
	.align		4
.L_628:
        /*00d4*/ 	.byte	0x03, 0x19
        /*00d6*/ 	.short	0x01d0


	//----- nvinfo : EIATTR_PARAM_CBANK
	.align		4
        /*00d8*/ 	.byte	0x04, 0x0a
        /*00da*/ 	.short	(.L_630 - .L_629)
	.align		4
.L_629:
        /*00dc*/ 	.word	index@(.nv.constant0._ZN5flash16flash_fwd_kernelI23Flash_fwd_kernel_traitsILi96ELi64ELi64ELi4ELb0ELb0EN7cutlass6half_tE19Flash_kernel_traitsILi96ELi64ELi64ELi4ES3_EELb1ELb1ELb0ELb1ELb0ELb0ELb0ELb1EEEvNS_16Flash_fwd_paramsE)
        /*00e0*/ 	.short	0x0210
        /*00e2*/ 	.short	0x01d0


	//----- nvinfo : EIATTR_SW_WAR
	.align		4
.L_630:
        /*00e4*/ 	.byte	0x04, 0x36
        /*00e6*/ 	.short	(.L_632 - .L_631)
.L_631:
        /*00e8*/ 	.word	0x00000008
.L_632:


//--------------------- .nv.info._ZN5flash16flash_fwd_kernelI23Flash_fwd_kernel_traitsILi96ELi64ELi64ELi4ELb0ELb0EN7cutlass6half_tE19Flash_kernel_traitsILi96ELi64ELi64ELi4ES3_EELb0ELb1ELb0ELb1ELb0ELb0ELb1ELb0EEEvNS_16Flash_fwd_paramsE --------------------------
	.section	.nv.info._ZN5flash16flash_fwd_kernelI23Flash_fwd_kernel_traitsILi96ELi64ELi64ELi4ELb0ELb0EN7cutlass6half_tE19Flash_kernel_traitsILi96ELi64ELi64ELi4ES3_EELb0ELb1ELb0ELb1ELb0ELb0ELb1ELb0EEEvNS_16Flash_fwd_paramsE,"",@"SHT_CUDA_INFO"
	.sectionflags	@""
	.align	4


	//----- nvinfo : EIATTR_CUDA_API_VERSION
	.align		4
        /*0000*/ 	.byte	0x04, 0x37
        /*0002*/ 	.short	(.L_634 - .L_633)
.L_633:
        /*0004*/ 	.word	0x00000082


	//----- nvinfo : EIATTR_KPARAM_INFO
	.align		4
.L_634:
        /*0008*/ 	.byte	0x04, 0x17
        /*000a*/ 	.short	(.L_636 - .L_635)
.L_635:
        /*000c*/ 	.word	0x00000000
        /*0010*/ 	.short	0x0000
        /*0012*/ 	.short	0x0000
        /*0014*/ 	.byte	0x00, 0xf0, 0x41, 0x07


	//----- nvinfo : EIATTR_SPARSE_MMA_MASK
	.align		4
.L_636:
        /*0018*/ 	.byte	0x03, 0x50
        /*001a*/ 	.short	0x0000


	//----- nvinfo : EIATTR_MAXREG_COUNT
	.align		4
        /*001c*/ 	.byte	0x03, 0x1b
        /*001e*/ 	.short	0x00ff


	//----- nvinfo : EIATTR_NUM_BARRIERS
	.align		4
        /*0020*/ 	.byte	0x02, 0x4c
        /*0022*/ 	.byte	0x01
	.zero		1


	//----- nvinfo : EIATTR_MERCURY_ISA_VERSION
	.align		4
        /*0024*/ 	.byte	0x03, 0x5f
        /*0026*/ 	.short	0x0101


	//----- nvinfo : EIATTR_COOP_GROUP_MASK_REGIDS
	.align		4
        /*0028*/ 	.byte	0x04, 0x29
        /*002a*/ 	.short	(.L_638 - .L_637)


	//   ....[0]....
.L_637:
        /*002c*/ 	.word	0xffffffff


	//   ....[1]....
        /*0030*/ 	.word	0xffffffff


	//   ....[2]....
        /*0034*/ 	.word	0xffffffff


	//   ....[3]....
        /*0038*/ 	.word	0xffffffff


	//   ....[4]....
        /*003c*/ 	.word	0xffffffff


	//   ....[5]....
        /*0040*/ 	.word	0xffffffff


	//   ....[6]....
        /*0044*/ 	.word	0xffffffff


	//   ....[7]....
        /*0048*/ 	.word	0xffffffff


	//   ....[8]....
        /*004c*/ 	.word	0xffffffff


	//   ....[9]....
        /*0050*/ 	.word	0xffffffff


	//   ....[10]....
        /*0054*/ 	.word	0xffffffff


	//   ....[11]....
        /*0058*/ 	.word	0xffffffff


	//   ....[12]....
        /*005c*/ 	.word	0xffffffff


	//   ....[13]....
        /*0060*/ 	.word	0xffffffff


	//   ....[14]....
        /*0064*/ 	.word	0xffffffff


	//   ....[15]....
        /*0068*/ 	.word	0xffffffff


	//----- nvinfo : EIATTR_COOP_GROUP_INSTR_OFFSETS
	.align		4
.L_638:
        /*006c*/ 	.byte	0x04, 0x28
        /*006e*/ 	.short	(.L_640 - .L_639)


	//   ....[0]....
.L_639:
        /*0070*/ 	.word	0x00003920


	//   ....[1]....
        /*0074*/ 	.word	0x00003980


	//   ....[2]....
        /*0078*/ 	.word	0x00003990


	//   ....[3]....
        /*007c*/ 	.word	0x00003a00


	//   ....[4]....
        /*0080*/ 	.word	0x000060f0


	//   ....[5]....
        /*0084*/ 	.word	0x00006130


	//   ....[6]....
        /*0088*/ 	.word	0x00006150


	//   ....[7]....
        /*008c*/ 	.word	0x00006170


	//   ....[8]....
        /*0090*/ 	.word	0x00008960


	//   ....[9]....
        /*0094*/ 	.word	0x00008990


	//   ....[10]....
        /*0098*/ 	.word	0x000089b0


	//   ....[11]....
        /*009c*/ 	.word	0x000089d0


	//   ....[12]....
        /*00a0*/ 	.word	0x00009940


	//   ....[13]....
        /*00a4*/ 	.word	0x00009980


	//   ....[14]....
        /*00a8*/ 	.word	0x000099e0


	//   ....[15]....
        /*00ac*/ 	.word	0x000099f0


	//----- nvinfo : EIATTR_EXIT_INSTR_OFFSETS
	.align		4
.L_640:
        /*00b0*/ 	.byte	0x04, 0x1c
        /*00b2*/ 	.short	(.L_642 - .L_641)


	//   ....[0]....
.L_641:
        /*00b4*/ 	.word	0x00000310


	//   ....[1]....
        /*00b8*/ 	.word	0x0000ab40


	//   ....[2]....
        /*00bc*/ 	.word	0x0000ac70


	//   ....[3]....
        /*00c0*/ 	.word	0x0000ac90


	//   ....[4]....
        /*00c4*/ 	.word	0x0000b3f0


	//   ....[5]....
        /*00c8*/ 	.word	0x0000b480


	//----- nvinfo : EIATTR_CRS_STACK_SIZE
	.align		4
.L_642:
        /*00cc*/ 	.byte	0x04, 0x1e
        /*00ce*/ 	.short	(.L_644 - .L_643)
.L_643:
        /*00d0*/ 	.word	0x00000000


	//----- nvinfo : EIATTR_CBANK_PARAM_SIZE
	.align		4
.L_644:
        /*00d4*/ 	.byte	0x03, 0x19
        /*00d6*/ 	.short	0x01d0


	//----- nvinfo : EIATTR_PARAM_CBANK
	.align		4
        /*00d8*/ 	.byte	0x04, 0x0a
        /*00da*/ 	.short	(.L_646 - .L_645)
	.align		4
.L_645:
        /*00dc*/ 	.word	index@(.nv.constant0._ZN5flash16flash_fwd_kernelI23Flash_fwd_kernel_traitsILi96ELi64ELi64ELi4ELb0ELb0EN7cutlass6half_tE19Flash_kernel_traitsILi96ELi64ELi64ELi4ES3_EELb0ELb1ELb0ELb1ELb0ELb0ELb1ELb0EEEvNS_16Flash_fwd_paramsE)
        /*00e0*/ 	.short	0x0210
        /*00e2*/ 	.short	0x01d0


	//----- nvinfo : EIATTR_SW_WAR
	.align		4
.L_646:
        /*00e4*/ 	.byte	0x04, 0x36
        /*00e6*/ 	.short	(.L_648 - .L_647)
.L_647:
        /*00e8*/ 	.word	0x00000008
.L_648:


//--------------------- .nv.callgraph             --------------------------
	.section	.nv.callgraph,"",@"SHT_CUDA_CALLGRAPH"
	.align	4
	.sectionentsize	8
	.align		4
        /*0000*/ 	.word	0x00000000
	.align		4
        /*0004*/ 	.word	0xffffffff
	.align		4
        /*0008*/ 	.word	0x00000000
	.align		4
        /*000c*/ 	.word	0xfffffffe
	.align		4
        /*0010*/ 	.word	0x00000000
	.align		4
        /*0014*/ 	.word	0xfffffffd
	.align		4
        /*0018*/ 	.word	0x00000000
	.align		4
        /*001c*/ 	.word	0xfffffffc


//--------------------- .nv.constant4             --------------------------
	.section	.nv.constant4,"a",@progbits
	.align	8
	.align		8
.nv.constant4:
        /*0000*/ 	.dword	_ZN72_INTERNAL_9204a569_36_flash_fwd_hdim96_fp16_causal_sm80_cu_9949e2e8_36414cuda3std3__45__cpo5beginE
	.align		8
        /*0008*/ 	.dword	_ZN72_INTERNAL_9204a569_36_flash_fwd_hdim96_fp16_causal_sm80_cu_9949e2e8_36414cuda3std3__45__cpo3endE
	.align		8
        /*0010*/ 	.dword	_ZN72_INTERNAL_9204a569_36_flash_fwd_hdim96_fp16_causal_sm80_cu_9949e2e8_36414cuda3std3__45__cpo6cbeginE
	.align		8
        /*0018*/ 	.dword	_ZN72_INTERNAL_9204a569_36_flash_fwd_hdim96_fp16_causal_sm80_cu_9949e2e8_36414cuda3std3__45__cpo4cendE
	.align		8
        /*0020*/ 	.dword	_ZN72_INTERNAL_9204a569_36_flash_fwd_hdim96_fp16_causal_sm80_cu_9949e2e8_36414cuda3std3__474_GLOBAL__N__9204a569_36_flash_fwd_hdim96_fp16_causal_sm80_cu_9949e2e8_36416ignoreE
	.align		8
        /*0028*/ 	.dword	_ZN72_INTERNAL_9204a569_36_flash_fwd_hdim96_fp16_causal_sm80_cu_9949e2e8_36414cuda3std3__419piecewise_constructE
	.align		8
        /*0030*/ 	.dword	_ZN72_INTERNAL_9204a569_36_flash_fwd_hdim96_fp16_causal_sm80_cu_9949e2e8_36414cuda3std3__48in_placeE
	.align		8
        /*0038*/ 	.dword	_ZN72_INTERNAL_9204a569_36_flash_fwd_hdim96_fp16_causal_sm80_cu_9949e2e8_36414cuda3std6ranges3__45__cpo4swapE
	.align		8
        /*0040*/ 	.dword	_ZN72_INTERNAL_9204a569_36_flash_fwd_hdim96_fp16_causal_sm80_cu_9949e2e8_36414cuda3std6ranges3__45__cpo9iter_moveE
	.align		8
        /*0048*/ 	.dword	_ZN72_INTERNAL_9204a569_36_flash_fwd_hdim96_fp16_causal_sm80_cu_9949e2e8_36414cute7productE
	.align		8
        /*0050*/ 	.dword	_ZN72_INTERNAL_9204a569_36_flash_fwd_hdim96_fp16_causal_sm80_cu_9949e2e8_36414cute1_E


//--------------------- .text._ZN5flash16flash_fwd_kernelI23Flash_fwd_kernel_traitsILi96ELi128ELi64ELi4ELb0ELb0EN7cutlass6half_tE19Flash_kernel_traitsILi96ELi128ELi64ELi4ES3_EELb0ELb1ELb0ELb0ELb1ELb1ELb0ELb0EEEvNS_16Flash_fwd_paramsE --------------------------
	.section	.text._ZN5flash16flash_fwd_kernelI23Flash_fwd_kernel_traitsILi96ELi128ELi64ELi4ELb0ELb0EN7cutlass6half_tE19Flash_kernel_traitsILi96ELi128ELi64ELi4ES3_EELb0ELb1ELb0ELb0ELb1ELb1ELb0ELb0EEEvNS_16Flash_fwd_paramsE,"ax",@progbits
	.align	128
        .global         _ZN5flash16flash_fwd_kernelI23Flash_fwd_kernel_traitsILi96ELi128ELi64ELi4ELb0ELb0EN7cutlass6half_tE19Flash_kernel_traitsILi96ELi128ELi64ELi4ES3_EELb0ELb1ELb0ELb0ELb1ELb1ELb0ELb0EEEvNS_16Flash_fwd_paramsE
        .type           _ZN5flash16flash_fwd_kernelI23Flash_fwd_kernel_traitsILi96ELi128ELi64ELi4ELb0ELb0EN7cutlass6half_tE19Flash_kernel_traitsILi96ELi128ELi64ELi4ES3_EELb0ELb1ELb0ELb0ELb1ELb1ELb0ELb0EEEvNS_16Flash_fwd_paramsE,@function
        .size           _ZN5flash16flash_fwd_kernelI23Flash_fwd_kernel_traitsILi96ELi128ELi64ELi4ELb0ELb0EN7cutlass6half_tE19Flash_kernel_traitsILi96ELi128ELi64ELi4ES3_EELb0ELb1ELb0ELb0ELb1ELb1ELb0ELb0EEEvNS_16Flash_fwd_paramsE,(.L_x_1141 - _ZN5flash16flash_fwd_kernelI23Flash_fwd_kernel_traitsILi96ELi128ELi64ELi4ELb0ELb0EN7cutlass6half_tE19Flash_kernel_traitsILi96ELi128ELi64ELi4ES3_EELb0ELb1ELb0ELb0ELb1ELb1ELb0ELb0EEEvNS_16Flash_fwd_paramsE)
        .other          _ZN5flash16flash_fwd_kernelI23Flash_fwd_kernel_traitsILi96ELi128ELi64ELi4ELb0ELb0EN7cutlass6half_tE19Flash_kernel_traitsILi96ELi128ELi64ELi4ES3_EELb0ELb1ELb0ELb0ELb1ELb1ELb0ELb0EEEvNS_16Flash_fwd_paramsE,@"STO_CUDA_ENTRY STV_DEFAULT"
_ZN5flash16flash_fwd_kernelI23Flash_fwd_kernel_traitsILi96ELi128ELi64ELi4ELb0ELb0EN7cutlass6half_tE19Flash_kernel_traitsILi96ELi128ELi64ELi4ES3_EELb0ELb1ELb0ELb0ELb1ELb1ELb0ELb0EEEvNS_16Flash_fwd_paramsE:
.text._ZN5flash16flash_fwd_kernelI23Flash_fwd_kernel_traitsILi96ELi128ELi64ELi4ELb0ELb0EN7cutlass6half_tE19Flash_kernel_traitsILi96ELi128ELi64ELi4ES3_EELb0ELb1ELb0ELb0ELb1ELb1ELb0ELb0EEEvNS_16Flash_fwd_paramsE:
[----:B------:R-:W1:Y:S08]  /*0000*/  LDC R1, c[0x0][0x28] ;  /* 0x00000a00ff017b82 */ /* 0x000e700000000800 */
[----:B------:R-:W2:Y:S01]  /*0010*/  LDC.64 R4, c[0x0][0x300] ;  /* 0x0000c000ff047b82 */ /* 0x000ea20000000a00 */
[----:B------:R-:W3:Y:S01]  /*0020*/  S2R R13, SR_CTAID.Y ;  /* 0x00000000000d7919 */ /* 0x000ee20000002600 */
[----:B------:R-:W-:Y:S01]  /*0030*/  IMAD.MOV.U32 R15, RZ, RZ, RZ ;  /* 0x000000ffff0f7224 */ /* 0x000fe200078e00ff */
[----:B------:R-:W-:Y:S01]  /*0040*/  ULDC.64 UR12, c[0x0][0x208] ;  /* 0x00008200000c7ab9 */ /* 0x000fe20000000a00 */
[----:B------:R-:W-:Y:S01]  /*0050*/  ULDC UR15, c[0x0][0x2c4] ;  /* 0x0000b100000f7ab9 */ /* 0x000fe20000000800 */
[----:B-1----:R-:W-:-:S03]  /*0060*/  VIADD R1, R1, 0xfffffff0 ;  /* 0xfffffff001017836 */ /* 0x002fc60000000000 */
[----:B------:R-:W1:Y:S01]  /*0070*/  LDC.64 R2, c[0x0][0x308] ;  /* 0x0000c200ff027b82 */ /* 0x000e620000000a00 */
[----:B--2---:R-:W-:-:S04]  /*0080*/  ISETP.NE.U32.AND P0, PT, R4, RZ, PT ;  /* 0x000000ff0400720c */ /* 0x004fc80003f05070 */
[----:B------:R-:W-:Y:S02]  /*0090*/  ISETP.NE.AND.EX P0, PT, R5, RZ, PT, P0 ;  /* 0x000000ff0500720c */ /* 0x000fe40003f05300 */
[----:B-1----:R-:W-:-:S04]  /*00a0*/  ISETP.NE.U32.AND P2, PT, R2, RZ, PT ;  /* 0x000000ff0200720c */ /* 0x002fc80003f45070 */
[----:B------:R-:W-:-:S07]  /*00b0*/  ISETP.NE.AND.EX P2, PT, R3, RZ, PT, P2 ;  /* 0x000000ff0300720c */ /* 0x000fce0003f45320 */
[----:B------:R-:W3:Y:S08]  /*00c0*/  @P0 LDC.64 R4, c[0x0][0x300] ;  /* 0x0000c000ff040b82 */ /* 0x000ef00000000a00 */
[----:B------:R-:W1:Y:S01]  /*00d0*/  @P2 LDC.64 R2, c[0x0][0x308] ;  /* 0x0000c200ff022b82 */ /* 0x000e620000000a00 */
[C---:B---3--:R-:W-:Y:S01]  /*00e0*/  @P0 IMAD.WIDE R6, R13.reuse, 0x4, R4 ;  /* 0x000000040d060825 */ /* 0x048fe200078e0204 */
[----:B------:R-:W2:Y:S06]  /*00f0*/  S2R R238, SR_CTAID.X ;  /* 0x0000000000ee7919 */ /* 0x000eac0000002500 */
[----:B------:R-:W3:Y:S01]  /*0100*/  @!P2 LDC.64 R4, c[0x0][0x318] ;  /* 0x0000c600ff04ab82 */ /* 0x000ee20000000a00 */
[----:B------:R-:W4:Y:S01]  /*0110*/  @P0 LDG.E R15, desc[UR12][R6.64] ;  /* 0x0000000c060f0981 */ /* 0x000f22000c1e1900 */
[----:B-1----:R-:W-:-:S06]  /*0120*/  @P2 IMAD.WIDE R8, R13, 0x4, R2 ;  /* 0x000000040d082825 */ /* 0x002fcc00078e0202 */
[----:B------:R-:W1:Y:S01]  /*0130*/  @!P2 LDC.64 R2, c[0x0][0x2c8] ;  /* 0x0000b200ff02ab82 */ /* 0x000e620000000a00 */
[----:B------:R-:W4:Y:S01]  /*0140*/  @P2 LDG.E R0, desc[UR12][R8.64] ;  /* 0x0000000c08002981 */ /* 0x000f22000c1e1900 */
[----:B--2---:R-:W-:-:S05]  /*0150*/  IMAD.SHL.U32 R133, R238, 0x80, RZ ;  /* 0x00000080ee857824 */ /* 0x004fca00078e00ff */
[----:B------:R-:W-:Y:S02]  /*0160*/  ISETP.GE.AND P1, PT, R133, UR15, PT ;  /* 0x0000000f85007c0c */ /* 0x000fe4000bf26270 */
[----:B---3--:R-:W-:-:S04]  /*0170*/  @!P2 ISETP.NE.U32.AND P0, PT, R4, RZ, PT ;  /* 0x000000ff0400a20c */ /* 0x008fc80003f05070 */
[----:B------:R-:W-:-:S04]  /*0180*/  @!P2 ISETP.NE.AND.EX P0, PT, R5, RZ, PT, P0 ;  /* 0x000000ff0500a20c */ /* 0x000fc80003f05300 */
[----:B-1----:R-:W-:Y:S01]  /*0190*/  @!P2 SEL R3, R3, RZ, P0 ;  /* 0x000000ff0303a207 */ /* 0x002fe20000000000 */
[----:B----4-:R-:W-:Y:S02]  /*01a0*/  @P2 IMAD.IADD R129, R0, 0x1, -R15 ;  /* 0x0000000100812824 */ /* 0x010fe400078e0a0f */
[----:B------:R-:W-:Y:S06]  /*01b0*/  @P1 EXIT ;  /* 0x000000000000194d */ /* 0x000fec0003800000 */
[----:B------:R-:W-:Y:S01]  /*01c0*/  VIADD R0, R133, 0xbf ;  /* 0x000000bf85007836 */ /* 0x000fe20000000000 */
[----:B------:R-:W-:Y:S01]  /*01d0*/  @!P2 IADD3 R129, R3, R2, -R15 ;  /* 0x000000020381a210 */ /* 0x000fe20007ffe80f */
[----:B------:R-:W-:Y:S01]  /*01e0*/  ULDC UR14, c[0x0][0x398] ;  /* 0x0000e600000e7ab9 */ /* 0x000fe20000000800 */
[----:B------:R-:W1:Y:S02]  /*01f0*/  S2R R23, SR_CTAID.Z ;  /* 0x0000000000177919 */ /* 0x000e640000002700 */
[C---:B------:R-:W-:Y:S01]  /*0200*/  IADD3 R3, R129.reuse, -UR15, R0 ;  /* 0x8000000f81037c10 */ /* 0x040fe2000fffe000 */
[----:B------:R-:W-:Y:S01]  /*0210*/  VIADD R5, R129, 0x3f ;  /* 0x0000003f81057836 */ /* 0x000fe20000000000 */
[----:B------:R-:W2:Y:S03]  /*0220*/  S2R R130, SR_TID.X ;  /* 0x0000000000827919 */ /* 0x000ea60000002100 */
[----:B------:R-:W-:Y:S01]  /*0230*/  VIADD R3, R3, UR14 ;  /* 0x0000000e03037c36 */ /* 0x000fe20008000000 */
[----:B------:R-:W-:-:S04]  /*0240*/  SHF.R.S32.HI R2, RZ, 0x1f, R5 ;  /* 0x0000001fff027819 */ /* 0x000fc80000011405 */
[----:B------:R-:W-:Y:S02]  /*0250*/  SHF.R.S32.HI R0, RZ, 0x1f, R3 ;  /* 0x0000001fff007819 */ /* 0x000fe40000011403 */
[----:B------:R-:W-:Y:S02]  /*0260*/  LEA.HI R2, R2, R5, RZ, 0x6 ;  /* 0x0000000502027211 */ /* 0x000fe400078f30ff */
[----:B------:R-:W-:Y:S02]  /*0270*/  LEA.HI R0, R0, R3, RZ, 0x6 ;  /* 0x0000000300007211 */ /* 0x000fe400078f30ff */
[----:B------:R-:W-:Y:S02]  /*0280*/  SHF.R.S32.HI R2, RZ, 0x6, R2 ;  /* 0x00000006ff027819 */ /* 0x000fe40000011402 */
[----:B------:R-:W-:-:S04]  /*0290*/  SHF.R.S32.HI R3, RZ, 0x6, R0 ;  /* 0x00000006ff037819 */ /* 0x000fc80000011400 */
[----:B------:R-:W-:-:S04]  /*02a0*/  VIMNMX R2, R2, R3, PT ;  /* 0x0000000302027248 */ /* 0x000fc80003fe0100 */
[----:B------:R-:W-:-:S13]  /*02b0*/  ISETP.GE.AND P0, PT, R2, 0x1, PT ;  /* 0x000000010200780c */ /* 0x000fda0003f06270 */
[----:B-12---:R-:W-:Y:S05]  /*02c0*/  @!P0 BRA `(.L_x_0) ;  /* 0x000000bc006c8947 */ /* 0x006fea0003800000 */
[----:B------:R-:W1:Y:S01]  /*02d0*/  LDC R0, c[0x0][0x278] ;  /* 0x00009e00ff007b82 */ /* 0x000e620000000800 */
[----:B------:R-:W-:Y:S01]  /*02e0*/  SHF.R.S32.HI R131, RZ, 0x1f, R130 ;  /* 0x0000001fff837819 */ /* 0x000fe20000011482 */
[----:B------:R-:W-:Y:S01]  /*02f0*/  ULDC.64 UR4, c[0x0][0x228] ;  /* 0x00008a0000047ab9 */ /* 0x000fe20000000a00 */
[----:B------:R-:W-:Y:S01]  /*0300*/  SHF.R.S32.HI R12, RZ, 0x1f, R13 ;  /* 0x0000001fff0c7819 */ /* 0x000fe2000001140d */
[----:B------:R-:W-:Y:S01]  /*0310*/  ULDC.64 UR10, c[0x0][0x240] ;  /* 0x00009000000a7ab9 */ /* 0x000fe20000000a00 */
[CC--:B------:R-:W-:Y:S01]  /*0320*/  LEA.HI R21, R131.reuse, R130.reuse, RZ, 0x2 ;  /* 0x0000008283157211 */ /* 0x0c0fe200078f10ff */
[----:B------:R-:W-:Y:S01]  /*0330*/  ULDC.64 UR6, c[0x0][0x230] ;  /* 0x00008c0000067ab9 */ /* 0x000fe20000000a00 */
[----:B------:R-:W-:Y:S01]  /*0340*/  LEA.HI R11, R131, R130, RZ, 0x3 ;  /* 0x00000082830b7211 */ /* 0x000fe200078f18ff */
[----:B------:R-:W2:Y:S01]  /*0350*/  LDC.64 R170, c[0x0][0x248] ;  /* 0x00009200ffaa7b82 */ /* 0x000ea20000000a00 */
[C---:B------:R-:W-:Y:S01]  /*0360*/  LOP3.LUT R5, R21.reuse, 0xfffffffc, RZ, 0xc0, !PT ;  /* 0xfffffffc15057812 */ /* 0x040fe200078ec0ff */
[----:B------:R-:W-:Y:S01]  /*0370*/  ULDC.64 UR8, c[0x0][0x210] ;  /* 0x0000840000087ab9 */ /* 0x000fe20000000a00 */
[----:B------:R-:W-:Y:S01]  /*0380*/  SHF.R.S32.HI R4, RZ, 0x2, R21 ;  /* 0x00000002ff047819 */ /* 0x000fe20000011415 */
[----:B------:R-:W-:Y:S01]  /*0390*/  VIADD R164, R2, 0xffffffff ;  /* 0xffffffff02a47836 */ /* 0x000fe20000000000 */
[----:B------:R-:W-:Y:S01]  /*03a0*/  SHF.R.S32.HI R19, RZ, 0x3, R11 ;  /* 0x00000003ff137819 */ /* 0x000fe2000001140b */
[----:B------:R-:W-:Y:S01]  /*03b0*/  IMAD.IADD R236, R130, 0x1, -R5 ;  /* 0x0000000182ec7824 */ /* 0x000fe200078e0a05 */
[----:B------:R-:W-:Y:S01]  /*03c0*/  LEA.HI R21, R21, R4, RZ, 0x1 ;  /* 0x0000000415157211 */ /* 0x000fe200078f08ff */
[----:B------:R-:W3:Y:S01]  /*03d0*/  S2UR UR16, SR_CgaCtaId ;  /* 0x00000000001079c3 */ /* 0x000ee20000008800 */
[--C-:B------:R-:W-:Y:S01]  /*03e0*/  SHF.R.S32.HI R5, RZ, 0x1f, R4.reuse ;  /* 0x0000001fff057819 */ /* 0x100fe20000011404 */
[----:B------:R-:W-:Y:S01]  /*03f0*/  IMAD.SHL.U32 R19, R19, 0x40, RZ ;  /* 0x0000004013137824 */ /* 0x000fe200078e00ff */
[----:B------:R-:W-:Y:S01]  /*0400*/  LOP3.LUT R21, R21, 0x7fffffe, RZ, 0xc0, !PT ;  /* 0x07fffffe15157812 */ /* 0x000fe200078ec0ff */
[----:B------:R-:W-:Y:S01]  /*0410*/  IMAD.SHL.U32 R236, R236, 0x8, RZ ;  /* 0x00000008ecec7824 */ /* 0x000fe200078e00ff */
[----:B------:R-:W-:Y:S01]  /*0420*/  IADD3 R17, P0, R4, R15, RZ ;  /* 0x0000000f04117210 */ /* 0x000fe20007f1e0ff */
[----:B------:R-:W-:Y:S01]  /*0430*/  IMAD.WIDE R238, R238, 0x80, R4 ;  /* 0x00000080eeee7825 */ /* 0x000fe200078e0204 */
[----:B------:R-:W-:Y:S01]  /*0440*/  LOP3.LUT R19, R19, 0xc0, RZ, 0xc0, !PT ;  /* 0x000000c013137812 */ /* 0x000fe200078ec0ff */
[----:B------:R-:W4:Y:S01]  /*0450*/  LDC.64 R40, c[0x0][0x250] ;  /* 0x00009400ff287b82 */ /* 0x000f220000000a00 */
[----:B-1----:R-:W-:Y:S01]  /*0460*/  IABS R3, R0 ;  /* 0x0000000000037213 */ /* 0x002fe20000000000 */
[----:B------:R-:W-:Y:S01]  /*0470*/  IMAD.IADD R21, R4, 0x1, -R21 ;  /* 0x0000000104157824 */ /* 0x000fe200078e0a15 */
[----:B------:R-:W-:Y:S01]  /*0480*/  LEA.HI.X.SX32 R15, R15, R5, 0x1, P0 ;  /* 0x000000050f0f7211 */ /* 0x000fe200000f0eff */
[----:B------:R-:W-:Y:S01]  /*0490*/  IMAD.SHL.U32 R246, R130, 0x2, RZ ;  /* 0x0000000282f67824 */ /* 0x000fe200078e00ff */
[----:B------:R-:W1:Y:S01]  /*04a0*/  I2F.RP R7, R3 ;  /* 0x0000000300077306 */ /* 0x000e620000209400 */
[----:B------:R-:W-:-:S02]  /*04b0*/  LOP3.LUT R4, R19, 0x18, R236, 0xf8, !PT ;  /* 0x0000001813047812 */ /* 0x000fc400078ef8ec */
[----:B------:R-:W-:Y:S01]  /*04c0*/  SHF.R.U32.HI R19, RZ, 0x3, R19 ;  /* 0x00000003ff137819 */ /* 0x000fe20000011613 */
[----:B--2---:R-:W-:Y:S01]  /*04d0*/  IMAD R20, R15, R170, RZ ;  /* 0x000000aa0f147224 */ /* 0x004fe200078e02ff */
[----:B------:R-:W-:Y:S01]  /*04e0*/  LEA.HI R29, R131, R130, RZ, 0x4 ;  /* 0x00000082831d7211 */ /* 0x000fe200078f20ff */
[----:B------:R-:W-:Y:S01]  /*04f0*/  IMAD.SHL.U32 R227, R170, 0x40, RZ ;  /* 0x00000040aae37824 */ /* 0x000fe200078e00ff */
[----:B------:R-:W-:Y:S01]  /*0500*/  LOP3.LUT R19, R4, R19, RZ, 0x3c, !PT ;  /* 0x0000001304137212 */ /* 0x000fe200078e3cff */
[----:B------:R-:W-:Y:S01]  /*0510*/  IMAD R20, R17, R171, R20 ;  /* 0x000000ab11147224 */ /* 0x000fe200078e0214 */
[----:B------:R-:W-:Y:S02]  /*0520*/  IABS R4, R23 ;  /* 0x0000001700047213 */ /* 0x000fe40000000000 */
[----:B------:R-:W-:Y:S02]  /*0530*/  SHF.R.S32.HI R6, RZ, 0x4, R29 ;  /* 0x00000004ff067819 */ /* 0x000fe4000001141d */
[----:B------:R-:W-:Y:S01]  /*0540*/  LOP3.LUT R27, R11, 0xfffffff8, RZ, 0xc0, !PT ;  /* 0xfffffff80b1b7812 */ /* 0x000fe200078ec0ff */
[----:B-1----:R-:W1:Y:S01]  /*0550*/  MUFU.RCP R24, R7 ;  /* 0x0000000700187308 */ /* 0x002e620000001000 */
[----:B------:R-:W-:-:S02]  /*0560*/  LEA.HI R9, R29, R6, RZ, 0x1 ;  /* 0x000000061d097211 */ /* 0x000fc400078f08ff */
[----:B------:R-:W-:Y:S01]  /*0570*/  LOP3.LUT R29, R29, 0xfffffff0, RZ, 0xc0, !PT ;  /* 0xfffffff01d1d7812 */ /* 0x000fe200078ec0ff */
[----:B------:R-:W-:Y:S01]  /*0580*/  IMAD.IADD R27, R130, 0x1, -R27 ;  /* 0x00000001821b7824 */ /* 0x000fe200078e0a1b */
[----:B------:R-:W-:Y:S01]  /*0590*/  LOP3.LUT R9, R9, 0xfffffffe, RZ, 0xc0, !PT ;  /* 0xfffffffe09097812 */ /* 0x000fe200078ec0ff */
[----:B----4-:R-:W-:Y:S01]  /*05a0*/  IMAD.SHL.U32 R229, R40, 0x40, RZ ;  /* 0x0000004028e57824 */ /* 0x010fe200078e00ff */
[----:B------:R-:W-:Y:S01]  /*05b0*/  SHF.R.S32.HI R237, RZ, 0x1f, R236 ;  /* 0x0000001fffed7819 */ /* 0x000fe200000114ec */
[----:B------:R-:W-:Y:S01]  /*05c0*/  IMAD.IADD R29, R130, 0x1, -R29 ;  /* 0x00000001821d7824 */ /* 0x000fe200078e0a1d */
[----:B------:R-:W-:Y:S01]  /*05d0*/  SHF.R.S32.HI R22, RZ, 0x1f, R23 ;  /* 0x0000001fff167819 */ /* 0x000fe20000011417 */
[----:B------:R-:W-:Y:S01]  /*05e0*/  IMAD.IADD R9, R6, 0x1, -R9 ;  /* 0x0000000106097824 */ /* 0x000fe200078e0a09 */
[----:B------:R-:W-:Y:S01]  /*05f0*/  LEA.HI R131, R131, R130, RZ, 0x5 ;  /* 0x0000008283837211 */ /* 0x000fe200078f28ff */
[----:B------:R-:W-:Y:S01]  /*0600*/  IMAD R6, R12, UR4, RZ ;  /* 0x000000040c067c24 */ /* 0x000fe2000f8e02ff */
[----:B------:R-:W-:-:S02]  /*0610*/  LEA.HI R14, R29, R29, RZ, 0x1 ;  /* 0x0000001d1d0e7211 */ /* 0x000fc400078f08ff */
[----:B------:R-:W-:Y:S01]  /*0620*/  SHF.R.S32.HI R132, RZ, 0x5, R131 ;  /* 0x00000005ff847819 */ /* 0x000fe20000011483 */
[----:B-1----:R-:W-:Y:S01]  /*0630*/  VIADD R24, R24, 0xffffffe ;  /* 0x0ffffffe18187836 */ /* 0x002fe20000000000 */
[----:B------:R-:W-:Y:S01]  /*0640*/  LOP3.LUT R128, R14, 0x7fffffe, RZ, 0xc0, !PT ;  /* 0x07fffffe0e807812 */ /* 0x000fe200078ec0ff */
[----:B------:R-:W-:Y:S01]  /*0650*/  IMAD R7, R13, UR5, R6 ;  /* 0x000000050d077c24 */ /* 0x000fe2000f8e0206 */
[----:B------:R-:W-:Y:S01]  /*0660*/  SHF.R.S32.HI R6, RZ, 0x1f, R29 ;  /* 0x0000001fff067819 */ /* 0x000fe2000001141d */
[----:B------:R-:W1:Y:S01]  /*0670*/  F2I.FTZ.U32.TRUNC.NTZ R25, R24 ;  /* 0x0000001800197305 */ /* 0x000e62000021f000 */
[----:B------:R-:W-:Y:S01]  /*0680*/  IMAD R230, R132, 0x8, R21 ;  /* 0x0000000884e67824 */ /* 0x000fe200078e0215 */
[----:B------:R-:W-:Y:S01]  /*0690*/  SHF.L.U64.HI R226, R170, 0x6, R171 ;  /* 0x00000006aae27819 */ /* 0x000fe200000102ab */
[----:B------:R-:W-:Y:S01]  /*06a0*/  IMAD.IADD R128, R29, 0x1, -R128 ;  /* 0x000000011d807824 */ /* 0x000fe200078e0a80 */
[----:B------:R-:W-:Y:S01]  /*06b0*/  SHF.L.U64.HI R228, R40, 0x6, R41 ;  /* 0x0000000628e47819 */ /* 0x000fe20000010229 */
[----:B------:R-:W-:Y:S01]  /*06c0*/  IMAD.U32 R230, R230, 0x20, R19 ;  /* 0x00000020e6e67824 */ /* 0x000fe200078e0013 */
[----:B------:R-:W-:Y:S01]  /*06d0*/  LOP3.LUT R246, R246, 0x6, RZ, 0xc0, !PT ;  /* 0x00000006f6f67812 */ /* 0x000fe200078ec0ff */
[----:B------:R-:W-:Y:S01]  /*06e0*/  IMAD R19, R239, UR10, RZ ;  /* 0x0000000aef137c24 */ /* 0x000fe2000f8e02ff */
[----:B------:R-:W-:Y:S01]  /*06f0*/  ISETP.NE.AND P4, PT, R2, 0x1, PT ;  /* 0x000000010200780c */ /* 0x000fe20003f85270 */
[----:B-1----:R-:W-:-:S02]  /*0700*/  IMAD.MOV R8, RZ, RZ, -R25 ;  /* 0x000000ffff087224 */ /* 0x002fc400078e0a19 */
[----:B------:R-:W-:Y:S02]  /*0710*/  IMAD.MOV.U32 R24, RZ, RZ, RZ ;  /* 0x000000ffff187224 */ /* 0x000fe400078e00ff */
[----:B------:R-:W-:-:S04]  /*0720*/  IMAD R5, R8, R3, RZ ;  /* 0x0000000308057224 */ /* 0x000fc800078e02ff */
[----:B------:R-:W-:-:S04]  /*0730*/  IMAD.HI.U32 R5, R25, R5, R24 ;  /* 0x0000000519057227 */ /* 0x000fc800078e0018 */
[----:B------:R-:W-:Y:S01]  /*0740*/  IMAD.WIDE.U32 R24, R13, UR4, R236 ;  /* 0x000000040d187c25 */ /* 0x000fe2000f8e00ec */
[----:B------:R-:W-:-:S03]  /*0750*/  ULDC.64 UR4, c[0x0][0x258] ;  /* 0x0000960000047ab9 */ /* 0x000fc60000000a00 */
[----:B------:R-:W-:-:S04]  /*0760*/  IMAD.HI.U32 R5, R5, R4, RZ ;  /* 0x0000000405057227 */ /* 0x000fc800078e00ff */
[----:B------:R-:W-:Y:S02]  /*0770*/  IMAD.MOV R10, RZ, RZ, -R5 ;  /* 0x000000ffff0a7224 */ /* 0x000fe400078e0a05 */
[----:B------:R-:W-:Y:S01]  /*0780*/  IMAD.IADD R25, R25, 0x1, R7 ;  /* 0x0000000119197824 */ /* 0x000fe200078e0207 */
[----:B------:R-:W-:Y:S01]  /*0790*/  LEA.HI R7, R6, R29, RZ, 0x3 ;  /* 0x0000001d06077211 */ /* 0x000fe200078f18ff */
[----:B------:R-:W-:Y:S01]  /*07a0*/  IMAD R10, R3, R10, R4 ;  /* 0x0000000a030a7224 */ /* 0x000fe200078e0204 */
[----:B------:R-:W-:Y:S01]  /*07b0*/  LEA.HI R4, R27, R27, RZ, 0x1 ;  /* 0x0000001b1b047211 */ /* 0x000fe200078f08ff */
[----:B------:R-:W-:Y:S01]  /*07c0*/  IMAD R22, R22, UR4, RZ ;  /* 0x0000000416167c24 */ /* 0x000fe2000f8e02ff */
[C---:B------:R-:W-:Y:S01]  /*07d0*/  LOP3.LUT R6, R23.reuse, R0, RZ, 0x3c, !PT ;  /* 0x0000000017067212 */ /* 0x040fe200078e3cff */
[----:B------:R-:W-:Y:S01]  /*07e0*/  IMAD.WIDE.U32 R24, R23, UR4, R24 ;  /* 0x0000000417187c25 */ /* 0x000fe2000f8e0018 */
[----:B------:R-:W-:Y:S01]  /*07f0*/  ISETP.GT.U32.AND P2, PT, R3, R10, PT ;  /* 0x0000000a0300720c */ /* 0x000fe20003f44070 */
[----:B------:R-:W-:Y:S01]  /*0800*/  USHF.L.U32 UR4, UR10, 0x6, URZ ;  /* 0x000000060a047899 */ /* 0x000fe2000800063f */
[----:B------:R-:W-:Y:S01]  /*0810*/  LOP3.LUT R8, R4, 0x3fffffe, RZ, 0xc0, !PT ;  /* 0x03fffffe04087812 */ /* 0x000fe200078ec0ff */
[----:B------:R-:W-:Y:S01]  /*0820*/  IMAD R22, R23, UR5, R22 ;  /* 0x0000000517167c24 */ /* 0x000fe2000f8e0216 */
[----:B------:R-:W-:Y:S01]  /*0830*/  ISETP.GE.AND P1, PT, R6, RZ, PT ;  /* 0x000000ff0600720c */ /* 0x000fe20003f26270 */
[----:B------:R-:W-:Y:S01]  /*0840*/  IMAD R6, R12, UR6, RZ ;  /* 0x000000060c067c24 */ /* 0x000fe2000f8e02ff */
[----:B------:R-:W-:Y:S01]  /*0850*/  UMOV UR5, 0x400 ;  /* 0x0000040000057882 */ /* 0x000fe20000000000 */
[----:B------:R-:W-:Y:S01]  /*0860*/  IMAD.IADD R8, R27, 0x1, -R8 ;  /* 0x000000011b087824 */ /* 0x000fe200078e0a08 */
[----:B---3--:R-:W-:Y:S01]  /*0870*/  ULEA UR5, UR16, UR5, 0x18 ;  /* 0x0000000510057291 */ /* 0x008fe2000f8ec03f */
[----:B------:R-:W-:Y:S01]  /*0880*/  IMAD.WIDE.U32 R26, R17, R170, R236 ;  /* 0x000000aa111a7225 */ /* 0x000fe200078e00ec */
[----:B------:R-:W-:-:S03]  /*0890*/  SHF.R.S32.HI R4, RZ, 0x1, R4 ;  /* 0x00000001ff047819 */ /* 0x000fc60000011404 */
[----:B------:R-:W-:Y:S01]  /*08a0*/  @!P2 IMAD.IADD R10, R10, 0x1, -R3 ;  /* 0x000000010a0aa824 */ /* 0x000fe200078e0a03 */
[----:B------:R-:W-:Y:S01]  /*08b0*/  LEA R230, R230, UR5, 0x1 ;  /* 0x00000005e6e67c11 */ /* 0x000fe2000f8e08ff */
[----:B------:R-:W-:Y:S01]  /*08c0*/  @!P2 VIADD R5, R5, 0x1 ;  /* 0x000000010505a836 */ /* 0x000fe20000000000 */
[----:B------:R-:W-:Y:S01]  /*08d0*/  ISETP.NE.AND P2, PT, R0, RZ, PT ;  /* 0x000000ff0000720c */ /* 0x000fe20003f45270 */
[----:B------:R-:W-:Y:S01]  /*08e0*/  IMAD.IADD R23, R25, 0x1, R22 ;  /* 0x0000000119177824 */ /* 0x000fe200078e0216 */
[----:B------:R-:W-:Y:S01]  /*08f0*/  ISETP.GE.U32.AND P0, PT, R10, R3, PT ;  /* 0x000000030a00720c */ /* 0x000fe20003f06070 */
[----:B------:R-:W-:Y:S01]  /*0900*/  IMAD.IADD R21, R27, 0x1, R20 ;  /* 0x000000011b157824 */ /* 0x000fe200078e0214 */
[----:B------:R-:W-:Y:S01]  /*0910*/  SHF.R.S32.HI R3, RZ, 0x1, R14 ;  /* 0x00000001ff037819 */ /* 0x000fe2000001140e */
[----:B------:R-:W-:Y:S01]  /*0920*/  IMAD.MOV.U32 R22, RZ, RZ, R24 ;  /* 0x000000ffff167224 */ /* 0x000fe200078e0018 */
[----:B------:R-:W-:Y:S01]  /*0930*/  SHF.R.S32.HI R14, RZ, 0x1f, R14 ;  /* 0x0000001fff0e7819 */ /* 0x000fe2000001140e */
[----:B------:R-:W-:-:S02]  /*0940*/  IMAD.MOV.U32 R20, RZ, RZ, R26 ;  /* 0x000000ffff147224 */ /* 0x000fc400078e001a */
[----:B------:R-:W-:Y:S01]  /*0950*/  IMAD R10, R238, UR11, R19 ;  /* 0x0000000bee0a7c24 */ /* 0x000fe2000f8e0213 */
[----:B------:R-:W-:Y:S01]  /*0960*/  LEA.HI R14, R14, R3, RZ, 0x2 ;  /* 0x000000030e0e7211 */ /* 0x000fe200078f10ff */
[----:B------:R-:W-:Y:S01]  /*0970*/  IMAD.WIDE.U32 R22, R238, UR10, R22 ;  /* 0x0000000aee167c25 */ /* 0x000fe2000f8e0016 */
[----:B------:R-:W-:Y:S02]  /*0980*/  USHF.L.U64.HI UR10, UR10, 0x6, UR11 ;  /* 0x000000060a0a7899 */ /* 0x000fe4000801020b */
[----:B------:R-:W-:Y:S01]  /*0990*/  LOP3.LUT R14, R14, 0xfffffffc, RZ, 0xc0, !PT ;  /* 0xfffffffc0e0e7812 */ /* 0x000fe200078ec0ff */
[----:B------:R-:W-:Y:S01]  /*09a0*/  @P0 VIADD R5, R5, 0x1 ;  /* 0x0000000105050836 */ /* 0x000fe20000000000 */
[----:B------:R-:W-:Y:S01]  /*09b0*/  LEA R18, P0, R22, UR8, 0x1 ;  /* 0x0000000816127c11 */ /* 0x000fe2000f8008ff */
[C---:B------:R-:W-:Y:S02]  /*09c0*/  IMAD R6, R13.reuse, UR7, R6 ;  /* 0x000000070d067c24 */ /* 0x040fe4000f8e0206 */
[----:B------:R-:W-:Y:S01]  /*09d0*/  IMAD.WIDE.U32 R232, R13, UR6, R20 ;  /* 0x000000060de87c25 */ /* 0x000fe2000f8e0014 */
[----:B------:R-:W-:-:S03]  /*09e0*/  ULDC.64 UR6, c[0x0][0x260] ;  /* 0x0000980000067ab9 */ /* 0x000fc60000000a00 */
[----:B------:R-:W-:Y:S01]  /*09f0*/  @!P1 IMAD.MOV R5, RZ, RZ, -R5 ;  /* 0x000000ffff059224 */ /* 0x000fe200078e0a05 */
[----:B------:R-:W-:Y:S01]  /*0a00*/  @!P2 LOP3.LUT R5, RZ, R0, RZ, 0x33, !PT ;  /* 0x00000000ff05a212 */ /* 0x000fe200078e33ff */
[----:B------:R-:W-:Y:S02]  /*0a10*/  IMAD.IADD R10, R23, 0x1, R10 ;  /* 0x00000001170a7824 */ /* 0x000fe400078e020a */
[----:B------:R-:W-:Y:S01]  /*0a20*/  IMAD.IADD R233, R233, 0x1, R6 ;  /* 0x00000001e9e97824 */ /* 0x000fe200078e0206 */
[----:B------:R-:W-:Y:S01]  /*0a30*/  SHF.R.S32.HI R6, RZ, 0x1f, R5 ;  /* 0x0000001fff067819 */ /* 0x000fe20000011405 */
[----:B------:R-:W-:Y:S01]  /*0a40*/  IMAD.IADD R3, R3, 0x1, -R14 ;  /* 0x0000000103037824 */ /* 0x000fe200078e0a0e */
[----:B------:R-:W-:Y:S01]  /*0a50*/  LEA.HI.X R19, R22, UR9, R10, 0x1, P0 ;  /* 0x0000000916137c11 */ /* 0x000fe200080f0c0a */
[----:B------:R-:W-:Y:S01]  /*0a60*/  IMAD.WIDE.U32 R232, R5, UR6, R232 ;  /* 0x0000000605e87c25 */ /* 0x000fe2000f8e00e8 */
[----:B------:R-:W-:Y:S01]  /*0a70*/  IADD3 R26, P0, R18, UR4, RZ ;  /* 0x00000004121a7c10 */ /* 0x000fe2000ff1e0ff */
[----:B------:R-:W-:Y:S01]  /*0a80*/  ULDC.64 UR8, c[0x0][0x218] ;  /* 0x0000860000087ab9 */ /* 0x000fe20000000a00 */
[----:B------:R-:W-:Y:S01]  /*0a90*/  LOP3.LUT P1, RZ, R3, 0x2, RZ, 0xc0, !PT ;  /* 0x0000000203ff7812 */ /* 0x000fe2000782c0ff */
[----:B------:R-:W-:Y:S01]  /*0aa0*/  IMAD R0, R6, UR6, RZ ;  /* 0x0000000606007c24 */ /* 0x000fe2000f8e02ff */
[----:B------:R-:W-:Y:S01]  /*0ab0*/  @!PT LDS RZ, [RZ] ;  /* 0x00000000fffff984 */ /* 0x000fe20000000800 */
[----:B------:R-:W-:Y:S01]  /*0ac0*/  @!PT LDS RZ, [RZ] ;  /* 0x00000000fffff984 */ /* 0x000fe20000000800 */
[----:B------:R-:W-:Y:S01]  /*0ad0*/  @!PT LDS RZ, [RZ] ;  /* 0x00000000fffff984 */ /* 0x000fe20000000800 */
[----:B------:R-:W-:Y:S01]  /*0ae0*/  LDGSTS.E.BYPASS.LTC128B.128 [R230], desc[UR12][R18.64] ;  /* 0x0000000012e67fae */ /* 0x000fe2000b901d4c */
[----:B------:R-:W-:Y:S01]  /*0af0*/  IADD3.X R27, R19, UR10, RZ, P0, !PT ;  /* 0x0000000a131b7c10 */ /* 0x000fe200087fe4ff */
[----:B------:R-:W-:-:S02]  /*0b00*/  IMAD R10, R226, R164, RZ ;  /* 0x000000a4e20a7224 */ /* 0x000fc400078e02ff */
[----:B------:R-:W-:Y:S01]  /*0b10*/  IMAD R235, R5, UR7, R0 ;  /* 0x0000000705eb7c24 */ /* 0x000fe2000f8e0200 */
[----:B------:R-:W-:Y:S01]  /*0b20*/  LDGSTS.E.BYPASS.LTC128B.128 [R230+0x2000], desc[UR12][R18.64+0x40] ;  /* 0x0200004012e67fae */ /* 0x000fe2000b901d4c */
[----:B------:R-:W-:Y:S01]  /*0b30*/  SHF.R.S32.HI R0, RZ, 0x1f, R164 ;  /* 0x0000001fff007819 */ /* 0x000fe200000114a4 */
[----:B------:R-:W-:Y:S01]  /*0b40*/  IMAD.MOV.U32 R234, RZ, RZ, R232 ;  /* 0x000000ffffea7224 */ /* 0x000fe200078e00e8 */
[----:B------:R-:W-:Y:S01]  /*0b50*/  ULDC.64 UR6, c[0x0][0x238] ;  /* 0x00008e0000067ab9 */ /* 0x000fe20000000a00 */
[----:B------:R1:W-:Y:S01]  /*0b60*/  LDGSTS.E.BYPASS.LTC128B.128 [R230+0x4000], desc[UR12][R18.64+0x80] ;  /* 0x0400008012e67fae */ /* 0x0003e2000b901d4c */
[----:B------:R-:W-:Y:S02]  /*0b70*/  IMAD.IADD R235, R233, 0x1, R235 ;  /* 0x00000001e9eb7824 */ /* 0x000fe400078e02eb */
[----:B------:R-:W-:Y:S01]  /*0b80*/  IMAD R14, R15, R40, RZ ;  /* 0x000000280f0e7224 */ /* 0x000fe200078e02ff */
[----:B------:R-:W-:Y:S01]  /*0b90*/  LDGSTS.E.BYPASS.LTC128B.128 [R230+0x800], desc[UR12][R26.64] ;  /* 0x008000001ae67fae */ /* 0x000fe2000b901d4c */
[----:B------:R-:W-:-:S02]  /*0ba0*/  IMAD R10, R0, R227, R10 ;  /* 0x000000e3000a7224 */ /* 0x000fc400078e020a */
[----:B------:R-:W-:Y:S01]  /*0bb0*/  IMAD.WIDE.U32 R20, R164, R227, R234 ;  /* 0x000000e3a4147225 */ /* 0x000fe200078e00ea */
[----:B------:R-:W-:Y:S03]  /*0bc0*/  LDGSTS.E.BYPASS.LTC128B.128 [R230+0x2800], desc[UR12][R26.64+0x40] ;  /* 0x028000401ae67fae */ /* 0x000fe6000b901d4c */
[----:B------:R-:W-:Y:S01]  /*0bd0*/  IMAD R14, R17, R41, R14 ;  /* 0x00000029110e7224 */ /* 0x000fe200078e020e */
[----:B------:R-:W-:Y:S01]  /*0be0*/  LDGSTS.E.BYPASS.LTC128B.128 [R230+0x4800], desc[UR12][R26.64+0x80] ;  /* 0x048000801ae67fae */ /* 0x000fe2000b901d4c */
[----:B------:R-:W-:Y:S02]  /*0bf0*/  IMAD.IADD R10, R21, 0x1, R10 ;  /* 0x00000001150a7824 */ /* 0x000fe400078e020a */
[----:B------:R-:W-:-:S04]  /*0c00*/  IMAD.WIDE.U32 R16, R17, R40, R236 ;  /* 0x0000002811107225 */ /* 0x000fc800078e00ec */
[----:B------:R-:W-:Y:S02]  /*0c10*/  IMAD.IADD R15, R17, 0x1, R14 ;  /* 0x00000001110f7824 */ /* 0x000fe400078e020e */
[----:B------:R-:W-:Y:S02]  /*0c20*/  IMAD.MOV.U32 R14, RZ, RZ, R16 ;  /* 0x000000ffff0e7224 */ /* 0x000fe400078e0010 */
[----:B------:R-:W-:Y:S02]  /*0c30*/  IMAD.SHL.U32 R43, R7, 0x20, RZ ;  /* 0x00000020072b7824 */ /* 0x000fe400078e00ff */
[----:B------:R-:W-:Y:S01]  /*0c40*/  IMAD.WIDE.U32 R14, R13, UR6, R14 ;  /* 0x000000060d0e7c25 */ /* 0x000fe2000f8e000e */
[----:B-1----:R-:W-:-:S03]  /*0c50*/  IADD3 R18, P0, R26, UR4, RZ ;  /* 0x000000041a127c10 */ /* 0x002fc6000ff1e0ff */
[----:B------:R-:W-:Y:S01]  /*0c60*/  IMAD.SHL.U32 R7, R4, 0x40, RZ ;  /* 0x0000004004077824 */ /* 0x000fe200078e00ff */
[----:B------:R-:W-:Y:S01]  /*0c70*/  LOP3.LUT R43, R43, 0xffffff00, RZ, 0xc0, !PT ;  /* 0xffffff002b2b7812 */ /* 0x000fe200078ec0ff */
[----:B------:R-:W-:Y:S01]  /*0c80*/  IMAD.SHL.U32 R42, R3, 0x40, RZ ;  /* 0x00000040032a7824 */ /* 0x000fe200078e00ff */
[----:B------:R-:W-:Y:S02]  /*0c90*/  IADD3.X R19, R27, UR10, RZ, P0, !PT ;  /* 0x0000000a1b137c10 */ /* 0x000fe400087fe4ff */
[----:B------:R-:W-:Y:S01]  /*0ca0*/  IADD3 R22, P0, R18, UR4, RZ ;  /* 0x0000000412167c10 */ /* 0x000fe2000ff1e0ff */
[----:B------:R-:W-:Y:S01]  /*0cb0*/  UIADD3 UR4, UR5, 0x6000, URZ ;  /* 0x0000600005047890 */ /* 0x000fe2000fffe03f */
[----:B------:R-:W-:Y:S01]  /*0cc0*/  LOP3.LUT R42, R42, 0xc0, RZ, 0xc0, !PT ;  /* 0x000000c02a2a7812 */ /* 0x000fe200078ec0ff */
[----:B------:R-:W-:Y:S01]  /*0cd0*/  LDGSTS.E.BYPASS.LTC128B.128 [R230+0x1000], desc[UR12][R18.64] ;  /* 0x0100000012e67fae */ /* 0x000fe2000b901d4c */
[----:B------:R-:W-:Y:S02]  /*0ce0*/  IADD3.X R23, R19, UR10, RZ, P0, !PT ;  /* 0x0000000a13177c10 */ /* 0x000fe400087fe4ff */
[C---:B------:R-:W-:Y:S01]  /*0cf0*/  LEA R24, P0, R20.reuse, UR8, 0x1 ;  /* 0x0000000814187c11 */ /* 0x040fe2000f8008ff */
[----:B------:R-:W-:Y:S03]  /*0d00*/  LDGSTS.E.BYPASS.LTC128B.128 [R230+0x3000], desc[UR12][R18.64+0x40] ;  /* 0x0300004012e67fae */ /* 0x000fe6000b901d4c */
[----:B------:R-:W-:Y:S01]  /*0d10*/  LEA.HI.X R25, R20, UR9, R10, 0x1, P0 ;  /* 0x0000000914197c11 */ /* 0x000fe200080f0c0a */
[----:B------:R-:W-:Y:S01]  /*0d20*/  LDGSTS.E.BYPASS.LTC128B.128 [R230+0x5000], desc[UR12][R18.64+0x80] ;  /* 0x0500008012e67fae */ /* 0x000fe2000b901d4c */
[----:B------:R-:W-:Y:S01]  /*0d30*/  IADD3 R16, P0, R227, R24, RZ ;  /* 0x00000018e3107210 */ /* 0x000fe20007f1e0ff */
[----:B------:R-:W-:-:S02]  /*0d40*/  IMAD R10, R12, UR6, RZ ;  /* 0x000000060c0a7c24 */ /* 0x000fc4000f8e02ff */
[----:B------:R-:W-:Y:S01]  /*0d50*/  LDGSTS.E.BYPASS.LTC128B.128 [R230+0x1800], desc[UR12][R22.64] ;  /* 0x0180000016e67fae */ /* 0x000fe2000b901d4c */
[----:B------:R-:W-:Y:S02]  /*0d60*/  IMAD R12, R228, R164, RZ ;  /* 0x000000a4e40c7224 */ /* 0x000fe400078e02ff */
[----:B------:R-:W-:Y:S01]  /*0d70*/  IMAD.X R17, R226, 0x1, R25, P0 ;  /* 0x00000001e2117824 */ /* 0x000fe200000e0619 */
[----:B------:R-:W-:Y:S01]  /*0d80*/  LDGSTS.E.BYPASS.LTC128B.128 [R230+0x3800], desc[UR12][R22.64+0x40] ;  /* 0x0380004016e67fae */ /* 0x000fe2000b901d4c */
[----:B------:R-:W-:Y:S01]  /*0d90*/  IMAD R10, R13, UR7, R10 ;  /* 0x000000070d0a7c24 */ /* 0x000fe2000f8e020a */
[----:B------:R-:W-:Y:S01]  /*0da0*/  ULDC.64 UR6, c[0x0][0x268] ;  /* 0x00009a0000067ab9 */ /* 0x000fe20000000a00 */
[----:B------:R-:W-:Y:S01]  /*0db0*/  IMAD R0, R0, R229, R12 ;  /* 0x000000e500007224 */ /* 0x000fe200078e020c */
[----:B------:R1:W-:Y:S01]  /*0dc0*/  LDGSTS.E.BYPASS.LTC128B.128 [R230+0x5800], desc[UR12][R22.64+0x80] ;  /* 0x0580008016e67fae */ /* 0x0003e2000b901d4c */
[----:B------:R-:W-:Y:S02]  /*0dd0*/  IMAD.IADD R15, R15, 0x1, R10 ;  /* 0x000000010f0f7824 */ /* 0x000fe400078e020a */
[----:B------:R-:W-:Y:S01]  /*0de0*/  IMAD R6, R6, UR6, RZ ;  /* 0x0000000606067c24 */ /* 0x000fe2000f8e02ff */
[----:B------:R-:W-:Y:S01]  /*0df0*/  LDGSTS.E.BYPASS.LTC128B.128 [R230+0x6000], desc[UR12][R24.64] ;  /* 0x0600000018e67fae */ /* 0x000fe2000b901d4c */
[----:B------:R-:W-:-:S03]  /*0e00*/  IMAD.WIDE.U32 R30, R5, UR6, R14 ;  /* 0x00000006051e7c25 */ /* 0x000fc6000f8e000e */
[----:B------:R-:W-:Y:S01]  /*0e10*/  LDGSTS.E.BYPASS.LTC128B.128 [R230+0x7000], desc[UR12][R24.64+0x40] ;  /* 0x0700004018e67fae */ /* 0x000fe2000b901d4c */
[----:B------:R-:W-:Y:S01]  /*0e20*/  IMAD R6, R5, UR7, R6 ;  /* 0x0000000705067c24 */ /* 0x000fe2000f8e0206 */
[----:B------:R-:W-:Y:S01]  /*0e30*/  ULDC.64 UR6, c[0x0][0x220] ;  /* 0x0000880000067ab9 */ /* 0x000fe20000000a00 */
[----:B------:R-:W-:Y:S01]  /*0e40*/  IMAD.MOV.U32 R216, RZ, RZ, R30 ;  /* 0x000000ffffd87224 */ /* 0x000fe200078e001e */
[----:B------:R-:W-:Y:S01]  /*0e50*/  LDGSTS.E.BYPASS.LTC128B.128 [R230+0x8000], desc[UR12][R24.64+0x80] ;  /* 0x0800008018e67fae */ /* 0x000fe2000b901d4c */
[----:B------:R-:W-:Y:S01]  /*0e60*/  IMAD.IADD R217, R31, 0x1, R6 ;  /* 0x000000011fd97824 */ /* 0x000fe200078e0206 */
[----:B------:R-:W-:Y:S01]  /*0e70*/  LOP3.LUT R6, R7, 0xc0, RZ, 0xc0, !PT ;  /* 0x000000c007067812 */ /* 0x000fe200078ec0ff */
[C---:B------:R-:W-:Y:S01]  /*0e80*/  IMAD R5, R9.reuse, 0x8, R8 ;  /* 0x0000000809057824 */ /* 0x040fe200078e0208 */
[----:B------:R-:W-:Y:S01]  /*0e90*/  LDGSTS.E.BYPASS.LTC128B.128 [R230+0x6800], desc[UR12][R16.64] ;  /* 0x0680000010e67fae */ /* 0x000fe2000b901d4c */
[----:B------:R-:W-:Y:S01]  /*0ea0*/  IMAD.SHL.U32 R9, R9, 0x8, RZ ;  /* 0x0000000809097824 */ /* 0x000fe200078e00ff */
[----:B------:R-:W-:Y:S01]  /*0eb0*/  LOP3.LUT R11, R6, 0x8, R11, 0xf8, !PT ;  /* 0x00000008060b7812 */ /* 0x000fe200078ef80b */
[----:B------:R-:W-:Y:S01]  /*0ec0*/  IMAD.WIDE.U32 R12, R164, R229, R216 ;  /* 0x000000e5a40c7225 */ /* 0x000fe200078e00d8 */
[----:B------:R-:W-:Y:S01]  /*0ed0*/  LDGSTS.E.BYPASS.LTC128B.128 [R230+0x7800], desc[UR12][R16.64+0x40] ;  /* 0x0780004010e67fae */ /* 0x000fe2000b901d4c */
[----:B------:R-:W-:-:S02]  /*0ee0*/  SHF.R.U32.HI R6, RZ, 0x3, R6 ;  /* 0x00000003ff067819 */ /* 0x000fc40000011606 */
[----:B------:R-:W-:Y:S01]  /*0ef0*/  LOP3.LUT R9, R42, 0x8, R9, 0xf8, !PT ;  /* 0x000000082a097812 */ /* 0x000fe200078ef809 */
[----:B------:R2:W-:Y:S01]  /*0f00*/  LDGSTS.E.BYPASS.LTC128B.128 [R230+0x8800], desc[UR12][R16.64+0x80] ;  /* 0x0880008010e67fae */ /* 0x0005e2000b901d4c */
[----:B------:R-:W-:Y:S01]  /*0f10*/  SHF.R.U32.HI R42, RZ, 0x3, R42 ;  /* 0x00000003ff2a7819 */ /* 0x000fe2000001162a */
[----:B------:R-:W-:Y:S01]  /*0f20*/  IMAD.IADD R0, R13, 0x1, R0 ;  /* 0x000000010d007824 */ /* 0x000fe200078e0200 */
[----:B------:R-:W-:Y:S01]  /*0f30*/  LEA R8, P0, R12, UR6, 0x1 ;  /* 0x000000060c087c11 */ /* 0x000fe2000f8008ff */
[----:B------:R-:W0:Y:S01]  /*0f40*/  LDGDEPBAR ;  /* 0x00000000000079af */ /* 0x000e220000000000 */
[C---:B------:R-:W-:Y:S01]  /*0f50*/  IMAD R7, R132.reuse, 0x200, R43 ;  /* 0x0000020084077824 */ /* 0x040fe200078e022b */
[----:B------:R-:W-:Y:S01]  /*0f60*/  LOP3.LUT R6, R11, R6, RZ, 0x3c, !PT ;  /* 0x000000060b067212 */ /* 0x000fe200078e3cff */
[----:B------:R-:W-:Y:S01]  /*0f70*/  IMAD R132, R132, 0x10, R133 ;  /* 0x0000001084847824 */ /* 0x000fe200078e0285 */
[----:B------:R-:W-:Y:S01]  /*0f80*/  LOP3.LUT R42, R9, R42, RZ, 0x3c, !PT ;  /* 0x0000002a092a7212 */ /* 0x000fe200078e3cff */
[----:B------:R-:W-:Y:S01]  /*0f90*/  IMAD R7, R128, 0x20, R7 ;  /* 0x0000002080077824 */ /* 0x000fe200078e0207 */
[----:B------:R-:W-:Y:S01]  /*0fa0*/  LEA.HI.X R9, R12, UR7, R0, 0x1, P0 ;  /* 0x000000070c097c11 */ /* 0x000fe200080f0c00 */
[----:B------:R-:W-:Y:S01]  /*0fb0*/  IMAD.U32 R0, R5, 0x20, R6 ;  /* 0x0000002005007824 */ /* 0x000fe200078e0006 */
[----:B------:R-:W-:Y:S01]  /*0fc0*/  IADD3 R10, P0, R229, R8, RZ ;  /* 0x00000008e50a7210 */ /* 0x000fe20007f1e0ff */
[----:B------:R-:W-:Y:S01]  /*0fd0*/  IMAD.IADD R225, R42, 0x1, R7 ;  /* 0x000000012ae17824 */ /* 0x000fe200078e0207 */
[----:B------:R-:W-:Y:S02]  /*0fe0*/  STL.64 [R1], R30 ;  /* 0x0000001e01007387 */ /* 0x000fe40000100a00 */
[----:B------:R-:W-:Y:S01]  /*0ff0*/  LEA R134, R0, UR5, 0x1 ;  /* 0x0000000500867c11 */ /* 0x000fe2000f8e08ff */
[----:B------:R-:W-:Y:S01]  /*1000*/  IMAD.X R11, R228, 0x1, R9, P0 ;  /* 0x00000001e40b7824 */ /* 0x000fe200000e0609 */
[----:B------:R-:W-:Y:S01]  /*1010*/  LEA R225, R225, UR5, 0x1 ;  /* 0x00000005e1e17c11 */ /* 0x000fe2000f8e08ff */
[----:B------:R-:W-:Y:S01]  /*1020*/  STL.64 [R1+0x8], R216 ;  /* 0x000008d801007387 */ /* 0x000fe20000100a00 */
[----:B------:R-:W-:Y:S01]  /*1030*/  LOP3.LUT P0, RZ, R4, 0x2, RZ, 0xc0, !PT ;  /* 0x0000000204ff7812 */ /* 0x000fe2000780c0ff */
[----:B------:R-:W-:Y:S01]  /*1040*/  IMAD.MOV.U32 R4, RZ, RZ, 0x20 ;  /* 0x00000020ff047424 */ /* 0x000fe200078e00ff */
[----:B------:R-:W-:-:S04]  /*1050*/  LEA R224, R0, UR4, 0x1 ;  /* 0x0000000400e07c11 */ /* 0x000fc8000f8e08ff */
[----:B------:R-:W-:Y:S01]  /*1060*/  SEL R3, R4, 0xffffffe0, !P0 ;  /* 0xffffffe004037807 */ /* 0x000fe20004000000 */
[----:B------:R-:W-:-:S04]  /*1070*/  DEPBAR.LE SB0, 0x0 ;  /* 0x000080000000791a */ /* 0x000fc80000000000 */
[----:B------:R-:W-:Y:S01]  /*1080*/  BAR.SYNC.DEFER_BLOCKING 0x0 ;  /* 0x0000000000007b1d */ /* 0x000fe20000010000 */
[----:B------:R-:W-:Y:S01]  /*1090*/  SEL R0, R4, 0xffffffe0, !P1 ;  /* 0xffffffe004007807 */ /* 0x000fe20004800000 */
[----:B------:R-:W-:Y:S01]  /*10a0*/  IMAD.IADD R222, R224, 0x1, R3 ;  /* 0x00000001e0de7824 */ /* 0x000fe200078e0203 */
[----:B------:R-:W-:-:S03]  /*10b0*/  LOP3.LUT R3, R131, 0xffffffe0, RZ, 0xc0, !PT ;  /* 0xffffffe083037812 */ /* 0x000fc600078ec0ff */
[----:B------:R-:W-:Y:S02]  /*10c0*/  IMAD.IADD R223, R225, 0x1, R0 ;  /* 0x00000001e1df7824 */ /* 0x000fe400078e0200 */
[----:B------:R-:W-:Y:S01]  /*10d0*/  IMAD.IADD R3, R130, 0x1, -R3 ;  /* 0x0000000182037824 */ /* 0x000fe200078e0a03 */
[----:B------:R-:W-:Y:S01]  /*10e0*/  @!PT LDS RZ, [RZ] ;  /* 0x00000000fffff984 */ /* 0x000fe20000000800 */
[----:B------:R-:W-:Y:S01]  /*10f0*/  @!PT LDS RZ, [RZ] ;  /* 0x00000000fffff984 */ /* 0x000fe20000000800 */
[----:B------:R-:W-:Y:S01]  /*1100*/  @!PT LDS RZ, [RZ] ;  /* 0x00000000fffff984 */ /* 0x000fe20000000800 */
[----:B------:R-:W-:Y:S04]  /*1110*/  LDGSTS.E.BYPASS.LTC128B.128 [R230+0x9000], desc[UR12][R8.64] ;  /* 0x0900000008e67fae */ /* 0x000fe8000b901d4c */
[----:B------:R-:W-:Y:S04]  /*1120*/  LDGSTS.E.BYPASS.LTC128B.128 [R230+0xa000], desc[UR12][R8.64+0x40] ;  /* 0x0a00004008e67fae */ /* 0x000fe8000b901d4c */
[----:B------:R-:W-:Y:S04]  /*1130*/  LDGSTS.E.BYPASS.LTC128B.128 [R230+0xb000], desc[UR12][R8.64+0x80] ;  /* 0x0b00008008e67fae */ /* 0x000fe8000b901d4c */
[----:B------:R-:W-:Y:S04]  /*1140*/  LDGSTS.E.BYPASS.LTC128B.128 [R230+0x9800], desc[UR12][R10.64] ;  /* 0x098000000ae67fae */ /* 0x000fe8000b901d4c */
[----:B------:R-:W-:Y:S04]  /*1150*/  LDGSTS.E.BYPASS.LTC128B.128 [R230+0xa800], desc[UR12][R10.64+0x40] ;  /* 0x0a8000400ae67fae */ /* 0x000fe8000b901d4c */
[----:B------:R3:W-:Y:S04]  /*1160*/  LDGSTS.E.BYPASS.LTC128B.128 [R230+0xb800], desc[UR12][R10.64+0x80] ;  /* 0x0b8000800ae67fae */ /* 0x0007e8000b901d4c */
[----:B------:R-:W-:Y:S04]  /*1170*/  LDSM.16.M88.4 R112, [R225] ;  /* 0x00000000e170783b */ /* 0x000fe80000000200 */
[----:B------:R-:W4:Y:S04]  /*1180*/  LDSM.16.M88.4 R72, [R134+0x6000] ;  /* 0x006000008648783b */ /* 0x000f280000000200 */
[----:B------:R-:W5:Y:S04]  /*1190*/  LDSM.16.M88.4 R28, [R225+0x1000] ;  /* 0x00100000e11c783b */ /* 0x000f680000000200 */
[----:B------:R-:W5:Y:S04]  /*11a0*/  LDSM.16.M88.4 R56, [R134+0x6400] ;  /* 0x006400008638783b */ /* 0x000f680000000200 */
[----:B------:R-:W5:Y:S04]  /*11b0*/  LDSM.16.M88.4 R36, [R134+0x6800] ;  /* 0x006800008624783b */ /* 0x000f680000000200 */
[----:B-1----:R-:W1:Y:S04]  /*11c0*/  LDSM.16.M88.4 R20, [R134+0x6c00] ;  /* 0x006c00008614783b */ /* 0x002e680000000200 */
[----:B------:R-:W-:Y:S04]  /*11d0*/  LDSM.16.M88.4 R12, [R222] ;  /* 0x00000000de0c783b */ /* 0x000fe80000000200 */
[----:B--2---:R-:W2:Y:S04]  /*11e0*/  LDSM.16.M88.4 R16, [R223+0x1000] ;  /* 0x00100000df10783b */ /* 0x004ea80000000200 */
[----:B------:R-:W2:Y:S04]  /*11f0*/  LDSM.16.M88.4 R4, [R223] ;  /* 0x00000000df04783b */ /* 0x000ea80000000200 */
[----:B------:R-:W2:Y:S04]  /*1200*/  LDSM.16.M88.4 R108, [R222+0x400] ;  /* 0x00040000de6c783b */ /* 0x000ea80000000200 */
[----:B------:R-:W2:Y:S04]  /*1210*/  LDSM.16.M88.4 R104, [R222+0x800] ;  /* 0x00080000de68783b */ /* 0x000ea80000000200 */
[----:B---3--:R-:W3:Y:S01]  /*1220*/  LDSM.16.M88.4 R8, [R222+0xc00] ;  /* 0x000c0000de08783b */ /* 0x008ee20000000200 */
[-C--:B----4-:R-:W-:Y:S03]  /*1230*/  HMMA.16816.F32 R84, R112, R72.reuse, RZ ;  /* 0x000000487054723c */ /* 0x090fe600000018ff */
[----:B------:R-:W-:Y:S03]  /*1240*/  LDSM.16.M88.4 R100, [R225+0x3000] ;  /* 0x00300000e164783b */ /* 0x000fe60000000200 */
[C---:B-----5:R-:W-:Y:S01]  /*1250*/  HMMA.16816.F32 R80, R28.reuse, R72, RZ ;  /* 0x000000481c50723c */ /* 0x060fe200000018ff */
[----:B------:R-:W4:Y:S04]  /*1260*/  LDSM.16.M88.4 R96, [R134+0x7000] ;  /* 0x007000008660783b */ /* 0x000f280000000200 */
[----:B------:R-:W-:Y:S01]  /*1270*/  LDSM.16.M88.4 R92, [R134+0x7400] ;  /* 0x00740000865c783b */ /* 0x000fe20000000200 */
[C---:B------:R-:W-:Y:S03]  /*1280*/  HMMA.16816.F32 R76, R28.reuse, R74, RZ ;  /* 0x0000004a1c4c723c */ /* 0x040fe600000018ff */
[----:B------:R-:W-:Y:S03]  /*1290*/  LDSM.16.M88.4 R88, [R134+0x7800] ;  /* 0x007800008658783b */ /* 0x000fe60000000200 */
[C---:B------:R-:W-:Y:S01]  /*12a0*/  HMMA.16816.F32 R64, R28.reuse, R56, RZ ;  /* 0x000000381c40723c */ /* 0x040fe200000018ff */
[----:B------:R-:W-:Y:S04]  /*12b0*/  LDSM.16.M88.4 R24, [R134+0x7c00] ;  /* 0x007c00008618783b */ /* 0x000fe80000000200 */
[----:B------:R-:W-:Y:S01]  /*12c0*/  LDSM.16.M88.4 R124, [R223+0x2000] ;  /* 0x00200000df7c783b */ /* 0x000fe20000000200 */
[C---:B------:R-:W-:Y:S03]  /*12d0*/  HMMA.16816.F32 R48, R28.reuse, R36, RZ ;  /* 0x000000241c30723c */ /* 0x040fe600000018ff */
[----:B------:R-:W-:Y:S03]  /*12e0*/  LDSM.16.M88.4 R120, [R222+0x1c00] ;  /* 0x001c0000de78783b */ /* 0x000fe60000000200 */
[C---:B------:R-:W-:Y:S01]  /*12f0*/  HMMA.16816.F32 R60, R28.reuse, R58, RZ ;  /* 0x0000003a1c3c723c */ /* 0x040fe200000018ff */
[----:B------:R-:W0:Y:S05]  /*1300*/  LDGDEPBAR ;  /* 0x00000000000079af */ /* 0x000e2a0000000000 */
[----:B------:R-:W-:Y:S06]  /*1310*/  HMMA.16816.F32 R44, R28, R38, RZ ;  /* 0x000000261c2c723c */ /* 0x000fec00000018ff */
[C---:B------:R-:W-:Y:S06]  /*1320*/  HMMA.16816.F32 R68, R112.reuse, R56, RZ ;  /* 0x000000387044723c */ /* 0x040fec00000018ff */
[C---:B------:R-:W-:Y:S06]  /*1330*/  HMMA.16816.F32 R52, R112.reuse, R36, RZ ;  /* 0x000000247034723c */ /* 0x040fec00000018ff */
[----:B------:R-:W-:Y:S06]  /*1340*/  HMMA.16816.F32 R72, R112, R74, RZ ;  /* 0x0000004a7048723c */ /* 0x000fec00000018ff */
[----:B-1----:R-:W-:Y:S06]  /*1350*/  HMMA.16816.F32 R32, R28, R20, RZ ;  /* 0x000000141c20723c */ /* 0x002fec00000018ff */
[C---:B------:R-:W-:Y:S06]  /*1360*/  HMMA.16816.F32 R56, R112.reuse, R58, RZ ;  /* 0x0000003a7038723c */ /* 0x040fec00000018ff */
[C---:B------:R-:W-:Y:S06]  /*1370*/  HMMA.16816.F32 R36, R112.reuse, R38, RZ ;  /* 0x000000267024723c */ /* 0x040fec00000018ff */
[----:B------:R-:W-:Y:S06]  /*1380*/  HMMA.16816.F32 R116, R112, R20, RZ ;  /* 0x000000147074723c */ /* 0x000fec00000018ff */
[-C--:B------:R-:W-:Y:S06]  /*1390*/  HMMA.16816.F32 R28, R28, R22.reuse, RZ ;  /* 0x000000161c1c723c */ /* 0x080fec00000018ff */
[----:B------:R-:W-:Y:S01]  /*13a0*/  HMMA.16816.F32 R112, R112, R22, RZ ;  /* 0x000000167070723c */ /* 0x000fe200000018ff */
[----:B------:R-:W1:Y:S05]  /*13b0*/  LDSM.16.M88.4 R20, [R225+0x2000] ;  /* 0x00200000e114783b */ /* 0x000e6a0000000200 */
[-C--:B--2---:R-:W-:Y:S06]  /*13c0*/  HMMA.16816.F32 R80, R16, R12.reuse, R80 ;  /* 0x0000000c1050723c */ /* 0x084fec0000001850 */
[----:B------:R-:W-:Y:S06]  /*13d0*/  HMMA.16816.F32 R84, R4, R12, R84 ;  /* 0x0000000c0454723c */ /* 0x000fec0000001854 */
[C---:B------:R-:W-:Y:S06]  /*13e0*/  HMMA.16816.F32 R64, R16.reuse, R108, R64 ;  /* 0x0000006c1040723c */ /* 0x040fec0000001840 */
[C---:B------:R-:W-:Y:S06]  /*13f0*/  HMMA.16816.F32 R48, R16.reuse, R104, R48 ;  /* 0x000000681030723c */ /* 0x040fec0000001830 */
[C---:B---3--:R-:W-:Y:S06]  /*1400*/  HMMA.16816.F32 R32, R16.reuse, R8, R32 ;  /* 0x000000081020723c */ /* 0x048fec0000001820 */
[C---:B------:R-:W-:Y:S06]  /*1410*/  HMMA.16816.F32 R76, R16.reuse, R14, R76 ;  /* 0x0000000e104c723c */ /* 0x040fec000000184c */
[C---:B------:R-:W-:Y:S06]  /*1420*/  HMMA.16816.F32 R60, R16.reuse, R110, R60 ;  /* 0x0000006e103c723c */ /* 0x040fec000000183c */
[C---:B------:R-:W-:Y:S06]  /*1430*/  HMMA.16816.F32 R44, R16.reuse, R106, R44 ;  /* 0x0000006a102c723c */ /* 0x040fec000000182c */
[----:B------:R-:W-:Y:S01]  /*1440*/  HMMA.16816.F32 R28, R16, R10, R28 ;  /* 0x0000000a101c723c */ /* 0x000fe2000000181c */
[----:B------:R-:W-:Y:S05]  /*1450*/  LDSM.16.M88.4 R16, [R223+0x3000] ;  /* 0x00300000df10783b */ /* 0x000fea0000000200 */
[C---:B------:R-:W-:Y:S06]  /*1460*/  HMMA.16816.F32 R52, R4.reuse, R104, R52 ;  /* 0x000000680434723c */ /* 0x040fec0000001834 */
[C---:B------:R-:W-:Y:S01]  /*1470*/  HMMA.16816.F32 R72, R4.reuse, R14, R72 ;  /* 0x0000000e0448723c */ /* 0x040fe20000001848 */
[----:B------:R-:W2:Y:S05]  /*1480*/  LDSM.16.M88.4 R12, [R222+0x1000] ;  /* 0x00100000de0c783b */ /* 0x000eaa0000000200 */
[C---:B------:R-:W-:Y:S01]  /*1490*/  HMMA.16816.F32 R36, R4.reuse, R106, R36 ;  /* 0x0000006a0424723c */ /* 0x040fe20000001824 */
[----:B------:R-:W-:Y:S05]  /*14a0*/  LDSM.16.M88.4 R104, [R225+0x5000] ;  /* 0x00500000e168783b */ /* 0x000fea0000000200 */
[C---:B------:R-:W-:Y:S06]  /*14b0*/  HMMA.16816.F32 R68, R4.reuse, R108, R68 ;  /* 0x0000006c0444723c */ /* 0x040fec0000001844 */
[C---:B------:R-:W-:Y:S06]  /*14c0*/  HMMA.16816.F32 R116, R4.reuse, R8, R116 ;  /* 0x000000080474723c */ /* 0x040fec0000001874 */
[C---:B------:R-:W-:Y:S01]  /*14d0*/  HMMA.16816.F32 R56, R4.reuse, R110, R56 ;  /* 0x0000006e0438723c */ /* 0x040fe20000001838 */
[----:B------:R-:W-:Y:S05]  /*14e0*/  LDSM.16.M88.4 R108, [R225+0x4000] ;  /* 0x00400000e16c783b */ /* 0x000fea0000000200 */
[----:B------:R-:W-:Y:S01]  /*14f0*/  HMMA.16816.F32 R112, R4, R10, R112 ;  /* 0x0000000a0470723c */ /* 0x000fe20000001870 */
[----:B------:R-:W3:Y:S04]  /*1500*/  LDSM.16.M88.4 R4, [R222+0x1800] ;  /* 0x00180000de04783b */ /* 0x000ee80000000200 */
[----:B------:R-:W-:Y:S01]  /*1510*/  LDSM.16.M88.4 R8, [R222+0x1400] ;  /* 0x00140000de08783b */ /* 0x000fe20000000200 */
[-C--:B----4-:R-:W-:Y:S06]  /*1520*/  HMMA.16816.F32 R80, R100, R96.reuse, R80 ;  /* 0x000000606450723c */ /* 0x090fec0000001850 */
[----:B-1----:R-:W-:Y:S06]  /*1530*/  HMMA.16816.F32 R84, R20, R96, R84 ;  /* 0x000000601454723c */ /* 0x002fec0000001854 */
[C---:B------:R-:W-:Y:S06]  /*1540*/  HMMA.16816.F32 R64, R100.reuse, R92, R64 ;  /* 0x0000005c6440723c */ /* 0x040fec0000001840 */
[C---:B------:R-:W-:Y:S06]  /*1550*/  HMMA.16816.F32 R48, R100.reuse, R88, R48 ;  /* 0x000000586430723c */ /* 0x040fec0000001830 */
[C---:B------:R-:W-:Y:S06]  /*1560*/  HMMA.16816.F32 R32, R100.reuse, R24, R32 ;  /* 0x000000186420723c */ /* 0x040fec0000001820 */
[C---:B------:R-:W-:Y:S06]  /*1570*/  HMMA.16816.F32 R76, R100.reuse, R98, R76 ;  /* 0x00000062644c723c */ /* 0x040fec000000184c */
[C---:B------:R-:W-:Y:S06]  /*1580*/  HMMA.16816.F32 R60, R100.reuse, R94, R60 ;  /* 0x0000005e643c723c */ /* 0x040fec000000183c */
[C---:B------:R-:W-:Y:S06]  /*1590*/  HMMA.16816.F32 R44, R100.reuse, R90, R44 ;  /* 0x0000005a642c723c */ /* 0x040fec000000182c */
[----:B------:R-:W-:Y:S01]  /*15a0*/  HMMA.16816.F32 R28, R100, R26, R28 ;  /* 0x0000001a641c723c */ /* 0x000fe2000000181c */
[----:B------:R-:W1:Y:S05]  /*15b0*/  LDSM.16.M88.4 R100, [R134+0x8000] ;  /* 0x008000008664783b */ /* 0x000e6a0000000200 */
[C---:B------:R-:W-:Y:S06]  /*15c0*/  HMMA.16816.F32 R52, R20.reuse, R88, R52 ;  /* 0x000000581434723c */ /* 0x040fec0000001834 */
[----:B------:R-:W-:Y:S01]  /*15d0*/  HMMA.16816.F32 R36, R20, R90, R36 ;  /* 0x0000005a1424723c */ /* 0x000fe20000001824 */
[----:B------:R-:W-:Y:S05]  /*15e0*/  LDSM.16.M88.4 R88, [R134+0x8c00] ;  /* 0x008c00008658783b */ /* 0x000fea0000000200 */
[-C--:B--2---:R-:W-:Y:S06]  /*15f0*/  HMMA.16816.F32 R80, R16, R12.reuse, R80 ;  /* 0x0000000c1050723c */ /* 0x084fec0000001850 */
[----:B------:R-:W-:Y:S06]  /*1600*/  HMMA.16816.F32 R84, R124, R12, R84 ;  /* 0x0000000c7c54723c */ /* 0x000fec0000001854 */
[C---:B------:R-:W-:Y:S01]  /*1610*/  HMMA.16816.F32 R72, R20.reuse, R98, R72 ;  /* 0x000000621448723c */ /* 0x040fe20000001848 */
[----:B------:R-:W-:Y:S05]  /*1620*/  LDSM.16.M88.4 R96, [R134+0x8400] ;  /* 0x008400008660783b */ /* 0x000fea0000000200 */
[C---:B------:R-:W-:Y:S06]  /*1630*/  HMMA.16816.F32 R68, R20.reuse, R92, R68 ;  /* 0x0000005c1444723c */ /* 0x040fec0000001844 */
[C---:B------:R-:W-:Y:S01]  /*1640*/  HMMA.16816.F32 R56, R20.reuse, R94, R56 ;  /* 0x0000005e1438723c */ /* 0x040fe20000001838 */
[----:B------:R-:W2:Y:S05]  /*1650*/  LDSM.16.M88.4 R92, [R134+0x8800] ;  /* 0x00880000865c783b */ /* 0x000eaa0000000200 */
[C---:B------:R-:W-:Y:S06]  /*1660*/  HMMA.16816.F32 R116, R20.reuse, R24, R116 ;  /* 0x000000181474723c */ /* 0x040fec0000001874 */
[----:B------:R-:W-:Y:S01]  /*1670*/  HMMA.16816.F32 R112, R20, R26, R112 ;  /* 0x0000001a1470723c */ /* 0x000fe20000001870 */
[----:B------:R-:W-:Y:S04]  /*1680*/  LDSM.16.M88.4 R24, [R223+0x5000] ;  /* 0x00500000df18783b */ /* 0x000fe80000000200 */
[----:B------:R-:W4:Y:S01]  /*1690*/  LDSM.16.M88.4 R20, [R222+0x2000] ;  /* 0x00200000de14783b */ /* 0x000f220000000200 */
[C---:B---3--:R-:W-:Y:S06]  /*16a0*/  HMMA.16816.F32 R48, R16.reuse, R4, R48 ;  /* 0x000000041030723c */ /* 0x048fec0000001830 */
[----:B------:R-:W-:Y:S06]  /*16b0*/  HMMA.16816.F32 R44, R16, R6, R44 ;  /* 0x00000006102c723c */ /* 0x000fec000000182c */
[C---:B------:R-:W-:Y:S06]  /*16c0*/  HMMA.16816.F32 R52, R124.reuse, R4, R52 ;  /* 0x000000047c34723c */ /* 0x040fec0000001834 */
[----:B------:R-:W-:Y:S01]  /*16d0*/  HMMA.16816.F32 R36, R124, R6, R36 ;  /* 0x000000067c24723c */ /* 0x000fe20000001824 */
[----:B------:R-:W3:Y:S05]  /*16e0*/  LDSM.16.M88.4 R4, [R223+0x4000] ;  /* 0x00400000df04783b */ /* 0x000eea0000000200 */
[----:B------:R-:W-:Y:S06]  /*16f0*/  HMMA.16816.F32 R76, R16, R14, R76 ;  /* 0x0000000e104c723c */ /* 0x000fec000000184c */
[-C--:B-1----:R-:W-:Y:S06]  /*1700*/  HMMA.16816.F32 R80, R104, R100.reuse, R80 ;  /* 0x000000646850723c */ /* 0x082fec0000001850 */
[----:B------:R-:W-:Y:S06]  /*1710*/  HMMA.16816.F32 R84, R108, R100, R84 ;  /* 0x000000646c54723c */ /* 0x000fec0000001854 */
[C---:B------:R-:W-:Y:S06]  /*1720*/  HMMA.16816.F32 R64, R16.reuse, R8, R64 ;  /* 0x000000081040723c */ /* 0x040fec0000001840 */
[C---:B------:R-:W-:Y:S06]  /*1730*/  HMMA.16816.F32 R60, R16.reuse, R10, R60 ;  /* 0x0000000a103c723c */ /* 0x040fec000000183c */
[C---:B------:R-:W-:Y:S06]  /*1740*/  HMMA.16816.F32 R32, R16.reuse, R120, R32 ;  /* 0x000000781020723c */ /* 0x040fec0000001820 */
[----:B------:R-:W-:Y:S01]  /*1750*/  HMMA.16816.F32 R28, R16, R122, R28 ;  /* 0x0000007a101c723c */ /* 0x000fe2000000181c */
[----:B------:R-:W-:Y:S05]  /*1760*/  LDSM.16.M88.4 R16, [R222+0x2400] ;  /* 0x00240000de10783b */ /* 0x000fea0000000200 */
[C---:B------:R-:W-:Y:S01]  /*1770*/  HMMA.16816.F32 R72, R124.reuse, R14, R72 ;  /* 0x0000000e7c48723c */ /* 0x040fe20000001848 */
[----:B------:R-:W1:Y:S05]  /*1780*/  LDSM.16.M88.4 R12, [R222+0x2800] ;  /* 0x00280000de0c783b */ /* 0x000e6a0000000200 */
[C---:B------:R-:W-:Y:S06]  /*1790*/  HMMA.16816.F32 R68, R124.reuse, R8, R68 ;  /* 0x000000087c44723c */ /* 0x040fec0000001844 */
[----:B------:R-:W-:Y:S01]  /*17a0*/  HMMA.16816.F32 R56, R124, R10, R56 ;  /* 0x0000000a7c38723c */ /* 0x000fe20000001838 */
[----:B------:R-:W5:Y:S01]  /*17b0*/  LDSM.16.M88.4 R8, [R222+0x2c00] ;  /* 0x002c0000de08783b */ /* 0x000f620000000200 */
[----:B------:R-:W-:-:S04]  /*17c0*/  DEPBAR.LE SB0, 0x0 ;  /* 0x000080000000791a */ /* 0x000fc80000000000 */
[----:B------:R-:W-:Y:S06]  /*17d0*/  HMMA.16816.F32 R76, R104, R102, R76 ;  /* 0x00000066684c723c */ /* 0x000fec000000184c */
[----:B------:R-:W-:Y:S06]  /*17e0*/  HMMA.16816.F32 R112, R124, R122, R112 ;  /* 0x0000007a7c70723c */ /* 0x000fec0000001870 */
[-C--:B--2---:R-:W-:Y:S06]  /*17f0*/  HMMA.16816.F32 R48, R104, R92.reuse, R48 ;  /* 0x0000005c6830723c */ /* 0x084fec0000001830 */
[----:B------:R-:W-:Y:S06]  /*1800*/  HMMA.16816.F32 R52, R108, R92, R52 ;  /* 0x0000005c6c34723c */ /* 0x000fec0000001834 */
[-C--:B----4-:R-:W-:Y:S06]  /*1810*/  HMMA.16816.F32 R80, R24, R20.reuse, R80 ;  /* 0x000000141850723c */ /* 0x090fec0000001850 */
[----:B---3--:R-:W-:Y:S06]  /*1820*/  HMMA.16816.F32 R84, R4, R20, R84 ;  /* 0x000000140454723c */ /* 0x008fec0000001854 */
[----:B------:R-:W-:Y:S01]  /*1830*/  HMMA.16816.F32 R64, R104, R96, R64 ;  /* 0x000000606840723c */ /* 0x000fe20000001840 */
[----:B------:R-:W-:-:S04]  /*1840*/  SHF.R.S32.HI R20, RZ, 0x1f, R3 ;  /* 0x0000001fff147819 */ /* 0x000fc80000011403 */
[----:B------:R-:W-:Y:S01]  /*1850*/  LEA.HI R20, R20, R3, RZ, 0x2 ;  /* 0x0000000314147211 */ /* 0x000fe200078f10ff */
[----:B------:R-:W-:Y:S03]  /*1860*/  HMMA.16816.F32 R60, R104, R98, R60 ;  /* 0x00000062683c723c */ /* 0x000fe6000000183c */
[----:B------:R-:W-:-:S03]  /*1870*/  SHF.R.S32.HI R231, RZ, 0x2, R20 ;  /* 0x00000002ffe77819 */ /* 0x000fc60000011414 */
[----:B------:R-:W-:Y:S01]  /*1880*/  HMMA.16816.F32 R44, R104, R94, R44 ;  /* 0x0000005e682c723c */ /* 0x000fe2000000182c */
[----:B------:R-:W-:-:S04]  /*1890*/  IADD3 R132, R132, 0x1, R231 ;  /* 0x0000000184847810 */ /* 0x000fc80007ffe0e7 */
[----:B------:R-:W-:Y:S01]  /*18a0*/  IADD3 R20, R129, -UR15, R132 ;  /* 0x8000000f81147c10 */ /* 0x000fe2000fffe084 */
[C---:B------:R-:W-:Y:S04]  /*18b0*/  HMMA.16816.F32 R32, R104.reuse, R88, R32 ;  /* 0x000000586820723c */ /* 0x040fe80000001820 */
[----:B------:R-:W-:Y:S02]  /*18c0*/  VIADD R20, R20, UR14 ;  /* 0x0000000e14147c36 */ /* 0x000fe40008000000 */
[----:B------:R-:W-:Y:S03]  /*18d0*/  HMMA.16816.F32 R28, R104, R90, R28 ;  /* 0x0000005a681c723c */ /* 0x000fe6000000181c */
[----:B------:R-:W-:-:S02]  /*18e0*/  VIADDMNMX R240, R20, 0x40, R129, PT ;  /* 0x0000004014f07846 */ /* 0x000fc40003800181 */
[----:B------:R-:W-:Y:S01]  /*18f0*/  VIADDMNMX R169, R20, 0x48, R129, PT ;  /* 0x0000004814a97846 */ /* 0x000fe20003800181 */
[----:B------:R-:W-:Y:S06]  /*1900*/  HMMA.16816.F32 R116, R124, R120, R116 ;  /* 0x000000787c74723c */ /* 0x000fec0000001874 */
[----:B------:R-:W-:Y:S06]  /*1910*/  HMMA.16816.F32 R72, R108, R102, R72 ;  /* 0x000000666c48723c */ /* 0x000fec0000001848 */
[----:B------:R-:W-:Y:S06]  /*1920*/  HMMA.16816.F32 R76, R24, R22, R76 ;  /* 0x00000016184c723c */ /* 0x000fec000000184c */
[----:B------:R-:W-:Y:S06]  /*1930*/  HMMA.16816.F32 R112, R108, R90, R112 ;  /* 0x0000005a6c70723c */ /* 0x000fec0000001870 */
[-C--:B-1----:R-:W-:Y:S06]  /*1940*/  HMMA.16816.F32 R48, R24, R12.reuse, R48 ;  /* 0x0000000c1830723c */ /* 0x082fec0000001830 */
[----:B------:R-:W-:Y:S06]  /*1950*/  HMMA.16816.F32 R52, R4, R12, R52 ;  /* 0x0000000c0434723c */ /* 0x000fec0000001834 */
[----:B------:R-:W-:Y:S01]  /*1960*/  HMMA.16816.F32 R68, R108, R96, R68 ;  /* 0x000000606c44723c */ /* 0x000fe20000001844 */
[----:B------:R-:W-:-:S05]  /*1970*/  IMAD R13, R164, 0x40, R246 ;  /* 0x00000040a40d7824 */ /* 0x000fca00078e02f6 */
[C---:B------:R-:W-:Y:S01]  /*1980*/  HMMA.16816.F32 R64, R24.reuse, R16, R64 ;  /* 0x000000101840723c */ /* 0x040fe20000001840 */
[C---:B------:R-:W-:Y:S02]  /*1990*/  ISETP.GE.AND P1, PT, R13.reuse, R169, PT ;  /* 0x000000a90d00720c */ /* 0x040fe40003f26270 */
[----:B------:R-:W-:Y:S02]  /*19a0*/  ISETP.GE.AND P3, PT, R13, R240, PT ;  /* 0x000000f00d00720c */ /* 0x000fe40003f66270 */
[----:B------:R-:W-:Y:S01]  /*19b0*/  FSEL R21, R82, -INF , !P1 ;  /* 0xff80000052157808 */ /* 0x000fe20004800000 */
[----:B------:R-:W-:Y:S01]  /*19c0*/  HMMA.16816.F32 R60, R24, R18, R60 ;  /* 0x00000012183c723c */ /* 0x000fe2000000183c */
[----:B------:R-:W-:-:S05]  /*19d0*/  FSEL R80, R80, -INF , !P3 ;  /* 0xff80000050507808 */ /* 0x000fca0005800000 */
[C---:B------:R-:W-:Y:S06]  /*19e0*/  HMMA.16816.F32 R44, R24.reuse, R14, R44 ;  /* 0x0000000e182c723c */ /* 0x040fec000000182c */
[C---:B-----5:R-:W-:Y:S06]  /*19f0*/  HMMA.16816.F32 R32, R24.reuse, R8, R32 ;  /* 0x000000081820723c */ /* 0x060fec0000001820 */
[----:B------:R-:W-:Y:S06]  /*1a00*/  HMMA.16816.F32 R28, R24, R10, R28 ;  /* 0x0000000a181c723c */ /* 0x000fec000000181c */
[----:B------:R-:W-:Y:S01]  /*1a10*/  HMMA.16816.F32 R56, R108, R98, R56 ;  /* 0x000000626c38723c */ /* 0x000fe20000001838 */
[----:B------:R-:W-:-:S02]  /*1a20*/  VIADD R27, R13, 0x1 ;  /* 0x000000010d1b7836 */ /* 0x000fc40000000000 */
[----:B------:R-:W-:-:S03]  /*1a30*/  VIADD R25, R13, 0x8 ;  /* 0x000000080d197836 */ /* 0x000fc60000000000 */
[C---:B------:R-:W-:Y:S01]  /*1a40*/  HMMA.16816.F32 R36, R108.reuse, R94, R36 ;  /* 0x0000005e6c24723c */ /* 0x040fe20000001824 */
[CC--:B------:R-:W-:Y:S02]  /*1a50*/  ISETP.GE.AND P2, PT, R27.reuse, R240.reuse, PT ;  /* 0x000000f01b00720c */ /* 0x0c0fe40003f46270 */
[-C--:B------:R-:W-:Y:S02]  /*1a60*/  ISETP.GE.AND P0, PT, R27, R169.reuse, PT ;  /* 0x000000a91b00720c */ /* 0x080fe40003f06270 */
[----:B------:R-:W-:Y:S01]  /*1a70*/  FSEL R26, R81, -INF , !P2 ;  /* 0xff800000511a7808 */ /* 0x000fe20005000000 */
[----:B------:R-:W-:Y:S01]  /*1a80*/  HMMA.16816.F32 R116, R108, R88, R116 ;  /* 0x000000586c74723c */ /* 0x000fe20000001874 */
[----:B------:R-:W-:Y:S02]  /*1a90*/  ISETP.GE.AND P1, PT, R25, R169, PT ;  /* 0x000000a91900720c */ /* 0x000fe40003f26270 */
[----:B------:R-:W-:Y:S01]  /*1aa0*/  FSEL R83, R83, -INF , !P0 ;  /* 0xff80000053537808 */ /* 0x000fe20004000000 */
[----:B------:R-:W-:Y:S01]  /*1ab0*/  BAR.SYNC.DEFER_BLOCKING 0x0 ;  /* 0x0000000000007b1d */ /* 0x000fe20000010000 */
[----:B------:R-:W-:Y:S01]  /*1ac0*/  ISETP.GE.AND P3, PT, R25, R240, PT ;  /* 0x000000f01900720c */ /* 0x000fe20003f66270 */
[----:B------:R-:W-:Y:S03]  /*1ad0*/  HMMA.16816.F32 R72, R4, R22, R72 ;  /* 0x000000160448723c */ /* 0x000fe60000001848 */
[----:B------:R-:W-:-:S03]  /*1ae0*/  FSEL R76, R76, -INF , !P3 ;  /* 0xff8000004c4c7808 */ /* 0x000fc60005800000 */
[----:B------:R-:W-:Y:S01]  /*1af0*/  HMMA.16816.F32 R112, R4, R10, R112 ;  /* 0x0000000a0470723c */ /* 0x000fe20000001870 */
[----:B------:R-:W-:-:S05]  /*1b00*/  VIADD R23, R13, 0x9 ;  /* 0x000000090d177836 */ /* 0x000fca0000000000 */
[-C--:B------:R-:W-:Y:S01]  /*1b10*/  ISETP.GE.AND P2, PT, R23, R240.reuse, PT ;  /* 0x000000f01700720c */ /* 0x080fe20003f46270 */
[C---:B------:R-:W-:Y:S01]  /*1b20*/  HMMA.16816.F32 R68, R4.reuse, R16, R68 ;  /* 0x000000100444723c */ /* 0x040fe20000001844 */
[----:B------:R-:W-:Y:S01]  /*1b30*/  FSEL R11, R78, -INF , !P1 ;  /* 0xff8000004e0b7808 */ /* 0x000fe20004800000 */
[----:B------:R-:W-:Y:S01]  /*1b40*/  VIADD R78, R13, 0x10 ;  /* 0x000000100d4e7836 */ /* 0x000fe20000000000 */
[----:B------:R-:W-:Y:S01]  /*1b50*/  FSEL R24, R77, -INF , !P2 ;  /* 0xff8000004d187808 */ /* 0x000fe20005000000 */
[----:B------:R-:W-:Y:S01]  /*1b60*/  VIADD R77, R13, 0x11 ;  /* 0x000000110d4d7836 */ /* 0x000fe20000000000 */
[----:B------:R-:W-:Y:S01]  /*1b70*/  ISETP.GE.AND P0, PT, R23, R169, PT ;  /* 0x000000a91700720c */ /* 0x000fe20003f06270 */
[----:B------:R-:W-:Y:S01]  /*1b80*/  HMMA.16816.F32 R16, R4, R18, R56 ;  /* 0x000000120410723c */ /* 0x000fe20000001838 */
[-C--:B------:R-:W-:Y:S02]  /*1b90*/  ISETP.GE.AND P3, PT, R78, R240.reuse, PT ;  /* 0x000000f04e00720c */ /* 0x080fe40003f66270 */
[----:B------:R-:W-:-:S02]  /*1ba0*/  ISETP.GE.AND P2, PT, R77, R240, PT ;  /* 0x000000f04d00720c */ /* 0x000fc40003f46270 */
[----:B------:R-:W-:Y:S01]  /*1bb0*/  FSEL R79, R79, -INF , !P0 ;  /* 0xff8000004f4f7808 */ /* 0x000fe20004000000 */
[C---:B------:R-:W-:Y:S01]  /*1bc0*/  HMMA.16816.F32 R36, R4.reuse, R14, R36 ;  /* 0x0000000e0424723c */ /* 0x040fe20000001824 */
[----:B------:R-:W-:Y:S01]  /*1bd0*/  FSEL R12, R65, -INF , !P2 ;  /* 0xff800000410c7808 */ /* 0x000fe20005000000 */
[C---:B------:R-:W-:Y:S01]  /*1be0*/  VIADD R57, R13.reuse, 0x18 ;  /* 0x000000180d397836 */ /* 0x040fe20000000000 */
[-C--:B------:R-:W-:Y:S01]  /*1bf0*/  ISETP.GE.AND P1, PT, R78, R169.reuse, PT ;  /* 0x000000a94e00720c */ /* 0x080fe20003f26270 */
[----:B------:R-:W-:Y:S01]  /*1c00*/  VIADD R65, R13, 0x19 ;  /* 0x000000190d417836 */ /* 0x000fe20000000000 */
[----:B------:R-:W-:Y:S01]  /*1c10*/  ISETP.GE.AND P0, PT, R77, R169, PT ;  /* 0x000000a94d00720c */ /* 0x000fe20003f06270 */
[----:B------:R-:W-:Y:S01]  /*1c20*/  HMMA.16816.F32 R116, R4, R8, R116 ;  /* 0x000000080474723c */ /* 0x000fe20000001874 */
[----:B------:R-:W-:Y:S02]  /*1c30*/  FSEL R14, R64, -INF , !P3 ;  /* 0xff800000400e7808 */ /* 0x000fe40005800000 */
[----:B------:R-:W-:-:S02]  /*1c40*/  ISETP.GE.AND P3, PT, R57, R240, PT ;  /* 0x000000f03900720c */ /* 0x000fc40003f66270 */
[----:B------:R-:W-:Y:S02]  /*1c50*/  ISETP.GE.AND P2, PT, R65, R240, PT ;  /* 0x000000f04100720c */ /* 0x000fe40003f46270 */
[----:B------:R-:W-:Y:S02]  /*1c60*/  FSEL R9, R66, -INF , !P1 ;  /* 0xff80000042097808 */ /* 0x000fe40004800000 */
[----:B------:R-:W-:Y:S02]  /*1c70*/  FSEL R7, R67, -INF , !P0 ;  /* 0xff80000043077808 */ /* 0x000fe40004000000 */
[-C--:B------:R-:W-:Y:S02]  /*1c80*/  ISETP.GE.AND P1, PT, R57, R169.reuse, PT ;  /* 0x000000a93900720c */ /* 0x080fe40003f26270 */
[----:B------:R-:W-:Y:S02]  /*1c90*/  ISETP.GE.AND P0, PT, R65, R169, PT ;  /* 0x000000a94100720c */ /* 0x000fe40003f06270 */
[----:B------:R-:W-:-:S02]  /*1ca0*/  FSEL R10, R60, -INF , !P3 ;  /* 0xff8000003c0a7808 */ /* 0x000fc40005800000 */
[----:B------:R-:W-:Y:S02]  /*1cb0*/  FSEL R3, R62, -INF , !P1 ;  /* 0xff8000003e037808 */ /* 0x000fe40004800000 */
[----:B------:R-:W-:Y:S02]  /*1cc0*/  FSEL R8, R61, -INF , !P2 ;  /* 0xff8000003d087808 */ /* 0x000fe40005000000 */
[----:B------:R-:W-:Y:S01]  /*1cd0*/  FSEL R5, R63, -INF , !P0 ;  /* 0xff8000003f057808 */ /* 0x000fe20004000000 */
[----:B------:R-:W-:Y:S06]  /*1ce0*/  @!P4 BRA `(.L_x_1) ;  /* 0x000000000058c947 */ /* 0x000fec0003800000 */
[----:B------:R-:W-:-:S04]  /*1cf0*/  VIADD R15, R2, 0xfffffffe ;  /* 0xfffffffe020f7836 */ /* 0x000fc80000000000 */
[----:B------:R-:W-:Y:S01]  /*1d00*/  IMAD R4, R226, R15, RZ ;  /* 0x0000000fe2047224 */ /* 0x000fe200078e02ff */
[----:B------:R-:W-:Y:S01]  /*1d10*/  SHF.R.S32.HI R6, RZ, 0x1f, R15 ;  /* 0x0000001fff067819 */ /* 0x000fe2000001140f */
[----:B------:R-:W-:-:S04]  /*1d20*/  IMAD.WIDE.U32 R58, R15, R227, R234 ;  /* 0x000000e30f3a7225 */ /* 0x000fc800078e00ea */
[----:B------:R-:W-:Y:S01]  /*1d30*/  IMAD R6, R6, R227, R4 ;  /* 0x000000e306067224 */ /* 0x000fe200078e0204 */
[----:B------:R-:W-:Y:S01]  /*1d40*/  LEA R60, P1, R58, UR8, 0x1 ;  /* 0x000000083a3c7c11 */ /* 0x000fe2000f8208ff */
[C---:B------:R-:W-:Y:S01]  /*1d50*/  IMAD.SHL.U32 R15, R170.reuse, 0x20, RZ ;  /* 0x00000020aa0f7824 */ /* 0x040fe200078e00ff */
[----:B------:R-:W-:Y:S01]  /*1d60*/  SHF.L.U64.HI R4, R170, 0x5, R171 ;  /* 0x00000005aa047819 */ /* 0x000fe200000102ab */
[----:B------:R-:W-:-:S03]  /*1d70*/  IMAD.IADD R6, R59, 0x1, R6 ;  /* 0x000000013b067824 */ /* 0x000fc600078e0206 */
[----:B------:R-:W-:Y:S02]  /*1d80*/  LEA R62, P0, R15, R60, 0x1 ;  /* 0x0000003c0f3e7211 */ /* 0x000fe400078008ff */
[----:B------:R-:W-:-:S04]  /*1d90*/  LEA.HI.X R61, R58, UR9, R6, 0x1, P1 ;  /* 0x000000093a3d7c11 */ /* 0x000fc800088f0c06 */
[----:B------:R-:W-:Y:S01]  /*1da0*/  LEA.HI.X R63, R15, R61, R4, 0x1, P0 ;  /* 0x0000003d0f3f7211 */ /* 0x000fe200000f0c04 */
[----:B------:R-:W-:Y:S01]  /*1db0*/  @!PT LDS RZ, [RZ] ;  /* 0x00000000fffff984 */ /* 0x000fe20000000800 */
[----:B------:R-:W-:Y:S01]  /*1dc0*/  @!PT LDS RZ, [RZ] ;  /* 0x00000000fffff984 */ /* 0x000fe20000000800 */
[----:B------:R-:W-:Y:S01]  /*1dd0*/  @!PT LDS RZ, [RZ] ;  /* 0x00000000fffff984 */ /* 0x000fe20000000800 */
[----:B------:R1:W-:Y:S04]  /*1de0*/  LDGSTS.E.BYPASS.LTC128B.128 [R230+0x6000], desc[UR12][R60.64] ;  /* 0x060000003ce67fae */ /* 0x0003e8000b901d4c */
[----:B------:R1:W-:Y:S04]  /*1df0*/  LDGSTS.E.BYPASS.LTC128B.128 [R230+0x7000], desc[UR12][R60.64+0x40] ;  /* 0x070000403ce67fae */ /* 0x0003e8000b901d4c */
[----:B------:R1:W-:Y:S04]  /*1e00*/  LDGSTS.E.BYPASS.LTC128B.128 [R230+0x8000], desc[UR12][R60.64+0x80] ;  /* 0x080000803ce67fae */ /* 0x0003e8000b901d4c */
[----:B------:R1:W-:Y:S04]  /*1e10*/  LDGSTS.E.BYPASS.LTC128B.128 [R230+0x6800], desc[UR12][R62.64] ;  /* 0x068000003ee67fae */ /* 0x0003e8000b901d4c */
[----:B------:R1:W-:Y:S04]  /*1e20*/  LDGSTS.E.BYPASS.LTC128B.128 [R230+0x7800], desc[UR12][R62.64+0x40] ;  /* 0x078000403ee67fae */ /* 0x0003e8000b901d4c */
[----:B------:R1:W-:Y:S04]  /*1e30*/  LDGSTS.E.BYPASS.LTC128B.128 [R230+0x8800], desc[UR12][R62.64+0x80] ;  /* 0x088000803ee67fae */ /* 0x0003e8000b901d4c */
[----:B------:R-:W0:Y:S02]  /*1e40*/  LDGDEPBAR ;  /* 0x00000000000079af */ /* 0x000e240000000000 */
.L_x_1:
[----:B------:R-:W-:Y:S01]  /*1e50*/  VIMNMX R242, R20, R129, PT ;  /* 0x0000008114f27248 */ /* 0x000fe20003fe0100 */
[C---:B------:R-:W-:Y:S01]  /*1e60*/  VIADD R67, R13.reuse, 0x21 ;  /* 0x000000210d437836 */ /* 0x040fe20000000000 */
[----:B------:R-:W-:Y:S01]  /*1e70*/  ULDC UR4, c[0x0][0x2ec] ;  /* 0x0000bb0000047ab9 */ /* 0x000fe20000000800 */
[C---:B------:R-:W-:Y:S01]  /*1e80*/  VIADD R81, R13.reuse, 0x20 ;  /* 0x000000200d517836 */ /* 0x040fe20000000000 */
[-C--:B------:R-:W-:Y:S01]  /*1e90*/  ISETP.GE.AND P2, PT, R78, R242.reuse, PT ;  /* 0x000000f24e00720c */ /* 0x080fe20003f46270 */
[----:B-1----:R-:W-:Y:S01]  /*1ea0*/  VIADD R60, R13, 0x29 ;  /* 0x000000290d3c7836 */ /* 0x002fe20000000000 */
[-C--:B------:R-:W-:Y:S01]  /*1eb0*/  ISETP.GE.AND P0, PT, R27, R242.reuse, PT ;  /* 0x000000f21b00720c */ /* 0x080fe20003f06270 */
[C---:B------:R-:W-:Y:S01]  /*1ec0*/  VIADD R61, R13.reuse, 0x28 ;  /* 0x000000280d3d7836 */ /* 0x040fe20000000000 */
[CC--:B------:R-:W-:Y:S01]  /*1ed0*/  ISETP.GE.AND P3, PT, R13.reuse, R242.reuse, PT ;  /* 0x000000f20d00720c */ /* 0x0c0fe20003f66270 */
[C---:B------:R-:W-:Y:S01]  /*1ee0*/  VIADD R56, R13.reuse, 0x30 ;  /* 0x000000300d387836 */ /* 0x040fe20000000000 */
[----:B------:R-:W-:Y:S01]  /*1ef0*/  FSEL R68, R68, -INF , !P2 ;  /* 0xff80000044447808 */ /* 0x000fe20005000000 */
[----:B------:R-:W-:Y:S01]  /*1f00*/  VIADD R59, R13, 0x31 ;  /* 0x000000310d3b7836 */ /* 0x000fe20000000000 */
[-C--:B------:R-:W-:Y:S01]  /*1f10*/  ISETP.GE.AND P2, PT, R67, R242.reuse, PT ;  /* 0x000000f24300720c */ /* 0x080fe20003f46270 */
[----:B------:R-:W-:Y:S01]  /*1f20*/  VIADD R22, R13, 0x38 ;  /* 0x000000380d167836 */ /* 0x000fe20000000000 */
[----:B------:R-:W-:Y:S01]  /*1f30*/  ISETP.GE.AND P5, PT, R25, R242, PT ;  /* 0x000000f21900720c */ /* 0x000fe20003fa6270 */
[----:B------:R-:W-:Y:S01]  /*1f40*/  VIADD R15, R13, 0x39 ;  /* 0x000000390d0f7836 */ /* 0x000fe20000000000 */
[----:B------:R-:W-:Y:S01]  /*1f50*/  FSEL R58, R85, -INF , !P0 ;  /* 0xff800000553a7808 */ /* 0x000fe20004000000 */
[----:B------:R-:W-:Y:S01]  /*1f60*/  IMAD R221, R128, 0x20, R43 ;  /* 0x0000002080dd7824 */ /* 0x000fe200078e022b */
[----:B------:R-:W-:-:S02]  /*1f70*/  FSEL R84, R84, -INF , !P3 ;  /* 0xff80000054547808 */ /* 0x000fc40005800000 */
[----:B------:R-:W-:Y:S01]  /*1f80*/  ISETP.GE.AND P1, PT, R77, R242, PT ;  /* 0x000000f24d00720c */ /* 0x000fe20003f26270 */
[----:B------:R-:W-:Y:S01]  /*1f90*/  IMAD.IADD R221, R42, 0x1, R221 ;  /* 0x000000012add7824 */ /* 0x000fe200078e02dd */
[----:B------:R-:W-:Y:S02]  /*1fa0*/  FSEL R202, R53, -INF , !P2 ;  /* 0xff80000035ca7808 */ /* 0x000fe40005000000 */
[----:B------:R-:W-:Y:S02]  /*1fb0*/  FMNMX.FTZ R53, R80, R26, !PT ;  /* 0x0000001a50357209 */ /* 0x000fe40007810000 */
[----:B------:R-:W-:Y:S02]  /*1fc0*/  ISETP.GE.AND P4, PT, R23, R242, PT ;  /* 0x000000f21700720c */ /* 0x000fe40003f86270 */
[----:B------:R-:W-:Y:S02]  /*1fd0*/  FSEL R72, R72, -INF , !P5 ;  /* 0xff80000048487808 */ /* 0x000fe40006800000 */
[----:B------:R-:W-:-:S02]  /*1fe0*/  FMNMX.FTZ R63, R84, R58, !PT ;  /* 0x0000003a543f7209 */ /* 0x000fc40007810000 */
[----:B------:R-:W-:Y:S02]  /*1ff0*/  FSEL R4, R69, -INF , !P1 ;  /* 0xff80000045047808 */ /* 0x000fe40004800000 */
[----:B------:R-:W-:Y:S02]  /*2000*/  ISETP.GE.AND P1, PT, R67, R240, PT ;  /* 0x000000f04300720c */ /* 0x000fe40003f26270 */
[----:B------:R-:W-:Y:S02]  /*2010*/  ISETP.GE.AND P3, PT, R65, R242, PT ;  /* 0x000000f24100720c */ /* 0x000fe40003f66270 */
[----:B------:R-:W-:Y:S02]  /*2020*/  FMNMX.FTZ R53, R76, R53, !PT ;  /* 0x000000354c357209 */ /* 0x000fe40007810000 */
[----:B------:R-:W-:Y:S02]  /*2030*/  FSEL R6, R73, -INF , !P4 ;  /* 0xff80000049067808 */ /* 0x000fe40006000000 */
[----:B------:R-:W-:-:S02]  /*2040*/  FMNMX.FTZ R63, R72, R63, !PT ;  /* 0x0000003f483f7209 */ /* 0x000fc40007810000 */
[----:B------:R-:W-:Y:S02]  /*2050*/  FSEL R180, R49, -INF , !P1 ;  /* 0xff80000031b47808 */ /* 0x000fe40004800000 */
[----:B------:R-:W-:Y:S02]  /*2060*/  FSEL R64, R17, -INF , !P3 ;  /* 0xff80000011407808 */ /* 0x000fe40005800000 */
[----:B------:R-:W-:Y:S02]  /*2070*/  FMNMX.FTZ R49, R24, R53, !PT ;  /* 0x0000003518317209 */ /* 0x000fe40007810000 */
[----:B------:R-:W-:Y:S02]  /*2080*/  FMNMX.FTZ R17, R6, R63, !PT ;  /* 0x0000003f06117209 */ /* 0x000fe40007810000 */
[----:B------:R-:W-:Y:S02]  /*2090*/  ISETP.GE.AND P5, PT, R81, R242, PT ;  /* 0x000000f25100720c */ /* 0x000fe40003fa6270 */
[----:B------:R-:W-:-:S02]  /*20a0*/  FMNMX.FTZ R49, R14, R49, !PT ;  /* 0x000000310e317209 */ /* 0x000fc40007810000 */
[-C--:B------:R-:W-:Y:S02]  /*20b0*/  ISETP.GE.AND P0, PT, R57, R242.reuse, PT ;  /* 0x000000f23900720c */ /* 0x080fe40003f06270 */
[----:B------:R-:W-:Y:S02]  /*20c0*/  FMNMX.FTZ R17, R68, R17, !PT ;  /* 0x0000001144117209 */ /* 0x000fe40007810000 */
[----:B------:R-:W-:Y:S02]  /*20d0*/  FSEL R176, R52, -INF , !P5 ;  /* 0xff80000034b07808 */ /* 0x000fe40006800000 */
[----:B------:R-:W-:Y:S02]  /*20e0*/  ISETP.GE.AND P5, PT, R60, R242, PT ;  /* 0x000000f23c00720c */ /* 0x000fe40003fa6270 */
[----:B------:R-:W-:Y:S02]  /*20f0*/  FMNMX.FTZ R49, R12, R49, !PT ;  /* 0x000000310c317209 */ /* 0x000fe40007810000 */
[----:B------:R-:W-:-:S02]  /*2100*/  FSEL R66, R16, -INF , !P0 ;  /* 0xff80000010427808 */ /* 0x000fc40004000000 */
[----:B------:R-:W-:Y:S02]  /*2110*/  FMNMX.FTZ R17, R4, R17, !PT ;  /* 0x0000001104117209 */ /* 0x000fe40007810000 */
[----:B------:R-:W-:Y:S02]  /*2120*/  FSEL R210, R37, -INF , !P5 ;  /* 0xff80000025d27808 */ /* 0x000fe40006800000 */
[----:B------:R-:W-:Y:S02]  /*2130*/  ISETP.GE.AND P4, PT, R81, R240, PT ;  /* 0x000000f05100720c */ /* 0x000fe40003f86270 */
[----:B------:R-:W-:Y:S02]  /*2140*/  FMNMX.FTZ R37, R10, R49, !PT ;  /* 0x000000310a257209 */ /* 0x000fe40007810000 */
[----:B------:R-:W-:Y:S02]  /*2150*/  FMNMX.FTZ R17, R66, R17, !PT ;  /* 0x0000001142117209 */ /* 0x000fe40007810000 */
[----:B------:R-:W-:-:S02]  /*2160*/  FSEL R190, R48, -INF , !P4 ;  /* 0xff80000030be7808 */ /* 0x000fc40006000000 */
[----:B------:R-:W-:Y:S02]  /*2170*/  FMNMX.FTZ R37, R8, R37, !PT ;  /* 0x0000002508257209 */ /* 0x000fe40007810000 */
[----:B------:R-:W-:Y:S02]  /*2180*/  FMNMX.FTZ R17, R64, R17, !PT ;  /* 0x0000001140117209 */ /* 0x000fe40007810000 */
[C---:B------:R-:W-:Y:S02]  /*2190*/  ISETP.GE.AND P3, PT, R61.reuse, R240, PT ;  /* 0x000000f03d00720c */ /* 0x040fe40003f66270 */
[----:B------:R-:W-:Y:S02]  /*21a0*/  FMNMX.FTZ R37, R190, R37, !PT ;  /* 0x00000025be257209 */ /* 0x000fe40007810000 */
[----:B------:R-:W-:Y:S02]  /*21b0*/  ISETP.GE.AND P0, PT, R61, R242, PT ;  /* 0x000000f23d00720c */ /* 0x000fe40003f06270 */
[----:B------:R-:W-:-:S02]  /*21c0*/  FMNMX.FTZ R17, R176, R17, !PT ;  /* 0x00000011b0117209 */ /* 0x000fc40007810000 */
[----:B------:R-:W-:Y:S02]  /*21d0*/  FMNMX.FTZ R16, R21, R83, !PT ;  /* 0x0000005315107209 */ /* 0x000fe40007810000 */
[----:B------:R-:W-:Y:S02]  /*21e0*/  ISETP.GE.AND P2, PT, R60, R240, PT ;  /* 0x000000f03c00720c */ /* 0x000fe40003f46270 */
[----:B------:R-:W-:Y:S02]  /*21f0*/  FSEL R186, R44, -INF , !P3 ;  /* 0xff8000002cba7808 */ /* 0x000fe40005800000 */
[----:B------:R-:W-:Y:S02]  /*2200*/  FMNMX.FTZ R37, R180, R37, !PT ;  /* 0x00000025b4257209 */ /* 0x000fe40007810000 */
[----:B------:R-:W-:Y:S02]  /*2210*/  FSEL R36, R36, -INF , !P0 ;  /* 0xff80000024247808 */ /* 0x000fe40004000000 */
[----:B------:R-:W-:-:S02]  /*2220*/  FMNMX.FTZ R17, R202, R17, !PT ;  /* 0x00000011ca117209 */ /* 0x000fc40007810000 */
[----:B------:R-:W-:Y:S02]  /*2230*/  FMNMX.FTZ R16, R11, R16, !PT ;  /* 0x000000100b107209 */ /* 0x000fe40007810000 */
[----:B------:R-:W-:Y:S02]  /*2240*/  ISETP.GE.AND P1, PT, R56, R240, PT ;  /* 0x000000f03800720c */ /* 0x000fe40003f26270 */
[----:B------:R-:W-:Y:S02]  /*2250*/  FSEL R184, R45, -INF , !P2 ;  /* 0xff8000002db87808 */ /* 0x000fe40005000000 */
[----:B------:R-:W-:Y:S02]  /*2260*/  FMNMX.FTZ R37, R186, R37, !PT ;  /* 0x00000025ba257209 */ /* 0x000fe40007810000 */
[----:B------:R-:W-:Y:S02]  /*2270*/  ISETP.GE.AND P4, PT, R56, R242, PT ;  /* 0x000000f23800720c */ /* 0x000fe40003f86270 */
[----:B------:R-:W-:-:S02]  /*2280*/  FMNMX.FTZ R17, R36, R17, !PT ;  /* 0x0000001124117209 */ /* 0x000fc40007810000 */
[----:B------:R-:W-:Y:S02]  /*2290*/  FMNMX.FTZ R16, R79, R16, !PT ;  /* 0x000000104f107209 */ /* 0x000fe40007810000 */
[C---:B------:R-:W-:Y:S02]  /*22a0*/  ISETP.GE.AND P0, PT, R59.reuse, R240, PT ;  /* 0x000000f03b00720c */ /* 0x040fe40003f06270 */
[----:B------:R-:W-:Y:S02]  /*22b0*/  FSEL R198, R32, -INF , !P1 ;  /* 0xff80000020c67808 */ /* 0x000fe40004800000 */
[----:B------:R-:W-:Y:S02]  /*22c0*/  FMNMX.FTZ R37, R184, R37, !PT ;  /* 0x00000025b8257209 */ /* 0x000fe40007810000 */
[----:B------:R-:W-:Y:S02]  /*22d0*/  ISETP.GE.AND P3, PT, R59, R242, PT ;  /* 0x000000f23b00720c */ /* 0x000fe40003f66270 */
[----:B------:R-:W-:-:S02]  /*22e0*/  FSEL R208, R116, -INF , !P4 ;  /* 0xff80000074d07808 */ /* 0x000fc40006000000 */
[----:B------:R-:W-:Y:S02]  /*22f0*/  FMNMX.FTZ R17, R210, R17, !PT ;  /* 0x00000011d2117209 */ /* 0x000fe40007810000 */
[----:B------:R-:W-:Y:S02]  /*2300*/  ISETP.GE.AND P1, PT, R22, R240, PT ;  /* 0x000000f01600720c */ /* 0x000fe40003f26270 */
[----:B------:R-:W-:Y:S02]  /*2310*/  FMNMX.FTZ R16, R9, R16, !PT ;  /* 0x0000001009107209 */ /* 0x000fe40007810000 */
[----:B------:R-:W-:Y:S02]  /*2320*/  FSEL R196, R33, -INF , !P0 ;  /* 0xff80000021c47808 */ /* 0x000fe40004000000 */
[----:B------:R-:W-:Y:S02]  /*2330*/  FMNMX.FTZ R33, R198, R37, !PT ;  /* 0x00000025c6217209 */ /* 0x000fe40007810000 */
[----:B------:R-:W-:-:S02]  /*2340*/  ISETP.GE.AND P5, PT, R22, R242, PT ;  /* 0x000000f21600720c */ /* 0x000fc40003fa6270 */
[----:B------:R-:W-:Y:S02]  /*2350*/  FSEL R204, R117, -INF , !P3 ;  /* 0xff80000075cc7808 */ /* 0x000fe40005800000 */
[----:B------:R-:W-:Y:S02]  /*2360*/  FMNMX.FTZ R17, R208, R17, !PT ;  /* 0x00000011d0117209 */ /* 0x000fe40007810000 */
[----:B------:R-:W-:Y:S02]  /*2370*/  FSEL R194, R28, -INF , !P1 ;  /* 0xff8000001cc27808 */ /* 0x000fe40004800000 */
[----:B------:R-:W-:Y:S02]  /*2380*/  FMNMX.FTZ R28, R7, R16, !PT ;  /* 0x00000010071c7209 */ /* 0x000fe40007810000 */
[----:B------:R-:W-:Y:S02]  /*2390*/  ISETP.GE.AND P0, PT, R15, R240, PT ;  /* 0x000000f00f00720c */ /* 0x000fe40003f06270 */
[----:B------:R-:W-:-:S02]  /*23a0*/  FMNMX.FTZ R33, R196, R33, !PT ;  /* 0x00000021c4217209 */ /* 0x000fc40007810000 */
[----:B------:R-:W-:Y:S02]  /*23b0*/  ISETP.GE.AND P4, PT, R15, R242, PT ;  /* 0x000000f20f00720c */ /* 0x000fe40003f86270 */
[----:B------:R-:W-:Y:S02]  /*23c0*/  FSEL R206, R112, -INF , !P5 ;  /* 0xff80000070ce7808 */ /* 0x000fe40006800000 */
[----:B------:R-:W-:Y:S02]  /*23d0*/  FMNMX.FTZ R17, R204, R17, !PT ;  /* 0x00000011cc117209 */ /* 0x000fe40007810000 */
[----:B------:R-:W-:Y:S02]  /*23e0*/  ISETP.GE.AND P1, PT, R81, R169, PT ;  /* 0x000000a95100720c */ /* 0x000fe40003f26270 */
[----:B------:R-:W-:Y:S02]  /*23f0*/  FMNMX.FTZ R28, R3, R28, !PT ;  /* 0x0000001c031c7209 */ /* 0x000fe40007810000 */
[----:B------:R-:W-:-:S02]  /*2400*/  FSEL R192, R29, -INF , !P0 ;  /* 0xff8000001dc07808 */ /* 0x000fc40004000000 */
[----:B------:R-:W-:Y:S02]  /*2410*/  FMNMX.FTZ R29, R194, R33, !PT ;  /* 0x00000021c21d7209 */ /* 0x000fe40007810000 */
[----:B------:R-:W-:Y:S02]  /*2420*/  FSEL R200, R113, -INF , !P4 ;  /* 0xff80000071c87808 */ /* 0x000fe40006000000 */
[----:B------:R-:W-:Y:S02]  /*2430*/  FMNMX.FTZ R17, R206, R17, !PT ;  /* 0x00000011ce117209 */ /* 0x000fe40007810000 */
[----:B------:R-:W-:Y:S02]  /*2440*/  ISETP.GE.AND P0, PT, R67, R169, PT ;  /* 0x000000a94300720c */ /* 0x000fe40003f06270 */
[----:B------:R-:W-:Y:S02]  /*2450*/  FSEL R199, R50, -INF , !P1 ;  /* 0xff80000032c77808 */ /* 0x000fe40004800000 */
[----:B------:R-:W-:-:S02]  /*2460*/  FMNMX.FTZ R28, R5, R28, !PT ;  /* 0x0000001c051c7209 */ /* 0x000fc40007810000 */
[----:B------:R-:W-:Y:S02]  /*2470*/  FMNMX.FTZ R16, R192, R29, !PT ;  /* 0x0000001dc0107209 */ /* 0x000fe40007810000 */
[----:B------:R-:W-:Y:S02]  /*2480*/  FMNMX.FTZ R17, R200, R17, !PT ;  /* 0x00000011c8117209 */ /* 0x000fe40007810000 */
[----:B------:R-:W-:Y:S01]  /*2490*/  FSEL R189, R51, -INF , !P0 ;  /* 0xff80000033bd7808 */ /* 0x000fe20004000000 */
[----:B------:R-:W1:Y:S01]  /*24a0*/  SHFL.BFLY PT, R29, R16, 0x2, 0x1f ;  /* 0x0c401f00101d7f89 */ /* 0x000e6200000e0000 */
[-C--:B------:R-:W-:Y:S02]  /*24b0*/  ISETP.GE.AND P1, PT, R61, R169.reuse, PT ;  /* 0x000000a93d00720c */ /* 0x080fe40003f26270 */
[----:B------:R-:W-:Y:S01]  /*24c0*/  FMNMX.FTZ R28, R199, R28, !PT ;  /* 0x0000001cc71c7209 */ /* 0x000fe20007810000 */
[----:B------:R-:W2:Y:S01]  /*24d0*/  SHFL.BFLY PT, R32, R17, 0x2, 0x1f ;  /* 0x0c401f0011207f89 */ /* 0x000ea200000e0000 */
[----:B------:R-:W-:-:S02]  /*24e0*/  ISETP.GE.AND P0, PT, R60, R169, PT ;  /* 0x000000a93c00720c */ /* 0x000fc40003f06270 */
[----:B------:R-:W-:Y:S02]  /*24f0*/  FSEL R195, R46, -INF , !P1 ;  /* 0xff8000002ec37808 */ /* 0x000fe40004800000 */
[----:B------:R-:W-:Y:S02]  /*2500*/  FMNMX.FTZ R28, R189, R28, !PT ;  /* 0x0000001cbd1c7209 */ /* 0x000fe40007810000 */
[----:B------:R-:W-:Y:S02]  /*2510*/  FSEL R37, R47, -INF , !P0 ;  /* 0xff8000002f257808 */ /* 0x000fe40004000000 */
[-C--:B------:R-:W-:Y:S02]  /*2520*/  ISETP.GE.AND P1, PT, R56, R169.reuse, PT ;  /* 0x000000a93800720c */ /* 0x080fe40003f26270 */
[----:B------:R-:W-:Y:S02]  /*2530*/  FMNMX.FTZ R28, R195, R28, !PT ;  /* 0x0000001cc31c7209 */ /* 0x000fe40007810000 */
        /* <DEDUP_REMOVED lines=10> */
[----:B------:R-:W-:Y:S02]  /*25e0*/  FMNMX.FTZ R28, R187, R28, !PT ;  /* 0x0000001cbb1c7209 */ /* 0x000fe40007810000 */
[----:B-1----:R-:W-:Y:S02]  /*25f0*/  FMNMX.FTZ R31, R16, R29, !PT ;  /* 0x0000001d101f7209 */ /* 0x002fe40007810000 */
[----:B--2---:R-:W-:-:S02]  /*2600*/  FMNMX.FTZ R32, R17, R32, !PT ;  /* 0x0000002011207209 */ /* 0x004fc40007810000 */
[----:B------:R-:W-:Y:S01]  /*2610*/  FMNMX.FTZ R29, R183, R28, !PT ;  /* 0x0000001cb71d7209 */ /* 0x000fe20007810000 */
[----:B------:R-:W1:Y:S01]  /*2620*/  SHFL.BFLY PT, R166, R31, 0x1, 0x1f ;  /* 0x0c201f001fa67f89 */ /* 0x000e6200000e0000 */
[----:B------:R-:W-:Y:S02]  /*2630*/  VIADDMNMX R241, R20, 0x8, R129, PT ;  /* 0x0000000814f17846 */ /* 0x000fe40003800181 */
[----:B------:R-:W-:Y:S01]  /*2640*/  LEA R221, R221, UR5, 0x1 ;  /* 0x00000005dddd7c11 */ /* 0x000fe2000f8e08ff */
[----:B------:R-:W2:Y:S01]  /*2650*/  SHFL.BFLY PT, R17, R32, 0x1, 0x1f ;  /* 0x0c201f0020117f89 */ /* 0x000ea200000e0000 */
[-C--:B------:R-:W-:Y:S02]  /*2660*/  ISETP.GE.AND P5, PT, R23, R241.reuse, PT ;  /* 0x000000f11700720c */ /* 0x080fe40003fa6270 */
[-C--:B------:R-:W-:Y:S01]  /*2670*/  ISETP.GE.AND P1, PT, R65, R241.reuse, PT ;  /* 0x000000f14100720c */ /* 0x080fe20003f26270 */
[----:B------:R-:W3:Y:S01]  /*2680*/  SHFL.BFLY PT, R16, R29, 0x2, 0x1f ;  /* 0x0c401f001d107f89 */ /* 0x000ee200000e0000 */
[-C--:B------:R-:W-:Y:S01]  /*2690*/  ISETP.GE.AND P6, PT, R25, R241.reuse, PT ;  /* 0x000000f11900720c */ /* 0x080fe20003fc6270 */
[----:B------:R-:W-:Y:S01]  /*26a0*/  IMAD.IADD R220, R0, 0x1, R221 ;  /* 0x0000000100dc7824 */ /* 0x000fe200078e02dd */
[----:B------:R-:W-:Y:S01]  /*26b0*/  ISETP.GE.AND P3, PT, R78, R241, PT ;  /* 0x000000f14e00720c */ /* 0x000fe20003f66270 */
[----:B------:R-:W-:Y:S01]  /*26c0*/  LDSM.16.MT88.4 R148, [R221+0x9000] ;  /* 0x00900000dd94783b */ /* 0x000fe20000004200 */
[----:B------:R-:W-:-:S02]  /*26d0*/  FSEL R129, R74, -INF , !P6 ;  /* 0xff8000004a817808 */ /* 0x000fc40007000000 */
[-C--:B------:R-:W-:Y:S01]  /*26e0*/  ISETP.GE.AND P6, PT, R67, R241.reuse, PT ;  /* 0x000000f14300720c */ /* 0x080fe20003fc6270 */
[----:B------:R-:W-:Y:S01]  /*26f0*/  LDSM.16.MT88.4 R96, [R221+0xa000] ;  /* 0x00a00000dd60783b */ /* 0x000fe20000004200 */
[-C--:B------:R-:W-:Y:S02]  /*2700*/  ISETP.GE.AND P4, PT, R77, R241.reuse, PT ;  /* 0x000000f14d00720c */ /* 0x080fe40003f86270 */
[----:B------:R-:W-:Y:S01]  /*2710*/  FSEL R67, R70, -INF , !P3 ;  /* 0xff80000046437808 */ /* 0x000fe20005800000 */
[----:B------:R-:W-:Y:S01]  /*2720*/  LDSM.16.MT88.4 R108, [R220+0xa000] ;  /* 0x00a00000dc6c783b */ /* 0x000fe20000004200 */
[----:B------:R-:W-:Y:S02]  /*2730*/  ISETP.GE.AND P2, PT, R57, R241, PT ;  /* 0x000000f13900720c */ /* 0x000fe40003f46270 */
[----:B------:R-:W-:Y:S01]  /*2740*/  FSEL R85, R71, -INF , !P4 ;  /* 0xff80000047557808 */ /* 0x000fe20006000000 */
[----:B------:R-:W-:Y:S01]  /*2750*/  LDSM.16.MT88.4 R120, [R221+0xb000] ;  /* 0x00b00000dd78783b */ /* 0x000fe20000004200 */
[----:B-1----:R-:W-:-:S02]  /*2760*/  FMNMX.FTZ R166, R31, R166, !PT ;  /* 0x000000a61fa67209 */ /* 0x002fc40007810000 */
[----:B------:R-:W-:Y:S02]  /*2770*/  FSEL R71, R18, -INF , !P2 ;  /* 0xff80000012477808 */ /* 0x000fe40005000000 */
[----:B--2---:R-:W-:Y:S01]  /*2780*/  FMNMX.FTZ R168, R32, R17, !PT ;  /* 0x0000001120a87209 */ /* 0x004fe20007810000 */
[----:B------:R-:W-:Y:S01]  /*2790*/  FMUL.FTZ R197, R166, UR4 ;  /* 0x00000004a6c57c20 */ /* 0x000fe20008410000 */
[----:B------:R-:W-:Y:S01]  /*27a0*/  FSEL R69, R19, -INF , !P1 ;  /* 0xff80000013457808 */ /* 0x000fe20004800000 */
[----:B------:R-:W-:Y:S01]  /*27b0*/  LDSM.16.MT88.4 R32, [R220+0xb000] ;  /* 0x00b00000dc20783b */ /* 0x000fe20000004200 */
[----:B---3--:R-:W-:Y:S01]  /*27c0*/  FMNMX.FTZ R16, R29, R16, !PT ;  /* 0x000000101d107209 */ /* 0x008fe20007810000 */
[C---:B------:R-:W-:Y:S01]  /*27d0*/  FMUL.FTZ R205, R168.reuse, UR4 ;  /* 0x00000004a8cd7c20 */ /* 0x040fe20008410000 */
[----:B------:R-:W-:Y:S01]  /*27e0*/  FSETP.NEU.FTZ.AND P0, PT, R168, -INF , PT ;  /* 0xff800000a800780b */ /* 0x000fe20003f1d000 */
[----:B------:R-:W-:Y:S01]  /*27f0*/  LDSM.16.MT88.4 R28, [R220+0xb400] ;  /* 0x00b40000dc1c783b */ /* 0x000fe20000004200 */
[----:B------:R-:W-:-:S02]  /*2800*/  FSEL R215, R55, -INF , !P6 ;  /* 0xff80000037d77808 */ /* 0x000fc40007000000 */
[----:B------:R-:W-:Y:S01]  /*2810*/  FSEL R205, R205, RZ, P0 ;  /* 0x000000ffcdcd7208 */ /* 0x000fe20000000000 */
[----:B------:R-:W1:Y:S01]  /*2820*/  SHFL.BFLY PT, R165, R16, 0x1, 0x1f ;  /* 0x0c201f0010a57f89 */ /* 0x000e6200000e0000 */
[----:B------:R-:W-:Y:S02]  /*2830*/  FSETP.NEU.FTZ.AND P0, PT, R166, -INF , PT ;  /* 0xff800000a600780b */ /* 0x000fe40003f1d000 */
[-C--:B------:R-:W-:Y:S01]  /*2840*/  ISETP.GE.AND P4, PT, R60, R241.reuse, PT ;  /* 0x000000f13c00720c */ /* 0x080fe20003f86270 */
[--C-:B------:R-:W-:Y:S01]  /*2850*/  FFMA.FTZ R62, R58, UR4, -R205.reuse ;  /* 0x000000043a3e7c23 */ /* 0x100fe200080108cd */
[----:B------:R-:W-:Y:S01]  /*2860*/  FSEL R197, R197, RZ, P0 ;  /* 0x000000ffc5c57208 */ /* 0x000fe20000000000 */
[--C-:B------:R-:W-:Y:S01]  /*2870*/  FFMA.FTZ R63, R84, UR4, -R205.reuse ;  /* 0x00000004543f7c23 */ /* 0x100fe200080108cd */
[-C--:B------:R-:W-:Y:S01]  /*2880*/  ISETP.GE.AND P0, PT, R27, R241.reuse, PT ;  /* 0x000000f11b00720c */ /* 0x080fe20003f06270 */
[----:B------:R-:W-:Y:S01]  /*2890*/  FFMA.FTZ R60, R72, UR4, -R205 ;  /* 0x00000004483c7c23 */ /* 0x000fe200080108cd */
[----:B------:R-:W-:Y:S01]  /*28a0*/  FSEL R213, R39, -INF , !P4 ;  /* 0xff80000027d57808 */ /* 0x000fe20006000000 */
[--C-:B------:R-:W-:Y:S01]  /*28b0*/  FFMA.FTZ R58, R80, UR4, -R197.reuse ;  /* 0x00000004503a7c23 */ /* 0x100fe200080108c5 */
[----:B------:R-:W-:Y:S01]  /*28c0*/  FSEL R65, R87, -INF , !P0 ;  /* 0xff80000057417808 */ /* 0x000fe20004000000 */
[--C-:B------:R-:W-:Y:S01]  /*28d0*/  FFMA.FTZ R52, R76, UR4, -R197.reuse ;  /* 0x000000044c347c23 */ /* 0x100fe200080108c5 */
[----:B------:R-:W-:Y:S01]  /*28e0*/  FSEL R87, R75, -INF , !P5 ;  /* 0xff8000004b577808 */ /* 0x000fe20006800000 */
[--C-:B------:R-:W-:Y:S01]  /*28f0*/  FFMA.FTZ R51, R24, UR4, -R197.reuse ;  /* 0x0000000418337c23 */ /* 0x100fe200080108c5 */
[-C--:B------:R-:W-:Y:S01]  /*2900*/  ISETP.GE.AND P5, PT, R13, R241.reuse, PT ;  /* 0x000000f10d00720c */ /* 0x080fe20003fa6270 */
[----:B------:R-:W-:Y:S01]  /*2910*/  FFMA.FTZ R26, R26, UR4, -R197 ;  /* 0x000000041a1a7c23 */ /* 0x000fe200080108c5 */
[-C--:B------:R-:W-:Y:S01]  /*2920*/  ISETP.GE.AND P0, PT, R81, R241.reuse, PT ;  /* 0x000000f15100720c */ /* 0x080fe20003f06270 */
[----:B------:R-:W-:Y:S01]  /*2930*/  MUFU.EX2 R58, R58 ;  /* 0x0000003a003a7308 */ /* 0x000fe20000000800 */
[----:B------:R-:W-:Y:S01]  /*2940*/  FSEL R131, R86, -INF , !P5 ;  /* 0xff80000056837808 */ /* 0x000fe20006800000 */
[----:B------:R-:W-:Y:S01]  /*2950*/  FFMA.FTZ R55, R6, UR4, -R205 ;  /* 0x0000000406377c23 */ /* 0x000fe200080108cd */
[----:B------:R-:W-:Y:S01]  /*2960*/  FSEL R207, R54, -INF , !P0 ;  /* 0xff80000036cf7808 */ /* 0x000fe20004000000 */
[----:B------:R-:W-:Y:S01]  /*2970*/  FFMA.FTZ R50, R14, UR4, -R197 ;  /* 0x000000040e327c23 */ /* 0x000fe200080108c5 */
[----:B------:R-:W-:Y:S01]  /*2980*/  ISETP.GE.AND P5, PT, R61, R241, PT ;  /* 0x000000f13d00720c */ /* 0x000fe20003fa6270 */
[----:B------:R-:W-:Y:S01]  /*2990*/  FFMA.FTZ R61, R64, UR4, -R205 ;  /* 0x00000004403d7c23 */ /* 0x000fe200080108cd */
[----:B-1----:R-:W-:Y:S01]  /*29a0*/  FMNMX.FTZ R165, R16, R165, !PT ;  /* 0x000000a510a57209 */ /* 0x002fe20007810000 */
[----:B------:R1:W2:Y:S01]  /*29b0*/  MUFU.EX2 R57, R26 ;  /* 0x0000001a00397308 */ /* 0x0002a20000000800 */
[----:B------:R-:W-:Y:S01]  /*29c0*/  FMNMX.FTZ R16, R131, R65, !PT ;  /* 0x0000004183107209 */ /* 0x000fe20007810000 */
[--C-:B------:R-:W-:Y:S01]  /*29d0*/  FFMA.FTZ R45, R12, UR4, -R197.reuse ;  /* 0x000000040c2d7c23 */ /* 0x100fe200080108c5 */
[C---:B------:R-:W-:Y:S01]  /*29e0*/  FSETP.NEU.FTZ.AND P3, PT, R165.reuse, -INF , PT ;  /* 0xff800000a500780b */ /* 0x040fe20003f7d000 */
[----:B------:R-:W-:Y:S01]  /*29f0*/  FMUL.FTZ R188, R165, UR4 ;  /* 0x00000004a5bc7c20 */ /* 0x000fe20008410000 */
[----:B------:R-:W-:Y:S01]  /*2a00*/  FMNMX.FTZ R16, R129, R16, !PT ;  /* 0x0000001081107209 */ /* 0x000fe20007810000 */
[--C-:B------:R-:W-:Y:S01]  /*2a10*/  FFMA.FTZ R44, R10, UR4, -R197.reuse ;  /* 0x000000040a2c7c23 */ /* 0x100fe200080108c5 */
[----:B------:R-:W-:Y:S01]  /*2a20*/  FSEL R209, R38, -INF , !P5 ;  /* 0xff80000026d17808 */ /* 0x000fe20006800000 */
[----:B------:R-:W-:Y:S01]  /*2a30*/  MUFU.EX2 R52, R52 ;  /* 0x0000003400347308 */ /* 0x000fe20000000800 */
[----:B------:R-:W-:Y:S01]  /*2a40*/  FMNMX.FTZ R16, R87, R16, !PT ;  /* 0x0000001057107209 */ /* 0x000fe20007810000 */
[----:B------:R-:W-:Y:S01]  /*2a50*/  FFMA.FTZ R43, R8, UR4, -R197 ;  /* 0x00000004082b7c23 */ /* 0x000fe200080108c5 */
[----:B------:R-:W-:Y:S01]  /*2a60*/  FSEL R188, R188, RZ, P3 ;  /* 0x000000ffbcbc7208 */ /* 0x000fe20001800000 */
[--C-:B------:R-:W-:Y:S01]  /*2a70*/  FFMA.FTZ R54, R66, UR4, -R205.reuse ;  /* 0x0000000442367c23 */ /* 0x100fe200080108cd */
[----:B------:R-:W-:Y:S01]  /*2a80*/  FMNMX.FTZ R16, R67, R16, !PT ;  /* 0x0000001043107209 */ /* 0x000fe20007810000 */
[--C-:B------:R-:W-:Y:S01]  /*2a90*/  FFMA.FTZ R49, R68, UR4, -R205.reuse ;  /* 0x0000000444317c23 */ /* 0x100fe200080108cd */
[-C--:B------:R-:W-:Y:S01]  /*2aa0*/  ISETP.GE.AND P3, PT, R56, R241.reuse, PT ;  /* 0x000000f13800720c */ /* 0x080fe20003f66270 */
[--C-:B------:R-:W-:Y:S01]  /*2ab0*/  FFMA.FTZ R53, R11, UR4, -R188.reuse ;  /* 0x000000040b357c23 */ /* 0x100fe200080108bc */
[----:B------:R-:W-:Y:S01]  /*2ac0*/  FMNMX.FTZ R0, R85, R16, !PT ;  /* 0x0000001055007209 */ /* 0x000fe20007810000 */
[--C-:B------:R-:W-:Y:S01]  /*2ad0*/  FFMA.FTZ R48, R79, UR4, -R188.reuse ;  /* 0x000000044f307c23 */ /* 0x100fe200080108bc */
[-C--:B------:R-:W-:Y:S01]  /*2ae0*/  ISETP.GE.AND P2, PT, R59, R241.reuse, PT ;  /* 0x000000f13b00720c */ /* 0x080fe20003f46270 */
[--C-:B------:R-:W-:Y:S01]  /*2af0*/  FFMA.FTZ R59, R83, UR4, -R188.reuse ;  /* 0x00000004533b7c23 */ /* 0x100fe200080108bc */
[----:B------:R-:W-:Y:S01]  /*2b00*/  FMNMX.FTZ R0, R71, R0, !PT ;  /* 0x0000000047007209 */ /* 0x000fe20007810000 */
[----:B------:R-:W-:Y:S01]  /*2b10*/  LDSM.16.MT88.4 R80, [R220+0x9000] ;  /* 0x00900000dc50783b */ /* 0x000fe20000004200 */
[----:B------:R-:W-:Y:S01]  /*2b20*/  FSEL R211, R118, -INF , !P3 ;  /* 0xff80000076d37808 */ /* 0x000fe20005800000 */
[--C-:B------:R-:W-:Y:S01]  /*2b30*/  FFMA.FTZ R21, R21, UR4, -R188.reuse ;  /* 0x0000000415157c23 */ /* 0x100fe200080108bc */
[----:B------:R-:W-:Y:S01]  /*2b40*/  FMNMX.FTZ R0, R69, R0, !PT ;  /* 0x0000000045007209 */ /* 0x000fe20007810000 */
[----:B------:R-:W3:Y:S01]  /*2b50*/  MUFU.EX2 R51, R51 ;  /* 0x0000003300337308 */ /* 0x000ee20000000800 */
[-C--:B------:R-:W-:Y:S01]  /*2b60*/  ISETP.GE.AND P1, PT, R22, R241.reuse, PT ;  /* 0x000000f11600720c */ /* 0x080fe20003f26270 */
[--C-:B------:R-:W-:Y:S01]  /*2b70*/  FFMA.FTZ R47, R9, UR4, -R188.reuse ;  /* 0x00000004092f7c23 */ /* 0x100fe200080108bc */
[----:B------:R-:W-:Y:S01]  /*2b80*/  FMNMX.FTZ R0, R207, R0, !PT ;  /* 0x00000000cf007209 */ /* 0x000fe20007810000 */
[----:B-1----:R-:W-:Y:S01]  /*2b90*/  LDSM.16.MT88.4 R24, [R221+0x9400] ;  /* 0x00940000dd18783b */ /* 0x002fe20000004200 */
[----:B------:R-:W-:Y:S01]  /*2ba0*/  FSEL R185, R119, -INF , !P2 ;  /* 0xff80000077b97808 */ /* 0x000fe20005000000 */
[--C-:B------:R-:W-:Y:S01]  /*2bb0*/  FFMA.FTZ R42, R7, UR4, -R188.reuse ;  /* 0x00000004072a7c23 */ /* 0x100fe200080108bc */
[----:B------:R-:W-:Y:S01]  /*2bc0*/  FMNMX.FTZ R0, R215, R0, !PT ;  /* 0x00000000d7007209 */ /* 0x000fe20007810000 */
[----:B------:R1:W-:Y:S01]  /*2bd0*/  MUFU.EX2 R56, R21 ;  /* 0x0000001500387308 */ /* 0x0003e20000000800 */
[----:B------:R-:W-:Y:S01]  /*2be0*/  ISETP.GE.AND P0, PT, R15, R241, PT ;  /* 0x000000f10f00720c */ /* 0x000fe20003f06270 */
[----:B------:R-:W-:Y:S01]  /*2bf0*/  LDSM.16.MT88.4 R16, [R221+0xa400] ;  /* 0x00a40000dd10783b */ /* 0x000fe20000004200 */
[----:B------:R-:W-:Y:S01]  /*2c00*/  FMNMX.FTZ R0, R209, R0, !PT ;  /* 0x00000000d1007209 */ /* 0x000fe20007810000 */
[--C-:B------:R-:W-:Y:S01]  /*2c10*/  FFMA.FTZ R3, R3, UR4, -R188.reuse ;  /* 0x0000000403037c23 */ /* 0x100fe200080108bc */
[----:B------:R-:W-:Y:S01]  /*2c20*/  FSEL R181, R114, -INF , !P1 ;  /* 0xff80000072b57808 */ /* 0x000fe20004800000 */
[----:B------:R-:W-:Y:S01]  /*2c30*/  LDSM.16.MT88.4 R12, [R220+0xa400] ;  /* 0x00a40000dc0c783b */ /* 0x000fe20000004200 */
[----:B------:R-:W-:Y:S01]  /*2c40*/  FMNMX.FTZ R0, R213, R0, !PT ;  /* 0x00000000d5007209 */ /* 0x000fe20007810000 */
[----:B------:R-:W4:Y:S01]  /*2c50*/  MUFU.EX2 R59, R59 ;  /* 0x0000003b003b7308 */ /* 0x000f220000000800 */
[----:B------:R-:W-:Y:S01]  /*2c60*/  FSEL R178, R115, -INF , !P0 ;  /* 0xff80000073b27808 */ /* 0x000fe20004000000 */
[----:B------:R-:W-:Y:S01]  /*2c70*/  LDSM.16.MT88.4 R8, [R221+0xb400] ;  /* 0x00b40000dd08783b */ /* 0x000fe20000004200 */
[----:B------:R-:W-:Y:S01]  /*2c80*/  FMNMX.FTZ R0, R211, R0, !PT ;  /* 0x00000000d3007209 */ /* 0x000fe20007810000 */
[----:B------:R-:W-:Y:S01]  /*2c90*/  FFMA.FTZ R46, R4, UR4, -R205 ;  /* 0x00000004042e7c23 */ /* 0x000fe200080108cd */
[----:B--2---:R-:W-:Y:S01]  /*2ca0*/  F2FP.F16.F32.PACK_AB R132, R57, R58 ;  /* 0x0000003a3984723e */ /* 0x004fe200000000ff */
[--C-:B------:R-:W-:Y:S01]  /*2cb0*/  FFMA.FTZ R179, R186, UR4, -R197.reuse ;  /* 0x00000004bab37c23 */ /* 0x100fe200080108c5 */
[----:B------:R-:W-:Y:S01]  /*2cc0*/  FMNMX.FTZ R0, R185, R0, !PT ;  /* 0x00000000b9007209 */ /* 0x000fe20007810000 */
[----:B------:R-:W-:Y:S01]  /*2cd0*/  MUFU.EX2 R53, R53 ;  /* 0x0000003500357308 */ /* 0x000fe20000000800 */
[----:B-1----:R-:W-:Y:S01]  /*2ce0*/  LDSM.16.MT88.4 R20, [R220+0x9400] ;  /* 0x00940000dc14783b */ /* 0x002fe20000004200 */
[----:B---3--:R-:W-:Y:S01]  /*2cf0*/  F2FP.F16.F32.PACK_AB R134, R51, R52 ;  /* 0x000000343386723e */ /* 0x008fe200000000ff */
[----:B------:R-:W-:Y:S01]  /*2d00*/  FFMA.FTZ R177, R190, UR4, -R197 ;  /* 0x00000004beb17c23 */ /* 0x000fe200080108c5 */
[----:B------:R-:W-:Y:S01]  /*2d10*/  FMNMX.FTZ R167, R181, R0, !PT ;  /* 0x00000000b5a77209 */ /* 0x000fe20007810000 */
[--C-:B------:R-:W-:Y:S01]  /*2d20*/  FFMA.FTZ R186, R199, UR4, -R188.reuse ;  /* 0x00000004c7ba7c23 */ /* 0x100fe200080108bc */
[--C-:B------:R-:W-:Y:S01]  /*2d30*/  FFMA.FTZ R190, R195, UR4, -R188.reuse ;  /* 0x00000004c3be7c23 */ /* 0x100fe200080108bc */
[--C-:B------:R-:W-:Y:S01]  /*2d40*/  FFMA.FTZ R199, R202, UR4, -R205.reuse ;  /* 0x00000004cac77c23 */ /* 0x100fe200080108cd */
[----:B------:R-:W-:Y:S01]  /*2d50*/  FMNMX.FTZ R167, R178, R167, !PT ;  /* 0x000000a7b2a77209 */ /* 0x000fe20007810000 */
[----:B------:R-:W1:Y:S01]  /*2d60*/  MUFU.EX2 R48, R48 ;  /* 0x0000003000307308 */ /* 0x000e620000000800 */
[----:B----4-:R-:W-:Y:S01]  /*2d70*/  F2FP.F16.F32.PACK_AB R133, R59, R56 ;  /* 0x000000383b85723e */ /* 0x010fe200000000ff */
[--C-:B------:R-:W-:Y:S01]  /*2d80*/  FFMA.FTZ R195, R37, UR4, -R188.reuse ;  /* 0x0000000425c37c23 */ /* 0x100fe200080108bc */
[--C-:B------:R-:W-:Y:S01]  /*2d90*/  FFMA.FTZ R202, R36, UR4, -R205.reuse ;  /* 0x0000000424ca7c23 */ /* 0x100fe200080108cd */
[----:B------:R-:W2:Y:S01]  /*2da0*/  SHFL.BFLY PT, R0, R167, 0x2, 0x1f ;  /* 0x0c401f00a7007f89 */ /* 0x000ea200000e0000 */
[--C-:B------:R-:W-:Y:S01]  /*2db0*/  FFMA.FTZ R201, R210, UR4, -R205.reuse ;  /* 0x00000004d2c97c23 */ /* 0x100fe200080108cd */
[--C-:B------:R-:W-:Y:S01]  /*2dc0*/  FFMA.FTZ R203, R208, UR4, -R205.reuse ;  /* 0x00000004d0cb7c23 */ /* 0x100fe200080108cd */
[----:B------:R-:W-:Y:S01]  /*2dd0*/  FFMA.FTZ R176, R176, UR4, -R205 ;  /* 0x00000004b0b07c23 */ /* 0x000fe200080108cd */
[----:B------:R-:W-:Y:S01]  /*2de0*/  MUFU.EX2 R63, R63 ;  /* 0x0000003f003f7308 */ /* 0x000fe20000000800 */
[--C-:B------:R-:W-:Y:S01]  /*2df0*/  FFMA.FTZ R180, R180, UR4, -R197.reuse ;  /* 0x00000004b4b47c23 */ /* 0x100fe200080108c5 */
[----:B------:R-:W-:Y:S01]  /*2e00*/  FFMA.FTZ R184, R184, UR4, -R197 ;  /* 0x00000004b8b87c23 */ /* 0x000fe200080108c5 */
[--C-:B------:R-:W-:Y:S01]  /*2e10*/  FFMA.FTZ R189, R189, UR4, -R188.reuse ;  /* 0x00000004bdbd7c23 */ /* 0x100fe200080108bc */
[----:B------:R-:W-:Y:S01]  /*2e20*/  FADD.FTZ R57, R58, R57 ;  /* 0x000000393a397221 */ /* 0x000fe20000010000 */
[----:B------:R-:W-:Y:S01]  /*2e30*/  FADD.FTZ R56, R56, R59 ;  /* 0x0000003b38387221 */ /* 0x000fe20000010000 */
[----:B------:R-:W-:Y:S01]  /*2e40*/  FFMA.FTZ R245, R192, UR4, -R197 ;  /* 0x00000004c0f57c23 */ /* 0x000fe200080108c5 */
[----:B------:R-:W-:Y:S01]  /*2e50*/  FFMA.FTZ R192, R193, UR4, -R188 ;  /* 0x00000004c1c07c23 */ /* 0x000fe200080108bc */
[----:B------:R-:W3:Y:S01]  /*2e60*/  MUFU.EX2 R62, R62 ;  /* 0x0000003e003e7308 */ /* 0x000ee20000000800 */
[----:B-1----:R-:W-:Y:S01]  /*2e70*/  F2FP.F16.F32.PACK_AB R135, R48, R53 ;  /* 0x000000353087723e */ /* 0x002fe200000000ff */
[----:B------:R-:W-:Y:S01]  /*2e80*/  FADD.FTZ R52, R52, R57 ;  /* 0x0000003934347221 */ /* 0x000fe20000010000 */
[----:B------:R-:W-:Y:S01]  /*2e90*/  FADD.FTZ R53, R53, R56 ;  /* 0x0000003835357221 */ /* 0x000fe20000010000 */
[--C-:B------:R-:W-:Y:S01]  /*2ea0*/  FFMA.FTZ R191, R191, UR4, -R188.reuse ;  /* 0x00000004bfbf7c23 */ /* 0x100fe200080108bc */
[----:B------:R-:W-:Y:S01]  /*2eb0*/  FFMA.FTZ R187, R187, UR4, -R188 ;  /* 0x00000004bbbb7c23 */ /* 0x000fe200080108bc */
[----:B------:R-:W-:Y:S01]  /*2ec0*/  FADD.FTZ R51, R51, R52 ;  /* 0x0000003433337221 */ /* 0x000fe20000010000 */
[----:B------:R-:W-:Y:S01]  /*2ed0*/  FADD.FTZ R48, R48, R53 ;  /* 0x0000003530307221 */ /* 0x000fe20000010000 */
[----:B------:R-:W-:Y:S01]  /*2ee0*/  MUFU.EX2 R60, R60 ;  /* 0x0000003c003c7308 */ /* 0x000fe20000000800 */
[C---:B------:R-:W-:Y:S01]  /*2ef0*/  HMMA.16816.F32 R156, R132.reuse, R148, RZ ;  /* 0x00000094849c723c */ /* 0x040fe200000018ff */
[--C-:B------:R-:W-:Y:S01]  /*2f00*/  FFMA.FTZ R204, R204, UR4, -R205.reuse ;  /* 0x00000004cccc7c23 */ /* 0x100fe200080108cd */
[--C-:B------:R-:W-:Y:S01]  /*2f10*/  FFMA.FTZ R206, R206, UR4, -R205.reuse ;  /* 0x00000004cece7c23 */ /* 0x100fe200080108cd */
[----:B--2---:R-:W-:Y:S01]  /*2f20*/  FMNMX.FTZ R167, R167, R0, !PT ;  /* 0x00000000a7a77209 */ /* 0x004fe20007810000 */
[----:B------:R-:W-:Y:S01]  /*2f30*/  FFMA.FTZ R0, R5, UR4, -R188 ;  /* 0x0000000405007c23 */ /* 0x000fe200080108bc */
[----:B------:R-:W-:Y:S01]  /*2f40*/  FFMA.FTZ R247, R200, UR4, -R205 ;  /* 0x00000004c8f77c23 */ /* 0x000fe200080108cd */
[C---:B------:R-:W-:Y:S01]  /*2f50*/  HMMA.16816.F32 R72, R132.reuse, R80, RZ ;  /* 0x000000508448723c */ /* 0x040fe200000018ff */
[----:B------:R-:W1:Y:S01]  /*2f60*/  MUFU.EX2 R55, R55 ;  /* 0x0000003700377308 */ /* 0x000e620000000800 */
[----:B------:R-:W2:Y:S01]  /*2f70*/  SHFL.BFLY PT, R38, R167, 0x1, 0x1f ;  /* 0x0c201f00a7267f89 */ /* 0x000ea200000e0000 */
[----:B---3--:R-:W-:Y:S01]  /*2f80*/  F2FP.F16.F32.PACK_AB R128, R62, R63 ;  /* 0x0000003f3e80723e */ /* 0x008fe200000000ff */
[----:B------:R-:W-:Y:S01]  /*2f90*/  FADD.FTZ R63, R63, R62 ;  /* 0x0000003e3f3f7221 */ /* 0x000fe20000010000 */
[----:B------:R-:W-:Y:S01]  /*2fa0*/  FFMA.FTZ R188, R183, UR4, -R188 ;  /* 0x00000004b7bc7c23 */ /* 0x000fe200080108bc */
[----:B------:R-:W-:Y:S01]  /*2fb0*/  HMMA.16816.F32 R88, R132, R96, RZ ;  /* 0x000000608458723c */ /* 0x000fe200000018ff */
[--C-:B------:R-:W-:Y:S01]  /*2fc0*/  FFMA.FTZ R198, R198, UR4, -R197.reuse ;  /* 0x00000004c6c67c23 */ /* 0x100fe200080108c5 */
[--C-:B------:R-:W-:Y:S01]  /*2fd0*/  FFMA.FTZ R205, R196, UR4, -R197.reuse ;  /* 0x00000004c4cd7c23 */ /* 0x100fe200080108c5 */
[----:B------:R-:W-:Y:S01]  /*2fe0*/  MUFU.EX2 R50, R50 ;  /* 0x0000003200327308 */ /* 0x000fe20000000800 */
[----:B------:R-:W-:-:S02]  /*2ff0*/  FFMA.FTZ R194, R194, UR4, -R197 ;  /* 0x00000004c2c27c23 */ /* 0x000fc400080108c5 */
[C---:B------:R-:W-:Y:S05]  /*3000*/  HMMA.16816.F32 R100, R132.reuse, R108, RZ ;  /* 0x0000006c8464723c */ /* 0x040fea00000018ff */
[----:B------:R-:W3:Y:S01]  /*3010*/  MUFU.EX2 R45, R45 ;  /* 0x0000002d002d7308 */ /* 0x000ee20000000800 */
[----:B------:R-:W-:Y:S01]  /*3020*/  HMMA.16816.F32 R112, R132, R120, RZ ;  /* 0x000000788470723c */ /* 0x000fe200000018ff */
[----:B-1----:R-:W-:Y:S01]  /*3030*/  F2FP.F16.F32.PACK_AB R130, R55, R60 ;  /* 0x0000003c3782723e */ /* 0x002fe200000000ff */
[----:B------:R-:W-:-:S04]  /*3040*/  FADD.FTZ R60, R60, R63 ;  /* 0x0000003f3c3c7221 */ /* 0x000fc80000010000 */
[C---:B------:R-:W-:Y:S01]  /*3050*/  HMMA.16816.F32 R124, R132.reuse, R32, RZ ;  /* 0x00000020847c723c */ /* 0x040fe200000018ff */
[----:B------:R-:W-:Y:S01]  /*3060*/  MUFU.EX2 R44, R44 ;  /* 0x0000002c002c7308 */ /* 0x000fe20000000800 */
[----:B--2---:R-:W-:Y:S01]  /*3070*/  FMNMX.FTZ R167, R167, R38, !PT ;  /* 0x00000026a7a77209 */ /* 0x004fe20007810000 */
[----:B------:R-:W-:Y:S01]  /*3080*/  FADD.FTZ R60, R55, R60 ;  /* 0x0000003c373c7221 */ /* 0x000fe20000010000 */
[----:B------:R-:W-:Y:S02]  /*3090*/  LDSM.16.MT88.4 R36, [R220+0xb800] ;  /* 0x00b80000dc24783b */ /* 0x000fe40000004200 */
[C---:B------:R-:W-:Y:S01]  /*30a0*/  FSETP.NEU.FTZ.AND P0, PT, R167.reuse, -INF , PT ;  /* 0xff800000a700780b */ /* 0x040fe20003f1d000 */
[----:B------:R-:W-:Y:S01]  /*30b0*/  FMUL.FTZ R182, R167, UR4 ;  /* 0x00000004a7b67c20 */ /* 0x000fe20008410000 */
[----:B------:R-:W-:Y:S01]  /*30c0*/  HMMA.16816.F32 R152, R132, R150, RZ ;  /* 0x000000968498723c */ /* 0x000fe200000018ff */
[----:B------:R-:W1:Y:S01]  /*30d0*/  MUFU.EX2 R43, R43 ;  /* 0x0000002b002b7308 */ /* 0x000e620000000800 */
[----:B---3--:R-:W-:Y:S01]  /*30e0*/  F2FP.F16.F32.PACK_AB R4, R45, R50 ;  /* 0x000000322d04723e */ /* 0x008fe200000000ff */
[----:B------:R-:W-:Y:S01]  /*30f0*/  FADD.FTZ R50, R50, R51 ;  /* 0x0000003332327221 */ /* 0x000fe20000010000 */
[----:B------:R-:W-:-:S02]  /*3100*/  FSEL R182, R182, RZ, P0 ;  /* 0x000000ffb6b67208 */ /* 0x000fc40000000000 */
[C---:B------:R-:W-:Y:S01]  /*3110*/  HMMA.16816.F32 R76, R132.reuse, R82, RZ ;  /* 0x00000052844c723c */ /* 0x040fe200000018ff */
[----:B------:R-:W-:Y:S01]  /*3120*/  FADD.FTZ R45, R45, R50 ;  /* 0x000000322d2d7221 */ /* 0x000fe20000010000 */
[----:B------:R-:W-:Y:S01]  /*3130*/  ISETP.GE.AND P0, PT, R2, 0x2, PT ;  /* 0x000000020200780c */ /* 0x000fe20003f06270 */
[--C-:B------:R-:W-:Y:S01]  /*3140*/  FFMA.FTZ R64, R131, UR4, -R182.reuse ;  /* 0x0000000483407c23 */ /* 0x100fe200080108b6 */
[--C-:B------:R-:W-:Y:S01]  /*3150*/  FFMA.FTZ R65, R65, UR4, -R182.reuse ;  /* 0x0000000441417c23 */ /* 0x100fe200080108b6 */
[--C-:B------:R-:W-:Y:S01]  /*3160*/  FFMA.FTZ R173, R129, UR4, -R182.reuse ;  /* 0x0000000481ad7c23 */ /* 0x100fe200080108b6 */
[--C-:B------:R-:W-:Y:S01]  /*3170*/  FFMA.FTZ R172, R87, UR4, -R182.reuse ;  /* 0x0000000457ac7c23 */ /* 0x100fe200080108b6 */
[C---:B------:R-:W-:Y:S01]  /*3180*/  HMMA.16816.F32 R92, R132.reuse, R98, RZ ;  /* 0x00000062845c723c */ /* 0x040fe200000018ff */
[----:B------:R-:W-:Y:S01]  /*3190*/  MUFU.EX2 R47, R47 ;  /* 0x0000002f002f7308 */ /* 0x000fe20000000800 */
[--C-:B------:R-:W-:Y:S01]  /*31a0*/  FFMA.FTZ R67, R67, UR4, -R182.reuse ;  /* 0x0000000443437c23 */ /* 0x100fe200080108b6 */
[--C-:B------:R-:W-:Y:S01]  /*31b0*/  FFMA.FTZ R66, R85, UR4, -R182.reuse ;  /* 0x0000000455427c23 */ /* 0x100fe200080108b6 */
[--C-:B------:R-:W-:Y:S01]  /*31c0*/  FFMA.FTZ R174, R71, UR4, -R182.reuse ;  /* 0x0000000447ae7c23 */ /* 0x100fe200080108b6 */
[--C-:B------:R-:W-:Y:S01]  /*31d0*/  FFMA.FTZ R175, R69, UR4, -R182.reuse ;  /* 0x0000000445af7c23 */ /* 0x100fe200080108b6 */
[C---:B------:R-:W-:Y:S01]  /*31e0*/  HMMA.16816.F32 R104, R132.reuse, R110, RZ ;  /* 0x0000006e8468723c */ /* 0x040fe200000018ff */
[----:B-1----:R-:W-:Y:S01]  /*31f0*/  F2FP.F16.F32.PACK_AB R6, R43, R44 ;  /* 0x0000002c2b06723e */ /* 0x002fe200000000ff */
[--C-:B------:R-:W-:Y:S01]  /*3200*/  FFMA.FTZ R207, R207, UR4, -R182.reuse ;  /* 0x00000004cfcf7c23 */ /* 0x100fe200080108b6 */
[----:B------:R-:W-:Y:S01]  /*3210*/  MUFU.EX2 R64, R64 ;  /* 0x0000004000407308 */ /* 0x000fe20000000800 */
[--C-:B------:R-:W-:Y:S01]  /*3220*/  FFMA.FTZ R208, R215, UR4, -R182.reuse ;  /* 0x00000004d7d07c23 */ /* 0x100fe200080108b6 */
[--C-:B------:R-:W-:Y:S01]  /*3230*/  FFMA.FTZ R209, R209, UR4, -R182.reuse ;  /* 0x00000004d1d17c23 */ /* 0x100fe200080108b6 */
[C---:B------:R-:W-:Y:S01]  /*3240*/  HMMA.16816.F32 R116, R132.reuse, R122, RZ ;  /* 0x0000007a8474723c */ /* 0x040fe200000018ff */
[--C-:B------:R-:W-:Y:S01]  /*3250*/  FFMA.FTZ R210, R213, UR4, -R182.reuse ;  /* 0x00000004d5d27c23 */ /* 0x100fe200080108b6 */
[--C-:B------:R-:W-:Y:S01]  /*3260*/  FFMA.FTZ R200, R211, UR4, -R182.reuse ;  /* 0x00000004d3c87c23 */ /* 0x100fe200080108b6 */
[--C-:B------:R-:W-:Y:S01]  /*3270*/  FFMA.FTZ R183, R185, UR4, -R182.reuse ;  /* 0x00000004b9b77c23 */ /* 0x100fe200080108b6 */
[----:B------:R-:W-:Y:S01]  /*3280*/  FADD.FTZ R44, R44, R45 ;  /* 0x0000002d2c2c7221 */ /* 0x000fe20000010000 */
[----:B------:R-:W1:Y:S01]  /*3290*/  MUFU.EX2 R65, R65 ;  /* 0x0000004100417308 */ /* 0x000e620000000800 */
[----:B------:R-:W-:Y:S01]  /*32a0*/  HMMA.16816.F32 R132, R132, R34, RZ ;  /* 0x000000228484723c */ /* 0x000fe200000018ff */
[----:B------:R-:W-:Y:S01]  /*32b0*/  FFMA.FTZ R181, R181, UR4, -R182 ;  /* 0x00000004b5b57c23 */ /* 0x000fe200080108b6 */
[----:B------:R-:W-:-:S05]  /*32c0*/  FADD.FTZ R44, R43, R44 ;  /* 0x0000002c2b2c7221 */ /* 0x000fca0000010000 */
[----:B------:R-:W-:Y:S08]  /*32d0*/  MUFU.EX2 R173, R173 ;  /* 0x000000ad00ad7308 */ /* 0x000ff00000000800 */
[----:B------:R-:W2:Y:S01]  /*32e0*/  MUFU.EX2 R172, R172 ;  /* 0x000000ac00ac7308 */ /* 0x000ea20000000800 */
[----:B-1----:R-:W-:Y:S01]  /*32f0*/  F2FP.F16.F32.PACK_AB R129, R65, R64 ;  /* 0x000000404181723e */ /* 0x002fe200000000ff */
[----:B------:R-:W-:-:S06]  /*3300*/  FADD.FTZ R64, R64, R65 ;  /* 0x0000004140407221 */ /* 0x000fcc0000010000 */
[----:B------:R-:W1:Y:S08]  /*3310*/  MUFU.EX2 R42, R42 ;  /* 0x0000002a002a7308 */ /* 0x000e700000000800 */
[----:B------:R-:W-:Y:S01]  /*3320*/  MUFU.EX2 R3, R3 ;  /* 0x0000000300037308 */ /* 0x000fe20000000800 */
[----:B--2---:R-:W-:Y:S01]  /*3330*/  F2FP.F16.F32.PACK_AB R131, R172, R173 ;  /* 0x000000adac83723e */ /* 0x004fe200000000ff */
[----:B------:R-:W-:-:S04]  /*3340*/  FADD.FTZ R173, R173, R64 ;  /* 0x00000040adad7221 */ /* 0x000fc80000010000 */
[----:B------:R-:W-:Y:S02]  /*3350*/  FADD.FTZ R172, R172, R173 ;  /* 0x000000adacac7221 */ /* 0x000fe40000010000 */
[----:B------:R-:W2:Y:S01]  /*3360*/  MUFU.EX2 R0, R0 ;  /* 0x0000000000007308 */ /* 0x000ea20000000800 */
[----:B------:R-:W-:Y:S01]  /*3370*/  HMMA.16816.F32 R160, R128, R148, RZ ;  /* 0x0000009480a0723c */ /* 0x000fe200000018ff */
[----:B-1----:R-:W-:Y:S01]  /*3380*/  F2FP.F16.F32.PACK_AB R5, R42, R47 ;  /* 0x0000002f2a05723e */ /* 0x002fe200000000ff */
[----:B------:R-:W-:-:S04]  /*3390*/  FADD.FTZ R47, R47, R48 ;  /* 0x000000302f2f7221 */ /* 0x000fc80000010000 */
[----:B------:R-:W-:Y:S01]  /*33a0*/  HMMA.16816.F32 R68, R128, R80, RZ ;  /* 0x000000508044723c */ /* 0x000fe200000018ff */
[----:B------:R-:W-:Y:S01]  /*33b0*/  MUFU.EX2 R49, R49 ;  /* 0x0000003100317308 */ /* 0x000fe20000000800 */
[----:B------:R-:W-:-:S04]  /*33c0*/  FADD.FTZ R42, R42, R47 ;  /* 0x0000002f2a2a7221 */ /* 0x000fc80000010000 */
[C---:B------:R-:W-:Y:S03]  /*33d0*/  HMMA.16816.F32 R84, R128.reuse, R96, RZ ;  /* 0x000000608054723c */ /* 0x040fe600000018ff */
[----:B------:R-:W1:Y:S01]  /*33e0*/  MUFU.EX2 R46, R46 ;  /* 0x0000002e002e7308 */ /* 0x000e620000000800 */
[C---:B--2---:R-:W-:Y:S01]  /*33f0*/  F2FP.F16.F32.PACK_AB R7, R0.reuse, R3 ;  /* 0x000000030007723e */ /* 0x044fe200000000ff */
[----:B------:R-:W-:Y:S01]  /*3400*/  FADD.FTZ R3, R3, R42 ;  /* 0x0000002a03037221 */ /* 0x000fe20000010000 */
[C---:B------:R-:W-:Y:S03]  /*3410*/  HMMA.16816.F32 R144, R128.reuse, R108, RZ ;  /* 0x0000006c8090723c */ /* 0x040fe600000018ff */
[----:B------:R-:W-:Y:S01]  /*3420*/  FADD.FTZ R3, R0, R3 ;  /* 0x0000000300037221 */ /* 0x000fe20000010000 */
[----:B------:R-:W-:Y:S01]  /*3430*/  IMAD.SHL.U32 R0, R40, 0x20, RZ ;  /* 0x0000002028007824 */ /* 0x000fe200078e00ff */
[----:B------:R-:W-:Y:S01]  /*3440*/  MUFU.EX2 R54, R54 ;  /* 0x0000003600367308 */ /* 0x000fe20000000800 */
[C---:B------:R-:W-:Y:S06]  /*3450*/  HMMA.16816.F32 R140, R128.reuse, R120, RZ ;  /* 0x00000078808c723c */ /* 0x040fec00000018ff */
[C---:B------:R-:W-:Y:S01]  /*3460*/  HMMA.16816.F32 R148, R128.reuse, R150, RZ ;  /* 0x000000968094723c */ /* 0x040fe200000018ff */
[----:B------:R-:W-:Y:S05]  /*3470*/  MUFU.EX2 R61, R61 ;  /* 0x0000003d003d7308 */ /* 0x000fea0000000800 */
[C---:B------:R-:W-:Y:S03]  /*3480*/  HMMA.16816.F32 R80, R128.reuse, R82, RZ ;  /* 0x000000528050723c */ /* 0x040fe600000018ff */
[----:B------:R-:W-:Y:S03]  /*3490*/  MUFU.EX2 R67, R67 ;  /* 0x0000004300437308 */ /* 0x000fe60000000800 */
[C---:B------:R-:W-:Y:S05]  /*34a0*/  HMMA.16816.F32 R96, R128.reuse, R98, RZ ;  /* 0x000000628060723c */ /* 0x040fea00000018ff */
[----:B------:R-:W2:Y:S01]  /*34b0*/  MUFU.EX2 R66, R66 ;  /* 0x0000004200427308 */ /* 0x000ea20000000800 */
[C---:B------:R-:W-:Y:S06]  /*34c0*/  HMMA.16816.F32 R108, R128.reuse, R110, RZ ;  /* 0x0000006e806c723c */ /* 0x040fec00000018ff */
[----:B------:R-:W-:Y:S01]  /*34d0*/  HMMA.16816.F32 R120, R128, R122, RZ ;  /* 0x0000007a8078723c */ /* 0x000fe200000018ff */
[----:B------:R-:W-:Y:S05]  /*34e0*/  MUFU.EX2 R174, R174 ;  /* 0x000000ae00ae7308 */ /* 0x000fea0000000800 */
[C---:B------:R-:W-:Y:S03]  /*34f0*/  HMMA.16816.F32 R156, R4.reuse, R24, R156 ;  /* 0x00000018049c723c */ /* 0x040fe6000000189c */
[----:B------:R-:W3:Y:S03]  /*3500*/  MUFU.EX2 R175, R175 ;  /* 0x000000af00af7308 */ /* 0x000ee60000000800 */
[C---:B------:R-:W-:Y:S05]  /*3510*/  HMMA.16816.F32 R72, R4.reuse, R20, R72 ;  /* 0x000000140448723c */ /* 0x040fea0000001848 */
[----:B------:R-:W-:Y:S01]  /*3520*/  MUFU.EX2 R176, R176 ;  /* 0x000000b000b07308 */ /* 0x000fe20000000800 */
[C---:B------:R-:W-:Y:S06]  /*3530*/  HMMA.16816.F32 R88, R4.reuse, R16, R88 ;  /* 0x000000100458723c */ /* 0x040fec0000001858 */
[C---:B------:R-:W-:Y:S01]  /*3540*/  HMMA.16816.F32 R100, R4.reuse, R12, R100 ;  /* 0x0000000c0464723c */ /* 0x040fe20000001864 */
[----:B------:R-:W-:Y:S05]  /*3550*/  MUFU.EX2 R177, R177 ;  /* 0x000000b100b17308 */ /* 0x000fea0000000800 */
[C---:B------:R-:W-:Y:S03]  /*3560*/  HMMA.16816.F32 R112, R4.reuse, R8, R112 ;  /* 0x000000080470723c */ /* 0x040fe60000001870 */
[----:B------:R-:W4:Y:S03]  /*3570*/  MUFU.EX2 R180, R180 ;  /* 0x000000b400b47308 */ /* 0x000f260000000800 */
[C---:B------:R-:W-:Y:S05]  /*3580*/  HMMA.16816.F32 R124, R4.reuse, R28, R124 ;  /* 0x0000001c047c723c */ /* 0x040fea000000187c */
[----:B------:R-:W-:Y:S01]  /*3590*/  MUFU.EX2 R179, R179 ;  /* 0x000000b300b37308 */ /* 0x000fe20000000800 */
[C---:B------:R-:W-:Y:S06]  /*35a0*/  HMMA.16816.F32 R152, R4.reuse, R26, R152 ;  /* 0x0000001a0498723c */ /* 0x040fec0000001898 */
[C---:B------:R-:W-:Y:S01]  /*35b0*/  HMMA.16816.F32 R76, R4.reuse, R22, R76 ;  /* 0x00000016044c723c */ /* 0x040fe2000000184c */
[----:B------:R-:W-:Y:S05]  /*35c0*/  MUFU.EX2 R184, R184 ;  /* 0x000000b800b87308 */ /* 0x000fea0000000800 */
[C---:B------:R-:W-:Y:S03]  /*35d0*/  HMMA.16816.F32 R92, R4.reuse, R18, R92 ;  /* 0x00000012045c723c */ /* 0x040fe6000000185c */
[----:B------:R-:W-:Y:S03]  /*35e0*/  MUFU.EX2 R186, R186 ;  /* 0x000000ba00ba7308 */ /* 0x000fe60000000800 */
[C---:B------:R-:W-:Y:S05]  /*35f0*/  HMMA.16816.F32 R104, R4.reuse, R14, R104 ;  /* 0x0000000e0468723c */ /* 0x040fea0000001868 */
[----:B------:R-:W5:Y:S01]  /*3600*/  MUFU.EX2 R189, R189 ;  /* 0x000000bd00bd7308 */ /* 0x000f620000000800 */
[C---:B------:R-:W-:Y:S06]  /*3610*/  HMMA.16816.F32 R116, R4.reuse, R10, R116 ;  /* 0x0000000a0474723c */ /* 0x040fec0000001874 */
[----:B------:R-:W-:Y:S01]  /*3620*/  HMMA.16816.F32 R132, R4, R30, R132 ;  /* 0x0000001e0484723c */ /* 0x000fe20000001884 */
[----:B------:R-:W-:Y:S05]  /*3630*/  MUFU.EX2 R190, R190 ;  /* 0x000000be00be7308 */ /* 0x000fea0000000800 */
[C---:B------:R-:W-:Y:S01]  /*3640*/  HMMA.16816.F32 R136, R128.reuse, R32, RZ ;  /* 0x000000208088723c */ /* 0x040fe200000018ff */
[----:B-1----:R-:W-:Y:S01]  /*3650*/  F2FP.F16.F32.PACK_AB R4, R46, R49 ;  /* 0x000000312e04723e */ /* 0x002fe200000000ff */
[----:B------:R-:W-:Y:S01]  /*3660*/  FADD.FTZ R49, R49, R60 ;  /* 0x0000003c31317221 */ /* 0x000fe20000010000 */
[----:B--2---:R-:W-:Y:S01]  /*3670*/  F2FP.F16.F32.PACK_AB R5, R66, R67 ;  /* 0x000000434205723e */ /* 0x004fe200000000ff */
[----:B------:R-:W1:Y:S01]  /*3680*/  MUFU.EX2 R195, R195 ;  /* 0x000000c300c37308 */ /* 0x000e620000000800 */
[----:B------:R-:W-:Y:S01]  /*3690*/  F2FP.F16.F32.PACK_AB R6, R61, R54 ;  /* 0x000000363d06723e */ /* 0x000fe200000000ff */
[----:B------:R-:W-:Y:S01]  /*36a0*/  HMMA.16816.F32 R128, R128, R34, RZ ;  /* 0x000000228080723c */ /* 0x000fe200000018ff */
[----:B---3--:R-:W-:Y:S01]  /*36b0*/  F2FP.F16.F32.PACK_AB R7, R175, R174 ;  /* 0x000000aeaf07723e */ /* 0x008fe200000000ff */
[----:B------:R-:W-:Y:S01]  /*36c0*/  FADD.FTZ R67, R67, R172 ;  /* 0x000000ac43437221 */ /* 0x000fe20000010000 */
[----:B------:R-:W-:-:S03]  /*36d0*/  FADD.FTZ R49, R46, R49 ;  /* 0x000000312e317221 */ /* 0x000fc60000010000 */
[----:B------:R-:W2:Y:S01]  /*36e0*/  MUFU.EX2 R199, R199 ;  /* 0x000000c700c77308 */ /* 0x000ea20000000800 */
[----:B------:R-:W-:Y:S01]  /*36f0*/  FADD.FTZ R67, R66, R67 ;  /* 0x0000004342437221 */ /* 0x000fe20000010000 */
[C---:B------:R-:W-:Y:S01]  /*3700*/  HMMA.16816.F32 R160, R4.reuse, R24, R160 ;  /* 0x0000001804a0723c */ /* 0x040fe200000018a0 */
[----:B------:R-:W-:Y:S02]  /*3710*/  FADD.FTZ R54, R54, R49 ;  /* 0x0000003136367221 */ /* 0x000fe40000010000 */
[----:B------:R-:W-:Y:S02]  /*3720*/  FADD.FTZ R174, R174, R67 ;  /* 0x00000043aeae7221 */ /* 0x000fe40000010000 */
[----:B------:R-:W-:Y:S01]  /*3730*/  FADD.FTZ R61, R61, R54 ;  /* 0x000000363d3d7221 */ /* 0x000fe20000010000 */
[----:B------:R-:W-:Y:S01]  /*3740*/  HMMA.16816.F32 R68, R4, R20, R68 ;  /* 0x000000140444723c */ /* 0x000fe20000001844 */
[----:B------:R-:W-:Y:S01]  /*3750*/  MUFU.EX2 R202, R202 ;  /* 0x000000ca00ca7308 */ /* 0x000fe20000000800 */
[----:B------:R-:W-:-:S04]  /*3760*/  FADD.FTZ R174, R175, R174 ;  /* 0x000000aeafae7221 */ /* 0x000fc80000010000 */
[C---:B------:R-:W-:Y:S03]  /*3770*/  HMMA.16816.F32 R84, R4.reuse, R16, R84 ;  /* 0x000000100454723c */ /* 0x040fe60000001854 */
[----:B------:R-:W-:Y:S03]  /*3780*/  MUFU.EX2 R201, R201 ;  /* 0x000000c900c97308 */ /* 0x000fe60000000800 */
[C---:B------:R-:W-:Y:S05]  /*3790*/  HMMA.16816.F32 R144, R4.reuse, R12, R144 ;  /* 0x0000000c0490723c */ /* 0x040fea0000001890 */
[----:B------:R-:W-:Y:S01]  /*37a0*/  MUFU.EX2 R207, R207 ;  /* 0x000000cf00cf7308 */ /* 0x000fe20000000800 */
[C---:B------:R-:W-:Y:S06]  /*37b0*/  HMMA.16816.F32 R140, R4.reuse, R8, R140 ;  /* 0x00000008048c723c */ /* 0x040fec000000188c */
[C---:B------:R-:W-:Y:S01]  /*37c0*/  HMMA.16816.F32 R148, R4.reuse, R26, R148 ;  /* 0x0000001a0494723c */ /* 0x040fe20000001894 */
[----:B------:R-:W3:Y:S01]  /*37d0*/  LDSM.16.MT88.4 R24, [R221+0x9800] ;  /* 0x00980000dd18783b */ /* 0x000ee20000004200 */
[----:B------:R-:W2:Y:S04]  /*37e0*/  MUFU.EX2 R208, R208 ;  /* 0x000000d000d07308 */ /* 0x000ea80000000800 */
[C---:B------:R-:W-:Y:S01]  /*37f0*/  HMMA.16816.F32 R80, R4.reuse, R22, R80 ;  /* 0x000000160450723c */ /* 0x040fe20000001850 */
[----:B------:R-:W3:Y:S03]  /*3800*/  LDSM.16.MT88.4 R20, [R220+0x9800] ;  /* 0x00980000dc14783b */ /* 0x000ee60000004200 */
[----:B------:R-:W-:Y:S02]  /*3810*/  MUFU.EX2 R209, R209 ;  /* 0x000000d100d17308 */ /* 0x000fe40000000800 */
[C---:B------:R-:W-:Y:S01]  /*3820*/  HMMA.16816.F32 R96, R4.reuse, R18, R96 ;  /* 0x000000120460723c */ /* 0x040fe20000001860 */
[----:B------:R-:W3:Y:S05]  /*3830*/  LDSM.16.MT88.4 R16, [R221+0xa800] ;  /* 0x00a80000dd10783b */ /* 0x000eea0000004200 */
[C---:B------:R-:W-:Y:S01]  /*3840*/  HMMA.16816.F32 R108, R4.reuse, R14, R108 ;  /* 0x0000000e046c723c */ /* 0x040fe2000000186c */
[----:B------:R-:W3:Y:S01]  /*3850*/  LDSM.16.MT88.4 R12, [R220+0xa800] ;  /* 0x00a80000dc0c783b */ /* 0x000ee20000004200 */
[----:B------:R-:W3:Y:S04]  /*3860*/  MUFU.EX2 R210, R210 ;  /* 0x000000d200d27308 */ /* 0x000ee80000000800 */
[C---:B------:R-:W-:Y:S01]  /*3870*/  HMMA.16816.F32 R120, R4.reuse, R10, R120 ;  /* 0x0000000a0478723c */ /* 0x040fe20000001878 */
[----:B------:R-:W3:Y:S03]  /*3880*/  LDSM.16.MT88.4 R8, [R221+0xb800] ;  /* 0x00b80000dd08783b */ /* 0x000ee60000004200 */
[----:B------:R-:W-:Y:S02]  /*3890*/  MUFU.EX2 R203, R203 ;  /* 0x000000cb00cb7308 */ /* 0x000fe40000000800 */
[C---:B------:R-:W-:Y:S06]  /*38a0*/  HMMA.16816.F32 R136, R4.reuse, R28, R136 ;  /* 0x0000001c0488723c */ /* 0x040fec0000001888 */
[----:B------:R-:W-:Y:S01]  /*38b0*/  HMMA.16816.F32 R128, R4, R30, R128 ;  /* 0x0000001e0480723c */ /* 0x000fe20000001880 */
[----:B----4-:R-:W-:Y:S01]  /*38c0*/  F2FP.F16.F32.PACK_AB R28, R180, R177 ;  /* 0x000000b1b41c723e */ /* 0x010fe200000000ff */
[----:B------:R-:W-:Y:S01]  /*38d0*/  MUFU.EX2 R204, R204 ;  /* 0x000000cc00cc7308 */ /* 0x000fe20000000800 */
[----:B-----5:R-:W-:Y:S01]  /*38e0*/  F2FP.F16.F32.PACK_AB R29, R189, R186 ;  /* 0x000000babd1d723e */ /* 0x020fe200000000ff */
[----:B------:R-:W-:Y:S01]  /*38f0*/  FADD.FTZ R177, R177, R44 ;  /* 0x0000002cb1b17221 */ /* 0x000fe20000010000 */
[----:B------:R-:W-:Y:S01]  /*3900*/  FADD.FTZ R186, R186, R3 ;  /* 0x00000003baba7221 */ /* 0x000fe20000010000 */
[----:B------:R-:W-:-:S02]  /*3910*/  SHF.L.U64.HI R3, R40, 0x5, R41 ;  /* 0x0000000528037819 */ /* 0x000fc40000010229 */
[----:B------:R-:W-:Y:S01]  /*3920*/  F2FP.F16.F32.PACK_AB R30, R184, R179 ;  /* 0x000000b3b81e723e */ /* 0x000fe200000000ff */
[----:B------:R-:W-:Y:S01]  /*3930*/  FADD.FTZ R180, R180, R177 ;  /* 0x000000b1b4b47221 */ /* 0x000fe20000010000 */
[----:B-1----:R-:W-:Y:S01]  /*3940*/  F2FP.F16.F32.PACK_AB R31, R195, R190 ;  /* 0x000000bec31f723e */ /* 0x002fe200000000ff */
[----:B------:R-:W-:Y:S01]  /*3950*/  MUFU.EX2 R200, R200 ;  /* 0x000000c800c87308 */ /* 0x000fe20000000800 */
[----:B--2---:R-:W-:Y:S01]  /*3960*/  F2FP.F16.F32.PACK_AB R4, R199, R176 ;  /* 0x000000b0c704723e */ /* 0x004fe200000000ff */
[----:B------:R-:W-:Y:S01]  /*3970*/  FADD.FTZ R176, R176, R61 ;  /* 0x0000003db0b07221 */ /* 0x000fe20000010000 */
[----:B------:R-:W-:Y:S01]  /*3980*/  F2FP.F16.F32.PACK_AB R5, R208, R207 ;  /* 0x000000cfd005723e */ /* 0x000fe200000000ff */
[----:B------:R-:W-:Y:S01]  /*3990*/  FADD.FTZ R207, R207, R174 ;  /* 0x000000aecfcf7221 */ /* 0x000fe20000010000 */
[----:B------:R-:W-:Y:S01]  /*39a0*/  F2FP.F16.F32.PACK_AB R6, R201, R202 ;  /* 0x000000cac906723e */ /* 0x000fe200000000ff */
[C---:B---3--:R-:W-:Y:S01]  /*39b0*/  HMMA.16816.F32 R156, R28.reuse, R24, R156 ;  /* 0x000000181c9c723c */ /* 0x048fe2000000189c */
[----:B------:R-:W-:Y:S01]  /*39c0*/  F2FP.F16.F32.PACK_AB R7, R210, R209 ;  /* 0x000000d1d207723e */ /* 0x000fe200000000ff */
[----:B------:R-:W-:Y:S01]  /*39d0*/  MUFU.EX2 R198, R198 ;  /* 0x000000c600c67308 */ /* 0x000fe20000000800 */
[----:B------:R-:W-:Y:S01]  /*39e0*/  FADD.FTZ R199, R199, R176 ;  /* 0x000000b0c7c77221 */ /* 0x000fe20000010000 */
[----:B------:R-:W-:Y:S01]  /*39f0*/  FADD.FTZ R208, R208, R207 ;  /* 0x000000cfd0d07221 */ /* 0x000fe20000010000 */
[----:B------:R-:W-:Y:S01]  /*3a00*/  FADD.FTZ R189, R189, R186 ;  /* 0x000000babdbd7221 */ /* 0x000fe20000010000 */
[C---:B------:R-:W-:Y:S01]  /*3a10*/  HMMA.16816.F32 R72, R28.reuse, R20, R72 ;  /* 0x000000141c48723c */ /* 0x040fe20000001848 */
[----:B------:R-:W-:Y:S01]  /*3a20*/  FADD.FTZ R202, R202, R199 ;  /* 0x000000c7caca7221 */ /* 0x000fe20000010000 */
[----:B------:R-:W-:Y:S01]  /*3a30*/  FADD.FTZ R209, R209, R208 ;  /* 0x000000d0d1d17221 */ /* 0x000fe20000010000 */
[----:B------:R-:W-:Y:S01]  /*3a40*/  FADD.FTZ R179, R179, R180 ;  /* 0x000000b4b3b37221 */ /* 0x000fe20000010000 */
[----:B------:R-:W1:Y:S01]  /*3a50*/  MUFU.EX2 R205, R205 ;  /* 0x000000cd00cd7308 */ /* 0x000e620000000800 */
[----:B------:R-:W-:Y:S01]  /*3a60*/  FADD.FTZ R190, R190, R189 ;  /* 0x000000bdbebe7221 */ /* 0x000fe20000010000 */
[----:B------:R-:W-:Y:S01]  /*3a70*/  HMMA.16816.F32 R88, R28, R16, R88 ;  /* 0x000000101c58723c */ /* 0x000fe20000001858 */
[----:B------:R-:W-:Y:S01]  /*3a80*/  FADD.FTZ R202, R201, R202 ;  /* 0x000000cac9ca7221 */ /* 0x000fe20000010000 */
[----:B------:R-:W-:Y:S01]  /*3a90*/  FADD.FTZ R209, R210, R209 ;  /* 0x000000d1d2d17221 */ /* 0x000fe20000010000 */
[----:B------:R-:W-:Y:S01]  /*3aa0*/  FADD.FTZ R179, R184, R179 ;  /* 0x000000b3b8b37221 */ /* 0x000fe20000010000 */
[----:B------:R-:W-:-:S02]  /*3ab0*/  FADD.FTZ R195, R195, R190 ;  /* 0x000000bec3c37221 */ /* 0x000fc40000010000 */
[C---:B------:R-:W-:Y:S01]  /*3ac0*/  HMMA.16816.F32 R100, R28.reuse, R12, R100 ;  /* 0x0000000c1c64723c */ /* 0x040fe20000001864 */
[----:B------:R-:W-:Y:S05]  /*3ad0*/  MUFU.EX2 R192, R192 ;  /* 0x000000c000c07308 */ /* 0x000fea0000000800 */
[C---:B------:R-:W-:Y:S03]  /*3ae0*/  HMMA.16816.F32 R112, R28.reuse, R8, R112 ;  /* 0x000000081c70723c */ /* 0x040fe60000001870 */
[----:B------:R-:W2:Y:S01]  /*3af0*/  MUFU.EX2 R191, R191 ;  /* 0x000000bf00bf7308 */ /* 0x000ea20000000800 */
[C---:B-1----:R-:W-:Y:S01]  /*3b00*/  F2FP.F16.F32.PACK_AB R32, R205.reuse, R198 ;  /* 0x000000c6cd20723e */ /* 0x042fe200000000ff */
[----:B------:R-:W-:Y:S01]  /*3b10*/  FADD.FTZ R198, R198, R179 ;  /* 0x000000b3c6c67221 */ /* 0x000fe20000010000 */
[----:B------:R-:W-:Y:S03]  /*3b20*/  HMMA.16816.F32 R124, R28, R36, R124 ;  /* 0x000000241c7c723c */ /* 0x000fe6000000187c */
[----:B------:R-:W-:-:S02]  /*3b30*/  FADD.FTZ R205, R205, R198 ;  /* 0x000000c6cdcd7221 */ /* 0x000fc40000010000 */
[----:B------:R-:W-:Y:S01]  /*3b40*/  MUFU.EX2 R183, R183 ;  /* 0x000000b700b77308 */ /* 0x000fe20000000800 */
[C---:B------:R-:W-:Y:S06]  /*3b50*/  HMMA.16816.F32 R152, R28.reuse, R26, R152 ;  /* 0x0000001a1c98723c */ /* 0x040fec0000001898 */
[----:B------:R-:W-:Y:S01]  /*3b60*/  HMMA.16816.F32 R76, R28, R22, R76 ;  /* 0x000000161c4c723c */ /* 0x000fe2000000184c */
[----:B------:R-:W-:Y:S01]  /*3b70*/  MUFU.EX2 R206, R206 ;  /* 0x000000ce00ce7308 */ /* 0x000fe20000000800 */
[----:B--2---:R-:W-:Y:S01]  /*3b80*/  F2FP.F16.F32.PACK_AB R33, R191, R192 ;  /* 0x000000c0bf21723e */ /* 0x004fe200000000ff */
[----:B------:R-:W-:-:S03]  /*3b90*/  FADD.FTZ R192, R192, R195 ;  /* 0x000000c3c0c07221 */ /* 0x000fc60000010000 */
[C---:B------:R-:W-:Y:S01]  /*3ba0*/  HMMA.16816.F32 R92, R28.reuse, R18, R92 ;  /* 0x000000121c5c723c */ /* 0x040fe2000000185c */
[----:B------:R-:W-:Y:S02]  /*3bb0*/  FADD.FTZ R192, R191, R192 ;  /* 0x000000c0bfc07221 */ /* 0x000fe40000010000 */
[----:B------:R-:W-:Y:S03]  /*3bc0*/  MUFU.EX2 R247, R247 ;  /* 0x000000f700f77308 */ /* 0x000fe60000000800 */
[C---:B------:R-:W-:Y:S05]  /*3bd0*/  HMMA.16816.F32 R104, R28.reuse, R14, R104 ;  /* 0x0000000e1c68723c */ /* 0x040fea0000001868 */
[----:B------:R-:W-:Y:S01]  /*3be0*/  MUFU.EX2 R194, R194 ;  /* 0x000000c200c27308 */ /* 0x000fe20000000800 */
[C---:B------:R-:W-:Y:S06]  /*3bf0*/  HMMA.16816.F32 R116, R28.reuse, R10, R116 ;  /* 0x0000000a1c74723c */ /* 0x040fec0000001874 */
[----:B------:R-:W-:Y:S01]  /*3c00*/  HMMA.16816.F32 R132, R28, R38, R132 ;  /* 0x000000261c84723c */ /* 0x000fe20000001884 */
[----:B------:R-:W1:Y:S01]  /*3c10*/  LDSM.16.MT88.4 R28, [R221+0x9c00] ;  /* 0x009c0000dd1c783b */ /* 0x000e620000004200 */
[----:B------:R-:W2:Y:S04]  /*3c20*/  MUFU.EX2 R245, R245 ;  /* 0x000000f500f57308 */ /* 0x000ea80000000800 */
[C---:B------:R-:W-:Y:S04]  /*3c30*/  HMMA.16816.F32 R160, R4.reuse, R24, R160 ;  /* 0x0000001804a0723c */ /* 0x040fe800000018a0 */
[----:B------:R-:W-:Y:S02]  /*3c40*/  MUFU.EX2 R187, R187 ;  /* 0x000000bb00bb7308 */ /* 0x000fe40000000800 */
[C---:B------:R-:W-:Y:S01]  /*3c50*/  HMMA.16816.F32 R148, R4.reuse, R26, R148 ;  /* 0x0000001a0494723c */ /* 0x040fe20000001894 */
[----:B------:R-:W3:Y:S05]  /*3c60*/  LDSM.16.MT88.4 R24, [R220+0x9c00] ;  /* 0x009c0000dc18783b */ /* 0x000eea0000004200 */
[----:B------:R-:W-:Y:S01]  /*3c70*/  HMMA.16816.F32 R68, R4, R20, R68 ;  /* 0x000000140444723c */ /* 0x000fe20000001844 */
[----:B------:R-:W4:Y:S01]  /*3c80*/  MUFU.EX2 R188, R188 ;  /* 0x000000bc00bc7308 */ /* 0x000f220000000800 */
[----:B--2---:R-:W-:Y:S01]  /*3c90*/  F2FP.F16.F32.PACK_AB R34, R245, R194 ;  /* 0x000000c2f522723e */ /* 0x004fe200000000ff */
[----:B------:R-:W-:-:S03]  /*3ca0*/  FADD.FTZ R194, R194, R205 ;  /* 0x000000cdc2c27221 */ /* 0x000fc60000010000 */
[----:B------:R-:W-:Y:S01]  /*3cb0*/  HMMA.16816.F32 R80, R4, R22, R80 ;  /* 0x000000160450723c */ /* 0x000fe20000001850 */
[----:B------:R-:W2:Y:S01]  /*3cc0*/  LDSM.16.MT88.4 R20, [R221+0xac00] ;  /* 0x00ac0000dd14783b */ /* 0x000ea20000004200 */
[----:B------:R-:W-:-:S04]  /*3cd0*/  FADD.FTZ R245, R245, R194 ;  /* 0x000000c2f5f57221 */ /* 0x000fc80000010000 */
[C---:B------:R-:W-:Y:S06]  /*3ce0*/  HMMA.16816.F32 R84, R4.reuse, R16, R84 ;  /* 0x000000100454723c */ /* 0x040fec0000001854 */
[----:B------:R-:W-:Y:S01]  /*3cf0*/  HMMA.16816.F32 R96, R4, R18, R96 ;  /* 0x000000120460723c */ /* 0x000fe20000001860 */
[----:B------:R-:W5:Y:S01]  /*3d00*/  LDSM.16.MT88.4 R16, [R220+0xac00] ;  /* 0x00ac0000dc10783b */ /* 0x000f620000004200 */
[----:B----4-:R-:W-:Y:S01]  /*3d10*/  F2FP.F16.F32.PACK_AB R35, R188, R187 ;  /* 0x000000bbbc23723e */ /* 0x010fe200000000ff */
[----:B------:R-:W-:-:S03]  /*3d20*/  FADD.FTZ R187, R187, R192 ;  /* 0x000000c0bbbb7221 */ /* 0x000fc60000010000 */
[----:B------:R-:W-:Y:S01]  /*3d30*/  HMMA.16816.F32 R144, R4, R12, R144 ;  /* 0x0000000c0490723c */ /* 0x000fe20000001890 */
[----:B------:R-:W-:-:S05]  /*3d40*/  FADD.FTZ R243, R188, R187 ;  /* 0x000000bbbcf37221 */ /* 0x000fca0000010000 */
[C---:B------:R-:W-:Y:S01]  /*3d50*/  HMMA.16816.F32 R108, R4.reuse, R14, R108 ;  /* 0x0000000e046c723c */ /* 0x040fe2000000186c */
[----:B------:R-:W4:Y:S05]  /*3d60*/  LDSM.16.MT88.4 R12, [R221+0xbc00] ;  /* 0x00bc0000dd0c783b */ /* 0x000f2a0000004200 */
[C---:B------:R-:W-:Y:S06]  /*3d70*/  HMMA.16816.F32 R140, R4.reuse, R8, R140 ;  /* 0x00000008048c723c */ /* 0x040fec000000188c */
[C---:B------:R-:W-:Y:S01]  /*3d80*/  HMMA.16816.F32 R120, R4.reuse, R10, R120 ;  /* 0x0000000a0478723c */ /* 0x040fe20000001878 */
[----:B------:R-:W4:Y:S05]  /*3d90*/  LDSM.16.MT88.4 R8, [R220+0xbc00] ;  /* 0x00bc0000dc08783b */ /* 0x000f2a0000004200 */
[C---:B------:R-:W-:Y:S01]  /*3da0*/  HMMA.16816.F32 R136, R4.reuse, R36, R136 ;  /* 0x000000240488723c */ /* 0x040fe20000001888 */
[----:B------:R-:W-:Y:S05]  /*3db0*/  MUFU.EX2 R36, R181 ;  /* 0x000000b500247308 */ /* 0x000fea0000000800 */
[----:B------:R-:W-:Y:S01]  /*3dc0*/  HMMA.16816.F32 R128, R4, R38, R128 ;  /* 0x000000260480723c */ /* 0x000fe20000001880 */
[----:B------:R-:W-:-:S05]  /*3dd0*/  FFMA.FTZ R37, R178, UR4, -R182 ;  /* 0x00000004b2257c23 */ /* 0x000fca00080108b6 */
[C---:B-1----:R-:W-:Y:S01]  /*3de0*/  HMMA.16816.F32 R156, R32.reuse, R28, R156 ;  /* 0x0000001c209c723c */ /* 0x042fe2000000189c */
[----:B------:R-:W1:Y:S01]  /*3df0*/  MUFU.EX2 R37, R37 ;  /* 0x0000002500257308 */ /* 0x000e620000000800 */
[----:B------:R-:W-:Y:S01]  /*3e00*/  F2FP.F16.F32.PACK_AB R4, R204, R203 ;  /* 0x000000cbcc04723e */ /* 0x000fe200000000ff */
[----:B------:R-:W-:Y:S01]  /*3e10*/  FADD.FTZ R203, R203, R202 ;  /* 0x000000cacbcb7221 */ /* 0x000fe20000010000 */
[----:B------:R-:W-:Y:S01]  /*3e20*/  F2FP.F16.F32.PACK_AB R5, R183, R200 ;  /* 0x000000c8b705723e */ /* 0x000fe200000000ff */
[----:B------:R-:W-:Y:S01]  /*3e30*/  FADD.FTZ R200, R200, R209 ;  /* 0x000000d1c8c87221 */ /* 0x000fe20000010000 */
[----:B------:R-:W-:Y:S01]  /*3e40*/  F2FP.F16.F32.PACK_AB R6, R247, R206 ;  /* 0x000000cef706723e */ /* 0x000fe200000000ff */
[----:B------:R-:W-:Y:S01]  /*3e50*/  FADD.FTZ R203, R204, R203 ;  /* 0x000000cbcccb7221 */ /* 0x000fe20000010000 */
[----:B------:R-:W-:Y:S01]  /*3e60*/  HMMA.16816.F32 R152, R32, R30, R152 ;  /* 0x0000001e2098723c */ /* 0x000fe20000001898 */
[----:B------:R-:W-:Y:S02]  /*3e70*/  FADD.FTZ R183, R183, R200 ;  /* 0x000000c8b7b77221 */ /* 0x000fe40000010000 */
[----:B------:R-:W-:-:S03]  /*3e80*/  FADD.FTZ R206, R206, R203 ;  /* 0x000000cbcece7221 */ /* 0x000fc60000010000 */
[----:B---3--:R-:W-:Y:S01]  /*3e90*/  HMMA.16816.F32 R72, R32, R24, R72 ;  /* 0x000000182048723c */ /* 0x008fe20000001848 */
[----:B------:R-:W-:Y:S01]  /*3ea0*/  FADD.FTZ R247, R247, R206 ;  /* 0x000000cef7f77221 */ /* 0x000fe20000010000 */
[----:B-1----:R-:W-:Y:S01]  /*3eb0*/  F2FP.F16.F32.PACK_AB R7, R37, R36 ;  /* 0x000000242507723e */ /* 0x002fe200000000ff */
[----:B------:R-:W-:-:S03]  /*3ec0*/  FADD.FTZ R36, R36, R183 ;  /* 0x000000b724247221 */ /* 0x000fc60000010000 */
[----:B------:R-:W-:Y:S01]  /*3ed0*/  HMMA.16816.F32 R76, R32, R26, R76 ;  /* 0x0000001a204c723c */ /* 0x000fe2000000184c */
[----:B------:R-:W-:-:S05]  /*3ee0*/  FADD.FTZ R244, R37, R36 ;  /* 0x0000002425f47221 */ /* 0x000fca0000010000 */
[C---:B--2---:R-:W-:Y:S06]  /*3ef0*/  HMMA.16816.F32 R88, R32.reuse, R20, R88 ;  /* 0x000000142058723c */ /* 0x044fec0000001858 */
[C---:B------:R-:W-:Y:S06]  /*3f00*/  HMMA.16816.F32 R92, R32.reuse, R22, R92 ;  /* 0x00000016205c723c */ /* 0x040fec000000185c */
[C---:B-----5:R-:W-:Y:S06]  /*3f10*/  HMMA.16816.F32 R100, R32.reuse, R16, R100 ;  /* 0x000000102064723c */ /* 0x060fec0000001864 */
[C---:B------:R-:W-:Y:S06]  /*3f20*/  HMMA.16816.F32 R104, R32.reuse, R18, R104 ;  /* 0x000000122068723c */ /* 0x040fec0000001868 */
[C---:B----4-:R-:W-:Y:S06]  /*3f30*/  HMMA.16816.F32 R112, R32.reuse, R12, R112 ;  /* 0x0000000c2070723c */ /* 0x050fec0000001870 */
[C---:B------:R-:W-:Y:S06]  /*3f40*/  HMMA.16816.F32 R116, R32.reuse, R14, R116 ;  /* 0x0000000e2074723c */ /* 0x040fec0000001874 */
[C---:B------:R-:W-:Y:S06]  /*3f50*/  HMMA.16816.F32 R124, R32.reuse, R8, R124 ;  /* 0x00000008207c723c */ /* 0x040fec000000187c */
[----:B------:R-:W-:Y:S06]  /*3f60*/  HMMA.16816.F32 R132, R32, R10, R132 ;  /* 0x0000000a2084723c */ /* 0x000fec0000001884 */
[C---:B------:R-:W-:Y:S06]  /*3f70*/  HMMA.16816.F32 R160, R4.reuse, R28, R160 ;  /* 0x0000001c04a0723c */ /* 0x040fec00000018a0 */
        /* <DEDUP_REMOVED lines=10> */
[----:B------:R-:W-:Y:S01]  /*4020*/  HMMA.16816.F32 R128, R4, R10, R128 ;  /* 0x0000000a0480723c */ /* 0x000fe20000001880 */
[----:B------:R-:W-:-:S08]  /*4030*/  NOP ;  /* 0x0000000000007918 */ /* 0x000fd00000000000 */
[----:B------:R-:W-:-:S15]  /*4040*/  @!P0 BRA `(.L_x_2) ;  /* 0x0000003400d08947 */ /* 0x000fde0003800000 */
[----:B------:R-:W-:Y:S01]  /*4050*/  VIADD R164, R2, 0xfffffffe ;  /* 0xfffffffe02a47836 */ /* 0x000fe20000000000 */
[----:B------:R-:W-:-:S04]  /*4060*/  DEPBAR.LE SB0, 0x0 ;  /* 0x000080000000791a */ /* 0x000fc80000000000 */
[----:B------:R-:W-:Y:S01]  /*4070*/  SHF.R.S32.HI R4, RZ, 0x1f, R164 ;  /* 0x0000001fff047819 */ /* 0x000fe200000114a4 */
[----:B------:R-:W-:Y:S02]  /*4080*/  IMAD R5, R228, R164, RZ ;  /* 0x000000a4e4057224 */ /* 0x000fe400078e02ff */
[----:B------:R-:W-:-:S04]  /*4090*/  IMAD.WIDE.U32 R6, R164, R229, R216 ;  /* 0x000000e5a4067225 */ /* 0x000fc800078e00d8 */
[----:B------:R-:W-:Y:S01]  /*40a0*/  IMAD R4, R4, R229, R5 ;  /* 0x000000e504047224 */ /* 0x000fe200078e0205 */
[----:B------:R-:W-:Y:S01]  /*40b0*/  BAR.SYNC.DEFER_BLOCKING 0x0 ;  /* 0x0000000000007b1d */ /* 0x000fe20000010000 */
[----:B------:R-:W-:Y:S02]  /*40c0*/  LEA R8, P1, R6, UR6, 0x1 ;  /* 0x0000000606087c11 */ /* 0x000fe4000f8208ff */
[----:B------:R-:W-:Y:S02]  /*40d0*/  IMAD.IADD R4, R7, 0x1, R4 ;  /* 0x0000000107047824 */ /* 0x000fe400078e0204 */
[----:B------:R-:W-:-:S03]  /*40e0*/  LEA R10, P0, R0, R8, 0x1 ;  /* 0x00000008000a7211 */ /* 0x000fc600078008ff */
[----:B------:R-:W-:-:S04]  /*40f0*/  LEA.HI.X R9, R6, UR7, R4, 0x1, P1 ;  /* 0x0000000706097c11 */ /* 0x000fc800088f0c04 */
[----:B------:R-:W-:Y:S01]  /*4100*/  LEA.HI.X R11, R0, R9, R3, 0x1, P0 ;  /* 0x00000009000b7211 */ /* 0x000fe200000f0c03 */
        /* <DEDUP_REMOVED lines=10> */
[----:B------:R-:W2:Y:S04]  /*41b0*/  LDSM.16.M88.4 R12, [R224] ;  /* 0x00000000e00c783b */ /* 0x000ea80000000200 */
[----:B------:R-:W3:Y:S04]  /*41c0*/  LDSM.16.M88.4 R184, [R225+0x1000] ;  /* 0x00100000e1b8783b */ /* 0x000ee80000000200 */
[----:B------:R-:W-:Y:S04]  /*41d0*/  LDSM.16.M88.4 R212, [R223] ;  /* 0x00000000dfd4783b */ /* 0x000fe80000000200 */
[----:B------:R-:W4:Y:S04]  /*41e0*/  LDSM.16.M88.4 R28, [R222] ;  /* 0x00000000de1c783b */ /* 0x000f280000000200 */
[----:B------:R-:W5:Y:S04]  /*41f0*/  LDSM.16.M88.4 R208, [R223+0x1000] ;  /* 0x00100000dfd0783b */ /* 0x000f680000000200 */
[----:B------:R-:W1:Y:S04]  /*4200*/  LDSM.16.M88.4 R40, [R224+0x400] ;  /* 0x00040000e028783b */ /* 0x000e680000000200 */
[----:B------:R-:W1:Y:S04]  /*4210*/  LDSM.16.M88.4 R44, [R222+0x400] ;  /* 0x00040000de2c783b */ /* 0x000e680000000200 */
[----:B------:R-:W-:Y:S04]  /*4220*/  LDSM.16.M88.4 R172, [R225+0x3000] ;  /* 0x00300000e1ac783b */ /* 0x000fe80000000200 */
[----:B------:R-:W1:Y:S04]  /*4230*/  LDSM.16.M88.4 R36, [R224+0x1000] ;  /* 0x00100000e024783b */ /* 0x000e680000000200 */
[----:B------:R-:W1:Y:S01]  /*4240*/  LDSM.16.M88.4 R176, [R225+0x2000] ;  /* 0x00200000e1b0783b */ /* 0x000e620000000200 */
[-C--:B--2---:R-:W-:Y:S03]  /*4250*/  HMMA.16816.F32 R24, R180, R12.reuse, RZ ;  /* 0x0000000cb418723c */ /* 0x084fe600000018ff */
[----:B------:R-:W2:Y:S04]  /*4260*/  LDSM.16.M88.4 R64, [R224+0x1400] ;  /* 0x00140000e040783b */ /* 0x000ea80000000200 */
[----:B------:R-:W-:Y:S01]  /*4270*/  LDSM.16.M88.4 R52, [R223+0x3000] ;  /* 0x00300000df34783b */ /* 0x000fe20000000200 */
[C---:B---3--:R-:W-:Y:S03]  /*4280*/  HMMA.16816.F32 R20, R184.reuse, R12, RZ ;  /* 0x0000000cb814723c */ /* 0x048fe600000018ff */
[----:B------:R-:W3:Y:S03]  /*4290*/  LDSM.16.M88.4 R60, [R222+0x1000] ;  /* 0x00100000de3c783b */ /* 0x000ee60000000200 */
[-C--:B------:R-:W-:Y:S01]  /*42a0*/  HMMA.16816.F32 R16, R184, R14.reuse, RZ ;  /* 0x0000000eb810723c */ /* 0x080fe200000018ff */
[----:B------:R-:W3:Y:S04]  /*42b0*/  LDSM.16.M88.4 R56, [R223+0x2000] ;  /* 0x00200000df38783b */ /* 0x000ee80000000200 */
[----:B------:R-:W-:Y:S01]  /*42c0*/  LDSM.16.M88.4 R48, [R225+0x4000] ;  /* 0x00400000e130783b */ /* 0x000fe20000000200 */
[----:B------:R-:W-:Y:S03]  /*42d0*/  HMMA.16816.F32 R12, R180, R14, RZ ;  /* 0x0000000eb40c723c */ /* 0x000fe600000018ff */
[----:B------:R-:W-:Y:S03]  /*42e0*/  LDSM.16.M88.4 R196, [R224+0x2400] ;  /* 0x00240000e0c4783b */ /* 0x000fe60000000200 */
[-C--:B----4-:R-:W-:Y:S01]  /*42f0*/  HMMA.16816.F32 R24, R212, R28.reuse, R24 ;  /* 0x0000001cd418723c */ /* 0x090fe20000001818 */
[----:B------:R-:W-:Y:S04]  /*4300*/  LDSM.16.M88.4 R192, [R222+0x2000] ;  /* 0x00200000dec0783b */ /* 0x000fe80000000200 */
[----:B------:R-:W-:Y:S01]  /*4310*/  LDSM.16.M88.4 R188, [R224+0x800] ;  /* 0x00080000e0bc783b */ /* 0x000fe20000000200 */
[C---:B-----5:R-:W-:Y:S03]  /*4320*/  HMMA.16816.F32 R20, R208.reuse, R28, R20 ;  /* 0x0000001cd014723c */ /* 0x060fe60000001814 */
[----:B------:R-:W-:Y:S03]  /*4330*/  LDSM.16.M88.4 R204, [R224+0xc00] ;  /* 0x000c0000e0cc783b */ /* 0x000fe60000000200 */
[-C--:B------:R-:W-:Y:S01]  /*4340*/  HMMA.16816.F32 R16, R208, R30.reuse, R16 ;  /* 0x0000001ed010723c */ /* 0x080fe20000001810 */
[----:B------:R-:W-:Y:S04]  /*4350*/  LDSM.16.M88.4 R248, [R222+0xc00] ;  /* 0x000c0000def8783b */ /* 0x000fe80000000200 */
[----:B------:R-:W-:Y:S01]  /*4360*/  LDSM.16.M88.4 R216, [R222+0x2400] ;  /* 0x00240000ded8783b */ /* 0x000fe20000000200 */
[----:B------:R-:W-:Y:S03]  /*4370*/  HMMA.16816.F32 R12, R212, R30, R12 ;  /* 0x0000001ed40c723c */ /* 0x000fe6000000180c */
[----:B------:R-:W0:Y:S03]  /*4380*/  LDGDEPBAR ;  /* 0x00000000000079af */ /* 0x000e260000000000 */
[-C--:B-1----:R-:W-:Y:S06]  /*4390*/  HMMA.16816.F32 R8, R180, R40.reuse, RZ ;  /* 0x00000028b408723c */ /* 0x082fec00000018ff */
[C---:B------:R-:W-:Y:S06]  /*43a0*/  HMMA.16816.F32 R4, R184.reuse, R40, RZ ;  /* 0x00000028b804723c */ /* 0x040fec00000018ff */
[-C--:B------:R-:W-:Y:S06]  /*43b0*/  HMMA.16816.F32 R32, R184, R42.reuse, RZ ;  /* 0x0000002ab820723c */ /* 0x080fec00000018ff */
[----:B------:R-:W-:Y:S01]  /*43c0*/  HMMA.16816.F32 R28, R180, R42, RZ ;  /* 0x0000002ab41c723c */ /* 0x000fe200000018ff */
[----:B------:R-:W1:Y:S05]  /*43d0*/  LDSM.16.M88.4 R40, [R222+0x1400] ;  /* 0x00140000de28783b */ /* 0x000e6a0000000200 */
[-C--:B------:R-:W-:Y:S06]  /*43e0*/  HMMA.16816.F32 R8, R212, R44.reuse, R8 ;  /* 0x0000002cd408723c */ /* 0x080fec0000001808 */
[C---:B------:R-:W-:Y:S06]  /*43f0*/  HMMA.16816.F32 R4, R208.reuse, R44, R4 ;  /* 0x0000002cd004723c */ /* 0x040fec0000001804 */
[-C--:B------:R-:W-:Y:S06]  /*4400*/  HMMA.16816.F32 R32, R208, R46.reuse, R32 ;  /* 0x0000002ed020723c */ /* 0x080fec0000001820 */
[----:B------:R-:W-:Y:S01]  /*4410*/  HMMA.16816.F32 R28, R212, R46, R28 ;  /* 0x0000002ed41c723c */ /* 0x000fe2000000181c */
[----:B------:R-:W-:Y:S05]  /*4420*/  LDSM.16.M88.4 R44, [R225+0x5000] ;  /* 0x00500000e12c783b */ /* 0x000fea0000000200 */
[-C--:B------:R-:W-:Y:S06]  /*4430*/  HMMA.16816.F32 R20, R172, R36.reuse, R20 ;  /* 0x00000024ac14723c */ /* 0x080fec0000001814 */
[----:B------:R-:W-:Y:S06]  /*4440*/  HMMA.16816.F32 R24, R176, R36, R24 ;  /* 0x00000024b018723c */ /* 0x000fec0000001818 */
[-C--:B------:R-:W-:Y:S06]  /*4450*/  HMMA.16816.F32 R16, R172, R38.reuse, R16 ;  /* 0x00000026ac10723c */ /* 0x080fec0000001810 */
[C---:B------:R-:W-:Y:S01]  /*4460*/  HMMA.16816.F32 R12, R176.reuse, R38, R12 ;  /* 0x00000026b00c723c */ /* 0x040fe2000000180c */
[----:B------:R-:W4:Y:S05]  /*4470*/  LDSM.16.M88.4 R36, [R224+0x2000] ;  /* 0x00200000e024783b */ /* 0x000f2a0000000200 */
[-C--:B--2---:R-:W-:Y:S06]  /*4480*/  HMMA.16816.F32 R8, R176, R64.reuse, R8 ;  /* 0x00000040b008723c */ /* 0x084fec0000001808 */
[C---:B------:R-:W-:Y:S06]  /*4490*/  HMMA.16816.F32 R4, R172.reuse, R64, R4 ;  /* 0x00000040ac04723c */ /* 0x040fec0000001804 */
[-C--:B------:R-:W-:Y:S06]  /*44a0*/  HMMA.16816.F32 R32, R172, R66.reuse, R32 ;  /* 0x00000042ac20723c */ /* 0x080fec0000001820 */
[----:B------:R-:W-:Y:S06]  /*44b0*/  HMMA.16816.F32 R28, R176, R66, R28 ;  /* 0x00000042b01c723c */ /* 0x000fec000000181c */
[-C--:B---3--:R-:W-:Y:S06]  /*44c0*/  HMMA.16816.F32 R20, R52, R60.reuse, R20 ;  /* 0x0000003c3414723c */ /* 0x088fec0000001814 */
[----:B------:R-:W-:Y:S06]  /*44d0*/  HMMA.16816.F32 R24, R56, R60, R24 ;  /* 0x0000003c3818723c */ /* 0x000fec0000001818 */
[-C--:B------:R-:W-:Y:S06]  /*44e0*/  HMMA.16816.F32 R16, R52, R62.reuse, R16 ;  /* 0x0000003e3410723c */ /* 0x080fec0000001810 */
[C---:B------:R-:W-:Y:S06]  /*44f0*/  HMMA.16816.F32 R12, R56.reuse, R62, R12 ;  /* 0x0000003e380c723c */ /* 0x040fec000000180c */
[-C--:B-1----:R-:W-:Y:S06]  /*4500*/  HMMA.16816.F32 R8, R56, R40.reuse, R8 ;  /* 0x000000283808723c */ /* 0x082fec0000001808 */
[C---:B------:R-:W-:Y:S06]  /*4510*/  HMMA.16816.F32 R4, R52.reuse, R40, R4 ;  /* 0x000000283404723c */ /* 0x040fec0000001804 */
[-C--:B------:R-:W-:Y:S06]  /*4520*/  HMMA.16816.F32 R32, R52, R42.reuse, R32 ;  /* 0x0000002a3420723c */ /* 0x080fec0000001820 */
[----:B------:R-:W-:Y:S01]  /*4530*/  HMMA.16816.F32 R28, R56, R42, R28 ;  /* 0x0000002a381c723c */ /* 0x000fe2000000181c */
[----:B------:R-:W1:Y:S05]  /*4540*/  LDSM.16.M88.4 R40, [R223+0x4000] ;  /* 0x00400000df28783b */ /* 0x000e6a0000000200 */
[-C--:B----4-:R-:W-:Y:S06]  /*4550*/  HMMA.16816.F32 R20, R44, R36.reuse, R20 ;  /* 0x000000242c14723c */ /* 0x090fec0000001814 */
[----:B------:R-:W-:Y:S06]  /*4560*/  HMMA.16816.F32 R24, R48, R36, R24 ;  /* 0x000000243018723c */ /* 0x000fec0000001818 */
[-C--:B------:R-:W-:Y:S06]  /*4570*/  HMMA.16816.F32 R16, R44, R38.reuse, R16 ;  /* 0x000000262c10723c */ /* 0x080fec0000001810 */
[C---:B------:R-:W-:Y:S01]  /*4580*/  HMMA.16816.F32 R12, R48.reuse, R38, R12 ;  /* 0x00000026300c723c */ /* 0x040fe2000000180c */
[----:B------:R-:W2:Y:S05]  /*4590*/  LDSM.16.M88.4 R36, [R223+0x5000] ;  /* 0x00500000df24783b */ /* 0x000eaa0000000200 */
[-C--:B------:R-:W-:Y:S06]  /*45a0*/  HMMA.16816.F32 R8, R48, R196.reuse, R8 ;  /* 0x000000c43008723c */ /* 0x080fec0000001808 */
[C---:B------:R-:W-:Y:S06]  /*45b0*/  HMMA.16816.F32 R4, R44.reuse, R196, R4 ;  /* 0x000000c42c04723c */ /* 0x040fec0000001804 */
[-C--:B------:R-:W-:Y:S06]  /*45c0*/  HMMA.16816.F32 R32, R44, R198.reuse, R32 ;  /* 0x000000c62c20723c */ /* 0x080fec0000001820 */
[----:B------:R-:W-:Y:S06]  /*45d0*/  HMMA.16816.F32 R28, R48, R198, R28 ;  /* 0x000000c6301c723c */ /* 0x000fec000000181c */
[C---:B-1----:R-:W-:Y:S06]  /*45e0*/  HMMA.16816.F32 R24, R40.reuse, R192, R24 ;  /* 0x000000c02818723c */ /* 0x042fec0000001818 */
[----:B------:R-:W-:Y:S06]  /*45f0*/  HMMA.16816.F32 R12, R40, R194, R12 ;  /* 0x000000c2280c723c */ /* 0x000fec000000180c */
[C---:B--2---:R-:W-:Y:S06]  /*4600*/  HMMA.16816.F32 R20, R36.reuse, R192, R20 ;  /* 0x000000c02414723c */ /* 0x044fec0000001814 */
[----:B------:R-:W-:Y:S06]  /*4610*/  HMMA.16816.F32 R16, R36, R194, R16 ;  /* 0x000000c22410723c */ /* 0x000fec0000001810 */
[C---:B------:R-:W-:Y:S06]  /*4620*/  HMMA.16816.F32 R196, R184.reuse, R188, RZ ;  /* 0x000000bcb8c4723c */ /* 0x040fec00000018ff */
[----:B------:R-:W-:Y:S06]  /*4630*/  HMMA.16816.F32 R192, R184, R190, RZ ;  /* 0x000000beb8c0723c */ /* 0x000fec00000018ff */
[C---:B------:R-:W-:Y:S06]  /*4640*/  HMMA.16816.F32 R200, R180.reuse, R188, RZ ;  /* 0x000000bcb4c8723c */ /* 0x040fec00000018ff */
[-C--:B------:R-:W-:Y:S06]  /*4650*/  HMMA.16816.F32 R64, R180, R204.reuse, RZ ;  /* 0x000000ccb440723c */ /* 0x080fec00000018ff */
[----:B------:R-:W-:Y:S06]  /*4660*/  HMMA.16816.F32 R60, R184, R204, RZ ;  /* 0x000000ccb83c723c */ /* 0x000fec00000018ff */
[----:B------:R-:W-:Y:S06]  /*4670*/  HMMA.16816.F32 R188, R180, R190, RZ ;  /* 0x000000beb4bc723c */ /* 0x000fec00000018ff */
[-C--:B------:R-:W-:Y:S06]  /*4680*/  HMMA.16816.F32 R184, R184, R206.reuse, RZ ;  /* 0x000000ceb8b8723c */ /* 0x080fec00000018ff */
[----:B------:R-:W-:Y:S01]  /*4690*/  HMMA.16816.F32 R180, R180, R206, RZ ;  /* 0x000000ceb4b4723c */ /* 0x000fe200000018ff */
[----:B------:R-:W1:Y:S05]  /*46a0*/  LDSM.16.M88.4 R204, [R222+0x800] ;  /* 0x00080000decc783b */ /* 0x000e6a0000000200 */
[-C--:B------:R-:W-:Y:S06]  /*46b0*/  HMMA.16816.F32 R60, R208, R248.reuse, R60 ;  /* 0x000000f8d03c723c */ /* 0x080fec000000183c */
[----:B------:R-:W-:Y:S06]  /*46c0*/  HMMA.16816.F32 R64, R212, R248, R64 ;  /* 0x000000f8d440723c */ /* 0x000fec0000001840 */
[-C--:B------:R-:W-:Y:S06]  /*46d0*/  HMMA.16816.F32 R184, R208, R250.reuse, R184 ;  /* 0x000000fad0b8723c */ /* 0x080fec00000018b8 */
[----:B------:R-:W-:Y:S06]  /*46e0*/  HMMA.16816.F32 R180, R212, R250, R180 ;  /* 0x000000fad4b4723c */ /* 0x000fec00000018b4 */
[-C--:B------:R-:W-:Y:S06]  /*46f0*/  HMMA.16816.F32 R8, R40, R216.reuse, R8 ;  /* 0x000000d82808723c */ /* 0x080fec0000001808 */
[----:B------:R-:W-:Y:S06]  /*4700*/  HMMA.16816.F32 R4, R36, R216, R4 ;  /* 0x000000d82404723c */ /* 0x000fec0000001804 */
[C---:B-1----:R-:W-:Y:S06]  /*4710*/  HMMA.16816.F32 R196, R208.reuse, R204, R196 ;  /* 0x000000ccd0c4723c */ /* 0x042fec00000018c4 */
[----:B------:R-:W-:Y:S01]  /*4720*/  HMMA.16816.F32 R192, R208, R206, R192 ;  /* 0x000000ced0c0723c */ /* 0x000fe200000018c0 */
[----:B------:R-:W1:Y:S05]  /*4730*/  LDSM.16.M88.4 R208, [R224+0x1800] ;  /* 0x00180000e0d0783b */ /* 0x000e6a0000000200 */
[C---:B------:R-:W-:Y:S06]  /*4740*/  HMMA.16816.F32 R200, R212.reuse, R204, R200 ;  /* 0x000000ccd4c8723c */ /* 0x040fec00000018c8 */
[----:B------:R-:W-:Y:S01]  /*4750*/  HMMA.16816.F32 R188, R212, R206, R188 ;  /* 0x000000ced4bc723c */ /* 0x000fe200000018bc */
[----:B------:R-:W2:Y:S05]  /*4760*/  LDSM.16.M88.4 R204, [R224+0x1c00] ;  /* 0x001c0000e0cc783b */ /* 0x000eaa0000000200 */
[-C--:B------:R-:W-:Y:S06]  /*4770*/  HMMA.16816.F32 R32, R36, R218.reuse, R32 ;  /* 0x000000da2420723c */ /* 0x080fec0000001820 */
[----:B------:R-:W-:Y:S06]  /*4780*/  HMMA.16816.F32 R28, R40, R218, R28 ;  /* 0x000000da281c723c */ /* 0x000fec000000181c */
[C---:B-1----:R-:W-:Y:S06]  /*4790*/  HMMA.16816.F32 R196, R172.reuse, R208, R196 ;  /* 0x000000d0acc4723c */ /* 0x042fec00000018c4 */
[C---:B------:R-:W-:Y:S06]  /*47a0*/  HMMA.16816.F32 R192, R172.reuse, R210, R192 ;  /* 0x000000d2acc0723c */ /* 0x040fec00000018c0 */
[C---:B--2---:R-:W-:Y:S06]  /*47b0*/  HMMA.16816.F32 R60, R172.reuse, R204, R60 ;  /* 0x000000ccac3c723c */ /* 0x044fec000000183c */
[----:B------:R-:W-:Y:S01]  /*47c0*/  HMMA.16816.F32 R184, R172, R206, R184 ;  /* 0x000000ceacb8723c */ /* 0x000fe200000018b8 */
[----:B------:R-:W1:Y:S05]  /*47d0*/  LDSM.16.M88.4 R172, [R222+0x1800] ;  /* 0x00180000deac783b */ /* 0x000e6a0000000200 */
[C---:B------:R-:W-:Y:S06]  /*47e0*/  HMMA.16816.F32 R200, R176.reuse, R208, R200 ;  /* 0x000000d0b0c8723c */ /* 0x040fec00000018c8 */
[C---:B------:R-:W-:Y:S01]  /*47f0*/  HMMA.16816.F32 R188, R176.reuse, R210, R188 ;  /* 0x000000d2b0bc723c */ /* 0x040fe200000018bc */
[----:B------:R-:W-:Y:S05]  /*4800*/  LDSM.16.M88.4 R208, [R224+0x2800] ;  /* 0x00280000e0d0783b */ /* 0x000fea0000000200 */
[C---:B------:R-:W-:Y:S06]  /*4810*/  HMMA.16816.F32 R64, R176.reuse, R204, R64 ;  /* 0x000000ccb040723c */ /* 0x040fec0000001840 */
[----:B------:R-:W-:Y:S01]  /*4820*/  HMMA.16816.F32 R180, R176, R206, R180 ;  /* 0x000000ceb0b4723c */ /* 0x000fe200000018b4 */
[----:B------:R-:W2:Y:S04]  /*4830*/  LDSM.16.M88.4 R176, [R222+0x1c00] ;  /* 0x001c0000deb0783b */ /* 0x000ea80000000200 */
[----:B------:R-:W3:Y:S01]  /*4840*/  LDSM.16.M88.4 R204, [R224+0x2c00] ;  /* 0x002c0000e0cc783b */ /* 0x000ee20000000200 */
[C---:B-1----:R-:W-:Y:S06]  /*4850*/  HMMA.16816.F32 R196, R52.reuse, R172, R196 ;  /* 0x000000ac34c4723c */ /* 0x042fec00000018c4 */
[----:B------:R-:W-:Y:S06]  /*4860*/  HMMA.16816.F32 R192, R52, R174, R192 ;  /* 0x000000ae34c0723c */ /* 0x000fec00000018c0 */
[C---:B------:R-:W-:Y:S06]  /*4870*/  HMMA.16816.F32 R200, R56.reuse, R172, R200 ;  /* 0x000000ac38c8723c */ /* 0x040fec00000018c8 */
[----:B------:R-:W-:Y:S06]  /*4880*/  HMMA.16816.F32 R188, R56, R174, R188 ;  /* 0x000000ae38bc723c */ /* 0x000fec00000018bc */
[C---:B--2---:R-:W-:Y:S06]  /*4890*/  HMMA.16816.F32 R60, R52.reuse, R176, R60 ;  /* 0x000000b0343c723c */ /* 0x044fec000000183c */
[----:B------:R-:W-:Y:S06]  /*48a0*/  HMMA.16816.F32 R184, R52, R178, R184 ;  /* 0x000000b234b8723c */ /* 0x000fec00000018b8 */
[----:B------:R-:W-:Y:S01]  /*48b0*/  HMMA.16816.F32 R196, R44, R208, R196 ;  /* 0x000000d02cc4723c */ /* 0x000fe200000018c4 */
[----:B------:R-:W-:-:S04]  /*48c0*/  IMAD R54, R164, 0x40, R246 ;  /* 0x00000040a4367824 */ /* 0x000fc800078e02f6 */
[C---:B------:R-:W-:Y:S01]  /*48d0*/  VIADD R52, R54.reuse, 0x1 ;  /* 0x0000000136347836 */ /* 0x040fe20000000000 */
[C---:B------:R-:W-:Y:S01]  /*48e0*/  HMMA.16816.F32 R192, R44.reuse, R210, R192 ;  /* 0x000000d22cc0723c */ /* 0x040fe200000018c0 */
[CC--:B------:R-:W-:Y:S02]  /*48f0*/  ISETP.GE.AND P6, PT, R54.reuse, R242.reuse, PT ;  /* 0x000000f23600720c */ /* 0x0c0fe40003fc6270 */
[-C--:B------:R-:W-:Y:S02]  /*4900*/  ISETP.GE.AND P0, PT, R54, R241.reuse, PT ;  /* 0x000000f13600720c */ /* 0x080fe40003f06270 */
[----:B------:R-:W-:Y:S01]  /*4910*/  ISETP.GE.AND P3, PT, R52, R242, PT ;  /* 0x000000f23400720c */ /* 0x000fe20003f66270 */
[----:B---3--:R-:W-:Y:S01]  /*4920*/  HMMA.16816.F32 R60, R44, R204, R60 ;  /* 0x000000cc2c3c723c */ /* 0x008fe2000000183c */
[----:B------:R-:W-:Y:S02]  /*4930*/  FSEL R53, R26, -INF , !P0 ;  /* 0xff8000001a357808 */ /* 0x000fe40004000000 */
[----:B------:R-:W-:-:S02]  /*4940*/  ISETP.GE.AND P4, PT, R52, R241, PT ;  /* 0x000000f13400720c */ /* 0x000fc40003f86270 */
[-C--:B------:R-:W-:Y:S01]  /*4950*/  ISETP.GE.AND P1, PT, R52, R240.reuse, PT ;  /* 0x000000f03400720c */ /* 0x080fe20003f26270 */
[----:B------:R-:W-:Y:S01]  /*4960*/  HMMA.16816.F32 R184, R44, R206, R184 ;  /* 0x000000ce2cb8723c */ /* 0x000fe200000018b8 */
[----:B------:R-:W-:Y:S02]  /*4970*/  FSEL R55, R27, -INF , !P4 ;  /* 0xff8000001b377808 */ /* 0x000fe40006000000 */
[----:B------:R-:W-:Y:S02]  /*4980*/  ISETP.GE.AND P4, PT, R54, R240, PT ;  /* 0x000000f03600720c */ /* 0x000fe40003f86270 */
[----:B------:R-:W-:Y:S01]  /*4990*/  ISETP.GE.AND P2, PT, R52, R169, PT ;  /* 0x000000a93400720c */ /* 0x000fe20003f46270 */
[----:B------:R-:W-:Y:S01]  /*49a0*/  HMMA.16816.F32 R64, R56, R176, R64 ;  /* 0x000000b03840723c */ /* 0x000fe20000001840 */
[----:B------:R-:W-:Y:S01]  /*49b0*/  VIADD R44, R54, 0x8 ;  /* 0x00000008362c7836 */ /* 0x000fe20000000000 */
[----:B------:R-:W-:Y:S02]  /*49c0*/  FSEL R52, R20, -INF , !P4 ;  /* 0xff80000014347808 */ /* 0x000fe40006000000 */
[----:B------:R-:W-:-:S02]  /*49d0*/  FSEL R246, R21, -INF , !P1 ;  /* 0xff80000015f67808 */ /* 0x000fc40004800000 */
[----:B------:R-:W-:Y:S01]  /*49e0*/  HMMA.16816.F32 R180, R56, R178, R180 ;  /* 0x000000b238b4723c */ /* 0x000fe200000018b4 */
[C---:B------:R-:W-:Y:S02]  /*49f0*/  ISETP.GE.AND P5, PT, R44.reuse, R242, PT ;  /* 0x000000f22c00720c */ /* 0x040fe40003fa6270 */
[-C--:B------:R-:W-:Y:S02]  /*4a00*/  ISETP.GE.AND P0, PT, R44, R169.reuse, PT ;  /* 0x000000a92c00720c */ /* 0x080fe40003f06270 */
[----:B------:R-:W-:Y:S01]  /*4a10*/  ISETP.GE.AND P1, PT, R54, R169, PT ;  /* 0x000000a93600720c */ /* 0x000fe20003f26270 */
[C---:B------:R-:W-:Y:S01]  /*4a20*/  HMMA.16816.F32 R200, R48.reuse, R208, R200 ;  /* 0x000000d030c8723c */ /* 0x040fe200000018c8 */
[----:B------:R-:W-:Y:S01]  /*4a30*/  FSEL R59, R24, -INF , !P6 ;  /* 0xff800000183b7808 */ /* 0x000fe20007000000 */
[----:B------:R-:W-:Y:S01]  /*4a40*/  VIADD R56, R54, 0x9 ;  /* 0x0000000936387836 */ /* 0x000fe20000000000 */
[----:B------:R-:W-:Y:S02]  /*4a50*/  FSEL R57, R25, -INF , !P3 ;  /* 0xff80000019397808 */ /* 0x000fe40005800000 */
[C---:B------:R-:W-:Y:S01]  /*4a60*/  ISETP.GE.AND P6, PT, R44.reuse, R241, PT ;  /* 0x000000f12c00720c */ /* 0x040fe20003fc6270 */
[----:B------:R-:W-:Y:S01]  /*4a70*/  HMMA.16816.F32 R188, R48, R210, R188 ;  /* 0x000000d230bc723c */ /* 0x000fe200000018bc */
[-C--:B------:R-:W-:Y:S01]  /*4a80*/  ISETP.GE.AND P3, PT, R44, R240.reuse, PT ;  /* 0x000000f02c00720c */ /* 0x080fe20003f66270 */
[----:B------:R-:W1:Y:S01]  /*4a90*/  LDSM.16.M88.4 R24, [R222+0x2c00] ;  /* 0x002c0000de18783b */ /* 0x000e620000000200 */
[----:B------:R-:W-:-:S02]  /*4aa0*/  ISETP.GE.AND P4, PT, R56, R240, PT ;  /* 0x000000f03800720c */ /* 0x000fc40003f86270 */
[----:B------:R-:W-:Y:S01]  /*4ab0*/  FSEL R20, R16, -INF , !P3 ;  /* 0xff80000010147808 */ /* 0x000fe20005800000 */
[----:B------:R-:W2:Y:S01]  /*4ac0*/  LDSM.16.M88.4 R44, [R222+0x2800] ;  /* 0x00280000de2c783b */ /* 0x000ea20000000200 */
[----:B------:R-:W-:Y:S01]  /*4ad0*/  FSEL R16, R17, -INF , !P4 ;  /* 0xff80000011107808 */ /* 0x000fe20006000000 */
[C---:B------:R-:W-:Y:S01]  /*4ae0*/  HMMA.16816.F32 R64, R48.reuse, R204, R64 ;  /* 0x000000cc3040723c */ /* 0x040fe20000001840 */
[----:B------:R-:W-:Y:S01]  /*4af0*/  FSEL R17, R22, -INF , !P1 ;  /* 0xff80000016117808 */ /* 0x000fe20004800000 */
[----:B------:R-:W-:Y:S01]  /*4b00*/  VIADD R22, R54, 0x10 ;  /* 0x0000001036167836 */ /* 0x000fe20000000000 */
[----:B------:R-:W-:Y:S01]  /*4b10*/  FSEL R21, R12, -INF , !P5 ;  /* 0xff8000000c157808 */ /* 0x000fe20006800000 */
[----:B------:R-:W-:Y:S01]  /*4b20*/  VIADD R12, R54, 0x11 ;  /* 0x00000011360c7836 */ /* 0x000fe20000000000 */
[C---:B------:R-:W-:Y:S01]  /*4b30*/  ISETP.GE.AND P3, PT, R56.reuse, R242, PT ;  /* 0x000000f23800720c */ /* 0x040fe20003f66270 */
[----:B------:R-:W-:Y:S01]  /*4b40*/  HMMA.16816.F32 R180, R48, R206, R180 ;  /* 0x000000ce30b4723c */ /* 0x000fe200000018b4 */
[----:B------:R-:W-:Y:S01]  /*4b50*/  ISETP.GE.AND P1, PT, R56, R169, PT ;  /* 0x000000a93800720c */ /* 0x000fe20003f26270 */
[----:B------:R-:W-:-:S04]  /*4b60*/  DEPBAR.LE SB0, 0x0 ;  /* 0x000080000000791a */ /* 0x000fc80000000000 */
[----:B------:R-:W-:Y:S02]  /*4b70*/  FSEL R23, R23, -INF , !P2 ;  /* 0xff80000017177808 */ /* 0x000fe40005000000 */
[----:B------:R-:W-:Y:S02]  /*4b80*/  ISETP.GE.AND P4, PT, R56, R241, PT ;  /* 0x000000f13800720c */ /* 0x000fe40003f86270 */
[-C--:B------:R-:W-:Y:S02]  /*4b90*/  ISETP.GE.AND P2, PT, R22, R242.reuse, PT ;  /* 0x000000f21600720c */ /* 0x080fe40003f46270 */
[----:B------:R-:W-:Y:S01]  /*4ba0*/  FSEL R49, R14, -INF , !P6 ;  /* 0xff8000000e317808 */ /* 0x000fe20007000000 */
[----:B------:R-:W-:Y:S01]  /*4bb0*/  VIADD R14, R54, 0x18 ;  /* 0x00000018360e7836 */ /* 0x000fe20000000000 */
[----:B------:R-:W-:Y:S02]  /*4bc0*/  ISETP.GE.AND P6, PT, R12, R242, PT ;  /* 0x000000f20c00720c */ /* 0x000fe40003fc6270 */
[----:B------:R-:W-:-:S02]  /*4bd0*/  FSEL R51, R13, -INF , !P3 ;  /* 0xff8000000d337808 */ /* 0x000fc40005800000 */
[CC--:B------:R-:W-:Y:S02]  /*4be0*/  ISETP.GE.AND P5, PT, R22.reuse, R241.reuse, PT ;  /* 0x000000f11600720c */ /* 0x0c0fe40003fa6270 */
[----:B------:R-:W-:Y:S02]  /*4bf0*/  FSEL R19, R19, -INF , !P1 ;  /* 0xff80000013137808 */ /* 0x000fe40004800000 */
[-C--:B------:R-:W-:Y:S02]  /*4c00*/  ISETP.GE.AND P3, PT, R22, R240.reuse, PT ;  /* 0x000000f01600720c */ /* 0x080fe40003f66270 */
[----:B------:R-:W-:Y:S02]  /*4c10*/  FSEL R15, R15, -INF , !P4 ;  /* 0xff8000000f0f7808 */ /* 0x000fe40006000000 */
[----:B------:R-:W-:Y:S02]  /*4c20*/  ISETP.GE.AND P1, PT, R12, R241, PT ;  /* 0x000000f10c00720c */ /* 0x000fe40003f26270 */
[----:B------:R-:W-:Y:S01]  /*4c30*/  FSEL R8, R8, -INF , !P2 ;  /* 0xff80000008087808 */ /* 0x000fe20005000000 */
[----:B-1----:R-:W-:Y:S01]  /*4c40*/  HMMA.16816.F32 R64, R40, R24, R64 ;  /* 0x000000182840723c */ /* 0x002fe20000001840 */
[----:B------:R-:W-:-:S02]  /*4c50*/  ISETP.GE.AND P4, PT, R12, R240, PT ;  /* 0x000000f00c00720c */ /* 0x000fc40003f86270 */
[----:B------:R-:W-:Y:S02]  /*4c60*/  ISETP.GE.AND P2, PT, R12, R169, PT ;  /* 0x000000a90c00720c */ /* 0x000fe40003f46270 */
[----:B------:R-:W-:Y:S01]  /*4c70*/  FSEL R12, R9, -INF , !P6 ;  /* 0xff800000090c7808 */ /* 0x000fe20007000000 */
[C---:B--2---:R-:W-:Y:S01]  /*4c80*/  HMMA.16816.F32 R200, R40.reuse, R44, R200 ;  /* 0x0000002c28c8723c */ /* 0x044fe200000018c8 */
[----:B------:R-:W-:Y:S01]  /*4c90*/  FSEL R9, R10, -INF , !P5 ;  /* 0xff8000000a097808 */ /* 0x000fe20006800000 */
[C---:B------:R-:W-:Y:S01]  /*4ca0*/  VIADD R10, R54.reuse, 0x19 ;  /* 0x00000019360a7836 */ /* 0x040fe20000000000 */
[----:B------:R-:W-:Y:S01]  /*4cb0*/  FSEL R211, R11, -INF , !P1 ;  /* 0xff8000000bd37808 */ /* 0x000fe20004800000 */
[----:B------:R-:W-:Y:S01]  /*4cc0*/  VIADD R11, R54, 0x30 ;  /* 0x00000030360b7836 */ /* 0x000fe20000000000 */
[----:B------:R-:W-:Y:S01]  /*4cd0*/  FSEL R172, R4, -INF , !P3 ;  /* 0xff80000004ac7808 */ /* 0x000fe20005800000 */
[----:B------:R-:W-:Y:S01]  /*4ce0*/  HMMA.16816.F32 R188, R40, R46, R188 ;  /* 0x0000002e28bc723c */ /* 0x000fe200000018bc */
[----:B------:R-:W-:Y:S01]  /*4cf0*/  ISETP.GE.AND P6, PT, R14, R242, PT ;  /* 0x000000f20e00720c */ /* 0x000fe20003fc6270 */
[----:B------:R-:W-:Y:S01]  /*4d00*/  VIADD R4, R54, 0x20 ;  /* 0x0000002036047836 */ /* 0x000fe20000000000 */
[----:B------:R-:W-:-:S02]  /*4d10*/  ISETP.GE.AND P5, PT, R14, R241, PT ;  /* 0x000000f10e00720c */ /* 0x000fc40003fa6270 */
[C---:B------:R-:W-:Y:S01]  /*4d20*/  ISETP.GE.AND P1, PT, R14.reuse, R240, PT ;  /* 0x000000f00e00720c */ /* 0x040fe20003f26270 */
[----:B------:R-:W-:Y:S01]  /*4d30*/  HMMA.16816.F32 R180, R40, R26, R180 ;  /* 0x0000001a28b4723c */ /* 0x000fe200000018b4 */
[----:B------:R-:W-:Y:S02]  /*4d40*/  ISETP.GE.AND P3, PT, R14, R169, PT ;  /* 0x000000a90e00720c */ /* 0x000fe40003f66270 */
[----:B------:R-:W-:Y:S02]  /*4d50*/  FMNMX.FTZ R14, R168, R59, !PT ;  /* 0x0000003ba80e7209 */ /* 0x000fe40007810000 */
[----:B------:R-:W-:Y:S01]  /*4d60*/  FSEL R13, R18, -INF , !P0 ;  /* 0xff800000120d7808 */ /* 0x000fe20004000000 */
[----:B------:R-:W-:Y:S01]  /*4d70*/  HMMA.16816.F32 R60, R36, R24, R60 ;  /* 0x00000018243c723c */ /* 0x000fe2000000183c */
[----:B------:R-:W-:Y:S02]  /*4d80*/  FSEL R174, R5, -INF , !P4 ;  /* 0xff80000005ae7808 */ /* 0x000fe40006000000 */
[----:B------:R-:W-:-:S02]  /*4d90*/  ISETP.GE.AND P0, PT, R22, R169, PT ;  /* 0x000000a91600720c */ /* 0x000fc40003f06270 */
[----:B------:R-:W-:Y:S01]  /*4da0*/  ISETP.GE.AND P4, PT, R10, R240, PT ;  /* 0x000000f00a00720c */ /* 0x000fe20003f86270 */
[C---:B------:R-:W-:Y:S01]  /*4db0*/  HMMA.16816.F32 R196, R36.reuse, R44, R196 ;  /* 0x0000002c24c4723c */ /* 0x040fe200000018c4 */
[----:B------:R-:W-:Y:S02]  /*4dc0*/  FMNMX.FTZ R14, R57, R14, !PT ;  /* 0x0000000e390e7209 */ /* 0x000fe40007810000 */
[----:B------:R-:W-:Y:S02]  /*4dd0*/  FSEL R178, R32, -INF , !P1 ;  /* 0xff80000020b27808 */ /* 0x000fe40004800000 */
[----:B------:R-:W-:Y:S01]  /*4de0*/  FSEL R216, R33, -INF , !P4 ;  /* 0xff80000021d87808 */ /* 0x000fe20006000000 */
[----:B------:R-:W-:Y:S01]  /*4df0*/  HMMA.16816.F32 R192, R36, R46, R192 ;  /* 0x0000002e24c0723c */ /* 0x000fe200000018c0 */
[----:B------:R-:W-:Y:S01]  /*4e00*/  FSEL R214, R6, -INF , !P0 ;  /* 0xff80000006d67808 */ /* 0x000fe20004000000 */
[----:B------:R-:W-:Y:S01]  /*4e10*/  VIADD R6, R54, 0x29 ;  /* 0x0000002936067836 */ /* 0x000fe20000000000 */
[----:B------:R-:W-:-:S02]  /*4e20*/  ISETP.GE.AND P1, PT, R10, R242, PT ;  /* 0x000000f20a00720c */ /* 0x000fc40003f26270 */
[C---:B------:R-:W-:Y:S01]  /*4e30*/  ISETP.GE.AND P4, PT, R10.reuse, R241, PT ;  /* 0x000000f10a00720c */ /* 0x040fe20003f86270 */
[----:B------:R-:W-:Y:S01]  /*4e40*/  HMMA.16816.F32 R184, R36, R26, R184 ;  /* 0x0000001a24b8723c */ /* 0x000fe200000018b8 */
[----:B------:R-:W-:Y:S01]  /*4e50*/  ISETP.GE.AND P0, PT, R10, R169, PT ;  /* 0x000000a90a00720c */ /* 0x000fe20003f06270 */
[----:B------:R-:W-:Y:S01]  /*4e60*/  VIADD R10, R54, 0x28 ;  /* 0x00000028360a7836 */ /* 0x000fe20000000000 */
[----:B------:R-:W-:Y:S02]  /*4e70*/  FSEL R212, R7, -INF , !P2 ;  /* 0xff80000007d47808 */ /* 0x000fe40005000000 */
[----:B------:R-:W-:Y:S02]  /*4e80*/  FMNMX.FTZ R14, R21, R14, !PT ;  /* 0x0000000e150e7209 */ /* 0x000fe40007810000 */
[----:B------:R-:W-:Y:S02]  /*4e90*/  ISETP.GE.AND P2, PT, R4, R242, PT ;  /* 0x000000f20400720c */ /* 0x000fe40003f46270 */
[----:B------:R-:W-:-:S02]  /*4ea0*/  FSEL R5, R28, -INF , !P6 ;  /* 0xff8000001c057808 */ /* 0x000fc40007000000 */
[----:B------:R-:W-:Y:S02]  /*4eb0*/  FSEL R29, R29, -INF , !P1 ;  /* 0xff8000001d1d7808 */ /* 0x000fe40004800000 */
[----:B------:R-:W-:Y:S02]  /*4ec0*/  FSEL R210, R34, -INF , !P3 ;  /* 0xff80000022d27808 */ /* 0x000fe40005800000 */
[----:B------:R-:W-:Y:S02]  /*4ed0*/  FMNMX.FTZ R7, R51, R14, !PT ;  /* 0x0000000e33077209 */ /* 0x000fe40007810000 */
[C---:B------:R-:W-:Y:S01]  /*4ee0*/  ISETP.GE.AND P1, PT, R4.reuse, R241, PT ;  /* 0x000000f10400720c */ /* 0x040fe20003f26270 */
[----:B------:R-:W-:Y:S01]  /*4ef0*/  BAR.SYNC.DEFER_BLOCKING 0x0 ;  /* 0x0000000000007b1d */ /* 0x000fe20000010000 */
[C---:B------:R-:W-:Y:S02]  /*4f00*/  ISETP.GE.AND P6, PT, R4.reuse, R240, PT ;  /* 0x000000f00400720c */ /* 0x040fe40003fc6270 */
[----:B------:R-:W-:Y:S01]  /*4f10*/  ISETP.GE.AND P3, PT, R4, R169, PT ;  /* 0x000000a90400720c */ /* 0x000fe20003f66270 */
[----:B------:R-:W-:Y:S01]  /*4f20*/  VIADD R4, R54, 0x21 ;  /* 0x0000002136047836 */ /* 0x000fe20000000000 */
[----:B------:R-:W-:-:S02]  /*4f30*/  FSEL R215, R200, -INF , !P2 ;  /* 0xff800000c8d77808 */ /* 0x000fc40005000000 */
[----:B------:R-:W-:Y:S02]  /*4f40*/  ISETP.GE.AND P2, PT, R10, R242, PT ;  /* 0x000000f20a00720c */ /* 0x000fe40003f46270 */
[----:B------:R-:W-:Y:S02]  /*4f50*/  FMNMX.FTZ R7, R8, R7, !PT ;  /* 0x0000000708077209 */ /* 0x000fe40007810000 */
[----:B------:R-:W-:Y:S02]  /*4f60*/  FSEL R208, R35, -INF , !P0 ;  /* 0xff80000023d07808 */ /* 0x000fe40004000000 */
[----:B------:R-:W-:Y:S02]  /*4f70*/  FSEL R206, R30, -INF , !P5 ;  /* 0xff8000001ece7808 */ /* 0x000fe40006800000 */
[----:B------:R-:W-:Y:S02]  /*4f80*/  FSEL R251, R31, -INF , !P4 ;  /* 0xff8000001ffb7808 */ /* 0x000fe40006000000 */
[----:B------:R-:W-:-:S02]  /*4f90*/  FSEL R205, R188, -INF , !P2 ;  /* 0xff800000bccd7808 */ /* 0x000fc40005000000 */
[C---:B------:R-:W-:Y:S02]  /*4fa0*/  ISETP.GE.AND P4, PT, R4.reuse, R242, PT ;  /* 0x000000f20400720c */ /* 0x040fe40003f86270 */
[C---:B------:R-:W-:Y:S02]  /*4fb0*/  ISETP.GE.AND P0, PT, R4.reuse, R241, PT ;  /* 0x000000f10400720c */ /* 0x040fe40003f06270 */
[C---:B------:R-:W-:Y:S02]  /*4fc0*/  ISETP.GE.AND P5, PT, R4.reuse, R240, PT ;  /* 0x000000f00400720c */ /* 0x040fe40003fa6270 */
[----:B------:R-:W-:Y:S02]  /*4fd0*/  ISETP.GE.AND P2, PT, R4, R169, PT ;  /* 0x000000a90400720c */ /* 0x000fe40003f46270 */
[----:B------:R-:W-:Y:S01]  /*4fe0*/  FMNMX.FTZ R4, R12, R7, !PT ;  /* 0x000000070c047209 */ /* 0x000fe20007810000 */
[----:B------:R-:W-:Y:S01]  /*4ff0*/  VIADD R7, R54, 0x31 ;  /* 0x0000003136077836 */ /* 0x000fe20000000000 */
[----:B------:R-:W-:-:S02]  /*5000*/  FSEL R213, R201, -INF , !P4 ;  /* 0xff800000c9d57808 */ /* 0x000fc40006000000 */
[----:B------:R-:W-:Y:S02]  /*5010*/  FMNMX.FTZ R4, R5, R4, !PT ;  /* 0x0000000405047209 */ /* 0x000fe40007810000 */
[----:B------:R-:W-:Y:S02]  /*5020*/  FSEL R203, R203, -INF , !P0 ;  /* 0xff800000cbcb7808 */ /* 0x000fe40004000000 */
[----:B------:R-:W-:Y:S02]  /*5030*/  FMNMX.FTZ R4, R29, R4, !PT ;  /* 0x000000041d047209 */ /* 0x000fe40007810000 */
[----:B------:R-:W-:Y:S02]  /*5040*/  ISETP.GE.AND P4, PT, R6, R242, PT ;  /* 0x000000f20600720c */ /* 0x000fe40003f86270 */
[----:B------:R-:W-:Y:S01]  /*5050*/  FMNMX.FTZ R14, R215, R4, !PT ;  /* 0x00000004d70e7209 */ /* 0x000fe20007810000 */
[C---:B------:R-:W-:Y:S01]  /*5060*/  VIADD R4, R54.reuse, 0x38 ;  /* 0x0000003836047836 */ /* 0x040fe20000000000 */
[----:B------:R-:W-:Y:S01]  /*5070*/  ISETP.GE.AND P0, PT, R11, R242, PT ;  /* 0x000000f20b00720c */ /* 0x000fe20003f06270 */
[----:B------:R-:W-:Y:S01]  /*5080*/  VIADD R54, R54, 0x39 ;  /* 0x0000003936367836 */ /* 0x000fe20000000000 */
[----:B------:R-:W-:-:S02]  /*5090*/  FSEL R209, R189, -INF , !P4 ;  /* 0xff800000bdd17808 */ /* 0x000fc40006000000 */
[----:B------:R-:W-:Y:S02]  /*50a0*/  FSEL R207, R64, -INF , !P0 ;  /* 0xff80000040cf7808 */ /* 0x000fe40004000000 */
[----:B------:R-:W-:Y:S02]  /*50b0*/  FSEL R189, R202, -INF , !P1 ;  /* 0xff800000cabd7808 */ /* 0x000fe40004800000 */
[----:B------:R-:W-:Y:S02]  /*50c0*/  FMNMX.FTZ R14, R213, R14, !PT ;  /* 0x0000000ed50e7209 */ /* 0x000fe40007810000 */
[----:B------:R-:W-:Y:S02]  /*50d0*/  ISETP.GE.AND P0, PT, R54, R242, PT ;  /* 0x000000f23600720c */ /* 0x000fe40003f06270 */
[-C--:B------:R-:W-:Y:S02]  /*50e0*/  ISETP.GE.AND P4, PT, R10, R241.reuse, PT ;  /* 0x000000f10a00720c */ /* 0x080fe40003f86270 */
[----:B------:R-:W-:-:S02]  /*50f0*/  ISETP.GE.AND P1, PT, R6, R241, PT ;  /* 0x000000f10600720c */ /* 0x000fc40003f26270 */
[----:B------:R-:W-:Y:S02]  /*5100*/  FMNMX.FTZ R14, R205, R14, !PT ;  /* 0x0000000ecd0e7209 */ /* 0x000fe40007810000 */
[----:B------:R-:W-:Y:S02]  /*5110*/  FSEL R181, R181, -INF , !P0 ;  /* 0xff800000b5b57808 */ /* 0x000fe40004000000 */
[----:B------:R-:W-:Y:S02]  /*5120*/  FSEL R179, R190, -INF , !P4 ;  /* 0xff800000beb37808 */ /* 0x000fe40006000000 */
[----:B------:R-:W-:Y:S02]  /*5130*/  FSEL R191, R191, -INF , !P1 ;  /* 0xff800000bfbf7808 */ /* 0x000fe40004800000 */
[----:B------:R-:W-:Y:S02]  /*5140*/  ISETP.NE.AND P0, PT, R2, 0x2, PT ;  /* 0x000000020200780c */ /* 0x000fe40003f05270 */
[----:B------:R-:W-:-:S02]  /*5150*/  ISETP.GE.AND P4, PT, R7, R242, PT ;  /* 0x000000f20700720c */ /* 0x000fc40003f86270 */
[----:B------:R-:W-:Y:S02]  /*5160*/  ISETP.GE.AND P1, PT, R4, R242, PT ;  /* 0x000000f20400720c */ /* 0x000fe40003f26270 */
[----:B------:R-:W-:Y:S02]  /*5170*/  FMNMX.FTZ R14, R209, R14, !PT ;  /* 0x0000000ed10e7209 */ /* 0x000fe40007810000 */
[----:B------:R-:W-:Y:S02]  /*5180*/  FSEL R201, R65, -INF , !P4 ;  /* 0xff80000041c97808 */ /* 0x000fe40006000000 */
[----:B------:R-:W-:Y:S02]  /*5190*/  FSEL R180, R180, -INF , !P1 ;  /* 0xff800000b4b47808 */ /* 0x000fe40004800000 */
[C---:B------:R-:W-:Y:S02]  /*51a0*/  ISETP.GE.AND P4, PT, R10.reuse, R240, PT ;  /* 0x000000f00a00720c */ /* 0x040fe40003f86270 */
[----:B------:R-:W-:-:S02]  /*51b0*/  ISETP.GE.AND P1, PT, R10, R169, PT ;  /* 0x000000a90a00720c */ /* 0x000fc40003f26270 */
[----:B------:R-:W-:-:S04]  /*51c0*/  FMNMX.FTZ R10, R207, R14, !PT ;  /* 0x0000000ecf0a7209 */ /* 0x000fc80007810000 */
[----:B------:R-:W-:-:S04]  /*51d0*/  FMNMX.FTZ R25, R201, R10, !PT ;  /* 0x0000000ac9197209 */ /* 0x000fc80007810000 */
[----:B------:R-:W-:Y:S01]  /*51e0*/  FMNMX.FTZ R14, R180, R25, !PT ;  /* 0x00000019b40e7209 */ /* 0x000fe20007810000 */
[----:B------:R-:W-:Y:S06]  /*51f0*/  @!P0 BRA `(.L_x_3) ;  /* 0x0000000000588947 */ /* 0x000fec0003800000 */
[----:B------:R-:W-:-:S05]  /*5200*/  VIADD R25, R2, 0xfffffffd ;  /* 0xfffffffd02197836 */ /* 0x000fca0000000000 */
[----:B------:R-:W-:-:S05]  /*5210*/  SHF.R.S32.HI R27, RZ, 0x1f, R25 ;  /* 0x0000001fff1b7819 */ /* 0x000fca0000011419 */
[-C--:B------:R-:W-:Y:S02]  /*5220*/  IMAD R10, R27, R170.reuse, RZ ;  /* 0x000000aa1b0a7224 */ /* 0x080fe400078e02ff */
[----:B------:R-:W-:-:S04]  /*5230*/  IMAD.WIDE.U32 R26, R25, R170, RZ ;  /* 0x000000aa191a7225 */ /* 0x000fc800078e00ff */
[----:B------:R-:W-:Y:S01]  /*5240*/  IMAD R10, R25, R171, R10 ;  /* 0x000000ab190a7224 */ /* 0x000fe200078e020a */
[----:B------:R-:W-:-:S03]  /*5250*/  LEA R18, P0, R26, R232, 0x6 ;  /* 0x000000e81a127211 */ /* 0x000fc600078030ff */
[----:B------:R-:W-:-:S05]  /*5260*/  IMAD.IADD R25, R27, 0x1, R10 ;  /* 0x000000011b197824 */ /* 0x000fca00078e020a */
[----:B------:R-:W-:Y:S02]  /*5270*/  LEA.HI.X R25, R26, R235, R25, 0x6, P0 ;  /* 0x000000eb1a197211 */ /* 0x000fe400000f3419 */
[----:B------:R-:W-:-:S04]  /*5280*/  LEA R24, P0, R18, UR8, 0x1 ;  /* 0x0000000812187c11 */ /* 0x000fc8000f8008ff */
[----:B------:R-:W-:Y:S02]  /*5290*/  LEA.HI.X R25, R18, UR9, R25, 0x1, P0 ;  /* 0x0000000912197c11 */ /* 0x000fe400080f0c19 */
[----:B------:R-:W-:-:S03]  /*52a0*/  IADD3 R26, P0, R227, R24, RZ ;  /* 0x00000018e31a7210 */ /* 0x000fc60007f1e0ff */
[----:B------:R-:W-:Y:S01]  /*52b0*/  @!PT LDS RZ, [RZ] ;  /* 0x00000000fffff984 */ /* 0x000fe20000000800 */
[----:B------:R-:W-:Y:S01]  /*52c0*/  @!PT LDS RZ, [RZ] ;  /* 0x00000000fffff984 */ /* 0x000fe20000000800 */
[----:B------:R-:W-:Y:S01]  /*52d0*/  @!PT LDS RZ, [RZ] ;  /* 0x00000000fffff984 */ /* 0x000fe20000000800 */
[----:B------:R1:W-:Y:S02]  /*52e0*/  LDGSTS.E.BYPASS.LTC128B.128 [R230+0x6000], desc[UR12][R24.64] ;  /* 0x0600000018e67fae */ /* 0x0003e4000b901d4c */
[----:B------:R-:W-:Y:S02]  /*52f0*/  IMAD.X R27, R226, 0x1, R25, P0 ;  /* 0x00000001e21b7824 */ /* 0x000fe400000e0619 */
[----:B------:R1:W-:Y:S04]  /*5300*/  LDGSTS.E.BYPASS.LTC128B.128 [R230+0x7000], desc[UR12][R24.64+0x40] ;  /* 0x0700004018e67fae */ /* 0x0003e8000b901d4c */
[----:B------:R1:W-:Y:S04]  /*5310*/  LDGSTS.E.BYPASS.LTC128B.128 [R230+0x8000], desc[UR12][R24.64+0x80] ;  /* 0x0800008018e67fae */ /* 0x0003e8000b901d4c */
[----:B------:R1:W-:Y:S04]  /*5320*/  LDGSTS.E.BYPASS.LTC128B.128 [R230+0x6800], desc[UR12][R26.64] ;  /* 0x068000001ae67fae */ /* 0x0003e8000b901d4c */
[----:B------:R1:W-:Y:S04]  /*5330*/  LDGSTS.E.BYPASS.LTC128B.128 [R230+0x7800], desc[UR12][R26.64+0x40] ;  /* 0x078000401ae67fae */ /* 0x0003e8000b901d4c */
[----:B------:R1:W-:Y:S04]  /*5340*/  LDGSTS.E.BYPASS.LTC128B.128 [R230+0x8800], desc[UR12][R26.64+0x80] ;  /* 0x088000801ae67fae */ /* 0x0003e8000b901d4c */
[----:B------:R-:W0:Y:S02]  /*5350*/  LDGDEPBAR ;  /* 0x00000000000079af */ /* 0x000e240000000000 */
.L_x_3:
[----:B------:R-:W-:Y:S02]  /*5360*/  FMNMX.FTZ R10, R181, R14, !PT ;  /* 0x0000000eb50a7209 */ /* 0x000fe40007810000 */
[----:B------:R-:W-:Y:S02]  /*5370*/  ISETP.GE.AND P0, PT, R6, R240, PT ;  /* 0x000000f00600720c */ /* 0x000fe40003f06270 */
[----:B------:R-:W-:Y:S01]  /*5380*/  FSEL R204, R196, -INF , !P6 ;  /* 0xff800000c4cc7808 */ /* 0x000fe20007000000 */
[----:B-1----:R-:W1:Y:S01]  /*5390*/  SHFL.BFLY PT, R25, R10, 0x2, 0x1f ;  /* 0x0c401f000a197f89 */ /* 0x002e6200000e0000 */
[----:B------:R-:W-:Y:S02]  /*53a0*/  FSEL R200, R192, -INF , !P4 ;  /* 0xff800000c0c87808 */ /* 0x000fe40006000000 */
[----:B------:R-:W-:Y:S02]  /*53b0*/  FSEL R196, R193, -INF , !P0 ;  /* 0xff800000c1c47808 */ /* 0x000fe40004000000 */
[----:B------:R-:W-:-:S02]  /*53c0*/  FMNMX.FTZ R18, R167, R53, !PT ;  /* 0x00000035a7127209 */ /* 0x000fc40007810000 */
[-C--:B------:R-:W-:Y:S02]  /*53d0*/  ISETP.GE.AND P4, PT, R7, R241.reuse, PT ;  /* 0x000000f10700720c */ /* 0x080fe40003f86270 */
[----:B------:R-:W-:Y:S02]  /*53e0*/  ISETP.GE.AND P0, PT, R4, R241, PT ;  /* 0x000000f10400720c */ /* 0x000fe40003f06270 */
[----:B------:R-:W-:Y:S02]  /*53f0*/  FMNMX.FTZ R27, R166, R52, !PT ;  /* 0x00000034a61b7209 */ /* 0x000fe40007810000 */
[----:B------:R-:W-:Y:S02]  /*5400*/  FMNMX.FTZ R14, R55, R18, !PT ;  /* 0x00000012370e7209 */ /* 0x000fe40007810000 */
[----:B------:R-:W-:Y:S02]  /*5410*/  FSEL R39, R67, -INF , !P4 ;  /* 0xff80000043277808 */ /* 0x000fe40006000000 */
[----:B------:R-:W-:-:S02]  /*5420*/  FSEL R37, R182, -INF , !P0 ;  /* 0xff800000b6257808 */ /* 0x000fc40004000000 */
[----:B------:R-:W-:Y:S02]  /*5430*/  FMNMX.FTZ R27, R246, R27, !PT ;  /* 0x0000001bf61b7209 */ /* 0x000fe40007810000 */
[C---:B------:R-:W-:Y:S02]  /*5440*/  ISETP.GE.AND P4, PT, R7.reuse, R240, PT ;  /* 0x000000f00700720c */ /* 0x040fe40003f86270 */
[----:B------:R-:W-:Y:S02]  /*5450*/  ISETP.GE.AND P0, PT, R7, R169, PT ;  /* 0x000000a90700720c */ /* 0x000fe40003f06270 */
[----:B-1----:R-:W-:Y:S02]  /*5460*/  FMNMX.FTZ R25, R10, R25, !PT ;  /* 0x000000190a197209 */ /* 0x002fe40007810000 */
[----:B------:R-:W-:Y:S02]  /*5470*/  FMNMX.FTZ R10, R165, R17, !PT ;  /* 0x00000011a50a7209 */ /* 0x000fe40007810000 */
[----:B------:R-:W-:Y:S01]  /*5480*/  ISETP.GE.AND P6, PT, R6, R169, PT ;  /* 0x000000a90600720c */ /* 0x000fe20003fc6270 */
[----:B------:R-:W1:Y:S01]  /*5490*/  SHFL.BFLY PT, R40, R25, 0x1, 0x1f ;  /* 0x0c201f0019287f89 */ /* 0x000e6200000e0000 */
[----:B------:R-:W-:-:S02]  /*54a0*/  FMNMX.FTZ R10, R23, R10, !PT ;  /* 0x0000000a170a7209 */ /* 0x000fc40007810000 */
[----:B------:R-:W-:Y:S02]  /*54b0*/  FMNMX.FTZ R6, R49, R14, !PT ;  /* 0x0000000e31067209 */ /* 0x000fe40007810000 */
[----:B------:R-:W-:Y:S02]  /*54c0*/  FMNMX.FTZ R10, R13, R10, !PT ;  /* 0x0000000a0d0a7209 */ /* 0x000fe40007810000 */
[----:B------:R-:W-:Y:S02]  /*54d0*/  FMNMX.FTZ R27, R20, R27, !PT ;  /* 0x0000001b141b7209 */ /* 0x000fe40007810000 */
[----:B------:R-:W-:Y:S02]  /*54e0*/  FMNMX.FTZ R7, R19, R10, !PT ;  /* 0x0000000a13077209 */ /* 0x000fe40007810000 */
[----:B------:R-:W-:Y:S02]  /*54f0*/  FSEL R202, R197, -INF , !P5 ;  /* 0xff800000c5ca7808 */ /* 0x000fe40006800000 */
[----:B------:R-:W-:-:S02]  /*5500*/  FMNMX.FTZ R7, R214, R7, !PT ;  /* 0x00000007d6077209 */ /* 0x000fc40007810000 */
[----:B------:R-:W-:Y:S02]  /*5510*/  ISETP.GE.AND P5, PT, R11, R241, PT ;  /* 0x000000f10b00720c */ /* 0x000fe40003fa6270 */
[----:B------:R-:W-:Y:S02]  /*5520*/  FMNMX.FTZ R6, R15, R6, !PT ;  /* 0x000000060f067209 */ /* 0x000fe40007810000 */
[----:B------:R-:W-:Y:S02]  /*5530*/  FMNMX.FTZ R27, R16, R27, !PT ;  /* 0x0000001b101b7209 */ /* 0x000fe40007810000 */
[----:B------:R-:W-:Y:S02]  /*5540*/  FMNMX.FTZ R7, R212, R7, !PT ;  /* 0x00000007d4077209 */ /* 0x000fe40007810000 */
[----:B------:R-:W-:Y:S02]  /*5550*/  FSEL R219, R199, -INF , !P2 ;  /* 0xff800000c7db7808 */ /* 0x000fe40005000000 */
[----:B------:R-:W-:-:S02]  /*5560*/  FSEL R193, R66, -INF , !P5 ;  /* 0xff80000042c17808 */ /* 0x000fc40006800000 */
[----:B------:R-:W-:Y:S02]  /*5570*/  FMNMX.FTZ R6, R9, R6, !PT ;  /* 0x0000000609067209 */ /* 0x000fe40007810000 */
[C---:B------:R-:W-:Y:S02]  /*5580*/  ISETP.GE.AND P2, PT, R11.reuse, R240, PT ;  /* 0x000000f00b00720c */ /* 0x040fe40003f46270 */
[----:B------:R-:W-:Y:S02]  /*5590*/  ISETP.GE.AND P5, PT, R11, R169, PT ;  /* 0x000000a90b00720c */ /* 0x000fe40003fa6270 */
[----:B------:R-:W-:Y:S02]  /*55a0*/  FMNMX.FTZ R11, R172, R27, !PT ;  /* 0x0000001bac0b7209 */ /* 0x000fe40007810000 */
[----:B------:R-:W-:Y:S02]  /*55b0*/  FMNMX.FTZ R7, R210, R7, !PT ;  /* 0x00000007d2077209 */ /* 0x000fe40007810000 */
[----:B------:R-:W-:-:S02]  /*55c0*/  FMNMX.FTZ R31, R211, R6, !PT ;  /* 0x00000006d31f7209 */ /* 0x000fc40007810000 */
[----:B------:R-:W-:Y:S02]  /*55d0*/  FMNMX.FTZ R11, R174, R11, !PT ;  /* 0x0000000bae0b7209 */ /* 0x000fe40007810000 */
[----:B------:R-:W-:Y:S02]  /*55e0*/  FSEL R249, R198, -INF , !P3 ;  /* 0xff800000c6f97808 */ /* 0x000fe40005800000 */
[----:B------:R-:W-:Y:S02]  /*55f0*/  FMNMX.FTZ R10, R208, R7, !PT ;  /* 0x00000007d00a7209 */ /* 0x000fe40007810000 */
[----:B------:R-:W-:Y:S02]  /*5600*/  FMNMX.FTZ R6, R206, R31, !PT ;  /* 0x0000001fce067209 */ /* 0x000fe40007810000 */
[----:B------:R-:W-:Y:S02]  /*5610*/  FMNMX.FTZ R11, R178, R11, !PT ;  /* 0x0000000bb20b7209 */ /* 0x000fe40007810000 */
[----:B------:R-:W-:-:S02]  /*5620*/  FMNMX.FTZ R10, R249, R10, !PT ;  /* 0x0000000af90a7209 */ /* 0x000fc40007810000 */
[----:B------:R-:W-:Y:S02]  /*5630*/  FMNMX.FTZ R6, R251, R6, !PT ;  /* 0x00000006fb067209 */ /* 0x000fe40007810000 */
[----:B------:R-:W-:Y:S02]  /*5640*/  ISETP.GE.AND P3, PT, R54, R241, PT ;  /* 0x000000f13600720c */ /* 0x000fe40003f66270 */
[----:B------:R-:W-:Y:S02]  /*5650*/  FMNMX.FTZ R11, R216, R11, !PT ;  /* 0x0000000bd80b7209 */ /* 0x000fe40007810000 */
[----:B------:R-:W-:Y:S02]  /*5660*/  FSEL R241, R194, -INF , !P1 ;  /* 0xff800000c2f17808 */ /* 0x000fe40004800000 */
[----:B------:R-:W-:Y:S02]  /*5670*/  FMNMX.FTZ R14, R219, R10, !PT ;  /* 0x0000000adb0e7209 */ /* 0x000fe40007810000 */
[----:B------:R-:W-:-:S02]  /*5680*/  FMNMX.FTZ R6, R189, R6, !PT ;  /* 0x00000006bd067209 */ /* 0x000fc40007810000 */
[----:B------:R-:W-:Y:S02]  /*5690*/  FMNMX.FTZ R11, R204, R11, !PT ;  /* 0x0000000bcc0b7209 */ /* 0x000fe40007810000 */
[----:B------:R-:W-:Y:S02]  /*56a0*/  FSEL R217, R195, -INF , !P6 ;  /* 0xff800000c3d97808 */ /* 0x000fe40007000000 */
[----:B------:R-:W-:Y:S02]  /*56b0*/  FMNMX.FTZ R14, R241, R14, !PT ;  /* 0x0000000ef10e7209 */ /* 0x000fe40007810000 */
[----:B------:R-:W-:Y:S02]  /*56c0*/  FMNMX.FTZ R6, R203, R6, !PT ;  /* 0x00000006cb067209 */ /* 0x000fe40007810000 */
[----:B------:R-:W-:Y:S02]  /*56d0*/  FSEL R176, R60, -INF , !P2 ;  /* 0xff8000003cb07808 */ /* 0x000fe40005000000 */
[----:B------:R-:W-:-:S02]  /*56e0*/  FMNMX.FTZ R11, R202, R11, !PT ;  /* 0x0000000bca0b7209 */ /* 0x000fc40007810000 */
[----:B------:R-:W-:Y:S02]  /*56f0*/  ISETP.GE.AND P2, PT, R54, R240, PT ;  /* 0x000000f03600720c */ /* 0x000fe40003f46270 */
[----:B------:R-:W-:Y:S02]  /*5700*/  FSEL R177, R62, -INF , !P5 ;  /* 0xff8000003eb17808 */ /* 0x000fe40006800000 */
[----:B------:R-:W-:Y:S02]  /*5710*/  FMNMX.FTZ R14, R217, R14, !PT ;  /* 0x0000000ed90e7209 */ /* 0x000fe40007810000 */
[----:B------:R-:W-:Y:S02]  /*5720*/  FMNMX.FTZ R6, R179, R6, !PT ;  /* 0x00000006b3067209 */ /* 0x000fe40007810000 */
[----:B------:R-:W-:Y:S02]  /*5730*/  FSEL R67, R183, -INF , !P3 ;  /* 0xff800000b7437808 */ /* 0x000fe40005800000 */
[----:B------:R-:W-:-:S02]  /*5740*/  ISETP.GE.AND P3, PT, R4, R240, PT ;  /* 0x000000f00400720c */ /* 0x000fc40003f66270 */
[----:B------:R-:W-:Y:S02]  /*5750*/  FMNMX.FTZ R11, R200, R11, !PT ;  /* 0x0000000bc80b7209 */ /* 0x000fe40007810000 */
[----:B------:R-:W-:Y:S02]  /*5760*/  FSEL R185, R185, -INF , !P2 ;  /* 0xff800000b9b97808 */ /* 0x000fe40005000000 */
[----:B------:R-:W-:Y:S02]  /*5770*/  ISETP.GE.AND P2, PT, R4, R169, PT ;  /* 0x000000a90400720c */ /* 0x000fe40003f46270 */
[----:B------:R-:W-:Y:S02]  /*5780*/  FSEL R175, R63, -INF , !P0 ;  /* 0xff8000003faf7808 */ /* 0x000fe40004000000 */
[----:B------:R-:W-:Y:S02]  /*5790*/  FMNMX.FTZ R14, R177, R14, !PT ;  /* 0x0000000eb10e7209 */ /* 0x000fe40007810000 */
[----:B------:R-:W-:-:S02]  /*57a0*/  FMNMX.FTZ R6, R191, R6, !PT ;  /* 0x00000006bf067209 */ /* 0x000fc40007810000 */
[----:B------:R-:W-:Y:S02]  /*57b0*/  FMNMX.FTZ R11, R196, R11, !PT ;  /* 0x0000000bc40b7209 */ /* 0x000fe40007810000 */
[----:B------:R-:W-:Y:S02]  /*57c0*/  FSEL R184, R184, -INF , !P3 ;  /* 0xff800000b8b87808 */ /* 0x000fe40005800000 */
[----:B------:R-:W-:Y:S02]  /*57d0*/  ISETP.GE.AND P3, PT, R54, R169, PT ;  /* 0x000000a93600720c */ /* 0x000fe40003f66270 */
[----:B------:R-:W-:Y:S02]  /*57e0*/  FSEL R173, R186, -INF , !P2 ;  /* 0xff800000baad7808 */ /* 0x000fe40005000000 */
[----:B------:R-:W-:Y:S02]  /*57f0*/  FMNMX.FTZ R4, R175, R14, !PT ;  /* 0x0000000eaf047209 */ /* 0x000fe40007810000 */
[----:B------:R-:W-:-:S02]  /*5800*/  FMNMX.FTZ R6, R193, R6, !PT ;  /* 0x00000006c1067209 */ /* 0x000fc40007810000 */
[----:B------:R-:W-:Y:S02]  /*5810*/  FSEL R38, R61, -INF , !P4 ;  /* 0xff8000003d267808 */ /* 0x000fe40006000000 */
[----:B------:R-:W-:Y:S02]  /*5820*/  FMNMX.FTZ R11, R176, R11, !PT ;  /* 0x0000000bb00b7209 */ /* 0x000fe40007810000 */
[----:B------:R-:W-:Y:S02]  /*5830*/  FSEL R187, R187, -INF , !P3 ;  /* 0xff800000bbbb7808 */ /* 0x000fe40005800000 */
[----:B------:R-:W-:Y:S02]  /*5840*/  FMNMX.FTZ R4, R173, R4, !PT ;  /* 0x00000004ad047209 */ /* 0x000fe40007810000 */
[----:B------:R-:W-:Y:S02]  /*5850*/  FMNMX.FTZ R6, R39, R6, !PT ;  /* 0x0000000627067209 */ /* 0x000fe40007810000 */
[----:B------:R-:W-:-:S02]  /*5860*/  FMNMX.FTZ R11, R38, R11, !PT ;  /* 0x0000000b260b7209 */ /* 0x000fc40007810000 */
[----:B------:R-:W-:Y:S02]  /*5870*/  FMNMX.FTZ R41, R187, R4, !PT ;  /* 0x00000004bb297209 */ /* 0x000fe40007810000 */
[----:B------:R-:W-:Y:S02]  /*5880*/  FMNMX.FTZ R6, R37, R6, !PT ;  /* 0x0000000625067209 */ /* 0x000fe40007810000 */
[----:B------:R-:W-:Y:S01]  /*5890*/  FMNMX.FTZ R10, R184, R11, !PT ;  /* 0x0000000bb80a7209 */ /* 0x000fe20007810000 */
[----:B------:R-:W2:Y:S01]  /*58a0*/  SHFL.BFLY PT, R4, R41, 0x2, 0x1f ;  /* 0x0c401f0029047f89 */ /* 0x000ea200000e0000 */
[----:B------:R-:W-:Y:S02]  /*58b0*/  FMNMX.FTZ R6, R67, R6, !PT ;  /* 0x0000000643067209 */ /* 0x000fe40007810000 */
[----:B------:R-:W-:Y:S02]  /*58c0*/  FMNMX.FTZ R10, R185, R10, !PT ;  /* 0x0000000ab90a7209 */ /* 0x000fe40007810000 */
[----:B-1----:R-:W-:Y:S01]  /*58d0*/  FMNMX.FTZ R40, R25, R40, !PT ;  /* 0x0000002819287209 */ /* 0x002fe20007810000 */
[----:B------:R-:W1:Y:S03]  /*58e0*/  SHFL.BFLY PT, R7, R6, 0x2, 0x1f ;  /* 0x0c401f0006077f89 */ /* 0x000e6600000e0000 */
[C---:B------:R-:W-:Y:S01]  /*58f0*/  FSETP.NEU.FTZ.AND P1, PT, R40.reuse, -INF , PT ;  /* 0xff8000002800780b */ /* 0x040fe20003f3d000 */
[----:B------:R-:W3:Y:S01]  /*5900*/  SHFL.BFLY PT, R11, R10, 0x2, 0x1f ;  /* 0x0c401f000a0b7f89 */ /* 0x000ee200000e0000 */
[----:B------:R-:W-:-:S03]  /*5910*/  FMUL.FTZ R182, R40, UR4 ;  /* 0x0000000428b67c20 */ /* 0x000fc60008410000 */
[----:B------:R-:W-:Y:S02]  /*5920*/  LDSM.16.MT88.4 R24, [R221+0x9000] ;  /* 0x00900000dd18783b */ /* 0x000fe40000004200 */
[----:B------:R-:W-:-:S05]  /*5930*/  FSEL R182, R182, RZ, P1 ;  /* 0x000000ffb6b67208 */ /* 0x000fca0000800000 */
[--C-:B------:R-:W-:Y:S01]  /*5940*/  FFMA.FTZ R64, R59, UR4, -R182.reuse ;  /* 0x000000043b407c23 */ /* 0x100fe200080108b6 */
[--C-:B------:R-:W-:Y:S01]  /*5950*/  FFMA.FTZ R59, R5, UR4, -R182.reuse ;  /* 0x00000004053b7c23 */ /* 0x100fe200080108b6 */
[--C-:B------:R-:W-:Y:S01]  /*5960*/  FFMA.FTZ R62, R57, UR4, -R182.reuse ;  /* 0x00000004393e7c23 */ /* 0x100fe200080108b6 */
[----:B--2---:R-:W-:Y:S01]  /*5970*/  FMNMX.FTZ R41, R41, R4, !PT ;  /* 0x0000000429297209 */ /* 0x004fe20007810000 */
[--C-:B------:R-:W-:Y:S01]  /*5980*/  FFMA.FTZ R60, R51, UR4, -R182.reuse ;  /* 0x00000004333c7c23 */ /* 0x100fe200080108b6 */
[--C-:B------:R-:W-:Y:S01]  /*5990*/  FFMA.FTZ R63, R21, UR4, -R182.reuse ;  /* 0x00000004153f7c23 */ /* 0x100fe200080108b6 */
[--C-:B------:R-:W-:Y:S01]  /*59a0*/  FFMA.FTZ R61, R8, UR4, -R182.reuse ;  /* 0x00000004083d7c23 */ /* 0x100fe200080108b6 */
[--C-:B------:R-:W-:Y:S01]  /*59b0*/  FFMA.FTZ R58, R12, UR4, -R182.reuse ;  /* 0x000000040c3a7c23 */ /* 0x100fe200080108b6 */
[----:B------:R-:W2:Y:S01]  /*59c0*/  SHFL.BFLY PT, R4, R41, 0x1, 0x1f ;  /* 0x0c201f0029047f89 */ /* 0x000ea200000e0000 */
[----:B-1----:R-:W-:Y:S01]  /*59d0*/  FMNMX.FTZ R7, R6, R7, !PT ;  /* 0x0000000706077209 */ /* 0x002fe20007810000 */
[--C-:B------:R-:W-:Y:S01]  /*59e0*/  FFMA.FTZ R56, R29, UR4, -R182.reuse ;  /* 0x000000041d387c23 */ /* 0x100fe200080108b6 */
[----:B------:R-:W-:Y:S01]  /*59f0*/  FSEL R29, R40, RZ, P1 ;  /* 0x000000ff281d7208 */ /* 0x000fe20000800000 */
[----:B------:R-:W-:Y:S01]  /*5a00*/  MUFU.EX2 R64, R64 ;  /* 0x0000004000407308 */ /* 0x000fe20000000800 */
[----:B---3--:R-:W-:Y:S01]  /*5a10*/  FMNMX.FTZ R11, R10, R11, !PT ;  /* 0x0000000b0a0b7209 */ /* 0x008fe20007810000 */
[----:B------:R-:W1:Y:S01]  /*5a20*/  SHFL.BFLY PT, R6, R7, 0x1, 0x1f ;  /* 0x0c201f0007067f89 */ /* 0x000e6200000e0000 */
[--C-:B------:R-:W-:Y:S01]  /*5a30*/  FFMA.FTZ R194, R215, UR4, -R182.reuse ;  /* 0x00000004d7c27c23 */ /* 0x100fe200080108b6 */
[----:B------:R-:W-:Y:S01]  /*5a40*/  FADD.FTZ R29, R168, -R29 ;  /* 0x8000001da81d7221 */ /* 0x000fe20000010000 */
[--C-:B------:R-:W-:Y:S01]  /*5a50*/  FFMA.FTZ R213, R213, UR4, -R182.reuse ;  /* 0x00000004d5d57c23 */ /* 0x100fe200080108b6 */
[----:B------:R-:W3:Y:S01]  /*5a60*/  SHFL.BFLY PT, R42, R11, 0x1, 0x1f ;  /* 0x0c201f000b2a7f89 */ /* 0x000ee200000e0000 */
[--C-:B------:R-:W-:Y:S01]  /*5a70*/  FFMA.FTZ R201, R201, UR4, -R182.reuse ;  /* 0x00000004c9c97c23 */ /* 0x100fe200080108b6 */
[----:B------:R-:W-:Y:S01]  /*5a80*/  FMUL.FTZ R29, R29, UR4 ;  /* 0x000000041d1d7c20 */ /* 0x000fe20008410000 */
[----:B------:R-:W-:Y:S01]  /*5a90*/  MUFU.EX2 R62, R62 ;  /* 0x0000003e003e7308 */ /* 0x000fe20000000800 */
[--C-:B------:R-:W-:Y:S01]  /*5aa0*/  FFMA.FTZ R180, R180, UR4, -R182.reuse ;  /* 0x00000004b4b47c23 */ /* 0x100fe200080108b6 */
[----:B------:R-:W-:Y:S01]  /*5ab0*/  FFMA.FTZ R181, R181, UR4, -R182 ;  /* 0x00000004b5b57c23 */ /* 0x000fe200080108b6 */
[----:B------:R-:W-:-:S05]  /*5ac0*/  MOV R168, R40 ;  /* 0x0000002800a87202 */ /* 0x000fca0000000f00 */
[----:B------:R-:W-:Y:S01]  /*5ad0*/  MUFU.EX2 R63, R63 ;  /* 0x0000003f003f7308 */ /* 0x000fe20000000800 */
[----:B--2---:R-:W-:-:S04]  /*5ae0*/  FMNMX.FTZ R41, R41, R4, !PT ;  /* 0x0000000429297209 */ /* 0x004fc80007810000 */
[C---:B------:R-:W-:Y:S01]  /*5af0*/  FSETP.NEU.FTZ.AND P0, PT, R41.reuse, -INF , PT ;  /* 0xff8000002900780b */ /* 0x040fe20003f1d000 */
[----:B------:R-:W-:Y:S01]  /*5b00*/  FMUL.FTZ R36, R41, UR4 ;  /* 0x0000000429247c20 */ /* 0x000fe20008410000 */
[----:B-1----:R-:W-:Y:S01]  /*5b10*/  FMNMX.FTZ R43, R7, R6, !PT ;  /* 0x00000006072b7209 */ /* 0x002fe20007810000 */
[----:B------:R-:W-:Y:S01]  /*5b20*/  MUFU.EX2 R60, R60 ;  /* 0x0000003c003c7308 */ /* 0x000fe20000000800 */
[----:B------:R-:W-:Y:S02]  /*5b30*/  FSEL R4, R41, RZ, P0 ;  /* 0x000000ff29047208 */ /* 0x000fe40000000000 */
[----:B---3--:R-:W-:Y:S01]  /*5b40*/  FMNMX.FTZ R42, R11, R42, !PT ;  /* 0x0000002a0b2a7209 */ /* 0x008fe20007810000 */
[C---:B------:R-:W-:Y:S01]  /*5b50*/  FMUL.FTZ R170, R43.reuse, UR4 ;  /* 0x000000042baa7c20 */ /* 0x040fe20008410000 */
[----:B------:R-:W-:Y:S01]  /*5b60*/  FSETP.NEU.FTZ.AND P3, PT, R43, -INF , PT ;  /* 0xff8000002b00780b */ /* 0x000fe20003f7d000 */
[----:B------:R-:W-:Y:S01]  /*5b70*/  FADD.FTZ R4, R165, -R4 ;  /* 0x80000004a5047221 */ /* 0x000fe20000010000 */
[C---:B------:R-:W-:Y:S01]  /*5b80*/  FSETP.NEU.FTZ.AND P2, PT, R42.reuse, -INF , PT ;  /* 0xff8000002a00780b */ /* 0x040fe20003f5d000 */
[----:B------:R-:W-:Y:S01]  /*5b90*/  FMUL.FTZ R183, R42, UR4 ;  /* 0x000000042ab77c20 */ /* 0x000fe20008410000 */
[----:B------:R-:W-:Y:S01]  /*5ba0*/  FSEL R170, R170, RZ, P3 ;  /* 0x000000ffaaaa7208 */ /* 0x000fe20001800000 */
[----:B------:R-:W-:Y:S01]  /*5bb0*/  FMUL.FTZ R4, R4, UR4 ;  /* 0x0000000404047c20 */ /* 0x000fe20008410000 */
[----:B------:R-:W-:Y:S01]  /*5bc0*/  FSEL R36, R36, RZ, P0 ;  /* 0x000000ff24247208 */ /* 0x000fe20000000000 */
[----:B------:R-:W-:Y:S01]  /*5bd0*/  MUFU.EX2 R171, R29 ;  /* 0x0000001d00ab7308 */ /* 0x000fe20000000800 */
[----:B------:R-:W-:Y:S01]  /*5be0*/  FSEL R183, R183, RZ, P2 ;  /* 0x000000ffb7b77208 */ /* 0x000fe20001000000 */
[----:B------:R-:W-:Y:S01]  /*5bf0*/  FFMA.FTZ R57, R53, UR4, -R170 ;  /* 0x0000000435397c23 */ /* 0x000fe200080108aa */
[----:B------:R-:W-:Y:S01]  /*5c00*/  FSEL R5, R42, RZ, P2 ;  /* 0x000000ff2a057208 */ /* 0x000fe20001000000 */
[--C-:B------:R-:W-:Y:S01]  /*5c10*/  FFMA.FTZ R48, R17, UR4, -R36.reuse ;  /* 0x0000000411307c23 */ /* 0x100fe20008010824 */
[--C-:B------:R-:W-:Y:S01]  /*5c20*/  FFMA.FTZ R46, R23, UR4, -R36.reuse ;  /* 0x00000004172e7c23 */ /* 0x100fe20008010824 */
[--C-:B------:R-:W-:Y:S01]  /*5c30*/  FFMA.FTZ R50, R20, UR4, -R183.reuse ;  /* 0x0000000414327c23 */ /* 0x100fe200080108b7 */
[----:B------:R-:W-:Y:S01]  /*5c40*/  FFMA.FTZ R47, R16, UR4, -R183 ;  /* 0x00000004102f7c23 */ /* 0x000fe200080108b7 */
[--C-:B------:R-:W-:Y:S01]  /*5c50*/  FFMA.FTZ R45, R13, UR4, -R36.reuse ;  /* 0x000000040d2d7c23 */ /* 0x100fe20008010824 */
[----:B------:R-:W-:Y:S01]  /*5c60*/  FFMA.FTZ R44, R19, UR4, -R36 ;  /* 0x00000004132c7c23 */ /* 0x000fe20008010824 */
[----:B------:R-:W-:Y:S01]  /*5c70*/  FADD.FTZ R66, R166, -R5 ;  /* 0x80000005a6427221 */ /* 0x000fe20000010000 */
[----:B------:R-:W1:Y:S01]  /*5c80*/  MUFU.EX2 R65, R4 ;  /* 0x0000000400417308 */ /* 0x000e620000000800 */
[--C-:B------:R-:W-:Y:S01]  /*5c90*/  FFMA.FTZ R53, R15, UR4, -R170.reuse ;  /* 0x000000040f357c23 */ /* 0x100fe200080108aa */
[--C-:B------:R-:W-:Y:S01]  /*5ca0*/  FFMA.FTZ R51, R9, UR4, -R170.reuse ;  /* 0x0000000409337c23 */ /* 0x100fe200080108aa */
[----:B------:R-:W2:Y:S01]  /*5cb0*/  LDSM.16.MT88.4 R20, [R220+0x9000] ;  /* 0x00900000dc14783b */ /* 0x000ea20000004200 */
[----:B------:R-:W-:Y:S01]  /*5cc0*/  FSEL R28, R43, RZ, P3 ;  /* 0x000000ff2b1c7208 */ /* 0x000fe20001800000 */
[--C-:B------:R-:W-:Y:S01]  /*5cd0*/  FFMA.FTZ R54, R49, UR4, -R170.reuse ;  /* 0x0000000431367c23 */ /* 0x100fe200080108aa */
[--C-:B------:R-:W-:Y:S01]  /*5ce0*/  FFMA.FTZ R169, R172, UR4, -R183.reuse ;  /* 0x00000004aca97c23 */ /* 0x100fe200080108b7 */
[----:B------:R-:W3:Y:S01]  /*5cf0*/  LDSM.16.MT88.4 R16, [R221+0xa000] ;  /* 0x00a00000dd10783b */ /* 0x000ee20000004200 */
[----:B------:R-:W-:Y:S01]  /*5d00*/  FFMA.FTZ R55, R55, UR4, -R170 ;  /* 0x0000000437377c23 */ /* 0x000fe200080108aa */
[----:B------:R-:W-:Y:S01]  /*5d10*/  FADD.FTZ R28, R167, -R28 ;  /* 0x8000001ca71c7221 */ /* 0x000fe20000010000 */
[--C-:B------:R-:W-:Y:S01]  /*5d20*/  FFMA.FTZ R52, R52, UR4, -R183.reuse ;  /* 0x0000000434347c23 */ /* 0x100fe200080108b7 */
[----:B------:R-:W4:Y:S01]  /*5d30*/  LDSM.16.MT88.4 R8, [R220+0xa000] ;  /* 0x00a00000dc08783b */ /* 0x000f220000004200 */
[--C-:B------:R-:W-:Y:S01]  /*5d40*/  FFMA.FTZ R49, R246, UR4, -R183.reuse ;  /* 0x00000004f6317c23 */ /* 0x100fe200080108b7 */
[----:B------:R-:W-:Y:S01]  /*5d50*/  FMUL.FTZ R66, R66, UR4 ;  /* 0x0000000442427c20 */ /* 0x000fe20008410000 */
[----:B------:R-:W-:Y:S01]  /*5d60*/  FMUL.FTZ R172, R28, UR4 ;  /* 0x000000041cac7c20 */ /* 0x000fe20008410000 */
[----:B------:R-:W-:Y:S01]  /*5d70*/  LDSM.16.MT88.4 R12, [R220+0xb000] ;  /* 0x00b00000dc0c783b */ /* 0x000fe20000004200 */
[----:B------:R-:W-:Y:S01]  /*5d80*/  MUFU.EX2 R57, R57 ;  /* 0x0000003900397308 */ /* 0x000fe20000000800 */
[-C--:B-1----:R-:W-:Y:S01]  /*5d90*/  FMUL.FTZ R158, R158, R65.reuse ;  /* 0x000000419e9e7220 */ /* 0x082fe20000410000 */
[-C--:B------:R-:W-:Y:S01]  /*5da0*/  FMUL.FTZ R159, R159, R65.reuse ;  /* 0x000000419f9f7220 */ /* 0x080fe20000410000 */
[----:B------:R-:W1:Y:S01]  /*5db0*/  LDSM.16.MT88.4 R4, [R221+0xb000] ;  /* 0x00b00000dd04783b */ /* 0x000e620000004200 */
[-C--:B------:R-:W-:Y:S01]  /*5dc0*/  FMUL.FTZ R154, R154, R65.reuse ;  /* 0x000000419a9a7220 */ /* 0x080fe20000410000 */
[-C--:B------:R-:W-:Y:S01]  /*5dd0*/  FMUL.FTZ R155, R155, R65.reuse ;  /* 0x000000419b9b7220 */ /* 0x080fe20000410000 */
[-C--:B------:R-:W-:Y:S01]  /*5de0*/  FMUL.FTZ R74, R74, R65.reuse ;  /* 0x000000414a4a7220 */ /* 0x080fe20000410000 */
[-C--:B------:R-:W-:Y:S01]  /*5df0*/  FMUL.FTZ R75, R75, R65.reuse ;  /* 0x000000414b4b7220 */ /* 0x080fe20000410000 */
[----:B------:R-:W5:Y:S01]  /*5e00*/  MUFU.EX2 R55, R55 ;  /* 0x0000003700377308 */ /* 0x000f620000000800 */
[-C--:B------:R-:W-:Y:S01]  /*5e10*/  FMUL.FTZ R78, R78, R65.reuse ;  /* 0x000000414e4e7220 */ /* 0x080fe20000410000 */
[-C--:B------:R-:W-:Y:S01]  /*5e20*/  FMUL.FTZ R79, R79, R65.reuse ;  /* 0x000000414f4f7220 */ /* 0x080fe20000410000 */
[-C--:B------:R-:W-:Y:S01]  /*5e30*/  FMUL.FTZ R90, R90, R65.reuse ;  /* 0x000000415a5a7220 */ /* 0x080fe20000410000 */
[-C--:B------:R-:W-:Y:S01]  /*5e40*/  FMUL.FTZ R91, R91, R65.reuse ;  /* 0x000000415b5b7220 */ /* 0x080fe20000410000 */
[-C--:B------:R-:W-:Y:S01]  /*5e50*/  FMUL.FTZ R94, R94, R65.reuse ;  /* 0x000000415e5e7220 */ /* 0x080fe20000410000 */
[-C--:B------:R-:W-:Y:S01]  /*5e60*/  FMUL.FTZ R95, R95, R65.reuse ;  /* 0x000000415f5f7220 */ /* 0x080fe20000410000 */
[-C--:B------:R-:W-:Y:S01]  /*5e70*/  FMUL.FTZ R102, R102, R65.reuse ;  /* 0x0000004166667220 */ /* 0x080fe20000410000 */
[----:B------:R-:W-:Y:S01]  /*5e80*/  MUFU.EX2 R54, R54 ;  /* 0x0000003600367308 */ /* 0x000fe20000000800 */
[-C--:B------:R-:W-:Y:S01]  /*5e90*/  FMUL.FTZ R103, R103, R65.reuse ;  /* 0x0000004167677220 */ /* 0x080fe20000410000 */
[----:B------:R-:W-:Y:S01]  /*5ea0*/  F2FP.F16.F32.PACK_AB R28, R62, R64 ;  /* 0x000000403e1c723e */ /* 0x000fe200000000ff */
[-C--:B------:R-:W-:Y:S01]  /*5eb0*/  FMUL.FTZ R106, R106, R65.reuse ;  /* 0x000000416a6a7220 */ /* 0x080fe20000410000 */
[-C--:B------:R-:W-:Y:S01]  /*5ec0*/  FMUL.FTZ R107, R107, R65.reuse ;  /* 0x000000416b6b7220 */ /* 0x080fe20000410000 */
[-C--:B------:R-:W-:Y:S01]  /*5ed0*/  FMUL.FTZ R114, R114, R65.reuse ;  /* 0x0000004172727220 */ /* 0x080fe20000410000 */
[----:B------:R-:W-:Y:S01]  /*5ee0*/  FMUL.FTZ R115, R115, R65 ;  /* 0x0000004173737220 */ /* 0x000fe20000410000 */
[----:B------:R-:W-:Y:S01]  /*5ef0*/  F2FP.F16.F32.PACK_AB R30, R60, R63 ;  /* 0x0000003f3c1e723e */ /* 0x000fe200000000ff */
[----:B------:R-:W-:Y:S01]  /*5f00*/  MUFU.EX2 R52, R52 ;  /* 0x0000003400347308 */ /* 0x000fe20000000800 */
[----:B-----5:R-:W-:Y:S01]  /*5f10*/  F2FP.F16.F32.PACK_AB R29, R55, R57 ;  /* 0x00000039371d723e */ /* 0x020fe200000000ff */
[-C--:B------:R-:W-:Y:S01]  /*5f20*/  FMUL.FTZ R118, R118, R65.reuse ;  /* 0x0000004176767220 */ /* 0x080fe20000410000 */
[-C--:B------:R-:W-:Y:S01]  /*5f30*/  FMUL.FTZ R119, R119, R65.reuse ;  /* 0x0000004177777220 */ /* 0x080fe20000410000 */
[-C--:B------:R-:W-:Y:S01]  /*5f40*/  FMUL.FTZ R126, R126, R65.reuse ;  /* 0x000000417e7e7220 */ /* 0x080fe20000410000 */
[----:B------:R-:W-:Y:S01]  /*5f50*/  FMUL.FTZ R127, R127, R65 ;  /* 0x000000417f7f7220 */ /* 0x000fe20000410000 */
[----:B------:R-:W-:Y:S01]  /*5f60*/  FMUL.FTZ R160, R160, R171 ;  /* 0x000000aba0a07220 */ /* 0x000fe20000410000 */
[-C--:B------:R-:W-:Y:S01]  /*5f70*/  FMUL.FTZ R134, R134, R65.reuse ;  /* 0x0000004186867220 */ /* 0x080fe20000410000 */
[----:B------:R-:W5:Y:S01]  /*5f80*/  MUFU.EX2 R49, R49 ;  /* 0x0000003100317308 */ /* 0x000f620000000800 */
[----:B------:R-:W-:Y:S01]  /*5f90*/  FMUL.FTZ R135, R135, R65 ;  /* 0x0000004187877220 */ /* 0x000fe20000410000 */
        /* <DEDUP_REMOVED lines=8> */
[-C--:B------:R-:W-:Y:S01]  /*6020*/  FMUL.FTZ R84, R84, R171.reuse ;  /* 0x000000ab54547220 */ /* 0x080fe20000410000 */
[-C--:B------:R-:W-:Y:S01]  /*6030*/  FMUL.FTZ R85, R85, R171.reuse ;  /* 0x000000ab55557220 */ /* 0x080fe20000410000 */
[-C--:B------:R-:W-:Y:S01]  /*6040*/  FMUL.FTZ R96, R96, R171.reuse ;  /* 0x000000ab60607220 */ /* 0x080fe20000410000 */
[-C--:B------:R-:W-:Y:S01]  /*6050*/  FMUL.FTZ R97, R97, R171.reuse ;  /* 0x000000ab61617220 */ /* 0x080fe20000410000 */
[-C--:B------:R-:W-:Y:S01]  /*6060*/  FMUL.FTZ R144, R144, R171.reuse ;  /* 0x000000ab90907220 */ /* 0x080fe20000410000 */
[-C--:B------:R-:W-:Y:S01]  /*6070*/  FMUL.FTZ R145, R145, R171.reuse ;  /* 0x000000ab91917220 */ /* 0x080fe20000410000 */
[----:B------:R-:W2:Y:S01]  /*6080*/  MUFU.EX2 R47, R47 ;  /* 0x0000002f002f7308 */ /* 0x000ea20000000800 */
[----:B-----5:R-:W-:Y:S01]  /*6090*/  F2FP.F16.F32.PACK_AB R32, R49, R52 ;  /* 0x000000343120723e */ /* 0x020fe200000000ff */
        /* <DEDUP_REMOVED lines=11> */
[----:B------:R-:W-:Y:S01]  /*6150*/  FFMA.FTZ R192, R211, UR4, -R170 ;  /* 0x00000004d3c07c23 */ /* 0x000fe200080108aa */
[--C-:B------:R-:W-:Y:S01]  /*6160*/  FFMA.FTZ R174, R174, UR4, -R183.reuse ;  /* 0x00000004aeae7c23 */ /* 0x100fe200080108b7 */
[--C-:B------:R-:W-:Y:S01]  /*6170*/  FFMA.FTZ R178, R178, UR4, -R183.reuse ;  /* 0x00000004b2b27c23 */ /* 0x100fe200080108b7 */
[----:B------:R-:W5:Y:S01]  /*6180*/  MUFU.EX2 R46, R46 ;  /* 0x0000002e002e7308 */ /* 0x000f620000000800 */
[----:B--2---:R-:W-:Y:S01]  /*6190*/  F2FP.F16.F32.PACK_AB R34, R47, R50 ;  /* 0x000000322f22723e */ /* 0x004fe200000000ff */
[--C-:B------:R-:W-:Y:S01]  /*61a0*/  FFMA.FTZ R195, R216, UR4, -R183.reuse ;  /* 0x00000004d8c37c23 */ /* 0x100fe200080108b7 */
[--C-:B------:R-:W-:Y:S01]  /*61b0*/  FFMA.FTZ R186, R214, UR4, -R36.reuse ;  /* 0x00000004d6ba7c23 */ /* 0x100fe20008010824 */
[--C-:B------:R-:W-:Y:S01]  /*61c0*/  FFMA.FTZ R197, R212, UR4, -R36.reuse ;  /* 0x00000004d4c57c23 */ /* 0x100fe20008010824 */
[--C-:B------:R-:W-:Y:S01]  /*61d0*/  FFMA.FTZ R188, R210, UR4, -R36.reuse ;  /* 0x00000004d2bc7c23 */ /* 0x100fe20008010824 */
[----:B------:R-:W-:Y:S01]  /*61e0*/  FFMA.FTZ R199, R208, UR4, -R36 ;  /* 0x00000004d0c77c23 */ /* 0x000fe20008010824 */
[--C-:B------:R-:W-:Y:S01]  /*61f0*/  FFMA.FTZ R190, R206, UR4, -R170.reuse ;  /* 0x00000004cebe7c23 */ /* 0x100fe200080108aa */
[----:B------:R-:W-:Y:S01]  /*6200*/  MUFU.EX2 R45, R45 ;  /* 0x0000002d002d7308 */ /* 0x000fe20000000800 */
[----:B------:R-:W-:Y:S01]  /*6210*/  FFMA.FTZ R211, R251, UR4, -R170 ;  /* 0x00000004fbd37c23 */ /* 0x000fe200080108aa */
[--C-:B------:R-:W-:Y:S01]  /*6220*/  FFMA.FTZ R198, R204, UR4, -R183.reuse ;  /* 0x00000004ccc67c23 */ /* 0x100fe200080108b7 */
[--C-:B------:R-:W-:Y:S01]  /*6230*/  FFMA.FTZ R215, R202, UR4, -R183.reuse ;  /* 0x00000004cad77c23 */ /* 0x100fe200080108b7 */
[--C-:B------:R-:W-:Y:S01]  /*6240*/  FFMA.FTZ R251, R196, UR4, -R183.reuse ;  /* 0x00000004c4fb7c23 */ /* 0x100fe200080108b7 */
[----:B------:R-:W-:Y:S01]  /*6250*/  FFMA.FTZ R204, R205, UR4, -R182 ;  /* 0x00000004cdcc7c23 */ /* 0x000fe200080108b6 */
[----:B------:R-:W-:Y:S01]  /*6260*/  FFMA.FTZ R200, R200, UR4, -R183 ;  /* 0x00000004c8c87c23 */ /* 0x000fe200080108b7 */
[--C-:B------:R-:W-:Y:S01]  /*6270*/  FFMA.FTZ R196, R249, UR4, -R36.reuse ;  /* 0x00000004f9c47c23 */ /* 0x100fe20008010824 */
[----:B------:R-:W2:Y:S01]  /*6280*/  MUFU.EX2 R44, R44 ;  /* 0x0000002c002c7308 */ /* 0x000ea20000000800 */
[----:B-----5:R-:W-:Y:S01]  /*6290*/  F2FP.F16.F32.PACK_AB R33, R46, R48 ;  /* 0x000000302e21723e */ /* 0x020fe200000000ff */
[--C-:B------:R-:W-:Y:S01]  /*62a0*/  FFMA.FTZ R219, R219, UR4, -R36.reuse ;  /* 0x00000004dbdb7c23 */ /* 0x100fe20008010824 */
[--C-:B------:R-:W-:Y:S01]  /*62b0*/  FFMA.FTZ R202, R241, UR4, -R36.reuse ;  /* 0x00000004f1ca7c23 */ /* 0x100fe20008010824 */
[----:B------:R-:W-:Y:S01]  /*62c0*/  FFMA.FTZ R217, R217, UR4, -R36 ;  /* 0x00000004d9d97c23 */ /* 0x000fe20008010824 */
[----:B------:R-:W-:Y:S01]  /*62d0*/  FFMA.FTZ R205, R209, UR4, -R182 ;  /* 0x00000004d1cd7c23 */ /* 0x000fe200080108b6 */
[--C-:B------:R-:W-:Y:S01]  /*62e0*/  FFMA.FTZ R189, R189, UR4, -R170.reuse ;  /* 0x00000004bdbd7c23 */ /* 0x100fe200080108aa */
[--C-:B------:R-:W-:Y:S01]  /*62f0*/  FFMA.FTZ R208, R203, UR4, -R170.reuse ;  /* 0x00000004cbd07c23 */ /* 0x100fe200080108aa */
[----:B------:R-:W5:Y:S01]  /*6300*/  MUFU.EX2 R66, R66 ;  /* 0x0000004200427308 */ /* 0x000f620000000800 */
[--C-:B------:R-:W-:Y:S01]  /*6310*/  FFMA.FTZ R179, R179, UR4, -R170.reuse ;  /* 0x00000004b3b37c23 */ /* 0x100fe200080108aa */
[----:B------:R-:W-:Y:S01]  /*6320*/  FFMA.FTZ R210, R191, UR4, -R170 ;  /* 0x00000004bfd27c23 */ /* 0x000fe200080108aa */
[----:B------:R-:W-:Y:S01]  /*6330*/  FFMA.FTZ R171, R247, R171, R64 ;  /* 0x000000abf7ab7223 */ /* 0x000fe20000010040 */
[----:B------:R-:W-:Y:S01]  /*6340*/  FFMA.FTZ R65, R243, R65, R48 ;  /* 0x00000041f3417223 */ /* 0x000fe20000010030 */
[----:B------:R-:W-:Y:S01]  /*6350*/  FFMA.FTZ R206, R207, UR4, -R182 ;  /* 0x00000004cfce7c23 */ /* 0x000fe200080108b6 */
[----:B------:R-:W-:Y:S01]  /*6360*/  FFMA.FTZ R212, R175, UR4, -R36 ;  /* 0x00000004afd47c23 */ /* 0x000fe20008010824 */
[----:B------:R-:W-:Y:S01]  /*6370*/  FADD.FTZ R62, R62, R171 ;  /* 0x000000ab3e3e7221 */ /* 0x000fe20000010000 */
[----:B------:R-:W3:Y:S01]  /*6380*/  MUFU.EX2 R53, R53 ;  /* 0x0000003500357308 */ /* 0x000ee20000000800 */
[----:B--2---:R-:W-:Y:S01]  /*6390*/  F2FP.F16.F32.PACK_AB R35, R44, R45 ;  /* 0x0000002d2c23723e */ /* 0x004fe200000000ff */
[----:B------:R-:W-:Y:S01]  /*63a0*/  FADD.FTZ R46, R46, R65 ;  /* 0x000000412e2e7221 */ /* 0x000fe20000010000 */
[----:B------:R-:W-:Y:S01]  /*63b0*/  FADD.FTZ R63, R63, R62 ;  /* 0x0000003e3f3f7221 */ /* 0x000fe20000010000 */
[----:B------:R-:W-:Y:S01]  /*63c0*/  FFMA.FTZ R182, R193, UR4, -R170 ;  /* 0x00000004c1b67c23 */ /* 0x000fe200080108aa */
[----:B------:R-:W-:Y:S01]  /*63d0*/  FFMA.FTZ R176, R176, UR4, -R183 ;  /* 0x00000004b0b07c23 */ /* 0x000fe200080108b7 */
[----:B------:R-:W-:Y:S01]  /*63e0*/  FADD.FTZ R45, R45, R46 ;  /* 0x0000002e2d2d7221 */ /* 0x000fe20000010000 */
[----:B------:R-:W-:Y:S01]  /*63f0*/  FADD.FTZ R60, R60, R63 ;  /* 0x0000003f3c3c7221 */ /* 0x000fe20000010000 */
[----:B------:R-:W2:Y:S01]  /*6400*/  MUFU.EX2 R172, R172 ;  /* 0x000000ac00ac7308 */ /* 0x000ea20000000800 */
[-C--:B-----5:R-:W-:Y:S01]  /*6410*/  FMUL.FTZ R156, R156, R66.reuse ;  /* 0x000000429c9c7220 */ /* 0x0a0fe20000410000 */
[-C--:B------:R-:W-:Y:S01]  /*6420*/  FMUL.FTZ R157, R157, R66.reuse ;  /* 0x000000429d9d7220 */ /* 0x080fe20000410000 */
        /* <DEDUP_REMOVED lines=17> */
[----:B------:R-:W-:Y:S01]  /*6540*/  FMUL.FTZ R117, R117, R66 ;  /* 0x0000004275757220 */ /* 0x000fe20000410000 */
[----:B---3--:R-:W-:Y:S01]  /*6550*/  F2FP.F16.F32.PACK_AB R31, R53, R54 ;  /* 0x00000036351f723e */ /* 0x008fe200000000ff */
[-C--:B------:R-:W-:Y:S01]  /*6560*/  FMUL.FTZ R124, R124, R66.reuse ;  /* 0x000000427c7c7220 */ /* 0x080fe20000410000 */
[-C--:B------:R-:W-:Y:S01]  /*6570*/  FMUL.FTZ R125, R125, R66.reuse ;  /* 0x000000427d7d7220 */ /* 0x080fe20000410000 */
[-C--:B------:R-:W-:Y:S01]  /*6580*/  FMUL.FTZ R132, R132, R66.reuse ;  /* 0x0000004284847220 */ /* 0x080fe20000410000 */
[----:B------:R-:W-:Y:S01]  /*6590*/  FMUL.FTZ R133, R133, R66 ;  /* 0x0000004285857220 */ /* 0x000fe20000410000 */
[-C--:B--2---:R-:W-:Y:S01]  /*65a0*/  FMUL.FTZ R162, R162, R172.reuse ;  /* 0x000000aca2a27220 */ /* 0x084fe20000410000 */
        /* <DEDUP_REMOVED lines=19> */
[C---:B------:R-:W-:Y:S01]  /*66e0*/  HMMA.16816.F32 R156, R32.reuse, R24, R156 ;  /* 0x00000018209c723c */ /* 0x040fe2000000189c */
[-C--:B------:R-:W-:Y:S01]  /*66f0*/  FMUL.FTZ R138, R138, R172.reuse ;  /* 0x000000ac8a8a7220 */ /* 0x080fe20000410000 */
[-C--:B------:R-:W-:Y:S01]  /*6700*/  FMUL.FTZ R139, R139, R172.reuse ;  /* 0x000000ac8b8b7220 */ /* 0x080fe20000410000 */
[-C--:B------:R-:W-:Y:S01]  /*6710*/  FMUL.FTZ R130, R130, R172.reuse ;  /* 0x000000ac82827220 */ /* 0x080fe20000410000 */
[-C--:B------:R-:W-:Y:S01]  /*6720*/  FMUL.FTZ R131, R131, R172.reuse ;  /* 0x000000ac83837220 */ /* 0x080fe20000410000 */
[----:B------:R-:W-:Y:S01]  /*6730*/  MUFU.EX2 R61, R61 ;  /* 0x0000003d003d7308 */ /* 0x000fe20000000800 */
[C---:B------:R-:W-:Y:S01]  /*6740*/  HMMA.16816.F32 R152, R32.reuse, R26, R152 ;  /* 0x0000001a2098723c */ /* 0x040fe20000001898 */
[----:B------:R-:W-:Y:S01]  /*6750*/  FFMA.FTZ R172, R244, R172, R57 ;  /* 0x000000acf4ac7223 */ /* 0x000fe20000010039 */
[----:B------:R-:W-:Y:S01]  /*6760*/  FFMA.FTZ R52, R245, R66, R52 ;  /* 0x00000042f5347223 */ /* 0x000fe20000010034 */
[----:B------:R-:W-:Y:S01]  /*6770*/  FADD.FTZ R45, R44, R45 ;  /* 0x0000002d2c2d7221 */ /* 0x000fe20000010000 */
[----:B------:R-:W-:Y:S01]  /*6780*/  FFMA.FTZ R191, R38, UR4, -R183 ;  /* 0x0000000426bf7c23 */ /* 0x000fe200080108b7 */
[----:B------:R-:W-:Y:S01]  /*6790*/  FADD.FTZ R55, R55, R172 ;  /* 0x000000ac37377221 */ /* 0x000fe20000010000 */
[C---:B------:R-:W-:Y:S01]  /*67a0*/  HMMA.16816.F32 R72, R32.reuse, R20, R72 ;  /* 0x000000142048723c */ /* 0x040fe20000001848 */
[----:B------:R-:W-:Y:S01]  /*67b0*/  MUFU.EX2 R58, R58 ;  /* 0x0000003a003a7308 */ /* 0x000fe20000000800 */
[----:B------:R-:W-:Y:S01]  /*67c0*/  FADD.FTZ R49, R49, R52 ;  /* 0x0000003431317221 */ /* 0x000fe20000010000 */
[----:B------:R-:W-:Y:S01]  /*67d0*/  FADD.FTZ R54, R54, R55 ;  /* 0x0000003736367221 */ /* 0x000fe20000010000 */
[----:B------:R-:W-:Y:S01]  /*67e0*/  FFMA.FTZ R177, R177, UR4, -R36 ;  /* 0x00000004b1b17c23 */ /* 0x000fe20008010824 */
[----:B------:R-:W-:Y:S01]  /*67f0*/  FFMA.FTZ R175, R39, UR4, -R170 ;  /* 0x0000000427af7c23 */ /* 0x000fe200080108aa */
[C---:B------:R-:W-:Y:S01]  /*6800*/  HMMA.16816.F32 R76, R32.reuse, R22, R76 ;  /* 0x00000016204c723c */ /* 0x040fe2000000184c */
[----:B------:R-:W-:Y:S01]  /*6810*/  FADD.FTZ R50, R50, R49 ;  /* 0x0000003132327221 */ /* 0x000fe20000010000 */
[----:B------:R-:W-:Y:S01]  /*6820*/  FADD.FTZ R54, R53, R54 ;  /* 0x0000003635367221 */ /* 0x000fe20000010000 */
[----:B------:R-:W-:Y:S01]  /*6830*/  MUFU.EX2 R59, R59 ;  /* 0x0000003b003b7308 */ /* 0x000fe20000000800 */
[--C-:B------:R-:W-:Y:S01]  /*6840*/  FFMA.FTZ R184, R184, UR4, -R183.reuse ;  /* 0x00000004b8b87c23 */ /* 0x100fe200080108b7 */
[----:B------:R-:W-:Y:S01]  /*6850*/  FADD.FTZ R50, R47, R50 ;  /* 0x000000322f327221 */ /* 0x000fe20000010000 */
[C---:B------:R-:W-:Y:S01]  /*6860*/  HMMA.16816.F32 R88, R32.reuse, R16, R88 ;  /* 0x000000102058723c */ /* 0x040fe20000001858 */
[----:B------:R-:W-:Y:S01]  /*6870*/  FFMA.FTZ R183, R185, UR4, -R183 ;  /* 0x00000004b9b77c23 */ /* 0x000fe200080108b7 */
[--C-:B------:R-:W-:Y:S01]  /*6880*/  FFMA.FTZ R173, R173, UR4, -R36.reuse ;  /* 0x00000004adad7c23 */ /* 0x100fe20008010824 */
[----:B------:R-:W-:Y:S01]  /*6890*/  FFMA.FTZ R214, R187, UR4, -R36 ;  /* 0x00000004bbd67c23 */ /* 0x000fe20008010824 */
[----:B------:R-:W-:Y:S01]  /*68a0*/  FFMA.FTZ R185, R37, UR4, -R170 ;  /* 0x0000000425b97c23 */ /* 0x000fe200080108aa */
[----:B------:R-:W-:Y:S01]  /*68b0*/  MUFU.EX2 R56, R56 ;  /* 0x0000003800387308 */ /* 0x000fe20000000800 */
[----:B------:R-:W-:Y:S01]  /*68c0*/  HMMA.16816.F32 R92, R32, R18, R92 ;  /* 0x00000012205c723c */ /* 0x000fe2000000185c */
[----:B------:R-:W-:-:S02]  /*68d0*/  ISETP.GE.AND P0, PT, R2, 0x3, PT ;  /* 0x000000030200780c */ /* 0x000fc40003f06270 */
[----:B------:R-:W-:Y:S02]  /*68e0*/  MOV R167, R43 ;  /* 0x0000002b00a77202 */ /* 0x000fe40000000f00 */
[----:B------:R-:W-:Y:S01]  /*68f0*/  MOV R165, R41 ;  /* 0x0000002900a57202 */ /* 0x000fe20000000f00 */
[----:B----4-:R-:W-:Y:S01]  /*6900*/  HMMA.16816.F32 R100, R32, R8, R100 ;  /* 0x000000082064723c */ /* 0x010fe20000001864 */
[----:B------:R-:W-:Y:S01]  /*6910*/  MUFU.EX2 R51, R51 ;  /* 0x0000003300337308 */ /* 0x000fe20000000800 */
[----:B------:R-:W-:-:S04]  /*6920*/  MOV R166, R42 ;  /* 0x0000002a00a67202 */ /* 0x000fc80000000f00 */
[C---:B------:R-:W-:Y:S02]  /*6930*/  HMMA.16816.F32 R104, R32.reuse, R10, R104 ;  /* 0x0000000a2068723c */ /* 0x040fe40000001868 */
[----:B------:R-:W-:Y:S01]  /*6940*/  @P0 MOV R167, R43 ;  /* 0x0000002b00a70202 */ /* 0x000fe20000000f00 */
[----:B------:R-:W-:Y:S01]  /*6950*/  MUFU.EX2 R169, R169 ;  /* 0x000000a900a97308 */ /* 0x000fe20000000800 */
[----:B------:R-:W-:Y:S02]  /*6960*/  @P0 MOV R168, R40 ;  /* 0x0000002800a80202 */ /* 0x000fe40000000f00 */
[C---:B-1----:R-:W-:Y:S01]  /*6970*/  HMMA.16816.F32 R112, R32.reuse, R4, R112 ;  /* 0x000000042070723c */ /* 0x042fe20000001870 */
[----:B------:R-:W-:Y:S02]  /*6980*/  @P0 MOV R165, R41 ;  /* 0x0000002900a50202 */ /* 0x000fe40000000f00 */
[----:B------:R-:W-:Y:S02]  /*6990*/  @P0 MOV R166, R42 ;  /* 0x0000002a00a60202 */ /* 0x000fe40000000f00 */
[----:B------:R-:W1:Y:S01]  /*69a0*/  MUFU.EX2 R174, R174 ;  /* 0x000000ae00ae7308 */ /* 0x000e620000000800 */
[----:B------:R-:W-:Y:S01]  /*69b0*/  HMMA.16816.F32 R116, R32, R6, R116 ;  /* 0x000000062074723c */ /* 0x000fe20000001874 */
[----:B------:R-:W-:-:S05]  /*69c0*/  @P0 IADD3 R242, R2, -0x3, RZ ;  /* 0xfffffffd02f20810 */ /* 0x000fca0007ffe0ff */
[C---:B------:R-:W-:Y:S01]  /*69d0*/  HMMA.16816.F32 R124, R32.reuse, R12, R124 ;  /* 0x0000000c207c723c */ /* 0x040fe2000000187c */
[----:B------:R-:W-:Y:S05]  /*69e0*/  MUFU.EX2 R178, R178 ;  /* 0x000000b200b27308 */ /* 0x000fea0000000800 */
[----:B------:R-:W-:Y:S01]  /*69f0*/  HMMA.16816.F32 R132, R32, R14, R132 ;  /* 0x0000000e2084723c */ /* 0x000fe20000001884 */
[----:B------:R-:W2:Y:S02]  /*6a00*/  LDSM.16.MT88.4 R32, [R221+0x9400] ;  /* 0x00940000dd20783b */ /* 0x000ea40000004200 */
[----:B------:R-:W-:Y:S03]  /*6a10*/  MUFU.EX2 R195, R195 ;  /* 0x000000c300c37308 */ /* 0x000fe60000000800 */
[C---:B------:R-:W-:Y:S05]  /*6a20*/  HMMA.16816.F32 R160, R28.reuse, R24, R160 ;  /* 0x000000181ca0723c */ /* 0x040fea00000018a0 */
[----:B------:R-:W-:Y:S01]  /*6a30*/  MUFU.EX2 R186, R186 ;  /* 0x000000ba00ba7308 */ /* 0x000fe20000000800 */
[C---:B------:R-:W-:Y:S01]  /*6a40*/  HMMA.16816.F32 R148, R28.reuse, R26, R148 ;  /* 0x0000001a1c94723c */ /* 0x040fe20000001894 */
[----:B------:R-:W3:Y:S05]  /*6a50*/  LDSM.16.MT88.4 R24, [R220+0x9400] ;  /* 0x00940000dc18783b */ /* 0x000eea0000004200 */
[C---:B------:R-:W-:Y:S01]  /*6a60*/  HMMA.16816.F32 R68, R28.reuse, R20, R68 ;  /* 0x000000141c44723c */ /* 0x040fe20000001844 */
[----:B------:R-:W4:Y:S05]  /*6a70*/  MUFU.EX2 R197, R197 ;  /* 0x000000c500c57308 */ /* 0x000f2a0000000800 */
[C---:B------:R-:W-:Y:S01]  /*6a80*/  HMMA.16816.F32 R80, R28.reuse, R22, R80 ;  /* 0x000000161c50723c */ /* 0x040fe20000001850 */
[----:B------:R-:W5:Y:S02]  /*6a90*/  LDSM.16.MT88.4 R20, [R221+0xa400] ;  /* 0x00a40000dd14783b */ /* 0x000f640000004200 */
[----:B------:R-:W-:Y:S03]  /*6aa0*/  MUFU.EX2 R188, R188 ;  /* 0x000000bc00bc7308 */ /* 0x000fe60000000800 */
[C---:B------:R-:W-:Y:S05]  /*6ab0*/  HMMA.16816.F32 R84, R28.reuse, R16, R84 ;  /* 0x000000101c54723c */ /* 0x040fea0000001854 */
[----:B------:R-:W2:Y:S01]  /*6ac0*/  MUFU.EX2 R199, R199 ;  /* 0x000000c700c77308 */ /* 0x000ea20000000800 */
[C---:B------:R-:W-:Y:S01]  /*6ad0*/  HMMA.16816.F32 R96, R28.reuse, R18, R96 ;  /* 0x000000121c60723c */ /* 0x040fe20000001860 */
[----:B------:R-:W5:Y:S05]  /*6ae0*/  LDSM.16.MT88.4 R16, [R220+0xa400] ;  /* 0x00a40000dc10783b */ /* 0x000f6a0000004200 */
[C---:B------:R-:W-:Y:S01]  /*6af0*/  HMMA.16816.F32 R144, R28.reuse, R8, R144 ;  /* 0x000000081c90723c */ /* 0x040fe20000001890 */
[----:B------:R-:W3:Y:S05]  /*6b00*/  MUFU.EX2 R192, R192 ;  /* 0x000000c000c07308 */ /* 0x000eea0000000800 */
[C---:B------:R-:W-:Y:S01]  /*6b10*/  HMMA.16816.F32 R108, R28.reuse, R10, R108 ;  /* 0x0000000a1c6c723c */ /* 0x040fe2000000186c */
[----:B------:R-:W5:Y:S02]  /*6b20*/  LDSM.16.MT88.4 R8, [R221+0xb400] ;  /* 0x00b40000dd08783b */ /* 0x000f640000004200 */
[----:B------:R-:W-:Y:S03]  /*6b30*/  MUFU.EX2 R190, R190 ;  /* 0x000000be00be7308 */ /* 0x000fe60000000800 */
[C---:B------:R-:W-:Y:S05]  /*6b40*/  HMMA.16816.F32 R140, R28.reuse, R4, R140 ;  /* 0x000000041c8c723c */ /* 0x040fea000000188c */
[----:B------:R-:W3:Y:S01]  /*6b50*/  MUFU.EX2 R211, R211 ;  /* 0x000000d300d37308 */ /* 0x000ee20000000800 */
[C---:B------:R-:W-:Y:S01]  /*6b60*/  HMMA.16816.F32 R120, R28.reuse, R6, R120 ;  /* 0x000000061c78723c */ /* 0x040fe20000001878 */
[----:B------:R-:W5:Y:S05]  /*6b70*/  LDSM.16.MT88.4 R4, [R220+0xb400] ;  /* 0x00b40000dc04783b */ /* 0x000f6a0000004200 */
[C---:B------:R-:W-:Y:S01]  /*6b80*/  HMMA.16816.F32 R136, R28.reuse, R12, R136 ;  /* 0x0000000c1c88723c */ /* 0x040fe20000001888 */
[----:B------:R-:W-:Y:S05]  /*6b90*/  MUFU.EX2 R194, R194 ;  /* 0x000000c200c27308 */ /* 0x000fea0000000800 */
[----:B------:R-:W-:Y:S01]  /*6ba0*/  HMMA.16816.F32 R128, R28, R14, R128 ;  /* 0x0000000e1c80723c */ /* 0x000fe20000001880 */
[----:B-1----:R-:W-:Y:S01]  /*6bb0*/  F2FP.F16.F32.PACK_AB R12, R174, R169 ;  /* 0x000000a9ae0c723e */ /* 0x002fe200000000ff */
[----:B------:R-:W-:Y:S01]  /*6bc0*/  FADD.FTZ R169, R169, R50 ;  /* 0x00000032a9a97221 */ /* 0x000fe20000010000 */
[----:B----4-:R-:W-:Y:S01]  /*6bd0*/  F2FP.F16.F32.PACK_AB R13, R197, R186 ;  /* 0x000000bac50d723e */ /* 0x010fe200000000ff */
[----:B------:R-:W1:Y:S01]  /*6be0*/  MUFU.EX2 R213, R213 ;  /* 0x000000d500d57308 */ /* 0x000e620000000800 */
[----:B------:R-:W-:Y:S01]  /*6bf0*/  FADD.FTZ R186, R186, R45 ;  /* 0x0000002dbaba7221 */ /* 0x000fe20000010000 */
[----:B------:R-:W-:Y:S01]  /*6c00*/  FADD.FTZ R169, R174, R169 ;  /* 0x000000a9aea97221 */ /* 0x000fe20000010000 */
[----:B------:R-:W-:-:S02]  /*6c10*/  F2FP.F16.F32.PACK_AB R14, R195, R178 ;  /* 0x000000b2c30e723e */ /* 0x000fc400000000ff */
[----:B--2---:R-:W-:Y:S01]  /*6c20*/  F2FP.F16.F32.PACK_AB R15, R199, R188 ;  /* 0x000000bcc70f723e */ /* 0x004fe200000000ff */
[----:B------:R-:W-:Y:S01]  /*6c30*/  FADD.FTZ R197, R197, R186 ;  /* 0x000000bac5c57221 */ /* 0x000fe20000010000 */
[----:B------:R-:W-:Y:S01]  /*6c40*/  F2FP.F16.F32.PACK_AB R28, R58, R61 ;  /* 0x0000003d3a1c723e */ /* 0x000fe200000000ff */
[----:B------:R-:W-:Y:S01]  /*6c50*/  MUFU.EX2 R198, R198 ;  /* 0x000000c600c67308 */ /* 0x000fe20000000800 */
[----:B---3--:R-:W-:Y:S01]  /*6c60*/  F2FP.F16.F32.PACK_AB R29, R192, R51 ;  /* 0x00000033c01d723e */ /* 0x008fe200000000ff */
[----:B------:R-:W-:Y:S01]  /*6c70*/  FADD.FTZ R61, R61, R60 ;  /* 0x0000003c3d3d7221 */ /* 0x000fe20000010000 */
[----:B------:R-:W-:Y:S01]  /*6c80*/  F2FP.F16.F32.PACK_AB R30, R56, R59 ;  /* 0x0000003b381e723e */ /* 0x000fe200000000ff */
[C---:B------:R-:W-:Y:S01]  /*6c90*/  HMMA.16816.F32 R156, R12.reuse, R32, R156 ;  /* 0x000000200c9c723c */ /* 0x040fe2000000189c */
[----:B------:R-:W-:Y:S01]  /*6ca0*/  F2FP.F16.F32.PACK_AB R31, R211, R190 ;  /* 0x000000bed31f723e */ /* 0x000fe200000000ff */
[----:B------:R-:W-:Y:S01]  /*6cb0*/  FADD.FTZ R51, R51, R54 ;  /* 0x0000003633337221 */ /* 0x000fe20000010000 */
[----:B------:R-:W-:Y:S01]  /*6cc0*/  FADD.FTZ R58, R58, R61 ;  /* 0x0000003d3a3a7221 */ /* 0x000fe20000010000 */
[----:B------:R-:W-:Y:S01]  /*6cd0*/  MUFU.EX2 R215, R215 ;  /* 0x000000d700d77308 */ /* 0x000fe20000000800 */
[----:B------:R-:W-:Y:S01]  /*6ce0*/  FADD.FTZ R178, R178, R169 ;  /* 0x000000a9b2b27221 */ /* 0x000fe20000010000 */
[C---:B------:R-:W-:Y:S01]  /*6cf0*/  HMMA.16816.F32 R152, R12.reuse, R34, R152 ;  /* 0x000000220c98723c */ /* 0x040fe20000001898 */
[----:B------:R-:W-:Y:S01]  /*6d00*/  FADD.FTZ R51, R192, R51 ;  /* 0x00000033c0337221 */ /* 0x000fe20000010000 */
[----:B------:R-:W-:Y:S01]  /*6d10*/  FADD.FTZ R59, R59, R58 ;  /* 0x0000003a3b3b7221 */ /* 0x000fe20000010000 */
[----:B------:R-:W-:Y:S01]  /*6d20*/  FADD.FTZ R188, R188, R197 ;  /* 0x000000c5bcbc7221 */ /* 0x000fe20000010000 */
[----:B------:R-:W-:Y:S01]  /*6d30*/  FADD.FTZ R195, R195, R178 ;  /* 0x000000b2c3c37221 */ /* 0x000fe20000010000 */
[----:B------:R-:W-:Y:S01]  /*6d40*/  FADD.FTZ R190, R190, R51 ;  /* 0x00000033bebe7221 */ /* 0x000fe20000010000 */
[----:B------:R-:W-:Y:S01]  /*6d50*/  HMMA.16816.F32 R72, R12, R24, R72 ;  /* 0x000000180c48723c */ /* 0x000fe20000001848 */
[----:B------:R-:W-:Y:S01]  /*6d60*/  MUFU.EX2 R200, R200 ;  /* 0x000000c800c87308 */ /* 0x000fe20000000800 */
[----:B------:R-:W-:Y:S01]  /*6d70*/  FADD.FTZ R59, R56, R59 ;  /* 0x0000003b383b7221 */ /* 0x000fe20000010000 */
[----:B------:R-:W-:Y:S01]  /*6d80*/  FADD.FTZ R190, R211, R190 ;  /* 0x000000bed3be7221 */ /* 0x000fe20000010000 */
[----:B------:R-:W-:-:S02]  /*6d90*/  FADD.FTZ R199, R199, R188 ;  /* 0x000000bcc7c77221 */ /* 0x000fc40000010000 */
[C---:B------:R-:W-:Y:S03]  /*6da0*/  HMMA.16816.F32 R76, R12.reuse, R26, R76 ;  /* 0x0000001a0c4c723c */ /* 0x040fe6000000184c */
[----:B------:R-:W-:Y:S03]  /*6db0*/  MUFU.EX2 R251, R251 ;  /* 0x000000fb00fb7308 */ /* 0x000fe60000000800 */
[C---:B-----5:R-:W-:Y:S05]  /*6dc0*/  HMMA.16816.F32 R88, R12.reuse, R20, R88 ;  /* 0x000000140c58723c */ /* 0x060fea0000001858 */
[----:B------:R-:W-:Y:S01]  /*6dd0*/  MUFU.EX2 R196, R196 ;  /* 0x000000c400c47308 */ /* 0x000fe20000000800 */
[C---:B------:R-:W-:Y:S06]  /*6de0*/  HMMA.16816.F32 R92, R12.reuse, R22, R92 ;  /* 0x000000160c5c723c */ /* 0x040fec000000185c */
[C---:B------:R-:W-:Y:S01]  /*6df0*/  HMMA.16816.F32 R100, R12.reuse, R16, R100 ;  /* 0x000000100c64723c */ /* 0x040fe20000001864 */
[----:B------:R-:W-:Y:S05]  /*6e00*/  MUFU.EX2 R219, R219 ;  /* 0x000000db00db7308 */ /* 0x000fea0000000800 */
[C---:B------:R-:W-:Y:S03]  /*6e10*/  HMMA.16816.F32 R104, R12.reuse, R18, R104 ;  /* 0x000000120c68723c */ /* 0x040fe60000001868 */
[----:B------:R-:W-:Y:S03]  /*6e20*/  MUFU.EX2 R202, R202 ;  /* 0x000000ca00ca7308 */ /* 0x000fe60000000800 */
[C---:B------:R-:W-:Y:S05]  /*6e30*/  HMMA.16816.F32 R112, R12.reuse, R8, R112 ;  /* 0x000000080c70723c */ /* 0x040fea0000001870 */
[----:B------:R-:W-:Y:S01]  /*6e40*/  MUFU.EX2 R217, R217 ;  /* 0x000000d900d97308 */ /* 0x000fe20000000800 */
[C---:B------:R-:W-:Y:S06]  /*6e50*/  HMMA.16816.F32 R116, R12.reuse, R10, R116 ;  /* 0x0000000a0c74723c */ /* 0x040fec0000001874 */
[C---:B------:R-:W-:Y:S01]  /*6e60*/  HMMA.16816.F32 R124, R12.reuse, R4, R124 ;  /* 0x000000040c7c723c */ /* 0x040fe2000000187c */
[----:B------:R-:W-:Y:S05]  /*6e70*/  MUFU.EX2 R204, R204 ;  /* 0x000000cc00cc7308 */ /* 0x000fea0000000800 */
[----:B------:R-:W-:Y:S01]  /*6e80*/  HMMA.16816.F32 R132, R12, R6, R132 ;  /* 0x000000060c84723c */ /* 0x000fe20000001884 */
[----:B------:R-:W-:Y:S02]  /*6e90*/  LDSM.16.MT88.4 R12, [R221+0xa800] ;  /* 0x00a80000dd0c783b */ /* 0x000fe40000004200 */
[----:B------:R-:W2:Y:S03]  /*6ea0*/  MUFU.EX2 R205, R205 ;  /* 0x000000cd00cd7308 */ /* 0x000ea60000000800 */
[C---:B------:R-:W-:Y:S05]  /*6eb0*/  HMMA.16816.F32 R160, R28.reuse, R32, R160 ;  /* 0x000000201ca0723c */ /* 0x040fea00000018a0 */
[----:B------:R-:W-:Y:S01]  /*6ec0*/  MUFU.EX2 R189, R189 ;  /* 0x000000bd00bd7308 */ /* 0x000fe20000000800 */
[----:B------:R-:W-:Y:S01]  /*6ed0*/  HMMA.16816.F32 R148, R28, R34, R148 ;  /* 0x000000221c94723c */ /* 0x000fe20000001894 */
[----:B-1----:R-:W-:Y:S01]  /*6ee0*/  F2FP.F16.F32.PACK_AB R32, R213, R194 ;  /* 0x000000c2d520723e */ /* 0x002fe200000000ff */
[----:B------:R-:W-:-:S04]  /*6ef0*/  FADD.FTZ R194, R194, R59 ;  /* 0x0000003bc2c27221 */ /* 0x000fc80000010000 */
[----:B------:R-:W-:Y:S01]  /*6f00*/  HMMA.16816.F32 R68, R28, R24, R68 ;  /* 0x000000181c44723c */ /* 0x000fe20000001844 */
[----:B------:R-:W1:Y:S01]  /*6f10*/  MUFU.EX2 R208, R208 ;  /* 0x000000d000d07308 */ /* 0x000e620000000800 */
[----:B--2---:R-:W-:Y:S01]  /*6f20*/  F2FP.F16.F32.PACK_AB R34, R205, R204 ;  /* 0x000000cccd22723e */ /* 0x004fe200000000ff */
[----:B------:R-:W-:-:S03]  /*6f30*/  FADD.FTZ R213, R213, R194 ;  /* 0x000000c2d5d57221 */ /* 0x000fc60000010000 */
[C---:B------:R-:W-:Y:S01]  /*6f40*/  HMMA.16816.F32 R80, R28.reuse, R26, R80 ;  /* 0x0000001a1c50723c */ /* 0x040fe20000001850 */
[----:B------:R-:W-:Y:S01]  /*6f50*/  F2FP.F16.F32.PACK_AB R24, R215, R198 ;  /* 0x000000c6d718723e */ /* 0x000fe200000000ff */
[----:B------:R-:W-:Y:S01]  /*6f60*/  FADD.FTZ R198, R198, R195 ;  /* 0x000000c3c6c67221 */ /* 0x000fe20000010000 */
[----:B------:R-:W-:Y:S01]  /*6f70*/  MUFU.EX2 R179, R179 ;  /* 0x000000b300b37308 */ /* 0x000fe20000000800 */
[----:B------:R-:W-:Y:S01]  /*6f80*/  F2FP.F16.F32.PACK_AB R25, R219, R196 ;  /* 0x000000c4db19723e */ /* 0x000fe200000000ff */
[----:B------:R-:W-:Y:S01]  /*6f90*/  FADD.FTZ R196, R196, R199 ;  /* 0x000000c7c4c47221 */ /* 0x000fe20000010000 */
[C---:B------:R-:W-:Y:S01]  /*6fa0*/  HMMA.16816.F32 R84, R28.reuse, R20, R84 ;  /* 0x000000141c54723c */ /* 0x040fe20000001854 */
[----:B------:R-:W-:Y:S01]  /*6fb0*/  F2FP.F16.F32.PACK_AB R26, R251, R200 ;  /* 0x000000c8fb1a723e */ /* 0x000fe200000000ff */
[----:B------:R-:W-:Y:S01]  /*6fc0*/  FADD.FTZ R215, R215, R198 ;  /* 0x000000c6d7d77221 */ /* 0x000fe20000010000 */
[----:B------:R-:W-:Y:S01]  /*6fd0*/  F2FP.F16.F32.PACK_AB R27, R217, R202 ;  /* 0x000000cad91b723e */ /* 0x000fe200000000ff */
[----:B------:R-:W-:Y:S01]  /*6fe0*/  FADD.FTZ R219, R219, R196 ;  /* 0x000000c4dbdb7221 */ /* 0x000fe20000010000 */
[----:B------:R-:W2:Y:S01]  /*6ff0*/  MUFU.EX2 R210, R210 ;  /* 0x000000d200d27308 */ /* 0x000ea20000000800 */
[C---:B------:R-:W-:Y:S01]  /*7000*/  HMMA.16816.F32 R96, R28.reuse, R22, R96 ;  /* 0x000000161c60723c */ /* 0x040fe20000001860 */
[----:B------:R-:W3:Y:S01]  /*7010*/  LDSM.16.MT88.4 R20, [R221+0x9800] ;  /* 0x00980000dd14783b */ /* 0x000ee20000004200 */
[----:B-1----:R-:W-:Y:S01]  /*7020*/  F2FP.F16.F32.PACK_AB R33, R208, R189 ;  /* 0x000000bdd021723e */ /* 0x002fe200000000ff */
[----:B------:R-:W-:Y:S01]  /*7030*/  FADD.FTZ R189, R189, R190 ;  /* 0x000000bebdbd7221 */ /* 0x000fe20000010000 */
[----:B------:R-:W-:Y:S01]  /*7040*/  FADD.FTZ R204, R204, R213 ;  /* 0x000000d5cccc7221 */ /* 0x000fe20000010000 */
[----:B------:R-:W-:Y:S01]  /*7050*/  FADD.FTZ R200, R200, R215 ;  /* 0x000000d7c8c87221 */ /* 0x000fe20000010000 */
[C---:B------:R-:W-:Y:S01]  /*7060*/  HMMA.16816.F32 R144, R28.reuse, R16, R144 ;  /* 0x000000101c90723c */ /* 0x040fe20000001890 */
[----:B------:R-:W-:Y:S01]  /*7070*/  MUFU.EX2 R206, R206 ;  /* 0x000000ce00ce7308 */ /* 0x000fe20000000800 */
[----:B------:R-:W-:Y:S01]  /*7080*/  FADD.FTZ R208, R208, R189 ;  /* 0x000000bdd0d07221 */ /* 0x000fe20000010000 */
[----:B------:R-:W-:Y:S01]  /*7090*/  FADD.FTZ R202, R202, R219 ;  /* 0x000000dbcaca7221 */ /* 0x000fe20000010000 */
[----:B------:R-:W-:Y:S01]  /*70a0*/  FADD.FTZ R205, R205, R204 ;  /* 0x000000cccdcd7221 */ /* 0x000fe20000010000 */
[----:B------:R-:W-:Y:S01]  /*70b0*/  FADD.FTZ R251, R251, R200 ;  /* 0x000000c8fbfb7221 */ /* 0x000fe20000010000 */
[C---:B------:R-:W-:Y:S01]  /*70c0*/  HMMA.16816.F32 R108, R28.reuse, R18, R108 ;  /* 0x000000121c6c723c */ /* 0x040fe2000000186c */
[----:B------:R-:W1:Y:S01]  /*70d0*/  LDSM.16.MT88.4 R16, [R220+0x9800] ;  /* 0x00980000dc10783b */ /* 0x000e620000004200 */
[----:B------:R-:W-:Y:S01]  /*70e0*/  FADD.FTZ R202, R217, R202 ;  /* 0x000000cad9ca7221 */ /* 0x000fe20000010000 */
[----:B------:R-:W-:Y:S01]  /*70f0*/  MUFU.EX2 R201, R201 ;  /* 0x000000c900c97308 */ /* 0x000fe20000000800 */
[C---:B--2---:R-:W-:Y:S01]  /*7100*/  F2FP.F16.F32.PACK_AB R35, R210.reuse, R179 ;  /* 0x000000b3d223723e */ /* 0x044fe200000000ff */
[----:B------:R-:W-:Y:S01]  /*7110*/  FADD.FTZ R179, R179, R208 ;  /* 0x000000d0b3b37221 */ /* 0x000fe20000010000 */
[----:B------:R-:W-:Y:S03]  /*7120*/  HMMA.16816.F32 R140, R28, R8, R140 ;  /* 0x000000081c8c723c */ /* 0x000fe6000000188c */
[----:B------:R-:W-:-:S02]  /*7130*/  FADD.FTZ R179, R210, R179 ;  /* 0x000000b3d2b37221 */ /* 0x000fc40000010000 */
[----:B------:R-:W-:Y:S01]  /*7140*/  MUFU.EX2 R182, R182 ;  /* 0x000000b600b67308 */ /* 0x000fe20000000800 */
[C---:B------:R-:W-:Y:S01]  /*7150*/  HMMA.16816.F32 R120, R28.reuse, R10, R120 ;  /* 0x0000000a1c78723c */ /* 0x040fe20000001878 */
[----:B------:R-:W2:Y:S05]  /*7160*/  LDSM.16.MT88.4 R8, [R220+0xa800] ;  /* 0x00a80000dc08783b */ /* 0x000eaa0000004200 */
[C---:B------:R-:W-:Y:S01]  /*7170*/  HMMA.16816.F32 R136, R28.reuse, R4, R136 ;  /* 0x000000041c88723c */ /* 0x040fe20000001888 */
[----:B------:R-:W-:Y:S05]  /*7180*/  MUFU.EX2 R176, R176 ;  /* 0x000000b000b07308 */ /* 0x000fea0000000800 */
[----:B------:R-:W-:Y:S01]  /*7190*/  HMMA.16816.F32 R128, R28, R6, R128 ;  /* 0x000000061c80723c */ /* 0x000fe20000001880 */
[----:B------:R-:W4:Y:S02]  /*71a0*/  LDSM.16.MT88.4 R4, [R221+0xb800] ;  /* 0x00b80000dd04783b */ /* 0x000f240000004200 */
[----:B------:R-:W5:Y:S02]  /*71b0*/  MUFU.EX2 R191, R191 ;  /* 0x000000bf00bf7308 */ /* 0x000f640000000800 */
[----:B------:R-:W4:Y:S01]  /*71c0*/  LDSM.16.MT88.4 R28, [R220+0xb800] ;  /* 0x00b80000dc1c783b */ /* 0x000f220000004200 */
[C---:B---3--:R-:W-:Y:S05]  /*71d0*/  HMMA.16816.F32 R156, R24.reuse, R20, R156 ;  /* 0x00000014189c723c */ /* 0x048fea000000189c */
[----:B------:R-:W-:Y:S01]  /*71e0*/  MUFU.EX2 R177, R177 ;  /* 0x000000b100b17308 */ /* 0x000fe20000000800 */
[C---:B------:R-:W-:Y:S06]  /*71f0*/  HMMA.16816.F32 R152, R24.reuse, R22, R152 ;  /* 0x000000161898723c */ /* 0x040fec0000001898 */
[----:B-1----:R-:W-:Y:S01]  /*7200*/  HMMA.16816.F32 R72, R24, R16, R72 ;  /* 0x000000101848723c */ /* 0x002fe20000001848 */
[----:B------:R-:W1:Y:S01]  /*7210*/  MUFU.EX2 R212, R212 ;  /* 0x000000d400d47308 */ /* 0x000e620000000800 */
[----:B-----5:R-:W-:Y:S01]  /*7220*/  F2FP.F16.F32.PACK_AB R36, R191, R176 ;  /* 0x000000b0bf24723e */ /* 0x020fe200000000ff */
[----:B------:R-:W-:-:S03]  /*7230*/  FADD.FTZ R176, R176, R251 ;  /* 0x000000fbb0b07221 */ /* 0x000fc60000010000 */
[C---:B------:R-:W-:Y:S01]  /*7240*/  HMMA.16816.F32 R76, R24.reuse, R18, R76 ;  /* 0x00000012184c723c */ /* 0x040fe2000000184c */
[----:B------:R-:W-:Y:S02]  /*7250*/  FADD.FTZ R191, R191, R176 ;  /* 0x000000b0bfbf7221 */ /* 0x000fe40000010000 */
[----:B------:R-:W-:Y:S03]  /*7260*/  MUFU.EX2 R175, R175 ;  /* 0x000000af00af7308 */ /* 0x000fe60000000800 */
[C---:B------:R-:W-:Y:S05]  /*7270*/  HMMA.16816.F32 R88, R24.reuse, R12, R88 ;  /* 0x0000000c1858723c */ /* 0x040fea0000001858 */
[----:B------:R-:W-:Y:S01]  /*7280*/  MUFU.EX2 R180, R180 ;  /* 0x000000b400b47308 */ /* 0x000fe20000000800 */
[----:B------:R-:W-:Y:S01]  /*7290*/  HMMA.16816.F32 R92, R24, R14, R92 ;  /* 0x0000000e185c723c */ /* 0x000fe2000000185c */
[----:B-1----:R-:W-:Y:S01]  /*72a0*/  F2FP.F16.F32.PACK_AB R37, R212, R177 ;  /* 0x000000b1d425723e */ /* 0x002fe200000000ff */
[----:B------:R-:W-:-:S04]  /*72b0*/  FADD.FTZ R177, R177, R202 ;  /* 0x000000cab1b17221 */ /* 0x000fc80000010000 */
[----:B--2---:R-:W-:Y:S01]  /*72c0*/  HMMA.16816.F32 R100, R24, R8, R100 ;  /* 0x000000081864723c */ /* 0x004fe20000001864 */
[----:B------:R-:W-:Y:S01]  /*72d0*/  MUFU.EX2 R181, R181 ;  /* 0x000000b500b57308 */ /* 0x000fe20000000800 */
[----:B------:R-:W-:-:S04]  /*72e0*/  FADD.FTZ R212, R212, R177 ;  /* 0x000000b1d4d47221 */ /* 0x000fc80000010000 */
[C---:B------:R-:W-:Y:S03]  /*72f0*/  HMMA.16816.F32 R104, R24.reuse, R10, R104 ;  /* 0x0000000a1868723c */ /* 0x040fe60000001868 */
[----:B------:R-:W-:Y:S03]  /*7300*/  MUFU.EX2 R184, R184 ;  /* 0x000000b800b87308 */ /* 0x000fe60000000800 */
[C---:B----4-:R-:W-:Y:S05]  /*7310*/  HMMA.16816.F32 R112, R24.reuse, R4, R112 ;  /* 0x000000041870723c */ /* 0x050fea0000001870 */
[----:B------:R-:W1:Y:S01]  /*7320*/  MUFU.EX2 R183, R183 ;  /* 0x000000b700b77308 */ /* 0x000e620000000800 */
[C---:B------:R-:W-:Y:S06]  /*7330*/  HMMA.16816.F32 R116, R24.reuse, R6, R116 ;  /* 0x000000061874723c */ /* 0x040fec0000001874 */
[C---:B------:R-:W-:Y:S01]  /*7340*/  HMMA.16816.F32 R124, R24.reuse, R28, R124 ;  /* 0x0000001c187c723c */ /* 0x040fe2000000187c */
[----:B------:R-:W-:Y:S05]  /*7350*/  MUFU.EX2 R173, R173 ;  /* 0x000000ad00ad7308 */ /* 0x000fea0000000800 */
[----:B------:R-:W-:Y:S01]  /*7360*/  HMMA.16816.F32 R132, R24, R30, R132 ;  /* 0x0000001e1884723c */ /* 0x000fe20000001884 */
[----:B------:R-:W2:Y:S02]  /*7370*/  LDSM.16.MT88.4 R24, [R221+0x9c00] ;  /* 0x009c0000dd18783b */ /* 0x000ea40000004200 */
[----:B------:R-:W3:Y:S01]  /*7380*/  MUFU.EX2 R214, R214 ;  /* 0x000000d600d67308 */ /* 0x000ee20000000800 */
[C---:B-1----:R-:W-:Y:S01]  /*7390*/  F2FP.F16.F32.PACK_AB R38, R183.reuse, R184 ;  /* 0x000000b8b726723e */ /* 0x042fe200000000ff */
[----:B------:R-:W-:Y:S01]  /*73a0*/  FADD.FTZ R184, R184, R191 ;  /* 0x000000bfb8b87221 */ /* 0x000fe20000010000 */
[----:B------:R-:W-:Y:S03]  /*73b0*/  HMMA.16816.F32 R160, R32, R20, R160 ;  /* 0x0000001420a0723c */ /* 0x000fe600000018a0 */
[----:B------:R-:W-:-:S02]  /*73c0*/  FADD.FTZ R245, R183, R184 ;  /* 0x000000b8b7f57221 */ /* 0x000fc40000010000 */
[----:B------:R-:W-:Y:S01]  /*73d0*/  MUFU.EX2 R185, R185 ;  /* 0x000000b900b97308 */ /* 0x000fe20000000800 */
[C---:B------:R-:W-:Y:S01]  /*73e0*/  HMMA.16816.F32 R148, R32.reuse, R22, R148 ;  /* 0x000000162094723c */ /* 0x040fe20000001894 */
[----:B------:R-:W1:Y:S05]  /*73f0*/  LDSM.16.MT88.4 R20, [R220+0x9c00] ;  /* 0x009c0000dc14783b */ /* 0x000e6a0000004200 */
[----:B------:R-:W-:Y:S01]  /*7400*/  HMMA.16816.F32 R68, R32, R16, R68 ;  /* 0x000000102044723c */ /* 0x000fe20000001844 */
[----:B---3--:R-:W-:Y:S01]  /*7410*/  F2FP.F16.F32.PACK_AB R39, R214, R173 ;  /* 0x000000add627723e */ /* 0x008fe200000000ff */
[----:B------:R-:W-:-:S04]  /*7420*/  FADD.FTZ R173, R173, R212 ;  /* 0x000000d4adad7221 */ /* 0x000fc80000010000 */
[----:B------:R-:W-:Y:S01]  /*7430*/  HMMA.16816.F32 R80, R32, R18, R80 ;  /* 0x000000122050723c */ /* 0x000fe20000001850 */
[----:B------:R-:W3:Y:S01]  /*7440*/  LDSM.16.MT88.4 R16, [R221+0xac00] ;  /* 0x00ac0000dd10783b */ /* 0x000ee20000004200 */
[----:B------:R-:W-:-:S04]  /*7450*/  FADD.FTZ R243, R214, R173 ;  /* 0x000000add6f37221 */ /* 0x000fc80000010000 */
[C---:B------:R-:W-:Y:S06]  /*7460*/  HMMA.16816.F32 R84, R32.reuse, R12, R84 ;  /* 0x0000000c2054723c */ /* 0x040fec0000001854 */
[C---:B------:R-:W-:Y:S01]  /*7470*/  HMMA.16816.F32 R96, R32.reuse, R14, R96 ;  /* 0x0000000e2060723c */ /* 0x040fe20000001860 */
[----:B------:R-:W4:Y:S05]  /*7480*/  LDSM.16.MT88.4 R12, [R220+0xac00] ;  /* 0x00ac0000dc0c783b */ /* 0x000f2a0000004200 */
[C---:B------:R-:W-:Y:S06]  /*7490*/  HMMA.16816.F32 R144, R32.reuse, R8, R144 ;  /* 0x000000082090723c */ /* 0x040fec0000001890 */
[C---:B------:R-:W-:Y:S01]  /*74a0*/  HMMA.16816.F32 R108, R32.reuse, R10, R108 ;  /* 0x0000000a206c723c */ /* 0x040fe2000000186c */
[----:B------:R-:W5:Y:S05]  /*74b0*/  LDSM.16.MT88.4 R8, [R221+0xbc00] ;  /* 0x00bc0000dd08783b */ /* 0x000f6a0000004200 */
[C---:B------:R-:W-:Y:S06]  /*74c0*/  HMMA.16816.F32 R140, R32.reuse, R4, R140 ;  /* 0x00000004208c723c */ /* 0x040fec000000188c */
[C---:B------:R-:W-:Y:S01]  /*74d0*/  HMMA.16816.F32 R120, R32.reuse, R6, R120 ;  /* 0x000000062078723c */ /* 0x040fe20000001878 */
[----:B------:R-:W5:Y:S05]  /*74e0*/  LDSM.16.MT88.4 R4, [R220+0xbc00] ;  /* 0x00bc0000dc04783b */ /* 0x000f6a0000004200 */
[C---:B------:R-:W-:Y:S06]  /*74f0*/  HMMA.16816.F32 R136, R32.reuse, R28, R136 ;  /* 0x0000001c2088723c */ /* 0x040fec0000001888 */
[----:B------:R-:W-:Y:S01]  /*7500*/  HMMA.16816.F32 R128, R32, R30, R128 ;  /* 0x0000001e2080723c */ /* 0x000fe20000001880 */
[----:B------:R-:W-:Y:S01]  /*7510*/  F2FP.F16.F32.PACK_AB R28, R201, R206 ;  /* 0x000000cec91c723e */ /* 0x000fe200000000ff */
[----:B------:R-:W-:Y:S01]  /*7520*/  FADD.FTZ R206, R206, R205 ;  /* 0x000000cdcece7221 */ /* 0x000fe20000010000 */
[----:B------:R-:W-:Y:S01]  /*7530*/  F2FP.F16.F32.PACK_AB R29, R175, R182 ;  /* 0x000000b6af1d723e */ /* 0x000fe200000000ff */
[----:B------:R-:W-:-:S02]  /*7540*/  FADD.FTZ R182, R182, R179 ;  /* 0x000000b3b6b67221 */ /* 0x000fc40000010000 */
[----:B------:R-:W-:Y:S01]  /*7550*/  FADD.FTZ R201, R201, R206 ;  /* 0x000000cec9c97221 */ /* 0x000fe20000010000 */
[----:B------:R-:W-:Y:S01]  /*7560*/  FFMA.FTZ R32, R67, UR4, -R170 ;  /* 0x0000000443207c23 */ /* 0x000fe200080108aa */
[----:B------:R-:W-:Y:S01]  /*7570*/  F2FP.F16.F32.PACK_AB R30, R181, R180 ;  /* 0x000000b4b51e723e */ /* 0x000fe200000000ff */
[----:B------:R-:W-:Y:S01]  /*7580*/  FADD.FTZ R182, R175, R182 ;  /* 0x000000b6afb67221 */ /* 0x000fe20000010000 */
[----:B------:R-:W-:Y:S01]  /*7590*/  FADD.FTZ R180, R180, R201 ;  /* 0x000000c9b4b47221 */ /* 0x000fe20000010000 */
[----:B--2---:R-:W-:Y:S02]  /*75a0*/  HMMA.16816.F32 R156, R36, R24, R156 ;  /* 0x00000018249c723c */ /* 0x004fe4000000189c */
[----:B------:R-:W2:Y:S01]  /*75b0*/  MUFU.EX2 R32, R32 ;  /* 0x0000002000207308 */ /* 0x000ea20000000800 */
[----:B------:R-:W-:-:S03]  /*75c0*/  FADD.FTZ R247, R181, R180 ;  /* 0x000000b4b5f77221 */ /* 0x000fc60000010000 */
[C---:B------:R-:W-:Y:S06]  /*75d0*/  HMMA.16816.F32 R152, R36.reuse, R26, R152 ;  /* 0x0000001a2498723c */ /* 0x040fec0000001898 */
[C---:B-1----:R-:W-:Y:S06]  /*75e0*/  HMMA.16816.F32 R72, R36.reuse, R20, R72 ;  /* 0x000000142448723c */ /* 0x042fec0000001848 */
[----:B------:R-:W-:Y:S01]  /*75f0*/  HMMA.16816.F32 R76, R36, R22, R76 ;  /* 0x00000016244c723c */ /* 0x000fe2000000184c */
[----:B--2---:R-:W-:Y:S01]  /*7600*/  F2FP.F16.F32.PACK_AB R31, R32, R185 ;  /* 0x000000b9201f723e */ /* 0x004fe200000000ff */
[----:B------:R-:W-:-:S04]  /*7610*/  FADD.FTZ R185, R185, R182 ;  /* 0x000000b6b9b97221 */ /* 0x000fc80000010000 */
[----:B---3--:R-:W-:Y:S01]  /*7620*/  HMMA.16816.F32 R88, R36, R16, R88 ;  /* 0x000000102458723c */ /* 0x008fe20000001858 */
[----:B------:R-:W-:-:S05]  /*7630*/  FADD.FTZ R244, R32, R185 ;  /* 0x000000b920f47221 */ /* 0x000fca0000010000 */
[C---:B------:R-:W-:Y:S06]  /*7640*/  HMMA.16816.F32 R92, R36.reuse, R18, R92 ;  /* 0x00000012245c723c */ /* 0x040fec000000185c */
[C---:B----4-:R-:W-:Y:S06]  /*7650*/  HMMA.16816.F32 R100, R36.reuse, R12, R100 ;  /* 0x0000000c2464723c */ /* 0x050fec0000001864 */
[C---:B------:R-:W-:Y:S06]  /*7660*/  HMMA.16816.F32 R104, R36.reuse, R14, R104 ;  /* 0x0000000e2468723c */ /* 0x040fec0000001868 */
[C---:B-----5:R-:W-:Y:S06]  /*7670*/  HMMA.16816.F32 R112, R36.reuse, R8, R112 ;  /* 0x000000082470723c */ /* 0x060fec0000001870 */
        /* <DEDUP_REMOVED lines=16> */
[----:B------:R-:W-:-:S15]  /*7780*/  @P0 BRA `(.L_x_4) ;  /* 0x0000000000040947 */ /* 0x000fde0003800000 */
.L_x_2:
[----:B------:R-:W-:-:S07]  /*7790*/  IADD3 R242, R164, -0x1, RZ ;  /* 0xffffffffa4f27810 */ /* 0x000fce0007ffe0ff */
.L_x_4:
[----:B------:R-:W-:-:S13]  /*77a0*/  ISETP.GE.AND P0, PT, R242, RZ, PT ;  /* 0x000000fff200720c */ /* 0x000fda0003f06270 */
[----:B------:R-:W-:Y:S05]  /*77b0*/  @!P0 BRA `(.L_x_5) ;  /* 0x0000002c00c88947 */ /* 0x000fea0003800000 */
[----:B------:R-:W2:Y:S01]  /*77c0*/  LDL.LU.64 R6, [R1+0x8] ;  /* 0x0000080001067983 */ /* 0x000ea20000300a00 */
[C---:B------:R-:W-:Y:S01]  /*77d0*/  SHF.L.U64.HI R240, R0.reuse, 0x1, R3 ;  /* 0x0000000100f07819 */ /* 0x040fe20000010203 */
[----:B------:R-:W-:Y:S01]  /*77e0*/  IMAD.SHL.U32 R241, R0, 0x2, RZ ;  /* 0x0000000200f17824 */ /* 0x000fe200078e00ff */
[----:B------:R-:W-:Y:S01]  /*77f0*/  MOV R2, R167 ;  /* 0x000000a700027202 */ /* 0x000fe20000000f00 */
[----:B------:R-:W3:Y:S01]  /*7800*/  LDL.LU.64 R4, [R1] ;  /* 0x0000000001047983 */ /* 0x000ee20000300a00 */
[----:B------:R-:W-:Y:S01]  /*7810*/  IMAD.MOV.U32 R169, RZ, RZ, R168 ;  /* 0x000000ffffa97224 */ /* 0x000fe200078e00a8 */
[----:B------:R-:W-:Y:S01]  /*7820*/  MOV R0, R165 ;  /* 0x000000a500007202 */ /* 0x000fe20000000f00 */
[----:B------:R-:W-:Y:S01]  /*7830*/  IMAD.MOV.U32 R3, RZ, RZ, R166 ;  /* 0x000000ffff037224 */ /* 0x000fe200078e00a6 */
[----:B------:R-:W-:Y:S01]  /*7840*/  ULDC UR4, c[0x0][0x2ec] ;  /* 0x0000bb0000047ab9 */ /* 0x000fe20000000800 */
[----:B------:R-:W-:Y:S01]  /*7850*/  ULDC.64 UR10, c[0x0][0x220] ;  /* 0x00008800000a7ab9 */ /* 0x000fe20000000a00 */
[----:B------:R-:W-:Y:S01]  /*7860*/  ULDC.64 UR6, c[0x0][0x218] ;  /* 0x0000860000067ab9 */ /* 0x000fe20000000a00 */
[----:B------:R-:W-:Y:S01]  /*7870*/  ULDC.64 UR8, c[0x0][0x248] ;  /* 0x0000920000087ab9 */ /* 0x000fe20000000a00 */
[----:B--2---:R-:W-:Y:S01]  /*7880*/  IMAD.MOV.U32 R249, RZ, RZ, R7 ;  /* 0x000000fffff97224 */ /* 0x004fe200078e0007 */
[----:B---3--:R-:W-:Y:S01]  /*7890*/  MOV R248, R4 ;  /* 0x0000000400f87202 */ /* 0x008fe20000000f00 */
[----:B------:R-:W-:Y:S06]  /*78a0*/  BRA `(.L_x_6) ;  /* 0x00000000005c7947 */ /* 0x000fec0003800000 */
.L_x_8:
[----:B------:R-:W-:Y:S04]  /*78b0*/  VIADD R165, R242, 0xffffffff ;  /* 0xfffffffff2a57836 */ /* 0x000fe80000000000 */
[C---:B------:R-:W-:Y:S01]  /*78c0*/  IMAD.WIDE.U32 R166, R165.reuse, UR8, RZ ;  /* 0x00000008a5a67c25 */ /* 0x040fe2000f8e00ff */
[----:B------:R-:W-:Y:S05]  /*78d0*/  SHF.R.S32.HI R164, RZ, 0x1f, R165 ;  /* 0x0000001fffa47819 */ /* 0x000fea00000114a5 */
[----:B------:R-:W-:Y:S04]  /*78e0*/  IMAD R164, R164, UR8, RZ ;  /* 0x00000008a4a47c24 */ /* 0x000fe8000f8e02ff */
[----:B------:R-:W-:Y:S01]  /*78f0*/  IMAD R164, R165, UR9, R164 ;  /* 0x00000009a5a47c24 */ /* 0x000fe2000f8e02a4 */
[C---:B------:R-:W-:Y:S03]  /*7900*/  LEA R165, P1, R166.reuse, R232, 0x6 ;  /* 0x000000e8a6a57211 */ /* 0x040fe600078230ff */
[----:B------:R-:W-:Y:S01]  /*7910*/  IMAD.IADD R167, R167, 0x1, R164 ;  /* 0x00000001a7a77824 */ /* 0x000fe200078e02a4 */
[----:B------:R-:W-:Y:S04]  /*7920*/  LEA R172, P2, R165, UR6, 0x1 ;  /* 0x00000006a5ac7c11 */ /* 0x000fe8000f8408ff */
[----:B------:R-:W-:Y:S02]  /*7930*/  LEA.HI.X R164, R166, R235, R167, 0x6, P1 ;  /* 0x000000eba6a47211 */ /* 0x000fe400008f34a7 */
[----:B------:R-:W-:Y:S02]  /*7940*/  IADD3 R174, P1, R227, R172, RZ ;  /* 0x000000ace3ae7210 */ /* 0x000fe40007f3e0ff */
[----:B------:R-:W-:Y:S05]  /*7950*/  LEA.HI.X R173, R165, UR7, R164, 0x1, P2 ;  /* 0x00000007a5ad7c11 */ /* 0x000fea00090f0ca4 */
[----:B------:R-:W-:Y:S01]  /*7960*/  @!PT LDS RZ, [RZ] ;  /* 0x00000000fffff984 */ /* 0x000fe20000000800 */
[----:B------:R-:W-:Y:S01]  /*7970*/  @!PT LDS RZ, [RZ] ;  /* 0x00000000fffff984 */ /* 0x000fe20000000800 */
[----:B------:R-:W-:Y:S01]  /*7980*/  @!PT LDS RZ, [RZ] ;  /* 0x00000000fffff984 */ /* 0x000fe20000000800 */
[----:B------:R1:W-:Y:S01]  /*7990*/  LDGSTS.E.BYPASS.LTC128B.128 [R230+0x6000], desc[UR12][R172.64] ;  /* 0x06000000ace67fae */ /* 0x0003e2000b901d4c */
[----:B------:R-:W-:Y:S03]  /*79a0*/  IMAD.X R175, R226, 0x1, R173, P1 ;  /* 0x00000001e2af7824 */ /* 0x000fe600008e06ad */
[----:B------:R1:W-:Y:S04]  /*79b0*/  LDGSTS.E.BYPASS.LTC128B.128 [R230+0x7000], desc[UR12][R172.64+0x40] ;  /* 0x07000040ace67fae */ /* 0x0003e8000b901d4c */
[----:B------:R1:W-:Y:S04]  /*79c0*/  LDGSTS.E.BYPASS.LTC128B.128 [R230+0x8000], desc[UR12][R172.64+0x80] ;  /* 0x08000080ace67fae */ /* 0x0003e8000b901d4c */
[----:B------:R1:W-:Y:S04]  /*79d0*/  LDGSTS.E.BYPASS.LTC128B.128 [R230+0x6800], desc[UR12][R174.64] ;  /* 0x06800000aee67fae */ /* 0x0003e8000b901d4c */
[----:B------:R1:W-:Y:S04]  /*79e0*/  LDGSTS.E.BYPASS.LTC128B.128 [R230+0x7800], desc[UR12][R174.64+0x40] ;  /* 0x07800040aee67fae */ /* 0x0003e8000b901d4c */
[----:B------:R1:W-:Y:S04]  /*79f0*/  LDGSTS.E.BYPASS.LTC128B.128 [R230+0x8800], desc[UR12][R174.64+0x80] ;  /* 0x08800080aee67fae */ /* 0x0003e8000b901d4c */
[----:B------:R-:W0:Y:S01]  /*7a00*/  LDGDEPBAR ;  /* 0x00000000000079af */ /* 0x000e220000000000 */
[----:B------:R-:W-:Y:S05]  /*7a10*/  BRA `(.L_x_7) ;  /* 0x0000000c00547947 */ /* 0x000fea0003800000 */
.L_x_6:
[----:B------:R-:W-:Y:S04]  /*7a20*/  DEPBAR.LE SB0, 0x0 ;  /* 0x000080000000791a */ /* 0x000fe80000000000 */
[----:B------:R-:W-:Y:S01]  /*7a30*/  BAR.SYNC.DEFER_BLOCKING 0x0 ;  /* 0x0000000000007b1d */ /* 0x000fe20000010000 */
[----:B------:R-:W-:Y:S01]  /*7a40*/  SHF.R.S32.HI R170, RZ, 0x1f, R242 ;  /* 0x0000001fffaa7819 */ /* 0x000fe200000114f2 */
[----:B------:R-:W-:Y:S02]  /*7a50*/  IMAD R168, R228, R242, RZ ;  /* 0x000000f2e4a87224 */ /* 0x000fe400078e02ff */
[-C--:B------:R-:W-:Y:S04]  /*7a60*/  IMAD.WIDE.U32 R250, R242, R229.reuse, R248 ;  /* 0x000000e5f2fa7225 */ /* 0x080fe800078e00f8 */
[----:B------:R-:W-:Y:S01]  /*7a70*/  IMAD R168, R170, R229, R168 ;  /* 0x000000e5aaa87224 */ /* 0x000fe200078e02a8 */
[C---:B------:R-:W-:Y:S03]  /*7a80*/  LEA R170, P1, R250.reuse, UR10, 0x1 ;  /* 0x0000000afaaa7c11 */ /* 0x040fe6000f8208ff */
[----:B------:R-:W-:Y:S01]  /*7a90*/  IMAD.IADD R168, R251, 0x1, R168 ;  /* 0x00000001fba87824 */ /* 0x000fe200078e02a8 */
[----:B------:R-:W-:Y:S04]  /*7aa0*/  IADD3 R34, P0, R241, R170, RZ ;  /* 0x000000aaf1227210 */ /* 0x000fe80007f1e0ff */
[----:B------:R-:W-:Y:S05]  /*7ab0*/  LEA.HI.X R171, R250, UR11, R168, 0x1, P1 ;  /* 0x0000000bfaab7c11 */ /* 0x000fea00088f0ca8 */
[----:B------:R-:W-:Y:S01]  /*7ac0*/  IMAD.X R35, R240, 0x1, R171, P0 ;  /* 0x00000001f0237824 */ /* 0x000fe200000e06ab */
[----:B------:R-:W-:Y:S01]  /*7ad0*/  ISETP.GT.AND P0, PT, R242, RZ, PT ;  /* 0x000000fff200720c */ /* 0x000fe20003f04270 */
[----:B------:R-:W-:Y:S01]  /*7ae0*/  @!PT LDS RZ, [RZ] ;  /* 0x00000000fffff984 */ /* 0x000fe20000000800 */
[----:B------:R-:W-:Y:S01]  /*7af0*/  @!PT LDS RZ, [RZ] ;  /* 0x00000000fffff984 */ /* 0x000fe20000000800 */
[----:B------:R-:W-:Y:S01]  /*7b00*/  @!PT LDS RZ, [RZ] ;  /* 0x00000000fffff984 */ /* 0x000fe20000000800 */
[----:B------:R-:W-:Y:S06]  /*7b10*/  LDGSTS.E.BYPASS.LTC128B.128 [R230+0x9000], desc[UR12][R170.64] ;  /* 0x09000000aae67fae */ /* 0x000fec000b901d4c */
[----:B------:R-:W-:Y:S06]  /*7b20*/  LDGSTS.E.BYPASS.LTC128B.128 [R230+0xa000], desc[UR12][R170.64+0x40] ;  /* 0x0a000040aae67fae */ /* 0x000fec000b901d4c */
[----:B------:R-:W-:Y:S06]  /*7b30*/  LDGSTS.E.BYPASS.LTC128B.128 [R230+0xb000], desc[UR12][R170.64+0x80] ;  /* 0x0b000080aae67fae */ /* 0x000fec000b901d4c */
[----:B------:R-:W-:Y:S06]  /*7b40*/  LDGSTS.E.BYPASS.LTC128B.128 [R230+0x9800], desc[UR12][R34.64] ;  /* 0x0980000022e67fae */ /* 0x000fec000b901d4c */
[----:B------:R-:W-:Y:S06]  /*7b50*/  LDGSTS.E.BYPASS.LTC128B.128 [R230+0xa800], desc[UR12][R34.64+0x40] ;  /* 0x0a80004022e67fae */ /* 0x000fec000b901d4c */
[----:B------:R1:W-:Y:S06]  /*7b60*/  LDGSTS.E.BYPASS.LTC128B.128 [R230+0xb800], desc[UR12][R34.64+0x80] ;  /* 0x0b80008022e67fae */ /* 0x0003ec000b901d4c */
[----:B------:R-:W-:Y:S06]  /*7b70*/  LDSM.16.M88.4 R164, [R225] ;  /* 0x00000000e1a4783b */ /* 0x000fec0000000200 */
[----:B------:R-:W2:Y:S06]  /*7b80*/  LDSM.16.M88.4 R172, [R224] ;  /* 0x00000000e0ac783b */ /* 0x000eac0000000200 */
[----:B------:R-:W3:Y:S06]  /*7b90*/  LDSM.16.M88.4 R176, [R225+0x1000] ;  /* 0x00100000e1b0783b */ /* 0x000eec0000000200 */
[----:B------:R-:W4:Y:S06]  /*7ba0*/  LDSM.16.M88.4 R180, [R224+0x400] ;  /* 0x00040000e0b4783b */ /* 0x000f2c0000000200 */
[----:B------:R-:W0:Y:S06]  /*7bb0*/  LDGDEPBAR ;  /* 0x00000000000079af */ /* 0x000e2c0000000000 */
[----:B------:R-:W5:Y:S06]  /*7bc0*/  LDSM.16.M88.4 R184, [R224+0x800] ;  /* 0x00080000e0b8783b */ /* 0x000f6c0000000200 */
[----:B------:R-:W5:Y:S06]  /*7bd0*/  LDSM.16.M88.4 R188, [R224+0xc00] ;  /* 0x000c0000e0bc783b */ /* 0x000f6c0000000200 */
[----:B------:R-:W-:Y:S01]  /*7be0*/  LDSM.16.M88.4 R192, [R223] ;  /* 0x00000000dfc0783b */ /* 0x000fe20000000200 */
[-C--:B--2---:R-:W-:Y:S05]  /*7bf0*/  HMMA.16816.F32 R4, R164, R172.reuse, RZ ;  /* 0x000000aca404723c */ /* 0x084fea00000018ff */
[----:B------:R-:W2:Y:S01]  /*7c00*/  LDSM.16.M88.4 R196, [R222] ;  /* 0x00000000dec4783b */ /* 0x000ea20000000200 */
[C---:B---3--:R-:W-:Y:S05]  /*7c10*/  HMMA.16816.F32 R8, R176.reuse, R172, RZ ;  /* 0x000000acb008723c */ /* 0x048fea00000018ff */
[----:B------:R-:W3:Y:S01]  /*7c20*/  LDSM.16.M88.4 R200, [R223+0x1000] ;  /* 0x00100000dfc8783b */ /* 0x000ee20000000200 */
[-C--:B------:R-:W-:Y:S05]  /*7c30*/  HMMA.16816.F32 R12, R176, R174.reuse, RZ ;  /* 0x000000aeb00c723c */ /* 0x080fea00000018ff */
[----:B------:R-:W3:Y:S01]  /*7c40*/  LDSM.16.M88.4 R204, [R222+0x400] ;  /* 0x00040000decc783b */ /* 0x000ee20000000200 */
[C---:B------:R-:W-:Y:S05]  /*7c50*/  HMMA.16816.F32 R16, R164.reuse, R174, RZ ;  /* 0x000000aea410723c */ /* 0x040fea00000018ff */
[----:B------:R-:W3:Y:S01]  /*7c60*/  LDSM.16.M88.4 R208, [R222+0x800] ;  /* 0x00080000ded0783b */ /* 0x000ee20000000200 */
[-C--:B----4-:R-:W-:Y:S05]  /*7c70*/  HMMA.16816.F32 R20, R164, R180.reuse, RZ ;  /* 0x000000b4a414723c */ /* 0x090fea00000018ff */
[----:B------:R-:W4:Y:S01]  /*7c80*/  LDSM.16.M88.4 R172, [R222+0xc00] ;  /* 0x000c0000deac783b */ /* 0x000f220000000200 */
[C---:B------:R-:W-:Y:S05]  /*7c90*/  HMMA.16816.F32 R24, R176.reuse, R180, RZ ;  /* 0x000000b4b018723c */ /* 0x040fea00000018ff */
[----:B------:R-:W-:Y:S01]  /*7ca0*/  LDSM.16.M88.4 R212, [R224+0x1000] ;  /* 0x00100000e0d4783b */ /* 0x000fe20000000200 */
[-C--:B------:R-:W-:Y:S05]  /*7cb0*/  HMMA.16816.F32 R28, R176, R182.reuse, RZ ;  /* 0x000000b6b01c723c */ /* 0x080fea00000018ff */
[----:B------:R-:W-:Y:S01]  /*7cc0*/  LDSM.16.M88.4 R216, [R225+0x3000] ;  /* 0x00300000e1d8783b */ /* 0x000fe20000000200 */
[C---:B-1----:R-:W-:Y:S05]  /*7cd0*/  HMMA.16816.F32 R32, R164.reuse, R182, RZ ;  /* 0x000000b6a420723c */ /* 0x042fea00000018ff */
[----:B------:R-:W1:Y:S01]  /*7ce0*/  LDSM.16.M88.4 R180, [R225+0x2000] ;  /* 0x00200000e1b4783b */ /* 0x000e620000000200 */
[-C--:B-----5:R-:W-:Y:S06]  /*7cf0*/  HMMA.16816.F32 R36, R164, R184.reuse, RZ ;  /* 0x000000b8a424723c */ /* 0x0a0fec00000018ff */
[C---:B------:R-:W-:Y:S06]  /*7d00*/  HMMA.16816.F32 R40, R176.reuse, R184, RZ ;  /* 0x000000b8b028723c */ /* 0x040fec00000018ff */
[-C--:B------:R-:W-:Y:S06]  /*7d10*/  HMMA.16816.F32 R44, R176, R186.reuse, RZ ;  /* 0x000000bab02c723c */ /* 0x080fec00000018ff */
[C---:B------:R-:W-:Y:S01]  /*7d20*/  HMMA.16816.F32 R48, R164.reuse, R186, RZ ;  /* 0x000000baa430723c */ /* 0x040fe200000018ff */
[----:B------:R-:W-:Y:S05]  /*7d30*/  LDSM.16.M88.4 R184, [R224+0x1c00] ;  /* 0x001c0000e0b8783b */ /* 0x000fea0000000200 */
[-C--:B------:R-:W-:Y:S06]  /*7d40*/  HMMA.16816.F32 R52, R164, R188.reuse, RZ ;  /* 0x000000bca434723c */ /* 0x080fec00000018ff */
[C---:B------:R-:W-:Y:S06]  /*7d50*/  HMMA.16816.F32 R56, R176.reuse, R188, RZ ;  /* 0x000000bcb038723c */ /* 0x040fec00000018ff */
[-C--:B------:R-:W-:Y:S01]  /*7d60*/  HMMA.16816.F32 R60, R176, R190.reuse, RZ ;  /* 0x000000beb03c723c */ /* 0x080fe200000018ff */
[----:B------:R-:W-:Y:S05]  /*7d70*/  LDSM.16.M88.4 R176, [R224+0x1800] ;  /* 0x00180000e0b0783b */ /* 0x000fea0000000200 */
[----:B------:R-:W-:Y:S01]  /*7d80*/  HMMA.16816.F32 R64, R164, R190, RZ ;  /* 0x000000bea440723c */ /* 0x000fe200000018ff */
[----:B------:R-:W5:Y:S05]  /*7d90*/  LDSM.16.M88.4 R164, [R224+0x1400] ;  /* 0x00140000e0a4783b */ /* 0x000f6a0000000200 */
[-C--:B--2---:R-:W-:Y:S01]  /*7da0*/  HMMA.16816.F32 R4, R192, R196.reuse, R4 ;  /* 0x000000c4c004723c */ /* 0x084fe20000001804 */
[----:B------:R-:W-:Y:S05]  /*7db0*/  LDSM.16.M88.4 R188, [R222+0x1000] ;  /* 0x00100000debc783b */ /* 0x000fea0000000200 */
[C---:B---3--:R-:W-:Y:S06]  /*7dc0*/  HMMA.16816.F32 R8, R200.reuse, R196, R8 ;  /* 0x000000c4c808723c */ /* 0x048fec0000001808 */
[-C--:B------:R-:W-:Y:S06]  /*7dd0*/  HMMA.16816.F32 R12, R200, R198.reuse, R12 ;  /* 0x000000c6c80c723c */ /* 0x080fec000000180c */
[C---:B------:R-:W-:Y:S01]  /*7de0*/  HMMA.16816.F32 R16, R192.reuse, R198, R16 ;  /* 0x000000c6c010723c */ /* 0x040fe20000001810 */
[----:B------:R-:W-:Y:S05]  /*7df0*/  LDSM.16.M88.4 R196, [R222+0x1400] ;  /* 0x00140000dec4783b */ /* 0x000fea0000000200 */
[-C--:B------:R-:W-:Y:S06]  /*7e00*/  HMMA.16816.F32 R20, R192, R204.reuse, R20 ;  /* 0x000000ccc014723c */ /* 0x080fec0000001814 */
[C---:B------:R-:W-:Y:S06]  /*7e10*/  HMMA.16816.F32 R24, R200.reuse, R204, R24 ;  /* 0x000000ccc818723c */ /* 0x040fec0000001818 */
        /* <DEDUP_REMOVED lines=8> */
[-C--:B----4-:R-:W-:Y:S06]  /*7ea0*/  HMMA.16816.F32 R52, R192, R172.reuse, R52 ;  /* 0x000000acc034723c */ /* 0x090fec0000001834 */
[C---:B------:R-:W-:Y:S06]  /*7eb0*/  HMMA.16816.F32 R56, R200.reuse, R172, R56 ;  /* 0x000000acc838723c */ /* 0x040fec0000001838 */
[-C--:B------:R-:W-:Y:S01]  /*7ec0*/  HMMA.16816.F32 R60, R200, R174.reuse, R60 ;  /* 0x000000aec83c723c */ /* 0x080fe2000000183c */
[----:B------:R-:W-:Y:S05]  /*7ed0*/  LDSM.16.M88.4 R200, [R222+0x1800] ;  /* 0x00180000dec8783b */ /* 0x000fea0000000200 */
[----:B------:R-:W-:Y:S01]  /*7ee0*/  HMMA.16816.F32 R64, R192, R174, R64 ;  /* 0x000000aec040723c */ /* 0x000fe20000001840 */
[----:B------:R-:W2:Y:S05]  /*7ef0*/  LDSM.16.M88.4 R172, [R223+0x2000] ;  /* 0x00200000dfac783b */ /* 0x000eaa0000000200 */
[-C--:B-1----:R-:W-:Y:S01]  /*7f00*/  HMMA.16816.F32 R4, R180, R212.reuse, R4 ;  /* 0x000000d4b404723c */ /* 0x082fe20000001804 */
[----:B------:R-:W1:Y:S05]  /*7f10*/  LDSM.16.M88.4 R192, [R223+0x3000] ;  /* 0x00300000dfc0783b */ /* 0x000e6a0000000200 */
[C---:B------:R-:W-:Y:S06]  /*7f20*/  HMMA.16816.F32 R8, R216.reuse, R212, R8 ;  /* 0x000000d4d808723c */ /* 0x040fec0000001808 */
[-C--:B------:R-:W-:Y:S06]  /*7f30*/  HMMA.16816.F32 R12, R216, R214.reuse, R12 ;  /* 0x000000d6d80c723c */ /* 0x080fec000000180c */
[C---:B------:R-:W-:Y:S06]  /*7f40*/  HMMA.16816.F32 R16, R180.reuse, R214, R16 ;  /* 0x000000d6b410723c */ /* 0x040fec0000001810 */
[-C--:B-----5:R-:W-:Y:S06]  /*7f50*/  HMMA.16816.F32 R20, R180, R164.reuse, R20 ;  /* 0x000000a4b414723c */ /* 0x0a0fec0000001814 */
        /* <DEDUP_REMOVED lines=8> */
[----:B------:R-:W3:Y:S05]  /*7fe0*/  LDSM.16.M88.4 R176, [R224+0x2000] ;  /* 0x00200000e0b0783b */ /* 0x000eea0000000200 */
[-C--:B------:R-:W-:Y:S06]  /*7ff0*/  HMMA.16816.F32 R52, R180, R184.reuse, R52 ;  /* 0x000000b8b434723c */ /* 0x080fec0000001834 */
[C---:B------:R-:W-:Y:S06]  /*8000*/  HMMA.16816.F32 R56, R216.reuse, R184, R56 ;  /* 0x000000b8d838723c */ /* 0x040fec0000001838 */
[-C--:B------:R-:W-:Y:S06]  /*8010*/  HMMA.16816.F32 R60, R216, R186.reuse, R60 ;  /* 0x000000bad83c723c */ /* 0x080fec000000183c */
[----:B------:R-:W-:Y:S01]  /*8020*/  HMMA.16816.F32 R64, R180, R186, R64 ;  /* 0x000000bab440723c */ /* 0x000fe20000001840 */
[----:B------:R-:W4:Y:S05]  /*8030*/  LDSM.16.M88.4 R180, [R225+0x5000] ;  /* 0x00500000e1b4783b */ /* 0x000f2a0000000200 */
[-C--:B--2---:R-:W-:Y:S01]  /*8040*/  HMMA.16816.F32 R4, R172, R188.reuse, R4 ;  /* 0x000000bcac04723c */ /* 0x084fe20000001804 */
[----:B------:R-:W2:Y:S05]  /*8050*/  LDSM.16.M88.4 R184, [R224+0x2400] ;  /* 0x00240000e0b8783b */ /* 0x000eaa0000000200 */
[C---:B-1----:R-:W-:Y:S06]  /*8060*/  HMMA.16816.F32 R8, R192.reuse, R188, R8 ;  /* 0x000000bcc008723c */ /* 0x042fec0000001808 */
[-C--:B------:R-:W-:Y:S06]  /*8070*/  HMMA.16816.F32 R12, R192, R190.reuse, R12 ;  /* 0x000000bec00c723c */ /* 0x080fec000000180c */
[C---:B------:R-:W-:Y:S01]  /*8080*/  HMMA.16816.F32 R16, R172.reuse, R190, R16 ;  /* 0x000000beac10723c */ /* 0x040fe20000001810 */
[----:B------:R-:W1:Y:S05]  /*8090*/  LDSM.16.M88.4 R188, [R224+0x2800] ;  /* 0x00280000e0bc783b */ /* 0x000e6a0000000200 */
        /* <DEDUP_REMOVED lines=12> */
[-C--:B------:R-:W-:Y:S01]  /*8160*/  HMMA.16816.F32 R60, R192, R206.reuse, R60 ;  /* 0x000000cec03c723c */ /* 0x080fe2000000183c */
[----:B------:R-:W5:Y:S05]  /*8170*/  LDSM.16.M88.4 R192, [R224+0x2c00] ;  /* 0x002c0000e0c0783b */ /* 0x000f6a0000000200 */
[----:B------:R-:W-:Y:S01]  /*8180*/  HMMA.16816.F32 R64, R172, R206, R64 ;  /* 0x000000ceac40723c */ /* 0x000fe20000001840 */
[----:B------:R-:W5:Y:S05]  /*8190*/  LDSM.16.M88.4 R172, [R223+0x4000] ;  /* 0x00400000dfac783b */ /* 0x000f6a0000000200 */
[-C--:B---3--:R-:W-:Y:S01]  /*81a0*/  HMMA.16816.F32 R4, R164, R176.reuse, R4 ;  /* 0x000000b0a404723c */ /* 0x088fe20000001804 */
[----:B------:R-:W3:Y:S05]  /*81b0*/  LDSM.16.M88.4 R204, [R222+0x2400] ;  /* 0x00240000decc783b */ /* 0x000eea0000000200 */
[C---:B----4-:R-:W-:Y:S06]  /*81c0*/  HMMA.16816.F32 R8, R180.reuse, R176, R8 ;  /* 0x000000b0b408723c */ /* 0x050fec0000001808 */
[-C--:B------:R-:W-:Y:S06]  /*81d0*/  HMMA.16816.F32 R12, R180, R178.reuse, R12 ;  /* 0x000000b2b40c723c */ /* 0x080fec000000180c */
[C---:B------:R-:W-:Y:S01]  /*81e0*/  HMMA.16816.F32 R16, R164.reuse, R178, R16 ;  /* 0x000000b2a410723c */ /* 0x040fe20000001810 */
[----:B------:R-:W4:Y:S01]  /*81f0*/  LDSM.16.M88.4 R176, [R222+0x2800] ;  /* 0x00280000deb0783b */ /* 0x000f220000000200 */
[----:B------:R-:W-:Y:S04]  /*8200*/  DEPBAR.LE SB0, 0x0 ;  /* 0x000080000000791a */ /* 0x000fe80000000000 */
[-C--:B--2---:R-:W-:Y:S01]  /*8210*/  HMMA.16816.F32 R20, R164, R184.reuse, R20 ;  /* 0x000000b8a414723c */ /* 0x084fe20000001814 */
[----:B------:R-:W-:Y:S05]  /*8220*/  BAR.SYNC.DEFER_BLOCKING 0x0 ;  /* 0x0000000000007b1d */ /* 0x000fea0000010000 */
[C---:B------:R-:W-:Y:S06]  /*8230*/  HMMA.16816.F32 R24, R180.reuse, R184, R24 ;  /* 0x000000b8b418723c */ /* 0x040fec0000001818 */
[-C--:B------:R-:W-:Y:S06]  /*8240*/  HMMA.16816.F32 R28, R180, R186.reuse, R28 ;  /* 0x000000bab41c723c */ /* 0x080fec000000181c */
[C---:B------:R-:W-:Y:S06]  /*8250*/  HMMA.16816.F32 R32, R164.reuse, R186, R32 ;  /* 0x000000baa420723c */ /* 0x040fec0000001820 */
[-C--:B-1----:R-:W-:Y:S06]  /*8260*/  HMMA.16816.F32 R36, R164, R188.reuse, R36 ;  /* 0x000000bca424723c */ /* 0x082fec0000001824 */
[C---:B------:R-:W-:Y:S06]  /*8270*/  HMMA.16816.F32 R40, R180.reuse, R188, R40 ;  /* 0x000000bcb428723c */ /* 0x040fec0000001828 */
[-C--:B------:R-:W-:Y:S06]  /*8280*/  HMMA.16816.F32 R44, R180, R190.reuse, R44 ;  /* 0x000000beb42c723c */ /* 0x080fec000000182c */
[C---:B------:R-:W-:Y:S06]  /*8290*/  HMMA.16816.F32 R48, R164.reuse, R190, R48 ;  /* 0x000000bea430723c */ /* 0x040fec0000001830 */
[-C--:B-----5:R-:W-:Y:S06]  /*82a0*/  HMMA.16816.F32 R52, R164, R192.reuse, R52 ;  /* 0x000000c0a434723c */ /* 0x0a0fec0000001834 */
[C---:B------:R-:W-:Y:S06]  /*82b0*/  HMMA.16816.F32 R56, R180.reuse, R192, R56 ;  /* 0x000000c0b438723c */ /* 0x040fec0000001838 */
[-C--:B------:R-:W-:Y:S06]  /*82c0*/  HMMA.16816.F32 R60, R180, R194.reuse, R60 ;  /* 0x000000c2b43c723c */ /* 0x080fec000000183c */
[----:B------:R-:W-:Y:S06]  /*82d0*/  HMMA.16816.F32 R64, R164, R194, R64 ;  /* 0x000000c2a440723c */ /* 0x000fec0000001840 */
[-C--:B------:R-:W-:Y:S06]  /*82e0*/  HMMA.16816.F32 R4, R172, R196.reuse, R4 ;  /* 0x000000c4ac04723c */ /* 0x080fec0000001804 */
[C---:B------:R-:W-:Y:S06]  /*82f0*/  HMMA.16816.F32 R8, R200.reuse, R196, R8 ;  /* 0x000000c4c808723c */ /* 0x040fec0000001808 */
[-C--:B------:R-:W-:Y:S06]  /*8300*/  HMMA.16816.F32 R12, R200, R198.reuse, R12 ;  /* 0x000000c6c80c723c */ /* 0x080fec000000180c */
[C---:B------:R-:W-:Y:S06]  /*8310*/  HMMA.16816.F32 R16, R172.reuse, R198, R16 ;  /* 0x000000c6ac10723c */ /* 0x040fec0000001810 */
[----:B------:R-:W-:Y:S01]  /*8320*/  FMNMX.FTZ R170, R4, R169, !PT ;  /* 0x000000a904aa7209 */ /* 0x000fe20007810000 */
[-C--:B---3--:R-:W-:Y:S04]  /*8330*/  HMMA.16816.F32 R20, R172, R204.reuse, R20 ;  /* 0x000000ccac14723c */ /* 0x088fe80000001814 */
[----:B------:R-:W-:Y:S02]  /*8340*/  FMNMX.FTZ R168, R6, R2, !PT ;  /* 0x0000000206a87209 */ /* 0x000fe40007810000 */
[----:B------:R-:W-:Y:S01]  /*8350*/  FMNMX.FTZ R171, R5, R170, !PT ;  /* 0x000000aa05ab7209 */ /* 0x000fe20007810000 */
[C---:B------:R-:W-:Y:S04]  /*8360*/  HMMA.16816.F32 R24, R200.reuse, R204, R24 ;  /* 0x000000ccc818723c */ /* 0x040fe80000001818 */
[----:B------:R-:W-:Y:S02]  /*8370*/  FMNMX.FTZ R251, R7, R168, !PT ;  /* 0x000000a807fb7209 */ /* 0x000fe40007810000 */
[----:B------:R-:W-:Y:S01]  /*8380*/  FMNMX.FTZ R246, R8, R3, !PT ;  /* 0x0000000308f67209 */ /* 0x000fe20007810000 */
[-C--:B------:R-:W-:Y:S04]  /*8390*/  HMMA.16816.F32 R28, R200, R206.reuse, R28 ;  /* 0x000000cec81c723c */ /* 0x080fe8000000181c */
[----:B------:R-:W-:Y:S02]  /*83a0*/  FMNMX.FTZ R168, R16, R171, !PT ;  /* 0x000000ab10a87209 */ /* 0x000fe40007810000 */
[----:B------:R-:W-:Y:S01]  /*83b0*/  FMNMX.FTZ R170, R18, R251, !PT ;  /* 0x000000fb12aa7209 */ /* 0x000fe20007810000 */
[C---:B------:R-:W-:Y:S04]  /*83c0*/  HMMA.16816.F32 R32, R172.reuse, R206, R32 ;  /* 0x000000ceac20723c */ /* 0x040fe80000001820 */
[----:B------:R-:W-:Y:S02]  /*83d0*/  FMNMX.FTZ R171, R17, R168, !PT ;  /* 0x000000a811ab7209 */ /* 0x000fe40007810000 */
[----:B------:R-:W-:Y:S01]  /*83e0*/  FMNMX.FTZ R168, R10, R0, !PT ;  /* 0x000000000aa87209 */ /* 0x000fe20007810000 */
[-C--:B----4-:R-:W-:Y:S04]  /*83f0*/  HMMA.16816.F32 R36, R172, R176.reuse, R36 ;  /* 0x000000b0ac24723c */ /* 0x090fe80000001824 */
        /* <DEDUP_REMOVED lines=20> */
[----:B------:R-:W-:Y:S04]  /*8540*/  HMMA.16816.F32 R64, R172, R210, R64 ;  /* 0x000000d2ac40723c */ /* 0x000fe80000001840 */
[----:B------:R-:W-:Y:S02]  /*8550*/  FMNMX.FTZ R171, R33, R168, !PT ;  /* 0x000000a821ab7209 */ /* 0x000fe40007810000 */
[----:B------:R-:W-:Y:S02]  /*8560*/  FMNMX.FTZ R168, R26, R251, !PT ;  /* 0x000000fb1aa87209 */ /* 0x000fe40007810000 */
[----:B------:R-:W-:Y:S03]  /*8570*/  FMNMX.FTZ R251, R35, R170, !PT ;  /* 0x000000aa23fb7209 */ /* 0x000fe60007810000 */
[----:B------:R-:W-:Y:S02]  /*8580*/  FMNMX.FTZ R246, R25, R246, !PT ;  /* 0x000000f619f67209 */ /* 0x000fe40007810000 */
        /* <DEDUP_REMOVED lines=28> */
[----:B------:R-:W-:Y:S01]  /*8750*/  FMNMX.FTZ R168, R65, R168, !PT ;  /* 0x000000a841a87209 */ /* 0x000fe20007810000 */
[----:B------:R-:W-:Y:S06]  /*8760*/  @P0 BRA `(.L_x_8) ;  /* 0xfffffff000500947 */ /* 0x000fec000383ffff */
.L_x_7:
[----:B------:R-:W-:Y:S01]  /*8770*/  FMNMX.FTZ R165, R57, R246, !PT ;  /* 0x000000f639a57209 */ /* 0x000fe20007810000 */
[----:B-1----:R-:W1:Y:S01]  /*8780*/  SHFL.BFLY PT, R175, R168, 0x2, 0x1f ;  /* 0x0c401f00a8af7f89 */ /* 0x002e6200000e0000 */
[----:B------:R-:W-:Y:S02]  /*8790*/  FMNMX.FTZ R172, R58, R251, !PT ;  /* 0x000000fb3aac7209 */ /* 0x000fe40007810000 */
[----:B------:R-:W-:Y:S05]  /*87a0*/  FMNMX.FTZ R164, R60, R165, !PT ;  /* 0x000000a53ca47209 */ /* 0x000fea0007810000 */
[----:B------:R-:W-:Y:S01]  /*87b0*/  LDSM.16.MT88.4 R176, [R220+0x9000] ;  /* 0x00900000dcb0783b */ /* 0x000fe20000004200 */
[----:B------:R-:W-:Y:S02]  /*87c0*/  FMNMX.FTZ R165, R59, R172, !PT ;  /* 0x000000ac3ba57209 */ /* 0x000fe40007810000 */
[----:B------:R-:W-:Y:S02]  /*87d0*/  FMNMX.FTZ R171, R67, R170, !PT ;  /* 0x000000aa43ab7209 */ /* 0x000fe40007810000 */
[----:B------:R-:W-:Y:S02]  /*87e0*/  FMNMX.FTZ R166, R61, R164, !PT ;  /* 0x000000a43da67209 */ /* 0x000fe40007810000 */
[----:B------:R-:W-:Y:S01]  /*87f0*/  FMNMX.FTZ R164, R62, R165, !PT ;  /* 0x000000a53ea47209 */ /* 0x000fe20007810000 */
[----:B------:R-:W2:Y:S01]  /*8800*/  SHFL.BFLY PT, R170, R171, 0x2, 0x1f ;  /* 0x0c401f00abaa7f89 */ /* 0x000ea200000e0000 */
[----:B------:R-:W-:Y:S02]  /*8810*/  IADD3 R242, R242, -0x1, RZ ;  /* 0xfffffffff2f27810 */ /* 0x000fe40007ffe0ff */
[----:B------:R-:W-:Y:S05]  /*8820*/  FMNMX.FTZ R167, R63, R164, !PT ;  /* 0x000000a43fa77209 */ /* 0x000fea0007810000 */
[----:B------:R-:W3:Y:S08]  /*8830*/  SHFL.BFLY PT, R165, R166, 0x2, 0x1f ;  /* 0x0c401f00a6a57f89 */ /* 0x000ef000000e0000 */
[----:B------:R-:W4:Y:S01]  /*8840*/  SHFL.BFLY PT, R164, R167, 0x2, 0x1f ;  /* 0x0c401f00a7a47f89 */ /* 0x000f2200000e0000 */
[----:B-1----:R-:W-:Y:S07]  /*8850*/  FMNMX.FTZ R175, R168, R175, !PT ;  /* 0x000000afa8af7209 */ /* 0x002fee0007810000 */
[----:B------:R-:W1:Y:S01]  /*8860*/  SHFL.BFLY PT, R168, R175, 0x1, 0x1f ;  /* 0x0c201f00afa87f89 */ /* 0x000e6200000e0000 */
[----:B--2---:R-:W-:Y:S02]  /*8870*/  FMNMX.FTZ R174, R171, R170, !PT ;  /* 0x000000aaabae7209 */ /* 0x004fe40007810000 */
[----:B---3--:R-:W-:Y:S05]  /*8880*/  FMNMX.FTZ R172, R166, R165, !PT ;  /* 0x000000a5a6ac7209 */ /* 0x008fea0007810000 */
[----:B------:R-:W2:Y:S01]  /*8890*/  SHFL.BFLY PT, R173, R174, 0x1, 0x1f ;  /* 0x0c201f00aead7f89 */ /* 0x000ea200000e0000 */
[----:B----4-:R-:W-:Y:S07]  /*88a0*/  FMNMX.FTZ R170, R167, R164, !PT ;  /* 0x000000a4a7aa7209 */ /* 0x010fee0007810000 */
[----:B------:R-:W3:Y:S08]  /*88b0*/  SHFL.BFLY PT, R171, R172, 0x1, 0x1f ;  /* 0x0c201f00acab7f89 */ /* 0x000ef000000e0000 */
[----:B------:R-:W4:Y:S01]  /*88c0*/  SHFL.BFLY PT, R165, R170, 0x1, 0x1f ;  /* 0x0c201f00aaa57f89 */ /* 0x000f2200000e0000 */
[----:B-1----:R-:W-:Y:S04]  /*88d0*/  FMNMX.FTZ R168, R175, R168, !PT ;  /* 0x000000a8afa87209 */ /* 0x002fe80007810000 */
[C---:B------:R-:W-:Y:S01]  /*88e0*/  FSETP.NEU.FTZ.AND P1, PT, R168.reuse, -INF , PT ;  /* 0xff800000a800780b */ /* 0x040fe20003f3d000 */
[C---:B------:R-:W-:Y:S01]  /*88f0*/  FADD.FTZ R166, -R168.reuse, R169 ;  /* 0x000000a9a8a67221 */ /* 0x040fe20000010100 */
[----:B------:R-:W-:Y:S03]  /*8900*/  FMUL.FTZ R196, R168, UR4 ;  /* 0x00000004a8c47c20 */ /* 0x000fe60008410000 */
[----:B------:R-:W-:Y:S02]  /*8910*/  FMUL.FTZ R164, R166, UR4 ;  /* 0x00000004a6a47c20 */ /* 0x000fe40008410000 */
[----:B------:R-:W-:Y:S02]  /*8920*/  FSEL R196, R196, RZ, P1 ;  /* 0x000000ffc4c47208 */ /* 0x000fe40000800000 */
[----:B--2---:R-:W-:Y:S02]  /*8930*/  FMNMX.FTZ R167, R174, R173, !PT ;  /* 0x000000adaea77209 */ /* 0x004fe40007810000 */
[----:B------:R-:W-:Y:S01]  /*8940*/  MUFU.EX2 R164, R164 ;  /* 0x000000a400a47308 */ /* 0x000fe20000000800 */
[----:B---3--:R-:W-:Y:S01]  /*8950*/  FMNMX.FTZ R166, R172, R171, !PT ;  /* 0x000000abaca67209 */ /* 0x008fe20007810000 */
[----:B------:R-:W-:Y:S01]  /*8960*/  FFMA.FTZ R181, R4, UR4, -R196 ;  /* 0x0000000404b57c23 */ /* 0x000fe200080108c4 */
[C---:B------:R-:W-:Y:S01]  /*8970*/  FADD.FTZ R2, -R167.reuse, R2 ;  /* 0x00000002a7027221 */ /* 0x040fe20000010100 */
[C---:B------:R-:W-:Y:S01]  /*8980*/  FMUL.FTZ R195, R167.reuse, UR4 ;  /* 0x00000004a7c37c20 */ /* 0x040fe20008410000 */
[----:B----4-:R-:W-:Y:S01]  /*8990*/  FMNMX.FTZ R165, R170, R165, !PT ;  /* 0x000000a5aaa57209 */ /* 0x010fe20007810000 */
[----:B------:R-:W1:Y:S01]  /*89a0*/  LDSM.16.MT88.4 R172, [R221+0x9000] ;  /* 0x00900000ddac783b */ /* 0x000e620000004200 */
[----:B------:R-:W-:Y:S01]  /*89b0*/  FMUL.FTZ R169, R2, UR4 ;  /* 0x0000000402a97c20 */ /* 0x000fe20008410000 */
[----:B------:R-:W-:Y:S01]  /*89c0*/  FADD.FTZ R2, -R166, R3 ;  /* 0x00000003a6027221 */ /* 0x000fe20000010100 */
[----:B------:R-:W-:Y:S01]  /*89d0*/  FSETP.NEU.FTZ.AND P1, PT, R167, -INF , PT ;  /* 0xff800000a700780b */ /* 0x000fe20003f3d000 */
[----:B------:R-:W-:Y:S01]  /*89e0*/  FADD.FTZ R0, -R165, R0 ;  /* 0x00000000a5007221 */ /* 0x000fe20000010100 */
[----:B------:R2:W-:Y:S01]  /*89f0*/  MUFU.EX2 R3, R169 ;  /* 0x000000a900037308 */ /* 0x0005e20000000800 */
[----:B------:R-:W-:Y:S01]  /*8a00*/  FMUL.FTZ R170, R2, UR4 ;  /* 0x0000000402aa7c20 */ /* 0x000fe20008410000 */
[----:B------:R-:W-:Y:S01]  /*8a10*/  FSEL R195, R195, RZ, P1 ;  /* 0x000000ffc3c37208 */ /* 0x000fe20000800000 */
[----:B------:R-:W-:Y:S01]  /*8a20*/  FMUL.FTZ R171, R0, UR4 ;  /* 0x0000000400ab7c20 */ /* 0x000fe20008410000 */
[C---:B------:R-:W-:Y:S01]  /*8a30*/  FMUL.FTZ R194, R166.reuse, UR4 ;  /* 0x00000004a6c27c20 */ /* 0x040fe20008410000 */
[----:B------:R-:W-:Y:S01]  /*8a40*/  FSETP.NEU.FTZ.AND P1, PT, R166, -INF , PT ;  /* 0xff800000a600780b */ /* 0x000fe20003f3d000 */
[----:B------:R-:W-:Y:S01]  /*8a50*/  FMUL.FTZ R192, R165, UR4 ;  /* 0x00000004a5c07c20 */ /* 0x000fe20008410000 */
[----:B------:R-:W-:Y:S03]  /*8a60*/  FFMA.FTZ R180, R5, UR4, -R196 ;  /* 0x0000000405b47c23 */ /* 0x000fe600080108c4 */
[----:B------:R3:W4:Y:S01]  /*8a70*/  MUFU.EX2 R2, R170 ;  /* 0x000000aa00027308 */ /* 0x0007220000000800 */
[----:B------:R-:W-:Y:S01]  /*8a80*/  FSEL R194, R194, RZ, P1 ;  /* 0x000000ffc2c27208 */ /* 0x000fe20000800000 */
[--C-:B------:R-:W-:Y:S01]  /*8a90*/  FFMA.FTZ R184, R6, UR4, -R195.reuse ;  /* 0x0000000406b87c23 */ /* 0x100fe200080108c3 */
[----:B------:R-:W-:Y:S01]  /*8aa0*/  FSETP.NEU.FTZ.AND P1, PT, R165, -INF , PT ;  /* 0xff800000a500780b */ /* 0x000fe20003f3d000 */
[--C-:B------:R-:W-:Y:S01]  /*8ab0*/  FFMA.FTZ R182, R18, UR4, -R195.reuse ;  /* 0x0000000412b67c23 */ /* 0x100fe200080108c3 */
[--C-:B------:R-:W-:Y:S01]  /*8ac0*/  FFMA.FTZ R183, R19, UR4, -R195.reuse ;  /* 0x0000000413b77c23 */ /* 0x100fe200080108c3 */
[--C-:B------:R-:W-:Y:S01]  /*8ad0*/  FFMA.FTZ R187, R12, UR4, -R194.reuse ;  /* 0x000000040cbb7c23 */ /* 0x100fe200080108c2 */
[----:B------:R-:W-:Y:S03]  /*8ae0*/  FSEL R192, R192, RZ, P1 ;  /* 0x000000ffc0c07208 */ /* 0x000fe60000800000 */
[----:B------:R5:W1:Y:S01]  /*8af0*/  MUFU.EX2 R0, R171 ;  /* 0x000000ab00007308 */ /* 0x000a620000000800 */
[--C-:B--2---:R-:W-:Y:S01]  /*8b00*/  FFMA.FTZ R169, R7, UR4, -R195.reuse ;  /* 0x0000000407a97c23 */ /* 0x104fe200080108c3 */
[--C-:B------:R-:W-:Y:S01]  /*8b10*/  FFMA.FTZ R188, R13, UR4, -R194.reuse ;  /* 0x000000040dbc7c23 */ /* 0x100fe200080108c2 */
[----:B------:R-:W-:Y:S01]  /*8b20*/  FFMA.FTZ R189, R8, UR4, -R194 ;  /* 0x0000000408bd7c23 */ /* 0x000fe200080108c2 */
[--C-:B------:R-:W-:Y:S01]  /*8b30*/  FFMA.FTZ R190, R14, UR4, -R192.reuse ;  /* 0x000000040ebe7c23 */ /* 0x100fe200080108c0 */
[----:B------:R-:W-:Y:S01]  /*8b40*/  FFMA.FTZ R193, R15, UR4, -R192 ;  /* 0x000000040fc17c23 */ /* 0x000fe200080108c0 */
[----:B------:R-:W-:Y:S01]  /*8b50*/  FFMA.FTZ R185, R9, UR4, -R194 ;  /* 0x0000000409b97c23 */ /* 0x000fe200080108c2 */
[----:B------:R-:W-:Y:S03]  /*8b60*/  FFMA.FTZ R191, R10, UR4, -R192 ;  /* 0x000000040abf7c23 */ /* 0x000fe600080108c0 */
[----:B------:R-:W-:Y:S01]  /*8b70*/  MUFU.EX2 R181, R181 ;  /* 0x000000b500b57308 */ /* 0x000fe20000000800 */
[----:B---3--:R-:W-:Y:S01]  /*8b80*/  FFMA.FTZ R170, R16, UR4, -R196 ;  /* 0x0000000410aa7c23 */ /* 0x008fe200080108c4 */
[----:B------:R-:W-:Y:S01]  /*8b90*/  FFMA.FTZ R186, R11, UR4, -R192 ;  /* 0x000000040bba7c23 */ /* 0x000fe200080108c0 */
[C---:B----4-:R-:W-:Y:S01]  /*8ba0*/  FMUL.FTZ R8, R2.reuse, R156 ;  /* 0x0000009c02087220 */ /* 0x050fe20000410000 */
[----:B------:R-:W-:Y:S01]  /*8bb0*/  FMUL.FTZ R9, R2, R157 ;  /* 0x0000009d02097220 */ /* 0x000fe20000410000 */
[C---:B------:R-:W-:Y:S01]  /*8bc0*/  FMUL.FTZ R4, R164.reuse, R160 ;  /* 0x000000a0a4047220 */ /* 0x040fe20000410000 */
[----:B------:R-:W-:Y:S01]  /*8bd0*/  FMUL.FTZ R5, R164, R161 ;  /* 0x000000a1a4057220 */ /* 0x000fe20000410000 */
[----:B------:R-:W-:Y:S03]  /*8be0*/  FMUL.FTZ R6, R3, R162 ;  /* 0x000000a203067220 */ /* 0x000fe60000410000 */
[----:B------:R-:W2:Y:S01]  /*8bf0*/  MUFU.EX2 R180, R180 ;  /* 0x000000b400b47308 */ /* 0x000ea20000000800 */
[--C-:B-----5:R-:W-:Y:S01]  /*8c00*/  FFMA.FTZ R171, R17, UR4, -R196.reuse ;  /* 0x0000000411ab7c23 */ /* 0x120fe200080108c4 */
[C---:B-1----:R-:W-:Y:S01]  /*8c10*/  FMUL.FTZ R10, R0.reuse, R158 ;  /* 0x0000009e000a7220 */ /* 0x042fe20000410000 */
[----:B------:R-:W-:Y:S01]  /*8c20*/  FMUL.FTZ R11, R0, R159 ;  /* 0x0000009f000b7220 */ /* 0x000fe20000410000 */
[C---:B------:R-:W-:Y:S01]  /*8c30*/  FMUL.FTZ R7, R3.reuse, R163 ;  /* 0x000000a303077220 */ /* 0x040fe20000410000 */
[C---:B------:R-:W-:Y:S01]  /*8c40*/  FMUL.FTZ R12, R2.reuse, R152 ;  /* 0x00000098020c7220 */ /* 0x040fe20000410000 */
[----:B------:R-:W-:Y:S01]  /*8c50*/  FMUL.FTZ R13, R2, R153 ;  /* 0x00000099020d7220 */ /* 0x000fe20000410000 */
[C---:B------:R-:W-:Y:S03]  /*8c60*/  FMUL.FTZ R14, R0.reuse, R154 ;  /* 0x0000009a000e7220 */ /* 0x040fe60000410000 */
[----:B------:R-:W-:Y:S01]  /*8c70*/  MUFU.EX2 R184, R184 ;  /* 0x000000b800b87308 */ /* 0x000fe20000000800 */
[----:B------:R-:W-:Y:S01]  /*8c80*/  FMUL.FTZ R15, R0, R155 ;  /* 0x0000009b000f7220 */ /* 0x000fe20000410000 */
[C---:B------:R-:W-:Y:S01]  /*8c90*/  FMUL.FTZ R16, R164.reuse, R148 ;  /* 0x00000094a4107220 */ /* 0x040fe20000410000 */
[C---:B------:R-:W-:Y:S01]  /*8ca0*/  FMUL.FTZ R17, R164.reuse, R149 ;  /* 0x00000095a4117220 */ /* 0x040fe20000410000 */
[C---:B------:R-:W-:Y:S01]  /*8cb0*/  FMUL.FTZ R18, R3.reuse, R150 ;  /* 0x0000009603127220 */ /* 0x040fe20000410000 */
[C---:B------:R-:W-:Y:S01]  /*8cc0*/  FMUL.FTZ R19, R3.reuse, R151 ;  /* 0x0000009703137220 */ /* 0x040fe20000410000 */
[----:B------:R-:W-:Y:S01]  /*8cd0*/  FMUL.FTZ R68, R164, R68 ;  /* 0x00000044a4447220 */ /* 0x000fe20000410000 */
[----:B------:R-:W1:Y:S03]  /*8ce0*/  LDSM.16.MT88.4 R148, [R221+0xa000] ;  /* 0x00a00000dd94783b */ /* 0x000e660000004200 */
[----:B------:R-:W3:Y:S01]  /*8cf0*/  MUFU.EX2 R169, R169 ;  /* 0x000000a900a97308 */ /* 0x000ee20000000800 */
[----:B--2---:R-:W-:Y:S01]  /*8d00*/  F2FP.F16.F32.PACK_AB R156, R180, R181 ;  /* 0x000000b5b49c723e */ /* 0x004fe200000000ff */
[----:B------:R-:W-:Y:S01]  /*8d10*/  FMUL.FTZ R69, R164, R69 ;  /* 0x00000045a4457220 */ /* 0x000fe20000410000 */
[C---:B------:R-:W-:Y:S01]  /*8d20*/  FMUL.FTZ R70, R3.reuse, R70 ;  /* 0x0000004603467220 */ /* 0x040fe20000410000 */
[----:B------:R-:W-:Y:S01]  /*8d30*/  FMUL.FTZ R71, R3, R71 ;  /* 0x0000004703477220 */ /* 0x000fe20000410000 */
[C---:B------:R-:W-:Y:S01]  /*8d40*/  FMUL.FTZ R72, R2.reuse, R72 ;  /* 0x0000004802487220 */ /* 0x040fe20000410000 */
[----:B------:R-:W-:Y:S01]  /*8d50*/  FMUL.FTZ R73, R2, R73 ;  /* 0x0000004902497220 */ /* 0x000fe20000410000 */
[C---:B------:R-:W-:Y:S03]  /*8d60*/  FMUL.FTZ R74, R0.reuse, R74 ;  /* 0x0000004a004a7220 */ /* 0x040fe60000410000 */
[----:B------:R-:W-:Y:S01]  /*8d70*/  MUFU.EX2 R170, R170 ;  /* 0x000000aa00aa7308 */ /* 0x000fe20000000800 */
[----:B------:R-:W-:Y:S01]  /*8d80*/  FMUL.FTZ R75, R0, R75 ;  /* 0x0000004b004b7220 */ /* 0x000fe20000410000 */
[C---:B------:R-:W-:Y:S01]  /*8d90*/  FMUL.FTZ R76, R2.reuse, R76 ;  /* 0x0000004c024c7220 */ /* 0x040fe20000410000 */
[----:B------:R-:W-:Y:S01]  /*8da0*/  FMUL.FTZ R77, R2, R77 ;  /* 0x0000004d024d7220 */ /* 0x000fe20000410000 */
[C---:B------:R-:W-:Y:S01]  /*8db0*/  FMUL.FTZ R78, R0.reuse, R78 ;  /* 0x0000004e004e7220 */ /* 0x040fe20000410000 */
[----:B------:R-:W-:Y:S01]  /*8dc0*/  FMUL.FTZ R79, R0, R79 ;  /* 0x0000004f004f7220 */ /* 0x000fe20000410000 */
[----:B------:R-:W2:Y:S01]  /*8dd0*/  LDSM.16.MT88.4 R152, [R220+0xa000] ;  /* 0x00a00000dc98783b */ /* 0x000ea20000004200 */
[--C-:B------:R-:W-:Y:S03]  /*8de0*/  FFMA.FTZ R205, R36, UR4, -R196.reuse ;  /* 0x0000000424cd7c23 */ /* 0x100fe600080108c4 */
[----:B------:R-:W4:Y:S01]  /*8df0*/  MUFU.EX2 R171, R171 ;  /* 0x000000ab00ab7308 */ /* 0x000f220000000800 */
[----:B---3--:R-:W-:Y:S01]  /*8e00*/  F2FP.F16.F32.PACK_AB R157, R169, R184 ;  /* 0x000000b8a99d723e */ /* 0x008fe200000000ff */
[--C-:B------:R-:W-:Y:S01]  /*8e10*/  FFMA.FTZ R206, R37, UR4, -R196.reuse ;  /* 0x0000000425ce7c23 */ /* 0x100fe200080108c4 */
[--C-:B------:R-:W-:Y:S01]  /*8e20*/  FFMA.FTZ R207, R38, UR4, -R195.reuse ;  /* 0x0000000426cf7c23 */ /* 0x100fe200080108c3 */
[--C-:B------:R-:W-:Y:S01]  /*8e30*/  FFMA.FTZ R208, R39, UR4, -R195.reuse ;  /* 0x0000000427d07c23 */ /* 0x100fe200080108c3 */
[--C-:B------:R-:W-:Y:S01]  /*8e40*/  FFMA.FTZ R209, R48, UR4, -R196.reuse ;  /* 0x0000000430d17c23 */ /* 0x100fe200080108c4 */
[----:B------:R-:W-:Y:S01]  /*8e50*/  LDSM.16.MT88.4 R36, [R221+0xb400] ;  /* 0x00b40000dd24783b */ /* 0x000fe20000004200 */
[----:B------:R-:W-:Y:S03]  /*8e60*/  FFMA.FTZ R210, R49, UR4, -R196 ;  /* 0x0000000431d27c23 */ /* 0x000fe600080108c4 */
[----:B------:R-:W-:Y:S01]  /*8e70*/  MUFU.EX2 R182, R182 ;  /* 0x000000b600b67308 */ /* 0x000fe20000000800 */
[--C-:B------:R-:W-:Y:S01]  /*8e80*/  FFMA.FTZ R211, R50, UR4, -R195.reuse ;  /* 0x0000000432d37c23 */ /* 0x100fe200080108c3 */
[--C-:B------:R-:W-:Y:S01]  /*8e90*/  FFMA.FTZ R212, R51, UR4, -R195.reuse ;  /* 0x0000000433d47c23 */ /* 0x100fe200080108c3 */
[--C-:B------:R-:W-:Y:S01]  /*8ea0*/  FFMA.FTZ R213, R40, UR4, -R194.reuse ;  /* 0x0000000428d57c23 */ /* 0x100fe200080108c2 */
[----:B------:R-:W-:Y:S01]  /*8eb0*/  FFMA.FTZ R214, R41, UR4, -R194 ;  /* 0x0000000429d67c23 */ /* 0x000fe200080108c2 */
[--C-:B------:R-:W-:Y:S01]  /*8ec0*/  FFMA.FTZ R215, R42, UR4, -R192.reuse ;  /* 0x000000042ad77c23 */ /* 0x100fe200080108c0 */
[----:B------:R-:W-:Y:S01]  /*8ed0*/  LDSM.16.MT88.4 R48, [R220+0xb400] ;  /* 0x00b40000dc30783b */ /* 0x000fe20000004200 */
[----:B------:R-:W-:Y:S03]  /*8ee0*/  FFMA.FTZ R216, R43, UR4, -R192 ;  /* 0x000000042bd87c23 */ /* 0x000fe600080108c0 */
[----:B------:R-:W3:Y:S01]  /*8ef0*/  MUFU.EX2 R183, R183 ;  /* 0x000000b700b77308 */ /* 0x000ee20000000800 */
[----:B----4-:R-:W-:Y:S01]  /*8f00*/  F2FP.F16.F32.PACK_AB R158, R171, R170 ;  /* 0x000000aaab9e723e */ /* 0x010fe200000000ff */
[--C-:B------:R-:W-:Y:S01]  /*8f10*/  FFMA.FTZ R250, R52, UR4, -R196.reuse ;  /* 0x0000000434fa7c23 */ /* 0x100fe200080108c4 */
[----:B------:R-:W-:Y:S01]  /*8f20*/  FFMA.FTZ R251, R53, UR4, -R196 ;  /* 0x0000000435fb7c23 */ /* 0x000fe200080108c4 */
[--C-:B------:R-:W-:Y:S01]  /*8f30*/  FFMA.FTZ R252, R54, UR4, -R195.reuse ;  /* 0x0000000436fc7c23 */ /* 0x100fe200080108c3 */
[--C-:B------:R-:W-:Y:S01]  /*8f40*/  FFMA.FTZ R56, R56, UR4, -R194.reuse ;  /* 0x0000000438387c23 */ /* 0x100fe200080108c2 */
[----:B------:R-:W-:Y:S01]  /*8f50*/  LDSM.16.MT88.4 R40, [R221+0x9800] ;  /* 0x00980000dd28783b */ /* 0x000fe20000004200 */
[----:B------:R-:W-:Y:S03]  /*8f60*/  FFMA.FTZ R57, R57, UR4, -R194 ;  /* 0x0000000439397c23 */ /* 0x000fe600080108c2 */
[----:B------:R-:W-:Y:S01]  /*8f70*/  MUFU.EX2 R189, R189 ;  /* 0x000000bd00bd7308 */ /* 0x000fe20000000800 */
[----:B------:R-:W-:Y:S01]  /*8f80*/  FFMA.FTZ R64, R64, UR4, -R196 ;  /* 0x0000000440407c23 */ /* 0x000fe200080108c4 */
[--C-:B------:R-:W-:Y:S01]  /*8f90*/  FFMA.FTZ R66, R66, UR4, -R195.reuse ;  /* 0x0000000442427c23 */ /* 0x100fe200080108c3 */
[--C-:B------:R-:W-:Y:S01]  /*8fa0*/  FFMA.FTZ R58, R58, UR4, -R192.reuse ;  /* 0x000000043a3a7c23 */ /* 0x100fe200080108c0 */
[----:B------:R-:W-:Y:S01]  /*8fb0*/  FFMA.FTZ R59, R59, UR4, -R192 ;  /* 0x000000043b3b7c23 */ /* 0x000fe200080108c0 */
[C---:B------:R-:W-:Y:S01]  /*8fc0*/  FMUL.FTZ R84, R164.reuse, R84 ;  /* 0x00000054a4547220 */ /* 0x040fe20000410000 */
[----:B------:R-:W-:Y:S01]  /*8fd0*/  FMUL.FTZ R85, R164, R85 ;  /* 0x00000055a4557220 */ /* 0x000fe20000410000 */
[----:B------:R-:W-:Y:S03]  /*8fe0*/  FMUL.FTZ R86, R3, R86 ;  /* 0x0000005603567220 */ /* 0x000fe60000410000 */
[----:B------:R-:W4:Y:S01]  /*8ff0*/  MUFU.EX2 R185, R185 ;  /* 0x000000b900b97308 */ /* 0x000f220000000800 */
[----:B---3--:R-:W-:Y:S01]  /*9000*/  F2FP.F16.F32.PACK_AB R159, R183, R182 ;  /* 0x000000b6b79f723e */ /* 0x008fe200000000ff */
[C---:B------:R-:W-:Y:S01]  /*9010*/  FMUL.FTZ R87, R3.reuse, R87 ;  /* 0x0000005703577220 */ /* 0x040fe20000410000 */
[C---:B------:R-:W-:Y:S01]  /*9020*/  FMUL.FTZ R88, R2.reuse, R88 ;  /* 0x0000005802587220 */ /* 0x040fe20000410000 */
[----:B------:R-:W-:Y:S01]  /*9030*/  FMUL.FTZ R89, R2, R89 ;  /* 0x0000005902597220 */ /* 0x000fe20000410000 */
[C---:B------:R-:W-:Y:S01]  /*9040*/  FMUL.FTZ R90, R0.reuse, R90 ;  /* 0x0000005a005a7220 */ /* 0x040fe20000410000 */
[----:B------:R-:W-:Y:S01]  /*9050*/  FMUL.FTZ R91, R0, R91 ;  /* 0x0000005b005b7220 */ /* 0x000fe20000410000 */
[----:B------:R-:W-:Y:S01]  /*9060*/  FMUL.FTZ R92, R2, R92 ;  /* 0x0000005c025c7220 */ /* 0x000fe20000410000 */
[-C--:B------:R-:W-:Y:S02]  /*9070*/  HMMA.16816.F32 R4, R156, R172.reuse, R4 ;  /* 0x000000ac9c04723c */ /* 0x080fe40000001804 */
[----:B------:R-:W-:Y:S03]  /*9080*/  MUFU.EX2 R191, R191 ;  /* 0x000000bf00bf7308 */ /* 0x000fe60000000800 */
[C---:B------:R-:W-:Y:S01]  /*9090*/  FMUL.FTZ R80, R164.reuse, R80 ;  /* 0x00000050a4507220 */ /* 0x040fe20000410000 */
[----:B------:R-:W-:Y:S01]  /*90a0*/  FMUL.FTZ R81, R164, R81 ;  /* 0x00000051a4517220 */ /* 0x000fe20000410000 */
[C---:B------:R-:W-:Y:S01]  /*90b0*/  FMUL.FTZ R82, R3.reuse, R82 ;  /* 0x0000005203527220 */ /* 0x040fe20000410000 */
[----:B------:R-:W-:Y:S04]  /*90c0*/  FMUL.FTZ R83, R3, R83 ;  /* 0x0000005303537220 */ /* 0x000fe80000410000 */
[----:B------:R-:W3:Y:S01]  /*90d0*/  MUFU.EX2 R186, R186 ;  /* 0x000000ba00ba7308 */ /* 0x000ee20000000800 */
[----:B----4-:R-:W-:Y:S01]  /*90e0*/  F2FP.F16.F32.PACK_AB R160, R185, R189 ;  /* 0x000000bdb9a0723e */ /* 0x010fe200000000ff */
[----:B------:R-:W-:Y:S01]  /*90f0*/  FMUL.FTZ R93, R2, R93 ;  /* 0x0000005d025d7220 */ /* 0x000fe20000410000 */
[C---:B------:R-:W-:Y:S01]  /*9100*/  FMUL.FTZ R94, R0.reuse, R94 ;  /* 0x0000005e005e7220 */ /* 0x040fe20000410000 */
[----:B------:R-:W-:Y:S01]  /*9110*/  FMUL.FTZ R95, R0, R95 ;  /* 0x0000005f005f7220 */ /* 0x000fe20000410000 */
[C---:B------:R-:W-:Y:S01]  /*9120*/  FMUL.FTZ R96, R164.reuse, R96 ;  /* 0x00000060a4607220 */ /* 0x040fe20000410000 */
[----:B------:R-:W-:Y:S04]  /*9130*/  FMUL.FTZ R97, R164, R97 ;  /* 0x00000061a4617220 */ /* 0x000fe80000410000 */
[----:B------:R-:W-:Y:S01]  /*9140*/  MUFU.EX2 R187, R187 ;  /* 0x000000bb00bb7308 */ /* 0x000fe20000000800 */
[C---:B------:R-:W-:Y:S01]  /*9150*/  FMUL.FTZ R98, R3.reuse, R98 ;  /* 0x0000006203627220 */ /* 0x040fe20000410000 */
[C---:B------:R-:W-:Y:S01]  /*9160*/  FMUL.FTZ R99, R3.reuse, R99 ;  /* 0x0000006303637220 */ /* 0x040fe20000410000 */
[C---:B------:R-:W-:Y:S01]  /*9170*/  FMUL.FTZ R112, R2.reuse, R112 ;  /* 0x0000007002707220 */ /* 0x040fe20000410000 */
[----:B------:R-:W-:Y:S01]  /*9180*/  FMUL.FTZ R113, R2, R113 ;  /* 0x0000007102717220 */ /* 0x000fe20000410000 */
[C---:B------:R-:W-:Y:S01]  /*9190*/  FMUL.FTZ R114, R0.reuse, R114 ;  /* 0x0000007200727220 */ /* 0x040fe20000410000 */
[----:B------:R-:W-:Y:S01]  /*91a0*/  FMUL.FTZ R115, R0, R115 ;  /* 0x0000007300737220 */ /* 0x000fe20000410000 */
[----:B------:R-:W-:Y:S03]  /*91b0*/  FMUL.FTZ R116, R2, R116 ;  /* 0x0000007402747220 */ /* 0x000fe60000410000 */
[----:B------:R-:W4:Y:S01]  /*91c0*/  MUFU.EX2 R188, R188 ;  /* 0x000000bc00bc7308 */ /* 0x000f220000000800 */
[----:B---3--:R-:W-:Y:S01]  /*91d0*/  F2FP.F16.F32.PACK_AB R161, R186, R191 ;  /* 0x000000bfbaa1723e */ /* 0x008fe200000000ff */
[----:B------:R-:W-:Y:S01]  /*91e0*/  FMUL.FTZ R117, R2, R117 ;  /* 0x0000007502757220 */ /* 0x000fe20000410000 */
[C---:B------:R-:W-:Y:S01]  /*91f0*/  FMUL.FTZ R118, R0.reuse, R118 ;  /* 0x0000007600767220 */ /* 0x040fe20000410000 */
[----:B------:R-:W-:Y:S01]  /*9200*/  FMUL.FTZ R119, R0, R119 ;  /* 0x0000007700777220 */ /* 0x000fe20000410000 */
[C---:B------:R-:W-:Y:S01]  /*9210*/  FMUL.FTZ R120, R164.reuse, R120 ;  /* 0x00000078a4787220 */ /* 0x040fe20000410000 */
[----:B------:R-:W-:Y:S01]  /*9220*/  FMUL.FTZ R121, R164, R121 ;  /* 0x00000079a4797220 */ /* 0x000fe20000410000 */
[C---:B------:R-:W-:Y:S03]  /*9230*/  FMUL.FTZ R122, R3.reuse, R122 ;  /* 0x0000007a037a7220 */ /* 0x040fe60000410000 */
[----:B------:R-:W-:Y:S01]  /*9240*/  MUFU.EX2 R190, R190 ;  /* 0x000000be00be7308 */ /* 0x000fe20000000800 */
[C---:B------:R-:W-:Y:S01]  /*9250*/  FMUL.FTZ R123, R3.reuse, R123 ;  /* 0x0000007b037b7220 */ /* 0x040fe20000410000 */
[C---:B------:R-:W-:Y:S01]  /*9260*/  FMUL.FTZ R124, R2.reuse, R124 ;  /* 0x0000007c027c7220 */ /* 0x040fe20000410000 */
[----:B------:R-:W-:Y:S01]  /*9270*/  FMUL.FTZ R125, R2, R125 ;  /* 0x0000007d027d7220 */ /* 0x000fe20000410000 */
[C---:B------:R-:W-:Y:S01]  /*9280*/  FMUL.FTZ R126, R0.reuse, R126 ;  /* 0x0000007e007e7220 */ /* 0x040fe20000410000 */
[----:B------:R-:W-:Y:S01]  /*9290*/  FMUL.FTZ R127, R0, R127 ;  /* 0x0000007f007f7220 */ /* 0x000fe20000410000 */
[C---:B------:R-:W-:Y:S01]  /*92a0*/  FMUL.FTZ R128, R164.reuse, R128 ;  /* 0x00000080a4807220 */ /* 0x040fe20000410000 */
[----:B------:R-:W-:Y:S03]  /*92b0*/  FMUL.FTZ R129, R164, R129 ;  /* 0x00000081a4817220 */ /* 0x000fe60000410000 */
[----:B------:R-:W3:Y:S01]  /*92c0*/  MUFU.EX2 R193, R193 ;  /* 0x000000c100c17308 */ /* 0x000ee20000000800 */
[----:B----4-:R-:W-:Y:S01]  /*92d0*/  F2FP.F16.F32.PACK_AB R162, R188, R187 ;  /* 0x000000bbbca2723e */ /* 0x010fe200000000ff */
[C---:B------:R-:W-:Y:S01]  /*92e0*/  FMUL.FTZ R130, R3.reuse, R130 ;  /* 0x0000008203827220 */ /* 0x040fe20000410000 */
[----:B------:R-:W-:Y:S01]  /*92f0*/  FMUL.FTZ R131, R3, R131 ;  /* 0x0000008303837220 */ /* 0x000fe20000410000 */
[--C-:B------:R-:W-:Y:S01]  /*9300*/  FFMA.FTZ R217, R44, UR4, -R194.reuse ;  /* 0x000000042cd97c23 */ /* 0x100fe200080108c2 */
[----:B------:R-:W-:Y:S01]  /*9310*/  FFMA.FTZ R218, R45, UR4, -R194 ;  /* 0x000000042dda7c23 */ /* 0x000fe200080108c2 */
[--C-:B------:R-:W-:Y:S01]  /*9320*/  FFMA.FTZ R219, R46, UR4, -R192.reuse ;  /* 0x000000042edb7c23 */ /* 0x100fe200080108c0 */
[----:B------:R-:W-:Y:S03]  /*9330*/  FFMA.FTZ R246, R47, UR4, -R192 ;  /* 0x000000042ff67c23 */ /* 0x000fe600080108c0 */
[----:B------:R-:W-:Y:S01]  /*9340*/  MUFU.EX2 R213, R213 ;  /* 0x000000d500d57308 */ /* 0x000fe20000000800 */
[C---:B------:R-:W-:Y:S01]  /*9350*/  FMUL.FTZ R100, R2.reuse, R100 ;  /* 0x0000006402647220 */ /* 0x040fe20000410000 */
[----:B------:R-:W-:Y:S01]  /*9360*/  FMUL.FTZ R101, R2, R101 ;  /* 0x0000006502657220 */ /* 0x000fe20000410000 */
[C---:B------:R-:W-:Y:S01]  /*9370*/  FMUL.FTZ R102, R0.reuse, R102 ;  /* 0x0000006600667220 */ /* 0x040fe20000410000 */
[----:B------:R-:W-:Y:S01]  /*9380*/  FMUL.FTZ R103, R0, R103 ;  /* 0x0000006700677220 */ /* 0x000fe20000410000 */
[C---:B------:R-:W-:Y:S01]  /*9390*/  FMUL.FTZ R104, R2.reuse, R104 ;  /* 0x0000006802687220 */ /* 0x040fe20000410000 */
[----:B------:R-:W-:Y:S01]  /*93a0*/  FMUL.FTZ R105, R2, R105 ;  /* 0x0000006902697220 */ /* 0x000fe20000410000 */
[C---:B------:R-:W-:Y:S03]  /*93b0*/  FMUL.FTZ R106, R0.reuse, R106 ;  /* 0x0000006a006a7220 */ /* 0x040fe60000410000 */
[----:B------:R-:W4:Y:S01]  /*93c0*/  MUFU.EX2 R214, R214 ;  /* 0x000000d600d67308 */ /* 0x000f220000000800 */
[----:B---3--:R-:W-:Y:S01]  /*93d0*/  F2FP.F16.F32.PACK_AB R163, R193, R190 ;  /* 0x000000bec1a3723e */ /* 0x008fe200000000ff */
[----:B------:R-:W-:Y:S01]  /*93e0*/  FMUL.FTZ R107, R0, R107 ;  /* 0x0000006b006b7220 */ /* 0x000fe20000410000 */
[C---:B------:R-:W-:Y:S01]  /*93f0*/  FMUL.FTZ R108, R164.reuse, R108 ;  /* 0x0000006ca46c7220 */ /* 0x040fe20000410000 */
[----:B------:R-:W-:Y:S01]  /*9400*/  FMUL.FTZ R109, R164, R109 ;  /* 0x0000006da46d7220 */ /* 0x000fe20000410000 */
[C---:B------:R-:W-:Y:S01]  /*9410*/  FMUL.FTZ R110, R3.reuse, R110 ;  /* 0x0000006e036e7220 */ /* 0x040fe20000410000 */
[----:B------:R-:W-:Y:S01]  /*9420*/  FMUL.FTZ R111, R3, R111 ;  /* 0x0000006f036f7220 */ /* 0x000fe20000410000 */
[--C-:B------:R-:W-:Y:S01]  /*9430*/  FFMA.FTZ R197, R24, UR4, -R194.reuse ;  /* 0x0000000418c57c23 */ /* 0x100fe200080108c2 */
[C---:B------:R-:W-:Y:S02]  /*9440*/  HMMA.16816.F32 R8, R160.reuse, R172, R8 ;  /* 0x000000aca008723c */ /* 0x040fe40000001808 */
[----:B------:R-:W-:Y:S02]  /*9450*/  MUFU.EX2 R215, R215 ;  /* 0x000000d700d77308 */ /* 0x000fe40000000800 */
[----:B------:R-:W-:Y:S01]  /*9460*/  FMUL.FTZ R24, R164, R136 ;  /* 0x00000088a4187220 */ /* 0x000fe20000410000 */
[----:B------:R-:W-:Y:S01]  /*9470*/  FFMA.FTZ R198, R25, UR4, -R194 ;  /* 0x0000000419c67c23 */ /* 0x000fe200080108c2 */
[-C--:B------:R-:W-:Y:S06]  /*9480*/  HMMA.16816.F32 R12, R160, R174.reuse, R12 ;  /* 0x000000aea00c723c */ /* 0x080fec000000180c */
[----:B------:R-:W3:Y:S01]  /*9490*/  MUFU.EX2 R216, R216 ;  /* 0x000000d800d87308 */ /* 0x000ee20000000800 */
[----:B----4-:R-:W-:Y:S01]  /*94a0*/  F2FP.F16.F32.PACK_AB R44, R214, R213 ;  /* 0x000000d5d62c723e */ /* 0x010fe200000000ff */
[C---:B------:R-:W-:Y:S04]  /*94b0*/  HMMA.16816.F32 R16, R156.reuse, R174, R16 ;  /* 0x000000ae9c10723c */ /* 0x040fe80000001810 */
[--C-:B------:R-:W-:Y:S02]  /*94c0*/  FFMA.FTZ R172, R20, UR4, -R196.reuse ;  /* 0x0000000414ac7c23 */ /* 0x100fe400080108c4 */
[-C--:B------:R-:W-:Y:S02]  /*94d0*/  HMMA.16816.F32 R68, R156, R176.reuse, R68 ;  /* 0x000000b09c44723c */ /* 0x080fe40000001844 */
[----:B------:R-:W-:Y:S03]  /*94e0*/  MUFU.EX2 R217, R217 ;  /* 0x000000d900d97308 */ /* 0x000fe60000000800 */
[----:B------:R-:W-:Y:S01]  /*94f0*/  FMUL.FTZ R20, R164, R144 ;  /* 0x00000090a4147220 */ /* 0x000fe20000410000 */
[C---:B------:R-:W-:Y:S06]  /*9500*/  HMMA.16816.F32 R72, R160.reuse, R176, R72 ;  /* 0x000000b0a048723c */ /* 0x040fec0000001848 */
[----:B------:R-:W4:Y:S01]  /*9510*/  MUFU.EX2 R218, R218 ;  /* 0x000000da00da7308 */ /* 0x000f220000000800 */
[----:B---3--:R-:W-:Y:S01]  /*9520*/  F2FP.F16.F32.PACK_AB R45, R216, R215 ;  /* 0x000000d7d82d723e */ /* 0x008fe200000000ff */
[-C--:B------:R-:W-:Y:S03]  /*9530*/  HMMA.16816.F32 R76, R160, R178.reuse, R76 ;  /* 0x000000b2a04c723c */ /* 0x080fe6000000184c */
[--C-:B------:R-:W-:Y:S03]  /*9540*/  FFMA.FTZ R173, R21, UR4, -R196.reuse ;  /* 0x0000000415ad7c23 */ /* 0x100fe600080108c4 */
[C---:B------:R-:W-:Y:S02]  /*9550*/  HMMA.16816.F32 R80, R156.reuse, R178, R80 ;  /* 0x000000b29c50723c */ /* 0x040fe40000001850 */
[----:B------:R-:W-:Y:S03]  /*9560*/  MUFU.EX2 R219, R219 ;  /* 0x000000db00db7308 */ /* 0x000fe60000000800 */
[----:B------:R-:W-:Y:S01]  /*9570*/  FMUL.FTZ R21, R164, R145 ;  /* 0x00000091a4157220 */ /* 0x000fe20000410000 */
[-C--:B-1----:R-:W-:Y:S06]  /*9580*/  HMMA.16816.F32 R84, R156, R148.reuse, R84 ;  /* 0x000000949c54723c */ /* 0x082fec0000001854 */
[----:B------:R-:W1:Y:S01]  /*9590*/  MUFU.EX2 R246, R246 ;  /* 0x000000f600f67308 */ /* 0x000e620000000800 */
[----:B----4-:R-:W-:Y:S01]  /*95a0*/  F2FP.F16.F32.PACK_AB R46, R218, R217 ;  /* 0x000000d9da2e723e */ /* 0x010fe200000000ff */
[C---:B------:R-:W-:Y:S04]  /*95b0*/  HMMA.16816.F32 R88, R160.reuse, R148, R88 ;  /* 0x00000094a058723c */ /* 0x040fe80000001858 */
[--C-:B------:R-:W-:Y:S02]  /*95c0*/  FFMA.FTZ R174, R22, UR4, -R195.reuse ;  /* 0x0000000416ae7c23 */ /* 0x100fe400080108c3 */
[-C--:B------:R-:W-:Y:S02]  /*95d0*/  HMMA.16816.F32 R92, R160, R150.reuse, R92 ;  /* 0x00000096a05c723c */ /* 0x080fe4000000185c */
[----:B------:R-:W-:Y:S03]  /*95e0*/  MUFU.EX2 R172, R172 ;  /* 0x000000ac00ac7308 */ /* 0x000fe60000000800 */
[----:B------:R-:W-:Y:S01]  /*95f0*/  FMUL.FTZ R22, R3, R146 ;  /* 0x0000009203167220 */ /* 0x000fe20000410000 */
[C---:B------:R-:W-:Y:S01]  /*9600*/  HMMA.16816.F32 R96, R156.reuse, R150, R96 ;  /* 0x000000969c60723c */ /* 0x040fe20000001860 */
[----:B------:R-:W3:Y:S05]  /*9610*/  LDSM.16.MT88.4 R148, [R221+0xb000] ;  /* 0x00b00000dd94783b */ /* 0x000eea0000004200 */
[----:B------:R-:W4:Y:S01]  /*9620*/  MUFU.EX2 R173, R173 ;  /* 0x000000ad00ad7308 */ /* 0x000f220000000800 */
[--C-:B------:R-:W-:Y:S01]  /*9630*/  FFMA.FTZ R175, R23, UR4, -R195.reuse ;  /* 0x0000000417af7c23 */ /* 0x100fe200080108c3 */
[----:B------:R-:W-:Y:S03]  /*9640*/  FMUL.FTZ R23, R3, R147 ;  /* 0x0000009303177220 */ /* 0x000fe60000410000 */
[----:B-1----:R-:W-:Y:S01]  /*9650*/  F2FP.F16.F32.PACK_AB R47, R246, R219 ;  /* 0x000000dbf62f723e */ /* 0x002fe200000000ff */
[--C-:B------:R-:W-:Y:S01]  /*9660*/  FFMA.FTZ R176, R32, UR4, -R196.reuse ;  /* 0x0000000420b07c23 */ /* 0x100fe200080108c4 */
[----:B------:R-:W1:Y:S01]  /*9670*/  LDSM.16.MT88.4 R144, [R220+0xb000] ;  /* 0x00b00000dc90783b */ /* 0x000e620000004200 */
[C---:B------:R-:W-:Y:S01]  /*9680*/  FMUL.FTZ R32, R164.reuse, R140 ;  /* 0x0000008ca4207220 */ /* 0x040fe20000410000 */
[--C-:B------:R-:W-:Y:S01]  /*9690*/  FFMA.FTZ R177, R33, UR4, -R196.reuse ;  /* 0x0000000421b17c23 */ /* 0x100fe200080108c4 */
[-C--:B--2---:R-:W-:Y:S01]  /*96a0*/  HMMA.16816.F32 R20, R156, R152.reuse, R20 ;  /* 0x000000989c14723c */ /* 0x084fe20000001814 */
[----:B------:R-:W-:Y:S02]  /*96b0*/  MUFU.EX2 R174, R174 ;  /* 0x000000ae00ae7308 */ /* 0x000fe40000000800 */
[----:B------:R-:W-:Y:S01]  /*96c0*/  FMUL.FTZ R33, R164, R141 ;  /* 0x0000008da4217220 */ /* 0x000fe20000410000 */
[----:B------:R-:W-:Y:S01]  /*96d0*/  FFMA.FTZ R196, R65, UR4, -R196 ;  /* 0x0000000441c47c23 */ /* 0x000fe200080108c4 */
[--C-:B------:R-:W-:Y:S01]  /*96e0*/  FFMA.FTZ R178, R34, UR4, -R195.reuse ;  /* 0x0000000422b27c23 */ /* 0x100fe200080108c3 */
[C---:B------:R-:W-:Y:S05]  /*96f0*/  HMMA.16816.F32 R100, R160.reuse, R152, R100 ;  /* 0x00000098a064723c */ /* 0x040fea0000001864 */
[----:B------:R-:W-:Y:S01]  /*9700*/  MUFU.EX2 R153, R56 ;  /* 0x0000003800997308 */ /* 0x000fe20000000800 */
[----:B------:R-:W-:Y:S01]  /*9710*/  FMUL.FTZ R34, R3, R142 ;  /* 0x0000008e03227220 */ /* 0x000fe20000410000 */
[-C--:B------:R-:W-:Y:S04]  /*9720*/  HMMA.16816.F32 R104, R160, R154.reuse, R104 ;  /* 0x0000009aa068723c */ /* 0x080fe80000001868 */
[----:B------:R-:W-:Y:S02]  /*9730*/  FFMA.FTZ R179, R35, UR4, -R195 ;  /* 0x0000000423b37c23 */ /* 0x000fe400080108c3 */
[C---:B------:R-:W-:Y:S02]  /*9740*/  HMMA.16816.F32 R108, R156.reuse, R154, R108 ;  /* 0x0000009a9c6c723c */ /* 0x040fe4000000186c */
[----:B------:R-:W-:Y:S03]  /*9750*/  MUFU.EX2 R155, R57 ;  /* 0x00000039009b7308 */ /* 0x000fe60000000800 */
[C---:B------:R-:W-:Y:S01]  /*9760*/  FMUL.FTZ R35, R3.reuse, R143 ;  /* 0x0000008f03237220 */ /* 0x040fe20000410000 */
[----:B------:R-:W-:Y:S01]  /*9770*/  FMUL.FTZ R25, R164, R137 ;  /* 0x00000089a4197220 */ /* 0x000fe20000410000 */
[----:B------:R-:W2:Y:S01]  /*9780*/  LDSM.16.MT88.4 R140, [R221+0x9400] ;  /* 0x00940000dd8c783b */ /* 0x000ea20000004200 */
[--C-:B------:R-:W-:Y:S04]  /*9790*/  FFMA.FTZ R199, R26, UR4, -R192.reuse ;  /* 0x000000041ac77c23 */ /* 0x100fe800080108c0 */
[----:B------:R-:W-:Y:S01]  /*97a0*/  MUFU.EX2 R152, R58 ;  /* 0x0000003a00987308 */ /* 0x000fe20000000800 */
[----:B------:R-:W-:Y:S01]  /*97b0*/  FMUL.FTZ R26, R3, R138 ;  /* 0x0000008a031a7220 */ /* 0x000fe20000410000 */
[-C--:B---3--:R-:W-:Y:S03]  /*97c0*/  HMMA.16816.F32 R32, R156, R148.reuse, R32 ;  /* 0x000000949c20723c */ /* 0x088fe60000001820 */
[----:B------:R-:W-:Y:S01]  /*97d0*/  FFMA.FTZ R200, R27, UR4, -R192 ;  /* 0x000000041bc87c23 */ /* 0x000fe200080108c0 */
[----:B------:R-:W-:Y:S04]  /*97e0*/  FMUL.FTZ R27, R3, R139 ;  /* 0x0000008b031b7220 */ /* 0x000fe80000410000 */
[----:B------:R-:W3:Y:S01]  /*97f0*/  MUFU.EX2 R175, R175 ;  /* 0x000000af00af7308 */ /* 0x000ee20000000800 */
[C---:B------:R-:W-:Y:S04]  /*9800*/  HMMA.16816.F32 R112, R160.reuse, R148, R112 ;  /* 0x00000094a070723c */ /* 0x040fe80000001870 */
[--C-:B------:R-:W-:Y:S02]  /*9810*/  FFMA.FTZ R201, R28, UR4, -R194.reuse ;  /* 0x000000041cc97c23 */ /* 0x100fe400080108c2 */
[-C--:B------:R-:W-:Y:S03]  /*9820*/  HMMA.16816.F32 R116, R160, R150.reuse, R116 ;  /* 0x00000096a074723c */ /* 0x080fe60000001874 */
[----:B------:R-:W-:Y:S02]  /*9830*/  MUFU.EX2 R176, R176 ;  /* 0x000000b000b07308 */ /* 0x000fe40000000800 */
[----:B------:R-:W-:Y:S01]  /*9840*/  FMUL.FTZ R28, R2, R132 ;  /* 0x00000084021c7220 */ /* 0x000fe20000410000 */
[C---:B------:R-:W-:Y:S01]  /*9850*/  HMMA.16816.F32 R120, R156.reuse, R150, R120 ;  /* 0x000000969c78723c */ /* 0x040fe20000001878 */
[----:B------:R-:W5:Y:S06]  /*9860*/  LDSM.16.MT88.4 R148, [R220+0x9400] ;  /* 0x00940000dc94783b */ /* 0x000f6c0000004200 */
[----:B------:R-:W2:Y:S01]  /*9870*/  MUFU.EX2 R177, R177 ;  /* 0x000000b100b17308 */ /* 0x000ea20000000800 */
[----:B----4-:R-:W-:Y:S01]  /*9880*/  F2FP.F16.F32.PACK_AB R132, R173, R172 ;  /* 0x000000acad84723e */ /* 0x010fe200000000ff */
[-C--:B-1----:R-:W-:Y:S08]  /*9890*/  HMMA.16816.F32 R24, R156, R144.reuse, R24 ;  /* 0x000000909c18723c */ /* 0x082ff00000001818 */
[----:B------:R-:W-:Y:S01]  /*98a0*/  MUFU.EX2 R178, R178 ;  /* 0x000000b200b27308 */ /* 0x000fe20000000800 */
[C---:B------:R-:W-:Y:S04]  /*98b0*/  HMMA.16816.F32 R124, R160.reuse, R144, R124 ;  /* 0x00000090a07c723c */ /* 0x040fe8000000187c */
[----:B------:R-:W-:Y:S01]  /*98c0*/  FFMA.FTZ R202, R29, UR4, -R194 ;  /* 0x000000041dca7c23 */ /* 0x000fe200080108c2 */
[--C-:B------:R-:W-:Y:S04]  /*98d0*/  FFMA.FTZ R203, R30, UR4, -R192.reuse ;  /* 0x000000041ecb7c23 */ /* 0x100fe800080108c0 */
[----:B------:R-:W1:Y:S02]  /*98e0*/  MUFU.EX2 R179, R179 ;  /* 0x000000b300b37308 */ /* 0x000e640000000800 */
[----:B------:R-:W-:Y:S01]  /*98f0*/  FFMA.FTZ R204, R31, UR4, -R192 ;  /* 0x000000041fcc7c23 */ /* 0x000fe200080108c0 */
[----:B------:R-:W-:Y:S01]  /*9900*/  FMUL.FTZ R29, R2, R133 ;  /* 0x00000085021d7220 */ /* 0x000fe20000410000 */
[C---:B------:R-:W-:Y:S01]  /*9910*/  FMUL.FTZ R30, R0.reuse, R134 ;  /* 0x00000086001e7220 */ /* 0x040fe20000410000 */
[----:B------:R-:W-:Y:S01]  /*9920*/  FMUL.FTZ R31, R0, R135 ;  /* 0x00000087001f7220 */ /* 0x000fe20000410000 */
[----:B---3--:R-:W-:Y:S04]  /*9930*/  F2FP.F16.F32.PACK_AB R133, R175, R174 ;  /* 0x000000aeaf85723e */ /* 0x008fe800000000ff */
[----:B------:R-:W-:Y:S01]  /*9940*/  MUFU.EX2 R197, R197 ;  /* 0x000000c500c57308 */ /* 0x000fe20000000800 */
[----:B--2---:R-:W-:Y:S01]  /*9950*/  F2FP.F16.F32.PACK_AB R134, R177, R176 ;  /* 0x000000b0b186723e */ /* 0x004fe200000000ff */
[--C-:B------:R-:W-:Y:S01]  /*9960*/  FFMA.FTZ R60, R60, UR4, -R194.reuse ;  /* 0x000000043c3c7c23 */ /* 0x100fe200080108c2 */
[----:B------:R-:W-:Y:S01]  /*9970*/  FFMA.FTZ R194, R61, UR4, -R194 ;  /* 0x000000043dc27c23 */ /* 0x000fe200080108c2 */
[----:B------:R-:W-:Y:S01]  /*9980*/  FFMA.FTZ R181, R164, R247, R181 ;  /* 0x000000f7a4b57223 */ /* 0x000fe200000100b5 */
[-C--:B------:R-:W-:Y:S05]  /*9990*/  HMMA.16816.F32 R28, R160, R146.reuse, R28 ;  /* 0x00000092a01c723c */ /* 0x080fea000000181c */
[----:B------:R-:W2:Y:S01]  /*99a0*/  MUFU.EX2 R198, R198 ;  /* 0x000000c600c67308 */ /* 0x000ea20000000800 */
[----:B-1----:R-:W-:Y:S01]  /*99b0*/  F2FP.F16.F32.PACK_AB R135, R179, R178 ;  /* 0x000000b2b387723e */ /* 0x002fe200000000ff */
[----:B------:R-:W-:Y:S01]  /*99c0*/  FFMA.FTZ R184, R3, R244, R184 ;  /* 0x000000f403b87223 */ /* 0x000fe200000100b8 */
[----:B------:R-:W-:Y:S01]  /*99d0*/  HMMA.16816.F32 R128, R156, R146, R128 ;  /* 0x000000929c80723c */ /* 0x000fe20000001880 */
[----:B------:R-:W1:Y:S06]  /*99e0*/  LDSM.16.MT88.4 R144, [R221+0xa400] ;  /* 0x00a40000dd90783b */ /* 0x000e6c0000004200 */
[----:B------:R-:W-:Y:S01]  /*99f0*/  MUFU.EX2 R199, R199 ;  /* 0x000000c700c77308 */ /* 0x000fe20000000800 */
[-C--:B------:R-:W-:Y:S05]  /*9a00*/  HMMA.16816.F32 R4, R132, R140.reuse, R4 ;  /* 0x0000008c8404723c */ /* 0x080fea0000001804 */
[----:B------:R-:W-:Y:S01]  /*9a10*/  MOV R3, R166 ;  /* 0x000000a600037202 */ /* 0x000fe20000000f00 */
[----:B------:R-:W-:Y:S03]  /*9a20*/  FFMA.FTZ R189, R2, R245, R189 ;  /* 0x000000f502bd7223 */ /* 0x000fe600000100bd */
[----:B------:R-:W3:Y:S02]  /*9a30*/  MUFU.EX2 R200, R200 ;  /* 0x000000c800c87308 */ /* 0x000ee40000000800 */
[----:B--2---:R-:W-:Y:S02]  /*9a40*/  F2FP.F16.F32.PACK_AB R136, R198, R197 ;  /* 0x000000c5c688723e */ /* 0x004fe400000000ff */
[----:B------:R-:W-:Y:S01]  /*9a50*/  MOV R2, R167 ;  /* 0x000000a700027202 */ /* 0x000fe20000000f00 */
[----:B------:R-:W-:Y:S01]  /*9a60*/  FFMA.FTZ R191, R0, R243, R191 ;  /* 0x000000f300bf7223 */ /* 0x000fe200000100bf */
[----:B------:R-:W-:Y:S01]  /*9a70*/  FADD.FTZ R181, R180, R181 ;  /* 0x000000b5b4b57221 */ /* 0x000fe20000010000 */
[----:B------:R-:W-:Y:S03]  /*9a80*/  FADD.FTZ R169, R169, R184 ;  /* 0x000000b8a9a97221 */ /* 0x000fe60000010000 */
[----:B------:R-:W-:Y:S01]  /*9a90*/  MUFU.EX2 R201, R201 ;  /* 0x000000c900c97308 */ /* 0x000fe20000000800 */
[----:B------:R-:W-:Y:S01]  /*9aa0*/  FADD.FTZ R0, R185, R189 ;  /* 0x000000bdb9007221 */ /* 0x000fe20000010000 */
[----:B------:R-:W-:Y:S01]  /*9ab0*/  FADD.FTZ R191, R186, R191 ;  /* 0x000000bfbabf7221 */ /* 0x000fe20000010000 */
[----:B------:R-:W-:Y:S01]  /*9ac0*/  FADD.FTZ R170, R170, R181 ;  /* 0x000000b5aaaa7221 */ /* 0x000fe20000010000 */
[----:B------:R-:W-:Y:S01]  /*9ad0*/  FADD.FTZ R182, R182, R169 ;  /* 0x000000a9b6b67221 */ /* 0x000fe20000010000 */
[----:B------:R-:W-:Y:S01]  /*9ae0*/  FADD.FTZ R187, R187, R0 ;  /* 0x00000000bbbb7221 */ /* 0x000fe20000010000 */
[----:B------:R-:W-:Y:S01]  /*9af0*/  FADD.FTZ R190, R190, R191 ;  /* 0x000000bfbebe7221 */ /* 0x000fe20000010000 */
[----:B------:R-:W-:Y:S03]  /*9b00*/  FADD.FTZ R171, R171, R170 ;  /* 0x000000aaabab7221 */ /* 0x000fe60000010000 */
[----:B------:R-:W2:Y:S01]  /*9b10*/  MUFU.EX2 R202, R202 ;  /* 0x000000ca00ca7308 */ /* 0x000ea20000000800 */
[----:B---3--:R-:W-:Y:S01]  /*9b20*/  F2FP.F16.F32.PACK_AB R137, R200, R199 ;  /* 0x000000c7c889723e */ /* 0x008fe200000000ff */
[----:B------:R-:W-:Y:S01]  /*9b30*/  FADD.FTZ R183, R183, R182 ;  /* 0x000000b6b7b77221 */ /* 0x000fe20000010000 */
[----:B------:R-:W-:Y:S01]  /*9b40*/  MOV R0, R165 ;  /* 0x000000a500007202 */ /* 0x000fe20000000f00 */
[----:B------:R-:W-:Y:S01]  /*9b50*/  FADD.FTZ R188, R188, R187 ;  /* 0x000000bbbcbc7221 */ /* 0x000fe20000010000 */
[----:B------:R-:W-:Y:S01]  /*9b60*/  FADD.FTZ R190, R193, R190 ;  /* 0x000000bec1be7221 */ /* 0x000fe20000010000 */
        /* <DEDUP_REMOVED lines=10> */
[----:B------:R-:W3:Y:S01]  /*9c10*/  MUFU.EX2 R204, R204 ;  /* 0x000000cc00cc7308 */ /* 0x000ee20000000800 */
[----:B--2---:R-:W-:Y:S01]  /*9c20*/  F2FP.F16.F32.PACK_AB R138, R202, R201 ;  /* 0x000000c9ca8a723e */ /* 0x004fe200000000ff */
[----:B------:R-:W-:Y:S01]  /*9c30*/  FADD.FTZ R178, R178, R175 ;  /* 0x000000afb2b27221 */ /* 0x000fe20000010000 */
[----:B------:R-:W-:Y:S01]  /*9c40*/  MOV R169, R168 ;  /* 0x000000a800a97202 */ /* 0x000fe20000000f00 */
[----:B------:R-:W-:Y:S01]  /*9c50*/  FADD.FTZ R201, R201, R198 ;  /* 0x000000c6c9c97221 */ /* 0x000fe20000010000 */
[----:B------:R-:W-:Y:S01]  /*9c60*/  FADD.FTZ R176, R177, R176 ;  /* 0x000000b0b1b07221 */ /* 0x000fe20000010000 */
[----:B------:R-:W-:Y:S04]  /*9c70*/  FADD.FTZ R178, R179, R178 ;  /* 0x000000b2b3b27221 */ /* 0x000fe80000010000 */
[----:B------:R-:W-:Y:S01]  /*9c80*/  MUFU.EX2 R162, R64 ;  /* 0x0000004000a27308 */ /* 0x000fe20000000800 */
[----:B------:R-:W-:Y:S04]  /*9c90*/  FADD.FTZ R202, R202, R201 ;  /* 0x000000c9caca7221 */ /* 0x000fe80000010000 */
[----:B------:R-:W-:Y:S05]  /*9ca0*/  FADD.FTZ R213, R213, R202 ;  /* 0x000000cad5d57221 */ /* 0x000fea0000010000 */
[----:B------:R-:W2:Y:S01]  /*9cb0*/  MUFU.EX2 R161, R66 ;  /* 0x0000004200a17308 */ /* 0x000ea20000000800 */
[----:B---3--:R-:W-:Y:S01]  /*9cc0*/  F2FP.F16.F32.PACK_AB R139, R204, R203 ;  /* 0x000000cbcc8b723e */ /* 0x008fe200000000ff */
[----:B------:R-:W-:Y:S01]  /*9cd0*/  FADD.FTZ R203, R203, R200 ;  /* 0x000000c8cbcb7221 */ /* 0x000fe20000010000 */
[----:B------:R-:W-:Y:S03]  /*9ce0*/  FADD.FTZ R214, R214, R213 ;  /* 0x000000d5d6d67221 */ /* 0x000fe60000010000 */
[----:B------:R-:W-:Y:S01]  /*9cf0*/  FADD.FTZ R204, R204, R203 ;  /* 0x000000cbcccc7221 */ /* 0x000fe20000010000 */
[----:B------:R-:W-:Y:S01]  /*9d00*/  FADD.FTZ R217, R217, R214 ;  /* 0x000000d6d9d97221 */ /* 0x000fe20000010000 */
[C---:B------:R-:W-:Y:S02]  /*9d10*/  HMMA.16816.F32 R8, R136.reuse, R140, R8 ;  /* 0x0000008c8808723c */ /* 0x040fe40000001808 */
[----:B------:R3:W-:Y:S02]  /*9d20*/  MUFU.EX2 R163, R59 ;  /* 0x0000003b00a37308 */ /* 0x0007e40000000800 */
[----:B------:R-:W-:Y:S01]  /*9d30*/  FADD.FTZ R215, R215, R204 ;  /* 0x000000ccd7d77221 */ /* 0x000fe20000010000 */
[----:B------:R-:W-:Y:S01]  /*9d40*/  FADD.FTZ R217, R218, R217 ;  /* 0x000000d9dad97221 */ /* 0x000fe20000010000 */
[-C--:B------:R-:W-:Y:S06]  /*9d50*/  HMMA.16816.F32 R12, R136, R142.reuse, R12 ;  /* 0x0000008e880c723c */ /* 0x080fec000000180c */
[----:B------:R-:W-:Y:S01]  /*9d60*/  MUFU.EX2 R205, R205 ;  /* 0x000000cd00cd7308 */ /* 0x000fe20000000800 */
[----:B------:R-:W-:Y:S01]  /*9d70*/  FADD.FTZ R216, R216, R215 ;  /* 0x000000d7d8d87221 */ /* 0x000fe20000010000 */
[C---:B------:R-:W-:Y:S01]  /*9d80*/  HMMA.16816.F32 R16, R132.reuse, R142, R16 ;  /* 0x0000008e8410723c */ /* 0x040fe20000001810 */
[----:B------:R-:W4:Y:S07]  /*9d90*/  LDSM.16.MT88.4 R140, [R220+0xa400] ;  /* 0x00a40000dc8c783b */ /* 0x000f2e0000004200 */
[----:B------:R-:W2:Y:S01]  /*9da0*/  MUFU.EX2 R206, R206 ;  /* 0x000000ce00ce7308 */ /* 0x000ea20000000800 */
[-C--:B-----5:R-:W-:Y:S01]  /*9db0*/  HMMA.16816.F32 R68, R132, R148.reuse, R68 ;  /* 0x000000948444723c */ /* 0x0a0fe20000001844 */
[----:B---3--:R-:W-:Y:S02]  /*9dc0*/  LDSM.16.MT88.4 R56, [R221+0xac00] ;  /* 0x00ac0000dd38783b */ /* 0x008fe40000004200 */
[----:B------:R-:W-:Y:S03]  /*9dd0*/  FADD.FTZ R219, R219, R216 ;  /* 0x000000d8dbdb7221 */ /* 0x000fe60000010000 */
[C---:B------:R-:W-:Y:S03]  /*9de0*/  HMMA.16816.F32 R72, R136.reuse, R148, R72 ;  /* 0x000000948848723c */ /* 0x040fe60000001848 */
[----:B------:R-:W-:Y:S02]  /*9df0*/  MUFU.EX2 R207, R207 ;  /* 0x000000cf00cf7308 */ /* 0x000fe40000000800 */
[----:B------:R-:W-:Y:S01]  /*9e00*/  FADD.FTZ R219, R246, R219 ;  /* 0x000000dbf6db7221 */ /* 0x000fe20000010000 */
[-C--:B------:R-:W-:Y:S07]  /*9e10*/  HMMA.16816.F32 R76, R136, R150.reuse, R76 ;  /* 0x00000096884c723c */ /* 0x080fee000000184c */
[----:B------:R-:W3:Y:S01]  /*9e20*/  MUFU.EX2 R208, R208 ;  /* 0x000000d000d07308 */ /* 0x000ee20000000800 */
[C---:B------:R-:W-:Y:S01]  /*9e30*/  HMMA.16816.F32 R80, R132.reuse, R150, R80 ;  /* 0x000000968450723c */ /* 0x040fe20000001850 */
[----:B------:R-:W-:Y:S08]  /*9e40*/  LDSM.16.MT88.4 R148, [R221+0x9c00] ;  /* 0x009c0000dd94783b */ /* 0x000ff00000004200 */
[----:B------:R-:W-:Y:S01]  /*9e50*/  MUFU.EX2 R209, R209 ;  /* 0x000000d100d17308 */ /* 0x000fe20000000800 */
[-C--:B-1----:R-:W-:Y:S06]  /*9e60*/  HMMA.16816.F32 R84, R132, R144.reuse, R84 ;  /* 0x000000908454723c */ /* 0x082fec0000001854 */
[C---:B------:R-:W-:Y:S03]  /*9e70*/  HMMA.16816.F32 R88, R136.reuse, R144, R88 ;  /* 0x000000908858723c */ /* 0x040fe60000001858 */
[----:B------:R-:W1:Y:S03]  /*9e80*/  MUFU.EX2 R210, R210 ;  /* 0x000000d200d27308 */ /* 0x000e660000000800 */
[-C--:B------:R-:W-:Y:S07]  /*9e90*/  HMMA.16816.F32 R92, R136, R146.reuse, R92 ;  /* 0x00000092885c723c */ /* 0x080fee000000185c */
[----:B------:R-:W-:Y:S01]  /*9ea0*/  MUFU.EX2 R211, R211 ;  /* 0x000000d300d37308 */ /* 0x000fe20000000800 */
[C---:B------:R-:W-:Y:S09]  /*9eb0*/  HMMA.16816.F32 R96, R132.reuse, R146, R96 ;  /* 0x000000928460723c */ /* 0x040ff20000001860 */
[----:B------:R-:W5:Y:S01]  /*9ec0*/  MUFU.EX2 R212, R212 ;  /* 0x000000d400d47308 */ /* 0x000f620000000800 */
[-C--:B----4-:R-:W-:Y:S06]  /*9ed0*/  HMMA.16816.F32 R20, R132, R140.reuse, R20 ;  /* 0x0000008c8414723c */ /* 0x090fec0000001814 */
[C---:B------:R-:W-:Y:S03]  /*9ee0*/  HMMA.16816.F32 R100, R136.reuse, R140, R100 ;  /* 0x0000008c8864723c */ /* 0x040fe60000001864 */
[----:B------:R2:W-:Y:S03]  /*9ef0*/  MUFU.EX2 R61, R194 ;  /* 0x000000c2003d7308 */ /* 0x0005e60000000800 */
[-C--:B------:R-:W-:Y:S07]  /*9f00*/  HMMA.16816.F32 R104, R136, R142.reuse, R104 ;  /* 0x0000008e8868723c */ /* 0x080fee0000001868 */
[----:B------:R-:W-:Y:S01]  /*9f10*/  MUFU.EX2 R250, R250 ;  /* 0x000000fa00fa7308 */ /* 0x000fe20000000800 */
[C---:B------:R-:W-:Y:S01]  /*9f20*/  HMMA.16816.F32 R108, R132.reuse, R142, R108 ;  /* 0x0000008e846c723c */ /* 0x040fe2000000186c */
[----:B------:R-:W4:Y:S08]  /*9f30*/  LDSM.16.MT88.4 R140, [R220+0x9800] ;  /* 0x00980000dc8c783b */ /* 0x000f300000004200 */
[----:B------:R-:W-:Y:S01]  /*9f40*/  MUFU.EX2 R251, R251 ;  /* 0x000000fb00fb7308 */ /* 0x000fe20000000800 */
[-C--:B------:R-:W-:Y:S03]  /*9f50*/  HMMA.16816.F32 R32, R132, R36.reuse, R32 ;  /* 0x000000248420723c */ /* 0x080fe60000001820 */
[----:B--2---:R-:W-:Y:S03]  /*9f60*/  MOV R194, R161 ;  /* 0x000000a100c27202 */ /* 0x004fe60000000f00 */
[C---:B------:R-:W-:Y:S03]  /*9f70*/  HMMA.16816.F32 R112, R136.reuse, R36, R112 ;  /* 0x000000248870723c */ /* 0x040fe60000001870 */
[----:B------:R-:W-:Y:S03]  /*9f80*/  MUFU.EX2 R252, R252 ;  /* 0x000000fc00fc7308 */ /* 0x000fe60000000800 */
[-C--:B------:R-:W-:Y:S07]  /*9f90*/  HMMA.16816.F32 R116, R136, R38.reuse, R116 ;  /* 0x000000268874723c */ /* 0x080fee0000001874 */
[----:B------:R-:W-:Y:S01]  /*9fa0*/  MUFU.EX2 R196, R196 ;  /* 0x000000c400c47308 */ /* 0x000fe20000000800 */
[----:B------:R-:W-:Y:S01]  /*9fb0*/  F2FP.F16.F32.PACK_AB R36, R206, R205 ;  /* 0x000000cdce24723e */ /* 0x000fe200000000ff */
[C---:B------:R-:W-:Y:S04]  /*9fc0*/  HMMA.16816.F32 R120, R132.reuse, R38, R120 ;  /* 0x000000268478723c */ /* 0x040fe80000001878 */
[----:B---3--:R-:W-:Y:S02]  /*9fd0*/  F2FP.F16.F32.PACK_AB R37, R208, R207 ;  /* 0x000000cfd025723e */ /* 0x008fe400000000ff */
[-C--:B------:R-:W-:Y:S02]  /*9fe0*/  HMMA.16816.F32 R24, R132, R48.reuse, R24 ;  /* 0x000000308418723c */ /* 0x080fe40000001818 */
[----:B------:R-:W2:Y:S03]  /*9ff0*/  MUFU.EX2 R60, R60 ;  /* 0x0000003c003c7308 */ /* 0x000ea60000000800 */
[----:B-1----:R-:W-:Y:S01]  /*a000*/  F2FP.F16.F32.PACK_AB R38, R210, R209 ;  /* 0x000000d1d226723e */ /* 0x002fe200000000ff */
[C---:B------:R-:W-:Y:S05]  /*a010*/  HMMA.16816.F32 R124, R136.reuse, R48, R124 ;  /* 0x00000030887c723c */ /* 0x040fea000000187c */
[----:B-----5:R-:W-:Y:S01]  /*a020*/  F2FP.F16.F32.PACK_AB R39, R212, R211 ;  /* 0x000000d3d427723e */ /* 0x020fe200000000ff */
[-C--:B------:R-:W-:Y:S05]  /*a030*/  HMMA.16816.F32 R28, R136, R50.reuse, R28 ;  /* 0x00000032881c723c */ /* 0x080fea000000181c */
[----:B------:R-:W-:Y:S01]  /*a040*/  FADD.FTZ R205, R205, R176 ;  /* 0x000000b0cdcd7221 */ /* 0x000fe20000010000 */
[----:B------:R-:W-:Y:S01]  /*a050*/  HMMA.16816.F32 R128, R132, R50, R128 ;  /* 0x000000328480723c */ /* 0x000fe20000001880 */
[----:B------:R-:W1:Y:S04]  /*a060*/  LDSM.16.MT88.4 R48, [R221+0xa800] ;  /* 0x00a80000dd30783b */ /* 0x000e680000004200 */
[----:B------:R-:W-:Y:S01]  /*a070*/  FADD.FTZ R207, R207, R178 ;  /* 0x000000b2cfcf7221 */ /* 0x000fe20000010000 */
[-C--:B------:R-:W-:Y:S05]  /*a080*/  HMMA.16816.F32 R4, R36, R40.reuse, R4 ;  /* 0x000000282404723c */ /* 0x080fea0000001804 */
[--C-:B------:R-:W-:Y:S01]  /*a090*/  FFMA.FTZ R132, R55, UR4, -R195.reuse ;  /* 0x0000000437847c23 */ /* 0x100fe200080108c3 */
[C---:B------:R-:W-:Y:S01]  /*a0a0*/  HMMA.16816.F32 R8, R44.reuse, R40, R8 ;  /* 0x000000282c08723c */ /* 0x040fe20000001808 */
[----:B------:R-:W-:Y:S02]  /*a0b0*/  LDSM.16.MT88.4 R52, [R221+0xb800] ;  /* 0x00b80000dd34783b */ /* 0x000fe40000004200 */
[----:B------:R-:W3:Y:S02]  /*a0c0*/  MUFU.EX2 R154, R132 ;  /* 0x00000084009a7308 */ /* 0x000ee40000000800 */
[----:B------:R-:W-:Y:S01]  /*a0d0*/  FFMA.FTZ R195, R67, UR4, -R195 ;  /* 0x0000000443c37c23 */ /* 0x000fe200080108c3 */
[-C--:B------:R-:W-:Y:S03]  /*a0e0*/  HMMA.16816.F32 R12, R44, R42.reuse, R12 ;  /* 0x0000002a2c0c723c */ /* 0x080fe6000000180c */
[----:B------:R-:W-:Y:S04]  /*a0f0*/  LDSM.16.MT88.4 R64, [R220+0xac00] ;  /* 0x00ac0000dc40783b */ /* 0x000fe80000004200 */
[----:B------:R-:W5:Y:S01]  /*a100*/  MUFU.EX2 R195, R195 ;  /* 0x000000c300c37308 */ /* 0x000f620000000800 */
[C---:B------:R-:W-:Y:S03]  /*a110*/  HMMA.16816.F32 R16, R36.reuse, R42, R16 ;  /* 0x0000002a2410723c */ /* 0x040fe60000001810 */
[----:B------:R-:W3:Y:S03]  /*a120*/  LDSM.16.MT88.4 R40, [R220+0xa800] ;  /* 0x00a80000dc28783b */ /* 0x000ee60000004200 */
[-C--:B----4-:R-:W-:Y:S05]  /*a130*/  HMMA.16816.F32 R68, R36, R140.reuse, R68 ;  /* 0x0000008c2444723c */ /* 0x090fea0000001844 */
[----:B--2---:R-:W-:Y:S01]  /*a140*/  F2FP.F16.F32.PACK_AB R134, R61, R60 ;  /* 0x0000003c3d86723e */ /* 0x004fe200000000ff */
[C---:B------:R-:W-:Y:S05]  /*a150*/  HMMA.16816.F32 R72, R44.reuse, R140, R72 ;  /* 0x0000008c2c48723c */ /* 0x040fea0000001848 */
[----:B------:R-:W-:Y:S01]  /*a160*/  FADD.FTZ R206, R206, R205 ;  /* 0x000000cdcece7221 */ /* 0x000fe20000010000 */
[-C--:B------:R-:W-:Y:S05]  /*a170*/  HMMA.16816.F32 R76, R44, R142.reuse, R76 ;  /* 0x0000008e2c4c723c */ /* 0x080fea000000184c */
[----:B------:R-:W-:Y:S01]  /*a180*/  FADD.FTZ R208, R208, R207 ;  /* 0x000000cfd0d07221 */ /* 0x000fe20000010000 */
[C---:B------:R-:W-:Y:S05]  /*a190*/  HMMA.16816.F32 R80, R36.reuse, R142, R80 ;  /* 0x0000008e2450723c */ /* 0x040fea0000001850 */
[----:B------:R-:W-:Y:S01]  /*a1a0*/  FADD.FTZ R209, R209, R206 ;  /* 0x000000ced1d17221 */ /* 0x000fe20000010000 */
[-C--:B-1----:R-:W-:Y:S05]  /*a1b0*/  HMMA.16816.F32 R84, R36, R48.reuse, R84 ;  /* 0x000000302454723c */ /* 0x082fea0000001854 */
[----:B------:R-:W-:Y:S01]  /*a1c0*/  FADD.FTZ R211, R211, R208 ;  /* 0x000000d0d3d37221 */ /* 0x000fe20000010000 */
[C---:B------:R-:W-:Y:S05]  /*a1d0*/  HMMA.16816.F32 R88, R44.reuse, R48, R88 ;  /* 0x000000302c58723c */ /* 0x040fea0000001858 */
[----:B------:R-:W-:Y:S01]  /*a1e0*/  FADD.FTZ R209, R210, R209 ;  /* 0x000000d1d2d17221 */ /* 0x000fe20000010000 */
[-C--:B------:R-:W-:Y:S05]  /*a1f0*/  HMMA.16816.F32 R92, R44, R50.reuse, R92 ;  /* 0x000000322c5c723c */ /* 0x080fea000000185c */
[----:B------:R-:W-:Y:S01]  /*a200*/  FADD.FTZ R211, R212, R211 ;  /* 0x000000d3d4d37221 */ /* 0x000fe20000010000 */
[C---:B------:R-:W-:Y:S01]  /*a210*/  HMMA.16816.F32 R96, R36.reuse, R50, R96 ;  /* 0x000000322460723c */ /* 0x040fe20000001860 */
[----:B------:R-:W1:Y:S04]  /*a220*/  LDSM.16.MT88.4 R48, [R220+0xb800] ;  /* 0x00b80000dc30783b */ /* 0x000e680000004200 */
[----:B------:R-:W-:Y:S01]  /*a230*/  FADD.FTZ R211, R252, R211 ;  /* 0x000000d3fcd37221 */ /* 0x000fe20000010000 */
[-C--:B---3--:R-:W-:Y:S06]  /*a240*/  HMMA.16816.F32 R20, R36, R40.reuse, R20 ;  /* 0x000000282414723c */ /* 0x088fec0000001814 */
[C---:B------:R-:W-:Y:S06]  /*a250*/  HMMA.16816.F32 R100, R44.reuse, R40, R100 ;  /* 0x000000282c64723c */ /* 0x040fec0000001864 */
[-C--:B------:R-:W-:Y:S06]  /*a260*/  HMMA.16816.F32 R104, R44, R42.reuse, R104 ;  /* 0x0000002a2c68723c */ /* 0x080fec0000001868 */
[C---:B------:R-:W-:Y:S01]  /*a270*/  HMMA.16816.F32 R108, R36.reuse, R42, R108 ;  /* 0x0000002a246c723c */ /* 0x040fe2000000186c */
[----:B------:R-:W2:Y:S05]  /*a280*/  LDSM.16.MT88.4 R40, [R220+0x9c00] ;  /* 0x009c0000dc28783b */ /* 0x000eaa0000004200 */
[-C--:B------:R-:W-:Y:S06]  /*a290*/  HMMA.16816.F32 R32, R36, R52.reuse, R32 ;  /* 0x000000342420723c */ /* 0x080fec0000001820 */
[C---:B------:R-:W-:Y:S06]  /*a2a0*/  HMMA.16816.F32 R112, R44.reuse, R52, R112 ;  /* 0x000000342c70723c */ /* 0x040fec0000001870 */
[-C--:B------:R-:W-:Y:S05]  /*a2b0*/  HMMA.16816.F32 R116, R44, R54.reuse, R116 ;  /* 0x000000362c74723c */ /* 0x080fea0000001874 */
[--C-:B------:R-:W-:Y:S01]  /*a2c0*/  FFMA.FTZ R52, R62, UR4, -R192.reuse ;  /* 0x000000043e347c23 */ /* 0x100fe200080108c0 */
[C---:B------:R-:W-:Y:S05]  /*a2d0*/  HMMA.16816.F32 R120, R36.reuse, R54, R120 ;  /* 0x000000362478723c */ /* 0x040fea0000001878 */
[----:B------:R-:W-:Y:S01]  /*a2e0*/  MOV R62, R162 ;  /* 0x000000a2003e7202 */ /* 0x000fe20000000f00 */
[-C--:B-1----:R-:W-:Y:S01]  /*a2f0*/  HMMA.16816.F32 R24, R36, R48.reuse, R24 ;  /* 0x000000302418723c */ /* 0x082fe20000001818 */
[----:B------:R-:W-:Y:S04]  /*a300*/  MUFU.EX2 R52, R52 ;  /* 0x0000003400347308 */ /* 0x000fe80000000800 */
[----:B------:R-:W-:Y:S01]  /*a310*/  FFMA.FTZ R192, R63, UR4, -R192 ;  /* 0x000000043fc07c23 */ /* 0x000fe200080108c0 */
[C---:B------:R-:W-:Y:S05]  /*a320*/  HMMA.16816.F32 R124, R44.reuse, R48, R124 ;  /* 0x000000302c7c723c */ /* 0x040fea000000187c */
[----:B------:R1:W3:Y:S01]  /*a330*/  MUFU.EX2 R53, R192 ;  /* 0x000000c000357308 */ /* 0x0002e20000000800 */
[----:B------:R-:W-:Y:S01]  /*a340*/  MOV R63, R163 ;  /* 0x000000a3003f7202 */ /* 0x000fe20000000f00 */
[-C--:B------:R-:W-:Y:S01]  /*a350*/  HMMA.16816.F32 R28, R44, R50.reuse, R28 ;  /* 0x000000322c1c723c */ /* 0x080fe2000000181c */
[----:B------:R-:W4:Y:S03]  /*a360*/  LDSM.16.MT88.4 R44, [R221+0xbc00] ;  /* 0x00bc0000dd2c783b */ /* 0x000f260000004200 */
[----:B------:R-:W-:Y:S02]  /*a370*/  MOV R54, R154 ;  /* 0x0000009a00367202 */ /* 0x000fe40000000f00 */
[----:B------:R-:W-:Y:S05]  /*a380*/  HMMA.16816.F32 R128, R36, R50, R128 ;  /* 0x000000322480723c */ /* 0x000fea0000001880 */
[----:B------:R-:W-:Y:S01]  /*a390*/  MOV R55, R155 ;  /* 0x0000009b00377202 */ /* 0x000fe20000000f00 */
[----:B------:R-:W-:Y:S01]  /*a3a0*/  FADD.FTZ R211, R54, R211 ;  /* 0x000000d336d37221 */ /* 0x000fe20000010000 */
[C---:B------:R-:W-:Y:S01]  /*a3b0*/  F2FP.F16.F32.PACK_AB R36, R251.reuse, R250 ;  /* 0x000000fafb24723e */ /* 0x040fe200000000ff */
[----:B------:R-:W-:Y:S03]  /*a3c0*/  FADD.FTZ R250, R250, R209 ;  /* 0x000000d1fafa7221 */ /* 0x000fe60000010000 */
[----:B------:R-:W-:Y:S01]  /*a3d0*/  F2FP.F16.F32.PACK_AB R37, R54, R252 ;  /* 0x000000fc3625723e */ /* 0x000fe200000000ff */
[----:B------:R-:W-:Y:S01]  /*a3e0*/  FADD.FTZ R250, R251, R250 ;  /* 0x000000fafbfa7221 */ /* 0x000fe20000010000 */
[----:B------:R-:W-:Y:S01]  /*a3f0*/  F2FP.F16.F32.PACK_AB R38, R196, R62 ;  /* 0x0000003ec426723e */ /* 0x000fe200000000ff */
[----:B------:R-:W-:Y:S01]  /*a400*/  FADD.FTZ R244, R194, R211 ;  /* 0x000000d3c2f47221 */ /* 0x000fe20000010000 */
[C---:B-----5:R-:W-:Y:S01]  /*a410*/  F2FP.F16.F32.PACK_AB R39, R195.reuse, R194 ;  /* 0x000000c2c327723e */ /* 0x060fe200000000ff */
[----:B------:R-:W-:Y:S01]  /*a420*/  FADD.FTZ R247, R62, R250 ;  /* 0x000000fa3ef77221 */ /* 0x000fe20000010000 */
[----:B-1----:R-:W-:Y:S01]  /*a430*/  MOV R192, R152 ;  /* 0x0000009800c07202 */ /* 0x002fe20000000f00 */
[----:B------:R-:W-:Y:S01]  /*a440*/  FADD.FTZ R244, R195, R244 ;  /* 0x000000f4c3f47221 */ /* 0x000fe20000010000 */
[----:B------:R-:W-:Y:S01]  /*a450*/  MOV R49, R153 ;  /* 0x0000009900317202 */ /* 0x000fe20000000f00 */
[----:B------:R-:W-:Y:S01]  /*a460*/  FADD.FTZ R247, R196, R247 ;  /* 0x000000f7c4f77221 */ /* 0x000fe20000010000 */
[----:B------:R-:W-:Y:S01]  /*a470*/  F2FP.F16.F32.PACK_AB R133, R63, R192 ;  /* 0x000000c03f85723e */ /* 0x000fe200000000ff */
[-C--:B------:R-:W-:Y:S01]  /*a480*/  HMMA.16816.F32 R160, R36, R148.reuse, R4 ;  /* 0x0000009424a0723c */ /* 0x080fe20000001804 */
[----:B------:R-:W1:Y:S02]  /*a490*/  LDSM.16.MT88.4 R4, [R220+0xbc00] ;  /* 0x00bc0000dc04783b */ /* 0x000e640000004200 */
[----:B------:R-:W-:Y:S01]  /*a4a0*/  F2FP.F16.F32.PACK_AB R132, R55, R49 ;  /* 0x000000313784723e */ /* 0x000fe200000000ff */
[----:B------:R-:W-:Y:S01]  /*a4b0*/  FADD.FTZ R217, R49, R217 ;  /* 0x000000d931d97221 */ /* 0x000fe20000010000 */
[----:B---3--:R-:W-:Y:S01]  /*a4c0*/  F2FP.F16.F32.PACK_AB R135, R53, R52 ;  /* 0x000000343587723e */ /* 0x008fe200000000ff */
[----:B------:R-:W-:Y:S02]  /*a4d0*/  FADD.FTZ R219, R192, R219 ;  /* 0x000000dbc0db7221 */ /* 0x000fe40000010000 */
[----:B------:R-:W-:Y:S03]  /*a4e0*/  FADD.FTZ R217, R55, R217 ;  /* 0x000000d937d97221 */ /* 0x000fe60000010000 */
[----:B------:R-:W-:Y:S01]  /*a4f0*/  FADD.FTZ R219, R63, R219 ;  /* 0x000000db3fdb7221 */ /* 0x000fe20000010000 */
[C---:B------:R-:W-:Y:S04]  /*a500*/  HMMA.16816.F32 R156, R132.reuse, R148, R8 ;  /* 0x00000094849c723c */ /* 0x040fe80000001808 */
[----:B------:R-:W-:Y:S01]  /*a510*/  FADD.FTZ R60, R60, R217 ;  /* 0x000000d93c3c7221 */ /* 0x000fe20000010000 */
[----:B------:R-:W-:Y:S01]  /*a520*/  FADD.FTZ R52, R52, R219 ;  /* 0x000000db34347221 */ /* 0x000fe20000010000 */
[-C--:B------:R-:W-:Y:S05]  /*a530*/  HMMA.16816.F32 R152, R132, R150.reuse, R12 ;  /* 0x000000968498723c */ /* 0x080fea000000180c */
[----:B------:R-:W-:Y:S01]  /*a540*/  FADD.FTZ R245, R61, R60 ;  /* 0x0000003c3df57221 */ /* 0x000fe20000010000 */
[C---:B------:R-:W-:Y:S05]  /*a550*/  HMMA.16816.F32 R148, R36.reuse, R150, R16 ;  /* 0x000000962494723c */ /* 0x040fea0000001810 */
[----:B------:R-:W-:Y:S01]  /*a560*/  FADD.FTZ R243, R53, R52 ;  /* 0x0000003435f37221 */ /* 0x000fe20000010000 */
[-C--:B--2---:R-:W-:Y:S06]  /*a570*/  HMMA.16816.F32 R68, R36, R40.reuse, R68 ;  /* 0x000000282444723c */ /* 0x084fec0000001844 */
[C---:B------:R-:W-:Y:S06]  /*a580*/  HMMA.16816.F32 R72, R132.reuse, R40, R72 ;  /* 0x000000288448723c */ /* 0x040fec0000001848 */
[-C--:B------:R-:W-:Y:S06]  /*a590*/  HMMA.16816.F32 R76, R132, R42.reuse, R76 ;  /* 0x0000002a844c723c */ /* 0x080fec000000184c */
        /* <DEDUP_REMOVED lines=9> */
[-C--:B----4-:R-:W-:Y:S06]  /*a630*/  HMMA.16816.F32 R140, R36, R44.reuse, R32 ;  /* 0x0000002c248c723c */ /* 0x090fec0000001820 */
[C---:B------:R-:W-:Y:S06]  /*a640*/  HMMA.16816.F32 R112, R132.reuse, R44, R112 ;  /* 0x0000002c8470723c */ /* 0x040fec0000001870 */
[-C--:B------:R-:W-:Y:S06]  /*a650*/  HMMA.16816.F32 R116, R132, R46.reuse, R116 ;  /* 0x0000002e8474723c */ /* 0x080fec0000001874 */
[C---:B------:R-:W-:Y:S06]  /*a660*/  HMMA.16816.F32 R120, R36.reuse, R46, R120 ;  /* 0x0000002e2478723c */ /* 0x040fec0000001878 */
[-C--:B-1----:R-:W-:Y:S06]  /*a670*/  HMMA.16816.F32 R136, R36, R4.reuse, R24 ;  /* 0x000000042488723c */ /* 0x082fec0000001818 */
[C---:B------:R-:W-:Y:S06]  /*a680*/  HMMA.16816.F32 R124, R132.reuse, R4, R124 ;  /* 0x00000004847c723c */ /* 0x040fec000000187c */
[-C--:B------:R-:W-:Y:S06]  /*a690*/  HMMA.16816.F32 R132, R132, R6.reuse, R28 ;  /* 0x000000068484723c */ /* 0x080fec000000181c */
[----:B------:R-:W-:Y:S01]  /*a6a0*/  HMMA.16816.F32 R128, R36, R6, R128 ;  /* 0x000000062480723c */ /* 0x000fe20000001880 */
[----:B------:R-:W-:Y:S11]  /*a6b0*/  @!UPT UIADD3 URZ, URZ, URZ, URZ ;  /* 0x0000003f3f3ff290 */ /* 0x000ff6000fffe03f */
[----:B------:R-:W-:Y:S01]  /*a6c0*/  @!UPT UIADD3 URZ, URZ, URZ, URZ ;  /* 0x0000003f3f3ff290 */ /* 0x000fe2000fffe03f */
[----:B------:R-:W-:Y:S11]  /*a6d0*/  @P0 BRA `(.L_x_6) ;  /* 0xffffffd000d00947 */ /* 0x000ff6000383ffff */
.L_x_5:
[----:B------:R-:W1:Y:S01]  /*a6e0*/  SHFL.BFLY PT, R0, R247, 0x2, 0x1f ;  /* 0x0c401f00f7007f89 */ /* 0x000e6200000e0000 */
[----:B------:R-:W2:Y:S01]  /*a6f0*/  S2UR UR4, SR_CgaCtaId ;  /* 0x00000000000479c3 */ /* 0x000ea20000008800 */
[----:B------:R-:W-:Y:S01]  /*a700*/  MOV R9, 0x3f800000 ;  /* 0x3f80000000097802 */ /* 0x000fe20000000f00 */
[----:B------:R-:W-:Y:S01]  /*a710*/  UMOV UR5, 0x400 ;  /* 0x0000040000057882 */ /* 0x000fe20000000000 */
[----:B------:R-:W3:Y:S01]  /*a720*/  SHFL.BFLY PT, R6, R245, 0x2, 0x1f ;  /* 0x0c401f00f5067f89 */ /* 0x000ee200000e0000 */
[----:B------:R-:W-:Y:S01]  /*a730*/  UMOV UR16, URZ ;  /* 0x0000003f00107c82 */ /* 0x000fe20008000000 */
[----:B------:R-:W-:Y:S01]  /*a740*/  UMOV UR17, URZ ;  /* 0x0000003f00117c82 */ /* 0x000fe20008000000 */
[----:B------:R-:W-:Y:S01]  /*a750*/  BSSY B0, `(.L_x_9) ;  /* 0x000015e000007945 */ /* 0x000fe20003800000 */
[----:B------:R-:W4:Y:S01]  /*a760*/  SHFL.BFLY PT, R5, R244, 0x2, 0x1f ;  /* 0x0c401f00f4057f89 */ /* 0x000f2200000e0000 */
[----:B------:R-:W5:Y:S01]  /*a770*/  S2UR UR11, SR_CTAID.Y ;  /* 0x00000000000b79c3 */ /* 0x000f620000002600 */
[----:B------:R-:W-:-:S02]  /*a780*/  MOV R16, 0x7f800000 ;  /* 0x7f80000000107802 */ /* 0x000fc40000000f00 */
[----:B------:R-:W5:Y:S01]  /*a790*/  SHFL.BFLY PT, R4, R243, 0x2, 0x1f ;  /* 0x0c401f00f3047f89 */ /* 0x000f6200000e0000 */
[----:B------:R-:W-:-:S04]  /*a7a0*/  MOV R14, 0x7f800000 ;  /* 0x7f800000000e7802 */ /* 0x000fc80000000f00 */
[----:B------:R-:W5:Y:S01]  /*a7b0*/  S2UR UR10, SR_CTAID.X ;  /* 0x00000000000a79c3 */ /* 0x000f620000002500 */
[----:B-1----:R-:W-:Y:S01]  /*a7c0*/  FADD.FTZ R3, R0, R247 ;  /* 0x000000f700037221 */ /* 0x002fe20000010000 */
[----:B--2---:R-:W-:Y:S01]  /*a7d0*/  ULEA UR4, UR4, UR5, 0x18 ;  /* 0x0000000504047291 */ /* 0x004fe2000f8ec03f */
[----:B------:R-:W1:Y:S01]  /*a7e0*/  S2R R0, SR_TID.X ;  /* 0x0000000000007919 */ /* 0x000e620000002100 */
[----:B---3--:R-:W-:Y:S01]  /*a7f0*/  FADD.FTZ R6, R6, R245 ;  /* 0x000000f506067221 */ /* 0x008fe20000010000 */
[----:B------:R-:W-:Y:S01]  /*a800*/  ULDC.U8 UR5, c[0x0][0x3d8] ;  /* 0x0000f60000057ab9 */ /* 0x000fe20000000000 */
[----:B------:R-:W2:Y:S01]  /*a810*/  SHFL.BFLY PT, R8, R3, 0x1, 0x1f ;  /* 0x0c201f0003087f89 */ /* 0x000ea200000e0000 */
[----:B------:R-:W-:Y:S01]  /*a820*/  UISETP.NE.AND UP1, UPT, UR5, URZ, UPT ;  /* 0x0000003f0500728c */ /* 0x000fe2000bf25270 */
[----:B----4-:R-:W-:Y:S02]  /*a830*/  FADD.FTZ R2, R5, R244 ;  /* 0x000000f405027221 */ /* 0x010fe40000010000 */
[----:B------:R-:W3:Y:S01]  /*a840*/  SHFL.BFLY PT, R5, R6, 0x1, 0x1f ;  /* 0x0c201f0006057f89 */ /* 0x000ee200000e0000 */
[----:B-----5:R-:W-:-:S03]  /*a850*/  FADD.FTZ R11, R4, R243 ;  /* 0x000000f3040b7221 */ /* 0x020fc60000010000 */
[----:B------:R-:W4:Y:S04]  /*a860*/  SHFL.BFLY PT, R7, R2, 0x1, 0x1f ;  /* 0x0c201f0002077f89 */ /* 0x000f2800000e0000 */
[----:B------:R-:W5:Y:S01]  /*a870*/  SHFL.BFLY PT, R10, R11, 0x1, 0x1f ;  /* 0x0c201f000b0a7f89 */ /* 0x000f6200000e0000 */
[----:B--2---:R-:W-:Y:S01]  /*a880*/  FADD.FTZ R8, R3, R8 ;  /* 0x0000000803087221 */ /* 0x004fe20000010000 */
[----:B-1----:R-:W-:Y:S01]  /*a890*/  SHF.R.S32.HI R13, RZ, 0x1f, R0 ;  /* 0x0000001fff0d7819 */ /* 0x002fe20000011400 */
[----:B---3--:R-:W-:-:S03]  /*a8a0*/  FADD.FTZ R6, R6, R5 ;  /* 0x0000000506067221 */ /* 0x008fc60000010000 */
[----:B------:R-:W-:Y:S02]  /*a8b0*/  FSETP.NE.FTZ.AND P5, PT, R8, RZ, PT ;  /* 0x000000ff0800720b */ /* 0x000fe40003fb5000 */
[CC--:B------:R-:W-:Y:S01]  /*a8c0*/  LEA.HI R3, R13.reuse, R0.reuse, RZ, 0x5 ;  /* 0x000000000d037211 */ /* 0x0c0fe200078f28ff */
[----:B----4-:R-:W-:Y:S01]  /*a8d0*/  FADD.FTZ R7, R2, R7 ;  /* 0x0000000702077221 */ /* 0x010fe20000010000 */
[----:B------:R-:W-:Y:S02]  /*a8e0*/  LEA.HI R4, R13, R0, RZ, 0x2 ;  /* 0x000000000d047211 */ /* 0x000fe400078f10ff */
[----:B------:R-:W-:Y:S01]  /*a8f0*/  FSETP.NE.FTZ.AND P3, PT, R6, RZ, PT ;  /* 0x000000ff0600720b */ /* 0x000fe20003f75000 */
[----:B-----5:R-:W-:Y:S01]  /*a900*/  FADD.FTZ R10, R11, R10 ;  /* 0x0000000a0b0a7221 */ /* 0x020fe20000010000 */
[----:B------:R-:W-:Y:S02]  /*a910*/  LOP3.LUT R13, R3, 0xffffffe0, RZ, 0xc0, !PT ;  /* 0xffffffe0030d7812 */ /* 0x000fe400078ec0ff */
[----:B------:R-:W-:-:S02]  /*a920*/  LOP3.LUT R5, R4, 0xfffffffc, RZ, 0xc0, !PT ;  /* 0xfffffffc04057812 */ /* 0x000fc400078ec0ff */
[-C--:B------:R-:W-:Y:S01]  /*a930*/  IADD3 R2, -R13, R0.reuse, RZ ;  /* 0x000000000d027210 */ /* 0x080fe20007ffe1ff */
[----:B------:R-:W1:Y:S01]  /*a940*/  @P5 MUFU.RCP R9, R8 ;  /* 0x0000000800095308 */ /* 0x000e620000001000 */
[----:B------:R-:W-:Y:S02]  /*a950*/  IADD3 R5, -R5, R0, RZ ;  /* 0x0000000005057210 */ /* 0x000fe40007ffe1ff */
[----:B------:R-:W-:Y:S02]  /*a960*/  MOV R0, 0x3f800000 ;  /* 0x3f80000000007802 */ /* 0x000fe40000000f00 */
[----:B------:R-:W-:Y:S02]  /*a970*/  SHF.R.S32.HI R4, RZ, 0x2, R4 ;  /* 0x00000002ff047819 */ /* 0x000fe40000011404 */
[----:B------:R-:W-:Y:S01]  /*a980*/  FSETP.NE.FTZ.AND P4, PT, R7, RZ, PT ;  /* 0x000000ff0700720b */ /* 0x000fe20003f95000 */
[----:B------:R-:W-:Y:S01]  /*a990*/  @P5 MUFU.LG2 R8, R8 ;  /* 0x0000000800085308 */ /* 0x000fe20000000c00 */
[----:B------:R-:W-:-:S02]  /*a9a0*/  SHF.R.S32.HI R13, RZ, 0x1f, R4 ;  /* 0x0000001fff0d7819 */ /* 0x000fc40000011404 */
[----:B------:R-:W-:Y:S02]  /*a9b0*/  FSETP.NE.FTZ.AND P2, PT, R10, RZ, PT ;  /* 0x000000ff0a00720b */ /* 0x000fe40003f55000 */
[----:B------:R-:W-:Y:S02]  /*a9c0*/  LEA.HI R13, R13, R4, RZ, 0x3 ;  /* 0x000000040d0d7211 */ /* 0x000fe400078f18ff */
[----:B------:R-:W-:Y:S01]  /*a9d0*/  MOV R11, 0x3f800000 ;  /* 0x3f800000000b7802 */ /* 0x000fe20000000f00 */
[----:B------:R-:W2:Y:S01]  /*a9e0*/  @P3 MUFU.RCP R0, R6 ;  /* 0x0000000600003308 */ /* 0x000ea20000001000 */
[----:B------:R-:W-:Y:S01]  /*a9f0*/  LOP3.LUT R13, R13, 0xfffffff8, RZ, 0xc0, !PT ;  /* 0xfffffff80d0d7812 */ /* 0x000fe200078ec0ff */
[C---:B-1----:R-:W-:Y:S01]  /*aa00*/  FMUL.FTZ R160, R9.reuse, R160 ;  /* 0x000000a009a07220 */ /* 0x042fe20000410000 */
[----:B------:R-:W-:Y:S01]  /*aa10*/  LOP3.LUT P6, RZ, R2, 0x3, RZ, 0xc0, !PT ;  /* 0x0000000302ff7812 */ /* 0x000fe200078cc0ff */
[C---:B------:R-:W-:Y:S01]  /*aa20*/  FMUL.FTZ R161, R9.reuse, R161 ;  /* 0x000000a109a17220 */ /* 0x040fe20000410000 */
[----:B------:R-:W-:Y:S01]  /*aa30*/  IADD3 R13, R4, -R13, RZ ;  /* 0x8000000d040d7210 */ /* 0x000fe20007ffe0ff */
[C---:B------:R-:W-:Y:S01]  /*aa40*/  FMUL.FTZ R148, R9.reuse, R148 ;  /* 0x0000009409947220 */ /* 0x040fe20000410000 */
[----:B------:R-:W-:Y:S01]  /*aa50*/  MOV R2, 0x3f800000 ;  /* 0x3f80000000027802 */ /* 0x000fe20000000f00 */
[----:B------:R-:W1:Y:S01]  /*aa60*/  @P4 MUFU.RCP R11, R7 ;  /* 0x00000007000b4308 */ /* 0x000e620000001000 */
[----:B------:R-:W-:Y:S01]  /*aa70*/  SHF.R.S32.HI R12, RZ, 0x5, R3 ;  /* 0x00000005ff0c7819 */ /* 0x000fe20000011403 */
[C---:B------:R-:W-:Y:S01]  /*aa80*/  FMUL.FTZ R149, R9.reuse, R149 ;  /* 0x0000009509957220 */ /* 0x040fe20000410000 */
[C---:B------:R-:W-:Y:S01]  /*aa90*/  FMUL.FTZ R68, R9.reuse, R68 ;  /* 0x0000004409447220 */ /* 0x040fe20000410000 */
[C---:B------:R-:W-:Y:S01]  /*aaa0*/  FMUL.FTZ R69, R9.reuse, R69 ;  /* 0x0000004509457220 */ /* 0x040fe20000410000 */
[----:B------:R-:W-:Y:S01]  /*aab0*/  LEA R5, R12, R5, 0x8 ;  /* 0x000000050c057211 */ /* 0x000fe200078e40ff */
[C---:B------:R-:W-:Y:S01]  /*aac0*/  FMUL.FTZ R80, R9.reuse, R80 ;  /* 0x0000005009507220 */ /* 0x040fe20000410000 */
[----:B------:R-:W-:Y:S01]  /*aad0*/  FMUL.FTZ R81, R9, R81 ;  /* 0x0000005109517220 */ /* 0x000fe20000410000 */
[----:B------:R-:W3:Y:S01]  /*aae0*/  @P2 MUFU.RCP R2, R10 ;  /* 0x0000000a00022308 */ /* 0x000ee20000001000 */
[C---:B--2---:R-:W-:Y:S01]  /*aaf0*/  FMUL.FTZ R156, R0.reuse, R156 ;  /* 0x0000009c009c7220 */ /* 0x044fe20000410000 */
[C---:B------:R-:W-:Y:S01]  /*ab00*/  FMUL.FTZ R157, R0.reuse, R157 ;  /* 0x0000009d009d7220 */ /* 0x040fe20000410000 */
        /* <DEDUP_REMOVED lines=21> */
[----:B------:R-:W-:Y:S01]  /*ac60*/  FMUL.FTZ R133, R0, R133 ;  /* 0x0000008500857220 */ /* 0x000fe20000410000 */
[----:B------:R-:W-:Y:S01]  /*ac70*/  LEA.HI R0, R13, R13, RZ, 0x1 ;  /* 0x0000000d0d007211 */ /* 0x000fe200078f08ff */
[C---:B-1----:R-:W-:Y:S01]  /*ac80*/  FMUL.FTZ R162, R11.reuse, R162 ;  /* 0x000000a20ba27220 */ /* 0x042fe20000410000 */
[C---:B------:R-:W-:Y:S01]  /*ac90*/  FMUL.FTZ R163, R11.reuse, R163 ;  /* 0x000000a30ba37220 */ /* 0x040fe20000410000 */
[C---:B------:R-:W-:Y:S01]  /*aca0*/  FMUL.FTZ R150, R11.reuse, R150 ;  /* 0x000000960b967220 */ /* 0x040fe20000410000 */
[----:B------:R-:W-:Y:S01]  /*acb0*/  LOP3.LUT R4, R0, 0x3fffffe, RZ, 0xc0, !PT ;  /* 0x03fffffe00047812 */ /* 0x000fe200078ec0ff */
[----:B------:R-:W-:Y:S01]  /*acc0*/  FMUL.FTZ R151, R11, R151 ;  /* 0x000000970b977220 */ /* 0x000fe20000410000 */
[----:B------:R-:W-:Y:S01]  /*acd0*/  SHF.R.S32.HI R0, RZ, 0x1, R0 ;  /* 0x00000001ff007819 */ /* 0x000fe20000011400 */
[C---:B---3--:R-:W-:Y:S01]  /*ace0*/  FMUL.FTZ R159, R2.reuse, R159 ;  /* 0x0000009f029f7220 */ /* 0x048fe20000410000 */
[----:B------:R-:W-:Y:S01]  /*acf0*/  IADD3 R4, R13, -R4, RZ ;  /* 0x800000040d047210 */ /* 0x000fe20007ffe0ff */
[----:B------:R-:W-:Y:S01]  /*ad00*/  FMUL.FTZ R158, R2, R158 ;  /* 0x0000009e029e7220 */ /* 0x000fe20000410000 */
[----:B------:R-:W-:Y:S01]  /*ad10*/  SHF.L.U32 R3, R0, 0x6, RZ ;  /* 0x0000000600037819 */ /* 0x000fe200000006ff */
[----:B------:R-:W-:Y:S01]  /*ad20*/  FMUL.FTZ R155, R2, R155 ;  /* 0x0000009b029b7220 */ /* 0x000fe20000410000 */
[----:B------:R-:W-:Y:S01]  /*ad30*/  LEA R4, R4, R5, 0x4 ;  /* 0x0000000504047211 */ /* 0x000fe200078e20ff */
[----:B------:R-:W-:Y:S01]  /*ad40*/  FMUL.FTZ R154, R2, R154 ;  /* 0x0000009a029a7220 */ /* 0x000fe20000410000 */
[----:B------:R-:W-:Y:S01]  /*ad50*/  LOP3.LUT R3, R3, 0xc0, RZ, 0xc0, !PT ;  /* 0x000000c003037812 */ /* 0x000fe200078ec0ff */
[C---:B------:R-:W-:Y:S01]  /*ad60*/  FMUL.FTZ R70, R11.reuse, R70 ;  /* 0x000000460b467220 */ /* 0x040fe20000410000 */
[----:B------:R-:W-:Y:S01]  /*ad70*/  LOP3.LUT R5, R0, 0x1, RZ, 0xc0, !PT ;  /* 0x0000000100057812 */ /* 0x000fe200078ec0ff */
[----:B------:R-:W-:Y:S01]  /*ad80*/  FMUL.FTZ R71, R11, R71 ;  /* 0x000000470b477220 */ /* 0x000fe20000410000 */
[----:B------:R-:W-:Y:S01]  /*ad90*/  LEA.HI R3, R3, R3, RZ, 0x1d ;  /* 0x0000000303037211 */ /* 0x000fe200078fe8ff */
[----:B------:R-:W-:Y:S01]  /*ada0*/  FMUL.FTZ R82, R11, R82 ;  /* 0x000000520b527220 */ /* 0x000fe20000410000 */
[----:B------:R-:W-:Y:S01]  /*adb0*/  ISETP.NE.U32.AND P1, PT, R5, 0x1, PT ;  /* 0x000000010500780c */ /* 0x000fe20003f25070 */
[----:B------:R-:W-:Y:S01]  /*adc0*/  FMUL.FTZ R83, R11, R83 ;  /* 0x000000530b537220 */ /* 0x000fe20000410000 */
[----:B------:R-:W-:Y:S01]  /*add0*/  LEA R3, R4, R3, 0x1 ;  /* 0x0000000304037211 */ /* 0x000fe200078e08ff */
[----:B------:R-:W-:Y:S01]  /*ade0*/  FMUL.FTZ R75, R2, R75 ;  /* 0x0000004b024b7220 */ /* 0x000fe20000410000 */
[----:B------:R-:W-:Y:S01]  /*adf0*/  LOP3.LUT P0, RZ, R0, 0x2, RZ, 0xc0, !PT ;  /* 0x0000000200ff7812 */ /* 0x000fe2000780c0ff */
[C---:B------:R-:W-:Y:S01]  /*ae00*/  FMUL.FTZ R74, R2.reuse, R74 ;  /* 0x0000004a024a7220 */ /* 0x040fe20000410000 */
[----:B------:R-:W-:Y:S01]  /*ae10*/  LEA R3, R3, UR4, 0x1 ;  /* 0x0000000403037c11 */ /* 0x000fe2000f8e08ff */
[C---:B------:R-:W-:Y:S01]  /*ae20*/  FMUL.FTZ R79, R2.reuse, R79 ;  /* 0x0000004f024f7220 */ /* 0x040fe20000410000 */
[----:B------:R-:W-:Y:S01]  /*ae30*/  MOV R0, 0x20 ;  /* 0x0000002000007802 */ /* 0x000fe20000000f00 */
[----:B------:R-:W-:Y:S01]  /*ae40*/  FMUL.FTZ R78, R2, R78 ;  /* 0x0000004e024e7220 */ /* 0x000fe20000410000 */
[----:B------:R-:W-:Y:S01]  /*ae50*/  F2FP.F16.F32.PACK_AB R160, R161, R160 ;  /* 0x000000a0a1a0723e */ /* 0x000fe200000000ff */
[----:B------:R-:W-:Y:S01]  /*ae60*/  FMUL.FTZ R84, R9, R84 ;  /* 0x0000005409547220 */ /* 0x000fe20000410000 */
[----:B------:R-:W-:Y:S01]  /*ae70*/  F2FP.F16.F32.PACK_AB R162, R163, R162 ;  /* 0x000000a2a3a2723e */ /* 0x000fe200000000ff */
[----:B------:R-:W-:Y:S01]  /*ae80*/  FMUL.FTZ R85, R9, R85 ;  /* 0x0000005509557220 */ /* 0x000fe20000410000 */
[----:B------:R-:W-:Y:S01]  /*ae90*/  IADD3 R5, R3, -0x10, RZ ;  /* 0xfffffff003057810 */ /* 0x000fe20007ffe0ff */
[C---:B------:R-:W-:Y:S01]  /*aea0*/  FMUL.FTZ R86, R11.reuse, R86 ;  /* 0x000000560b567220 */ /* 0x040fe20000410000 */
[----:B------:R-:W-:Y:S01]  /*aeb0*/  SEL R0, R0, 0xffffffe0, !P0 ;  /* 0xffffffe000007807 */ /* 0x000fe20004000000 */
[----:B------:R-:W-:Y:S01]  /*aec0*/  FMUL.FTZ R87, R11, R87 ;  /* 0x000000570b577220 */ /* 0x000fe20000410000 */
[----:B------:R-:W-:Y:S01]  /*aed0*/  F2FP.F16.F32.PACK_AB R148, R149, R148 ;  /* 0x000000949594723e */ /* 0x000fe200000000ff */
[----:B------:R-:W-:Y:S01]  /*aee0*/  FMUL.FTZ R96, R9, R96 ;  /* 0x0000006009607220 */ /* 0x000fe20000410000 */
[----:B------:R-:W-:Y:S01]  /*aef0*/  F2FP.F16.F32.PACK_AB R150, R151, R150 ;  /* 0x000000969796723e */ /* 0x000fe200000000ff */
[----:B------:R-:W-:Y:S01]  /*af00*/  FMUL.FTZ R97, R9, R97 ;  /* 0x0000006109617220 */ /* 0x000fe20000410000 */
[----:B------:R-:W-:Y:S01]  /*af10*/  @P1 IADD3 R5, R3, 0x10, RZ ;  /* 0x0000001003051810 */ /* 0x000fe20007ffe0ff */
[----:B------:R-:W-:Y:S01]  /*af20*/  FMUL.FTZ R98, R11, R98 ;  /* 0x000000620b627220 */ /* 0x000fe20000410000 */
[----:B------:R-:W-:Y:S01]  /*af30*/  F2FP.F16.F32.PACK_AB R156, R157, R156 ;  /* 0x0000009c9d9c723e */ /* 0x000fe200000000ff */
[----:B------:R-:W-:Y:S01]  /*af40*/  FMUL.FTZ R99, R11, R99 ;  /* 0x000000630b637220 */ /* 0x000fe20000410000 */
[----:B------:R-:W-:Y:S01]  /*af50*/  F2FP.F16.F32.PACK_AB R158, R159, R158 ;  /* 0x0000009e9f9e723e */ /* 0x000fe200000000ff */
[C---:B------:R-:W-:Y:S01]  /*af60*/  FMUL.FTZ R91, R2.reuse, R91 ;  /* 0x0000005b025b7220 */ /* 0x040fe20000410000 */
[----:B------:R-:W-:Y:S01]  /*af70*/  F2FP.F16.F32.PACK_AB R152, R153, R152 ;  /* 0x000000989998723e */ /* 0x000fe200000000ff */
[C---:B------:R-:W-:Y:S01]  /*af80*/  FMUL.FTZ R90, R2.reuse, R90 ;  /* 0x0000005a025a7220 */ /* 0x040fe20000410000 */
[----:B------:R-:W-:Y:S01]  /*af90*/  F2FP.F16.F32.PACK_AB R154, R155, R154 ;  /* 0x0000009a9b9a723e */ /* 0x000fe200000000ff */
[----:B------:R-:W-:Y:S01]  /*afa0*/  STS [R3], R160 ;  /* 0x000000a003007388 */ /* 0x000fe20000000800 */
[----:B------:R-:W-:Y:S01]  /*afb0*/  F2FP.F16.F32.PACK_AB R68, R69, R68 ;  /* 0x000000444544723e */ /* 0x000fe200000000ff */
[C---:B------:R-:W-:Y:S01]  /*afc0*/  FMUL.FTZ R95, R2.reuse, R95 ;  /* 0x0000005f025f7220 */ /* 0x040fe20000410000 */
[----:B------:R-:W-:Y:S01]  /*afd0*/  F2FP.F16.F32.PACK_AB R70, R71, R70 ;  /* 0x000000464746723e */ /* 0x000fe200000000ff */
[----:B------:R-:W-:Y:S01]  /*afe0*/  STS [R3+0x200], R162 ;  /* 0x000200a203007388 */ /* 0x000fe20000000800 */
[----:B------:R-:W-:Y:S01]  /*aff0*/  IADD3 R13, R3, R0, RZ ;  /* 0x00000000030d7210 */ /* 0x000fe20007ffe0ff */
[----:B------:R-:W-:Y:S01]  /*b000*/  FMUL.FTZ R94, R2, R94 ;  /* 0x0000005e025e7220 */ /* 0x000fe20000410000 */
[----:B------:R-:W-:Y:S01]  /*b010*/  F2FP.F16.F32.PACK_AB R80, R81, R80 ;  /* 0x000000505150723e */ /* 0x000fe200000000ff */
[----:B------:R-:W-:Y:S01]  /*b020*/  STS [R5], R148 ;  /* 0x0000009405007388 */ /* 0x000fe20000000800 */
[----:B------:R-:W-:Y:S01]  /*b030*/  F2FP.F16.F32.PACK_AB R82, R83, R82 ;  /* 0x000000525352723e */ /* 0x000fe200000000ff */
[----:B------:R-:W-:Y:S01]  /*b040*/  FMUL.FTZ R144, R9, R144 ;  /* 0x0000009009907220 */ /* 0x000fe20000410000 */
[----:B------:R-:W-:Y:S01]  /*b050*/  IADD3 R15, R0, R5, RZ ;  /* 0x00000005000f7210 */ /* 0x000fe20007ffe0ff */
[----:B------:R-:W-:Y:S01]  /*b060*/  STS [R5+0x200], R150 ;  /* 0x0002009605007388 */ /* 0x000fe20000000800 */
[----:B------:R-:W-:Y:S01]  /*b070*/  F2FP.F16.F32.PACK_AB R72, R73, R72 ;  /* 0x000000484948723e */ /* 0x000fe200000000ff */
[----:B------:R-:W-:Y:S01]  /*b080*/  FMUL.FTZ R145, R9, R145 ;  /* 0x0000009109917220 */ /* 0x000fe20000410000 */
[----:B------:R-:W-:Y:S01]  /*b090*/  F2FP.F16.F32.PACK_AB R74, R75, R74 ;  /* 0x0000004a4b4a723e */ /* 0x000fe200000000ff */
[C---:B------:R-:W-:Y:S01]  /*b0a0*/  FMUL.FTZ R146, R11.reuse, R146 ;  /* 0x000000920b927220 */ /* 0x040fe20000410000 */
[----:B------:R-:W-:Y:S01]  /*b0b0*/  FMUL.FTZ R147, R11, R147 ;  /* 0x000000930b937220 */ /* 0x000fe20000410000 */
[----:B------:R-:W-:Y:S01]  /*b0c0*/  F2FP.F16.F32.PACK_AB R76, R77, R76 ;  /* 0x0000004c4d4c723e */ /* 0x000fe200000000ff */
[----:B------:R-:W-:Y:S01]  /*b0d0*/  STS [R3+0x1000], R156 ;  /* 0x0010009c03007388 */ /* 0x000fe20000000800 */
[----:B------:R-:W-:Y:S01]  /*b0e0*/  F2FP.F16.F32.PACK_AB R78, R79, R78 ;  /* 0x0000004e4f4e723e */ /* 0x000fe200000000ff */
[C---:B------:R-:W-:Y:S01]  /*b0f0*/  FMUL.FTZ R108, R9.reuse, R108 ;  /* 0x0000006c096c7220 */ /* 0x040fe20000410000 */
[----:B------:R-:W-:Y:S01]  /*b100*/  FMUL.FTZ R109, R9, R109 ;  /* 0x0000006d096d7220 */ /* 0x000fe20000410000 */
[----:B------:R-:W-:Y:S01]  /*b110*/  STS [R3+0x1200], R158 ;  /* 0x0012009e03007388 */ /* 0x000fe20000000800 */
[C---:B------:R-:W-:Y:S01]  /*b120*/  FMUL.FTZ R110, R11.reuse, R110 ;  /* 0x0000006e0b6e7220 */ /* 0x040fe20000410000 */
[----:B------:R-:W-:Y:S01]  /*b130*/  FMUL.FTZ R111, R11, R111 ;  /* 0x0000006f0b6f7220 */ /* 0x000fe20000410000 */
[----:B------:R-:W-:Y:S01]  /*b140*/  F2FP.F16.F32.PACK_AB R84, R85, R84 ;  /* 0x000000545554723e */ /* 0x000fe200000000ff */
[----:B------:R-:W-:Y:S01]  /*b150*/  STS [R5+0x1000], R152 ;  /* 0x0010009805007388 */ /* 0x000fe20000000800 */
[----:B------:R-:W-:Y:S01]  /*b160*/  F2FP.F16.F32.PACK_AB R86, R87, R86 ;  /* 0x000000565756723e */ /* 0x000fe200000000ff */
[C---:B------:R-:W-:Y:S01]  /*b170*/  FMUL.FTZ R103, R2.reuse, R103 ;  /* 0x0000006702677220 */ /* 0x040fe20000410000 */
[C---:B------:R-:W-:Y:S01]  /*b180*/  FMUL.FTZ R102, R2.reuse, R102 ;  /* 0x0000006602667220 */ /* 0x040fe20000410000 */
[----:B------:R-:W-:Y:S01]  /*b190*/  STS [R5+0x1200], R154 ;  /* 0x0012009a05007388 */ /* 0x000fe20000000800 */
[----:B------:R-:W-:Y:S01]  /*b1a0*/  F2FP.F16.F32.PACK_AB R96, R97, R96 ;  /* 0x000000606160723e */ /* 0x000fe200000000ff */
[C---:B------:R-:W-:Y:S01]  /*b1b0*/  FMUL.FTZ R107, R2.reuse, R107 ;  /* 0x0000006b026b7220 */ /* 0x040fe20000410000 */
[----:B------:R-:W-:Y:S01]  /*b1c0*/  F2FP.F16.F32.PACK_AB R98, R99, R98 ;  /* 0x000000626362723e */ /* 0x000fe200000000ff */
[----:B------:R-:W-:Y:S01]  /*b1d0*/  STS [R13], R68 ;  /* 0x000000440d007388 */ /* 0x000fe20000000800 */
[C---:B------:R-:W-:Y:S01]  /*b1e0*/  FMUL.FTZ R106, R2.reuse, R106 ;  /* 0x0000006a026a7220 */ /* 0x040fe20000410000 */
[----:B------:R-:W-:Y:S01]  /*b1f0*/  F2FP.F16.F32.PACK_AB R88, R89, R88 ;  /* 0x000000585958723e */ /* 0x000fe200000000ff */
[----:B------:R-:W-:Y:S01]  /*b200*/  FMUL.FTZ R140, R9, R140 ;  /* 0x0000008c098c7220 */ /* 0x000fe20000410000 */
[----:B------:R-:W-:Y:S01]  /*b210*/  STS [R13+0x200], R70 ;  /* 0x000200460d007388 */ /* 0x000fe20000000800 */
[----:B------:R-:W-:Y:S01]  /*b220*/  F2FP.F16.F32.PACK_AB R90, R91, R90 ;  /* 0x0000005a5b5a723e */ /* 0x000fe200000000ff */
[----:B------:R-:W-:Y:S01]  /*b230*/  FMUL.FTZ R141, R9, R141 ;  /* 0x0000008d098d7220 */ /* 0x000fe20000410000 */
[C---:B------:R-:W-:Y:S01]  /*b240*/  FMUL.FTZ R142, R11.reuse, R142 ;  /* 0x0000008e0b8e7220 */ /* 0x040fe20000410000 */
[----:B------:R-:W-:Y:S01]  /*b250*/  STS [R15], R80 ;  /* 0x000000500f007388 */ /* 0x000fe20000000800 */
[----:B------:R-:W-:Y:S01]  /*b260*/  FMUL.FTZ R143, R11, R143 ;  /* 0x0000008f0b8f7220 */ /* 0x000fe20000410000 */
[----:B------:R-:W-:Y:S01]  /*b270*/  F2FP.F16.F32.PACK_AB R92, R93, R92 ;  /* 0x0000005c5d5c723e */ /* 0x000fe200000000ff */
[----:B------:R-:W-:Y:S01]  /*b280*/  FMUL.FTZ R120, R9, R120 ;  /* 0x0000007809787220 */ /* 0x000fe20000410000 */
[----:B------:R-:W-:Y:S01]  /*b290*/  STS [R15+0x200], R82 ;  /* 0x000200520f007388 */ /* 0x000fe20000000800 */
[----:B------:R-:W-:Y:S01]  /*b2a0*/  F2FP.F16.F32.PACK_AB R94, R95, R94 ;  /* 0x0000005e5f5e723e */ /* 0x000fe200000000ff */
[----:B------:R-:W-:Y:S01]  /*b2b0*/  FMUL.FTZ R121, R9, R121 ;  /* 0x0000007909797220 */ /* 0x000fe20000410000 */
[C---:B------:R-:W-:Y:S01]  /*b2c0*/  FMUL.FTZ R122, R11.reuse, R122 ;  /* 0x0000007a0b7a7220 */ /* 0x040fe20000410000 */
[----:B------:R-:W-:Y:S01]  /*b2d0*/  STS [R13+0x1000], R72 ;  /* 0x001000480d007388 */ /* 0x000fe20000000800 */
[----:B------:R-:W-:Y:S01]  /*b2e0*/  FMUL.FTZ R123, R11, R123 ;  /* 0x0000007b0b7b7220 */ /* 0x000fe20000410000 */
[----:B------:R-:W-:Y:S01]  /*b2f0*/  F2FP.F16.F32.PACK_AB R144, R145, R144 ;  /* 0x000000909190723e */ /* 0x000fe200000000ff */
[C---:B------:R-:W-:Y:S01]  /*b300*/  FMUL.FTZ R115, R2.reuse, R115 ;  /* 0x0000007302737220 */ /* 0x040fe20000410000 */
[----:B------:R-:W-:Y:S01]  /*b310*/  STS [R13+0x1200], R74 ;  /* 0x0012004a0d007388 */ /* 0x000fe20000000800 */
[----:B------:R-:W-:Y:S01]  /*b320*/  F2FP.F16.F32.PACK_AB R146, R147, R146 ;  /* 0x000000929392723e */ /* 0x000fe200000000ff */
[C---:B------:R-:W-:Y:S01]  /*b330*/  FMUL.FTZ R114, R2.reuse, R114 ;  /* 0x0000007202727220 */ /* 0x040fe20000410000 */
[----:B------:R-:W-:Y:S01]  /*b340*/  F2FP.F16.F32.PACK_AB R108, R109, R108 ;  /* 0x0000006c6d6c723e */ /* 0x000fe200000000ff */
[----:B------:R-:W-:Y:S01]  /*b350*/  STS [R15+0x1000], R76 ;  /* 0x0010004c0f007388 */ /* 0x000fe20000000800 */
[----:B------:R-:W-:Y:S01]  /*b360*/  F2FP.F16.F32.PACK_AB R110, R111, R110 ;  /* 0x0000006e6f6e723e */ /* 0x000fe200000000ff */
[----:B------:R-:W-:Y:S01]  /*b370*/  ULDC.U8 UR4, c[0x0][0x3d9] ;  /* 0x0000f64000047ab9 */ /* 0x000fe20000000000 */
[----:B------:R-:W-:Y:S01]  /*b380*/  F2FP.F16.F32.PACK_AB R100, R101, R100 ;  /* 0x000000646564723e */ /* 0x000fe200000000ff */
[----:B------:R-:W-:Y:S01]  /*b390*/  STS [R15+0x1200], R78 ;  /* 0x0012004e0f007388 */ /* 0x000fe20000000800 */
[----:B------:R-:W-:Y:S01]  /*b3a0*/  F2FP.F16.F32.PACK_AB R102, R103, R102 ;  /* 0x000000666766723e */ /* 0x000fe200000000ff */
[----:B------:R-:W-:Y:S01]  /*b3b0*/  UISETP.NE.AND UP0, UPT, UR4, URZ, UPT ;  /* 0x0000003f0400728c */ /* 0x000fe2000bf05270 */
[----:B------:R-:W-:Y:S01]  /*b3c0*/  F2FP.F16.F32.PACK_AB R104, R105, R104 ;  /* 0x000000686968723e */ /* 0x000fe200000000ff */
[----:B------:R-:W-:Y:S01]  /*b3d0*/  STS [R3+0x2000], R84 ;  /* 0x0020005403007388 */ /* 0x000fe20000000800 */
[----:B------:R-:W-:Y:S01]  /*b3e0*/  F2FP.F16.F32.PACK_AB R106, R107, R106 ;  /* 0x0000006a6b6a723e */ /* 0x000fe200000000ff */
[C---:B------:R-:W-:Y:S01]  /*b3f0*/  FMUL.FTZ R119, R2.reuse, R119 ;  /* 0x0000007702777220 */ /* 0x040fe20000410000 */
[----:B------:R-:W-:Y:S01]  /*b400*/  F2FP.F16.F32.PACK_AB R140, R141, R140 ;  /* 0x0000008c8d8c723e */ /* 0x000fe200000000ff */
[----:B------:R-:W-:Y:S01]  /*b410*/  STS [R3+0x2200], R86 ;  /* 0x0022005603007388 */ /* 0x000fe20000000800 */
[----:B------:R-:W-:Y:S01]  /*b420*/  F2FP.F16.F32.PACK_AB R142, R143, R142 ;  /* 0x0000008e8f8e723e */ /* 0x000fe200000000ff */
[C---:B------:R-:W-:Y:S01]  /*b430*/  FMUL.FTZ R118, R2.reuse, R118 ;  /* 0x0000007602767220 */ /* 0x040fe20000410000 */
[----:B------:R-:W-:Y:S01]  /*b440*/  F2FP.F16.F32.PACK_AB R120, R121, R120 ;  /* 0x000000787978723e */ /* 0x000fe200000000ff */
[----:B------:R-:W-:Y:S01]  /*b450*/  STS [R5+0x2000], R96 ;  /* 0x0020006005007388 */ /* 0x000fe20000000800 */
[----:B------:R-:W-:Y:S01]  /*b460*/  F2FP.F16.F32.PACK_AB R122, R123, R122 ;  /* 0x0000007a7b7a723e */ /* 0x000fe200000000ff */
[----:B------:R-:W-:Y:S01]  /*b470*/  @UP0 ULDC.64 UR8, c[0x0][0x2c0] ;  /* 0x0000b00000080ab9 */ /* 0x000fe20000000a00 */
[----:B------:R-:W-:Y:S01]  /*b480*/  F2FP.F16.F32.PACK_AB R112, R113, R112 ;  /* 0x000000707170723e */ /* 0x000fe200000000ff */
[----:B------:R-:W-:Y:S01]  /*b490*/  STS [R5+0x2200], R98 ;  /* 0x0022006205007388 */ /* 0x000fe20000000800 */
[----:B------:R-:W-:Y:S01]  /*b4a0*/  F2FP.F16.F32.PACK_AB R114, R115, R114 ;  /* 0x000000727372723e */ /* 0x000fe200000000ff */
[----:B------:R-:W-:Y:S01]  /*b4b0*/  @UP0 UIMAD UR15, UR9, UR8, URZ ;  /* 0x00000008090f02a4 */ /* 0x000fe2000f8e023f */
[C---:B------:R-:W-:Y:S01]  /*b4c0*/  FMUL.FTZ R136, R9.reuse, R136 ;  /* 0x0000008809887220 */ /* 0x040fe20000410000 */
[----:B------:R-:W-:Y:S01]  /*b4d0*/  STS [R3+0x3000], R88 ;  /* 0x0030005803007388 */ /* 0x000fe20000000800 */
[C---:B------:R-:W-:Y:S01]  /*b4e0*/  FMUL.FTZ R137, R9.reuse, R137 ;  /* 0x0000008909897220 */ /* 0x040fe20000410000 */
[----:B------:R-:W-:Y:S01]  /*b4f0*/  FMUL.FTZ R128, R9, R128 ;  /* 0x0000008009807220 */ /* 0x000fe20000410000 */
[C---:B------:R-:W-:Y:S01]  /*b500*/  FMUL.FTZ R138, R11.reuse, R138 ;  /* 0x0000008a0b8a7220 */ /* 0x040fe20000410000 */
[----:B------:R-:W-:Y:S01]  /*b510*/  STS [R3+0x3200], R90 ;  /* 0x0032005a03007388 */ /* 0x000fe20000000800 */
[----:B------:R-:W-:Y:S01]  /*b520*/  FMUL.FTZ R139, R11, R139 ;  /* 0x0000008b0b8b7220 */ /* 0x000fe20000410000 */
[----:B------:R-:W1:Y:S01]  /*b530*/  S2UR UR8, SR_CTAID.Z ;  /* 0x00000000000879c3 */ /* 0x000e620000002700 */
[----:B------:R-:W-:Y:S01]  /*b540*/  FMUL.FTZ R9, R9, R129 ;  /* 0x0000008109097220 */ /* 0x000fe20000410000 */
[----:B------:R-:W-:Y:S01]  /*b550*/  STS [R5+0x3000], R92 ;  /* 0x0030005c05007388 */ /* 0x000fe20000000800 */
[C---:B------:R-:W-:Y:S01]  /*b560*/  FMUL.FTZ R130, R11.reuse, R130 ;  /* 0x000000820b827220 */ /* 0x040fe20000410000 */
[----:B------:R-:W-:Y:S01]  /*b570*/  FMUL.FTZ R11, R11, R131 ;  /* 0x000000830b0b7220 */ /* 0x000fe20000410000 */
[C---:B------:R-:W-:Y:S01]  /*b580*/  FMUL.FTZ R127, R2.reuse, R127 ;  /* 0x0000007f027f7220 */ /* 0x040fe20000410000 */
[----:B------:R-:W-:Y:S01]  /*b590*/  STS [R5+0x3200], R94 ;  /* 0x0032005e05007388 */ /* 0x000fe20000000800 */
[C---:B------:R-:W-:Y:S01]  /*b5a0*/  FMUL.FTZ R126, R2.reuse, R126 ;  /* 0x0000007e027e7220 */ /* 0x040fe20000410000 */
[C---:B------:R-:W-:Y:S01]  /*b5b0*/  FMUL.FTZ R135, R2.reuse, R135 ;  /* 0x0000008702877220 */ /* 0x040fe20000410000 */
[----:B------:R-:W-:Y:S01]  /*b5c0*/  F2FP.F16.F32.PACK_AB R116, R117, R116 ;  /* 0x000000747574723e */ /* 0x000fe200000000ff */
[----:B------:R-:W-:Y:S01]  /*b5d0*/  STS [R13+0x2000], R144 ;  /* 0x002000900d007388 */ /* 0x000fe20000000800 */
[----:B------:R-:W-:Y:S01]  /*b5e0*/  F2FP.F16.F32.PACK_AB R118, R119, R118 ;  /* 0x000000767776723e */ /* 0x000fe200000000ff */
[----:B------:R-:W-:Y:S01]  /*b5f0*/  FMUL.FTZ R2, R2, R134 ;  /* 0x0000008602027220 */ /* 0x000fe20000410000 */
[----:B------:R-:W-:Y:S01]  /*b600*/  F2FP.F16.F32.PACK_AB R136, R137, R136 ;  /* 0x000000888988723e */ /* 0x000fe200000000ff */
[----:B------:R-:W-:Y:S01]  /*b610*/  STS [R13+0x2200], R146 ;  /* 0x002200920d007388 */ /* 0x000fe20000000800 */
[----:B------:R-:W-:Y:S01]  /*b620*/  F2FP.F16.F32.PACK_AB R138, R139, R138 ;  /* 0x0000008a8b8a723e */ /* 0x000fe200000000ff */
[----:B------:R-:W-:Y:S01]  /*b630*/  @!UP0 ULDC UR6, c[0x0][0x2e4] ;  /* 0x0000b90000068ab9 */ /* 0x000fe20000000800 */
[----:B------:R-:W-:Y:S01]  /*b640*/  F2FP.F16.F32.PACK_AB R9, R9, R128 ;  /* 0x000000800909723e */ /* 0x000fe200000000ff */
[----:B------:R-:W-:Y:S01]  /*b650*/  STS [R15+0x2000], R108 ;  /* 0x0020006c0f007388 */ /* 0x000fe20000000800 */
[----:B------:R-:W-:Y:S01]  /*b660*/  @!UP0 ULDC UR9, c[0x0][0x2c4] ;  /* 0x0000b10000098ab9 */ /* 0x000fe20000000800 */
[----:B------:R-:W-:Y:S01]  /*b670*/  UISETP.NE.OR UP2, UPT, UR4, URZ, !UP1 ;  /* 0x0000003f0400728c */ /* 0x000fe2000cf45670 */
[----:B------:R-:W-:Y:S01]  /*b680*/  F2FP.F16.F32.PACK_AB R11, R11, R130 ;  /* 0x000000820b0b723e */ /* 0x000fe200000000ff */
[----:B------:R-:W-:Y:S01]  /*b690*/  STS [R15+0x2200], R110 ;  /* 0x0022006e0f007388 */ /* 0x000fe20000000800 */
[----:B------:R-:W-:Y:S01]  /*b6a0*/  @!UP0 USEL UR15, UR9, UR6, !UP1 ;  /* 0x00000006090f8287 */ /* 0x000fe2000c800000 */
[----:B------:R-:W-:Y:S01]  /*b6b0*/  F2FP.F16.F32.PACK_AB R124, R125, R124 ;  /* 0x0000007c7d7c723e */ /* 0x000fe200000000ff */
[----:B------:R-:W-:Y:S01]  /*b6c0*/  @!UP0 ULDC UR5, c[0x0][0x270] ;  /* 0x00009c0000058ab9 */ /* 0x000fe20000000800 */
[----:B------:R-:W-:Y:S01]  /*b6d0*/  STS [R13+0x3000], R100 ;  /* 0x003000640d007388 */ /* 0x000fe20000000800 */
[----:B------:R-:W-:Y:S01]  /*b6e0*/  F2FP.F16.F32.PACK_AB R126, R127, R126 ;  /* 0x0000007e7f7e723e */ /* 0x000fe200000000ff */
[----:B------:R-:W-:Y:S01]  /*b6f0*/  @UP0 UMOV UR7, 0x1 ;  /* 0x0000000100070882 */ /* 0x000fe20000000000 */
[----:B------:R-:W-:Y:S01]  /*b700*/  F2FP.F16.F32.PACK_AB R2, R135, R2 ;  /* 0x000000028702723e */ /* 0x000fe200000000ff */
[----:B------:R-:W-:Y:S01]  /*b710*/  STS [R13+0x3200], R102 ;  /* 0x003200660d007388 */ /* 0x000fe20000000800 */
[----:B------:R-:W2:Y:S01]  /*b720*/  @P4 LDC R18, c[0x0][0x2e8] ;  /* 0x0000ba00ff124b82 */ /* 0x000ea20000000800 */
[----:B------:R-:W-:Y:S01]  /*b730*/  @!UP0 UIMAD UR7, UR15, UR5, URZ ;  /* 0x000000050f0782a4 */ /* 0x000fe2000f8e023f */
[----:B------:R-:W3:Y:S01]  /*b740*/  @P4 MUFU.LG2 R7, R7 ;  /* 0x0000000700074308 */ /* 0x000ee20000000c00 */
[----:B------:R-:W-:Y:S01]  /*b750*/  STS [R15+0x3000], R104 ;  /* 0x003000680f007388 */ /* 0x000fe20000000800 */
[----:B------:R-:W-:Y:S01]  /*b760*/  MOV R0, 0x7f800000 ;  /* 0x7f80000000007802 */ /* 0x000fe20000000f00 */
[----:B------:R-:W-:Y:S01]  /*b770*/  UIMAD UR6, UR11, UR7, URZ ;  /* 0x000000070b0672a4 */ /* 0x000fe2000f8e023f */
[----:B------:R-:W-:Y:S01]  /*b780*/  F2FP.F16.F32.PACK_AB R132, R133, R132 ;  /* 0x000000848584723e */ /* 0x000fe200000000ff */
[----:B------:R-:W-:Y:S01]  /*b790*/  STS [R15+0x3200], R106 ;  /* 0x0032006a0f007388 */ /* 0x000fe20000000800 */
[----:B------:R-:W-:Y:S01]  /*b7a0*/  @UP0 ULDC UR14, c[0x0][0x2c0] ;  /* 0x0000b000000e0ab9 */ /* 0x000fe20000000800 */
[----:B------:R-:W-:Y:S01]  /*b7b0*/  @!UP2 ULDC UR4, c[0x0][0x2c4] ;  /* 0x0000b1000004aab9 */ /* 0x000fe20000000800 */
[----:B------:R-:W4:Y:S01]  /*b7c0*/  @P3 MUFU.LG2 R6, R6 ;  /* 0x0000000600063308 */ /* 0x000f220000000c00 */
[----:B------:R-:W-:Y:S01]  /*b7d0*/  STS [R3+0x4000], R140 ;  /* 0x0040008c03007388 */ /* 0x000fe20000000800 */
[----:B------:R-:W-:Y:S01]  /*b7e0*/  @!UP0 UMOV UR14, 0x1 ;  /* 0x00000001000e8882 */ /* 0x000fe20000000000 */
[----:B------:R-:W-:-:S02]  /*b7f0*/  @!UP2 UIMAD UR4, UR11, UR4, URZ ;  /* 0x000000040b04a2a4 */ /* 0x000fc4000f8e023f */
[----:B------:R-:W-:Y:S01]  /*b800*/  STS [R3+0x4200], R142 ;  /* 0x0042008e03007388 */ /* 0x000fe20000000800 */
[----:B------:R-:W-:Y:S02]  /*b810*/  USEL UR6, UR6, URZ, UP2 ;  /* 0x0000003f06067287 */ /* 0x000fe40009000000 */
[----:B------:R-:W5:Y:S01]  /*b820*/  @P2 MUFU.LG2 R10, R10 ;  /* 0x0000000a000a2308 */ /* 0x000f620000000c00 */
[----:B------:R-:W-:Y:S01]  /*b830*/  STS [R5+0x4000], R120 ;  /* 0x0040007805007388 */ /* 0x000fe20000000800 */
[----:B------:R-:W-:Y:S01]  /*b840*/  UIMAD UR5, UR10, UR14, URZ ;  /* 0x0000000e0a0572a4 */ /* 0x000fe2000f8e023f */
[----:B---3--:R-:W-:Y:S01]  /*b850*/  @P4 FMUL.FTZ R20, R7, 0.69314718246459960938 ;  /* 0x3f31721807144820 */ /* 0x008fe20000410000 */
[----:B-1----:R-:W-:Y:S01]  /*b860*/  UIMAD UR15, UR8, UR15, UR6 ;  /* 0x0000000f080f72a4 */ /* 0x002fe2000f8e0206 */
[----:B------:R-:W-:Y:S01]  /*b870*/  STS [R5+0x4200], R122 ;  /* 0x0042007a05007388 */ /* 0x000fe20000000800 */
[----:B------:R-:W-:Y:S01]  /*b880*/  USHF.L.U32 UR7, UR5, 0x7, URZ ;  /* 0x0000000705077899 */ /* 0x000fe2000800063f */
[----:B--2---:R-:W-:Y:S01]  /*b890*/  @P4 FFMA.FTZ R16, R167, R18, R20 ;  /* 0x00000012a7104223 */ /* 0x004fe20000010014 */
[----:B------:R-:W-:Y:S01]  /*b8a0*/  @!UP2 UMOV UR16, UR4 ;  /* 0x000000040010ac82 */ /* 0x000fe20008000000 */
[----:B------:R-:W-:Y:S01]  /*b8b0*/  STS [R3+0x5000], R112 ;  /* 0x0050007003007388 */ /* 0x000fe20000000800 */
[----:B------:R-:W-:Y:S01]  /*b8c0*/  USHF.R.S32.HI UR6, URZ, 0x1f, UR15 ;  /* 0x0000001f3f067899 */ /* 0x000fe2000801140f */
[----:B----4-:R-:W-:Y:S01]  /*b8d0*/  @P3 FMUL.FTZ R7, R6, 0.69314718246459960938 ;  /* 0x3f31721806073820 */ /* 0x010fe20000410000 */
[----:B------:R-:W-:Y:S01]  /*b8e0*/  @!UP2 USHF.R.S32.HI UR17, URZ, 0x1f, UR4 ;  /* 0x0000001f3f11a899 */ /* 0x000fe20008011404 */
[----:B------:R1:W-:Y:S01]  /*b8f0*/  STS [R3+0x5200], R114 ;  /* 0x0052007203007388 */ /* 0x0003e20000000800 */
[----:B------:R-:W-:-:S02]  /*b900*/  USHF.R.S32.HI UR5, URZ, 0x1f, UR7 ;  /* 0x0000001f3f057899 */ /* 0x000fc40008011407 */
[----:B------:R-:W-:Y:S01]  /*b910*/  UIADD3 UR15, UP1, UP0, UR7, UR16, UR15 ;  /* 0x00000010070f7290 */ /* 0x000fe2000f83e00f */
[----:B------:R-:W-:Y:S01]  /*b920*/  STS [R5+0x5000], R116 ;  /* 0x0050007405007388 */ /* 0x000fe20000000800 */
[----:B-----5:R-:W-:Y:S02]  /*b930*/  @P2 FMUL.FTZ R10, R10, 0.69314718246459960938 ;  /* 0x3f3172180a0a2820 */ /* 0x020fe40000410000 */
[----:B------:R-:W-:Y:S01]  /*b940*/  UIADD3.X UR16, UR5, UR17, UR6, UP1, UP0 ;  /* 0x0000001105107290 */ /* 0x000fe20008fe0406 */
[----:B------:R2:W-:Y:S04]  /*b950*/  STS [R5+0x5200], R118 ;  /* 0x0052007605007388 */ /* 0x0005e80000000800 */
[----:B------:R-:W-:Y:S04]  /*b960*/  STS [R13+0x4000], R136 ;  /* 0x004000880d007388 */ /* 0x000fe80000000800 */
[----:B------:R-:W-:Y:S04]  /*b970*/  STS [R13+0x4200], R138 ;  /* 0x0042008a0d007388 */ /* 0x000fe80000000800 */
[----:B------:R3:W-:Y:S04]  /*b980*/  STS [R15+0x4000], R9 ;  /* 0x004000090f007388 */ /* 0x0007e80000000800 */
[----:B------:R-:W-:Y:S01]  /*b990*/  STS [R15+0x4200], R11 ;  /* 0x0042000b0f007388 */ /* 0x000fe20000000800 */
[----:B-1----:R-:W1:Y:S03]  /*b9a0*/  @P5 LDC R3, c[0x0][0x2e8] ;  /* 0x0000ba00ff035b82 */ /* 0x002e660000000800 */
[----:B------:R-:W-:Y:S04]  /*b9b0*/  STS [R13+0x5000], R124 ;  /* 0x0050007c0d007388 */ /* 0x000fe80000000800 */
[----:B------:R-:W-:Y:S01]  /*b9c0*/  STS [R13+0x5200], R126 ;  /* 0x0052007e0d007388 */ /* 0x000fe20000000800 */
[----:B--2---:R-:W-:-:S02]  /*b9d0*/  @P5 FMUL.FTZ R5, R8, 0.69314718246459960938 ;  /* 0x3f31721808055820 */ /* 0x004fc40000410000 */
[----:B------:R-:W2:Y:S01]  /*b9e0*/  @P2 LDC R8, c[0x0][0x2e8] ;  /* 0x0000ba00ff082b82 */ /* 0x000ea20000000800 */
[----:B------:R4:W-:Y:S04]  /*b9f0*/  STS [R15+0x5200], R2 ;  /* 0x005200020f007388 */ /* 0x0009e80000000800 */
[----:B------:R5:W-:Y:S03]  /*ba00*/  STS [R15+0x5000], R132 ;  /* 0x005000840f007388 */ /* 0x000be60000000800 */
[----:B---3--:R-:W3:Y:S01]  /*ba10*/  @P3 LDC R9, c[0x0][0x2e8] ;  /* 0x0000ba00ff093b82 */ /* 0x008ee20000000800 */
[----:B-1----:R-:W-:-:S07]  /*ba20*/  @P5 FFMA.FTZ R0, R168, R3, R5 ;  /* 0x00000003a8005223 */ /* 0x002fce0000010005 */
[----:B------:R-:W1:Y:S08]  /*ba30*/  LDC.64 R4, c[0x0][0x290] ;  /* 0x0000a400ff047b82 */ /* 0x000e700000000a00 */
[----:B----4-:R-:W4:Y:S01]  /*ba40*/  LDC.64 R2, c[0x0][0x2a0] ;  /* 0x0000a800ff027b82 */ /* 0x010f220000000a00 */
[----:B-----5:R-:W-:Y:S01]  /*ba50*/  MOV R15, 0x7f800000 ;  /* 0x7f800000000f7802 */ /* 0x020fe20000000f00 */
[----:B--2---:R-:W-:Y:S01]  /*ba60*/  @P2 FFMA.FTZ R15, R165, R8, R10 ;  /* 0x00000008a50f2223 */ /* 0x004fe2000001000a */
[----:B---3--:R-:W-:-:S05]  /*ba70*/  @P3 FFMA.FTZ R14, R166, R9, R7 ;  /* 0x00000009a60e3223 */ /* 0x008fca0000010007 */
[----:B------:R-:W-:Y:S06]  /*ba80*/  BAR.SYNC.DEFER_BLOCKING 0x0 ;  /* 0x0000000000007b1d */ /* 0x000fec0000010000 */
[----:B------:R-:W-:Y:S05]  /*ba90*/  @P6 BRA `(.L_x_10) ;  /* 0x0000000000a46947 */ /* 0x000fea0003800000 */
[----:B------:R-:W-:Y:S01]  /*baa0*/  SHF.R.S32.HI R7, RZ, 0x1f, R12 ;  /* 0x0000001fff077819 */ /* 0x000fe2000001140c */
[----:B------:R-:W-:-:S03]  /*bab0*/  UIMAD UR4, UR10, -0x80, UR9 ;  /* 0xffffff800a0478a4 */ /* 0x000fc6000f8e0209 */
[----:B------:R-:W-:-:S04]  /*bac0*/  LEA.HI R7, R7, R12, RZ, 0x2 ;  /* 0x0000000c07077211 */ /* 0x000fc800078f10ff */
[----:B------:R-:W-:-:S05]  /*bad0*/  LOP3.LUT R7, R7, 0xffffffc, RZ, 0xc0, !PT ;  /* 0x0ffffffc07077812 */ /* 0x000fca00078ec0ff */
[----:B------:R-:W-:-:S04]  /*bae0*/  IMAD.IADD R18, R12, 0x1, -R7 ;  /* 0x000000010c127824 */ /* 0x000fc800078e0a07 */
[----:B------:R-:W-:-:S04]  /*baf0*/  IMAD R18, R18, 0x10, R231 ;  /* 0x0000001012127824 */ /* 0x000fc800078e02e7 */
[C---:B------:R-:W-:Y:S01]  /*bb00*/  VIADD R21, R18.reuse, 0x8 ;  /* 0x0000000812157836 */ /* 0x040fe20000000000 */
[C---:B------:R-:W-:Y:S01]  /*bb10*/  ISETP.GE.AND P6, PT, R18.reuse, UR4, PT ;  /* 0x0000000412007c0c */ /* 0x040fe2000bfc6270 */
[C---:B------:R-:W-:Y:S02]  /*bb20*/  VIADD R20, R18.reuse, 0x40 ;  /* 0x0000004012147836 */ /* 0x040fe40000000000 */
[----:B------:R-:W-:Y:S01]  /*bb30*/  VIADD R19, R18, 0x48 ;  /* 0x0000004812137836 */ /* 0x000fe20000000000 */
[----:B------:R-:W-:Y:S02]  /*bb40*/  ISETP.GE.AND P5, PT, R21, UR4, PT ;  /* 0x0000000415007c0c */ /* 0x000fe4000bfa6270 */
[----:B------:R-:W-:Y:S02]  /*bb50*/  ISETP.GE.AND P4, PT, R20, UR4, PT ;  /* 0x0000000414007c0c */ /* 0x000fe4000bf86270 */
[----:B------:R-:W-:-:S05]  /*bb60*/  ISETP.GE.AND P3, PT, R19, UR4, PT ;  /* 0x0000000413007c0c */ /* 0x000fca000bf66270 */
[----:B------:R-:W2:Y:S01]  /*bb70*/  @!P6 LDC.64 R12, c[0x0][0x2b0] ;  /* 0x0000ac00ff0ceb82 */ /* 0x000ea20000000a00 */
[----:B------:R-:W-:-:S03]  /*bb80*/  @!P6 IMAD R18, R18, UR14, RZ ;  /* 0x0000000e1212ec24 */ /* 0x000fc6000f8e02ff */
[----:B------:R-:W-:Y:S02]  /*bb90*/  @!P5 IMAD R21, R21, UR14, RZ ;  /* 0x0000000e1515dc24 */ /* 0x000fe4000f8e02ff */
[----:B------:R-:W-:Y:S01]  /*bba0*/  @!P6 IADD3 R17, P0, R18, UR15, RZ ;  /* 0x0000000f1211ec10 */ /* 0x000fe2000ff1e0ff */
[----:B------:R-:W-:Y:S01]  /*bbb0*/  @!P4 IMAD R20, R20, UR14, RZ ;  /* 0x0000000e1414cc24 */ /* 0x000fe2000f8e02ff */
[----:B------:R-:W3:Y:S01]  /*bbc0*/  @!P5 LDC.64 R10, c[0x0][0x2b0] ;  /* 0x0000ac00ff0adb82 */ /* 0x000ee20000000a00 */
[----:B------:R-:W-:Y:S01]  /*bbd0*/  @!P3 IMAD R19, R19, UR14, RZ ;  /* 0x0000000e1313bc24 */ /* 0x000fe2000f8e02ff */
[----:B------:R-:W-:-:S06]  /*bbe0*/  @!P6 LEA.HI.X.SX32 R18, R18, UR16, 0x1, P0 ;  /* 0x000000101212ec11 */ /* 0x000fcc00080f0eff */
[----:B------:R-:W5:Y:S08]  /*bbf0*/  @!P4 LDC.64 R8, c[0x0][0x2b0] ;  /* 0x0000ac00ff08cb82 */ /* 0x000f700000000a00 */
[----:B------:R-:W1:Y:S01]  /*bc00*/  @!P3 LDC.64 R6, c[0x0][0x2b0] ;  /* 0x0000ac00ff06bb82 */ /* 0x000e620000000a00 */
[----:B--2---:R-:W-:Y:S02]  /*bc10*/  @!P6 LEA R22, P1, R17, R12, 0x2 ;  /* 0x0000000c1116e211 */ /* 0x004fe400078210ff */
[----:B------:R-:W-:-:S02]  /*bc20*/  @!P5 IADD3 R12, P0, R21, UR15, RZ ;  /* 0x0000000f150cdc10 */ /* 0x000fc4000ff1e0ff */
[----:B------:R-:W-:Y:S02]  /*bc30*/  @!P6 LEA.HI.X R23, R17, R13, R18, 0x2, P1 ;  /* 0x0000000d1117e211 */ /* 0x000fe400008f1412 */
[----:B------:R-:W-:Y:S02]  /*bc40*/  @!P5 LEA.HI.X.SX32 R21, R21, UR16, 0x1, P0 ;  /* 0x000000101515dc11 */ /* 0x000fe400080f0eff */
[----:B---3--:R-:W-:Y:S01]  /*bc50*/  @!P5 LEA R24, P2, R12, R10, 0x2 ;  /* 0x0000000a0c18d211 */ /* 0x008fe200078410ff */
[----:B------:R2:W-:Y:S01]  /*bc60*/  @!P6 STG.E desc[UR12][R22.64], R0 ;  /* 0x000000001600e986 */ /* 0x0005e2000c10190c */
[----:B------:R-:W-:Y:S02]  /*bc70*/  @!P4 IADD3 R10, P1, R20, UR15, RZ ;  /* 0x0000000f140acc10 */ /* 0x000fe4000ff3e0ff */
[----:B------:R-:W-:Y:S02]  /*bc80*/  @!P3 IADD3 R13, P0, R19, UR15, RZ ;  /* 0x0000000f130dbc10 */ /* 0x000fe4000ff1e0ff */
[----:B------:R-:W-:-:S02]  /*bc90*/  @!P5 LEA.HI.X R25, R12, R11, R21, 0x2, P2 ;  /* 0x0000000b0c19d211 */ /* 0x000fc400010f1415 */
[----:B------:R-:W-:Y:S02]  /*bca0*/  @!P4 LEA.HI.X.SX32 R20, R20, UR16, 0x1, P1 ;  /* 0x000000101414cc11 */ /* 0x000fe400088f0eff */
[----:B------:R-:W-:Y:S01]  /*bcb0*/  @!P3 LEA.HI.X.SX32 R12, R19, UR16, 0x1, P0 ;  /* 0x00000010130cbc11 */ /* 0x000fe200080f0eff */
[----:B------:R2:W-:Y:S01]  /*bcc0*/  @!P5 STG.E desc[UR12][R24.64], R16 ;  /* 0x000000101800d986 */ /* 0x0005e2000c10190c */
[C---:B-----5:R-:W-:Y:S02]  /*bcd0*/  @!P4 LEA R8, P1, R10.reuse, R8, 0x2 ;  /* 0x000000080a08c211 */ /* 0x060fe400078210ff */
[C---:B-1----:R-:W-:Y:S02]  /*bce0*/  @!P3 LEA R6, P0, R13.reuse, R6, 0x2 ;  /* 0x000000060d06b211 */ /* 0x042fe400078010ff */
[----:B------:R-:W-:Y:S02]  /*bcf0*/  @!P4 LEA.HI.X R9, R10, R9, R20, 0x2, P1 ;  /* 0x000000090a09c211 */ /* 0x000fe400008f1414 */
[----:B------:R-:W-:-:S03]  /*bd00*/  @!P3 LEA.HI.X R7, R13, R7, R12, 0x2, P0 ;  /* 0x000000070d07b211 */ /* 0x000fc600000f140c */
[----:B------:R2:W-:Y:S04]  /*bd10*/  @!P4 STG.E desc[UR12][R8.64], R14 ;  /* 0x0000000e0800c986 */ /* 0x0005e8000c10190c */
[----:B------:R2:W-:Y:S02]  /*bd20*/  @!P3 STG.E desc[UR12][R6.64], R15 ;  /* 0x0000000f0600b986 */ /* 0x0005e4000c10190c */
.L_x_10:
[----:B------:R-:W-:Y:S05]  /*bd30*/  BSYNC B0 ;  /* 0x0000000000007941 */ /* 0x000fea0003800000 */
.L_x_9:
[----:B------:R-:W-:Y:S01]  /*bd40*/  USHF.R.S32.HI UR4, URZ, 0x1f, UR11 ;  /* 0x0000001f3f047899 */ /* 0x000fe2000801140b */
[----:B------:R-:W-:Y:S01]  /*bd50*/  SHF.R.S32.HI R237, RZ, 0x1f, R236 ;  /* 0x0000001fffed7819 */ /* 0x000fe200000114ec */
[----:B------:R-:W3:Y:S01]  /*bd60*/  LDS.128 R44, [R230] ;  /* 0x00000000e62c7984 */ /* 0x000ee20000000c00 */
[----:B------:R-:W-:-:S03]  /*bd70*/  ULDC.64 UR6, c[0x0][0x298] ;  /* 0x0000a60000067ab9 */ /* 0x000fc60000000a00 */
[C---:B-12---:R-:W-:Y:S01]  /*bd80*/  IMAD R0, R4.reuse, UR4, RZ ;  /* 0x0000000404007c24 */ /* 0x046fe2000f8e02ff */
[----:B------:R-:W-:Y:S01]  /*bd90*/  USHF.R.S32.HI UR4, URZ, 0x1f, UR8 ;  /* 0x0000001f3f047899 */ /* 0x000fe20008011408 */
[----:B------:R-:W-:Y:S01]  /*bda0*/  IMAD.WIDE.U32 R52, R4, UR11, R236 ;  /* 0x0000000b04347c25 */ /* 0x000fe2000f8e00ec */
[----:B------:R-:W1:Y:S03]  /*bdb0*/  LDS.128 R28, [R230+0x2000] ;  /* 0x00200000e61c7984 */ /* 0x000e660000000c00 */
[----:B------:R-:W-:Y:S01]  /*bdc0*/  IMAD R5, R5, UR11, R0 ;  /* 0x0000000b05057c24 */ /* 0x000fe2000f8e0200 */
[----:B------:R-:W2:Y:S01]  /*bdd0*/  LDS.128 R12, [R230+0x4000] ;  /* 0x00400000e60c7984 */ /* 0x000ea20000000c00 */
[----:B----4-:R-:W-:Y:S01]  /*bde0*/  IMAD R0, R2, UR4, RZ ;  /* 0x0000000402007c24 */ /* 0x010fe2000f8e02ff */
[----:B------:R-:W-:Y:S02]  /*bdf0*/  ULDC.64 UR4, c[0x0][0x280] ;  /* 0x0000a00000047ab9 */ /* 0x000fe40000000a00 */
[----:B------:R-:W-:Y:S01]  /*be00*/  IADD3 R53, R53, R5, RZ ;  /* 0x0000000535357210 */ /* 0x000fe20007ffe0ff */
[----:B------:R-:W4:Y:S01]  /*be10*/  LDS.128 R40, [R230+0x800] ;  /* 0x00080000e6287984 */ /* 0x000f220000000c00 */
[----:B------:R-:W-:-:S03]  /*be20*/  IMAD R3, R3, UR8, R0 ;  /* 0x0000000803037c24 */ /* 0x000fc6000f8e0200 */
[----:B------:R-:W5:Y:S01]  /*be30*/  LDS.128 R24, [R230+0x2800] ;  /* 0x00280000e6187984 */ /* 0x000f620000000c00 */
[----:B------:R-:W-:-:S03]  /*be40*/  IMAD.WIDE.U32 R52, R2, UR8, R52 ;  /* 0x0000000802347c25 */ /* 0x000fc6000f8e0034 */
[----:B------:R-:W5:Y:S02]  /*be50*/  LDS.128 R8, [R230+0x4800] ;  /* 0x00480000e6087984 */ /* 0x000f640000000c00 */
[----:B------:R-:W-:Y:S01]  /*be60*/  IADD3 R53, R53, R3, RZ ;  /* 0x0000000335357210 */ /* 0x000fe20007ffe0ff */
[----:B------:R-:W-:Y:S01]  /*be70*/  IMAD R3, R239, UR6, RZ ;  /* 0x00000006ef037c24 */ /* 0x000fe2000f8e02ff */
[----:B------:R-:W5:Y:S01]  /*be80*/  LDS.128 R36, [R230+0x1000] ;  /* 0x00100000e6247984 */ /* 0x000f620000000c00 */
[----:B------:R-:W-:-:S03]  /*be90*/  IMAD.WIDE.U32 R52, R238, UR6, R52 ;  /* 0x00000006ee347c25 */ /* 0x000fc6000f8e0034 */
[----:B------:R-:W5:Y:S01]  /*bea0*/  LDS.128 R20, [R230+0x3000] ;  /* 0x00300000e6147984 */ /* 0x000f620000000c00 */
[----:B------:R-:W-:-:S03]  /*beb0*/  IMAD R3, R238, UR7, R3 ;  /* 0x00000007ee037c24 */ /* 0x000fc6000f8e0203 */
[----:B------:R-:W5:Y:S01]  /*bec0*/  LDS.128 R4, [R230+0x5000] ;  /* 0x00500000e6047984 */ /* 0x000f620000000c00 */
[C---:B------:R-:W-:Y:S01]  /*bed0*/  LEA R2, P0, R52.reuse, UR4, 0x1 ;  /* 0x0000000434027c11 */ /* 0x040fe2000f8008ff */
[----:B------:R-:W-:Y:S02]  /*bee0*/  USHF.L.U32 UR4, UR6, 0x6, URZ ;  /* 0x0000000606047899 */ /* 0x000fe4000800063f */
[----:B------:R-:W5:Y:S01]  /*bef0*/  LDS.128 R32, [R230+0x1800] ;  /* 0x00180000e6207984 */ /* 0x000f620000000c00 */
[----:B------:R-:W-:Y:S01]  /*bf00*/  IADD3 R3, R53, R3, RZ ;  /* 0x0000000335037210 */ /* 0x000fe20007ffe0ff */
[----:B------:R-:W-:Y:S02]  /*bf10*/  USHF.L.U64.HI UR6, UR6, 0x6, UR7 ;  /* 0x0000000606067899 */ /* 0x000fe40008010207 */
[----:B------:R-:W5:Y:S01]  /*bf20*/  LDS.128 R16, [R230+0x3800] ;  /* 0x00380000e6107984 */ /* 0x000f620000000c00 */
[----:B------:R-:W-:Y:S02]  /*bf30*/  LEA.HI.X R3, R52, UR5, R3, 0x1, P0 ;  /* 0x0000000534037c11 */ /* 0x000fe400080f0c03 */
[----:B------:R-:W-:Y:S01]  /*bf40*/  IADD3 R52, P0, R2, UR4, RZ ;  /* 0x0000000402347c10 */ /* 0x000fe2000ff1e0ff */
[----:B------:R-:W5:Y:S03]  /*bf50*/  LDS.128 R48, [R230+0x5800] ;  /* 0x00580000e6307984 */ /* 0x000f660000000c00 */
[----:B------:R-:W-:Y:S01]  /*bf60*/  IADD3.X R53, R3, UR6, RZ, P0, !PT ;  /* 0x0000000603357c10 */ /* 0x000fe200087fe4ff */
[----:B---3--:R-:W-:Y:S01]  /*bf70*/  STG.E.128 desc[UR12][R2.64], R44 ;  /* 0x0000002c02007986 */ /* 0x008fe2000c101d0c */
[----:B------:R-:W-:-:S03]  /*bf80*/  IADD3 R54, P0, R52, UR4, RZ ;  /* 0x0000000434367c10 */ /* 0x000fc6000ff1e0ff */
[----:B-1----:R-:W-:Y:S01]  /*bf90*/  STG.E.128 desc[UR12][R2.64+0x40], R28 ;  /* 0x0000401c02007986 */ /* 0x002fe2000c101d0c */
[----:B------:R-:W-:Y:S02]  /*bfa0*/  IADD3.X R55, R53, UR6, RZ, P0, !PT ;  /* 0x0000000635377c10 */ /* 0x000fe400087fe4ff */
[----:B------:R-:W-:Y:S01]  /*bfb0*/  IADD3 R56, P0, R54, UR4, RZ ;  /* 0x0000000436387c10 */ /* 0x000fe2000ff1e0ff */
[----:B--2---:R-:W-:Y:S03]  /*bfc0*/  STG.E.128 desc[UR12][R2.64+0x80], R12 ;  /* 0x0000800c02007986 */ /* 0x004fe6000c101d0c */
[----:B------:R-:W-:Y:S01]  /*bfd0*/  IADD3.X R57, R55, UR6, RZ, P0, !PT ;  /* 0x0000000637397c10 */ /* 0x000fe200087fe4ff */
[----:B----4-:R-:W-:Y:S04]  /*bfe0*/  STG.E.128 desc[UR12][R52.64], R40 ;  /* 0x0000002834007986 */ /* 0x010fe8000c101d0c */
[----:B-----5:R-:W-:Y:S04]  /*bff0*/  STG.E.128 desc[UR12][R52.64+0x40], R24 ;  /* 0x0000401834007986 */ /* 0x020fe8000c101d0c */
[----:B------:R-:W-:Y:S04]  /*c000*/  STG.E.128 desc[UR12][R52.64+0x80], R8 ;  /* 0x0000800834007986 */ /* 0x000fe8000c101d0c */
[----:B------:R-:W-:Y:S04]  /*c010*/  STG.E.128 desc[UR12][R54.64], R36 ;  /* 0x0000002436007986 */ /* 0x000fe8000c101d0c */
[----:B------:R-:W-:Y:S04]  /*c020*/  STG.E.128 desc[UR12][R54.64+0x40], R20 ;  /* 0x0000401436007986 */ /* 0x000fe8000c101d0c */
[----:B------:R-:W-:Y:S04]  /*c030*/  STG.E.128 desc[UR12][R54.64+0x80], R4 ;  /* 0x0000800436007986 */ /* 0x000fe8000c101d0c */
[----:B------:R-:W-:Y:S04]  /*c040*/  STG.E.128 desc[UR12][R56.64], R32 ;  /* 0x0000002038007986 */ /* 0x000fe8000c101d0c */
[----:B------:R-:W-:Y:S04]  /*c050*/  STG.E.128 desc[UR12][R56.64+0x40], R16 ;  /* 0x0000401038007986 */ /* 0x000fe8000c101d0c */
[----:B------:R-:W-:Y:S01]  /*c060*/  STG.E.128 desc[UR12][R56.64+0x80], R48 ;  /* 0x0000803038007986 */ /* 0x000fe2000c101d0c */
[----:B------:R-:W-:Y:S05]  /*c070*/  EXIT ;  /* 0x000000000000794d */ /* 0x000fea0003800000 */
.L_x_0:
[----:B------:R-:W-:Y:S01]  /*c080*/  SHF.R.S32.HI R3, RZ, 0x1f, R130 ;  /* 0x0000001fff037819 */ /* 0x000fe20000011482 */
[----:B------:R-:W-:Y:S01]  /*c090*/  ULDC.64 UR4, c[0x0][0x290] ;  /* 0x0000a40000047ab9 */ /* 0x000fe20000000a00 */
[----:B------:R-:W-:Y:S01]  /*c0a0*/  SHF.R.S32.HI R0, RZ, 0x1f, R13 ;  /* 0x0000001fff007819 */ /* 0x000fe2000001140d */
[----:B------:R-:W-:Y:S01]  /*c0b0*/  ULDC.U8 UR8, c[0x0][0x3d9] ;  /* 0x0000f64000087ab9 */ /* 0x000fe20000000000 */
[----:B------:R-:W-:Y:S01]  /*c0c0*/  LEA.HI R2, R3, R130, RZ, 0x2 ;  /* 0x0000008203027211 */ /* 0x000fe200078f10ff */
[----:B------:R-:W-:Y:S01]  /*c0d0*/  UISETP.NE.AND UP1, UPT, UR8, URZ, UPT ;  /* 0x0000003f0800728c */ /* 0x000fe2000bf25270 */
[----:B------:R-:W-:Y:S01]  /*c0e0*/  LOP3.LUT P3, RZ, R130, 0x3, RZ, 0xc0, !PT ;  /* 0x0000000382ff7812 */ /* 0x000fe2000786c0ff */
[----:B------:R-:W-:Y:S01]  /*c0f0*/  IMAD R0, R0, UR4, RZ ;  /* 0x0000000400007c24 */ /* 0x000fe2000f8e02ff */
[----:B------:R-:W-:Y:S01]  /*c100*/  LOP3.LUT R3, R2, 0x1ffffffc, RZ, 0xc0, !PT ;  /* 0x1ffffffc02037812 */ /* 0x000fe200078ec0ff */
[----:B------:R-:W-:Y:S01]  /*c110*/  ULDC.U8 UR10, c[0x0][0x3d8] ;  /* 0x0000f600000a7ab9 */ /* 0x000fe20000000000 */
[----:B------:R-:W-:Y:S01]  /*c120*/  SHF.R.S32.HI R2, RZ, 0x2, R2 ;  /* 0x00000002ff027819 */ /* 0x000fe20000011402 */
[----:B------:R-:W-:Y:S01]  /*c130*/  ULDC.64 UR6, c[0x0][0x298] ;  /* 0x0000a60000067ab9 */ /* 0x000fe20000000a00 */
[----:B------:R-:W-:Y:S01]  /*c140*/  ISETP.NE.AND P1, PT, RZ, UR10, PT ;  /* 0x0000000aff007c0c */ /* 0x000fe2000bf25270 */
[----:B------:R-:W-:Y:S01]  /*c150*/  IMAD.IADD R4, R130, 0x1, -R3 ;  /* 0x0000000182047824 */ /* 0x000fe200078e0a03 */
[----:B------:R-:W-:Y:S01]  /*c160*/  BSSY B0, `(.L_x_11) ;  /* 0x0000051000007945 */ /* 0x000fe20003800000 */
[----:B------:R-:W-:Y:S01]  /*c170*/  IMAD R3, R13, UR5, R0 ;  /* 0x000000050d037c24 */ /* 0x000fe2000f8e0200 */
[----:B------:R-:W-:Y:S01]  /*c180*/  SHF.R.S32.HI R0, RZ, 0x1f, R23 ;  /* 0x0000001fff007819 */ /* 0x000fe20000011417 */
[----:B------:R-:W-:Y:S01]  /*c190*/  IMAD.SHL.U32 R4, R4, 0x8, RZ ;  /* 0x0000000804047824 */ /* 0x000fe200078e00ff */
[----:B------:R-:W-:Y:S01]  /*c1a0*/  @!UP1 UISETP.NE.AND UP0, UPT, UR10, URZ, UPT ;  /* 0x0000003f0a00928c */ /* 0x000fe2000bf05270 */
[----:B------:R-:W-:Y:S01]  /*c1b0*/  ISETP.EQ.AND P1, PT, RZ, UR8, P1 ;  /* 0x00000008ff007c0c */ /* 0x000fe20008f22270 */
[----:B------:R-:W-:Y:S01]  /*c1c0*/  @UP1 ULDC UR9, c[0x0][0x2c0] ;  /* 0x0000b00000091ab9 */ /* 0x000fe20000000800 */
[----:B------:R-:W-:Y:S01]  /*c1d0*/  VIADD R7, R2, 0x60 ;  /* 0x0000006002077836 */ /* 0x000fe20000000000 */
[----:B------:R-:W-:Y:S01]  /*c1e0*/  SHF.R.S32.HI R5, RZ, 0x1f, R4 ;  /* 0x0000001fff057819 */ /* 0x000fe20000011404 */
[----:B------:R-:W-:-:S02]  /*c1f0*/  @UP1 UIMAD UR9, UR15, UR9, URZ ;  /* 0x000000090f0912a4 */ /* 0x000fc4000f8e023f */
[----:B------:R-:W-:Y:S01]  /*c200*/  IMAD.WIDE.U32 R4, R13, UR4, R4 ;  /* 0x000000040d047c25 */ /* 0x000fe2000f8e0004 */
[----:B------:R-:W-:-:S03]  /*c210*/  ULDC.64 UR4, c[0x0][0x2a0] ;  /* 0x0000a80000047ab9 */ /* 0x000fc60000000a00 */
[----:B------:R-:W-:Y:S01]  /*c220*/  IMAD.IADD R5, R3, 0x1, R5 ;  /* 0x0000000103057824 */ /* 0x000fe200078e0205 */
[----:B------:R-:W-:Y:S01]  /*c230*/  SHF.R.S32.HI R3, RZ, 0x1f, R2 ;  /* 0x0000001fff037819 */ /* 0x000fe20000011402 */
[----:B------:R-:W-:Y:S02]  /*c240*/  IMAD R0, R0, UR4, RZ ;  /* 0x0000000400007c24 */ /* 0x000fe4000f8e02ff */
[----:B------:R-:W-:Y:S01]  /*c250*/  IMAD.WIDE.U32 R8, R23, UR4, R4 ;  /* 0x0000000417087c25 */ /* 0x000fe2000f8e0004 */
[----:B------:R-:W-:Y:S02]  /*c260*/  @!UP1 ULDC UR4, c[0x0][0x2e4] ;  /* 0x0000b90000049ab9 */ /* 0x000fe40000000800 */
[----:B------:R-:W-:Y:S01]  /*c270*/  @!UP1 USEL UR9, UR15, UR4, !UP0 ;  /* 0x000000040f099287 */ /* 0x000fe2000c000000 */
[----:B------:R-:W-:Y:S02]  /*c280*/  IMAD.WIDE R10, R238, 0x80, R2 ;  /* 0x00000080ee0a7825 */ /* 0x000fe400078e0202 */
[----:B------:R-:W-:-:S02]  /*c290*/  @!UP1 ULDC UR4, c[0x0][0x270] ;  /* 0x00009c0000049ab9 */ /* 0x000fc40000000800 */
[----:B------:R-:W-:Y:S01]  /*c2a0*/  IMAD R0, R23, UR5, R0 ;  /* 0x0000000517007c24 */ /* 0x000fe2000f8e0200 */
[----:B------:R-:W-:Y:S01]  /*c2b0*/  @UP1 UMOV UR5, 0x1 ;  /* 0x0000000100051882 */ /* 0x000fe20000000000 */
[----:B------:R-:W-:Y:S01]  /*c2c0*/  IMAD R5, R11, UR6, RZ ;  /* 0x000000060b057c24 */ /* 0x000fe2000f8e02ff */
[----:B------:R-:W-:Y:S01]  /*c2d0*/  @!UP1 UIMAD UR5, UR9, UR4, URZ ;  /* 0x00000004090592a4 */ /* 0x000fe2000f8e023f */
[----:B------:R-:W-:Y:S02]  /*c2e0*/  IMAD.IADD R9, R0, 0x1, R9 ;  /* 0x0000000100097824 */ /* 0x000fe400078e0209 */
[C---:B------:R-:W-:Y:S01]  /*c2f0*/  IMAD R5, R10.reuse, UR7, R5 ;  /* 0x000000070a057c24 */ /* 0x040fe2000f8e0205 */
[----:B------:R-:W-:Y:S01]  /*c300*/  USHF.L.U64.HI UR7, UR6, 0x6, UR7 ;  /* 0x0000000606077899 */ /* 0x000fe20008010207 */
[----:B------:R-:W-:-:S04]  /*c310*/  IMAD.WIDE.U32 R10, R10, UR6, R8 ;  /* 0x000000060a0a7c25 */ /* 0x000fc8000f8e0008 */
[----:B------:R-:W-:Y:S01]  /*c320*/  IMAD R6, R13, UR5, RZ ;  /* 0x000000050d067c24 */ /* 0x000fe2000f8e02ff */
[----:B------:R-:W-:Y:S01]  /*c330*/  ULDC.64 UR4, c[0x0][0x280] ;  /* 0x0000a00000047ab9 */ /* 0x000fe20000000a00 */
[----:B------:R-:W-:Y:S01]  /*c340*/  IMAD.IADD R0, R5, 0x1, R11 ;  /* 0x0000000105007824 */ /* 0x000fe200078e020b */
[----:B------:R-:W-:Y:S01]  /*c350*/  LEA R8, P0, R10, UR4, 0x1 ;  /* 0x000000040a087c11 */ /* 0x000fe2000f8008ff */
[----:B------:R-:W-:Y:S01]  /*c360*/  USHF.L.U32 UR4, UR6, 0x6, URZ ;  /* 0x0000000606047899 */ /* 0x000fe2000800063f */
[----:B------:R-:W-:Y:S01]  /*c370*/  IMAD R4, R13, UR15, RZ ;  /* 0x0000000f0d047c24 */ /* 0x000fe2000f8e02ff */
[----:B------:R-:W-:Y:S01]  /*c380*/  SEL R6, R6, RZ, !P1 ;  /* 0x000000ff06067207 */ /* 0x000fe20004800000 */
[----:B------:R-:W-:Y:S01]  /*c390*/  @UP1 ULDC UR6, c[0x0][0x2c0] ;  /* 0x0000b00000061ab9 */ /* 0x000fe20000000800 */
[----:B------:R-:W-:Y:S01]  /*c3a0*/  LEA.HI.X R9, R10, UR5, R0, 0x1, P0 ;  /* 0x000000050a097c11 */ /* 0x000fe200080f0c00 */
[----:B------:R-:W-:Y:S01]  /*c3b0*/  @!UP1 UMOV UR6, 0x1 ;  /* 0x0000000100069882 */ /* 0x000fe20000000000 */
[----:B------:R-:W-:Y:S01]  /*c3c0*/  IADD3 R12, P0, R8, UR4, RZ ;  /* 0x00000004080c7c10 */ /* 0x000fe2000ff1e0ff */
[----:B------:R-:W-:Y:S01]  /*c3d0*/  IMAD R23, R23, UR9, R6 ;  /* 0x0000000917177c24 */ /* 0x000fe2000f8e0206 */
[----:B------:R-:W-:Y:S01]  /*c3e0*/  IADD3 R6, -R133, UR15, RZ ;  /* 0x0000000f85067c10 */ /* 0x000fe2000fffe1ff */
[----:B------:R1:W-:Y:S01]  /*c3f0*/  STG.E.128 desc[UR12][R8.64], RZ ;  /* 0x000000ff08007986 */ /* 0x0003e2000c101d0c */
[----:B------:R-:W-:Y:S01]  /*c400*/  IADD3.X R13, R9, UR7, RZ, P0, !PT ;  /* 0x00000007090d7c10 */ /* 0x000fe200087fe4ff */
[----:B------:R-:W-:Y:S01]  /*c410*/  IMAD R133, R133, UR6, RZ ;  /* 0x0000000685857c24 */ /* 0x000fe2000f8e02ff */
[----:B------:R-:W-:Y:S01]  /*c420*/  IADD3 R14, P0, R12, UR4, RZ ;  /* 0x000000040c0e7c10 */ /* 0x000fe2000ff1e0ff */
[----:B------:R1:W-:Y:S01]  /*c430*/  STG.E.128 desc[UR12][R8.64+0x40], RZ ;  /* 0x000040ff08007986 */ /* 0x0003e2000c101d0c */
[C---:B------:R-:W-:Y:S01]  /*c440*/  ISETP.GE.OR P6, PT, R2.reuse, R6, P3 ;  /* 0x000000060200720c */ /* 0x040fe20001fc6670 */
[----:B------:R-:W-:Y:S01]  /*c450*/  VIADD R5, R2, 0x20 ;  /* 0x0000002002057836 */ /* 0x000fe20000000000 */
[----:B------:R-:W-:Y:S01]  /*c460*/  IADD3.X R15, R13, UR7, RZ, P0, !PT ;  /* 0x000000070d0f7c10 */ /* 0x000fe200087fe4ff */
[----:B------:R1:W-:Y:S01]  /*c470*/  STG.E.128 desc[UR12][R8.64+0x80], RZ ;  /* 0x000080ff08007986 */ /* 0x0003e2000c101d0c */
[----:B------:R-:W-:Y:S01]  /*c480*/  IADD3 R16, P0, R14, UR4, RZ ;  /* 0x000000040e107c10 */ /* 0x000fe2000ff1e0ff */
[----:B------:R-:W-:Y:S01]  /*c490*/  VIADD R11, R2, 0x40 ;  /* 0x00000040020b7836 */ /* 0x000fe20000000000 */
[----:B------:R-:W-:Y:S01]  /*c4a0*/  SHF.R.S32.HI R0, RZ, 0x1f, R4 ;  /* 0x0000001fff007819 */ /* 0x000fe20000011404 */
[----:B------:R1:W-:Y:S01]  /*c4b0*/  STG.E.128 desc[UR12][R12.64], RZ ;  /* 0x000000ff0c007986 */ /* 0x0003e2000c101d0c */
[----:B------:R-:W-:-:S02]  /*c4c0*/  IADD3.X R17, R15, UR7, RZ, P0, !PT ;  /* 0x000000070f117c10 */ /* 0x000fc400087fe4ff */
[----:B------:R-:W-:Y:S01]  /*c4d0*/  SEL R4, R4, RZ, P1 ;  /* 0x000000ff04047207 */ /* 0x000fe20000800000 */
[----:B------:R1:W-:Y:S01]  /*c4e0*/  STG.E.128 desc[UR12][R12.64+0x40], RZ ;  /* 0x000040ff0c007986 */ /* 0x0003e2000c101d0c */
[----:B------:R-:W-:Y:S02]  /*c4f0*/  SEL R0, R0, RZ, P1 ;  /* 0x000000ff00007207 */ /* 0x000fe40000800000 */
[----:B------:R-:W-:Y:S01]  /*c500*/  IADD3 R4, P2, P1, R133, R4, R23 ;  /* 0x0000000485047210 */ /* 0x000fe2000795e017 */
[----:B------:R1:W-:Y:S01]  /*c510*/  STG.E.128 desc[UR12][R12.64+0x80], RZ ;  /* 0x000080ff0c007986 */ /* 0x0003e2000c101d0c */
[----:B------:R-:W-:Y:S02]  /*c520*/  SHF.R.S32.HI R133, RZ, 0x1f, R133 ;  /* 0x0000001fff857819 */ /* 0x000fe40000011485 */
[----:B------:R-:W-:Y:S01]  /*c530*/  SHF.R.S32.HI R23, RZ, 0x1f, R23 ;  /* 0x0000001fff177819 */ /* 0x000fe20000011417 */
[----:B------:R1:W-:Y:S01]  /*c540*/  STG.E.128 desc[UR12][R14.64], RZ ;  /* 0x000000ff0e007986 */ /* 0x0003e2000c101d0c */
[----:B------:R-:W-:-:S02]  /*c550*/  ISETP.GE.OR P5, PT, R5, R6, P3 ;  /* 0x000000060500720c */ /* 0x000fc40001fa6670 */
[-C--:B------:R-:W-:Y:S01]  /*c560*/  ISETP.GE.OR P4, PT, R11, R6.reuse, P3 ;  /* 0x000000060b00720c */ /* 0x080fe20001f86670 */
[----:B------:R1:W-:Y:S01]  /*c570*/  STG.E.128 desc[UR12][R14.64+0x40], RZ ;  /* 0x000040ff0e007986 */ /* 0x0003e2000c101d0c */
[----:B------:R-:W-:Y:S02]  /*c580*/  ISETP.GE.OR P3, PT, R7, R6, P3 ;  /* 0x000000060700720c */ /* 0x000fe40001f66670 */
[----:B------:R-:W-:Y:S01]  /*c590*/  IADD3.X R0, R133, R0, R23, P2, P1 ;  /* 0x0000000085007210 */ /* 0x000fe200017e2417 */
[----:B------:R1:W-:Y:S04]  /*c5a0*/  STG.E.128 desc[UR12][R14.64+0x80], RZ ;  /* 0x000080ff0e007986 */ /* 0x0003e8000c101d0c */
[----:B------:R1:W-:Y:S04]  /*c5b0*/  STG.E.128 desc[UR12][R16.64], RZ ;  /* 0x000000ff10007986 */ /* 0x0003e8000c101d0c */
[----:B------:R1:W-:Y:S04]  /*c5c0*/  STG.E.128 desc[UR12][R16.64+0x40], RZ ;  /* 0x000040ff10007986 */ /* 0x0003e8000c101d0c */
[----:B------:R1:W-:Y:S01]  /*c5d0*/  STG.E.128 desc[UR12][R16.64+0x80], RZ ;  /* 0x000080ff10007986 */ /* 0x0003e2000c101d0c */
[----:B------:R-:W-:Y:S05]  /*c5e0*/  @P6 BRA `(.L_x_12) ;  /* 0x0000000000206947 */ /* 0x000fea0003800000 */
[----:B-1----:R-:W-:Y:S01]  /*c5f0*/  IMAD R9, R2, UR6, RZ ;  /* 0x0000000602097c24 */ /* 0x002fe2000f8e02ff */
[----:B------:R-:W-:-:S04]  /*c600*/  ULDC.64 UR4, c[0x0][0x2b0] ;  /* 0x0000ac0000047ab9 */ /* 0x000fc80000000a00 */
[----:B------:R-:W-:-:S04]  /*c610*/  IADD3 R3, P0, R9, R4, RZ ;  /* 0x0000000409037210 */ /* 0x000fc80007f1e0ff */
[----:B------:R-:W-:Y:S02]  /*c620*/  LEA.HI.X.SX32 R2, R9, R0, 0x1, P0 ;  /* 0x0000000009027211 */ /* 0x000fe400000f0eff */
[----:B------:R-:W-:-:S04]  /*c630*/  LEA R8, P0, R3, UR4, 0x2 ;  /* 0x0000000403087c11 */ /* 0x000fc8000f8010ff */
[----:B------:R-:W-:Y:S01]  /*c640*/  LEA.HI.X R9, R3, UR5, R2, 0x2, P0 ;  /* 0x0000000503097c11 */ /* 0x000fe200080f1402 */
[----:B------:R-:W-:-:S05]  /*c650*/  IMAD.MOV.U32 R3, RZ, RZ, 0x7f800000 ;  /* 0x7f800000ff037424 */ /* 0x000fca00078e00ff */
[----:B------:R2:W-:Y:S03]  /*c660*/  STG.E desc[UR12][R8.64], R3 ;  /* 0x0000000308007986 */ /* 0x0005e6000c10190c */
.L_x_12:
[----:B------:R-:W-:Y:S05]  /*c670*/  BSYNC B0 ;  /* 0x0000000000007941 */ /* 0x000fea0003800000 */
.L_x_11:
[----:B------:R-:W-:Y:S04]  /*c680*/  BSSY B0, `(.L_x_13) ;  /* 0x000000a000007945 */ /* 0x000fe80003800000 */
[----:B------:R-:W-:Y:S05]  /*c690*/  @P5 BRA `(.L_x_14) ;  /* 0x0000000000205947 */ /* 0x000fea0003800000 */
[----:B------:R-:W-:Y:S01]  /*c6a0*/  IMAD R5, R5, UR6, RZ ;  /* 0x0000000605057c24 */ /* 0x000fe2000f8e02ff */
[----:B------:R-:W-:-:S04]  /*c6b0*/  ULDC.64 UR4, c[0x0][0x2b0] ;  /* 0x0000ac0000047ab9 */ /* 0x000fc80000000a00 */
[----:B--2---:R-:W-:-:S04]  /*c6c0*/  IADD3 R3, P0, R5, R4, RZ ;  /* 0x0000000405037210 */ /* 0x004fc80007f1e0ff */
[----:B------:R-:W-:Y:S02]  /*c6d0*/  LEA.HI.X.SX32 R2, R5, R0, 0x1, P0 ;  /* 0x0000000005027211 */ /* 0x000fe400000f0eff */
[----:B-1----:R-:W-:-:S04]  /*c6e0*/  LEA R8, P0, R3, UR4, 0x2 ;  /* 0x0000000403087c11 */ /* 0x002fc8000f8010ff */
[----:B------:R-:W-:Y:S01]  /*c6f0*/  LEA.HI.X R9, R3, UR5, R2, 0x2, P0 ;  /* 0x0000000503097c11 */ /* 0x000fe200080f1402 */
[----:B------:R-:W-:-:S05]  /*c700*/  IMAD.MOV.U32 R3, RZ, RZ, 0x7f800000 ;  /* 0x7f800000ff037424 */ /* 0x000fca00078e00ff */
[----:B------:R3:W-:Y:S03]  /*c710*/  STG.E desc[UR12][R8.64], R3 ;  /* 0x0000000308007986 */ /* 0x0007e6000c10190c */
.L_x_14:
[----:B------:R-:W-:Y:S05]  /*c720*/  BSYNC B0 ;  /* 0x0000000000007941 */ /* 0x000fea0003800000 */
.L_x_13:
[----:B------:R-:W-:Y:S04]  /*c730*/  BSSY B0, `(.L_x_15) ;  /* 0x000000a000007945 */ /* 0x000fe80003800000 */
[----:B------:R-:W-:Y:S05]  /*c740*/  @P4 BRA `(.L_x_16) ;  /* 0x0000000000204947 */ /* 0x000fea0003800000 */
[----:B------:R-:W-:Y:S01]  /*c750*/  IMAD R11, R11, UR6, RZ ;  /* 0x000000060b0b7c24 */ /* 0x000fe2000f8e02ff */
[----:B------:R-:W-:-:S04]  /*c760*/  ULDC.64 UR4, c[0x0][0x2b0] ;  /* 0x0000ac0000047ab9 */ /* 0x000fc80000000a00 */
[----:B--23--:R-:W-:-:S04]  /*c770*/  IADD3 R3, P0, R11, R4, RZ ;  /* 0x000000040b037210 */ /* 0x00cfc80007f1e0ff */
[----:B------:R-:W-:Y:S02]  /*c780*/  LEA.HI.X.SX32 R2, R11, R0, 0x1, P0 ;  /* 0x000000000b027211 */ /* 0x000fe400000f0eff */
[----:B-1----:R-:W-:-:S04]  /*c790*/  LEA R8, P0, R3, UR4, 0x2 ;  /* 0x0000000403087c11 */ /* 0x002fc8000f8010ff */
[----:B------:R-:W-:Y:S01]  /*c7a0*/  LEA.HI.X R9, R3, UR5, R2, 0x2, P0 ;  /* 0x0000000503097c11 */ /* 0x000fe200080f1402 */
[----:B------:R-:W-:-:S05]  /*c7b0*/  IMAD.MOV.U32 R3, RZ, RZ, 0x7f800000 ;  /* 0x7f800000ff037424 */ /* 0x000fca00078e00ff */
[----:B------:R4:W-:Y:S03]  /*c7c0*/  STG.E desc[UR12][R8.64], R3 ;  /* 0x0000000308007986 */ /* 0x0009e6000c10190c */
.L_x_16:
[----:B------:R-:W-:Y:S05]  /*c7d0*/  BSYNC B0 ;  /* 0x0000000000007941 */ /* 0x000fea0003800000 */
.L_x_15:
[----:B------:R-:W-:Y:S05]  /*c7e0*/  @P3 EXIT ;  /* 0x000000000000394d */ /* 0x000fea0003800000 */
[----:B------:R-:W-:Y:S01]  /*c7f0*/  IMAD R7, R7, UR6, RZ ;  /* 0x0000000607077c24 */ /* 0x000fe2000f8e02ff */
[----:B------:R-:W-:Y:S01]  /*c800*/  ULDC.64 UR4, c[0x0][0x2b0] ;  /* 0x0000ac0000047ab9 */ /* 0x000fe20000000a00 */
[----:B------:R-:W-:-:S03]  /*c810*/  IMAD.MOV.U32 R5, RZ, RZ, 0x7f800000 ;  /* 0x7f800000ff057424 */ /* 0x000fc600078e00ff */
[----:B------:R-:W-:-:S04]  /*c820*/  IADD3 R4, P0, R7, R4, RZ ;  /* 0x0000000407047210 */ /* 0x000fc80007f1e0ff */
[----:B------:R-:W-:Y:S02]  /*c830*/  LEA.HI.X.SX32 R7, R7, R0, 0x1, P0 ;  /* 0x0000000007077211 */ /* 0x000fe400000f0eff */
[----:B------:R-:W-:-:S04]  /*c840*/  LEA R2, P0, R4, UR4, 0x2 ;  /* 0x0000000404027c11 */ /* 0x000fc8000f8010ff */
[----:B--234-:R-:W-:-:S05]  /*c850*/  LEA.HI.X R3, R4, UR5, R7, 0x2, P0 ;  /* 0x0000000504037c11 */ /* 0x01cfca00080f1407 */
[----:B------:R-:W-:Y:S01]  /*c860*/  STG.E desc[UR12][R2.64], R5 ;  /* 0x0000000502007986 */ /* 0x000fe2000c10190c */
[----:B------:R-:W-:Y:S05]  /*c870*/  EXIT ;  /* 0x000000000000794d */ /* 0x000fea0003800000 */
.L_x_17:
[----:B------:R-:W-:-:S00]  /*c880*/  BRA `(.L_x_17) ;  /* 0xfffffffc00fc7947 */ /* 0x000fc0000383ffff */
[----:B------:R-:W-:-:S00]  /*c890*/  NOP ;  /* 0x0000000000007918 */ /* 0x000fc00000000000 */
        /* <DEDUP_REMOVED lines=14> */
.L_x_1141:


//--------------------- .text._ZN5flash16flash_fwd_kernelI23Flash_fwd_kernel_traitsILi96ELi128ELi64ELi4ELb0ELb0EN7cutlass6half_tE19Flash_kernel_traitsILi96ELi128ELi64ELi4ES3_EELb0ELb1ELb0ELb0ELb0ELb1ELb0ELb0EEEvNS_16Flash_fwd_paramsE --------------------------
	.section	.text._ZN5flash16flash_fwd_kernelI23Flash_fwd_kernel_traitsILi96ELi128ELi64ELi4ELb0ELb0EN7cutlass6half_tE19Flash_kernel_traitsILi96ELi128ELi64ELi4ES3_EELb0ELb1ELb0ELb0ELb0ELb1ELb0ELb0EEEvNS_16Flash_fwd_paramsE,"ax",@progbits
	.align	128
        .global         _ZN5flash16flash_fwd_kernelI23Flash_fwd_kernel_traitsILi96ELi128ELi64ELi4ELb0ELb0EN7cutlass6half_tE19Flash_kernel_traitsILi96ELi128ELi64ELi4ES3_EELb0ELb1ELb0ELb0ELb0ELb1ELb0ELb0EEEvNS_16Flash_fwd_paramsE
        .type           _ZN5flash16flash_fwd_kernelI23Flash_fwd_kernel_traitsILi96ELi128ELi64ELi4ELb0ELb0EN7cutlass6half_tE19Flash_kernel_traitsILi96ELi128ELi64ELi4ES3_EELb0ELb1ELb0ELb0ELb0ELb1ELb0ELb0EEEvNS_16Flash_fwd_paramsE,@function
        .size           _ZN5flash16flash_fwd_kernelI23Flash_fwd_kernel_traitsILi96ELi128ELi64ELi4ELb0ELb0EN7cutlass6half_tE19Flash_kernel_traitsILi96ELi128ELi64ELi4ES3_EELb0ELb1ELb0ELb0ELb0ELb1ELb0ELb0EEEvNS_16Flash_fwd_paramsE,(.L_x_1142 - _ZN5flash16flash_fwd_kernelI23Flash_fwd_kernel_traitsILi96ELi128ELi64ELi4ELb0ELb0EN7cutlass6half_tE19Flash_kernel_traitsILi96ELi128ELi64ELi4ES3_EELb0ELb1ELb0ELb0ELb0ELb1ELb0ELb0EEEvNS_16Flash_fwd_paramsE)
        .other          _ZN5flash16flash_fwd_kernelI23Flash_fwd_kernel_traitsILi96ELi128ELi64ELi4ELb0ELb0EN7cutlass6half_tE19Flash_kernel_traitsILi96ELi128ELi64ELi4ES3_EELb0ELb1ELb0ELb0ELb0ELb1ELb0ELb0EEEvNS_16Flash_fwd_paramsE,@"STO_CUDA_ENTRY STV_DEFAULT"
_ZN5flash16flash_fwd_kernelI23Flash_fwd_kernel_traitsILi96ELi128ELi64ELi4ELb0ELb0EN7cutlass6half_tE19Flash_kernel_traitsILi96ELi128ELi64ELi4ES3_EELb0ELb1ELb0ELb0ELb0ELb1ELb0ELb0EEEvNS_16Flash_fwd_paramsE:
.text._ZN5flash16flash_fwd_kernelI23Flash_fwd_kernel_traitsILi96ELi128ELi64ELi4ELb0ELb0EN7cutlass6half_tE19Flash_kernel_traitsILi96ELi128ELi64ELi4ES3_EELb0ELb1ELb0ELb0ELb0ELb1ELb0ELb0EEEvNS_16Flash_fwd_paramsE:
[----:B------:R-:W-:Y:S08]  /*0000*/  LDC R1, c[0x0][0x28] ;  /* 0x00000a00ff017b82 */ /* 0x000ff00000000800 */
[----:B------:R-:W1:Y:S01]  /*0010*/  S2UR UR8, SR_CTAID.Y ;  /* 0x00000000000879c3 */ /* 0x000e620000002600 */
[----:B------:R-:W-:Y:S01]  /*0020*/  ULDC.64 UR4, c[0x0][0x300] ;  /* 0x0000c00000047ab9 */ /* 0x000fe20000000a00 */
[----:B------:R-:W-:Y:S01]  /*0030*/  ULDC.64 UR6, c[0x0][0x2f0] ;  /* 0x0000bc0000067ab9 */ /* 0x000fe20000000a00 */
[----:B------:R-:W-:-:S02]  /*0040*/  UISETP.NE.U32.AND UP1, UPT, UR4, URZ, UPT ;  /* 0x0000003f0400728c */ /* 0x000fc4000bf25070 */
[----:B------:R-:W-:Y:S02]  /*0050*/  UISETP.NE.U32.AND UP2, UPT, UR6, URZ, UPT ;  /* 0x0000003f0600728c */ /* 0x000fe4000bf45070 */
[----:B------:R-:W-:Y:S02]  /*0060*/  UISETP.NE.AND.EX UP1, UPT, UR5, URZ, UPT, UP1 ;  /* 0x0000003f0500728c */ /* 0x000fe4000bf25310 */
[----:B------:R-:W-:Y:S01]  /*0070*/  UISETP.NE.AND.EX UP2, UPT, UR7, URZ, UPT, UP2 ;  /* 0x0000003f0700728c */ /* 0x000fe2000bf45320 */
[----:B------:R-:W-:Y:S01]  /*0080*/  ULDC.64 UR10, c[0x0][0x2f0] ;  /* 0x0000bc00000a7ab9 */ /* 0x000fe20000000a00 */
[----:B------:R-:W-:Y:S02]  /*0090*/  ULDC.U8 UR6, c[0x0][0x3c2] ;  /* 0x0000f08000067ab9 */ /* 0x000fe40000000000 */
[----:B------:R-:W-:Y:S01]  /*00a0*/  PLOP3.LUT P0, PT, PT, PT, UP1, 0x80, 0x0 ;  /* 0x000000000000781c */ /* 0x000fe20003f0f018 */
[----:B------:R-:W-:Y:S01]  /*00b0*/  ULDC.64 UR4, c[0x0][0x2f8] ;  /* 0x0000be0000047ab9 */ /* 0x000fe20000000a00 */
[----:B------:R-:W-:Y:S01]  /*00c0*/  PLOP3.LUT P2, PT, PT, PT, UP2, 0x80, 0x0 ;  /* 0x000000000000781c */ /* 0x000fe20003f4f028 */
[----:B------:R-:W-:-:S02]  /*00d0*/  UISETP.NE.AND UP3, UPT, UR6, URZ, UPT ;  /* 0x0000003f0600728c */ /* 0x000fc4000bf65270 */
[----:B------:R-:W-:Y:S01]  /*00e0*/  UISETP.EQ.U32.AND UP0, UPT, UR4, URZ, UPT ;  /* 0x0000003f0400728c */ /* 0x000fe2000bf02070 */
[----:B------:R-:W-:Y:S01]  /*00f0*/  ULDC.64 UR18, c[0x0][0x208] ;  /* 0x0000820000127ab9 */ /* 0x000fe20000000a00 */
[----:B------:R-:W-:Y:S02]  /*0100*/  ULDC.64 UR6, c[0x0][0x2f8] ;  /* 0x0000be0000067ab9 */ /* 0x000fe40000000a00 */
[----:B------:R-:W-:Y:S02]  /*0110*/  UISETP.EQ.OR.EX UP0, UPT, UR5, URZ, !UP3, UP0 ;  /* 0x0000003f0500728c */ /* 0x000fe4000df02700 */
[----:B-1----:R-:W-:-:S06]  /*0120*/  UIMAD.WIDE UR10, UR8, 0x4, UR10 ;  /* 0x00000004080a78a5 */ /* 0x002fcc000f8e020a */
[----:B------:R-:W-:Y:S02]  /*0130*/  IMAD.U32 R10, RZ, RZ, UR10 ;  /* 0x0000000aff0a7e24 */ /* 0x000fe4000f8e00ff */
[----:B------:R-:W-:Y:S01]  /*0140*/  IMAD.U32 R11, RZ, RZ, UR11 ;  /* 0x0000000bff0b7e24 */ /* 0x000fe2000f8e00ff */
[----:B------:R-:W-:Y:S02]  /*0150*/  @UP1 ULDC.64 UR10, c[0x0][0x300] ;  /* 0x0000c000000a1ab9 */ /* 0x000fe40000000a00 */
[----:B------:R-:W-:Y:S02]  /*0160*/  @UP1 UIMAD.WIDE UR10, UR8, 0x4, UR10 ;  /* 0x00000004080a18a5 */ /* 0x000fe4000f8e020a */
[----:B------:R-:W2:Y:S04]  /*0170*/  @P2 LDG.E R4, desc[UR18][R10.64] ;  /* 0x000000120a042981 */ /* 0x000ea8000c1e1900 */
[----:B------:R-:W-:Y:S01]  /*0180*/  IMAD.U32 R8, RZ, RZ, UR10 ;  /* 0x0000000aff087e24 */ /* 0x000fe2000f8e00ff */
[----:B------:R-:W3:Y:S01]  /*0190*/  @P2 LDG.E R0, desc[UR18][R10.64+0x4] ;  /* 0x000004120a002981 */ /* 0x000ee2000c1e1900 */
[----:B------:R-:W-:Y:S01]  /*01a0*/  IMAD.U32 R9, RZ, RZ, UR11 ;  /* 0x0000000bff097e24 */ /* 0x000fe2000f8e00ff */
[----:B------:R-:W-:Y:S01]  /*01b0*/  PLOP3.LUT P1, PT, PT, PT, UP0, 0x80, 0x0 ;  /* 0x000000000000781c */ /* 0x000fe20003f2f008 */
[----:B------:R-:W-:-:S03]  /*01c0*/  UIMAD.WIDE UR6, UR8, 0x4, UR6 ;  /* 0x00000004080678a5 */ /* 0x000fc6000f8e0206 */
[----:B------:R-:W4:Y:S03]  /*01d0*/  @P0 LDG.E R2, desc[UR18][R8.64] ;  /* 0x0000001208020981 */ /* 0x000f26000c1e1900 */
[----:B------:R-:W-:Y:S02]  /*01e0*/  IMAD.U32 R6, RZ, RZ, UR6 ;  /* 0x00000006ff067e24 */ /* 0x000fe4000f8e00ff */
[----:B------:R-:W-:-:S05]  /*01f0*/  IMAD.U32 R7, RZ, RZ, UR7 ;  /* 0x00000007ff077e24 */ /* 0x000fca000f8e00ff */
[----:B------:R-:W5:Y:S01]  /*0200*/  @!P1 LDG.E R3, desc[UR18][R6.64] ;  /* 0x0000001206039981 */ /* 0x000f62000c1e1900 */
[----:B------:R-:W-:Y:S01]  /*0210*/  UMOV UR15, 0xffffffff ;  /* 0xffffffff000f7882 */ /* 0x000fe20000000000 */
[----:B------:R-:W-:Y:S01]  /*0220*/  UMOV UR9, URZ ;  /* 0x0000003f00097c82 */ /* 0x000fe20008000000 */
[----:B------:R-:W-:Y:S01]  /*0230*/  UMOV UR21, 0xffffffff ;  /* 0xffffffff00157882 */ /* 0x000fe20000000000 */
[----:B------:R-:W1:Y:S08]  /*0240*/  S2UR UR16, SR_CTAID.X ;  /* 0x00000000001079c3 */ /* 0x000e700000002500 */
[----:B------:R-:W1:Y:S01]  /*0250*/  S2UR UR10, SR_CTAID.Z ;  /* 0x00000000000a79c3 */ /* 0x000e620000002700 */
[----:B--2---:R-:W-:-:S02]  /*0260*/  @P2 R2UR UR15, R4 ;  /* 0x00000000040f22ca */ /* 0x004fc400000e0000 */
[----:B---3--:R-:W-:Y:S02]  /*0270*/  @P2 R2UR UR27, R0 ;  /* 0x00000000001b22ca */ /* 0x008fe400000e0000 */
[----:B----4-:R-:W-:Y:S02]  /*0280*/  @P0 R2UR UR9, R2 ;  /* 0x00000000020902ca */ /* 0x010fe400000e0000 */
[----:B------:R-:W-:-:S04]  /*0290*/  ISETP.NE.U32.AND P0, PT, RZ, UR4, PT ;  /* 0x00000004ff007c0c */ /* 0x000fc8000bf05070 */
[----:B------:R-:W-:-:S05]  /*02a0*/  ISETP.NE.AND.EX P0, PT, RZ, UR5, PT, P0 ;  /* 0x00000005ff007c0c */ /* 0x000fca000bf05300 */
[----:B------:R-:W-:Y:S01]  /*02b0*/  @UP2 UIADD3 UR27, UR27, -UR15, URZ ;  /* 0x8000000f1b1b2290 */ /* 0x000fe2000fffe03f */
[----:B-----5:R-:W-:-:S06]  /*02c0*/  @!P1 R2UR UR21, R3 ;  /* 0x00000000031592ca */ /* 0x020fcc00000e0000 */
[----:B------:R-:W-:Y:S01]  /*02d0*/  @!UP2 ULDC UR27, c[0x0][0x2c4] ;  /* 0x0000b100001baab9 */ /* 0x000fe20000000800 */
[----:B-1----:R-:W-:Y:S08]  /*02e0*/  @!P0 BRA `(.L_x_18) ;  /* 0x00000000001c8947 */ /* 0x002ff00003800000 */
[----:B------:R-:W-:-:S13]  /*02f0*/  PLOP3.LUT P0, PT, PT, PT, UP3, 0x80, 0x0 ;  /* 0x000000000000781c */ /* 0x000fda0003f0f038 */
[----:B------:R-:W2:Y:S04]  /*0300*/  @P0 LDG.E R0, desc[UR18][R6.64+0x4] ;  /* 0x0000041206000981 */ /* 0x000ea8000c1e1900 */
[----:B------:R-:W3:Y:S01]  /*0310*/  @!P0 LDG.E R2, desc[UR18][R6.64] ;  /* 0x0000001206028981 */ /* 0x000ee2000c1e1900 */
[----:B--2---:R-:W-:-:S13]  /*0320*/  @P0 R2UR UR6, R0 ;  /* 0x00000000000602ca */ /* 0x004fda00000e0000 */
[----:B------:R-:W-:-:S07]  /*0330*/  @UP3 UIADD3 UR6, UR6, -UR21, URZ ;  /* 0x8000001506063290 */ /* 0x000fce000fffe03f */
[----:B---3--:R-:W-:Y:S01]  /*0340*/  @!P0 R2UR UR6, R2 ;  /* 0x00000000020682ca */ /* 0x008fe200000e0000 */
[----:B------:R-:W-:-:S14]  /*0350*/  BRA `(.L_x_19) ;  /* 0x0000000000047947 */ /* 0x000fdc0003800000 */
.L_x_18:
[----:B------:R-:W-:-:S05]  /*0360*/  ULDC UR6, c[0x0][0x2c8] ;  /* 0x0000b20000067ab9 */ /* 0x000fca0000000800 */
.L_x_19:
[----:B------:R-:W-:Y:S02]  /*0370*/  ULDC.64 UR4, c[0x0][0x308] ;  /* 0x0000c20000047ab9 */ /* 0x000fe40000000a00 */
[----:B------:R-:W-:-:S04]  /*0380*/  UISETP.NE.U32.AND UP2, UPT, UR4, URZ, UPT ;  /* 0x0000003f0400728c */ /* 0x000fc8000bf45070 */
[----:B------:R-:W-:-:S06]  /*0390*/  UISETP.NE.AND.EX UP2, UPT, UR5, URZ, UPT, UP2 ;  /* 0x0000003f0500728c */ /* 0x000fcc000bf45320 */
[----:B------:R-:W-:-:S05]  /*03a0*/  PLOP3.LUT P0, PT, PT, PT, UP2, 0x80, 0x0 ;  /* 0x000000000000781c */ /* 0x000fca0003f0f028 */
[----:B------:R-:W-:Y:S02]  /*03b0*/  @UP2 ULDC.64 UR4, c[0x0][0x308] ;  /* 0x0000c20000042ab9 */ /* 0x000fe40000000a00 */
[----:B------:R-:W-:-:S06]  /*03c0*/  @UP2 UIMAD.WIDE UR4, UR8, 0x4, UR4 ;  /* 0x00000004080428a5 */ /* 0x000fcc000f8e0204 */
[----:B------:R-:W-:Y:S02]  /*03d0*/  IMAD.U32 R2, RZ, RZ, UR4 ;  /* 0x00000004ff027e24 */ /* 0x000fe4000f8e00ff */
[----:B------:R-:W-:Y:S01]  /*03e0*/  IMAD.U32 R3, RZ, RZ, UR5 ;  /* 0x00000005ff037e24 */ /* 0x000fe2000f8e00ff */
[----:B------:R-:W-:Y:S01]  /*03f0*/  USHF.L.U32 UR26, UR16, 0x7, URZ ;  /* 0x00000007101a7899 */ /* 0x000fe2000800063f */
[----:B------:R-:W-:-:S03]  /*0400*/  @!UP2 ULDC.64 UR4, c[0x0][0x318] ;  /* 0x0000c6000004aab9 */ /* 0x000fc60000000a00 */
[----:B------:R-:W2:Y:S01]  /*0410*/  @P0 LDG.E R0, desc[UR18][R2.64] ;  /* 0x0000001202000981 */ /* 0x000ea2000c1e1900 */
[----:B------:R-:W-:Y:S02]  /*0420*/  UISETP.GT.AND UP1, UPT, UR27, UR26, UPT ;  /* 0x0000001a1b00728c */ /* 0x000fe4000bf24270 */
[----:B------:R-:W-:-:S03]  /*0430*/  @!UP2 UISETP.NE.U32.AND UP0, UPT, UR4, URZ, UPT ;  /* 0x0000003f0400a28c */ /* 0x000fc6000bf05070 */
[----:B------:R-:W-:Y:S01]  /*0440*/  @!UP2 ULDC UR4, c[0x0][0x2cc] ;  /* 0x0000b3000004aab9 */ /* 0x000fe20000000800 */
[----:B------:R-:W-:-:S04]  /*0450*/  @!UP2 UISETP.NE.AND.EX UP0, UPT, UR5, URZ, UPT, UP0 ;  /* 0x0000003f0500a28c */ /* 0x000fc8000bf05300 */
[----:B------:R-:W-:Y:S01]  /*0460*/  @!UP2 USEL UR4, UR4, URZ, UP0 ;  /* 0x0000003f0404a287 */ /* 0x000fe20008000000 */
[----:B--2---:R-:W-:Y:S02]  /*0470*/  @P0 R2UR UR24, R0 ;  /* 0x00000000001802ca */ /* 0x004fe400000e0000 */
[----:B------:R-:W-:-:S11]  /*0480*/  PLOP3.LUT P0, PT, PT, PT, UP1, 0x80, 0x0 ;  /* 0x000000000000781c */ /* 0x000fd60003f0f018 */
[----:B------:R-:W-:Y:S02]  /*0490*/  @UP2 UIADD3 UR24, UR24, -UR9, URZ ;  /* 0x8000000918182290 */ /* 0x000fe4000fffe03f */
[----:B------:R-:W-:Y:S01]  /*04a0*/  @!UP2 UIADD3 UR24, UR4, UR6, -UR9 ;  /* 0x000000060418a290 */ /* 0x000fe2000fffe809 */
[----:B------:R-:W-:Y:S11]  /*04b0*/  @!P0 EXIT ;  /* 0x000000000000894d */ /* 0x000ff60003800000 */
[----:B------:R-:W-:Y:S01]  /*04c0*/  UIADD3 UR5, -UR27, 0xbf, UR26 ;  /* 0x000000bf1b057890 */ /* 0x000fe2000fffe11a */
[----:B------:R-:W1:Y:S01]  /*04d0*/  S2R R2, SR_TID.X ;  /* 0x0000000000027919 */ /* 0x000e620000002100 */
[----:B------:R-:W-:Y:S01]  /*04e0*/  ULDC UR25, c[0x0][0x398] ;  /* 0x0000e60000197ab9 */ /* 0x000fe20000000800 */
[----:B------:R-:W-:Y:S02]  /*04f0*/  UIADD3 UR7, UR24, 0x3f, URZ ;  /* 0x0000003f18077890 */ /* 0x000fe4000fffe03f */
[----:B------:R-:W-:Y:S02]  /*0500*/  UIADD3 UR5, UR5, UR25, UR24 ;  /* 0x0000001905057290 */ /* 0x000fe4000fffe018 */
[----:B------:R-:W-:Y:S02]  /*0510*/  USHF.R.S32.HI UR6, URZ, 0x1f, UR7 ;  /* 0x0000001f3f067899 */ /* 0x000fe40008011407 */
[----:B------:R-:W-:Y:S02]  /*0520*/  USHF.R.S32.HI UR4, URZ, 0x1f, UR5 ;  /* 0x0000001f3f047899 */ /* 0x000fe40008011405 */
[----:B------:R-:W-:-:S02]  /*0530*/  ULEA.HI UR6, UR6, UR7, URZ, 0x6 ;  /* 0x0000000706067291 */ /* 0x000fc4000f8f303f */
[----:B------:R-:W-:Y:S02]  /*0540*/  ULEA.HI UR4, UR4, UR5, URZ, 0x6 ;  /* 0x0000000504047291 */ /* 0x000fe4000f8f303f */
[----:B------:R-:W-:Y:S02]  /*0550*/  USHF.R.S32.HI UR6, URZ, 0x6, UR6 ;  /* 0x000000063f067899 */ /* 0x000fe40008011406 */
[----:B------:R-:W-:-:S04]  /*0560*/  USHF.R.S32.HI UR4, URZ, 0x6, UR4 ;  /* 0x000000063f047899 */ /* 0x000fc80008011404 */
[----:B------:R-:W-:-:S04]  /*0570*/  UISETP.LT.AND UP0, UPT, UR6, UR4, UPT ;  /* 0x000000040600728c */ /* 0x000fc8000bf01270 */
[----:B------:R-:W-:-:S04]  /*0580*/  USEL UR23, UR6, UR4, UP0 ;  /* 0x0000000406177287 */ /* 0x000fc80008000000 */
[----:B------:R-:W-:-:S06]  /*0590*/  UISETP.GE.AND UP0, UPT, UR23, 0x1, UPT ;  /* 0x000000011700788c */ /* 0x000fcc000bf06270 */
[----:B------:R-:W-:-:S13]  /*05a0*/  PLOP3.LUT P0, PT, PT, PT, UP0, 0x80, 0x0 ;  /* 0x000000000000781c */ /* 0x000fda0003f0f008 */
[----:B-1----:R-:W-:Y:S05]  /*05b0*/  @!P0 BRA `(.L_x_20) ;  /* 0x0000010000688947 */ /* 0x002fea0003800000 */
[----:B------:R-:W1:Y:S01]  /*05c0*/  LDC R20, c[0x0][0x278] ;  /* 0x00009e00ff147b82 */ /* 0x000e620000000800 */
[----:B------:R-:W2:Y:S01]  /*05d0*/  S2R R3, SR_CTAID.Z ;  /* 0x0000000000037919 */ /* 0x000ea20000002700 */
[----:B------:R-:W-:Y:S01]  /*05e0*/  SHF.R.S32.HI R19, RZ, 0x1f, R2 ;  /* 0x0000001fff137819 */ /* 0x000fe20000011402 */
[----:B------:R-:W-:Y:S01]  /*05f0*/  UIADD3 UR14, -UR26, UR27, URZ ;  /* 0x0000001b1a0e7290 */ /* 0x000fe2000fffe13f */
[----:B------:R-:W-:Y:S01]  /*0600*/  IMAD.U32 R13, RZ, RZ, UR16 ;  /* 0x00000010ff0d7e24 */ /* 0x000fe2000f8e00ff */
[----:B------:R-:W-:Y:S01]  /*0610*/  UISETP.NE.AND UP0, UPT, UR15, -0x1, UPT ;  /* 0xffffffff0f00788c */ /* 0x000fe2000bf05270 */
[CC--:B------:R-:W-:Y:S01]  /*0620*/  LEA.HI R15, R19.reuse, R2.reuse, RZ, 0x2 ;  /* 0x00000002130f7211 */ /* 0x0c0fe200078f10ff */
[----:B------:R-:W-:Y:S01]  /*0630*/  ULDC.64 UR6, c[0x0][0x258] ;  /* 0x0000960000067ab9 */ /* 0x000fe20000000a00 */
[----:B------:R-:W-:Y:S01]  /*0640*/  LEA.HI R127, R19, R2, RZ, 0x5 ;  /* 0x00000002137f7211 */ /* 0x000fe200078f28ff */
[----:B------:R-:W-:Y:S01]  /*0650*/  IMAD.U32 R22, RZ, RZ, UR6 ;  /* 0x00000006ff167e24 */ /* 0x000fe2000f8e00ff */
[----:B------:R-:W-:-:S02]  /*0660*/  SHF.R.S32.HI R26, RZ, 0x2, R15 ;  /* 0x00000002ff1a7819 */ /* 0x000fc4000001140f */
[----:B------:R-:W-:Y:S02]  /*0670*/  SHF.R.S32.HI R128, RZ, 0x5, R127 ;  /* 0x00000005ff807819 */ /* 0x000fe4000001147f */
[C---:B------:R-:W-:Y:S01]  /*0680*/  ISETP.GE.AND P3, PT, R26.reuse, UR14, PT ;  /* 0x0000000e1a007c0c */ /* 0x040fe2000bf66270 */
[----:B------:R-:W-:Y:S01]  /*0690*/  VIADD R14, R26, 0x20 ;  /* 0x000000201a0e7836 */ /* 0x000fe20000000000 */
[----:B------:R-:W-:Y:S01]  /*06a0*/  @UP0 ULDC.64 UR4, c[0x0][0x240] ;  /* 0x0000900000040ab9 */ /* 0x000fe20000000a00 */
[--C-:B------:R-:W-:Y:S01]  /*06b0*/  SHF.R.S32.HI R27, RZ, 0x1f, R26.reuse ;  /* 0x0000001fff1b7819 */ /* 0x100fe2000001141a */
[----:B------:R-:W-:Y:S02]  /*06c0*/  @UP0 UIMAD.WIDE.U32 UR12, UR15, UR4, URZ ;  /* 0x000000040f0c02a5 */ /* 0x000fe4000f8e003f */
[----:B------:R-:W-:Y:S02]  /*06d0*/  ISETP.GE.AND P2, PT, R14, UR14, PT ;  /* 0x0000000e0e007c0c */ /* 0x000fe4000bf46270 */
[----:B------:R-:W-:Y:S01]  /*06e0*/  @UP0 UIMAD UR11, UR15, UR5, UR13 ;  /* 0x000000050f0b02a4 */ /* 0x000fe2000f8e020d */
[----:B------:R-:W-:Y:S01]  /*06f0*/  IMAD.WIDE R12, R13, 0x80, R26 ;  /* 0x000000800d0c7825 */ /* 0x000fe200078e021a */
[----:B-1----:R-:W-:Y:S01]  /*0700*/  IABS R4, R20 ;  /* 0x0000001400047213 */ /* 0x002fe20000000000 */
[----:B------:R-:W-:Y:S01]  /*0710*/  @!UP0 USHF.R.S32.HI UR13, URZ, 0x1f, UR8 ;  /* 0x0000001f3f0d8899 */ /* 0x000fe20008011408 */
[----:B------:R-:W-:-:S02]  /*0720*/  @!UP0 ULDC.64 UR4, c[0x0][0x228] ;  /* 0x00008a0000048ab9 */ /* 0x000fc40000000a00 */
[----:B------:R-:W1:Y:S01]  /*0730*/  I2F.RP R0, R4 ;  /* 0x0000000400007306 */ /* 0x000e620000209400 */
[----:B------:R-:W-:Y:S02]  /*0740*/  @!UP0 UIMAD UR13, UR13, UR4, URZ ;  /* 0x000000040d0d82a4 */ /* 0x000fe4000f8e023f */
[----:B------:R-:W-:Y:S01]  /*0750*/  @!UP0 UIMAD.WIDE.U32 UR28, UR8, UR4, URZ ;  /* 0x00000004081c82a5 */ /* 0x000fe2000f8e003f */
[----:B--2---:R-:W-:Y:S01]  /*0760*/  IABS R3, R3 ;  /* 0x0000000300037213 */ /* 0x004fe20000000000 */
[----:B------:R-:W-:Y:S02]  /*0770*/  @!UP0 UIMAD UR13, UR8, UR5, UR13 ;  /* 0x00000005080d82a4 */ /* 0x000fe4000f8e020d */
[----:B------:R-:W-:Y:S02]  /*0780*/  UIADD3 UR5, UR23, -0x1, URZ ;  /* 0xffffffff17057890 */ /* 0x000fe4000fffe03f */
[----:B------:R-:W-:Y:S02]  /*0790*/  @!UP0 UIADD3 UR11, UR29, UR13, URZ ;  /* 0x0000000d1d0b8290 */ /* 0x000fe4000fffe03f */
[----:B------:R-:W-:Y:S01]  /*07a0*/  UIMAD UR17, UR5, -0x40, UR24 ;  /* 0xffffffc0051178a4 */ /* 0x000fe2000f8e0218 */
[----:B------:R-:W-:Y:S01]  /*07b0*/  @!UP0 UMOV UR12, UR28 ;  /* 0x0000001c000c8c82 */ /* 0x000fe20008000000 */
[----:B-1----:R-:W1:Y:S01]  /*07c0*/  MUFU.RCP R6, R0 ;  /* 0x0000000000067308 */ /* 0x002e620000001000 */
[----:B------:R-:W-:-:S02]  /*07d0*/  USHF.R.S32.HI UR4, URZ, 0x1f, UR10 ;  /* 0x0000001f3f047899 */ /* 0x000fc4000801140a */
[----:B------:R-:W-:Y:S02]  /*07e0*/  UISETP.NE.AND UP0, UPT, UR21, -0x1, UPT ;  /* 0xffffffff1500788c */ /* 0x000fe4000bf05270 */
[----:B------:R-:W-:Y:S01]  /*07f0*/  UIMAD UR4, UR4, UR6, URZ ;  /* 0x00000006040472a4 */ /* 0x000fe2000f8e023f */
[----:B------:R-:W2:Y:S03]  /*0800*/  S2UR UR6, SR_CgaCtaId ;  /* 0x00000000000679c3 */ /* 0x000ea60000008800 */
[----:B------:R-:W-:-:S05]  /*0810*/  UIMAD UR4, UR10, UR7, UR4 ;  /* 0x000000070a0472a4 */ /* 0x000fca000f8e0204 */
[----:B------:R-:W-:Y:S02]  /*0820*/  @UP0 UIADD3 UR20, UR9, UR21, URZ ;  /* 0x0000001509140290 */ /* 0x000fe4000fffe03f */
[----:B------:R-:W-:Y:S01]  /*0830*/  @UP0 UIADD3 UR21, UR9, UR21, URZ ;  /* 0x0000001509150290 */ /* 0x000fe2000fffe03f */
[----:B-1----:R-:W-:Y:S02]  /*0840*/  VIADD R6, R6, 0xffffffe ;  /* 0x0ffffffe06067836 */ /* 0x002fe40000000000 */
[----:B------:R-:W-:Y:S02]  /*0850*/  VIADD R0, R26, 0x60 ;  /* 0x000000601a007836 */ /* 0x000fe40000000000 */
[----:B------:R-:W1:Y:S03]  /*0860*/  F2I.FTZ.U32.TRUNC.NTZ R7, R6 ;  /* 0x0000000600077305 */ /* 0x000e66000021f000 */
[----:B------:R-:W-:-:S02]  /*0870*/  ISETP.GE.AND P0, PT, R0, UR14, PT ;  /* 0x0000000e00007c0c */ /* 0x000fc4000bf06270 */
[----:B------:R-:W-:Y:S01]  /*0880*/  LEA.HI R0, R19, R2, RZ, 0x3 ;  /* 0x0000000213007211 */ /* 0x000fe200078f18ff */
[----:B-1----:R-:W-:-:S10]  /*0890*/  IMAD.MOV R5, RZ, RZ, -R7 ;  /* 0x000000ffff057224 */ /* 0x002fd400078e0a07 */
[----:B------:R-:W1:Y:S01]  /*08a0*/  @!P0 S2R R28, SR_CgaCtaId ;  /* 0x00000000001c8919 */ /* 0x000e620000008800 */
[----:B------:R-:W-:Y:S01]  /*08b0*/  IMAD.MOV.U32 R6, RZ, RZ, RZ ;  /* 0x000000ffff067224 */ /* 0x000fe200078e00ff */
[----:B------:R-:W-:Y:S01]  /*08c0*/  @!P0 MOV R29, 0x400 ;  /* 0x00000400001d8802 */ /* 0x000fe20000000f00 */
[----:B------:R-:W-:Y:S02]  /*08d0*/  IMAD R18, R5, R4, RZ ;  /* 0x0000000405127224 */ /* 0x000fe400078e02ff */
[----:B------:R-:W-:Y:S02]  /*08e0*/  VIADD R5, R26, 0x40 ;  /* 0x000000401a057836 */ /* 0x000fe40000000000 */
[----:B------:R-:W-:-:S03]  /*08f0*/  IMAD.HI.U32 R18, R7, R18, R6 ;  /* 0x0000001207127227 */ /* 0x000fc600078e0006 */
[----:B------:R-:W-:Y:S02]  /*0900*/  ISETP.GE.AND P1, PT, R5, UR14, PT ;  /* 0x0000000e05007c0c */ /* 0x000fe4000bf26270 */
[C---:B------:R-:W-:Y:S01]  /*0910*/  LOP3.LUT R5, R15.reuse, 0xfffffffc, RZ, 0xc0, !PT ;  /* 0xfffffffc0f057812 */ /* 0x040fe200078ec0ff */
[----:B------:R-:W-:Y:S01]  /*0920*/  IMAD.HI.U32 R18, R18, R3, RZ ;  /* 0x0000000312127227 */ /* 0x000fe200078e00ff */
[----:B------:R-:W-:-:S03]  /*0930*/  LEA.HI R15, R15, R26, RZ, 0x1 ;  /* 0x0000001a0f0f7211 */ /* 0x000fc600078f08ff */
[----:B------:R-:W-:Y:S01]  /*0940*/  IMAD.MOV R7, RZ, RZ, -R18 ;  /* 0x000000ffff077224 */ /* 0x000fe200078e0a12 */
[----:B------:R-:W-:Y:S01]  /*0950*/  LOP3.LUT R15, R15, 0x7fffffe, RZ, 0xc0, !PT ;  /* 0x07fffffe0f0f7812 */ /* 0x000fe200078ec0ff */
[----:B------:R-:W-:Y:S02]  /*0960*/  IMAD.IADD R16, R2, 0x1, -R5 ;  /* 0x0000000102107824 */ /* 0x000fe400078e0a05 */
[----:B------:R-:W-:Y:S01]  /*0970*/  IMAD R7, R4, R7, R3 ;  /* 0x0000000704077224 */ /* 0x000fe200078e0203 */
[----:B------:R-:W-:Y:S01]  /*0980*/  SHF.R.S32.HI R3, RZ, 0x3, R0 ;  /* 0x00000003ff037819 */ /* 0x000fe20000011400 */
[----:B------:R-:W-:Y:S01]  /*0990*/  IMAD.SHL.U32 R16, R16, 0x8, RZ ;  /* 0x0000000810107824 */ /* 0x000fe200078e00ff */
[----:B------:R-:W3:Y:S01]  /*09a0*/  @!P1 S2R R30, SR_CgaCtaId ;  /* 0x00000000001e9919 */ /* 0x000ee20000008800 */
[----:B------:R-:W-:Y:S01]  /*09b0*/  IMAD.IADD R15, R26, 0x1, -R15 ;  /* 0x000000011a0f7824 */ /* 0x000fe200078e0a0f */
[----:B------:R-:W-:Y:S01]  /*09c0*/  ISETP.GT.U32.AND P6, PT, R4, R7, PT ;  /* 0x000000070400720c */ /* 0x000fe20003fc4070 */
[----:B------:R-:W-:Y:S01]  /*09d0*/  IMAD.SHL.U32 R5, R3, 0x40, RZ ;  /* 0x0000004003057824 */ /* 0x000fe200078e00ff */
[----:B------:R-:W-:Y:S01]  /*09e0*/  SHF.R.S32.HI R17, RZ, 0x1f, R16 ;  /* 0x0000001fff117819 */ /* 0x000fe20000011410 */
[----:B------:R-:W-:-:S03]  /*09f0*/  IMAD R15, R128, 0x8, R15 ;  /* 0x00000008800f7824 */ /* 0x000fc600078e020f */
[----:B------:R-:W-:Y:S02]  /*0a00*/  LOP3.LUT R5, R5, 0xc0, RZ, 0xc0, !PT ;  /* 0x000000c005057812 */ /* 0x000fe400078ec0ff */
[----:B-1----:R-:W-:Y:S02]  /*0a10*/  @!P0 LEA R28, R28, R29, 0x18 ;  /* 0x0000001d1c1c8211 */ /* 0x002fe400078ec0ff */
[----:B------:R-:W-:Y:S02]  /*0a20*/  LOP3.LUT R9, R5, 0x18, R16, 0xf8, !PT ;  /* 0x0000001805097812 */ /* 0x000fe400078ef810 */
[----:B------:R-:W-:Y:S01]  /*0a30*/  SHF.R.U32.HI R10, RZ, 0x3, R5 ;  /* 0x00000003ff0a7819 */ /* 0x000fe20000011605 */
[----:B------:R-:W-:Y:S01]  /*0a40*/  @!P6 IMAD.IADD R7, R7, 0x1, -R4 ;  /* 0x000000010707e824 */ /* 0x000fe200078e0a04 */
[----:B------:R-:W-:Y:S01]  /*0a50*/  LOP3.LUT R5, R20, UR10, RZ, 0x3c, !PT ;  /* 0x0000000a14057c12 */ /* 0x000fe2000f8e3cff */
[----:B------:R-:W-:Y:S01]  /*0a60*/  @!P6 VIADD R18, R18, 0x1 ;  /* 0x000000011212e836 */ /* 0x000fe20000000000 */
[----:B------:R-:W-:-:S02]  /*0a70*/  LOP3.LUT R10, R9, R10, RZ, 0x3c, !PT ;  /* 0x0000000a090a7212 */ /* 0x000fc400078e3cff */
[----:B------:R-:W-:Y:S01]  /*0a80*/  ISETP.GE.U32.AND P4, PT, R7, R4, PT ;  /* 0x000000040700720c */ /* 0x000fe20003f86070 */
[----:B------:R-:W1:Y:S01]  /*0a90*/  @!P3 LDC.64 R8, c[0x0][0x240] ;  /* 0x00009000ff08bb82 */ /* 0x000e620000000a00 */
[----:B------:R-:W-:Y:S01]  /*0aa0*/  ISETP.GE.AND P5, PT, R5, RZ, PT ;  /* 0x000000ff0500720c */ /* 0x000fe20003fa6270 */
[----:B------:R-:W-:Y:S01]  /*0ab0*/  IMAD.U32 R15, R15, 0x20, R10 ;  /* 0x000000200f0f7824 */ /* 0x000fe200078e000a */
[----:B------:R-:W-:-:S05]  /*0ac0*/  ISETP.GE.AND P6, PT, R26, UR17, PT ;  /* 0x000000111a007c0c */ /* 0x000fca000bfc6270 */
[----:B------:R-:W4:Y:S04]  /*0ad0*/  @!P2 LDC.64 R6, c[0x0][0x240] ;  /* 0x00009000ff06ab82 */ /* 0x000f280000000a00 */
[----:B------:R-:W-:Y:S01]  /*0ae0*/  @P4 VIADD R18, R18, 0x1 ;  /* 0x0000000112124836 */ /* 0x000fe20000000000 */
[----:B------:R-:W-:Y:S01]  /*0af0*/  IADD3 R24, P4, R16, UR12, RZ ;  /* 0x0000000c10187c10 */ /* 0x000fe2000ff9e0ff */
[----:B------:R-:W-:Y:S02]  /*0b00*/  @UP0 ULDC.64 UR12, c[0x0][0x248] ;  /* 0x00009200000c0ab9 */ /* 0x000fe40000000a00 */
[----:B------:R-:W-:Y:S01]  /*0b10*/  @!P5 IMAD.MOV R18, RZ, RZ, -R18 ;  /* 0x000000ffff12d224 */ /* 0x000fe200078e0a12 */
[----:B------:R-:W-:Y:S01]  /*0b20*/  ISETP.NE.AND P5, PT, R20, RZ, PT ;  /* 0x000000ff1400720c */ /* 0x000fe20003fa5270 */
[----:B------:R-:W5:Y:S01]  /*0b30*/  @!P2 LDC.64 R4, c[0x0][0x210] ;  /* 0x00008400ff04ab82 */ /* 0x000f620000000a00 */
[----:B------:R-:W-:Y:S01]  /*0b40*/  IADD3.X R25, R17, UR11, RZ, P4, !PT ;  /* 0x0000000b11197c10 */ /* 0x000fe2000a7fe4ff */
[----:B------:R-:W-:Y:S01]  /*0b50*/  @UP0 UIMAD.WIDE.U32 UR28, UR20, UR12, URZ ;  /* 0x0000000c141c02a5 */ /* 0x000fe2000f8e003f */
[----:B------:R-:W-:Y:S01]  /*0b60*/  @!P2 IADD3 R39, P4, R12, 0x20, RZ ;  /* 0x000000200c27a810 */ /* 0x000fe20007f9e0ff */
[----:B------:R-:W-:Y:S01]  /*0b70*/  @UP0 UIMAD UR20, UR20, UR13, URZ ;  /* 0x0000000d141402a4 */ /* 0x000fe2000f8e023f */
[----:B------:R-:W-:Y:S01]  /*0b80*/  IMAD.WIDE.U32 R22, R22, UR10, R24 ;  /* 0x0000000a16167c25 */ /* 0x000fe2000f8e0018 */
[----:B------:R-:W-:Y:S01]  /*0b90*/  @UP0 ULDC.64 UR10, c[0x0][0x250] ;  /* 0x00009400000a0ab9 */ /* 0x000fe20000000a00 */
[----:B------:R-:W3:Y:S01]  /*0ba0*/  @!P6 S2R R24, SR_CgaCtaId ;  /* 0x000000000018e919 */ /* 0x000ee20000008800 */
[----:B------:R-:W3:Y:S01]  /*0bb0*/  @!P3 LDC.64 R10, c[0x0][0x210] ;  /* 0x00008400ff0abb82 */ /* 0x000ee20000000a00 */
[----:B------:R-:W-:-:S03]  /*0bc0*/  @!P2 IMAD.X R21, RZ, RZ, R13, P4 ;  /* 0x000000ffff15a224 */ /* 0x000fc600020e060d */
[----:B------:R-:W-:Y:S01]  /*0bd0*/  @!P5 LOP3.LUT R18, RZ, R20, RZ, 0x33, !PT ;  /* 0x00000014ff12d212 */ /* 0x000fe200078e33ff */
[----:B------:R-:W-:Y:S01]  /*0be0*/  @!P2 IMAD.MOV.U32 R20, RZ, RZ, R22 ;  /* 0x000000ffff14a224 */ /* 0x000fe200078e0016 */
[----:B------:R-:W-:Y:S01]  /*0bf0*/  ISETP.GE.AND P5, PT, R14, UR17, PT ;  /* 0x000000110e007c0c */ /* 0x000fe2000bfa6270 */
[-C--:B----4-:R-:W-:Y:S02]  /*0c00*/  @!P2 IMAD R36, R21, R6.reuse, RZ ;  /* 0x000000061524a224 */ /* 0x090fe400078e02ff */
[----:B------:R-:W-:Y:S01]  /*0c10*/  VIADD R21, R23, UR4 ;  /* 0x0000000417157c36 */ /* 0x000fe20008000000 */
[----:B------:R-:W-:Y:S01]  /*0c20*/  UMOV UR4, 0x400 ;  /* 0x0000040000047882 */ /* 0x000fe20000000000 */
[C---:B------:R-:W-:Y:S01]  /*0c30*/  @!P2 IMAD R36, R39.reuse, R7, R36 ;  /* 0x000000072724a224 */ /* 0x040fe200078e0224 */
[----:B--2---:R-:W-:Y:S01]  /*0c40*/  ULEA UR4, UR6, UR4, 0x18 ;  /* 0x0000000406047291 */ /* 0x004fe2000f8ec03f */
[----:B------:R-:W-:Y:S01]  /*0c50*/  @!P2 IMAD.WIDE.U32 R38, R39, R6, R20 ;  /* 0x000000062726a225 */ /* 0x000fe200078e0014 */
[----:B------:R-:W-:Y:S01]  /*0c60*/  @UP0 UIMAD.WIDE.U32 UR6, UR21, UR10, URZ ;  /* 0x0000000a150602a5 */ /* 0x000fe2000f8e003f */
[----:B------:R-:W2:Y:S01]  /*0c70*/  @!P2 S2R R6, SR_CgaCtaId ;  /* 0x000000000006a919 */ /* 0x000ea20000008800 */
[----:B------:R-:W-:Y:S01]  /*0c80*/  @UP0 UIMAD UR21, UR21, UR11, URZ ;  /* 0x0000000b151502a4 */ /* 0x000fe2000f8e023f */
[----:B-1----:R-:W-:Y:S01]  /*0c90*/  @!P3 IMAD R7, R13, R8, RZ ;  /* 0x000000080d07b224 */ /* 0x002fe200078e02ff */
[----:B-----5:R-:W-:Y:S01]  /*0ca0*/  @!P2 LEA R34, P4, R38, R4, 0x1 ;  /* 0x000000042622a211 */ /* 0x020fe200078808ff */
[----:B------:R-:W-:Y:S01]  /*0cb0*/  @!P3 IMAD.MOV.U32 R40, RZ, RZ, R22 ;  /* 0x000000ffff28b224 */ /* 0x000fe200078e0016 */
[----:B------:R-:W-:Y:S01]  /*0cc0*/  LEA R226, R15, UR4, 0x1 ;  /* 0x000000040fe27c11 */ /* 0x000fe2000f8e08ff */
[----:B------:R-:W-:Y:S01]  /*0cd0*/  @!P3 IMAD.MOV.U32 R41, RZ, RZ, R21 ;  /* 0x000000ffff29b224 */ /* 0x000fe200078e0015 */
[----:B------:R-:W-:Y:S01]  /*0ce0*/  @!P5 MOV R25, 0x400 ;  /* 0x000004000019d802 */ /* 0x000fe20000000f00 */
[C---:B------:R-:W-:Y:S01]  /*0cf0*/  @!P3 IMAD R7, R12.reuse, R9, R7 ;  /* 0x000000090c07b224 */ /* 0x040fe200078e0207 */
[----:B------:R-:W-:Y:S01]  /*0d00*/  LEA.HI R9, R19, R2, RZ, 0x4 ;  /* 0x0000000213097211 */ /* 0x000fe200078f20ff */
[----:B------:R-:W-:Y:S01]  /*0d10*/  @!P3 IMAD.WIDE.U32 R40, R12, R8, R40 ;  /* 0x000000080c28b225 */ /* 0x000fe200078e0028 */
[----:B------:R-:W-:Y:S01]  /*0d20*/  @UP0 UIADD3 UR21, UR7, UR21, URZ ;  /* 0x0000001507150290 */ /* 0x000fe2000fffe03f */
[----:B------:R-:W1:Y:S01]  /*0d30*/  @!P5 S2R R8, SR_CgaCtaId ;  /* 0x000000000008d919 */ /* 0x000e620000008800 */
[----:B------:R-:W-:Y:S01]  /*0d40*/  SHF.R.S32.HI R32, RZ, 0x4, R9 ;  /* 0x00000004ff207819 */ /* 0x000fe20000011409 */
[----:B------:R-:W-:Y:S01]  /*0d50*/  @!P2 IMAD.IADD R36, R39, 0x1, R36 ;  /* 0x000000012724a824 */ /* 0x000fe200078e0224 */
[----:B------:R-:W-:-:S02]  /*0d60*/  @UP0 UMOV UR22, UR6 ;  /* 0x0000000600160c82 */ /* 0x000fc40008000000 */
[----:B------:R-:W-:Y:S02]  /*0d70*/  LEA.HI R19, R9, R32, RZ, 0x1 ;  /* 0x0000002009137211 */ /* 0x000fe400078f08ff */
[----:B------:R-:W-:Y:S01]  /*0d80*/  @!P2 LEA.HI.X R35, R38, R5, R36, 0x1, P4 ;  /* 0x000000052623a211 */ /* 0x000fe200020f0c24 */
[----:B------:R-:W-:Y:S01]  /*0d90*/  @!P3 IMAD.IADD R36, R41, 0x1, R7 ;  /* 0x000000012924b824 */ /* 0x000fe200078e0207 */
[----:B------:R-:W4:Y:S01]  /*0da0*/  @!P1 LDC.64 R4, c[0x0][0x240] ;  /* 0x00009000ff049b82 */ /* 0x000f220000000a00 */
[C---:B---3--:R-:W-:Y:S02]  /*0db0*/  @!P3 LEA R38, P4, R40.reuse, R10, 0x1 ;  /* 0x0000000a2826b211 */ /* 0x048fe400078808ff */
[----:B------:R-:W-:Y:S02]  /*0dc0*/  @!P6 MOV R7, 0x400 ;  /* 0x000004000007e802 */ /* 0x000fe40000000f00 */
[----:B------:R-:W-:Y:S02]  /*0dd0*/  @!P3 LEA.HI.X R39, R40, R11, R36, 0x1, P4 ;  /* 0x0000000b2827b211 */ /* 0x000fe400020f0c24 */
[----:B------:R-:W-:-:S02]  /*0de0*/  LOP3.LUT R19, R19, 0xfffffffe, RZ, 0xc0, !PT ;  /* 0xfffffffe13137812 */ /* 0x000fc400078ec0ff */
[----:B------:R-:W-:Y:S01]  /*0df0*/  ISETP.GE.AND P4, PT, R14, UR17, PT ;  /* 0x000000110e007c0c */ /* 0x000fe2000bf86270 */
[----:B------:R-:W-:Y:S01]  /*0e00*/  @!PT LDS RZ, [RZ] ;  /* 0x00000000fffff984 */ /* 0x000fe20000000800 */
[----:B------:R-:W-:Y:S01]  /*0e10*/  @!PT LDS RZ, [RZ] ;  /* 0x00000000fffff984 */ /* 0x000fe20000000800 */
[----:B------:R-:W-:Y:S01]  /*0e20*/  @!PT LDS RZ, [RZ] ;  /* 0x00000000fffff984 */ /* 0x000fe20000000800 */
[----:B------:R3:W-:Y:S01]  /*0e30*/  @!P3 LDGSTS.E.BYPASS.LTC128B.128 [R226], desc[UR18][R38.64] ;  /* 0x0000000026e2bfae */ /* 0x0007e2000b901d52 */
[----:B------:R-:W-:Y:S01]  /*0e40*/  @!P6 LEA R24, R24, R7, 0x18 ;  /* 0x000000071818e211 */ /* 0x000fe200078ec0ff */
[----:B------:R-:W-:Y:S01]  /*0e50*/  IMAD.IADD R14, R32, 0x1, -R19 ;  /* 0x00000001200e7824 */ /* 0x000fe200078e0a13 */
[----:B------:R-:W-:Y:S01]  /*0e60*/  @!P1 MOV R7, 0x400 ;  /* 0x0000040000079802 */ /* 0x000fe20000000f00 */
[----:B------:R3:W-:Y:S01]  /*0e70*/  @!P3 LDGSTS.E.BYPASS.LTC128B.128 [R226+0x2000], desc[UR18][R38.64+0x40] ;  /* 0x0200004026e2bfae */ /* 0x0007e2000b901d52 */
[----:B------:R-:W-:Y:S02]  /*0e80*/  @!P2 MOV R19, 0x400 ;  /* 0x000004000013a802 */ /* 0x000fe40000000f00 */
[----:B------:R-:W-:Y:S01]  /*0e90*/  @!P1 LEA R30, R30, R7, 0x18 ;  /* 0x000000071e1e9211 */ /* 0x000fe200078ec0ff */
[----:B------:R3:W-:Y:S01]  /*0ea0*/  @!P3 LDGSTS.E.BYPASS.LTC128B.128 [R226+0x4000], desc[UR18][R38.64+0x80] ;  /* 0x0400008026e2bfae */ /* 0x0007e2000b901d52 */
[----:B------:R-:W-:-:S02]  /*0eb0*/  @!P1 IADD3 R11, P3, R12, 0x40, RZ ;  /* 0x000000400c0b9810 */ /* 0x000fc40007f7e0ff */
[----:B--2---:R-:W-:Y:S02]  /*0ec0*/  @!P2 LEA R10, R6, R19, 0x18 ;  /* 0x00000013060aa211 */ /* 0x004fe400078ec0ff */
[----:B------:R-:W2:Y:S01]  /*0ed0*/  @!P1 LDC.64 R6, c[0x0][0x210] ;  /* 0x00008400ff069b82 */ /* 0x000ea20000000a00 */
[--C-:B------:R-:W-:Y:S01]  /*0ee0*/  @!P1 IMAD.X R31, RZ, RZ, R13.reuse, P3 ;  /* 0x000000ffff1f9224 */ /* 0x100fe200018e060d */
[----:B------:R-:W-:Y:S02]  /*0ef0*/  @!P0 IADD3 R19, P3, R12, 0x60, RZ ;  /* 0x000000600c138810 */ /* 0x000fe40007f7e0ff */
[----:B-1----:R-:W-:Y:S01]  /*0f00*/  @!P5 LEA R8, R8, R25, 0x18 ;  /* 0x000000190808d211 */ /* 0x002fe200078ec0ff */
[----:B----4-:R-:W-:Y:S01]  /*0f10*/  @!P1 IMAD R12, R31, R4, RZ ;  /* 0x000000041f0c9224 */ /* 0x010fe200078e02ff */
[----:B------:R-:W-:Y:S01]  /*0f20*/  LOP3.LUT R9, R9, 0xfffffff0, RZ, 0xc0, !PT ;  /* 0xfffffff009097812 */ /* 0x000fe200078ec0ff */
[----:B------:R-:W-:Y:S01]  /*0f30*/  @!P0 IMAD.X R25, RZ, RZ, R13, P3 ;  /* 0x000000ffff198224 */ /* 0x000fe200018e060d */
[----:B------:R-:W-:Y:S01]  /*0f40*/  ISETP.GE.AND P3, PT, R26, UR17, PT ;  /* 0x000000111a007c0c */ /* 0x000fe2000bf66270 */
[----:B------:R-:W-:Y:S01]  /*0f50*/  @!P1 IMAD R5, R11, R5, R12 ;  /* 0x000000050b059224 */ /* 0x000fe200078e020c */
[----:B------:R-:W-:Y:S01]  /*0f60*/  @UP0 UIADD3 UR17, UR29, UR20, URZ ;  /* 0x000000141d110290 */ /* 0x000fe2000fffe03f */
[----:B------:R-:W-:-:S02]  /*0f70*/  @!P1 IMAD.MOV.U32 R12, RZ, RZ, R22 ;  /* 0x000000ffff0c9224 */ /* 0x000fc400078e0016 */
[----:B------:R-:W-:Y:S01]  /*0f80*/  @!P1 IMAD.MOV.U32 R13, RZ, RZ, R21 ;  /* 0x000000ffff0d9224 */ /* 0x000fe200078e0015 */
[----:B------:R-:W-:Y:S01]  /*0f90*/  @UP0 UMOV UR20, UR28 ;  /* 0x0000001c00140c82 */ /* 0x000fe20008000000 */
[----:B------:R-:W-:-:S04]  /*0fa0*/  @!P1 IMAD.WIDE.U32 R12, R11, R4, R12 ;  /* 0x000000040b0c9225 */ /* 0x000fc800078e000c */
[----:B------:R-:W-:Y:S02]  /*0fb0*/  @!P2 IMAD R11, R15, 0x2, R10 ;  /* 0x000000020f0ba824 */ /* 0x000fe400078e020a */
[----:B------:R-:W-:Y:S01]  /*0fc0*/  @!P1 IMAD.IADD R4, R13, 0x1, R5 ;  /* 0x000000010d049824 */ /* 0x000fe200078e0205 */
[----:B------:R-:W-:Y:S02]  /*0fd0*/  LOP3.LUT R5, R0, 0xfffffff8, RZ, 0xc0, !PT ;  /* 0xfffffff800057812 */ /* 0x000fe400078ec0ff */
[----:B------:R3:W-:Y:S04]  /*0fe0*/  @!P2 LDGSTS.E.BYPASS.LTC128B.128 [R11+0x800], desc[UR18][R34.64] ;  /* 0x00800000220bafae */ /* 0x0007e8000b901d52 */
[----:B------:R3:W-:Y:S04]  /*0ff0*/  @!P2 LDGSTS.E.BYPASS.LTC128B.128 [R11+0x2800], desc[UR18][R34.64+0x40] ;  /* 0x02800040220bafae */ /* 0x0007e8000b901d52 */
[----:B------:R3:W-:Y:S01]  /*1000*/  @!P2 LDGSTS.E.BYPASS.LTC128B.128 [R11+0x4800], desc[UR18][R34.64+0x80] ;  /* 0x04800080220bafae */ /* 0x0007e2000b901d52 */
[----:B--2---:R-:W-:-:S04]  /*1010*/  @!P1 LEA R32, P2, R12, R6, 0x1 ;  /* 0x000000060c209211 */ /* 0x004fc800078408ff */
[----:B------:R-:W-:Y:S01]  /*1020*/  @!P1 LEA.HI.X R33, R12, R7, R4, 0x1, P2 ;  /* 0x000000070c219211 */ /* 0x000fe200010f0c04 */
[C---:B------:R-:W-:Y:S01]  /*1030*/  IMAD.IADD R7, R2.reuse, 0x1, -R9 ;  /* 0x0000000102077824 */ /* 0x040fe200078e0a09 */
[----:B------:R-:W-:Y:S01]  /*1040*/  PLOP3.LUT P2, PT, PT, PT, UP0, 0x80, 0x0 ;  /* 0x000000000000781c */ /* 0x000fe20003f4f008 */
[----:B------:R-:W-:-:S03]  /*1050*/  IMAD.IADD R4, R2, 0x1, -R5 ;  /* 0x0000000102047824 */ /* 0x000fc600078e0a05 */
[-C--:B------:R-:W-:Y:S02]  /*1060*/  LEA.HI R5, R7, R7.reuse, RZ, 0x1 ;  /* 0x0000000707057211 */ /* 0x080fe400078f08ff */
[----:B------:R-:W-:Y:S02]  /*1070*/  LEA.HI R0, R4, R4, RZ, 0x1 ;  /* 0x0000000404007211 */ /* 0x000fe400078f08ff */
[----:B------:R-:W-:Y:S02]  /*1080*/  LOP3.LUT R126, R5, 0x7fffffe, RZ, 0xc0, !PT ;  /* 0x07fffffe057e7812 */ /* 0x000fe400078ec0ff */
[----:B------:R-:W-:Y:S02]  /*1090*/  LOP3.LUT R13, R0, 0x7fffffe, RZ, 0xc0, !PT ;  /* 0x07fffffe000d7812 */ /* 0x000fe400078ec0ff */
[----:B------:R-:W-:Y:S01]  /*10a0*/  SHF.R.S32.HI R12, RZ, 0x1f, R7 ;  /* 0x0000001fff0c7819 */ /* 0x000fe20000011407 */
[----:B------:R-:W-:Y:S02]  /*10b0*/  IMAD.IADD R126, R7, 0x1, -R126 ;  /* 0x00000001077e7824 */ /* 0x000fe400078e0a7e */
[----:B------:R-:W-:Y:S01]  /*10c0*/  IMAD.IADD R13, R4, 0x1, -R13 ;  /* 0x00000001040d7824 */ /* 0x000fe200078e0a0d */
[----:B------:R-:W-:Y:S01]  /*10d0*/  LEA.HI R12, R12, R7, RZ, 0x3 ;  /* 0x000000070c0c7211 */ /* 0x000fe200078f18ff */
[----:B------:R-:W-:Y:S06]  /*10e0*/  @P2 BRA `(.L_x_21) ;  /* 0x0000000000342947 */ /* 0x000fec0003800000 */
[----:B------:R-:W-:Y:S01]  /*10f0*/  USHF.R.S32.HI UR20, URZ, 0x1f, UR9 ;  /* 0x0000001f3f147899 */ /* 0x000fe20008011409 */
[----:B------:R-:W-:Y:S01]  /*1100*/  ULDC.64 UR12, c[0x0][0x248] ;  /* 0x00009200000c7ab9 */ /* 0x000fe20000000a00 */
[----:B------:R-:W-:Y:S02]  /*1110*/  USHF.R.S32.HI UR17, URZ, 0x1f, UR8 ;  /* 0x0000001f3f117899 */ /* 0x000fe40008011408 */
[----:B------:R-:W-:Y:S02]  /*1120*/  UIMAD UR20, UR20, UR12, URZ ;  /* 0x0000000c141472a4 */ /* 0x000fe4000f8e023f */
[----:B------:R-:W-:Y:S02]  /*1130*/  UIMAD.WIDE.U32 UR28, UR9, UR12, URZ ;  /* 0x0000000c091c72a5 */ /* 0x000fe4000f8e003f */
[----:B------:R-:W-:Y:S01]  /*1140*/  UIMAD UR20, UR9, UR13, UR20 ;  /* 0x0000000d091472a4 */ /* 0x000fe2000f8e0214 */
[----:B------:R-:W-:-:S03]  /*1150*/  ULDC.64 UR6, c[0x0][0x230] ;  /* 0x00008c0000067ab9 */ /* 0x000fc60000000a00 */
[----:B------:R-:W-:Y:S02]  /*1160*/  UIADD3 UR29, UR29, UR20, URZ ;  /* 0x000000141d1d7290 */ /* 0x000fe4000fffe03f */
[----:B------:R-:W-:Y:S02]  /*1170*/  UIMAD UR17, UR17, UR6, URZ ;  /* 0x00000006111172a4 */ /* 0x000fe4000f8e023f */
[----:B------:R-:W-:Y:S02]  /*1180*/  UIMAD.WIDE.U32 UR28, UR8, UR6, UR28 ;  /* 0x00000006081c72a5 */ /* 0x000fe4000f8e001c */
[----:B------:R-:W-:-:S04]  /*1190*/  UIMAD UR7, UR8, UR7, UR17 ;  /* 0x00000007080772a4 */ /* 0x000fc8000f8e0211 */
[----:B------:R-:W-:Y:S01]  /*11a0*/  UIADD3 UR17, UR29, UR7, URZ ;  /* 0x000000071d117290 */ /* 0x000fe2000fffe03f */
[----:B------:R-:W-:Y:S02]  /*11b0*/  UMOV UR20, UR28 ;  /* 0x0000001c00147c82 */ /* 0x000fe40008000000 */
.L_x_21:
[--C-:B------:R-:W-:Y:S02]  /*11c0*/  SHF.R.S32.HI R4, RZ, 0x1, R5.reuse ;  /* 0x00000001ff047819 */ /* 0x100fe40000011405 */
[----:B------:R-:W-:Y:S02]  /*11d0*/  SHF.R.S32.HI R5, RZ, 0x1f, R5 ;  /* 0x0000001fff057819 */ /* 0x000fe40000011405 */
[----:B------:R-:W-:Y:S01]  /*11e0*/  SHF.R.S32.HI R0, RZ, 0x1, R0 ;  /* 0x00000001ff007819 */ /* 0x000fe20000011400 */
[----:B------:R-:W-:Y:S06]  /*11f0*/  @P2 BRA `(.L_x_22) ;  /* 0x0000000000342947 */ /* 0x000fec0003800000 */
[----:B------:R-:W-:Y:S01]  /*1200*/  USHF.R.S32.HI UR21, URZ, 0x1f, UR9 ;  /* 0x0000001f3f157899 */ /* 0x000fe20008011409 */
[----:B------:R-:W-:Y:S01]  /*1210*/  ULDC.64 UR10, c[0x0][0x250] ;  /* 0x00009400000a7ab9 */ /* 0x000fe20000000a00 */
[----:B------:R-:W-:Y:S02]  /*1220*/  ULDC.64 UR6, c[0x0][0x238] ;  /* 0x00008e0000067ab9 */ /* 0x000fe40000000a00 */
[----:B------:R-:W-:Y:S02]  /*1230*/  UIMAD UR21, UR21, UR10, URZ ;  /* 0x0000000a151572a4 */ /* 0x000fe4000f8e023f */
[----:B------:R-:W-:Y:S02]  /*1240*/  UIMAD.WIDE.U32 UR28, UR9, UR10, URZ ;  /* 0x0000000a091c72a5 */ /* 0x000fe4000f8e003f */
[----:B------:R-:W-:Y:S02]  /*1250*/  UIMAD UR21, UR9, UR11, UR21 ;  /* 0x0000000b091572a4 */ /* 0x000fe4000f8e0215 */
[----:B------:R-:W-:-:S02]  /*1260*/  USHF.R.S32.HI UR9, URZ, 0x1f, UR8 ;  /* 0x0000001f3f097899 */ /* 0x000fc40008011408 */
[----:B------:R-:W-:Y:S02]  /*1270*/  UIADD3 UR29, UR29, UR21, URZ ;  /* 0x000000151d1d7290 */ /* 0x000fe4000fffe03f */
[----:B------:R-:W-:-:S04]  /*1280*/  UIMAD UR9, UR9, UR6, URZ ;  /* 0x00000006090972a4 */ /* 0x000fc8000f8e023f */
[----:B------:R-:W-:Y:S02]  /*1290*/  UIMAD UR7, UR8, UR7, UR9 ;  /* 0x00000007080772a4 */ /* 0x000fe4000f8e0209 */
[----:B------:R-:W-:-:S04]  /*12a0*/  UIMAD.WIDE.U32 UR8, UR8, UR6, UR28 ;  /* 0x00000006080872a5 */ /* 0x000fc8000f8e001c */
[----:B------:R-:W-:-:S03]  /*12b0*/  UIADD3 UR21, UR9, UR7, URZ ;  /* 0x0000000709157290 */ /* 0x000fc6000fffe03f */
[----:B------:R-:W-:-:S09]  /*12c0*/  UMOV UR22, UR8 ;  /* 0x0000000800167c82 */ /* 0x000fd20008000000 */
.L_x_22:
[----:B---3--:R-:W1:Y:S01]  /*12d0*/  @!P0 LDC.64 R10, c[0x0][0x240] ;  /* 0x00009000ff0a8b82 */ /* 0x008e620000000a00 */
[C---:B------:R-:W-:Y:S01]  /*12e0*/  IMAD R23, R27.reuse, UR12, RZ ;  /* 0x0000000c1b177c24 */ /* 0x040fe2000f8e02ff */
[----:B------:R-:W-:Y:S01]  /*12f0*/  SHF.R.S32.HI R20, RZ, 0x1f, R18 ;  /* 0x0000001fff147819 */ /* 0x000fe20000011412 */
[--C-:B------:R-:W-:Y:S01]  /*1300*/  IMAD.WIDE.U32 R34, R26, UR12, R16.reuse ;  /* 0x0000000c1a227c25 */ /* 0x100fe2000f8e0010 */
[----:B------:R-:W-:Y:S01]  /*1310*/  ULDC.64 UR8, c[0x0][0x260] ;  /* 0x0000980000087ab9 */ /* 0x000fe20000000a00 */
[----:B------:R-:W-:Y:S02]  /*1320*/  USHF.L.U32 UR29, UR12, 0x5, URZ ;  /* 0x000000050c1d7899 */ /* 0x000fe4000800063f */
[----:B------:R-:W-:Y:S01]  /*1330*/  IMAD R9, R27, UR10, RZ ;  /* 0x0000000a1b097c24 */ /* 0x000fe2000f8e02ff */
[----:B------:R-:W-:Y:S01]  /*1340*/  IADD3 R228, P2, R34, UR20, RZ ;  /* 0x0000001422e47c10 */ /* 0x000fe2000ff5e0ff */
[----:B------:R-:W-:Y:S01]  /*1350*/  IMAD.WIDE.U32 R6, R26, UR10, R16 ;  /* 0x0000000a1a067c25 */ /* 0x000fe2000f8e0010 */
[----:B------:R-:W-:Y:S01]  /*1360*/  USHF.L.U32 UR20, UR12, 0x6, URZ ;  /* 0x000000060c147899 */ /* 0x000fe2000800063f */
[----:B------:R-:W-:-:S02]  /*1370*/  ULDC.64 UR6, c[0x0][0x268] ;  /* 0x00009a0000067ab9 */ /* 0x000fc40000000a00 */
[C---:B------:R-:W-:Y:S01]  /*1380*/  IMAD R16, R26.reuse, UR13, R23 ;  /* 0x0000000d1a107c24 */ /* 0x040fe2000f8e0217 */
[----:B------:R-:W-:Y:S01]  /*1390*/  USHF.L.U64.HI UR28, UR12, 0x5, UR13 ;  /* 0x000000050c1c7899 */ /* 0x000fe2000801020d */
[----:B------:R-:W-:Y:S01]  /*13a0*/  IMAD R26, R26, UR11, R9 ;  /* 0x0000000b1a1a7c24 */ /* 0x000fe2000f8e0209 */
[----:B------:R-:W-:Y:S01]  /*13b0*/  LEA.HI R9, R5, R4, RZ, 0x2 ;  /* 0x0000000405097211 */ /* 0x000fe200078f10ff */
[----:B------:R-:W-:Y:S01]  /*13c0*/  IMAD.SHL.U32 R224, R0, 0x40, RZ ;  /* 0x0000004000e07824 */ /* 0x000fe200078e00ff */
[----:B------:R-:W-:Y:S01]  /*13d0*/  IADD3.X R229, R35, UR17, R16, P2, !PT ;  /* 0x0000001123e57c10 */ /* 0x000fe200097fe410 */
[----:B------:R-:W-:Y:S01]  /*13e0*/  IMAD.SHL.U32 R5, R3, 0x8, RZ ;  /* 0x0000000803057824 */ /* 0x000fe200078e00ff */
[----:B------:R-:W-:Y:S01]  /*13f0*/  LOP3.LUT R3, R9, 0xfffffffc, RZ, 0xc0, !PT ;  /* 0xfffffffc09037812 */ /* 0x000fe200078ec0ff */
[C---:B------:R-:W-:Y:S01]  /*1400*/  @!P1 IMAD R23, R15.reuse, 0x2, R30 ;  /* 0x000000020f179824 */ /* 0x040fe200078e021e */
[----:B------:R-:W-:Y:S01]  /*1410*/  IADD3 R232, P2, R6, UR22, RZ ;  /* 0x0000001606e87c10 */ /* 0x000fe2000ff5e0ff */
[C---:B------:R-:W-:Y:S01]  /*1420*/  @!P0 IMAD R17, R15.reuse, 0x2, R28 ;  /* 0x000000020f118824 */ /* 0x040fe200078e021c */
[----:B------:R-:W-:Y:S01]  /*1430*/  LOP3.LUT R224, R224, 0xc0, RZ, 0xc0, !PT ;  /* 0x000000c0e0e07812 */ /* 0x000fe200078ec0ff */
[----:B------:R-:W-:Y:S01]  /*1440*/  @!P6 IMAD R16, R15, 0x2, R24 ;  /* 0x000000020f10e824 */ /* 0x000fe200078e0218 */
[----:B------:R-:W-:Y:S01]  /*1450*/  IADD3.X R233, R7, UR21, R26, P2, !PT ;  /* 0x0000001507e97c10 */ /* 0x000fe200097fe41a */
[----:B------:R-:W-:Y:S01]  /*1460*/  @!P5 IMAD R15, R15, 0x2, R8 ;  /* 0x000000020f0fd824 */ /* 0x000fe200078e0208 */
[----:B------:R-:W-:Y:S01]  /*1470*/  LOP3.LUT R5, R224, 0x8, R5, 0xf8, !PT ;  /* 0x00000008e0057812 */ /* 0x000fe200078ef805 */
[----:B------:R-:W2:Y:S01]  /*1480*/  @!P0 LDC.64 R8, c[0x0][0x210] ;  /* 0x00008400ff088b82 */ /* 0x000ea20000000a00 */
[----:B------:R-:W-:Y:S01]  /*1490*/  IMAD.IADD R3, R4, 0x1, -R3 ;  /* 0x0000000104037824 */ /* 0x000fe200078e0a03 */
[----:B------:R-:W-:Y:S01]  /*14a0*/  SHF.R.U32.HI R224, RZ, 0x3, R224 ;  /* 0x00000003ffe07819 */ /* 0x000fe200000116e0 */
[----:B-1----:R-:W-:Y:S01]  /*14b0*/  @!P0 IMAD R4, R25, R10, RZ ;  /* 0x0000000a19048224 */ /* 0x002fe200078e02ff */
[----:B------:R-:W-:Y:S01]  /*14c0*/  USHF.L.U64.HI UR17, UR12, 0x6, UR13 ;  /* 0x000000060c117899 */ /* 0x000fe2000801020d */
[----:B------:R-:W-:Y:S01]  /*14d0*/  @!P0 IMAD.MOV.U32 R27, RZ, RZ, R21 ;  /* 0x000000ffff1b8224 */ /* 0x000fe200078e0015 */
[----:B------:R-:W-:Y:S01]  /*14e0*/  LOP3.LUT R224, R5, R224, RZ, 0x3c, !PT ;  /* 0x000000e005e07212 */ /* 0x000fe200078e3cff */
[C---:B------:R-:W-:Y:S01]  /*14f0*/  @!P0 IMAD R21, R19.reuse, R11, R4 ;  /* 0x0000000b13158224 */ /* 0x040fe200078e0204 */
[----:B------:R-:W1:Y:S01]  /*1500*/  @!P6 LDC.64 R6, c[0x0][0x218] ;  /* 0x00008600ff06eb82 */ /* 0x000e620000000a00 */
[----:B------:R-:W-:Y:S01]  /*1510*/  IMAD R231, R20, UR8, RZ ;  /* 0x0000000814e77c24 */ /* 0x000fe2000f8e02ff */
[----:B------:R-:W-:Y:S01]  /*1520*/  @!PT LDS RZ, [RZ] ;  /* 0x00000000fffff984 */ /* 0x000fe20000000800 */
[----:B------:R-:W-:Y:S01]  /*1530*/  @!PT LDS RZ, [RZ] ;  /* 0x00000000fffff984 */ /* 0x000fe20000000800 */
[----:B------:R-:W-:Y:S01]  /*1540*/  @!PT LDS RZ, [RZ] ;  /* 0x00000000fffff984 */ /* 0x000fe20000000800 */
[----:B------:R-:W-:Y:S01]  /*1550*/  @!P1 LDGSTS.E.BYPASS.LTC128B.128 [R23+0x1000], desc[UR18][R32.64] ;  /* 0x0100000020179fae */ /* 0x000fe2000b901d52 */
[----:B------:R-:W-:Y:S01]  /*1560*/  @!P0 IMAD.MOV.U32 R26, RZ, RZ, R22 ;  /* 0x000000ffff1a8224 */ /* 0x000fe200078e0016 */
[----:B------:R-:W-:Y:S01]  /*1570*/  USHF.L.U64.HI UR21, UR10, 0x6, UR11 ;  /* 0x000000060a157899 */ /* 0x000fe2000801020b */
[C---:B------:R-:W-:Y:S01]  /*1580*/  IMAD.WIDE.U32 R228, R18.reuse, UR8, R228 ;  /* 0x0000000812e47c25 */ /* 0x040fe2000f8e00e4 */
[----:B------:R-:W-:Y:S01]  /*1590*/  USHF.R.S32.HI UR8, URZ, 0x1f, UR5 ;  /* 0x0000001f3f087899 */ /* 0x000fe20008011405 */
[----:B------:R-:W-:Y:S01]  /*15a0*/  @!P1 LDGSTS.E.BYPASS.LTC128B.128 [R23+0x3000], desc[UR18][R32.64+0x40] ;  /* 0x0300004020179fae */ /* 0x000fe2000b901d52 */
[----:B------:R-:W3:Y:S01]  /*15b0*/  @!P5 LDC.64 R4, c[0x0][0x218] ;  /* 0x00008600ff04db82 */ /* 0x000ee20000000a00 */
[----:B------:R-:W-:Y:S01]  /*15c0*/  IMAD R231, R18, UR9, R231 ;  /* 0x0000000912e77c24 */ /* 0x000fe2000f8e02e7 */
[----:B------:R-:W-:Y:S01]  /*15d0*/  UIMAD UR9, UR17, UR5, URZ ;  /* 0x00000005110972a4 */ /* 0x000fe2000f8e023f */
[----:B------:R-:W-:Y:S01]  /*15e0*/  @!P0 IMAD.WIDE.U32 R26, R19, R10, R26 ;  /* 0x0000000a131a8225 */ /* 0x000fe200078e001a */
[----:B------:R4:W-:Y:S01]  /*15f0*/  @!P1 LDGSTS.E.BYPASS.LTC128B.128 [R23+0x5000], desc[UR18][R32.64+0x80] ;  /* 0x0500008020179fae */ /* 0x0009e2000b901d52 */
[----:B------:R-:W-:-:S02]  /*1600*/  USHF.L.U32 UR22, UR10, 0x6, URZ ;  /* 0x000000060a167899 */ /* 0x000fc4000800063f */
[----:B------:R-:W-:Y:S01]  /*1610*/  IMAD.U32 R11, RZ, RZ, UR5 ;  /* 0x00000005ff0b7e24 */ /* 0x000fe2000f8e00ff */
[----:B------:R-:W-:Y:S01]  /*1620*/  UIMAD UR9, UR8, UR20, UR9 ;  /* 0x00000014080972a4 */ /* 0x000fe2000f8e0209 */
[----:B------:R-:W-:Y:S01]  /*1630*/  IMAD.IADD R231, R229, 0x1, R231 ;  /* 0x00000001e5e77824 */ /* 0x000fe200078e02e7 */
[----:B--2---:R-:W-:Y:S01]  /*1640*/  @!P0 LEA R24, P1, R26, R8, 0x1 ;  /* 0x000000081a188211 */ /* 0x004fe200078208ff */
[----:B------:R-:W-:Y:S01]  /*1650*/  IMAD.MOV.U32 R230, RZ, RZ, R228 ;  /* 0x000000ffffe67224 */ /* 0x000fe200078e00e4 */
[----:B------:R-:W-:Y:S01]  /*1660*/  UISETP.GE.AND UP0, UPT, UR23, 0x2, UPT ;  /* 0x000000021700788c */ /* 0x000fe2000bf06270 */
[----:B------:R-:W-:Y:S02]  /*1670*/  @!P0 IMAD.IADD R10, R27, 0x1, R21 ;  /* 0x000000011b0a8824 */ /* 0x000fe400078e0215 */
[----:B------:R-:W-:Y:S02]  /*1680*/  IMAD R241, R20, UR6, RZ ;  /* 0x0000000614f17c24 */ /* 0x000fe4000f8e02ff */
[----:B------:R-:W-:Y:S01]  /*1690*/  IMAD.WIDE.U32 R232, R18, UR6, R232 ;  /* 0x0000000612e87c25 */ /* 0x000fe2000f8e00e8 */
[----:B------:R-:W-:Y:S01]  /*16a0*/  @!P0 LEA.HI.X R25, R26, R9, R10, 0x1, P1 ;  /* 0x000000091a198211 */ /* 0x000fe200008f0c0a */
[----:B------:R-:W-:-:S02]  /*16b0*/  UIMAD UR6, UR21, UR5, URZ ;  /* 0x00000005150672a4 */ /* 0x000fc4000f8e023f */
[----:B------:R-:W-:Y:S02]  /*16c0*/  IMAD R241, R18, UR7, R241 ;  /* 0x0000000712f17c24 */ /* 0x000fe4000f8e02f1 */
[----:B------:R-:W-:Y:S01]  /*16d0*/  @!P0 LDGSTS.E.BYPASS.LTC128B.128 [R17+0x1800], desc[UR18][R24.64] ;  /* 0x0180000018118fae */ /* 0x000fe2000b901d52 */
[----:B------:R-:W-:Y:S01]  /*16e0*/  IMAD.SHL.U32 R124, R3, 0x40, RZ ;  /* 0x00000040037c7824 */ /* 0x000fe200078e00ff */
[----:B------:R-:W-:Y:S01]  /*16f0*/  UIMAD UR6, UR8, UR22, UR6 ;  /* 0x00000016080672a4 */ /* 0x000fe2000f8e0206 */
[----:B------:R-:W-:Y:S01]  /*1700*/  IMAD.SHL.U32 R9, R14, 0x8, RZ ;  /* 0x000000080e097824 */ /* 0x000fe200078e00ff */
[----:B------:R-:W-:Y:S01]  /*1710*/  @!P0 LDGSTS.E.BYPASS.LTC128B.128 [R17+0x3800], desc[UR18][R24.64+0x40] ;  /* 0x0380004018118fae */ /* 0x000fe2000b901d52 */
[----:B------:R-:W-:Y:S01]  /*1720*/  IMAD.SHL.U32 R12, R12, 0x20, RZ ;  /* 0x000000200c0c7824 */ /* 0x000fe200078e00ff */
[----:B------:R-:W-:Y:S01]  /*1730*/  LOP3.LUT R124, R124, 0xc0, RZ, 0xc0, !PT ;  /* 0x000000c07c7c7812 */ /* 0x000fe200078ec0ff */
[----:B------:R-:W-:Y:S01]  /*1740*/  IMAD.IADD R241, R233, 0x1, R241 ;  /* 0x00000001e9f17824 */ /* 0x000fe200078e02f1 */
[----:B------:R-:W-:Y:S01]  /*1750*/  @!P0 LDGSTS.E.BYPASS.LTC128B.128 [R17+0x5800], desc[UR18][R24.64+0x80] ;  /* 0x0580008018118fae */ /* 0x000fe2000b901d52 */
[----:B----4-:R-:W-:Y:S01]  /*1760*/  IMAD.WIDE.U32 R22, R11, UR20, R230 ;  /* 0x000000140b167c25 */ /* 0x010fe2000f8e00e6 */
[----:B------:R-:W-:Y:S01]  /*1770*/  LOP3.LUT R9, R124, 0x8, R9, 0xf8, !PT ;  /* 0x000000087c097812 */ /* 0x000fe200078ef809 */
[----:B------:R-:W-:Y:S01]  /*1780*/  USHF.L.U64.HI UR8, UR10, 0x5, UR11 ;  /* 0x000000050a087899 */ /* 0x000fe2000801020b */
[----:B------:R-:W-:Y:S01]  /*1790*/  LOP3.LUT R125, R12, 0xffffff00, RZ, 0xc0, !PT ;  /* 0xffffff000c7d7812 */ /* 0x000fe200078ec0ff */
[----:B------:R-:W-:Y:S01]  /*17a0*/  VIADD R8, R23, UR9 ;  /* 0x0000000917087c36 */ /* 0x000fe20008000000 */
[C---:B-1----:R-:W-:Y:S01]  /*17b0*/  @!P6 LEA R20, P2, R22.reuse, R6, 0x1 ;  /* 0x000000061614e211 */ /* 0x042fe200078408ff */
[----:B------:R-:W-:Y:S01]  /*17c0*/  IMAD.MOV.U32 R240, RZ, RZ, R232 ;  /* 0x000000fffff07224 */ /* 0x000fe200078e00e8 */
[C---:B------:R-:W-:Y:S01]  /*17d0*/  @!P5 IADD3 R6, P1, R22.reuse, UR29, RZ ;  /* 0x0000001d1606dc10 */ /* 0x040fe2000ff3e0ff */
[----:B------:R-:W-:Y:S01]  /*17e0*/  USHF.L.U32 UR9, UR10, 0x5, URZ ;  /* 0x000000050a097899 */ /* 0x000fe2000800063f */
[----:B------:R-:W-:Y:S01]  /*17f0*/  @!P6 LEA.HI.X R21, R22, R7, R8, 0x1, P2 ;  /* 0x000000071615e211 */ /* 0x000fe200010f0c08 */
[----:B------:R-:W-:Y:S01]  /*1800*/  IMAD.WIDE.U32 R10, R11, UR22, R240 ;  /* 0x000000160b0a7c25 */ /* 0x000fe2000f8e00f0 */
[----:B------:R-:W-:-:S02]  /*1810*/  @!P5 IADD3.X R8, R8, UR28, RZ, P1, !PT ;  /* 0x0000001c0808dc10 */ /* 0x000fc40008ffe4ff */
[----:B---3--:R-:W-:Y:S01]  /*1820*/  @!P5 LEA R18, P1, R6, R4, 0x1 ;  /* 0x000000040612d211 */ /* 0x008fe200078208ff */
[----:B------:R-:W-:Y:S01]  /*1830*/  @!P6 LDGSTS.E.BYPASS.LTC128B.128 [R16+0x6000], desc[UR18][R20.64] ;  /* 0x060000001410efae */ /* 0x000fe2000b901d52 */
[----:B------:R-:W-:Y:S01]  /*1840*/  SHF.R.U32.HI R124, RZ, 0x3, R124 ;  /* 0x00000003ff7c7819 */ /* 0x000fe2000001167c */
[----:B------:R-:W-:Y:S01]  /*1850*/  IMAD R13, R14, 0x8, R13 ;  /* 0x000000080e0d7824 */ /* 0x000fe200078e020d */
[----:B------:R-:W-:Y:S01]  /*1860*/  @!P5 LEA.HI.X R19, R6, R5, R8, 0x1, P1 ;  /* 0x000000050613d211 */ /* 0x000fe200008f0c08 */
[----:B------:R-:W-:Y:S01]  /*1870*/  @!P6 LDGSTS.E.BYPASS.LTC128B.128 [R16+0x7000], desc[UR18][R20.64+0x40] ;  /* 0x070000401410efae */ /* 0x000fe2000b901d52 */
[----:B------:R-:W1:Y:S01]  /*1880*/  @!P3 LDC.64 R6, c[0x0][0x220] ;  /* 0x00008800ff06bb82 */ /* 0x000e620000000a00 */
[----:B------:R-:W-:Y:S01]  /*1890*/  VIADD R8, R11, UR6 ;  /* 0x000000060b087c36 */ /* 0x000fe20008000000 */
[----:B------:R-:W-:Y:S01]  /*18a0*/  LOP3.LUT R124, R9, R124, RZ, 0x3c, !PT ;  /* 0x0000007c097c7212 */ /* 0x000fe200078e3cff */
[----:B------:R-:W-:Y:S01]  /*18b0*/  @!P6 LDGSTS.E.BYPASS.LTC128B.128 [R16+0x8000], desc[UR18][R20.64+0x80] ;  /* 0x080000801410efae */ /* 0x000fe2000b901d52 */
[C---:B------:R-:W-:Y:S01]  /*18c0*/  IMAD R9, R128.reuse, 0x200, R125 ;  /* 0x0000020080097824 */ /* 0x040fe200078e027d */
[----:B------:R-:W-:Y:S01]  /*18d0*/  LEA R128, R128, UR26, 0x4 ;  /* 0x0000001a80807c11 */ /* 0x000fe2000f8e20ff */
[----:B------:R-:W-:Y:S01]  /*18e0*/  IMAD.U32 R224, R13, 0x20, R224 ;  /* 0x000000200de07824 */ /* 0x000fe200078e00e0 */
[----:B------:R-:W-:Y:S01]  /*18f0*/  @!P5 LDGSTS.E.BYPASS.LTC128B.128 [R15+0x6800], desc[UR18][R18.64] ;  /* 0x06800000120fdfae */ /* 0x000fe2000b901d52 */
[----:B------:R-:W2:Y:S01]  /*1900*/  @!P4 LDC.64 R4, c[0x0][0x220] ;  /* 0x00008800ff04cb82 */ /* 0x000ea20000000a00 */
[----:B------:R-:W-:-:S02]  /*1910*/  IMAD R9, R126, 0x20, R9 ;  /* 0x000000207e097824 */ /* 0x000fc400078e0209 */
[----:B------:R-:W-:Y:S01]  /*1920*/  @!P5 LDGSTS.E.BYPASS.LTC128B.128 [R15+0x7800], desc[UR18][R18.64+0x40] ;  /* 0x07800040120fdfae */ /* 0x000fe2000b901d52 */
[----:B------:R-:W-:Y:S01]  /*1930*/  LEA R224, R224, UR4, 0x1 ;  /* 0x00000004e0e07c11 */ /* 0x000fe2000f8e08ff */
[----:B------:R-:W-:Y:S02]  /*1940*/  IMAD.IADD R225, R124, 0x1, R9 ;  /* 0x000000017ce17824 */ /* 0x000fe400078e0209 */
[----:B------:R3:W-:Y:S01]  /*1950*/  @!P5 LDGSTS.E.BYPASS.LTC128B.128 [R15+0x8800], desc[UR18][R18.64+0x80] ;  /* 0x08800080120fdfae */ /* 0x0007e2000b901d52 */
[----:B------:R-:W-:Y:S02]  /*1960*/  IMAD.SHL.U32 R242, R2, 0x2, RZ ;  /* 0x0000000202f27824 */ /* 0x000fe400078e00ff */
[----:B------:R-:W-:Y:S01]  /*1970*/  LEA R225, R225, UR4, 0x1 ;  /* 0x00000004e1e17c11 */ /* 0x000fe2000f8e08ff */
[----:B------:R-:W0:Y:S01]  /*1980*/  LDGDEPBAR ;  /* 0x00000000000079af */ /* 0x000e220000000000 */
[----:B------:R-:W-:Y:S01]  /*1990*/  IMAD.U32 R236, RZ, RZ, UR24 ;  /* 0x00000018ffec7e24 */ /* 0x000fe2000f8e00ff */
[----:B------:R-:W-:-:S02]  /*19a0*/  LOP3.LUT R242, R242, 0x6, RZ, 0xc0, !PT ;  /* 0x00000006f2f27812 */ /* 0x000fc400078ec0ff */
[C---:B-1----:R-:W-:Y:S02]  /*19b0*/  @!P3 LEA R14, P1, R10.reuse, R6, 0x1 ;  /* 0x000000060a0eb211 */ /* 0x042fe400078208ff */
[C---:B------:R-:W-:Y:S02]  /*19c0*/  @!P4 IADD3 R6, P0, R10.reuse, UR9, RZ ;  /* 0x000000090a06cc10 */ /* 0x040fe4000ff1e0ff */
[----:B---3--:R-:W-:Y:S01]  /*19d0*/  @!P3 LEA.HI.X R15, R10, R7, R8, 0x1, P1 ;  /* 0x000000070a0fb211 */ /* 0x008fe200008f0c08 */
[----:B------:R-:W-:-:S04]  /*19e0*/  DEPBAR.LE SB0, 0x0 ;  /* 0x000080000000791a */ /* 0x000fc80000000000 */
[----:B------:R-:W-:Y:S01]  /*19f0*/  BAR.SYNC.DEFER_BLOCKING 0x0 ;  /* 0x0000000000007b1d */ /* 0x000fe20000010000 */
[----:B------:R-:W-:Y:S02]  /*1a00*/  @!P4 IADD3.X R8, R8, UR8, RZ, P0, !PT ;  /* 0x000000080808cc10 */ /* 0x000fe400087fe4ff */
[C---:B--2---:R-:W-:Y:S02]  /*1a10*/  @!P4 LEA R4, P0, R6.reuse, R4, 0x1 ;  /* 0x000000040604c211 */ /* 0x044fe400078008ff */
[----:B------:R-:W-:Y:S02]  /*1a20*/  LOP3.LUT P1, RZ, R3, 0x2, RZ, 0xc0, !PT ;  /* 0x0000000203ff7812 */ /* 0x000fe4000782c0ff */
[----:B------:R-:W-:Y:S02]  /*1a30*/  @!P4 LEA.HI.X R5, R6, R5, R8, 0x1, P0 ;  /* 0x000000050605c211 */ /* 0x000fe400000f0c08 */
[----:B------:R-:W-:Y:S01]  /*1a40*/  LOP3.LUT P0, RZ, R0, 0x2, RZ, 0xc0, !PT ;  /* 0x0000000200ff7812 */ /* 0x000fe2000780c0ff */
[----:B------:R-:W-:-:S05]  /*1a50*/  IMAD.MOV.U32 R0, RZ, RZ, 0x10 ;  /* 0x00000010ff007424 */ /* 0x000fca00078e00ff */
[C---:B------:R-:W-:Y:S02]  /*1a60*/  SEL R3, R0.reuse, 0xfffffff0, !P0 ;  /* 0xfffffff000037807 */ /* 0x040fe40004000000 */
[----:B------:R-:W-:-:S03]  /*1a70*/  SEL R0, R0, 0xfffffff0, !P1 ;  /* 0xfffffff000007807 */ /* 0x000fc60004800000 */
[----:B------:R-:W-:Y:S01]  /*1a80*/  IMAD R221, R3, 0x2, R224 ;  /* 0x0000000203dd7824 */ /* 0x000fe200078e02e0 */
[----:B------:R-:W-:Y:S01]  /*1a90*/  LOP3.LUT R3, R127, 0xffffffe0, RZ, 0xc0, !PT ;  /* 0xffffffe07f037812 */ /* 0x000fe200078ec0ff */
[----:B------:R-:W-:Y:S01]  /*1aa0*/  IMAD R223, R0, 0x2, R225 ;  /* 0x0000000200df7824 */ /* 0x000fe200078e02e1 */
[----:B------:R-:W-:Y:S03]  /*1ab0*/  @P3 STS [R226+0x9000], RZ ;  /* 0x009000ffe2003388 */ /* 0x000fe60000000800 */
[----:B------:R-:W-:Y:S01]  /*1ac0*/  IMAD.IADD R3, R2, 0x1, -R3 ;  /* 0x0000000102037824 */ /* 0x000fe200078e0a03 */
[----:B------:R-:W-:Y:S04]  /*1ad0*/  @P3 STS [R226+0x9004], RZ ;  /* 0x009004ffe2003388 */ /* 0x000fe80000000800 */
[----:B------:R-:W-:Y:S04]  /*1ae0*/  @P3 STS.64 [R226+0x9008], RZ ;  /* 0x009008ffe2003388 */ /* 0x000fe80000000a00 */
[----:B------:R-:W-:Y:S04]  /*1af0*/  @P3 STS.128 [R226+0xa000], RZ ;  /* 0x00a000ffe2003388 */ /* 0x000fe80000000c00 */
[----:B------:R-:W-:Y:S04]  /*1b00*/  @P3 STS.128 [R226+0xb000], RZ ;  /* 0x00b000ffe2003388 */ /* 0x000fe80000000c00 */
[----:B------:R-:W-:Y:S01]  /*1b10*/  @!PT LDS RZ, [RZ] ;  /* 0x00000000fffff984 */ /* 0x000fe20000000800 */
[----:B------:R-:W-:Y:S01]  /*1b20*/  @!PT LDS RZ, [RZ] ;  /* 0x00000000fffff984 */ /* 0x000fe20000000800 */
[----:B------:R-:W-:Y:S01]  /*1b30*/  @!PT LDS RZ, [RZ] ;  /* 0x00000000fffff984 */ /* 0x000fe20000000800 */
[----:B------:R-:W-:Y:S04]  /*1b40*/  @!P3 LDGSTS.E.BYPASS.LTC128B.128 [R226+0x9000], desc[UR18][R14.64] ;  /* 0x090000000ee2bfae */ /* 0x000fe8000b901d52 */
[----:B------:R-:W-:Y:S04]  /*1b50*/  @!P3 LDGSTS.E.BYPASS.LTC128B.128 [R226+0xa000], desc[UR18][R14.64+0x40] ;  /* 0x0a0000400ee2bfae */ /* 0x000fe8000b901d52 */
[----:B------:R-:W-:Y:S04]  /*1b60*/  @!P3 LDGSTS.E.BYPASS.LTC128B.128 [R226+0xb000], desc[UR18][R14.64+0x80] ;  /* 0x0b0000800ee2bfae */ /* 0x000fe8000b901d52 */
[----:B------:R-:W-:Y:S04]  /*1b70*/  @P4 STS.128 [R226+0x9800], RZ ;  /* 0x009800ffe2004388 */ /* 0x000fe80000000c00 */
[----:B------:R-:W-:Y:S04]  /*1b80*/  @P4 STS.128 [R226+0xa800], RZ ;  /* 0x00a800ffe2004388 */ /* 0x000fe80000000c00 */
[----:B------:R-:W-:Y:S04]  /*1b90*/  @P4 STS.128 [R226+0xb800], RZ ;  /* 0x00b800ffe2004388 */ /* 0x000fe80000000c00 */
[----:B------:R-:W-:Y:S01]  /*1ba0*/  @!PT LDS RZ, [RZ] ;  /* 0x00000000fffff984 */ /* 0x000fe20000000800 */
[----:B------:R-:W-:Y:S01]  /*1bb0*/  @!PT LDS RZ, [RZ] ;  /* 0x00000000fffff984 */ /* 0x000fe20000000800 */
[----:B------:R-:W-:Y:S01]  /*1bc0*/  @!PT LDS RZ, [RZ] ;  /* 0x00000000fffff984 */ /* 0x000fe20000000800 */
[----:B------:R-:W-:Y:S04]  /*1bd0*/  @!P4 LDGSTS.E.BYPASS.LTC128B.128 [R226+0x9800], desc[UR18][R4.64] ;  /* 0x0980000004e2cfae */ /* 0x000fe8000b901d52 */
[----:B------:R-:W-:Y:S04]  /*1be0*/  @!P4 LDGSTS.E.BYPASS.LTC128B.128 [R226+0xa800], desc[UR18][R4.64+0x40] ;  /* 0x0a80004004e2cfae */ /* 0x000fe8000b901d52 */
[----:B------:R1:W-:Y:S04]  /*1bf0*/  @!P4 LDGSTS.E.BYPASS.LTC128B.128 [R226+0xb800], desc[UR18][R4.64+0x80] ;  /* 0x0b80008004e2cfae */ /* 0x0003e8000b901d52 */
[----:B------:R-:W-:Y:S04]  /*1c00*/  LDSM.16.M88.4 R108, [R225] ;  /* 0x00000000e16c783b */ /* 0x000fe80000000200 */
[----:B------:R-:W-:Y:S04]  /*1c10*/  LDSM.16.M88.4 R28, [R225+0x1000] ;  /* 0x00100000e11c783b */ /* 0x000fe80000000200 */
[----:B------:R-:W2:Y:S04]  /*1c20*/  LDSM.16.M88.4 R52, [R224+0x6400] ;  /* 0x00640000e034783b */ /* 0x000ea80000000200 */
[----:B------:R-:W3:Y:S04]  /*1c30*/  LDSM.16.M88.4 R68, [R224+0x6000] ;  /* 0x00600000e044783b */ /* 0x000ee80000000200 */
[----:B------:R-:W4:Y:S04]  /*1c40*/  LDSM.16.M88.4 R36, [R224+0x6800] ;  /* 0x00680000e024783b */ /* 0x000f280000000200 */
[----:B------:R-:W5:Y:S04]  /*1c50*/  LDSM.16.M88.4 R20, [R224+0x6c00] ;  /* 0x006c0000e014783b */ /* 0x000f680000000200 */
[----:B------:R-:W-:Y:S04]  /*1c60*/  LDSM.16.M88.4 R16, [R223+0x1000] ;  /* 0x00100000df10783b */ /* 0x000fe80000000200 */
[----:B------:R-:W5:Y:S04]  /*1c70*/  LDSM.16.M88.4 R104, [R221+0x6400] ;  /* 0x00640000dd68783b */ /* 0x000f680000000200 */
[----:B-1----:R-:W1:Y:S04]  /*1c80*/  LDSM.16.M88.4 R4, [R223] ;  /* 0x00000000df04783b */ /* 0x002e680000000200 */
[----:B------:R-:W1:Y:S04]  /*1c90*/  LDSM.16.M88.4 R12, [R221+0x6000] ;  /* 0x00600000dd0c783b */ /* 0x000e680000000200 */
[----:B------:R-:W1:Y:S04]  /*1ca0*/  LDSM.16.M88.4 R100, [R221+0x6800] ;  /* 0x00680000dd64783b */ /* 0x000e680000000200 */
[----:B------:R-:W1:Y:S01]  /*1cb0*/  LDSM.16.M88.4 R8, [R221+0x6c00] ;  /* 0x006c0000dd08783b */ /* 0x000e620000000200 */
[-C--:B--2---:R-:W-:Y:S03]  /*1cc0*/  HMMA.16816.F32 R60, R28, R52.reuse, RZ ;  /* 0x000000341c3c723c */ /* 0x084fe600000018ff */
[----:B------:R-:W-:Y:S04]  /*1cd0*/  LDSM.16.M88.4 R96, [R225+0x3000] ;  /* 0x00300000e160783b */ /* 0x000fe80000000200 */
[----:B------:R-:W2:Y:S01]  /*1ce0*/  LDSM.16.M88.4 R88, [R224+0x7400] ;  /* 0x00740000e058783b */ /* 0x000ea20000000200 */
[C---:B------:R-:W-:Y:S03]  /*1cf0*/  HMMA.16816.F32 R64, R108.reuse, R52, RZ ;  /* 0x000000346c40723c */ /* 0x040fe600000018ff */
[----:B------:R-:W-:Y:S03]  /*1d00*/  LDSM.16.M88.4 R92, [R224+0x7000] ;  /* 0x00700000e05c783b */ /* 0x000fe60000000200 */
[-C--:B---3--:R-:W-:Y:S01]  /*1d10*/  HMMA.16816.F32 R80, R108, R68.reuse, RZ ;  /* 0x000000446c50723c */ /* 0x088fe200000018ff */
[----:B------:R-:W-:Y:S04]  /*1d20*/  LDSM.16.M88.4 R84, [R224+0x7800] ;  /* 0x00780000e054783b */ /* 0x000fe80000000200 */
[----:B------:R-:W-:Y:S01]  /*1d30*/  LDSM.16.M88.4 R24, [R224+0x7c00] ;  /* 0x007c0000e018783b */ /* 0x000fe20000000200 */
[C---:B------:R-:W-:Y:S03]  /*1d40*/  HMMA.16816.F32 R76, R28.reuse, R68, RZ ;  /* 0x000000441c4c723c */ /* 0x040fe600000018ff */
[----:B------:R-:W-:Y:S03]  /*1d50*/  LDSM.16.M88.4 R120, [R223+0x2000] ;  /* 0x00200000df78783b */ /* 0x000fe60000000200 */
[C---:B------:R-:W-:Y:S01]  /*1d60*/  HMMA.16816.F32 R72, R28.reuse, R70, RZ ;  /* 0x000000461c48723c */ /* 0x040fe200000018ff */
[----:B------:R-:W-:Y:S04]  /*1d70*/  LDSM.16.M88.4 R116, [R221+0x7c00] ;  /* 0x007c0000dd74783b */ /* 0x000fe80000000200 */
[----:B------:R-:W0:Y:S01]  /*1d80*/  LDGDEPBAR ;  /* 0x00000000000079af */ /* 0x000e220000000000 */
[C---:B----4-:R-:W-:Y:S06]  /*1d90*/  HMMA.16816.F32 R44, R28.reuse, R36, RZ ;  /* 0x000000241c2c723c */ /* 0x050fec00000018ff */
[C---:B------:R-:W-:Y:S06]  /*1da0*/  HMMA.16816.F32 R56, R28.reuse, R54, RZ ;  /* 0x000000361c38723c */ /* 0x040fec00000018ff */
[----:B------:R-:W-:Y:S06]  /*1db0*/  HMMA.16816.F32 R40, R28, R38, RZ ;  /* 0x000000261c28723c */ /* 0x000fec00000018ff */
[C---:B------:R-:W-:Y:S06]  /*1dc0*/  HMMA.16816.F32 R48, R108.reuse, R36, RZ ;  /* 0x000000246c30723c */ /* 0x040fec00000018ff */
[----:B------:R-:W-:Y:S06]  /*1dd0*/  HMMA.16816.F32 R68, R108, R70, RZ ;  /* 0x000000466c44723c */ /* 0x000fec00000018ff */
[----:B-----5:R-:W-:Y:S06]  /*1de0*/  HMMA.16816.F32 R32, R28, R20, RZ ;  /* 0x000000141c20723c */ /* 0x020fec00000018ff */
[C---:B------:R-:W-:Y:S06]  /*1df0*/  HMMA.16816.F32 R52, R108.reuse, R54, RZ ;  /* 0x000000366c34723c */ /* 0x040fec00000018ff */
[C---:B------:R-:W-:Y:S06]  /*1e00*/  HMMA.16816.F32 R36, R108.reuse, R38, RZ ;  /* 0x000000266c24723c */ /* 0x040fec00000018ff */
[----:B------:R-:W-:Y:S06]  /*1e10*/  HMMA.16816.F32 R112, R108, R20, RZ ;  /* 0x000000146c70723c */ /* 0x000fec00000018ff */
[-C--:B------:R-:W-:Y:S06]  /*1e20*/  HMMA.16816.F32 R28, R28, R22.reuse, RZ ;  /* 0x000000161c1c723c */ /* 0x080fec00000018ff */
[----:B------:R-:W-:Y:S01]  /*1e30*/  HMMA.16816.F32 R108, R108, R22, RZ ;  /* 0x000000166c6c723c */ /* 0x000fe200000018ff */
[----:B------:R-:W3:Y:S05]  /*1e40*/  LDSM.16.M88.4 R20, [R225+0x2000] ;  /* 0x00200000e114783b */ /* 0x000eea0000000200 */
[-C--:B------:R-:W-:Y:S06]  /*1e50*/  HMMA.16816.F32 R60, R16, R104.reuse, R60 ;  /* 0x00000068103c723c */ /* 0x080fec000000183c */
        /* <DEDUP_REMOVED lines=8> */
[----:B------:R-:W-:Y:S05]  /*1ee0*/  LDSM.16.M88.4 R16, [R223+0x3000] ;  /* 0x00300000df10783b */ /* 0x000fea0000000200 */
[C---:B------:R-:W-:Y:S06]  /*1ef0*/  HMMA.16816.F32 R80, R4.reuse, R12, R80 ;  /* 0x0000000c0450723c */ /* 0x040fec0000001850 */
[C---:B------:R-:W-:Y:S06]  /*1f00*/  HMMA.16816.F32 R48, R4.reuse, R100, R48 ;  /* 0x000000640430723c */ /* 0x040fec0000001830 */
[C---:B------:R-:W-:Y:S06]  /*1f10*/  HMMA.16816.F32 R112, R4.reuse, R8, R112 ;  /* 0x000000080470723c */ /* 0x040fec0000001870 */
[C---:B------:R-:W-:Y:S01]  /*1f20*/  HMMA.16816.F32 R68, R4.reuse, R14, R68 ;  /* 0x0000000e0444723c */ /* 0x040fe20000001844 */
[----:B------:R-:W-:Y:S05]  /*1f30*/  LDSM.16.M88.4 R12, [R221+0x7000] ;  /* 0x00700000dd0c783b */ /* 0x000fea0000000200 */
[C---:B------:R-:W-:Y:S01]  /*1f40*/  HMMA.16816.F32 R36, R4.reuse, R102, R36 ;  /* 0x000000660424723c */ /* 0x040fe20000001824 */
[----:B------:R-:W-:Y:S05]  /*1f50*/  LDSM.16.M88.4 R100, [R225+0x5000] ;  /* 0x00500000e164783b */ /* 0x000fea0000000200 */
[C---:B------:R-:W-:Y:S01]  /*1f60*/  HMMA.16816.F32 R108, R4.reuse, R10, R108 ;  /* 0x0000000a046c723c */ /* 0x040fe2000000186c */
[----:B------:R-:W1:Y:S05]  /*1f70*/  LDSM.16.M88.4 R8, [R221+0x7400] ;  /* 0x00740000dd08783b */ /* 0x000e6a0000000200 */
[----:B------:R-:W-:Y:S01]  /*1f80*/  HMMA.16816.F32 R52, R4, R106, R52 ;  /* 0x0000006a0434723c */ /* 0x000fe20000001834 */
[----:B------:R-:W4:Y:S04]  /*1f90*/  LDSM.16.M88.4 R4, [R221+0x7800] ;  /* 0x00780000dd04783b */ /* 0x000f280000000200 */
[----:B------:R-:W-:Y:S01]  /*1fa0*/  LDSM.16.M88.4 R104, [R225+0x4000] ;  /* 0x00400000e168783b */ /* 0x000fe20000000200 */
[-C--:B--2---:R-:W-:Y:S06]  /*1fb0*/  HMMA.16816.F32 R60, R96, R88.reuse, R60 ;  /* 0x00000058603c723c */ /* 0x084fec000000183c */
[----:B---3--:R-:W-:Y:S06]  /*1fc0*/  HMMA.16816.F32 R64, R20, R88, R64 ;  /* 0x000000581440723c */ /* 0x008fec0000001840 */
        /* <DEDUP_REMOVED lines=11> */
[C---:B------:R-:W-:Y:S06]  /*2080*/  HMMA.16816.F32 R48, R20.reuse, R84, R48 ;  /* 0x000000541430723c */ /* 0x040fec0000001830 */
[----:B------:R-:W-:Y:S01]  /*2090*/  HMMA.16816.F32 R36, R20, R86, R36 ;  /* 0x000000561424723c */ /* 0x000fe20000001824 */
[----:B------:R-:W-:Y:S05]  /*20a0*/  LDSM.16.M88.4 R84, [R224+0x8c00] ;  /* 0x008c0000e054783b */ /* 0x000fea0000000200 */
[-C--:B-1----:R-:W-:Y:S06]  /*20b0*/  HMMA.16816.F32 R60, R16, R8.reuse, R60 ;  /* 0x00000008103c723c */ /* 0x082fec000000183c */
[----:B------:R-:W-:Y:S06]  /*20c0*/  HMMA.16816.F32 R64, R120, R8, R64 ;  /* 0x000000087840723c */ /* 0x000fec0000001840 */
[C---:B------:R-:W-:Y:S01]  /*20d0*/  HMMA.16816.F32 R52, R20.reuse, R90, R52 ;  /* 0x0000005a1434723c */ /* 0x040fe20000001834 */
[----:B------:R-:W1:Y:S05]  /*20e0*/  LDSM.16.M88.4 R88, [R224+0x8800] ;  /* 0x00880000e058783b */ /* 0x000e6a0000000200 */
[C---:B------:R-:W-:Y:S06]  /*20f0*/  HMMA.16816.F32 R112, R20.reuse, R24, R112 ;  /* 0x000000181470723c */ /* 0x040fec0000001870 */
[----:B------:R-:W-:Y:S01]  /*2100*/  HMMA.16816.F32 R108, R20, R26, R108 ;  /* 0x0000001a146c723c */ /* 0x000fe2000000186c */
[----:B------:R-:W-:Y:S04]  /*2110*/  LDSM.16.M88.4 R24, [R223+0x5000] ;  /* 0x00500000df18783b */ /* 0x000fe80000000200 */
[----:B------:R-:W-:Y:S01]  /*2120*/  LDSM.16.M88.4 R20, [R221+0x8000] ;  /* 0x00800000dd14783b */ /* 0x000fe20000000200 */
[C---:B------:R-:W-:Y:S06]  /*2130*/  HMMA.16816.F32 R76, R16.reuse, R12, R76 ;  /* 0x0000000c104c723c */ /* 0x040fec000000184c */
[C---:B------:R-:W-:Y:S06]  /*2140*/  HMMA.16816.F32 R72, R16.reuse, R14, R72 ;  /* 0x0000000e1048723c */ /* 0x040fec0000001848 */
[C---:B------:R-:W-:Y:S06]  /*2150*/  HMMA.16816.F32 R56, R16.reuse, R10, R56 ;  /* 0x0000000a1038723c */ /* 0x040fec0000001838 */
[C---:B------:R-:W-:Y:S06]  /*2160*/  HMMA.16816.F32 R32, R16.reuse, R116, R32 ;  /* 0x000000741020723c */ /* 0x040fec0000001820 */
[C---:B----4-:R-:W-:Y:S06]  /*2170*/  HMMA.16816.F32 R44, R16.reuse, R4, R44 ;  /* 0x00000004102c723c */ /* 0x050fec000000182c */
[C---:B------:R-:W-:Y:S06]  /*2180*/  HMMA.16816.F32 R40, R16.reuse, R6, R40 ;  /* 0x000000061028723c */ /* 0x040fec0000001828 */
[----:B------:R-:W-:Y:S01]  /*2190*/  HMMA.16816.F32 R28, R16, R118, R28 ;  /* 0x00000076101c723c */ /* 0x000fe2000000181c */
[----:B------:R-:W3:Y:S05]  /*21a0*/  LDSM.16.M88.4 R16, [R221+0x8400] ;  /* 0x00840000dd10783b */ /* 0x000eea0000000200 */
[C---:B------:R-:W-:Y:S06]  /*21b0*/  HMMA.16816.F32 R48, R120.reuse, R4, R48 ;  /* 0x000000047830723c */ /* 0x040fec0000001830 */
[----:B------:R-:W-:Y:S01]  /*21c0*/  HMMA.16816.F32 R36, R120, R6, R36 ;  /* 0x000000067824723c */ /* 0x000fe20000001824 */
[----:B------:R-:W4:Y:S05]  /*21d0*/  LDSM.16.M88.4 R4, [R223+0x4000] ;  /* 0x00400000df04783b */ /* 0x000f2a0000000200 */
[-C--:B--2---:R-:W-:Y:S06]  /*21e0*/  HMMA.16816.F32 R60, R100, R92.reuse, R60 ;  /* 0x0000005c643c723c */ /* 0x084fec000000183c */
[----:B------:R-:W-:Y:S06]  /*21f0*/  HMMA.16816.F32 R64, R104, R92, R64 ;  /* 0x0000005c6840723c */ /* 0x000fec0000001840 */
[C---:B------:R-:W-:Y:S01]  /*2200*/  HMMA.16816.F32 R52, R120.reuse, R10, R52 ;  /* 0x0000000a7834723c */ /* 0x040fe20000001834 */
[----:B------:R-:W-:Y:S05]  /*2210*/  LDSM.16.M88.4 R8, [R221+0x8c00] ;  /* 0x008c0000dd08783b */ /* 0x000fea0000000200 */
[C---:B------:R-:W-:Y:S06]  /*2220*/  HMMA.16816.F32 R80, R120.reuse, R12, R80 ;  /* 0x0000000c7850723c */ /* 0x040fec0000001850 */
[----:B------:R-:W-:Y:S01]  /*2230*/  HMMA.16816.F32 R68, R120, R14, R68 ;  /* 0x0000000e7844723c */ /* 0x000fe20000001844 */
[----:B------:R-:W2:Y:S01]  /*2240*/  LDSM.16.M88.4 R12, [R221+0x8800] ;  /* 0x00880000dd0c783b */ /* 0x000ea20000000200 */
[----:B------:R-:W-:-:S04]  /*2250*/  DEPBAR.LE SB0, 0x0 ;  /* 0x000080000000791a */ /* 0x000fc80000000000 */
[C---:B------:R-:W-:Y:S06]  /*2260*/  HMMA.16816.F32 R112, R120.reuse, R116, R112 ;  /* 0x000000747870723c */ /* 0x040fec0000001870 */
[----:B------:R-:W-:Y:S06]  /*2270*/  HMMA.16816.F32 R108, R120, R118, R108 ;  /* 0x00000076786c723c */ /* 0x000fec000000186c */
[C---:B------:R-:W-:Y:S06]  /*2280*/  HMMA.16816.F32 R76, R100.reuse, R96, R76 ;  /* 0x00000060644c723c */ /* 0x040fec000000184c */
[C---:B------:R-:W-:Y:S06]  /*2290*/  HMMA.16816.F32 R72, R100.reuse, R98, R72 ;  /* 0x000000626448723c */ /* 0x040fec0000001848 */
[-C--:B-1----:R-:W-:Y:S06]  /*22a0*/  HMMA.16816.F32 R40, R100, R90.reuse, R40 ;  /* 0x0000005a6428723c */ /* 0x082fec0000001828 */
[----:B------:R-:W-:Y:S06]  /*22b0*/  HMMA.16816.F32 R36, R104, R90, R36 ;  /* 0x0000005a6824723c */ /* 0x000fec0000001824 */
[-C--:B---3--:R-:W-:Y:S06]  /*22c0*/  HMMA.16816.F32 R60, R24, R16.reuse, R60 ;  /* 0x00000010183c723c */ /* 0x088fec000000183c */
[----:B----4-:R-:W-:Y:S06]  /*22d0*/  HMMA.16816.F32 R64, R4, R16, R64 ;  /* 0x000000100440723c */ /* 0x010fec0000001840 */
[----:B------:R-:W-:Y:S01]  /*22e0*/  HMMA.16816.F32 R56, R100, R94, R56 ;  /* 0x0000005e6438723c */ /* 0x000fe20000001838 */
[----:B------:R-:W-:Y:S01]  /*22f0*/  SHF.R.S32.HI R16, RZ, 0x1f, R3 ;  /* 0x0000001fff107819 */ /* 0x000fe20000011403 */
[----:B------:R-:W-:-:S03]  /*2300*/  IMAD.U32 R17, RZ, RZ, UR27 ;  /* 0x0000001bff117e24 */ /* 0x000fc6000f8e00ff */
[----:B------:R-:W-:Y:S01]  /*2310*/  LEA.HI R16, R16, R3, RZ, 0x2 ;  /* 0x0000000310107211 */ /* 0x000fe200078f10ff */
[----:B------:R-:W-:Y:S01]  /*2320*/  HMMA.16816.F32 R52, R104, R94, R52 ;  /* 0x0000005e6834723c */ /* 0x000fe20000001834 */
[----:B------:R-:W-:Y:S02]  /*2330*/  IMAD.U32 R3, RZ, RZ, UR5 ;  /* 0x00000005ff037e24 */ /* 0x000fe4000f8e00ff */
[----:B------:R-:W-:-:S03]  /*2340*/  SHF.R.S32.HI R227, RZ, 0x2, R16 ;  /* 0x00000002ffe37819 */ /* 0x000fc60000011410 */
[----:B------:R-:W-:Y:S01]  /*2350*/  HMMA.16816.F32 R80, R104, R96, R80 ;  /* 0x000000606850723c */ /* 0x000fe20000001850 */
[----:B------:R-:W-:-:S04]  /*2360*/  IADD3 R128, R128, 0x1, R227 ;  /* 0x0000000180807810 */ /* 0x000fc80007ffe0e3 */
[----:B------:R-:W-:Y:S01]  /*2370*/  IADD3 R17, R128, UR24, -R17 ;  /* 0x0000001880117c10 */ /* 0x000fe2000fffe811 */
[C---:B------:R-:W-:Y:S04]  /*2380*/  HMMA.16816.F32 R68, R104.reuse, R98, R68 ;  /* 0x000000626844723c */ /* 0x040fe80000001844 */
[----:B------:R-:W-:Y:S02]  /*2390*/  VIADD R17, R17, UR25 ;  /* 0x0000001911117c36 */ /* 0x000fe40008000000 */
[----:B------:R-:W-:Y:S03]  /*23a0*/  HMMA.16816.F32 R48, R104, R88, R48 ;  /* 0x000000586830723c */ /* 0x000fe60000001830 */
[----:B------:R-:W-:-:S03]  /*23b0*/  VIADDMNMX R2, R17, 0x48, R236, PT ;  /* 0x0000004811027846 */ /* 0x000fc600038001ec */
[C---:B------:R-:W-:Y:S06]  /*23c0*/  HMMA.16816.F32 R112, R104.reuse, R84, R112 ;  /* 0x000000546870723c */ /* 0x040fec0000001870 */
[----:B------:R-:W-:Y:S06]  /*23d0*/  HMMA.16816.F32 R108, R104, R86, R108 ;  /* 0x00000056686c723c */ /* 0x000fec000000186c */
[C---:B------:R-:W-:Y:S06]  /*23e0*/  HMMA.16816.F32 R76, R24.reuse, R20, R76 ;  /* 0x00000014184c723c */ /* 0x040fec000000184c */
[----:B------:R-:W-:Y:S06]  /*23f0*/  HMMA.16816.F32 R72, R24, R22, R72 ;  /* 0x000000161848723c */ /* 0x000fec0000001848 */
[----:B------:R-:W-:Y:S06]  /*2400*/  HMMA.16816.F32 R28, R100, R86, R28 ;  /* 0x00000056641c723c */ /* 0x000fec000000181c */
[-C--:B--2---:R-:W-:Y:S06]  /*2410*/  HMMA.16816.F32 R40, R24, R14.reuse, R40 ;  /* 0x0000000e1828723c */ /* 0x084fec0000001828 */
[----:B------:R-:W-:Y:S06]  /*2420*/  HMMA.16816.F32 R36, R4, R14, R36 ;  /* 0x0000000e0424723c */ /* 0x000fec0000001824 */
[----:B------:R-:W-:Y:S01]  /*2430*/  HMMA.16816.F32 R44, R100, R88, R44 ;  /* 0x00000058642c723c */ /* 0x000fe2000000182c */
[----:B------:R-:W-:Y:S01]  /*2440*/  IMAD R15, R3, 0x40, R242 ;  /* 0x00000040030f7824 */ /* 0x000fe200078e02f2 */
[----:B------:R-:W-:-:S03]  /*2450*/  VIADDMNMX R3, R17, 0x40, R236, PT ;  /* 0x0000004011037846 */ /* 0x000fc600038001ec */
[C---:B------:R-:W-:Y:S01]  /*2460*/  VIADD R87, R15.reuse, 0x9 ;  /* 0x000000090f577836 */ /* 0x040fe20000000000 */
[----:B------:R-:W-:Y:S01]  /*2470*/  HMMA.16816.F32 R56, R24, R18, R56 ;  /* 0x000000121838723c */ /* 0x000fe20000001838 */
[C---:B------:R-:W-:Y:S01]  /*2480*/  ISETP.GE.AND P1, PT, R15.reuse, R2, PT ;  /* 0x000000020f00720c */ /* 0x040fe20003f26270 */
[C---:B------:R-:W-:Y:S01]  /*2490*/  VIADD R89, R15.reuse, 0x8 ;  /* 0x000000080f597836 */ /* 0x040fe20000000000 */
[----:B------:R-:W-:-:S03]  /*24a0*/  ISETP.GE.AND P3, PT, R15, R3, PT ;  /* 0x000000030f00720c */ /* 0x000fc60003f66270 */
[----:B------:R-:W-:Y:S01]  /*24b0*/  HMMA.16816.F32 R52, R4, R18, R52 ;  /* 0x000000120434723c */ /* 0x000fe20000001834 */
[----:B------:R-:W-:Y:S02]  /*24c0*/  FSEL R76, R76, -INF , !P3 ;  /* 0xff8000004c4c7808 */ /* 0x000fe40005800000 */
[----:B------:R-:W-:-:S03]  /*24d0*/  ISETP.GE.AND P3, PT, R89, R3, PT ;  /* 0x000000035900720c */ /* 0x000fc60003f66270 */
[----:B------:R-:W-:Y:S01]  /*24e0*/  HMMA.16816.F32 R32, R100, R84, R32 ;  /* 0x000000546420723c */ /* 0x000fe20000001820 */
[----:B------:R-:W-:Y:S01]  /*24f0*/  VIADD R19, R15, 0x1 ;  /* 0x000000010f137836 */ /* 0x000fe20000000000 */
[----:B------:R-:W-:-:S04]  /*2500*/  FSEL R72, R72, -INF , !P3 ;  /* 0xff80000048487808 */ /* 0x000fc80005800000 */
[C---:B------:R-:W-:Y:S01]  /*2510*/  ISETP.GE.AND P2, PT, R19.reuse, R3, PT ;  /* 0x000000031300720c */ /* 0x040fe20003f46270 */
[----:B------:R-:W-:Y:S01]  /*2520*/  HMMA.16816.F32 R80, R4, R20, R80 ;  /* 0x000000140450723c */ /* 0x000fe20000001850 */
[----:B------:R-:W-:Y:S01]  /*2530*/  ISETP.GE.AND P0, PT, R19, R2, PT ;  /* 0x000000021300720c */ /* 0x000fe20003f06270 */
[----:B------:R-:W-:-:S03]  /*2540*/  VIADD R85, R15, 0x10 ;  /* 0x000000100f557836 */ /* 0x000fc60000000000 */
[----:B------:R-:W-:Y:S01]  /*2550*/  FSEL R79, R79, -INF , !P0 ;  /* 0xff8000004f4f7808 */ /* 0x000fe20004000000 */
[C---:B------:R-:W-:Y:S01]  /*2560*/  HMMA.16816.F32 R68, R4.reuse, R22, R68 ;  /* 0x000000160444723c */ /* 0x040fe20000001844 */
[----:B------:R-:W-:Y:S02]  /*2570*/  ISETP.GE.AND P0, PT, R87, R2, PT ;  /* 0x000000025700720c */ /* 0x000fe40003f06270 */
[----:B------:R-:W-:Y:S02]  /*2580*/  ISETP.GE.AND P3, PT, R85, R3, PT ;  /* 0x000000035500720c */ /* 0x000fe40003f66270 */
[----:B------:R-:W-:Y:S01]  /*2590*/  FSEL R75, R75, -INF , !P0 ;  /* 0xff8000004b4b7808 */ /* 0x000fe20004000000 */
[----:B------:R-:W-:Y:S01]  /*25a0*/  HMMA.16816.F32 R48, R4, R12, R48 ;  /* 0x0000000c0430723c */ /* 0x000fe20000001830 */
[----:B------:R-:W-:-:S05]  /*25b0*/  FSEL R14, R60, -INF , !P3 ;  /* 0xff8000003c0e7808 */ /* 0x000fca0005800000 */
[C---:B------:R-:W-:Y:S06]  /*25c0*/  HMMA.16816.F32 R112, R4.reuse, R8, R112 ;  /* 0x000000080470723c */ /* 0x040fec0000001870 */
[-C--:B------:R-:W-:Y:S06]  /*25d0*/  HMMA.16816.F32 R108, R4, R10.reuse, R108 ;  /* 0x0000000a046c723c */ /* 0x080fec000000186c */
[C---:B------:R-:W-:Y:S01]  /*25e0*/  HMMA.16816.F32 R28, R24.reuse, R10, R28 ;  /* 0x0000000a181c723c */ /* 0x040fe2000000181c */
[----:B------:R-:W-:Y:S01]  /*25f0*/  FSEL R6, R77, -INF , !P2 ;  /* 0xff8000004d067808 */ /* 0x000fe20005000000 */
[----:B------:R-:W-:Y:S01]  /*2600*/  VIADD R77, R15, 0x11 ;  /* 0x000000110f4d7836 */ /* 0x000fe20000000000 */
[----:B------:R-:W-:Y:S01]  /*2610*/  FSEL R7, R78, -INF , !P1 ;  /* 0xff8000004e077808 */ /* 0x000fe20004800000 */
[----:B------:R-:W-:Y:S01]  /*2620*/  BAR.SYNC.DEFER_BLOCKING 0x0 ;  /* 0x0000000000007b1d */ /* 0x000fe20000010000 */
[-C--:B------:R-:W-:Y:S01]  /*2630*/  ISETP.GE.AND P1, PT, R89, R2.reuse, PT ;  /* 0x000000025900720c */ /* 0x080fe20003f26270 */
[----:B------:R-:W-:Y:S01]  /*2640*/  HMMA.16816.F32 R44, R24, R12, R44 ;  /* 0x0000000c182c723c */ /* 0x000fe2000000182c */
[----:B------:R-:W-:-:S02]  /*2650*/  ISETP.GE.AND P0, PT, R77, R2, PT ;  /* 0x000000024d00720c */ /* 0x000fc40003f06270 */
[-C--:B------:R-:W-:Y:S02]  /*2660*/  ISETP.GE.AND P2, PT, R87, R3.reuse, PT ;  /* 0x000000035700720c */ /* 0x080fe40003f46270 */
[----:B------:R-:W-:Y:S01]  /*2670*/  FSEL R11, R63, -INF , !P0 ;  /* 0xff8000003f0b7808 */ /* 0x000fe20004000000 */
[----:B------:R-:W-:Y:S01]  /*2680*/  VIADD R63, R15, 0x19 ;  /* 0x000000190f3f7836 */ /* 0x000fe20000000000 */
[----:B------:R-:W-:Y:S01]  /*2690*/  FSEL R5, R74, -INF , !P1 ;  /* 0xff8000004a057808 */ /* 0x000fe20004800000 */
[----:B------:R-:W-:Y:S01]  /*26a0*/  HMMA.16816.F32 R32, R24, R8, R32 ;  /* 0x000000081820723c */ /* 0x000fe20000001820 */
[----:B------:R-:W-:Y:S01]  /*26b0*/  FSEL R74, R73, -INF , !P2 ;  /* 0xff800000494a7808 */ /* 0x000fe20005000000 */
[----:B------:R-:W-:Y:S01]  /*26c0*/  VIADD R73, R15, 0x18 ;  /* 0x000000180f497836 */ /* 0x000fe20000000000 */
[----:B------:R-:W-:Y:S02]  /*26d0*/  ISETP.GE.AND P0, PT, R63, R2, PT ;  /* 0x000000023f00720c */ /* 0x000fe40003f06270 */
[----:B------:R-:W-:-:S02]  /*26e0*/  ISETP.GE.AND P2, PT, R77, R3, PT ;  /* 0x000000034d00720c */ /* 0x000fc40003f46270 */
[----:B------:R-:W-:Y:S02]  /*26f0*/  FSEL R25, R59, -INF , !P0 ;  /* 0xff8000003b197808 */ /* 0x000fe40004000000 */
[----:B------:R-:W-:Y:S01]  /*2700*/  FSEL R12, R61, -INF , !P2 ;  /* 0xff8000003d0c7808 */ /* 0x000fe20005000000 */
[----:B------:R-:W-:Y:S01]  /*2710*/  VIADD R61, R15, 0x20 ;  /* 0x000000200f3d7836 */ /* 0x000fe20000000000 */
[----:B------:R-:W-:Y:S02]  /*2720*/  PLOP3.LUT P0, PT, PT, PT, UP0, 0x80, 0x0 ;  /* 0x000000000000781c */ /* 0x000fe40003f0f008 */
[----:B------:R-:W-:Y:S02]  /*2730*/  ISETP.GE.AND P1, PT, R85, R2, PT ;  /* 0x000000025500720c */ /* 0x000fe40003f26270 */
[----:B------:R-:W-:Y:S02]  /*2740*/  ISETP.GE.AND P2, PT, R63, R3, PT ;  /* 0x000000033f00720c */ /* 0x000fe40003f46270 */
[----:B------:R-:W-:-:S02]  /*2750*/  FSEL R13, R62, -INF , !P1 ;  /* 0xff8000003e0d7808 */ /* 0x000fc40004800000 */
[----:B------:R-:W-:Y:S01]  /*2760*/  FSEL R8, R57, -INF , !P2 ;  /* 0xff80000039087808 */ /* 0x000fe20005000000 */
[----:B------:R-:W-:Y:S01]  /*2770*/  VIADD R57, R15, 0x21 ;  /* 0x000000210f397836 */ /* 0x000fe20000000000 */
[CC--:B------:R-:W-:Y:S02]  /*2780*/  ISETP.GE.AND P3, PT, R73.reuse, R3.reuse, PT ;  /* 0x000000034900720c */ /* 0x0c0fe40003f66270 */
[----:B------:R-:W-:Y:S02]  /*2790*/  ISETP.GE.AND P1, PT, R73, R2, PT ;  /* 0x000000024900720c */ /* 0x000fe40003f26270 */
[----:B------:R-:W-:Y:S02]  /*27a0*/  FSEL R10, R56, -INF , !P3 ;  /* 0xff800000380a7808 */ /* 0x000fe40005800000 */
[----:B------:R-:W-:Y:S02]  /*27b0*/  FSEL R9, R58, -INF , !P1 ;  /* 0xff8000003a097808 */ /* 0x000fe40004800000 */
[----:B------:R-:W-:-:S02]  /*27c0*/  ISETP.GE.AND P4, PT, R61, R3, PT ;  /* 0x000000033d00720c */ /* 0x000fc40003f86270 */
[-C--:B------:R-:W-:Y:S02]  /*27d0*/  ISETP.GE.AND P2, PT, R61, R2.reuse, PT ;  /* 0x000000023d00720c */ /* 0x080fe40003f46270 */
[C---:B------:R-:W-:Y:S02]  /*27e0*/  ISETP.GE.AND P3, PT, R57.reuse, R3, PT ;  /* 0x000000033900720c */ /* 0x040fe40003f66270 */
[----:B------:R-:W-:Y:S02]  /*27f0*/  ISETP.GE.AND P1, PT, R57, R2, PT ;  /* 0x000000023900720c */ /* 0x000fe40003f26270 */
[----:B------:R-:W-:Y:S02]  /*2800*/  FSEL R172, R44, -INF , !P4 ;  /* 0xff8000002cac7808 */ /* 0x000fe40006000000 */
[----:B------:R-:W-:Y:S02]  /*2810*/  FSEL R179, R46, -INF , !P2 ;  /* 0xff8000002eb37808 */ /* 0x000fe40005000000 */
[----:B------:R-:W-:-:S02]  /*2820*/  FSEL R176, R45, -INF , !P3 ;  /* 0xff8000002db07808 */ /* 0x000fc40005800000 */
[----:B------:R-:W-:Y:S01]  /*2830*/  FSEL R181, R47, -INF , !P1 ;  /* 0xff8000002fb57808 */ /* 0x000fe20004800000 */
[----:B------:R-:W-:Y:S06]  /*2840*/  @!P0 BRA `(.L_x_23) ;  /* 0x0000000000608947 */ /* 0x000fec0003800000 */
[----:B------:R-:W-:Y:S01]  /*2850*/  UIADD3 UR7, UR23, -0x2, URZ ;  /* 0xfffffffe17077890 */ /* 0x000fe2000fffe03f */
[----:B------:R-:W-:-:S03]  /*2860*/  IMAD.U32 R4, RZ, RZ, UR28 ;  /* 0x0000001cff047e24 */ /* 0x000fc6000f8e00ff */
[----:B------:R-:W-:Y:S02]  /*2870*/  USHF.R.S32.HI UR6, URZ, 0x1f, UR7 ;  /* 0x0000001f3f067899 */ /* 0x000fe40008011407 */
[----:B------:R-:W-:Y:S01]  /*2880*/  UIMAD UR25, UR17, UR7, URZ ;  /* 0x00000007111972a4 */ /* 0x000fe2000f8e023f */
[----:B------:R-:W-:-:S03]  /*2890*/  IMAD.U32 R21, RZ, RZ, UR7 ;  /* 0x00000007ff157e24 */ /* 0x000fc6000f8e00ff */
[----:B------:R-:W-:Y:S01]  /*28a0*/  UIMAD UR25, UR6, UR20, UR25 ;  /* 0x00000014061972a4 */ /* 0x000fe2000f8e0219 */
[----:B------:R-:W-:Y:S02]  /*28b0*/  IMAD.WIDE.U32 R20, R21, UR20, R230 ;  /* 0x0000001415147c25 */ /* 0x000fe4000f8e00e6 */
[----:B------:R-:W-:-:S03]  /*28c0*/  ULDC.64 UR6, c[0x0][0x218] ;  /* 0x0000860000067ab9 */ /* 0x000fc60000000a00 */
[----:B------:R-:W-:Y:S01]  /*28d0*/  VIADD R16, R21, UR25 ;  /* 0x0000001915107c36 */ /* 0x000fe20008000000 */
[C---:B------:R-:W-:Y:S02]  /*28e0*/  LEA R22, P1, R20.reuse, UR6, 0x1 ;  /* 0x0000000614167c11 */ /* 0x040fe4000f8208ff */
[----:B------:R-:W-:Y:S02]  /*28f0*/  MOV R21, UR29 ;  /* 0x0000001d00157c02 */ /* 0x000fe40008000f00 */
[----:B------:R-:W-:Y:S02]  /*2900*/  LEA.HI.X R23, R20, UR7, R16, 0x1, P1 ;  /* 0x0000000714177c11 */ /* 0x000fe400088f0c10 */
[----:B------:R-:W-:-:S03]  /*2910*/  LEA R20, P1, R21, R22, 0x1 ;  /* 0x0000001615147211 */ /* 0x000fc600078208ff */
[----:B------:R-:W-:Y:S01]  /*2920*/  @!PT LDS RZ, [RZ] ;  /* 0x00000000fffff984 */ /* 0x000fe20000000800 */
[----:B------:R-:W-:Y:S01]  /*2930*/  @!PT LDS RZ, [RZ] ;  /* 0x00000000fffff984 */ /* 0x000fe20000000800 */
[----:B------:R-:W-:Y:S01]  /*2940*/  @!PT LDS RZ, [RZ] ;  /* 0x00000000fffff984 */ /* 0x000fe20000000800 */
[----:B------:R1:W-:Y:S01]  /*2950*/  LDGSTS.E.BYPASS.LTC128B.128 [R226+0x6000], desc[UR18][R22.64] ;  /* 0x0600000016e27fae */ /* 0x0003e2000b901d52 */
[----:B------:R-:W-:-:S03]  /*2960*/  LEA.HI.X R21, R21, R23, R4, 0x1, P1 ;  /* 0x0000001715157211 */ /* 0x000fc600008f0c04 */
[----:B------:R1:W-:Y:S04]  /*2970*/  LDGSTS.E.BYPASS.LTC128B.128 [R226+0x7000], desc[UR18][R22.64+0x40] ;  /* 0x0700004016e27fae */ /* 0x0003e8000b901d52 */
[----:B------:R1:W-:Y:S04]  /*2980*/  LDGSTS.E.BYPASS.LTC128B.128 [R226+0x8000], desc[UR18][R22.64+0x80] ;  /* 0x0800008016e27fae */ /* 0x0003e8000b901d52 */
[----:B------:R1:W-:Y:S04]  /*2990*/  LDGSTS.E.BYPASS.LTC128B.128 [R226+0x6800], desc[UR18][R20.64] ;  /* 0x0680000014e27fae */ /* 0x0003e8000b901d52 */
[----:B------:R1:W-:Y:S04]  /*29a0*/  LDGSTS.E.BYPASS.LTC128B.128 [R226+0x7800], desc[UR18][R20.64+0x40] ;  /* 0x0780004014e27fae */ /* 0x0003e8000b901d52 */
[----:B------:R1:W-:Y:S04]  /*29b0*/  LDGSTS.E.BYPASS.LTC128B.128 [R226+0x8800], desc[UR18][R20.64+0x80] ;  /* 0x0880008014e27fae */ /* 0x0003e8000b901d52 */
[----:B------:R-:W0:Y:S02]  /*29c0*/  LDGDEPBAR ;  /* 0x00000000000079af */ /* 0x000e240000000000 */
.L_x_23:
[----:B------:R-:W-:Y:S01]  /*29d0*/  VIMNMX R238, R17, UR24, PT ;  /* 0x0000001811ee7c48 */ /* 0x000fe2000bfe0100 */
[----:B------:R-:W-:Y:S01]  /*29e0*/  VIADD R47, R15, 0x29 ;  /* 0x000000290f2f7836 */ /* 0x000fe20000000000 */
[----:B------:R-:W-:Y:S01]  /*29f0*/  FMNMX.FTZ R24, R7, R79, !PT ;  /* 0x0000004f07187209 */ /* 0x000fe20007810000 */
[----:B------:R-:W-:Y:S01]  /*2a00*/  VIADD R59, R15, 0x28 ;  /* 0x000000280f3b7836 */ /* 0x000fe20000000000 */
[-C--:B------:R-:W-:Y:S01]  /*2a10*/  ISETP.GE.AND P2, PT, R85, R238.reuse, PT ;  /* 0x000000ee5500720c */ /* 0x080fe20003f46270 */
[----:B------:R-:W-:Y:S01]  /*2a20*/  VIADD R45, R15, 0x30 ;  /* 0x000000300f2d7836 */ /* 0x000fe20000000000 */
[-C--:B------:R-:W-:Y:S01]  /*2a30*/  ISETP.GE.AND P4, PT, R87, R238.reuse, PT ;  /* 0x000000ee5700720c */ /* 0x080fe20003f86270 */
[C---:B------:R-:W-:Y:S01]  /*2a40*/  VIADD R27, R15.reuse, 0x31 ;  /* 0x000000310f1b7836 */ /* 0x040fe20000000000 */
[----:B------:R-:W-:Y:S01]  /*2a50*/  FSEL R64, R64, -INF , !P2 ;  /* 0xff80000040407808 */ /* 0x000fe20005000000 */
[----:B-1----:R-:W-:Y:S01]  /*2a60*/  VIADD R23, R15, 0x38 ;  /* 0x000000380f177836 */ /* 0x002fe20000000000 */
[----:B------:R-:W-:Y:S01]  /*2a70*/  ISETP.GE.AND P2, PT, R57, R238, PT ;  /* 0x000000ee3900720c */ /* 0x000fe20003f46270 */
[----:B------:R-:W-:Y:S01]  /*2a80*/  VIADD R21, R15, 0x39 ;  /* 0x000000390f157836 */ /* 0x000fe20000000000 */
[----:B------:R-:W-:Y:S01]  /*2a90*/  FSEL R44, R69, -INF , !P4 ;  /* 0xff800000452c7808 */ /* 0x000fe20006000000 */
[----:B------:R-:W-:Y:S01]  /*2aa0*/  ULDC UR24, c[0x0][0x2ec] ;  /* 0x0000bb0000187ab9 */ /* 0x000fe20000000800 */
[----:B------:R-:W-:Y:S01]  /*2ab0*/  FSEL R188, R49, -INF , !P2 ;  /* 0xff80000031bc7808 */ /* 0x000fe20005000000 */
[----:B------:R-:W-:Y:S01]  /*2ac0*/  IMAD R125, R126, 0x20, R125 ;  /* 0x000000207e7d7824 */ /* 0x000fe200078e027d */
[----:B------:R-:W-:Y:S01]  /*2ad0*/  FMNMX.FTZ R49, R76, R6, !PT ;  /* 0x000000064c317209 */ /* 0x000fe20007810000 */
[----:B------:R-:W-:Y:S01]  /*2ae0*/  UMOV UR25, UR5 ;  /* 0x0000000500197c82 */ /* 0x000fe20008000000 */
[----:B------:R-:W-:Y:S01]  /*2af0*/  ISETP.GE.AND P4, PT, R61, R238, PT ;  /* 0x000000ee3d00720c */ /* 0x000fe20003f86270 */
[----:B------:R-:W-:Y:S01]  /*2b00*/  IMAD.IADD R222, R124, 0x1, R125 ;  /* 0x000000017cde7824 */ /* 0x000fe200078e027d */
[----:B------:R-:W-:-:S02]  /*2b10*/  FMNMX.FTZ R49, R72, R49, !PT ;  /* 0x0000003148317209 */ /* 0x000fc40007810000 */
[----:B------:R-:W-:Y:S02]  /*2b20*/  FSEL R170, R48, -INF , !P4 ;  /* 0xff80000030aa7808 */ /* 0x000fe40006000000 */
[-C--:B------:R-:W-:Y:S02]  /*2b30*/  ISETP.GE.AND P4, PT, R47, R238.reuse, PT ;  /* 0x000000ee2f00720c */ /* 0x080fe40003f86270 */
[----:B------:R-:W-:Y:S02]  /*2b40*/  FMNMX.FTZ R49, R74, R49, !PT ;  /* 0x000000314a317209 */ /* 0x000fe40007810000 */
[----:B------:R-:W-:Y:S02]  /*2b50*/  FSEL R212, R37, -INF , !P4 ;  /* 0xff80000025d47808 */ /* 0x000fe40006000000 */
[----:B------:R-:W-:Y:S02]  /*2b60*/  FMNMX.FTZ R37, R14, R49, !PT ;  /* 0x000000310e257209 */ /* 0x000fe40007810000 */
[----:B------:R-:W-:-:S02]  /*2b70*/  ISETP.GE.AND P5, PT, R15, R238, PT ;  /* 0x000000ee0f00720c */ /* 0x000fc40003fa6270 */
[----:B------:R-:W-:Y:S02]  /*2b80*/  FMNMX.FTZ R37, R12, R37, !PT ;  /* 0x000000250c257209 */ /* 0x000fe40007810000 */
[----:B------:R-:W-:Y:S02]  /*2b90*/  FSEL R80, R80, -INF , !P5 ;  /* 0xff80000050507808 */ /* 0x000fe40006800000 */
[----:B------:R-:W-:Y:S02]  /*2ba0*/  FMNMX.FTZ R37, R10, R37, !PT ;  /* 0x000000250a257209 */ /* 0x000fe40007810000 */
[-C--:B------:R-:W-:Y:S02]  /*2bb0*/  ISETP.GE.AND P5, PT, R73, R238.reuse, PT ;  /* 0x000000ee4900720c */ /* 0x080fe40003fa6270 */
[----:B------:R-:W-:Y:S02]  /*2bc0*/  ISETP.GE.AND P3, PT, R19, R238, PT ;  /* 0x000000ee1300720c */ /* 0x000fe40003f66270 */
[----:B------:R-:W-:-:S02]  /*2bd0*/  FMNMX.FTZ R37, R8, R37, !PT ;  /* 0x0000002508257209 */ /* 0x000fc40007810000 */
[----:B------:R-:W-:Y:S02]  /*2be0*/  FSEL R18, R52, -INF , !P5 ;  /* 0xff80000034127808 */ /* 0x000fe40006800000 */
[----:B------:R-:W-:Y:S02]  /*2bf0*/  FSEL R4, R81, -INF , !P3 ;  /* 0xff80000051047808 */ /* 0x000fe40005800000 */
[----:B------:R-:W-:Y:S02]  /*2c00*/  ISETP.GE.AND P5, PT, R59, R3, PT ;  /* 0x000000033b00720c */ /* 0x000fe40003fa6270 */
[----:B------:R-:W-:Y:S02]  /*2c10*/  FMNMX.FTZ R37, R172, R37, !PT ;  /* 0x00000025ac257209 */ /* 0x000fe40007810000 */
[----:B------:R-:W-:Y:S02]  /*2c20*/  ISETP.GE.AND P3, PT, R77, R238, PT ;  /* 0x000000ee4d00720c */ /* 0x000fe40003f66270 */
[----:B------:R-:W-:-:S02]  /*2c30*/  ISETP.GE.AND P2, PT, R47, R3, PT ;  /* 0x000000032f00720c */ /* 0x000fc40003f46270 */
[----:B------:R-:W-:Y:S02]  /*2c40*/  FSEL R184, R40, -INF , !P5 ;  /* 0xff80000028b87808 */ /* 0x000fe40006800000 */
[----:B------:R-:W-:Y:S02]  /*2c50*/  FMNMX.FTZ R37, R176, R37, !PT ;  /* 0x00000025b0257209 */ /* 0x000fe40007810000 */
[----:B------:R-:W-:Y:S02]  /*2c60*/  FSEL R20, R65, -INF , !P3 ;  /* 0xff80000041147808 */ /* 0x000fe40005800000 */
[----:B------:R-:W-:Y:S02]  /*2c70*/  ISETP.GE.AND P3, PT, R59, R238, PT ;  /* 0x000000ee3b00720c */ /* 0x000fe40003f66270 */
[----:B------:R-:W-:Y:S02]  /*2c80*/  FSEL R182, R41, -INF , !P2 ;  /* 0xff80000029b67808 */ /* 0x000fe40005000000 */
[----:B------:R-:W-:-:S02]  /*2c90*/  ISETP.GE.AND P2, PT, R45, R3, PT ;  /* 0x000000032d00720c */ /* 0x000fc40003f46270 */
[----:B------:R-:W-:Y:S02]  /*2ca0*/  FMNMX.FTZ R37, R184, R37, !PT ;  /* 0x00000025b8257209 */ /* 0x000fe40007810000 */
[----:B------:R-:W-:Y:S02]  /*2cb0*/  FSEL R36, R36, -INF , !P3 ;  /* 0xff80000024247808 */ /* 0x000fe40005800000 */
[C---:B------:R-:W-:Y:S02]  /*2cc0*/  ISETP.GE.AND P3, PT, R27.reuse, R238, PT ;  /* 0x000000ee1b00720c */ /* 0x040fe40003f66270 */
[----:B------:R-:W-:Y:S02]  /*2cd0*/  ISETP.GE.AND P4, PT, R27, R3, PT ;  /* 0x000000031b00720c */ /* 0x000fe40003f86270 */
[----:B------:R-:W-:Y:S02]  /*2ce0*/  FSEL R194, R32, -INF , !P2 ;  /* 0xff80000020c27808 */ /* 0x000fe40005000000 */
[----:B------:R-:W-:-:S02]  /*2cf0*/  FMNMX.FTZ R37, R182, R37, !PT ;  /* 0x00000025b6257209 */ /* 0x000fc40007810000 */
[----:B------:R-:W-:Y:S02]  /*2d00*/  FMNMX.FTZ R24, R5, R24, !PT ;  /* 0x0000001805187209 */ /* 0x000fe40007810000 */
[----:B------:R-:W-:Y:S02]  /*2d10*/  FSEL R202, R113, -INF , !P3 ;  /* 0xff80000071ca7808 */ /* 0x000fe40005800000 */
[----:B------:R-:W-:Y:S02]  /*2d20*/  ISETP.GE.AND P3, PT, R23, R3, PT ;  /* 0x000000031700720c */ /* 0x000fe40003f66270 */
[----:B------:R-:W-:Y:S02]  /*2d30*/  FSEL R193, R33, -INF , !P4 ;  /* 0xff80000021c17808 */ /* 0x000fe40006000000 */
[----:B------:R-:W-:Y:S02]  /*2d40*/  FMNMX.FTZ R22, R194, R37, !PT ;  /* 0x00000025c2167209 */ /* 0x000fe40007810000 */
[----:B------:R-:W-:-:S02]  /*2d50*/  FMNMX.FTZ R24, R75, R24, !PT ;  /* 0x000000184b187209 */ /* 0x000fc40007810000 */
[----:B------:R-:W-:Y:S02]  /*2d60*/  ISETP.GE.AND P2, PT, R21, R3, PT ;  /* 0x000000031500720c */ /* 0x000fe40003f46270 */
[----:B------:R-:W-:Y:S02]  /*2d70*/  FSEL R192, R28, -INF , !P3 ;  /* 0xff8000001cc07808 */ /* 0x000fe40005800000 */
[----:B------:R-:W-:Y:S02]  /*2d80*/  FMNMX.FTZ R37, R193, R22, !PT ;  /* 0x00000016c1257209 */ /* 0x000fe40007810000 */
[----:B------:R-:W-:Y:S02]  /*2d90*/  FMNMX.FTZ R24, R13, R24, !PT ;  /* 0x000000180d187209 */ /* 0x000fe40007810000 */
[----:B------:R-:W-:Y:S02]  /*2da0*/  FSEL R190, R29, -INF , !P2 ;  /* 0xff8000001dbe7808 */ /* 0x000fe40005000000 */
[----:B------:R-:W-:-:S02]  /*2db0*/  FMNMX.FTZ R29, R192, R37, !PT ;  /* 0x00000025c01d7209 */ /* 0x000fc40007810000 */
[----:B------:R-:W-:Y:S02]  /*2dc0*/  FMNMX.FTZ R24, R11, R24, !PT ;  /* 0x000000180b187209 */ /* 0x000fe40007810000 */
[----:B------:R-:W-:Y:S02]  /*2dd0*/  ISETP.GE.AND P1, PT, R89, R238, PT ;  /* 0x000000ee5900720c */ /* 0x000fe40003f26270 */
[----:B------:R-:W-:Y:S02]  /*2de0*/  FMNMX.FTZ R22, R190, R29, !PT ;  /* 0x0000001dbe167209 */ /* 0x000fe40007810000 */
[----:B------:R-:W-:Y:S02]  /*2df0*/  FMNMX.FTZ R24, R9, R24, !PT ;  /* 0x0000001809187209 */ /* 0x000fe40007810000 */
[----:B------:R-:W-:Y:S01]  /*2e00*/  FSEL R68, R68, -INF , !P1 ;  /* 0xff80000044447808 */ /* 0x000fe20004800000 */
[----:B------:R-:W1:Y:S01]  /*2e10*/  SHFL.BFLY PT, R29, R22, 0x2, 0x1f ;  /* 0x0c401f00161d7f89 */ /* 0x000e6200000e0000 */
[----:B------:R-:W-:-:S02]  /*2e20*/  ISETP.GE.AND P1, PT, R63, R238, PT ;  /* 0x000000ee3f00720c */ /* 0x000fc40003f26270 */
[----:B------:R-:W-:Y:S02]  /*2e30*/  FMNMX.FTZ R24, R25, R24, !PT ;  /* 0x0000001819187209 */ /* 0x000fe40007810000 */
[----:B------:R-:W-:Y:S02]  /*2e40*/  ISETP.GE.AND P2, PT, R47, R2, PT ;  /* 0x000000022f00720c */ /* 0x000fe40003f46270 */
[----:B------:R-:W-:Y:S02]  /*2e50*/  FSEL R16, R53, -INF , !P1 ;  /* 0xff80000035107808 */ /* 0x000fe40004800000 */
[----:B------:R-:W-:Y:S02]  /*2e60*/  ISETP.GE.AND P5, PT, R45, R238, PT ;  /* 0x000000ee2d00720c */ /* 0x000fe40003fa6270 */
[----:B------:R-:W-:Y:S02]  /*2e70*/  ISETP.GE.AND P1, PT, R59, R2, PT ;  /* 0x000000023b00720c */ /* 0x000fe40003f26270 */
[----:B------:R-:W-:-:S02]  /*2e80*/  FMNMX.FTZ R24, R179, R24, !PT ;  /* 0x00000018b3187209 */ /* 0x000fc40007810000 */
[----:B------:R-:W-:Y:S02]  /*2e90*/  FSEL R37, R43, -INF , !P2 ;  /* 0xff8000002b257808 */ /* 0x000fe40005000000 */
[----:B------:R-:W-:Y:S02]  /*2ea0*/  FSEL R196, R112, -INF , !P5 ;  /* 0xff80000070c47808 */ /* 0x000fe40006800000 */
[----:B------:R-:W-:Y:S02]  /*2eb0*/  ISETP.GE.AND P2, PT, R45, R2, PT ;  /* 0x000000022d00720c */ /* 0x000fe40003f46270 */
[-C--:B------:R-:W-:Y:S02]  /*2ec0*/  ISETP.GE.AND P6, PT, R23, R238.reuse, PT ;  /* 0x000000ee1700720c */ /* 0x080fe40003fc6270 */
[----:B------:R-:W-:Y:S02]  /*2ed0*/  ISETP.GE.AND P5, PT, R21, R238, PT ;  /* 0x000000ee1500720c */ /* 0x000fe40003fa6270 */
[----:B------:R-:W-:-:S02]  /*2ee0*/  FSEL R187, R42, -INF , !P1 ;  /* 0xff8000002abb7808 */ /* 0x000fc40004800000 */
[----:B------:R-:W-:Y:S02]  /*2ef0*/  FMNMX.FTZ R24, R181, R24, !PT ;  /* 0x00000018b5187209 */ /* 0x000fe40007810000 */
[----:B------:R-:W-:Y:S02]  /*2f00*/  VIADDMNMX R236, R17, 0x8, R236, PT ;  /* 0x0000000811ec7846 */ /* 0x000fe400038001ec */
[----:B------:R-:W-:Y:S02]  /*2f10*/  FMNMX.FTZ R53, R80, R4, !PT ;  /* 0x0000000450357209 */ /* 0x000fe40007810000 */
[----:B------:R-:W-:Y:S02]  /*2f20*/  FSEL R191, R34, -INF , !P2 ;  /* 0xff80000022bf7808 */ /* 0x000fe40005000000 */
[----:B------:R-:W-:Y:S02]  /*2f30*/  FSEL R198, R108, -INF , !P6 ;  /* 0xff8000006cc67808 */ /* 0x000fe40007000000 */
[----:B------:R-:W-:-:S02]  /*2f40*/  FSEL R200, R109, -INF , !P5 ;  /* 0xff8000006dc87808 */ /* 0x000fc40006800000 */
[----:B------:R-:W-:Y:S02]  /*2f50*/  FMNMX.FTZ R24, R187, R24, !PT ;  /* 0x00000018bb187209 */ /* 0x000fe40007810000 */
[----:B------:R-:W-:Y:S02]  /*2f60*/  ISETP.GE.AND P2, PT, R23, R2, PT ;  /* 0x000000021700720c */ /* 0x000fe40003f46270 */
[-C--:B------:R-:W-:Y:S02]  /*2f70*/  ISETP.GE.AND P5, PT, R19, R236.reuse, PT ;  /* 0x000000ec1300720c */ /* 0x080fe40003fa6270 */
[----:B------:R-:W-:Y:S02]  /*2f80*/  ISETP.GE.AND P6, PT, R15, R236, PT ;  /* 0x000000ec0f00720c */ /* 0x000fe40003fc6270 */
[----:B------:R-:W-:Y:S02]  /*2f90*/  FMNMX.FTZ R53, R68, R53, !PT ;  /* 0x0000003544357209 */ /* 0x000fe40007810000 */
[----:B------:R-:W-:-:S02]  /*2fa0*/  ISETP.GE.AND P1, PT, R27, R2, PT ;  /* 0x000000021b00720c */ /* 0x000fc40003f26270 */
[----:B------:R-:W-:Y:S02]  /*2fb0*/  FMNMX.FTZ R24, R37, R24, !PT ;  /* 0x0000001825187209 */ /* 0x000fe40007810000 */
[----:B------:R-:W-:Y:S02]  /*2fc0*/  FSEL R185, R30, -INF , !P2 ;  /* 0xff8000001eb97808 */ /* 0x000fe40005000000 */
[----:B------:R-:W-:Y:S02]  /*2fd0*/  ISETP.GE.AND P4, PT, R89, R236, PT ;  /* 0x000000ec5900720c */ /* 0x000fe40003f86270 */
[----:B------:R-:W-:Y:S02]  /*2fe0*/  FSEL R28, R83, -INF , !P5 ;  /* 0xff800000531c7808 */ /* 0x000fe40006800000 */
[----:B------:R-:W-:Y:S02]  /*2ff0*/  FSEL R30, R82, -INF , !P6 ;  /* 0xff800000521e7808 */ /* 0x000fe40007000000 */
[----:B------:R-:W-:-:S02]  /*3000*/  FMNMX.FTZ R41, R44, R53, !PT ;  /* 0x000000352c297209 */ /* 0x000fc40007810000 */
[----:B------:R-:W-:Y:S02]  /*3010*/  FSEL R189, R35, -INF , !P1 ;  /* 0xff80000023bd7808 */ /* 0x000fe40004800000 */
[----:B------:R-:W-:Y:S02]  /*3020*/  FMNMX.FTZ R24, R191, R24, !PT ;  /* 0x00000018bf187209 */ /* 0x000fe40007810000 */
[----:B------:R-:W-:Y:S02]  /*3030*/  ISETP.GE.AND P3, PT, R87, R236, PT ;  /* 0x000000ec5700720c */ /* 0x000fe40003f66270 */
[----:B------:R-:W-:Y:S02]  /*3040*/  FSEL R70, R70, -INF , !P4 ;  /* 0xff80000046467808 */ /* 0x000fe40006000000 */
[----:B------:R-:W-:Y:S02]  /*3050*/  FMNMX.FTZ R15, R30, R28, !PT ;  /* 0x0000001c1e0f7209 */ /* 0x000fe40007810000 */
[----:B------:R-:W-:-:S02]  /*3060*/  FMNMX.FTZ R41, R64, R41, !PT ;  /* 0x0000002940297209 */ /* 0x000fc40007810000 */
[----:B------:R-:W-:Y:S02]  /*3070*/  ISETP.GE.AND P1, PT, R21, R2, PT ;  /* 0x000000021500720c */ /* 0x000fe40003f26270 */
[----:B------:R-:W-:Y:S02]  /*3080*/  FMNMX.FTZ R24, R189, R24, !PT ;  /* 0x00000018bd187209 */ /* 0x000fe40007810000 */
[----:B-1----:R-:W-:Y:S02]  /*3090*/  FMNMX.FTZ R29, R22, R29, !PT ;  /* 0x0000001d161d7209 */ /* 0x002fe40007810000 */
[----:B------:R-:W-:Y:S02]  /*30a0*/  ISETP.GE.AND P2, PT, R85, R236, PT ;  /* 0x000000ec5500720c */ /* 0x000fe40003f46270 */
[----:B------:R-:W-:Y:S01]  /*30b0*/  FSEL R22, R71, -INF , !P3 ;  /* 0xff80000047167808 */ /* 0x000fe20005800000 */
[----:B------:R-:W1:Y:S01]  /*30c0*/  SHFL.BFLY PT, R166, R29, 0x1, 0x1f ;  /* 0x0c201f001da67f89 */ /* 0x000e6200000e0000 */
[----:B------:R-:W-:-:S02]  /*30d0*/  FMNMX.FTZ R15, R70, R15, !PT ;  /* 0x0000000f460f7209 */ /* 0x000fc40007810000 */
        /* <DEDUP_REMOVED lines=8> */
[----:B------:R-:W-:Y:S02]  /*3160*/  ISETP.GE.AND P6, PT, R73, R236, PT ;  /* 0x000000ec4900720c */ /* 0x000fe40003fc6270 */
[----:B------:R-:W-:Y:S01]  /*3170*/  FSEL R24, R67, -INF , !P1 ;  /* 0xff80000043187808 */ /* 0x000fe20004800000 */
[----:B------:R-:W2:Y:S01]  /*3180*/  SHFL.BFLY PT, R32, R17, 0x2, 0x1f ;  /* 0x0c401f0011207f89 */ /* 0x000ea200000e0000 */
[----:B------:R-:W-:Y:S02]  /*3190*/  FMNMX.FTZ R15, R26, R15, !PT ;  /* 0x0000000f1a0f7209 */ /* 0x000fe40007810000 */
[----:B------:R-:W-:-:S02]  /*31a0*/  FMNMX.FTZ R41, R16, R41, !PT ;  /* 0x0000002910297209 */ /* 0x000fc40007810000 */
[-C--:B------:R-:W-:Y:S02]  /*31b0*/  ISETP.GE.AND P5, PT, R63, R236.reuse, PT ;  /* 0x000000ec3f00720c */ /* 0x080fe40003fa6270 */
[----:B------:R-:W-:Y:S02]  /*31c0*/  FSEL R164, R54, -INF , !P6 ;  /* 0xff80000036a47808 */ /* 0x000fe40007000000 */
[----:B------:R-:W-:Y:S02]  /*31d0*/  FMNMX.FTZ R15, R24, R15, !PT ;  /* 0x0000000f180f7209 */ /* 0x000fe40007810000 */
[----:B------:R-:W-:Y:S02]  /*31e0*/  FMNMX.FTZ R41, R170, R41, !PT ;  /* 0x00000029aa297209 */ /* 0x000fe40007810000 */
[----:B------:R-:W-:Y:S02]  /*31f0*/  ISETP.GE.AND P4, PT, R61, R236, PT ;  /* 0x000000ec3d00720c */ /* 0x000fe40003f86270 */
[----:B------:R-:W-:-:S02]  /*3200*/  FSEL R216, R55, -INF , !P5 ;  /* 0xff80000037d87808 */ /* 0x000fc40006800000 */
[----:B------:R-:W-:Y:S02]  /*3210*/  FMNMX.FTZ R15, R164, R15, !PT ;  /* 0x0000000fa40f7209 */ /* 0x000fe40007810000 */
[----:B------:R-:W-:Y:S02]  /*3220*/  FMNMX.FTZ R41, R188, R41, !PT ;  /* 0x00000029bc297209 */ /* 0x000fe40007810000 */
[----:B------:R-:W-:Y:S02]  /*3230*/  ISETP.GE.AND P3, PT, R57, R236, PT ;  /* 0x000000ec3900720c */ /* 0x000fe40003f66270 */
[----:B------:R-:W-:Y:S02]  /*3240*/  FSEL R214, R50, -INF , !P4 ;  /* 0xff80000032d67808 */ /* 0x000fe40006000000 */
        /* <DEDUP_REMOVED lines=14> */
[----:B-1----:R-:W-:Y:S02]  /*3330*/  FMNMX.FTZ R166, R29, R166, !PT ;  /* 0x000000a61da67209 */ /* 0x002fe40007810000 */
[-C--:B------:R-:W-:Y:S02]  /*3340*/  ISETP.GE.AND P1, PT, R27, R236.reuse, PT ;  /* 0x000000ec1b00720c */ /* 0x080fe40003f26270 */
[----:B------:R-:W-:Y:S01]  /*3350*/  FSEL R204, R114, -INF , !P2 ;  /* 0xff80000072cc7808 */ /* 0x000fe20005000000 */
[----:B------:R-:W-:Y:S01]  /*3360*/  FMUL.FTZ R195, R166, UR24 ;  /* 0x00000018a6c37c20 */ /* 0x000fe20008410000 */
[----:B------:R-:W-:Y:S02]  /*3370*/  FMNMX.FTZ R15, R206, R15, !PT ;  /* 0x0000000fce0f7209 */ /* 0x000fe40007810000 */
[----:B------:R-:W-:Y:S02]  /*3380*/  FMNMX.FTZ R33, R198, R33, !PT ;  /* 0x00000021c6217209 */ /* 0x000fe40007810000 */
[----:B------:R-:W-:-:S02]  /*3390*/  ISETP.GE.AND P2, PT, R23, R236, PT ;  /* 0x000000ec1700720c */ /* 0x000fc40003f46270 */
[----:B------:R-:W-:Y:S02]  /*33a0*/  FSEL R180, R115, -INF , !P1 ;  /* 0xff80000073b47808 */ /* 0x000fe40004800000 */
[----:B------:R-:W-:Y:S02]  /*33b0*/  FMNMX.FTZ R15, R204, R15, !PT ;  /* 0x0000000fcc0f7209 */ /* 0x000fe40007810000 */
[----:B------:R-:W-:Y:S02]  /*33c0*/  FMNMX.FTZ R168, R200, R33, !PT ;  /* 0x00000021c8a87209 */ /* 0x000fe40007810000 */
[----:B------:R-:W-:Y:S02]  /*33d0*/  FSETP.NEU.FTZ.AND P3, PT, R166, -INF , PT ;  /* 0xff800000a600780b */ /* 0x000fe40003f7d000 */
[----:B------:R-:W-:Y:S01]  /*33e0*/  ISETP.GE.AND P1, PT, R21, R236, PT ;  /* 0x000000ec1500720c */ /* 0x000fe20003f26270 */
[----:B------:R-:W1:Y:S01]  /*33f0*/  SHFL.BFLY PT, R33, R168, 0x2, 0x1f ;  /* 0x0c401f00a8217f89 */ /* 0x000e6200000e0000 */
[----:B------:R-:W-:-:S02]  /*3400*/  FSEL R178, R110, -INF , !P2 ;  /* 0xff8000006eb27808 */ /* 0x000fc40005000000 */
[----:B------:R-:W-:Y:S02]  /*3410*/  FMNMX.FTZ R15, R180, R15, !PT ;  /* 0x0000000fb40f7209 */ /* 0x000fe40007810000 */
[----:B------:R-:W-:Y:S02]  /*3420*/  FSEL R195, R195, RZ, P3 ;  /* 0x000000ffc3c37208 */ /* 0x000fe40001800000 */
[----:B------:R-:W-:Y:S02]  /*3430*/  FSEL R174, R111, -INF , !P1 ;  /* 0xff8000006fae7808 */ /* 0x000fe40004800000 */
[----:B------:R-:W-:Y:S01]  /*3440*/  FMNMX.FTZ R15, R178, R15, !PT ;  /* 0x0000000fb20f7209 */ /* 0x000fe20007810000 */
[--C-:B------:R-:W-:Y:S01]  /*3450*/  FFMA.FTZ R57, R6, UR24, -R195.reuse ;  /* 0x0000001806397c23 */ /* 0x100fe200080108c3 */
[----:B--2---:R-:W-:Y:S01]  /*3460*/  FMNMX.FTZ R32, R17, R32, !PT ;  /* 0x0000002011207209 */ /* 0x004fe20007810000 */
[--C-:B------:R-:W-:Y:S01]  /*3470*/  FFMA.FTZ R58, R76, UR24, -R195.reuse ;  /* 0x000000184c3a7c23 */ /* 0x100fe200080108c3 */
[----:B------:R-:W-:Y:S01]  /*3480*/  FMNMX.FTZ R6, R174, R15, !PT ;  /* 0x0000000fae067209 */ /* 0x000fe20007810000 */
[--C-:B------:R-:W-:Y:S01]  /*3490*/  FFMA.FTZ R53, R72, UR24, -R195.reuse ;  /* 0x0000001848357c23 */ /* 0x100fe200080108c3 */
[----:B------:R-:W-:Y:S01]  /*34a0*/  LEA R222, R222, UR4, 0x1 ;  /* 0x00000004dede7c11 */ /* 0x000fe2000f8e08ff */
[----:B------:R-:W2:Y:S01]  /*34b0*/  SHFL.BFLY PT, R165, R32, 0x1, 0x1f ;  /* 0x0c201f0020a57f89 */ /* 0x000ea200000e0000 */
[--C-:B------:R-:W-:Y:S01]  /*34c0*/  FFMA.FTZ R52, R74, UR24, -R195.reuse ;  /* 0x000000184a347c23 */ /* 0x100fe200080108c3 */
[----:B------:R-:W-:Y:S01]  /*34d0*/  MUFU.EX2 R58, R58 ;  /* 0x0000003a003a7308 */ /* 0x000fe20000000800 */
[----:B------:R-:W-:Y:S01]  /*34e0*/  FFMA.FTZ R51, R14, UR24, -R195 ;  /* 0x000000180e337c23 */ /* 0x000fe200080108c3 */
[----:B------:R-:W3:Y:S01]  /*34f0*/  SHFL.BFLY PT, R15, R6, 0x2, 0x1f ;  /* 0x0c401f00060f7f89 */ /* 0x000ee200000e0000 */
[----:B------:R-:W-:-:S02]  /*3500*/  IMAD R220, R0, 0x2, R222 ;  /* 0x0000000200dc7824 */ /* 0x000fc400078e02de */
[--C-:B------:R-:W-:Y:S01]  /*3510*/  FFMA.FTZ R42, R12, UR24, -R195.reuse ;  /* 0x000000180c2a7c23 */ /* 0x100fe200080108c3 */
[--C-:B------:R-:W-:Y:S01]  /*3520*/  FFMA.FTZ R41, R10, UR24, -R195.reuse ;  /* 0x000000180a297c23 */ /* 0x100fe200080108c3 */
[----:B-1----:R-:W-:Y:S01]  /*3530*/  FMNMX.FTZ R168, R168, R33, !PT ;  /* 0x00000021a8a87209 */ /* 0x002fe20007810000 */
[----:B------:R-:W-:Y:S01]  /*3540*/  LDSM.16.MT88.4 R148, [R222+0x9000] ;  /* 0x00900000de94783b */ /* 0x000fe20000004200 */
[----:B------:R-:W1:Y:S01]  /*3550*/  MUFU.EX2 R57, R57 ;  /* 0x0000003900397308 */ /* 0x000e620000000800 */
[--C-:B------:R-:W-:Y:S01]  /*3560*/  FFMA.FTZ R40, R8, UR24, -R195.reuse ;  /* 0x0000001808287c23 */ /* 0x100fe200080108c3 */
[--C-:B------:R-:W-:Y:S01]  /*3570*/  FFMA.FTZ R177, R182, UR24, -R195.reuse ;  /* 0x00000018b6b17c23 */ /* 0x100fe200080108c3 */
[----:B------:R-:W4:Y:S01]  /*3580*/  SHFL.BFLY PT, R19, R168, 0x1, 0x1f ;  /* 0x0c201f00a8137f89 */ /* 0x000f2200000e0000 */
[--C-:B------:R-:W-:Y:S01]  /*3590*/  FFMA.FTZ R173, R176, UR24, -R195.reuse ;  /* 0x00000018b0ad7c23 */ /* 0x100fe200080108c3 */
[--C-:B------:R-:W-:Y:S01]  /*35a0*/  FFMA.FTZ R176, R184, UR24, -R195.reuse ;  /* 0x00000018b8b07c23 */ /* 0x100fe200080108c3 */
[--C-:B------:R-:W-:Y:S01]  /*35b0*/  FFMA.FTZ R172, R172, UR24, -R195.reuse ;  /* 0x00000018acac7c23 */ /* 0x100fe200080108c3 */
[----:B------:R-:W-:Y:S01]  /*35c0*/  LDSM.16.MT88.4 R96, [R222+0xa000] ;  /* 0x00a00000de60783b */ /* 0x000fe20000004200 */
[----:B------:R-:W-:Y:S01]  /*35d0*/  MUFU.EX2 R53, R53 ;  /* 0x0000003500357308 */ /* 0x000fe20000000800 */
[--C-:B------:R-:W-:Y:S01]  /*35e0*/  FFMA.FTZ R237, R190, UR24, -R195.reuse ;  /* 0x00000018beed7c23 */ /* 0x100fe200080108c3 */
[--C-:B------:R-:W-:Y:S01]  /*35f0*/  FFMA.FTZ R194, R194, UR24, -R195.reuse ;  /* 0x00000018c2c27c23 */ /* 0x100fe200080108c3 */
[----:B------:R-:W-:Y:S01]  /*3600*/  LDSM.16.MT88.4 R108, [R220+0xa000] ;  /* 0x00a00000dc6c783b */ /* 0x000fe20000004200 */
[--C-:B------:R-:W-:Y:S01]  /*3610*/  FFMA.FTZ R193, R193, UR24, -R195.reuse ;  /* 0x00000018c1c17c23 */ /* 0x100fe200080108c3 */
[----:B------:R-:W-:Y:S01]  /*3620*/  FFMA.FTZ R192, R192, UR24, -R195 ;  /* 0x00000018c0c07c23 */ /* 0x000fe200080108c3 */
[----:B--2---:R-:W-:Y:S01]  /*3630*/  FMNMX.FTZ R165, R32, R165, !PT ;  /* 0x000000a520a57209 */ /* 0x004fe20007810000 */
[----:B------:R-:W-:Y:S01]  /*3640*/  LDSM.16.MT88.4 R120, [R222+0xb000] ;  /* 0x00b00000de78783b */ /* 0x000fe20000004200 */
[----:B------:R-:W2:Y:S01]  /*3650*/  MUFU.EX2 R52, R52 ;  /* 0x0000003400347308 */ /* 0x000ea20000000800 */
[----:B-1----:R-:W-:Y:S01]  /*3660*/  F2FP.F16.F32.PACK_AB R132, R57, R58 ;  /* 0x0000003a3984723e */ /* 0x002fe200000000ff */
[----:B------:R-:W-:Y:S01]  /*3670*/  FADD.FTZ R58, R58, R57 ;  /* 0x000000393a3a7221 */ /* 0x000fe20000010000 */
[----:B---3--:R-:W-:Y:S01]  /*3680*/  FMNMX.FTZ R0, R6, R15, !PT ;  /* 0x0000000f06007209 */ /* 0x008fe20007810000 */
[C---:B------:R-:W-:Y:S01]  /*3690*/  FMUL.FTZ R186, R165.reuse, UR24 ;  /* 0x00000018a5ba7c20 */ /* 0x040fe20008410000 */
[----:B------:R-:W-:Y:S01]  /*36a0*/  FSETP.NEU.FTZ.AND P1, PT, R165, -INF , PT ;  /* 0xff800000a500780b */ /* 0x000fe20003f3d000 */
[----:B------:R-:W-:Y:S02]  /*36b0*/  LDSM.16.MT88.4 R32, [R220+0xb400] ;  /* 0x00b40000dc20783b */ /* 0x000fe40000004200 */
[----:B------:R-:W-:Y:S01]  /*36c0*/  MUFU.EX2 R51, R51 ;  /* 0x0000003300337308 */ /* 0x000fe20000000800 */
[----:B------:R-:W-:Y:S01]  /*36d0*/  FSEL R186, R186, RZ, P1 ;  /* 0x000000ffbaba7208 */ /* 0x000fe20000800000 */
[----:B------:R-:W1:Y:S01]  /*36e0*/  SHFL.BFLY PT, R167, R0, 0x1, 0x1f ;  /* 0x0c201f0000a77f89 */ /* 0x000e6200000e0000 */
[----:B----4-:R-:W-:-:S03]  /*36f0*/  FMNMX.FTZ R168, R168, R19, !PT ;  /* 0x00000013a8a87209 */ /* 0x010fc60007810000 */
[--C-:B------:R-:W-:Y:S01]  /*3700*/  FFMA.FTZ R59, R7, UR24, -R186.reuse ;  /* 0x00000018073b7c23 */ /* 0x100fe200080108ba */
[C---:B------:R-:W-:Y:S01]  /*3710*/  FSETP.NEU.FTZ.AND P5, PT, R168.reuse, -INF , PT ;  /* 0xff800000a800780b */ /* 0x040fe20003fbd000 */
[----:B------:R-:W-:Y:S01]  /*3720*/  FMUL.FTZ R205, R168, UR24 ;  /* 0x00000018a8cd7c20 */ /* 0x000fe20008410000 */
[--C-:B------:R-:W-:Y:S01]  /*3730*/  FFMA.FTZ R55, R5, UR24, -R186.reuse ;  /* 0x0000001805377c23 */ /* 0x100fe200080108ba */
[--C-:B------:R-:W-:Y:S01]  /*3740*/  FFMA.FTZ R60, R79, UR24, -R186.reuse ;  /* 0x000000184f3c7c23 */ /* 0x100fe200080108ba */
[--C-:B------:R-:W-:Y:S01]  /*3750*/  FFMA.FTZ R48, R75, UR24, -R186.reuse ;  /* 0x000000184b307c23 */ /* 0x100fe200080108ba */
[----:B------:R-:W-:Y:S01]  /*3760*/  MUFU.EX2 R59, R59 ;  /* 0x0000003b003b7308 */ /* 0x000fe20000000800 */
[----:B------:R-:W-:Y:S01]  /*3770*/  FSEL R205, R205, RZ, P5 ;  /* 0x000000ffcdcd7208 */ /* 0x000fe20002800000 */
[--C-:B------:R-:W-:Y:S01]  /*3780*/  FFMA.FTZ R49, R13, UR24, -R186.reuse ;  /* 0x000000180d317c23 */ /* 0x100fe200080108ba */
[--C-:B------:R-:W-:Y:S01]  /*3790*/  FFMA.FTZ R46, R9, UR24, -R186.reuse ;  /* 0x00000018092e7c23 */ /* 0x100fe200080108ba */
[----:B------:R-:W-:Y:S01]  /*37a0*/  LDSM.16.MT88.4 R12, [R222+0xa400] ;  /* 0x00a40000de0c783b */ /* 0x000fe20000004200 */
[----:B--2---:R-:W-:Y:S01]  /*37b0*/  F2FP.F16.F32.PACK_AB R134, R52, R53 ;  /* 0x000000353486723e */ /* 0x004fe200000000ff */
[--C-:B------:R-:W-:Y:S01]  /*37c0*/  FFMA.FTZ R66, R80, UR24, -R205.reuse ;  /* 0x0000001850427c23 */ /* 0x100fe200080108cd */
[--C-:B------:R-:W-:Y:S01]  /*37d0*/  FFMA.FTZ R169, R4, UR24, -R205.reuse ;  /* 0x0000001804a97c23 */ /* 0x100fe200080108cd */
[----:B------:R-:W2:Y:S01]  /*37e0*/  LDSM.16.MT88.4 R80, [R220+0x9000] ;  /* 0x00900000dc50783b */ /* 0x000ea20000004200 */
[--C-:B------:R-:W-:Y:S01]  /*37f0*/  FFMA.FTZ R65, R68, UR24, -R205.reuse ;  /* 0x0000001844417c23 */ /* 0x100fe200080108cd */
[--C-:B------:R-:W-:Y:S01]  /*3800*/  FFMA.FTZ R56, R44, UR24, -R205.reuse ;  /* 0x000000182c387c23 */ /* 0x100fe200080108cd */
[----:B------:R-:W3:Y:S01]  /*3810*/  MUFU.EX2 R60, R60 ;  /* 0x0000003c003c7308 */ /* 0x000ee20000000800 */
[----:B------:R-:W4:Y:S01]  /*3820*/  LDSM.16.MT88.4 R4, [R220+0xb000] ;  /* 0x00b00000dc04783b */ /* 0x000f220000004200 */
[--C-:B------:R-:W-:Y:S01]  /*3830*/  FFMA.FTZ R45, R20, UR24, -R205.reuse ;  /* 0x00000018142d7c23 */ /* 0x100fe200080108cd */
[----:B-1----:R-:W-:Y:S01]  /*3840*/  FMNMX.FTZ R167, R0, R167, !PT ;  /* 0x000000a700a77209 */ /* 0x002fe20007810000 */
[--C-:B------:R-:W-:Y:S01]  /*3850*/  FFMA.FTZ R44, R18, UR24, -R205.reuse ;  /* 0x00000018122c7c23 */ /* 0x100fe200080108cd */
[--C-:B------:R-:W-:Y:S01]  /*3860*/  FFMA.FTZ R43, R16, UR24, -R205.reuse ;  /* 0x00000018102b7c23 */ /* 0x100fe200080108cd */
[--C-:B------:R-:W-:Y:S01]  /*3870*/  FFMA.FTZ R0, R11, UR24, -R186.reuse ;  /* 0x000000180b007c23 */ /* 0x100fe200080108ba */
[C---:B------:R-:W-:Y:S01]  /*3880*/  FSETP.NEU.FTZ.AND P1, PT, R167.reuse, -INF , PT ;  /* 0xff800000a700780b */ /* 0x040fe20003f3d000 */
[----:B------:R-:W-:Y:S01]  /*3890*/  FMUL.FTZ R175, R167, UR24 ;  /* 0x00000018a7af7c20 */ /* 0x000fe20008410000 */
[----:B------:R-:W-:Y:S01]  /*38a0*/  MUFU.EX2 R66, R66 ;  /* 0x0000004200427308 */ /* 0x000fe20000000800 */
[----:B------:R-:W-:Y:S01]  /*38b0*/  LDSM.16.MT88.4 R16, [R220+0x9400] ;  /* 0x00940000dc10783b */ /* 0x000fe20000004200 */
[----:B------:R-:W-:Y:S01]  /*38c0*/  FFMA.FTZ R50, R64, UR24, -R205 ;  /* 0x0000001840327c23 */ /* 0x000fe200080108cd */
[--C-:B------:R-:W-:Y:S01]  /*38d0*/  FFMA.FTZ R47, R25, UR24, -R186.reuse ;  /* 0x00000018192f7c23 */ /* 0x100fe200080108ba */
[----:B------:R-:W-:Y:S01]  /*38e0*/  FSEL R175, R175, RZ, P1 ;  /* 0x000000ffafaf7208 */ /* 0x000fe20000800000 */
[----:B------:R-:W-:Y:S01]  /*38f0*/  LDSM.16.MT88.4 R8, [R220+0xa400] ;  /* 0x00a40000dc08783b */ /* 0x000fe20000004200 */
[--C-:B------:R-:W-:Y:S01]  /*3900*/  FFMA.FTZ R182, R181, UR24, -R186.reuse ;  /* 0x00000018b5b67c23 */ /* 0x100fe200080108ba */
[--C-:B------:R-:W-:Y:S01]  /*3910*/  FFMA.FTZ R181, R187, UR24, -R186.reuse ;  /* 0x00000018bbb57c23 */ /* 0x100fe200080108ba */
[----:B------:R-:W-:Y:S01]  /*3920*/  MUFU.EX2 R55, R55 ;  /* 0x0000003700377308 */ /* 0x000fe20000000800 */
[--C-:B------:R-:W-:Y:S01]  /*3930*/  FFMA.FTZ R63, R30, UR24, -R175.reuse ;  /* 0x000000181e3f7c23 */ /* 0x100fe200080108af */
[--C-:B------:R-:W-:Y:S01]  /*3940*/  FFMA.FTZ R62, R28, UR24, -R175.reuse ;  /* 0x000000181c3e7c23 */ /* 0x100fe200080108af */
[--C-:B------:R-:W-:Y:S01]  /*3950*/  FFMA.FTZ R61, R70, UR24, -R175.reuse ;  /* 0x00000018463d7c23 */ /* 0x100fe200080108af */
[--C-:B------:R-:W-:Y:S01]  /*3960*/  FFMA.FTZ R54, R22, UR24, -R175.reuse ;  /* 0x0000001816367c23 */ /* 0x100fe200080108af */
[----:B------:R-:W-:Y:S01]  /*3970*/  LDSM.16.MT88.4 R28, [R222+0xb400] ;  /* 0x00b40000de1c783b */ /* 0x000fe20000004200 */
[----:B---3--:R-:W-:Y:S01]  /*3980*/  F2FP.F16.F32.PACK_AB R133, R60, R59 ;  /* 0x0000003b3c85723e */ /* 0x008fe200000000ff */
[--C-:B------:R-:W-:Y:S01]  /*3990*/  FFMA.FTZ R67, R26, UR24, -R175.reuse ;  /* 0x000000181a437c23 */ /* 0x100fe200080108af */
[----:B------:R-:W1:Y:S01]  /*39a0*/  MUFU.EX2 R48, R48 ;  /* 0x0000003000307308 */ /* 0x000e620000000800 */
[----:B------:R-:W3:Y:S01]  /*39b0*/  LDSM.16.MT88.4 R20, [R222+0x9400] ;  /* 0x00940000de14783b */ /* 0x000ee20000004200 */
[--C-:B------:R-:W-:Y:S01]  /*39c0*/  FFMA.FTZ R64, R24, UR24, -R175.reuse ;  /* 0x0000001818407c23 */ /* 0x100fe200080108af */
[--C-:B------:R-:W-:Y:S01]  /*39d0*/  FFMA.FTZ R164, R164, UR24, -R175.reuse ;  /* 0x00000018a4a47c23 */ /* 0x100fe200080108af */
[----:B------:R-:W-:Y:S01]  /*39e0*/  FFMA.FTZ R171, R216, UR24, -R175 ;  /* 0x00000018d8ab7c23 */ /* 0x000fe200080108af */
[--C-:B------:R-:W-:Y:S01]  /*39f0*/  FFMA.FTZ R187, R188, UR24, -R205.reuse ;  /* 0x00000018bcbb7c23 */ /* 0x100fe200080108cd */
[--C-:B------:R-:W-:Y:S01]  /*3a00*/  FFMA.FTZ R184, R37, UR24, -R186.reuse ;  /* 0x0000001825b87c23 */ /* 0x100fe200080108ba */
[--C-:B------:R-:W-:Y:S01]  /*3a10*/  FFMA.FTZ R188, R36, UR24, -R205.reuse ;  /* 0x0000001824bc7c23 */ /* 0x100fe200080108cd */
[----:B------:R-:W5:Y:S01]  /*3a20*/  MUFU.EX2 R169, R169 ;  /* 0x000000a900a97308 */ /* 0x000f620000000800 */
[----:B------:R-:W-:Y:S01]  /*3a30*/  LDSM.16.MT88.4 R36, [R220+0xb800] ;  /* 0x00b80000dc24783b */ /* 0x000fe20000004200 */
[--C-:B------:R-:W-:Y:S01]  /*3a40*/  FFMA.FTZ R199, R202, UR24, -R205.reuse ;  /* 0x00000018cac77c23 */ /* 0x100fe200080108cd */
[--C-:B------:R-:W-:Y:S01]  /*3a50*/  FFMA.FTZ R170, R170, UR24, -R205.reuse ;  /* 0x00000018aaaa7c23 */ /* 0x100fe200080108cd */
[----:B------:R-:W-:Y:S01]  /*3a60*/  FFMA.FTZ R179, R179, UR24, -R186 ;  /* 0x00000018b3b37c23 */ /* 0x000fe200080108ba */
[----:B------:R-:W-:Y:S01]  /*3a70*/  FFMA.FTZ R197, R212, UR24, -R205 ;  /* 0x00000018d4c57c23 */ /* 0x000fe200080108cd */
[--C-:B------:R-:W-:Y:S01]  /*3a80*/  FFMA.FTZ R201, R214, UR24, -R175.reuse ;  /* 0x00000018d6c97c23 */ /* 0x100fe200080108af */
[--C-:B------:R-:W-:Y:S01]  /*3a90*/  FFMA.FTZ R202, R210, UR24, -R175.reuse ;  /* 0x00000018d2ca7c23 */ /* 0x100fe200080108af */
[----:B------:R-:W-:Y:S01]  /*3aa0*/  MUFU.EX2 R65, R65 ;  /* 0x0000004100417308 */ /* 0x000fe20000000800 */
[----:B-1----:R-:W-:Y:S01]  /*3ab0*/  F2FP.F16.F32.PACK_AB R135, R48, R55 ;  /* 0x000000373087723e */ /* 0x002fe200000000ff */
[--C-:B------:R-:W-:Y:S01]  /*3ac0*/  FFMA.FTZ R203, R208, UR24, -R175.reuse ;  /* 0x00000018d0cb7c23 */ /* 0x100fe200080108af */
[----:B------:R-:W-:Y:S01]  /*3ad0*/  FFMA.FTZ R206, R206, UR24, -R175 ;  /* 0x00000018cece7c23 */ /* 0x000fe200080108af */
[----:B------:R-:W-:Y:S01]  /*3ae0*/  FADD.FTZ R60, R59, R60 ;  /* 0x0000003c3b3c7221 */ /* 0x000fe20000010000 */
[----:B------:R-:W-:Y:S01]  /*3af0*/  FADD.FTZ R53, R53, R58 ;  /* 0x0000003a35357221 */ /* 0x000fe20000010000 */
[--C-:B------:R-:W-:Y:S01]  /*3b00*/  FFMA.FTZ R190, R191, UR24, -R186.reuse ;  /* 0x00000018bfbe7c23 */ /* 0x100fe200080108ba */
[----:B------:R-:W-:Y:S01]  /*3b10*/  FFMA.FTZ R189, R189, UR24, -R186 ;  /* 0x00000018bdbd7c23 */ /* 0x000fe200080108ba */
[----:B------:R-:W1:Y:S01]  /*3b20*/  MUFU.EX2 R56, R56 ;  /* 0x0000003800387308 */ /* 0x000e620000000800 */
[----:B-----5:R-:W-:Y:S01]  /*3b30*/  F2FP.F16.F32.PACK_AB R128, R169, R66 ;  /* 0x00000042a980723e */ /* 0x020fe200000000ff */
[C---:B------:R-:W-:Y:S01]  /*3b40*/  HMMA.16816.F32 R156, R132.reuse, R148, RZ ;  /* 0x00000094849c723c */ /* 0x040fe200000018ff */
[----:B------:R-:W-:Y:S01]  /*3b50*/  FADD.FTZ R66, R66, R169 ;  /* 0x000000a942427221 */ /* 0x000fe20000010000 */
[----:B------:R-:W-:Y:S01]  /*3b60*/  FADD.FTZ R55, R55, R60 ;  /* 0x0000003c37377221 */ /* 0x000fe20000010000 */
[----:B------:R-:W-:Y:S01]  /*3b70*/  FADD.FTZ R52, R52, R53 ;  /* 0x0000003534347221 */ /* 0x000fe20000010000 */
[--C-:B------:R-:W-:Y:S01]  /*3b80*/  FFMA.FTZ R185, R185, UR24, -R186.reuse ;  /* 0x00000018b9b97c23 */ /* 0x100fe200080108ba */
[----:B------:R-:W-:Y:S01]  /*3b90*/  FFMA.FTZ R239, R200, UR24, -R205 ;  /* 0x00000018c8ef7c23 */ /* 0x000fe200080108cd */
[----:B------:R-:W-:Y:S01]  /*3ba0*/  MUFU.EX2 R63, R63 ;  /* 0x0000003f003f7308 */ /* 0x000fe20000000800 */
[C---:B--2---:R-:W-:Y:S01]  /*3bb0*/  HMMA.16816.F32 R72, R132.reuse, R80, RZ ;  /* 0x000000508448723c */ /* 0x044fe200000018ff */
[----:B------:R-:W-:Y:S01]  /*3bc0*/  FADD.FTZ R48, R48, R55 ;  /* 0x0000003730307221 */ /* 0x000fe20000010000 */
[----:B------:R-:W-:Y:S01]  /*3bd0*/  FFMA.FTZ R186, R183, UR24, -R186 ;  /* 0x00000018b7ba7c23 */ /* 0x000fe200080108ba */
[----:B------:R-:W-:Y:S01]  /*3be0*/  FFMA.FTZ R196, R196, UR24, -R205 ;  /* 0x00000018c4c47c23 */ /* 0x000fe200080108cd */
[--C-:B------:R-:W-:Y:S01]  /*3bf0*/  FFMA.FTZ R200, R204, UR24, -R175.reuse ;  /* 0x00000018ccc87c23 */ /* 0x100fe200080108af */
[----:B------:R-:W-:Y:S01]  /*3c00*/  FFMA.FTZ R183, R180, UR24, -R175 ;  /* 0x00000018b4b77c23 */ /* 0x000fe200080108af */
[C---:B------:R-:W-:Y:S01]  /*3c10*/  HMMA.16816.F32 R88, R132.reuse, R96, RZ ;  /* 0x000000608458723c */ /* 0x040fe200000018ff */
[----:B------:R-:W2:Y:S01]  /*3c20*/  MUFU.EX2 R62, R62 ;  /* 0x0000003e003e7308 */ /* 0x000ea20000000800 */
[----:B-1----:R-:W-:Y:S01]  /*3c30*/  F2FP.F16.F32.PACK_AB R130, R56, R65 ;  /* 0x000000413882723e */ /* 0x002fe200000000ff */
[----:B------:R-:W-:Y:S01]  /*3c40*/  FADD.FTZ R65, R65, R66 ;  /* 0x0000004241417221 */ /* 0x000fe20000010000 */
[----:B------:R-:W-:Y:S01]  /*3c50*/  FFMA.FTZ R198, R198, UR24, -R205 ;  /* 0x00000018c6c67c23 */ /* 0x000fe200080108cd */
[----:B------:R-:W-:Y:S01]  /*3c60*/  FFMA.FTZ R178, R178, UR24, -R175 ;  /* 0x00000018b2b27c23 */ /* 0x000fe200080108af */
[----:B------:R-:W-:Y:S01]  /*3c70*/  HMMA.16816.F32 R100, R132, R108, RZ ;  /* 0x0000006c8464723c */ /* 0x000fe200000018ff */
[----:B------:R-:W-:-:S02]  /*3c80*/  FADD.FTZ R65, R56, R65 ;  /* 0x0000004138417221 */ /* 0x000fc40000010000 */
[----:B------:R-:W-:Y:S03]  /*3c90*/  MUFU.EX2 R61, R61 ;  /* 0x0000003d003d7308 */ /* 0x000fe60000000800 */
[C---:B------:R-:W-:Y:S05]  /*3ca0*/  HMMA.16816.F32 R112, R132.reuse, R120, RZ ;  /* 0x000000788470723c */ /* 0x040fea00000018ff */
[----:B------:R-:W1:Y:S01]  /*3cb0*/  MUFU.EX2 R54, R54 ;  /* 0x0000003600367308 */ /* 0x000e620000000800 */
[----:B--2---:R-:W-:Y:S01]  /*3cc0*/  F2FP.F16.F32.PACK_AB R129, R62, R63 ;  /* 0x0000003f3e81723e */ /* 0x004fe200000000ff */
[----:B----4-:R-:W-:Y:S01]  /*3cd0*/  HMMA.16816.F32 R124, R132, R4, RZ ;  /* 0x00000004847c723c */ /* 0x010fe200000018ff */
[----:B------:R-:W-:-:S05]  /*3ce0*/  FADD.FTZ R62, R63, R62 ;  /* 0x0000003e3f3e7221 */ /* 0x000fca0000010000 */
[C---:B------:R-:W-:Y:S01]  /*3cf0*/  HMMA.16816.F32 R152, R132.reuse, R150, RZ ;  /* 0x000000968498723c */ /* 0x040fe200000018ff */
[----:B------:R-:W-:Y:S05]  /*3d00*/  MUFU.EX2 R50, R50 ;  /* 0x0000003200327308 */ /* 0x000fea0000000800 */
[----:B------:R-:W-:Y:S01]  /*3d10*/  HMMA.16816.F32 R76, R132, R82, RZ ;  /* 0x00000052844c723c */ /* 0x000fe200000018ff */
[----:B-1----:R-:W-:Y:S02]  /*3d20*/  F2FP.F16.F32.PACK_AB R131, R54, R61 ;  /* 0x0000003d3683723e */ /* 0x002fe400000000ff */
[----:B------:R-:W-:Y:S01]  /*3d30*/  MUFU.EX2 R45, R45 ;  /* 0x0000002d002d7308 */ /* 0x000fe20000000800 */
[----:B------:R-:W-:-:S02]  /*3d40*/  FADD.FTZ R61, R61, R62 ;  /* 0x0000003e3d3d7221 */ /* 0x000fc40000010000 */
[----:B------:R-:W-:Y:S02]  /*3d50*/  HMMA.16816.F32 R92, R132, R98, RZ ;  /* 0x00000062845c723c */ /* 0x000fe400000018ff */
[----:B------:R-:W-:-:S04]  /*3d60*/  FADD.FTZ R54, R54, R61 ;  /* 0x0000003d36367221 */ /* 0x000fc80000010000 */
[C---:B------:R-:W-:Y:S01]  /*3d70*/  HMMA.16816.F32 R104, R132.reuse, R110, RZ ;  /* 0x0000006e8468723c */ /* 0x040fe200000018ff */
[----:B------:R-:W-:Y:S05]  /*3d80*/  MUFU.EX2 R44, R44 ;  /* 0x0000002c002c7308 */ /* 0x000fea0000000800 */
[----:B------:R-:W-:Y:S03]  /*3d90*/  HMMA.16816.F32 R116, R132, R122, RZ ;  /* 0x0000007a8474723c */ /* 0x000fe600000018ff */
[----:B------:R-:W-:Y:S03]  /*3da0*/  MUFU.EX2 R43, R43 ;  /* 0x0000002b002b7308 */ /* 0x000fe60000000800 */
[C---:B------:R-:W-:Y:S05]  /*3db0*/  HMMA.16816.F32 R160, R128.reuse, R148, RZ ;  /* 0x0000009480a0723c */ /* 0x040fea00000018ff */
[----:B------:R-:W1:Y:S01]  /*3dc0*/  MUFU.EX2 R42, R42 ;  /* 0x0000002a002a7308 */ /* 0x000e620000000800 */
[C---:B------:R-:W-:Y:S06]  /*3dd0*/  HMMA.16816.F32 R68, R128.reuse, R80, RZ ;  /* 0x000000508044723c */ /* 0x040fec00000018ff */
[C---:B------:R-:W-:Y:S01]  /*3de0*/  HMMA.16816.F32 R84, R128.reuse, R96, RZ ;  /* 0x000000608054723c */ /* 0x040fe200000018ff */
[----:B------:R-:W-:Y:S05]  /*3df0*/  MUFU.EX2 R41, R41 ;  /* 0x0000002900297308 */ /* 0x000fea0000000800 */
[----:B------:R-:W-:Y:S03]  /*3e00*/  HMMA.16816.F32 R144, R128, R108, RZ ;  /* 0x0000006c8090723c */ /* 0x000fe600000018ff */
[----:B------:R-:W2:Y:S01]  /*3e10*/  MUFU.EX2 R40, R40 ;  /* 0x0000002800287308 */ /* 0x000ea20000000800 */
[C---:B-1----:R-:W-:Y:S01]  /*3e20*/  F2FP.F16.F32.PACK_AB R24, R42.reuse, R51 ;  /* 0x000000332a18723e */ /* 0x042fe200000000ff */
[----:B------:R-:W-:Y:S01]  /*3e30*/  FADD.FTZ R51, R51, R52 ;  /* 0x0000003433337221 */ /* 0x000fe20000010000 */
[----:B------:R-:W-:Y:S03]  /*3e40*/  HMMA.16816.F32 R132, R132, R6, RZ ;  /* 0x000000068484723c */ /* 0x000fe600000018ff */
[----:B------:R-:W-:-:S02]  /*3e50*/  FADD.FTZ R42, R42, R51 ;  /* 0x000000332a2a7221 */ /* 0x000fc40000010000 */
[----:B------:R-:W-:Y:S01]  /*3e60*/  MUFU.EX2 R49, R49 ;  /* 0x0000003100317308 */ /* 0x000fe20000000800 */
[C---:B------:R-:W-:Y:S06]  /*3e70*/  HMMA.16816.F32 R148, R128.reuse, R150, RZ ;  /* 0x000000968094723c */ /* 0x040fec00000018ff */
[----:B------:R-:W-:Y:S01]  /*3e80*/  HMMA.16816.F32 R80, R128, R82, RZ ;  /* 0x000000528050723c */ /* 0x000fe200000018ff */
[----:B------:R-:W1:Y:S01]  /*3e90*/  MUFU.EX2 R0, R0 ;  /* 0x0000000000007308 */ /* 0x000e620000000800 */
[----:B--2---:R-:W-:Y:S01]  /*3ea0*/  F2FP.F16.F32.PACK_AB R26, R40, R41 ;  /* 0x00000029281a723e */ /* 0x004fe200000000ff */
[----:B------:R-:W-:-:S03]  /*3eb0*/  FADD.FTZ R41, R41, R42 ;  /* 0x0000002a29297221 */ /* 0x000fc60000010000 */
[C---:B------:R-:W-:Y:S01]  /*3ec0*/  HMMA.16816.F32 R96, R128.reuse, R98, RZ ;  /* 0x000000628060723c */ /* 0x040fe200000018ff */
[----:B------:R-:W-:Y:S02]  /*3ed0*/  FADD.FTZ R41, R40, R41 ;  /* 0x0000002928297221 */ /* 0x000fe40000010000 */
[----:B------:R-:W-:Y:S03]  /*3ee0*/  MUFU.EX2 R46, R46 ;  /* 0x0000002e002e7308 */ /* 0x000fe60000000800 */
[C---:B------:R-:W-:Y:S05]  /*3ef0*/  HMMA.16816.F32 R108, R128.reuse, R110, RZ ;  /* 0x0000006e806c723c */ /* 0x040fea00000018ff */
        /* <DEDUP_REMOVED lines=9> */
[----:B--2---:R-:W-:Y:S01]  /*3f90*/  F2FP.F16.F32.PACK_AB R27, R47, R46 ;  /* 0x0000002e2f1b723e */ /* 0x004fe200000000ff */
[----:B------:R-:W-:Y:S01]  /*3fa0*/  FADD.FTZ R46, R46, R49 ;  /* 0x000000312e2e7221 */ /* 0x000fe20000010000 */
[----:B------:R-:W-:Y:S01]  /*3fb0*/  HMMA.16816.F32 R128, R128, R6, RZ ;  /* 0x000000068080723c */ /* 0x000fe200000018ff */
[----:B------:R-:W-:Y:S01]  /*3fc0*/  F2FP.F16.F32.PACK_AB R4, R45, R50 ;  /* 0x000000322d04723e */ /* 0x000fe200000000ff */
[----:B------:R-:W-:Y:S01]  /*3fd0*/  FADD.FTZ R50, R50, R65 ;  /* 0x0000004132327221 */ /* 0x000fe20000010000 */
[----:B------:R-:W-:Y:S02]  /*3fe0*/  FADD.FTZ R46, R47, R46 ;  /* 0x0000002e2f2e7221 */ /* 0x000fe40000010000 */
[----:B------:R-:W-:Y:S01]  /*3ff0*/  MUFU.EX2 R164, R164 ;  /* 0x000000a400a47308 */ /* 0x000fe20000000800 */
[----:B---3--:R-:W-:Y:S01]  /*4000*/  HMMA.16816.F32 R156, R24, R20, R156 ;  /* 0x00000014189c723c */ /* 0x008fe2000000189c */
[----:B------:R-:W-:Y:S01]  /*4010*/  F2FP.F16.F32.PACK_AB R6, R43, R44 ;  /* 0x0000002c2b06723e */ /* 0x000fe200000000ff */
[----:B------:R-:W-:-:S04]  /*4020*/  FADD.FTZ R45, R45, R50 ;  /* 0x000000322d2d7221 */ /* 0x000fc80000010000 */
[C---:B------:R-:W-:Y:S01]  /*4030*/  HMMA.16816.F32 R72, R24.reuse, R16, R72 ;  /* 0x000000101848723c */ /* 0x040fe20000001848 */
[----:B------:R-:W2:Y:S01]  /*4040*/  MUFU.EX2 R171, R171 ;  /* 0x000000ab00ab7308 */ /* 0x000ea20000000800 */
[----:B-1----:R-:W-:Y:S01]  /*4050*/  F2FP.F16.F32.PACK_AB R5, R64, R67 ;  /* 0x000000434005723e */ /* 0x002fe200000000ff */
[----:B------:R-:W-:Y:S01]  /*4060*/  FADD.FTZ R67, R67, R54 ;  /* 0x0000003643437221 */ /* 0x000fe20000010000 */
[----:B------:R-:W-:Y:S02]  /*4070*/  FADD.FTZ R44, R44, R45 ;  /* 0x0000002d2c2c7221 */ /* 0x000fe40000010000 */
[C---:B------:R-:W-:Y:S01]  /*4080*/  HMMA.16816.F32 R88, R24.reuse, R12, R88 ;  /* 0x0000000c1858723c */ /* 0x040fe20000001858 */
[----:B------:R-:W-:Y:S01]  /*4090*/  FADD.FTZ R67, R64, R67 ;  /* 0x0000004340437221 */ /* 0x000fe20000010000 */
[----:B------:R-:W-:Y:S01]  /*40a0*/  FADD.FTZ R43, R43, R44 ;  /* 0x0000002c2b2b7221 */ /* 0x000fe20000010000 */
[----:B------:R-:W-:Y:S03]  /*40b0*/  MUFU.EX2 R170, R170 ;  /* 0x000000aa00aa7308 */ /* 0x000fe60000000800 */
[C---:B------:R-:W-:Y:S05]  /*40c0*/  HMMA.16816.F32 R100, R24.reuse, R8, R100 ;  /* 0x000000081864723c */ /* 0x040fea0000001864 */
[----:B------:R-:W-:Y:S01]  /*40d0*/  MUFU.EX2 R172, R172 ;  /* 0x000000ac00ac7308 */ /* 0x000fe20000000800 */
[----:B--2---:R-:W-:Y:S01]  /*40e0*/  F2FP.F16.F32.PACK_AB R7, R171, R164 ;  /* 0x000000a4ab07723e */ /* 0x004fe200000000ff */
[----:B------:R-:W-:Y:S01]  /*40f0*/  HMMA.16816.F32 R112, R24, R28, R112 ;  /* 0x0000001c1870723c */ /* 0x000fe20000001870 */
[----:B------:R-:W-:-:S04]  /*4100*/  FADD.FTZ R164, R164, R67 ;  /* 0x00000043a4a47221 */ /* 0x000fc80000010000 */
[----:B------:R-:W-:Y:S01]  /*4110*/  FADD.FTZ R164, R171, R164 ;  /* 0x000000a4aba47221 */ /* 0x000fe20000010000 */
[C---:B------:R-:W-:Y:S01]  /*4120*/  HMMA.16816.F32 R124, R24.reuse, R32, R124 ;  /* 0x00000020187c723c */ /* 0x040fe2000000187c */
[----:B------:R-:W1:Y:S05]  /*4130*/  MUFU.EX2 R173, R173 ;  /* 0x000000ad00ad7308 */ /* 0x000e6a0000000800 */
[C---:B------:R-:W-:Y:S03]  /*4140*/  HMMA.16816.F32 R152, R24.reuse, R22, R152 ;  /* 0x000000161898723c */ /* 0x040fe60000001898 */
[----:B------:R-:W-:Y:S03]  /*4150*/  MUFU.EX2 R176, R176 ;  /* 0x000000b000b07308 */ /* 0x000fe60000000800 */
[C---:B------:R-:W-:Y:S05]  /*4160*/  HMMA.16816.F32 R76, R24.reuse, R18, R76 ;  /* 0x00000012184c723c */ /* 0x040fea000000184c */
[----:B------:R-:W-:Y:S01]  /*4170*/  MUFU.EX2 R177, R177 ;  /* 0x000000b100b17308 */ /* 0x000fe20000000800 */
[C---:B------:R-:W-:Y:S06]  /*4180*/  HMMA.16816.F32 R92, R24.reuse, R14, R92 ;  /* 0x0000000e185c723c */ /* 0x040fec000000185c */
[C---:B------:R-:W-:Y:S01]  /*4190*/  HMMA.16816.F32 R104, R24.reuse, R10, R104 ;  /* 0x0000000a1868723c */ /* 0x040fe20000001868 */
[----:B------:R-:W-:Y:S05]  /*41a0*/  MUFU.EX2 R179, R179 ;  /* 0x000000b300b37308 */ /* 0x000fea0000000800 */
[C---:B------:R-:W-:Y:S03]  /*41b0*/  HMMA.16816.F32 R116, R24.reuse, R30, R116 ;  /* 0x0000001e1874723c */ /* 0x040fe60000001874 */
[----:B------:R-:W2:Y:S03]  /*41c0*/  MUFU.EX2 R182, R182 ;  /* 0x000000b600b67308 */ /* 0x000ea60000000800 */
[----:B------:R-:W-:Y:S01]  /*41d0*/  HMMA.16816.F32 R132, R24, R34, R132 ;  /* 0x000000221884723c */ /* 0x000fe20000001884 */
[----:B------:R-:W3:Y:S04]  /*41e0*/  LDSM.16.MT88.4 R24, [R222+0x9800] ;  /* 0x00980000de18783b */ /* 0x000ee80000004200 */
[----:B------:R-:W-:Y:S01]  /*41f0*/  MUFU.EX2 R181, R181 ;  /* 0x000000b500b57308 */ /* 0x000fe20000000800 */
[C---:B------:R-:W-:Y:S06]  /*4200*/  HMMA.16816.F32 R160, R4.reuse, R20, R160 ;  /* 0x0000001404a0723c */ /* 0x040fec00000018a0 */
[C---:B------:R-:W-:Y:S01]  /*4210*/  HMMA.16816.F32 R68, R4.reuse, R16, R68 ;  /* 0x000000100444723c */ /* 0x040fe20000001844 */
[----:B------:R-:W4:Y:S05]  /*4220*/  MUFU.EX2 R184, R184 ;  /* 0x000000b800b87308 */ /* 0x000f2a0000000800 */
[C---:B------:R-:W-:Y:S03]  /*4230*/  HMMA.16816.F32 R84, R4.reuse, R12, R84 ;  /* 0x0000000c0454723c */ /* 0x040fe60000001854 */
[----:B------:R-:W5:Y:S03]  /*4240*/  MUFU.EX2 R187, R187 ;  /* 0x000000bb00bb7308 */ /* 0x000f660000000800 */
[C---:B------:R-:W-:Y:S05]  /*4250*/  HMMA.16816.F32 R144, R4.reuse, R8, R144 ;  /* 0x000000080490723c */ /* 0x040fea0000001890 */
[----:B------:R-:W-:Y:S01]  /*4260*/  MUFU.EX2 R188, R188 ;  /* 0x000000bc00bc7308 */ /* 0x000fe20000000800 */
[C---:B------:R-:W-:Y:S01]  /*4270*/  HMMA.16816.F32 R148, R4.reuse, R22, R148 ;  /* 0x000000160494723c */ /* 0x040fe20000001894 */
[----:B------:R-:W5:Y:S05]  /*4280*/  LDSM.16.MT88.4 R20, [R220+0x9800] ;  /* 0x00980000dc14783b */ /* 0x000f6a0000004200 */
[C---:B------:R-:W-:Y:S01]  /*4290*/  HMMA.16816.F32 R80, R4.reuse, R18, R80 ;  /* 0x000000120450723c */ /* 0x040fe20000001850 */
[----:B------:R-:W5:Y:S01]  /*42a0*/  LDSM.16.MT88.4 R16, [R222+0xa800] ;  /* 0x00a80000de10783b */ /* 0x000f620000004200 */
[----:B------:R-:W-:Y:S04]  /*42b0*/  MUFU.EX2 R197, R197 ;  /* 0x000000c500c57308 */ /* 0x000fe80000000800 */
[C---:B------:R-:W-:Y:S01]  /*42c0*/  HMMA.16816.F32 R96, R4.reuse, R14, R96 ;  /* 0x0000000e0460723c */ /* 0x040fe20000001860 */
[----:B------:R-:W5:Y:S03]  /*42d0*/  LDSM.16.MT88.4 R12, [R220+0xa800] ;  /* 0x00a80000dc0c783b */ /* 0x000f660000004200 */
[----:B------:R-:W-:Y:S02]  /*42e0*/  MUFU.EX2 R201, R201 ;  /* 0x000000c900c97308 */ /* 0x000fe40000000800 */
[C---:B------:R-:W-:Y:S01]  /*42f0*/  HMMA.16816.F32 R108, R4.reuse, R10, R108 ;  /* 0x0000000a046c723c */ /* 0x040fe2000000186c */
[----:B------:R-:W5:Y:S05]  /*4300*/  LDSM.16.MT88.4 R8, [R222+0xb800] ;  /* 0x00b80000de08783b */ /* 0x000f6a0000004200 */
[C---:B------:R-:W-:Y:S01]  /*4310*/  HMMA.16816.F32 R140, R4.reuse, R28, R140 ;  /* 0x0000001c048c723c */ /* 0x040fe2000000188c */
[----:B------:R-:W5:Y:S05]  /*4320*/  MUFU.EX2 R202, R202 ;  /* 0x000000ca00ca7308 */ /* 0x000f6a0000000800 */
[C---:B------:R-:W-:Y:S01]  /*4330*/  HMMA.16816.F32 R120, R4.reuse, R30, R120 ;  /* 0x0000001e0478723c */ /* 0x040fe20000001878 */
[----:B-1----:R-:W-:Y:S01]  /*4340*/  F2FP.F16.F32.PACK_AB R28, R173, R172 ;  /* 0x000000acad1c723e */ /* 0x002fe200000000ff */
[----:B------:R-:W-:Y:S01]  /*4350*/  FADD.FTZ R172, R172, R41 ;  /* 0x00000029acac7221 */ /* 0x000fe20000010000 */
[----:B------:R-:W-:Y:S01]  /*4360*/  MUFU.EX2 R203, R203 ;  /* 0x000000cb00cb7308 */ /* 0x000fe20000000800 */
[----:B--2---:R-:W-:Y:S01]  /*4370*/  F2FP.F16.F32.PACK_AB R29, R182, R179 ;  /* 0x000000b3b61d723e */ /* 0x004fe200000000ff */
[----:B------:R-:W-:Y:S01]  /*4380*/  FADD.FTZ R179, R179, R46 ;  /* 0x0000002eb3b37221 */ /* 0x000fe20000010000 */
[C---:B------:R-:W-:Y:S01]  /*4390*/  HMMA.16816.F32 R136, R4.reuse, R32, R136 ;  /* 0x000000200488723c */ /* 0x040fe20000001888 */
[----:B------:R-:W-:Y:S01]  /*43a0*/  F2FP.F16.F32.PACK_AB R30, R177, R176 ;  /* 0x000000b0b11e723e */ /* 0x000fe200000000ff */
[----:B------:R-:W-:Y:S01]  /*43b0*/  FADD.FTZ R173, R173, R172 ;  /* 0x000000acadad7221 */ /* 0x000fe20000010000 */
[----:B----4-:R-:W-:Y:S01]  /*43c0*/  F2FP.F16.F32.PACK_AB R31, R184, R181 ;  /* 0x000000b5b81f723e */ /* 0x010fe200000000ff */
[----:B------:R-:W-:Y:S01]  /*43d0*/  FADD.FTZ R182, R182, R179 ;  /* 0x000000b3b6b67221 */ /* 0x000fe20000010000 */
[----:B------:R-:W1:Y:S01]  /*43e0*/  MUFU.EX2 R206, R206 ;  /* 0x000000ce00ce7308 */ /* 0x000e620000000800 */
[----:B------:R-:W-:Y:S01]  /*43f0*/  HMMA.16816.F32 R128, R4, R34, R128 ;  /* 0x000000220480723c */ /* 0x000fe20000001880 */
[----:B------:R-:W-:Y:S01]  /*4400*/  FADD.FTZ R176, R176, R173 ;  /* 0x000000adb0b07221 */ /* 0x000fe20000010000 */
[----:B------:R-:W-:-:S03]  /*4410*/  FADD.FTZ R181, R181, R182 ;  /* 0x000000b6b5b57221 */ /* 0x000fc60000010000 */
[----:B------:R-:W-:Y:S01]  /*4420*/  FADD.FTZ R177, R177, R176 ;  /* 0x000000b0b1b17221 */ /* 0x000fe20000010000 */
[C---:B---3--:R-:W-:Y:S01]  /*4430*/  HMMA.16816.F32 R156, R28.reuse, R24, R156 ;  /* 0x000000181c9c723c */ /* 0x048fe2000000189c */
[----:B-----5:R-:W-:Y:S01]  /*4440*/  F2FP.F16.F32.PACK_AB R4, R187, R170 ;  /* 0x000000aabb04723e */ /* 0x020fe200000000ff */
[----:B------:R-:W-:Y:S01]  /*4450*/  MUFU.EX2 R196, R196 ;  /* 0x000000c400c47308 */ /* 0x000fe20000000800 */
[----:B------:R-:W-:Y:S01]  /*4460*/  F2FP.F16.F32.PACK_AB R5, R202, R201 ;  /* 0x000000c9ca05723e */ /* 0x000fe200000000ff */
[----:B------:R-:W-:Y:S01]  /*4470*/  FADD.FTZ R170, R170, R43 ;  /* 0x0000002baaaa7221 */ /* 0x000fe20000010000 */
[----:B------:R-:W-:Y:S01]  /*4480*/  F2FP.F16.F32.PACK_AB R6, R197, R188 ;  /* 0x000000bcc506723e */ /* 0x000fe200000000ff */
[C---:B------:R-:W-:Y:S01]  /*4490*/  HMMA.16816.F32 R72, R28.reuse, R20, R72 ;  /* 0x000000141c48723c */ /* 0x040fe20000001848 */
[----:B------:R-:W-:Y:S01]  /*44a0*/  FADD.FTZ R201, R201, R164 ;  /* 0x000000a4c9c97221 */ /* 0x000fe20000010000 */
[----:B------:R-:W-:Y:S01]  /*44b0*/  FADD.FTZ R187, R187, R170 ;  /* 0x000000aabbbb7221 */ /* 0x000fe20000010000 */
[----:B------:R-:W-:Y:S01]  /*44c0*/  FADD.FTZ R181, R184, R181 ;  /* 0x000000b5b8b57221 */ /* 0x000fe20000010000 */
[----:B-1----:R-:W-:Y:S01]  /*44d0*/  F2FP.F16.F32.PACK_AB R7, R206, R203 ;  /* 0x000000cbce07723e */ /* 0x002fe200000000ff */
[----:B------:R-:W-:Y:S01]  /*44e0*/  MUFU.EX2 R199, R199 ;  /* 0x000000c700c77308 */ /* 0x000fe20000000800 */
[----:B------:R-:W-:Y:S01]  /*44f0*/  HMMA.16816.F32 R88, R28, R16, R88 ;  /* 0x000000101c58723c */ /* 0x000fe20000001858 */
[----:B------:R-:W-:Y:S01]  /*4500*/  FADD.FTZ R202, R202, R201 ;  /* 0x000000c9caca7221 */ /* 0x000fe20000010000 */
[----:B------:R-:W-:-:S03]  /*4510*/  FADD.FTZ R188, R188, R187 ;  /* 0x000000bbbcbc7221 */ /* 0x000fc60000010000 */
[----:B------:R-:W-:Y:S01]  /*4520*/  FADD.FTZ R203, R203, R202 ;  /* 0x000000cacbcb7221 */ /* 0x000fe20000010000 */
[----:B------:R-:W-:Y:S01]  /*4530*/  HMMA.16816.F32 R100, R28, R12, R100 ;  /* 0x0000000c1c64723c */ /* 0x000fe20000001864 */
[----:B------:R-:W-:Y:S01]  /*4540*/  MUFU.EX2 R200, R200 ;  /* 0x000000c800c87308 */ /* 0x000fe20000000800 */
[----:B------:R-:W-:Y:S01]  /*4550*/  FADD.FTZ R197, R197, R188 ;  /* 0x000000bcc5c57221 */ /* 0x000fe20000010000 */
[----:B------:R-:W-:-:S03]  /*4560*/  FADD.FTZ R203, R206, R203 ;  /* 0x000000cbcecb7221 */ /* 0x000fc60000010000 */
[C---:B------:R-:W-:Y:S03]  /*4570*/  HMMA.16816.F32 R112, R28.reuse, R8, R112 ;  /* 0x000000081c70723c */ /* 0x040fe60000001870 */
[----:B------:R-:W-:Y:S03]  /*4580*/  MUFU.EX2 R194, R194 ;  /* 0x000000c200c27308 */ /* 0x000fe60000000800 */
[C---:B------:R-:W-:Y:S05]  /*4590*/  HMMA.16816.F32 R124, R28.reuse, R36, R124 ;  /* 0x000000241c7c723c */ /* 0x040fea000000187c */
[----:B------:R-:W1:Y:S01]  /*45a0*/  MUFU.EX2 R193, R193 ;  /* 0x000000c100c17308 */ /* 0x000e620000000800 */
[C---:B------:R-:W-:Y:S06]  /*45b0*/  HMMA.16816.F32 R152, R28.reuse, R26, R152 ;  /* 0x0000001a1c98723c */ /* 0x040fec0000001898 */
        /* <DEDUP_REMOVED lines=11> */
[----:B------:R-:W1:Y:S01]  /*4670*/  LDSM.16.MT88.4 R28, [R222+0x9c00] ;  /* 0x009c0000de1c783b */ /* 0x000e620000004200 */
[----:B------:R-:W-:Y:S01]  /*4680*/  MUFU.EX2 R198, R198 ;  /* 0x000000c600c67308 */ /* 0x000fe20000000800 */
[----:B--2---:R-:W-:Y:S01]  /*4690*/  F2FP.F16.F32.PACK_AB R33, R189, R190 ;  /* 0x000000bebd21723e */ /* 0x004fe200000000ff */
[----:B------:R-:W-:-:S02]  /*46a0*/  FADD.FTZ R190, R190, R181 ;  /* 0x000000b5bebe7221 */ /* 0x000fc40000010000 */
[C---:B------:R-:W-:Y:S02]  /*46b0*/  HMMA.16816.F32 R160, R4.reuse, R24, R160 ;  /* 0x0000001804a0723c */ /* 0x040fe400000018a0 */
[----:B------:R-:W-:Y:S02]  /*46c0*/  FADD.FTZ R190, R189, R190 ;  /* 0x000000bebdbe7221 */ /* 0x000fe40000010000 */
[----:B------:R-:W-:Y:S02]  /*46d0*/  MUFU.EX2 R239, R239 ;  /* 0x000000ef00ef7308 */ /* 0x000fe40000000800 */
[C---:B------:R-:W-:Y:S01]  /*46e0*/  HMMA.16816.F32 R148, R4.reuse, R26, R148 ;  /* 0x0000001a0494723c */ /* 0x040fe20000001894 */
[----:B------:R-:W2:Y:S05]  /*46f0*/  LDSM.16.MT88.4 R24, [R220+0x9c00] ;  /* 0x009c0000dc18783b */ /* 0x000eaa0000004200 */
[C---:B------:R-:W-:Y:S01]  /*4700*/  HMMA.16816.F32 R68, R4.reuse, R20, R68 ;  /* 0x000000140444723c */ /* 0x040fe20000001844 */
[----:B------:R-:W-:Y:S05]  /*4710*/  MUFU.EX2 R192, R192 ;  /* 0x000000c000c07308 */ /* 0x000fea0000000800 */
[C---:B------:R-:W-:Y:S01]  /*4720*/  HMMA.16816.F32 R80, R4.reuse, R22, R80 ;  /* 0x000000160450723c */ /* 0x040fe20000001850 */
[----:B------:R-:W3:Y:S02]  /*4730*/  LDSM.16.MT88.4 R20, [R222+0xac00] ;  /* 0x00ac0000de14783b */ /* 0x000ee40000004200 */
[----:B------:R-:W4:Y:S03]  /*4740*/  MUFU.EX2 R237, R237 ;  /* 0x000000ed00ed7308 */ /* 0x000f260000000800 */
[C---:B------:R-:W-:Y:S05]  /*4750*/  HMMA.16816.F32 R84, R4.reuse, R16, R84 ;  /* 0x000000100454723c */ /* 0x040fea0000001854 */
[----:B------:R-:W-:Y:S01]  /*4760*/  MUFU.EX2 R185, R185 ;  /* 0x000000b900b97308 */ /* 0x000fe20000000800 */
[C---:B------:R-:W-:Y:S01]  /*4770*/  HMMA.16816.F32 R96, R4.reuse, R18, R96 ;  /* 0x000000120460723c */ /* 0x040fe20000001860 */
[----:B------:R-:W5:Y:S05]  /*4780*/  LDSM.16.MT88.4 R16, [R220+0xac00] ;  /* 0x00ac0000dc10783b */ /* 0x000f6a0000004200 */
[----:B------:R-:W-:Y:S01]  /*4790*/  HMMA.16816.F32 R144, R4, R12, R144 ;  /* 0x0000000c0490723c */ /* 0x000fe20000001890 */
[----:B------:R-:W1:Y:S01]  /*47a0*/  MUFU.EX2 R186, R186 ;  /* 0x000000ba00ba7308 */ /* 0x000e620000000800 */
[----:B----4-:R-:W-:Y:S01]  /*47b0*/  F2FP.F16.F32.PACK_AB R34, R237, R192 ;  /* 0x000000c0ed22723e */ /* 0x010fe200000000ff */
[----:B------:R-:W-:-:S03]  /*47c0*/  FADD.FTZ R192, R192, R193 ;  /* 0x000000c1c0c07221 */ /* 0x000fc60000010000 */
[----:B------:R-:W-:Y:S01]  /*47d0*/  HMMA.16816.F32 R108, R4, R14, R108 ;  /* 0x0000000e046c723c */ /* 0x000fe2000000186c */
[----:B------:R-:W4:Y:S01]  /*47e0*/  LDSM.16.MT88.4 R12, [R222+0xbc00] ;  /* 0x00bc0000de0c783b */ /* 0x000f220000004200 */
[----:B------:R-:W-:-:S04]  /*47f0*/  FADD.FTZ R237, R237, R192 ;  /* 0x000000c0eded7221 */ /* 0x000fc80000010000 */
[C---:B------:R-:W-:Y:S06]  /*4800*/  HMMA.16816.F32 R140, R4.reuse, R8, R140 ;  /* 0x00000008048c723c */ /* 0x040fec000000188c */
[----:B------:R-:W-:Y:S01]  /*4810*/  HMMA.16816.F32 R120, R4, R10, R120 ;  /* 0x0000000a0478723c */ /* 0x000fe20000001878 */
[----:B------:R-:W4:Y:S01]  /*4820*/  LDSM.16.MT88.4 R8, [R220+0xbc00] ;  /* 0x00bc0000dc08783b */ /* 0x000f220000004200 */
[----:B-1----:R-:W-:Y:S01]  /*4830*/  F2FP.F16.F32.PACK_AB R35, R186, R185 ;  /* 0x000000b9ba23723e */ /* 0x002fe200000000ff */
[----:B------:R-:W-:-:S03]  /*4840*/  FADD.FTZ R185, R185, R190 ;  /* 0x000000beb9b97221 */ /* 0x000fc60000010000 */
[----:B------:R-:W-:Y:S01]  /*4850*/  HMMA.16816.F32 R136, R4, R36, R136 ;  /* 0x000000240488723c */ /* 0x000fe20000001888 */
[----:B------:R-:W-:Y:S01]  /*4860*/  MUFU.EX2 R36, R178 ;  /* 0x000000b200247308 */ /* 0x000fe20000000800 */
[----:B------:R-:W-:-:S04]  /*4870*/  FADD.FTZ R235, R186, R185 ;  /* 0x000000b9baeb7221 */ /* 0x000fc80000010000 */
[----:B------:R-:W-:Y:S01]  /*4880*/  HMMA.16816.F32 R128, R4, R38, R128 ;  /* 0x000000260480723c */ /* 0x000fe20000001880 */
[----:B------:R-:W-:-:S05]  /*4890*/  FFMA.FTZ R37, R174, UR24, -R175 ;  /* 0x00000018ae257c23 */ /* 0x000fca00080108af */
[C---:B------:R-:W-:Y:S01]  /*48a0*/  HMMA.16816.F32 R156, R32.reuse, R28, R156 ;  /* 0x0000001c209c723c */ /* 0x040fe2000000189c */
        /* <DEDUP_REMOVED lines=10> */
[----:B--2---:R-:W-:Y:S01]  /*4950*/  HMMA.16816.F32 R72, R32, R24, R72 ;  /* 0x000000182048723c */ /* 0x004fe20000001848 */
[----:B------:R-:W-:Y:S01]  /*4960*/  FADD.FTZ R239, R239, R198 ;  /* 0x000000c6efef7221 */ /* 0x000fe20000010000 */
[----:B-1----:R-:W-:Y:S01]  /*4970*/  F2FP.F16.F32.PACK_AB R7, R37, R36 ;  /* 0x000000242507723e */ /* 0x002fe200000000ff */
[----:B------:R-:W-:-:S03]  /*4980*/  FADD.FTZ R36, R36, R183 ;  /* 0x000000b724247221 */ /* 0x000fc60000010000 */
[----:B------:R-:W-:Y:S01]  /*4990*/  HMMA.16816.F32 R76, R32, R26, R76 ;  /* 0x0000001a204c723c */ /* 0x000fe2000000184c */
[----:B------:R-:W-:-:S05]  /*49a0*/  FADD.FTZ R234, R37, R36 ;  /* 0x0000002425ea7221 */ /* 0x000fca0000010000 */
[C---:B---3--:R-:W-:Y:S06]  /*49b0*/  HMMA.16816.F32 R88, R32.reuse, R20, R88 ;  /* 0x000000142058723c */ /* 0x048fec0000001858 */
        /* <DEDUP_REMOVED lines=21> */
[----:B------:R-:W-:Y:S01]  /*4b10*/  UIADD3 UR25, UR23, -0x2, URZ ;  /* 0xfffffffe17197890 */ /* 0x000fe2000fffe03f */
[----:B------:R-:W-:-:S04]  /*4b20*/  DEPBAR.LE SB0, 0x0 ;  /* 0x000080000000791a */ /* 0x000fc80000000000 */
[----:B------:R-:W-:Y:S01]  /*4b30*/  USHF.R.S32.HI UR4, URZ, 0x1f, UR25 ;  /* 0x0000001f3f047899 */ /* 0x000fe20008011419 */
[----:B------:R-:W-:Y:S01]  /*4b40*/  IMAD.U32 R5, RZ, RZ, UR25 ;  /* 0x00000019ff057e24 */ /* 0x000fe2000f8e00ff */
[----:B------:R-:W-:Y:S01]  /*4b50*/  UIMAD UR5, UR21, UR25, URZ ;  /* 0x00000019150572a4 */ /* 0x000fe2000f8e023f */
[----:B------:R-:W-:Y:S01]  /*4b60*/  IMAD.U32 R4, RZ, RZ, UR9 ;  /* 0x00000009ff047e24 */ /* 0x000fe2000f8e00ff */
[----:B------:R-:W-:Y:S01]  /*4b70*/  ULDC.64 UR6, c[0x0][0x220] ;  /* 0x0000880000067ab9 */ /* 0x000fe20000000a00 */
[----:B------:R-:W-:Y:S01]  /*4b80*/  IMAD.WIDE.U32 R8, R5, UR22, R240 ;  /* 0x0000001605087c25 */ /* 0x000fe2000f8e00f0 */
[----:B------:R-:W-:Y:S02]  /*4b90*/  UIMAD UR4, UR4, UR22, UR5 ;  /* 0x00000016040472a4 */ /* 0x000fe4000f8e0205 */
[----:B------:R-:W-:Y:S01]  /*4ba0*/  UISETP.NE.AND UP0, UPT, UR23, 0x2, UPT ;  /* 0x000000021700788c */ /* 0x000fe2000bf05270 */
[----:B------:R-:W-:Y:S01]  /*4bb0*/  IMAD.U32 R5, RZ, RZ, UR9 ;  /* 0x00000009ff057e24 */ /* 0x000fe2000f8e00ff */
[----:B------:R-:W-:Y:S01]  /*4bc0*/  BAR.SYNC.DEFER_BLOCKING 0x0 ;  /* 0x0000000000007b1d */ /* 0x000fe20000010000 */
[----:B------:R-:W-:Y:S01]  /*4bd0*/  LEA R6, P0, R8, UR6, 0x1 ;  /* 0x0000000608067c11 */ /* 0x000fe2000f8008ff */
[----:B------:R-:W-:Y:S01]  /*4be0*/  VIADD R0, R9, UR4 ;  /* 0x0000000409007c36 */ /* 0x000fe20008000000 */
[----:B------:R-:W-:-:S04]  /*4bf0*/  UIADD3 UR4, UR23, -0x2, URZ ;  /* 0xfffffffe17047890 */ /* 0x000fc8000fffe03f */
[----:B------:R-:W-:Y:S01]  /*4c00*/  LEA.HI.X R7, R8, UR7, R0, 0x1, P0 ;  /* 0x0000000708077c11 */ /* 0x000fe200080f0c00 */
[----:B------:R-:W-:Y:S01]  /*4c10*/  IMAD.U32 R0, RZ, RZ, UR8 ;  /* 0x00000008ff007e24 */ /* 0x000fe2000f8e00ff */
[----:B------:R-:W-:Y:S01]  /*4c20*/  LEA R4, P0, R4, R6, 0x1 ;  /* 0x0000000604047211 */ /* 0x000fe200078008ff */
[----:B------:R-:W-:-:S03]  /*4c30*/  IMAD.U32 R171, RZ, RZ, UR4 ;  /* 0x00000004ffab7e24 */ /* 0x000fc6000f8e00ff */
[----:B------:R-:W-:Y:S01]  /*4c40*/  LEA.HI.X R5, R5, R7, R0, 0x1, P0 ;  /* 0x0000000705057211 */ /* 0x000fe200000f0c00 */
[----:B------:R-:W-:Y:S01]  /*4c50*/  IMAD R171, R171, 0x40, R242 ;  /* 0x00000040abab7824 */ /* 0x000fe200078e02f2 */
        /* <DEDUP_REMOVED lines=10> */
[----:B------:R-:W2:Y:S04]  /*4d00*/  LDSM.16.M88.4 R48, [R224+0x6000] ;  /* 0x00600000e030783b */ /* 0x000ea80000000200 */
[----:B------:R-:W3:Y:S04]  /*4d10*/  LDSM.16.M88.4 R16, [R225+0x1000] ;  /* 0x00100000e110783b */ /* 0x000ee80000000200 */
[----:B------:R-:W4:Y:S04]  /*4d20*/  LDSM.16.M88.4 R32, [R224+0x6400] ;  /* 0x00640000e020783b */ /* 0x000f280000000200 */
[----:B------:R-:W5:Y:S04]  /*4d30*/  LDSM.16.M88.4 R200, [R224+0x6800] ;  /* 0x00680000e0c8783b */ /* 0x000f680000000200 */
        /* <DEDUP_REMOVED lines=8> */
[----:B------:R-:W-:Y:S03]  /*4dc0*/  LDSM.16.M88.4 R184, [R224+0x7000] ;  /* 0x00700000e0b8783b */ /* 0x000fe60000000200 */
[C---:B---3--:R-:W-:Y:S01]  /*4dd0*/  HMMA.16816.F32 R56, R16.reuse, R48, RZ ;  /* 0x000000301038723c */ /* 0x048fe200000018ff */
[----:B------:R-:W-:Y:S04]  /*4de0*/  LDSM.16.M88.4 R188, [R225+0x3000] ;  /* 0x00300000e1bc783b */ /* 0x000fe80000000200 */
[----:B------:R-:W-:Y:S01]  /*4df0*/  LDSM.16.M88.4 R180, [R224+0x7400] ;  /* 0x00740000e0b4783b */ /* 0x000fe20000000200 */
[-C--:B------:R-:W-:Y:S03]  /*4e00*/  HMMA.16816.F32 R52, R16, R50.reuse, RZ ;  /* 0x000000321034723c */ /* 0x080fe600000018ff */
[----:B------:R-:W-:Y:S03]  /*4e10*/  LDSM.16.M88.4 R216, [R223+0x2000] ;  /* 0x00200000dfd8783b */ /* 0x000fe60000000200 */
[----:B------:R-:W-:Y:S01]  /*4e20*/  HMMA.16816.F32 R48, R192, R50, RZ ;  /* 0x00000032c030723c */ /* 0x000fe200000018ff */
[----:B------:R-:W-:Y:S04]  /*4e30*/  LDSM.16.M88.4 R212, [R221+0x7800] ;  /* 0x00780000ddd4783b */ /* 0x000fe80000000200 */
[----:B------:R-:W0:Y:S01]  /*4e40*/  LDGDEPBAR ;  /* 0x00000000000079af */ /* 0x000e220000000000 */
[C---:B----4-:R-:W-:Y:S06]  /*4e50*/  HMMA.16816.F32 R40, R16.reuse, R32, RZ ;  /* 0x000000201028723c */ /* 0x050fec00000018ff */
[C---:B-----5:R-:W-:Y:S06]  /*4e60*/  HMMA.16816.F32 R28, R16.reuse, R200, RZ ;  /* 0x000000c8101c723c */ /* 0x060fec00000018ff */
[C---:B------:R-:W-:Y:S06]  /*4e70*/  HMMA.16816.F32 R20, R16.reuse, R176, RZ ;  /* 0x000000b01014723c */ /* 0x040fec00000018ff */
[C---:B------:R-:W-:Y:S06]  /*4e80*/  HMMA.16816.F32 R36, R16.reuse, R34, RZ ;  /* 0x000000221024723c */ /* 0x040fec00000018ff */
[C---:B------:R-:W-:Y:S06]  /*4e90*/  HMMA.16816.F32 R24, R16.reuse, R202, RZ ;  /* 0x000000ca1018723c */ /* 0x040fec00000018ff */
[----:B------:R-:W-:Y:S06]  /*4ea0*/  HMMA.16816.F32 R16, R16, R178, RZ ;  /* 0x000000b21010723c */ /* 0x000fec00000018ff */
[C---:B------:R-:W-:Y:S06]  /*4eb0*/  HMMA.16816.F32 R44, R192.reuse, R32, RZ ;  /* 0x00000020c02c723c */ /* 0x040fec00000018ff */
[C---:B------:R-:W-:Y:S06]  /*4ec0*/  HMMA.16816.F32 R204, R192.reuse, R200, RZ ;  /* 0x000000c8c0cc723c */ /* 0x040fec00000018ff */
[C---:B------:R-:W-:Y:S06]  /*4ed0*/  HMMA.16816.F32 R32, R192.reuse, R34, RZ ;  /* 0x00000022c020723c */ /* 0x040fec00000018ff */
[----:B------:R-:W-:Y:S06]  /*4ee0*/  HMMA.16816.F32 R200, R192, R202, RZ ;  /* 0x000000cac0c8723c */ /* 0x000fec00000018ff */
[C---:B------:R-:W-:Y:S06]  /*4ef0*/  HMMA.16816.F32 R56, R172.reuse, R64, R56 ;  /* 0x00000040ac38723c */ /* 0x040fec0000001838 */
[----:B------:R-:W-:Y:S06]  /*4f00*/  HMMA.16816.F32 R52, R172, R66, R52 ;  /* 0x00000042ac34723c */ /* 0x000fec0000001834 */
[C---:B-1----:R-:W-:Y:S06]  /*4f10*/  HMMA.16816.F32 R60, R4.reuse, R64, R60 ;  /* 0x00000040043c723c */ /* 0x042fec000000183c */
[----:B------:R-:W-:Y:S01]  /*4f20*/  HMMA.16816.F32 R48, R4, R66, R48 ;  /* 0x000000420430723c */ /* 0x000fe20000001830 */
[----:B------:R-:W1:Y:S05]  /*4f30*/  LDSM.16.M88.4 R64, [R225+0x2000] ;  /* 0x00200000e140783b */ /* 0x000e6a0000000200 */
[C---:B------:R-:W-:Y:S06]  /*4f40*/  HMMA.16816.F32 R196, R192.reuse, R176, RZ ;  /* 0x000000b0c0c4723c */ /* 0x040fec00000018ff */
[----:B------:R-:W-:Y:S01]  /*4f50*/  HMMA.16816.F32 R192, R192, R178, RZ ;  /* 0x000000b2c0c0723c */ /* 0x000fe200000018ff */
[----:B------:R-:W2:Y:S05]  /*4f60*/  LDSM.16.M88.4 R176, [R224+0x7800] ;  /* 0x00780000e0b0783b */ /* 0x000eaa0000000200 */
[C---:B------:R-:W-:Y:S06]  /*4f70*/  HMMA.16816.F32 R40, R172.reuse, R12, R40 ;  /* 0x0000000cac28723c */ /* 0x040fec0000001828 */
[C---:B------:R-:W-:Y:S06]  /*4f80*/  HMMA.16816.F32 R28, R172.reuse, R8, R28 ;  /* 0x00000008ac1c723c */ /* 0x040fec000000181c */
[C---:B------:R-:W-:Y:S06]  /*4f90*/  HMMA.16816.F32 R20, R172.reuse, R208, R20 ;  /* 0x000000d0ac14723c */ /* 0x040fec0000001814 */
[C---:B------:R-:W-:Y:S06]  /*4fa0*/  HMMA.16816.F32 R36, R172.reuse, R14, R36 ;  /* 0x0000000eac24723c */ /* 0x040fec0000001824 */
[C---:B------:R-:W-:Y:S06]  /*4fb0*/  HMMA.16816.F32 R24, R172.reuse, R10, R24 ;  /* 0x0000000aac18723c */ /* 0x040fec0000001818 */
[----:B------:R-:W-:Y:S01]  /*4fc0*/  HMMA.16816.F32 R16, R172, R210, R16 ;  /* 0x000000d2ac10723c */ /* 0x000fe20000001810 */
[----:B------:R-:W3:Y:S05]  /*4fd0*/  LDSM.16.M88.4 R172, [R224+0x7c00] ;  /* 0x007c0000e0ac783b */ /* 0x000eea0000000200 */
[C---:B------:R-:W-:Y:S06]  /*4fe0*/  HMMA.16816.F32 R44, R4.reuse, R12, R44 ;  /* 0x0000000c042c723c */ /* 0x040fec000000182c */
[C---:B------:R-:W-:Y:S06]  /*4ff0*/  HMMA.16816.F32 R204, R4.reuse, R8, R204 ;  /* 0x0000000804cc723c */ /* 0x040fec00000018cc */
[C---:B------:R-:W-:Y:S01]  /*5000*/  HMMA.16816.F32 R32, R4.reuse, R14, R32 ;  /* 0x0000000e0420723c */ /* 0x040fe20000001820 */
[----:B------:R-:W-:Y:S05]  /*5010*/  LDSM.16.M88.4 R12, [R223+0x3000] ;  /* 0x00300000df0c783b */ /* 0x000fea0000000200 */
[C---:B------:R-:W-:Y:S01]  /*5020*/  HMMA.16816.F32 R200, R4.reuse, R10, R200 ;  /* 0x0000000a04c8723c */ /* 0x040fe200000018c8 */
[----:B------:R-:W4:Y:S05]  /*5030*/  LDSM.16.M88.4 R8, [R221+0x7000] ;  /* 0x00700000dd08783b */ /* 0x000f2a0000000200 */
[C---:B------:R-:W-:Y:S06]  /*5040*/  HMMA.16816.F32 R196, R4.reuse, R208, R196 ;  /* 0x000000d004c4723c */ /* 0x040fec00000018c4 */
[----:B------:R-:W-:Y:S01]  /*5050*/  HMMA.16816.F32 R192, R4, R210, R192 ;  /* 0x000000d204c0723c */ /* 0x000fe200000018c0 */
[----:B------:R-:W5:Y:S04]  /*5060*/  LDSM.16.M88.4 R4, [R221+0x7400] ;  /* 0x00740000dd04783b */ /* 0x000f680000000200 */
[----:B------:R-:W5:Y:S01]  /*5070*/  LDSM.16.M88.4 R208, [R221+0x7c00] ;  /* 0x007c0000ddd0783b */ /* 0x000f620000000200 */
[-C--:B-1----:R-:W-:Y:S06]  /*5080*/  HMMA.16816.F32 R48, R64, R186.reuse, R48 ;  /* 0x000000ba4030723c */ /* 0x082fec0000001830 */
[C---:B------:R-:W-:Y:S06]  /*5090*/  HMMA.16816.F32 R52, R188.reuse, R186, R52 ;  /* 0x000000babc34723c */ /* 0x040fec0000001834 */
[C---:B------:R-:W-:Y:S06]  /*50a0*/  HMMA.16816.F32 R56, R188.reuse, R184, R56 ;  /* 0x000000b8bc38723c */ /* 0x040fec0000001838 */
[C---:B------:R-:W-:Y:S06]  /*50b0*/  HMMA.16816.F32 R40, R188.reuse, R180, R40 ;  /* 0x000000b4bc28723c */ /* 0x040fec0000001828 */
[C---:B--2---:R-:W-:Y:S06]  /*50c0*/  HMMA.16816.F32 R28, R188.reuse, R176, R28 ;  /* 0x000000b0bc1c723c */ /* 0x044fec000000181c */
[C---:B------:R-:W-:Y:S06]  /*50d0*/  HMMA.16816.F32 R36, R188.reuse, R182, R36 ;  /* 0x000000b6bc24723c */ /* 0x040fec0000001824 */
[C---:B---3--:R-:W-:Y:S06]  /*50e0*/  HMMA.16816.F32 R20, R188.reuse, R172, R20 ;  /* 0x000000acbc14723c */ /* 0x048fec0000001814 */
[C---:B------:R-:W-:Y:S06]  /*50f0*/  HMMA.16816.F32 R24, R188.reuse, R178, R24 ;  /* 0x000000b2bc18723c */ /* 0x040fec0000001818 */
[----:B------:R-:W-:Y:S01]  /*5100*/  HMMA.16816.F32 R16, R188, R174, R16 ;  /* 0x000000aebc10723c */ /* 0x000fe20000001810 */
[----:B------:R-:W-:Y:S05]  /*5110*/  LDSM.16.M88.4 R188, [R225+0x4000] ;  /* 0x00400000e1bc783b */ /* 0x000fea0000000200 */
[C---:B------:R-:W-:Y:S06]  /*5120*/  HMMA.16816.F32 R44, R64.reuse, R180, R44 ;  /* 0x000000b4402c723c */ /* 0x040fec000000182c */
[C---:B------:R-:W-:Y:S01]  /*5130*/  HMMA.16816.F32 R32, R64.reuse, R182, R32 ;  /* 0x000000b64020723c */ /* 0x040fe20000001820 */
[----:B------:R-:W1:Y:S05]  /*5140*/  LDSM.16.M88.4 R180, [R224+0x8000] ;  /* 0x00800000e0b4783b */ /* 0x000e6a0000000200 */
[C---:B------:R-:W-:Y:S01]  /*5150*/  HMMA.16816.F32 R60, R64.reuse, R184, R60 ;  /* 0x000000b8403c723c */ /* 0x040fe2000000183c */
[----:B------:R-:W2:Y:S05]  /*5160*/  LDSM.16.M88.4 R184, [R225+0x5000] ;  /* 0x00500000e1b8783b */ /* 0x000eaa0000000200 */
[C---:B------:R-:W-:Y:S06]  /*5170*/  HMMA.16816.F32 R204, R64.reuse, R176, R204 ;  /* 0x000000b040cc723c */ /* 0x040fec00000018cc */
[C---:B------:R-:W-:Y:S01]  /*5180*/  HMMA.16816.F32 R200, R64.reuse, R178, R200 ;  /* 0x000000b240c8723c */ /* 0x040fe200000018c8 */
[----:B------:R-:W3:Y:S05]  /*5190*/  LDSM.16.M88.4 R176, [R224+0x8400] ;  /* 0x00840000e0b0783b */ /* 0x000eea0000000200 */
[C---:B------:R-:W-:Y:S06]  /*51a0*/  HMMA.16816.F32 R196, R64.reuse, R172, R196 ;  /* 0x000000ac40c4723c */ /* 0x040fec00000018c4 */
[----:B------:R-:W-:Y:S01]  /*51b0*/  HMMA.16816.F32 R192, R64, R174, R192 ;  /* 0x000000ae40c0723c */ /* 0x000fe200000018c0 */
[----:B------:R-:W-:Y:S04]  /*51c0*/  LDSM.16.M88.4 R64, [R224+0x8c00] ;  /* 0x008c0000e040783b */ /* 0x000fe80000000200 */
[----:B------:R-:W-:Y:S01]  /*51d0*/  LDSM.16.M88.4 R172, [R224+0x8800] ;  /* 0x00880000e0ac783b */ /* 0x000fe20000000200 */
[-C--:B----4-:R-:W-:Y:S06]  /*51e0*/  HMMA.16816.F32 R48, R216, R10.reuse, R48 ;  /* 0x0000000ad830723c */ /* 0x090fec0000001830 */
[C---:B------:R-:W-:Y:S06]  /*51f0*/  HMMA.16816.F32 R52, R12.reuse, R10, R52 ;  /* 0x0000000a0c34723c */ /* 0x040fec0000001834 */
[C---:B------:R-:W-:Y:S06]  /*5200*/  HMMA.16816.F32 R56, R12.reuse, R8, R56 ;  /* 0x000000080c38723c */ /* 0x040fec0000001838 */
[C---:B-----5:R-:W-:Y:S06]  /*5210*/  HMMA.16816.F32 R40, R12.reuse, R4, R40 ;  /* 0x000000040c28723c */ /* 0x060fec0000001828 */
        /* <DEDUP_REMOVED lines=8> */
[----:B------:R-:W4:Y:S05]  /*52a0*/  LDSM.16.M88.4 R4, [R221+0x8000] ;  /* 0x00800000dd04783b */ /* 0x000f2a0000000200 */
[C---:B------:R-:W-:Y:S01]  /*52b0*/  HMMA.16816.F32 R60, R216.reuse, R8, R60 ;  /* 0x00000008d83c723c */ /* 0x040fe2000000183c */
[----:B------:R-:W5:Y:S05]  /*52c0*/  LDSM.16.M88.4 R8, [R223+0x5000] ;  /* 0x00500000df08783b */ /* 0x000f6a0000000200 */
[C---:B------:R-:W-:Y:S06]  /*52d0*/  HMMA.16816.F32 R196, R216.reuse, R208, R196 ;  /* 0x000000d0d8c4723c */ /* 0x040fec00000018c4 */
[----:B------:R-:W-:Y:S01]  /*52e0*/  HMMA.16816.F32 R192, R216, R210, R192 ;  /* 0x000000d2d8c0723c */ /* 0x000fe200000018c0 */
[----:B------:R-:W5:Y:S05]  /*52f0*/  LDSM.16.M88.4 R208, [R221+0x8400] ;  /* 0x00840000ddd0783b */ /* 0x000f6a0000000200 */
[-C--:B-1----:R-:W-:Y:S06]  /*5300*/  HMMA.16816.F32 R48, R188, R182.reuse, R48 ;  /* 0x000000b6bc30723c */ /* 0x082fec0000001830 */
[C---:B--2---:R-:W-:Y:S06]  /*5310*/  HMMA.16816.F32 R52, R184.reuse, R182, R52 ;  /* 0x000000b6b834723c */ /* 0x044fec0000001834 */
[-C--:B---3--:R-:W-:Y:S06]  /*5320*/  HMMA.16816.F32 R40, R184, R176.reuse, R40 ;  /* 0x000000b0b828723c */ /* 0x088fec0000001828 */
[----:B------:R-:W-:Y:S06]  /*5330*/  HMMA.16816.F32 R44, R188, R176, R44 ;  /* 0x000000b0bc2c723c */ /* 0x000fec000000182c */
[C---:B------:R-:W-:Y:S06]  /*5340*/  HMMA.16816.F32 R204, R216.reuse, R212, R204 ;  /* 0x000000d4d8cc723c */ /* 0x040fec00000018cc */
[----:B------:R-:W-:Y:S06]  /*5350*/  HMMA.16816.F32 R200, R216, R214, R200 ;  /* 0x000000d6d8c8723c */ /* 0x000fec00000018c8 */
[-C--:B------:R-:W-:Y:S06]  /*5360*/  HMMA.16816.F32 R56, R184, R180.reuse, R56 ;  /* 0x000000b4b838723c */ /* 0x080fec0000001838 */
[----:B------:R-:W-:Y:S06]  /*5370*/  HMMA.16816.F32 R60, R188, R180, R60 ;  /* 0x000000b4bc3c723c */ /* 0x000fec000000183c */
[-C--:B----4-:R-:W-:Y:S06]  /*5380*/  HMMA.16816.F32 R48, R12, R6.reuse, R48 ;  /* 0x000000060c30723c */ /* 0x090fec0000001830 */
[----:B-----5:R-:W-:Y:S06]  /*5390*/  HMMA.16816.F32 R52, R8, R6, R52 ;  /* 0x000000060834723c */ /* 0x020fec0000001834 */
[-C--:B------:R-:W-:Y:S06]  /*53a0*/  HMMA.16816.F32 R32, R188, R178.reuse, R32 ;  /* 0x000000b2bc20723c */ /* 0x080fec0000001820 */
[C---:B------:R-:W-:Y:S06]  /*53b0*/  HMMA.16816.F32 R36, R184.reuse, R178, R36 ;  /* 0x000000b2b824723c */ /* 0x040fec0000001824 */
[-C--:B------:R-:W-:Y:S06]  /*53c0*/  HMMA.16816.F32 R20, R184, R64.reuse, R20 ;  /* 0x00000040b814723c */ /* 0x080fec0000001814 */
[----:B------:R-:W-:Y:S06]  /*53d0*/  HMMA.16816.F32 R196, R188, R64, R196 ;  /* 0x00000040bcc4723c */ /* 0x000fec00000018c4 */
[----:B------:R-:W-:Y:S01]  /*53e0*/  HMMA.16816.F32 R44, R12, R208, R44 ;  /* 0x000000d00c2c723c */ /* 0x000fe2000000182c */
[----:B------:R-:W-:-:S05]  /*53f0*/  VIADD R65, R171, 0x8 ;  /* 0x00000008ab417836 */ /* 0x000fca0000000000 */
[----:B------:R-:W-:Y:S01]  /*5400*/  HMMA.16816.F32 R40, R8, R208, R40 ;  /* 0x000000d00828723c */ /* 0x000fe20000001828 */
[C---:B------:R-:W-:Y:S02]  /*5410*/  ISETP.GE.AND P0, PT, R65.reuse, R238, PT ;  /* 0x000000ee4100720c */ /* 0x040fe40003f06270 */
[C---:B------:R-:W-:Y:S02]  /*5420*/  ISETP.GE.AND P3, PT, R65.reuse, R236, PT ;  /* 0x000000ec4100720c */ /* 0x040fe40003f66270 */
[----:B------:R-:W-:Y:S01]  /*5430*/  FSEL R169, R48, -INF , !P0 ;  /* 0xff80000030a97808 */ /* 0x000fe20004000000 */
[----:B------:R-:W-:Y:S01]  /*5440*/  HMMA.16816.F32 R28, R184, R172, R28 ;  /* 0x000000acb81c723c */ /* 0x000fe2000000181c */
[C---:B------:R-:W-:Y:S02]  /*5450*/  ISETP.GE.AND P6, PT, R65.reuse, R3, PT ;  /* 0x000000034100720c */ /* 0x040fe40003fc6270 */
[----:B------:R-:W-:-:S03]  /*5460*/  ISETP.GE.AND P0, PT, R65, R2, PT ;  /* 0x000000024100720c */ /* 0x000fc60003f06270 */
[----:B------:R-:W-:Y:S01]  /*5470*/  HMMA.16816.F32 R204, R188, R172, R204 ;  /* 0x000000acbccc723c */ /* 0x000fe200000018cc */
[----:B------:R-:W-:-:S05]  /*5480*/  FSEL R181, R54, -INF , !P0 ;  /* 0xff80000036b57808 */ /* 0x000fca0004000000 */
[----:B------:R-:W-:Y:S01]  /*5490*/  HMMA.16816.F32 R200, R188, R174, R200 ;  /* 0x000000aebcc8723c */ /* 0x000fe200000018c8 */
[----:B------:R-:W-:-:S05]  /*54a0*/  VIADD R173, R171, 0x9 ;  /* 0x00000009abad7836 */ /* 0x000fca0000000000 */
[----:B------:R-:W-:Y:S01]  /*54b0*/  HMMA.16816.F32 R192, R188, R66, R192 ;  /* 0x00000042bcc0723c */ /* 0x000fe200000018c0 */
[----:B------:R-:W-:-:S05]  /*54c0*/  ISETP.GE.AND P0, PT, R173, R2, PT ;  /* 0x00000002ad00720c */ /* 0x000fca0003f06270 */
[-C--:B------:R-:W-:Y:S01]  /*54d0*/  HMMA.16816.F32 R56, R8, R4.reuse, R56 ;  /* 0x000000040838723c */ /* 0x080fe20000001838 */
[----:B------:R-:W-:Y:S02]  /*54e0*/  FSEL R188, R50, -INF , !P3 ;  /* 0xff80000032bc7808 */ /* 0x000fe40005800000 */
[----:B------:R-:W-:Y:S02]  /*54f0*/  ISETP.GE.AND P3, PT, R173, R3, PT ;  /* 0x00000003ad00720c */ /* 0x000fe40003f66270 */
[----:B------:R-:W-:Y:S01]  /*5500*/  FSEL R50, R52, -INF , !P6 ;  /* 0xff80000034327808 */ /* 0x000fe20007000000 */
[----:B------:R-:W-:Y:S01]  /*5510*/  HMMA.16816.F32 R60, R12, R4, R60 ;  /* 0x000000040c3c723c */ /* 0x000fe2000000183c */
[----:B------:R-:W1:Y:S01]  /*5520*/  LDSM.16.M88.4 R4, [R221+0x8800] ;  /* 0x00880000dd04783b */ /* 0x000e620000000200 */
[----:B------:R-:W-:Y:S01]  /*5530*/  FSEL R48, R53, -INF , !P3 ;  /* 0xff80000035307808 */ /* 0x000fe20005800000 */
[----:B------:R-:W-:Y:S01]  /*5540*/  VIADD R53, R171, 0x11 ;  /* 0x00000011ab357836 */ /* 0x000fe20000000000 */
[----:B------:R-:W-:-:S02]  /*5550*/  ISETP.GE.AND P6, PT, R173, R238, PT ;  /* 0x000000eead00720c */ /* 0x000fc40003fc6270 */
[----:B------:R-:W-:Y:S01]  /*5560*/  ISETP.GE.AND P3, PT, R173, R236, PT ;  /* 0x000000ecad00720c */ /* 0x000fe20003f66270 */
[----:B------:R-:W-:Y:S01]  /*5570*/  HMMA.16816.F32 R32, R12, R210, R32 ;  /* 0x000000d20c20723c */ /* 0x000fe20000001820 */
[----:B------:R-:W-:Y:S01]  /*5580*/  VIADD R173, R171, 0x10 ;  /* 0x00000010abad7836 */ /* 0x000fe20000000000 */
[----:B------:R-:W-:Y:S02]  /*5590*/  FSEL R49, R49, -INF , !P6 ;  /* 0xff80000031317808 */ /* 0x000fe40007000000 */
[----:B------:R-:W-:Y:S02]  /*55a0*/  FSEL R190, R51, -INF , !P3 ;  /* 0xff80000033be7808 */ /* 0x000fe40005800000 */
[----:B------:R-:W-:Y:S01]  /*55b0*/  HMMA.16816.F32 R16, R184, R66, R16 ;  /* 0x00000042b810723c */ /* 0x000fe20000001810 */
[----:B------:R-:W-:Y:S02]  /*55c0*/  FSEL R189, R55, -INF , !P0 ;  /* 0xff80000037bd7808 */ /* 0x000fe40004000000 */
[----:B------:R-:W-:-:S02]  /*55d0*/  ISETP.GE.AND P3, PT, R173, R238, PT ;  /* 0x000000eead00720c */ /* 0x000fc40003f66270 */
[-C--:B------:R-:W-:Y:S01]  /*55e0*/  ISETP.GE.AND P6, PT, R173, R3.reuse, PT ;  /* 0x00000003ad00720c */ /* 0x080fe20003fc6270 */
[----:B------:R-:W-:Y:S01]  /*55f0*/  HMMA.16816.F32 R36, R8, R210, R36 ;  /* 0x000000d20824723c */ /* 0x000fe20000001824 */
[----:B------:R-:W-:Y:S01]  /*5600*/  VIADD R67, R171, 0x1 ;  /* 0x00000001ab437836 */ /* 0x000fe20000000000 */
[----:B------:R-:W-:Y:S02]  /*5610*/  ISETP.GE.AND P0, PT, R173, R236, PT ;  /* 0x000000ecad00720c */ /* 0x000fe40003f06270 */
[----:B------:R-:W-:Y:S02]  /*5620*/  FSEL R51, R44, -INF , !P3 ;  /* 0xff8000002c337808 */ /* 0x000fe40005800000 */
[C---:B------:R-:W-:Y:S01]  /*5630*/  ISETP.GE.AND P2, PT, R67.reuse, R238, PT ;  /* 0x000000ee4300720c */ /* 0x040fe20003f46270 */
[----:B------:R-:W-:Y:S01]  /*5640*/  HMMA.16816.F32 R24, R184, R174, R24 ;  /* 0x000000aeb818723c */ /* 0x000fe20000001818 */
[C---:B------:R-:W-:Y:S02]  /*5650*/  ISETP.GE.AND P4, PT, R67.reuse, R236, PT ;  /* 0x000000ec4300720c */ /* 0x040fe40003f86270 */
[----:B------:R-:W-:-:S02]  /*5660*/  ISETP.GE.AND P1, PT, R67, R3, PT ;  /* 0x000000034300720c */ /* 0x000fc40003f26270 */
[----:B------:R-:W-:Y:S02]  /*5670*/  ISETP.GE.AND P5, PT, R67, R2, PT ;  /* 0x000000024300720c */ /* 0x000fe40003fa6270 */
[----:B------:R-:W2:Y:S01]  /*5680*/  LDSM.16.M88.4 R64, [R221+0x8c00] ;  /* 0x008c0000dd40783b */ /* 0x000ea20000000200 */
[----:B------:R-:W-:Y:S01]  /*5690*/  FSEL R164, R40, -INF , !P6 ;  /* 0xff80000028a47808 */ /* 0x000fe20007000000 */
[----:B------:R-:W-:-:S04]  /*56a0*/  DEPBAR.LE SB0, 0x0 ;  /* 0x000080000000791a */ /* 0x000fc80000000000 */
[----:B------:R-:W-:Y:S02]  /*56b0*/  ISETP.GE.AND P3, PT, R173, R2, PT ;  /* 0x00000002ad00720c */ /* 0x000fe40003f66270 */
[----:B------:R-:W-:Y:S01]  /*56c0*/  FSEL R216, R46, -INF , !P0 ;  /* 0xff8000002ed87808 */ /* 0x000fe20004000000 */
[C---:B-1----:R-:W-:Y:S01]  /*56d0*/  HMMA.16816.F32 R200, R12.reuse, R6, R200 ;  /* 0x000000060cc8723c */ /* 0x042fe200000018c8 */
[C---:B------:R-:W-:Y:S02]  /*56e0*/  ISETP.GE.AND P6, PT, R53.reuse, R236, PT ;  /* 0x000000ec3500720c */ /* 0x040fe40003fc6270 */
[----:B------:R-:W-:Y:S02]  /*56f0*/  ISETP.GE.AND P0, PT, R53, R238, PT ;  /* 0x000000ee3500720c */ /* 0x000fe40003f06270 */
[----:B------:R-:W-:Y:S01]  /*5700*/  FSEL R183, R42, -INF , !P3 ;  /* 0xff8000002ab77808 */ /* 0x000fe20005800000 */
[----:B------:R-:W-:Y:S01]  /*5710*/  HMMA.16816.F32 R204, R12, R4, R204 ;  /* 0x000000040ccc723c */ /* 0x000fe200000018cc */
[----:B------:R-:W-:Y:S01]  /*5720*/  FSEL R40, R47, -INF , !P6 ;  /* 0xff8000002f287808 */ /* 0x000fe20007000000 */
[----:B------:R-:W-:Y:S01]  /*5730*/  VIADD R47, R171, 0x18 ;  /* 0x00000018ab2f7836 */ /* 0x000fe20000000000 */
[----:B------:R-:W-:-:S02]  /*5740*/  ISETP.GE.AND P3, PT, R53, R3, PT ;  /* 0x000000033500720c */ /* 0x000fc40003f66270 */
[----:B------:R-:W-:Y:S01]  /*5750*/  FSEL R45, R45, -INF , !P0 ;  /* 0xff8000002d2d7808 */ /* 0x000fe20004000000 */
[C---:B------:R-:W-:Y:S01]  /*5760*/  HMMA.16816.F32 R24, R8.reuse, R6, R24 ;  /* 0x000000060818723c */ /* 0x040fe20000001818 */
[----:B------:R-:W-:Y:S02]  /*5770*/  ISETP.GE.AND P0, PT, R53, R2, PT ;  /* 0x000000023500720c */ /* 0x000fe40003f06270 */
[----:B------:R-:W-:Y:S02]  /*5780*/  FSEL R42, R41, -INF , !P3 ;  /* 0xff800000292a7808 */ /* 0x000fe40005800000 */
[----:B------:R-:W-:Y:S01]  /*5790*/  FSEL R187, R43, -INF , !P0 ;  /* 0xff8000002bbb7808 */ /* 0x000fe20004000000 */
[----:B------:R-:W-:Y:S01]  /*57a0*/  VIADD R43, R171, 0x19 ;  /* 0x00000019ab2b7836 */ /* 0x000fe20000000000 */
[C---:B------:R-:W-:Y:S01]  /*57b0*/  ISETP.GE.AND P3, PT, R47.reuse, R236, PT ;  /* 0x000000ec2f00720c */ /* 0x040fe20003f66270 */
[----:B------:R-:W-:Y:S01]  /*57c0*/  HMMA.16816.F32 R28, R8, R4, R28 ;  /* 0x00000004081c723c */ /* 0x000fe2000000181c */
[----:B------:R-:W-:-:S02]  /*57d0*/  ISETP.GE.AND P6, PT, R47, R3, PT ;  /* 0x000000032f00720c */ /* 0x000fc40003fc6270 */
[----:B------:R-:W-:Y:S02]  /*57e0*/  FSEL R210, R34, -INF , !P3 ;  /* 0xff80000022d27808 */ /* 0x000fe40005800000 */
[----:B------:R-:W-:Y:S02]  /*57f0*/  FSEL R34, R36, -INF , !P6 ;  /* 0xff80000024227808 */ /* 0x000fe40007000000 */
[-C--:B------:R-:W-:Y:S02]  /*5800*/  ISETP.GE.AND P6, PT, R43, R238.reuse, PT ;  /* 0x000000ee2b00720c */ /* 0x080fe40003fc6270 */
[-C--:B------:R-:W-:Y:S02]  /*5810*/  ISETP.GE.AND P0, PT, R47, R238.reuse, PT ;  /* 0x000000ee2f00720c */ /* 0x080fe40003f06270 */
[----:B------:R-:W-:Y:S01]  /*5820*/  FSEL R33, R33, -INF , !P6 ;  /* 0xff80000021217808 */ /* 0x000fe20007000000 */
[----:B--2---:R-:W-:Y:S01]  /*5830*/  HMMA.16816.F32 R20, R8, R64, R20 ;  /* 0x000000400814723c */ /* 0x004fe20000001814 */
[----:B------:R-:W-:-:S02]  /*5840*/  ISETP.GE.AND P6, PT, R171, R238, PT ;  /* 0x000000eeab00720c */ /* 0x000fc40003fc6270 */
[----:B------:R-:W-:Y:S02]  /*5850*/  FSEL R61, R61, -INF , !P2 ;  /* 0xff8000003d3d7808 */ /* 0x000fe40005000000 */
[----:B------:R-:W-:Y:S01]  /*5860*/  FSEL R7, R60, -INF , !P6 ;  /* 0xff8000003c077808 */ /* 0x000fe20007000000 */
[----:B------:R-:W-:Y:S01]  /*5870*/  HMMA.16816.F32 R16, R8, R66, R16 ;  /* 0x000000420810723c */ /* 0x000fe20000001810 */
[----:B------:R-:W-:Y:S02]  /*5880*/  FSEL R5, R32, -INF , !P0 ;  /* 0xff80000020057808 */ /* 0x000fe40004000000 */
[----:B------:R-:W-:Y:S02]  /*5890*/  FMNMX.FTZ R0, R168, R7, !PT ;  /* 0x00000007a8007209 */ /* 0x000fe40007810000 */
[----:B------:R-:W-:Y:S01]  /*58a0*/  ISETP.GE.AND P0, PT, R47, R2, PT ;  /* 0x000000022f00720c */ /* 0x000fe20003f06270 */
[C---:B------:R-:W-:Y:S01]  /*58b0*/  HMMA.16816.F32 R196, R12.reuse, R64, R196 ;  /* 0x000000400cc4723c */ /* 0x040fe200000018c4 */
[----:B------:R-:W-:Y:S01]  /*58c0*/  FMNMX.FTZ R0, R61, R0, !PT ;  /* 0x000000003d007209 */ /* 0x000fe20007810000 */
[----:B------:R-:W-:Y:S01]  /*58d0*/  VIADD R9, R171, 0x20 ;  /* 0x00000020ab097836 */ /* 0x000fe20000000000 */
[----:B------:R-:W-:Y:S01]  /*58e0*/  BAR.SYNC.DEFER_BLOCKING 0x0 ;  /* 0x0000000000007b1d */ /* 0x000fe20000010000 */
[----:B------:R-:W-:Y:S01]  /*58f0*/  ISETP.GE.AND P3, PT, R43, R3, PT ;  /* 0x000000032b00720c */ /* 0x000fe20003f66270 */
[----:B------:R-:W-:Y:S01]  /*5900*/  VIADD R11, R171, 0x29 ;  /* 0x00000029ab0b7836 */ /* 0x000fe20000000000 */
[----:B------:R-:W-:Y:S01]  /*5910*/  FMNMX.FTZ R0, R169, R0, !PT ;  /* 0x00000000a9007209 */ /* 0x000fe20007810000 */
[----:B------:R-:W-:Y:S01]  /*5920*/  HMMA.16816.F32 R192, R12, R66, R192 ;  /* 0x000000420cc0723c */ /* 0x000fe200000018c0 */
[----:B------:R-:W-:-:S02]  /*5930*/  FSEL R41, R38, -INF , !P0 ;  /* 0xff80000026297808 */ /* 0x000fc40004000000 */
[----:B------:R-:W-:Y:S02]  /*5940*/  FSEL R32, R37, -INF , !P3 ;  /* 0xff80000025207808 */ /* 0x000fe40005800000 */
[C---:B------:R-:W-:Y:S02]  /*5950*/  ISETP.GE.AND P0, PT, R43.reuse, R2, PT ;  /* 0x000000022b00720c */ /* 0x040fe40003f06270 */
[----:B------:R-:W-:Y:S01]  /*5960*/  ISETP.GE.AND P3, PT, R43, R236, PT ;  /* 0x000000ec2b00720c */ /* 0x000fe20003f66270 */
[----:B------:R-:W-:Y:S01]  /*5970*/  VIADD R15, R171, 0x31 ;  /* 0x00000031ab0f7836 */ /* 0x000fe20000000000 */
[----:B------:R-:W-:Y:S01]  /*5980*/  FMNMX.FTZ R0, R49, R0, !PT ;  /* 0x0000000031007209 */ /* 0x000fe20007810000 */
[----:B------:R-:W-:Y:S01]  /*5990*/  VIADD R13, R171, 0x38 ;  /* 0x00000038ab0d7836 */ /* 0x000fe20000000000 */
[----:B------:R-:W-:Y:S02]  /*59a0*/  FSEL R43, R39, -INF , !P0 ;  /* 0xff800000272b7808 */ /* 0x000fe40004000000 */
[----:B------:R-:W-:-:S02]  /*59b0*/  FSEL R218, R35, -INF , !P3 ;  /* 0xff80000023da7808 */ /* 0x000fc40005800000 */
[----:B------:R-:W-:Y:S02]  /*59c0*/  FSEL R4, R57, -INF , !P1 ;  /* 0xff80000039047808 */ /* 0x000fe40004800000 */
[C---:B------:R-:W-:Y:S02]  /*59d0*/  ISETP.GE.AND P0, PT, R9.reuse, R238, PT ;  /* 0x000000ee0900720c */ /* 0x040fe40003f06270 */
[C---:B------:R-:W-:Y:S02]  /*59e0*/  ISETP.GE.AND P1, PT, R9.reuse, R236, PT ;  /* 0x000000ec0900720c */ /* 0x040fe40003f26270 */
[C---:B------:R-:W-:Y:S02]  /*59f0*/  ISETP.GE.AND P2, PT, R9.reuse, R3, PT ;  /* 0x000000030900720c */ /* 0x040fe40003f46270 */
[----:B------:R-:W-:Y:S01]  /*5a00*/  ISETP.GE.AND P3, PT, R9, R2, PT ;  /* 0x000000020900720c */ /* 0x000fe20003f66270 */
[----:B------:R-:W-:Y:S01]  /*5a10*/  VIADD R9, R171, 0x21 ;  /* 0x00000021ab097836 */ /* 0x000fe20000000000 */
[----:B------:R-:W-:-:S02]  /*5a20*/  FMNMX.FTZ R0, R51, R0, !PT ;  /* 0x0000000033007209 */ /* 0x000fc40007810000 */
[----:B------:R-:W-:Y:S02]  /*5a30*/  FSEL R215, R204, -INF , !P0 ;  /* 0xff800000ccd77808 */ /* 0x000fe40004000000 */
[----:B------:R-:W-:Y:S02]  /*5a40*/  FMNMX.FTZ R0, R45, R0, !PT ;  /* 0x000000002d007209 */ /* 0x000fe40007810000 */
[----:B------:R-:W-:Y:S02]  /*5a50*/  ISETP.GE.AND P0, PT, R9, R238, PT ;  /* 0x000000ee0900720c */ /* 0x000fe40003f06270 */
[----:B------:R-:W-:Y:S02]  /*5a60*/  FMNMX.FTZ R6, R5, R0, !PT ;  /* 0x0000000005067209 */ /* 0x000fe40007810000 */
[----:B------:R-:W-:Y:S02]  /*5a70*/  FSEL R206, R206, -INF , !P1 ;  /* 0xff800000cece7808 */ /* 0x000fe40004800000 */
[----:B------:R-:W-:-:S02]  /*5a80*/  FSEL R211, R205, -INF , !P0 ;  /* 0xff800000cdd37808 */ /* 0x000fc40004000000 */
[C---:B------:R-:W-:Y:S02]  /*5a90*/  ISETP.GE.AND P6, PT, R9.reuse, R236, PT ;  /* 0x000000ec0900720c */ /* 0x040fe40003fc6270 */
[C---:B------:R-:W-:Y:S02]  /*5aa0*/  ISETP.GE.AND P1, PT, R9.reuse, R3, PT ;  /* 0x000000030900720c */ /* 0x040fe40003f26270 */
[----:B------:R-:W-:Y:S01]  /*5ab0*/  ISETP.GE.AND P0, PT, R9, R2, PT ;  /* 0x000000020900720c */ /* 0x000fe20003f06270 */
[----:B------:R-:W-:Y:S01]  /*5ac0*/  VIADD R9, R171, 0x28 ;  /* 0x00000028ab097836 */ /* 0x000fe20000000000 */
[----:B------:R-:W-:Y:S02]  /*5ad0*/  FMNMX.FTZ R6, R33, R6, !PT ;  /* 0x0000000621067209 */ /* 0x000fe40007810000 */
[----:B------:R-:W-:Y:S02]  /*5ae0*/  FSEL R208, R28, -INF , !P2 ;  /* 0xff8000001cd07808 */ /* 0x000fe40005000000 */
[----:B------:R-:W-:-:S02]  /*5af0*/  FSEL R180, R207, -INF , !P6 ;  /* 0xff800000cfb47808 */ /* 0x000fc40007000000 */
[----:B------:R-:W-:Y:S02]  /*5b00*/  ISETP.GE.AND P2, PT, R9, R238, PT ;  /* 0x000000ee0900720c */ /* 0x000fe40003f46270 */
[----:B------:R-:W-:Y:S02]  /*5b10*/  FMNMX.FTZ R6, R215, R6, !PT ;  /* 0x00000006d7067209 */ /* 0x000fe40007810000 */
[----:B------:R-:W-:Y:S02]  /*5b20*/  FSEL R207, R30, -INF , !P3 ;  /* 0xff8000001ecf7808 */ /* 0x000fe40005800000 */
[----:B------:R-:W-:Y:S01]  /*5b30*/  FSEL R204, R29, -INF , !P1 ;  /* 0xff8000001dcc7808 */ /* 0x000fe20004800000 */
[----:B------:R-:W-:Y:S01]  /*5b40*/  VIADD R29, R171, 0x30 ;  /* 0x00000030ab1d7836 */ /* 0x000fe20000000000 */
[C---:B------:R-:W-:Y:S02]  /*5b50*/  ISETP.GE.AND P6, PT, R9.reuse, R236, PT ;  /* 0x000000ec0900720c */ /* 0x040fe40003fc6270 */
[----:B------:R-:W-:-:S02]  /*5b60*/  ISETP.GE.AND P3, PT, R9, R3, PT ;  /* 0x000000030900720c */ /* 0x000fc40003f66270 */
[----:B------:R-:W-:Y:S02]  /*5b70*/  ISETP.GE.AND P1, PT, R9, R2, PT ;  /* 0x000000020900720c */ /* 0x000fe40003f26270 */
[----:B------:R-:W-:Y:S02]  /*5b80*/  FSEL R9, R59, -INF , !P5 ;  /* 0xff8000003b097808 */ /* 0x000fe40006800000 */
[----:B------:R-:W-:Y:S02]  /*5b90*/  ISETP.GE.AND P5, PT, R11, R238, PT ;  /* 0x000000ee0b00720c */ /* 0x000fe40003fa6270 */
[----:B------:R-:W-:Y:S02]  /*5ba0*/  FSEL R205, R200, -INF , !P2 ;  /* 0xff800000c8cd7808 */ /* 0x000fe40005000000 */
[----:B------:R-:W-:Y:S02]  /*5bb0*/  FMNMX.FTZ R6, R211, R6, !PT ;  /* 0x00000006d3067209 */ /* 0x000fe40007810000 */
[----:B------:R-:W-:-:S02]  /*5bc0*/  FSEL R209, R31, -INF , !P0 ;  /* 0xff8000001fd17808 */ /* 0x000fc40004000000 */
[----:B------:R-:W-:Y:S02]  /*5bd0*/  ISETP.GE.AND P0, PT, R171, R236, PT ;  /* 0x000000ecab00720c */ /* 0x000fe40003f06270 */
[----:B------:R-:W-:Y:S02]  /*5be0*/  ISETP.GE.AND P2, PT, R29, R238, PT ;  /* 0x000000ee1d00720c */ /* 0x000fe40003f46270 */
[----:B------:R-:W-:Y:S02]  /*5bf0*/  FSEL R201, R201, -INF , !P5 ;  /* 0xff800000c9c97808 */ /* 0x000fe40006800000 */
[----:B------:R-:W-:Y:S02]  /*5c00*/  FMNMX.FTZ R6, R205, R6, !PT ;  /* 0x00000006cd067209 */ /* 0x000fe40007810000 */
[----:B------:R-:W-:Y:S02]  /*5c10*/  ISETP.GE.AND P5, PT, R15, R238, PT ;  /* 0x000000ee0f00720c */ /* 0x000fe40003fa6270 */
[----:B------:R-:W-:-:S02]  /*5c20*/  FSEL R191, R196, -INF , !P2 ;  /* 0xff800000c4bf7808 */ /* 0x000fc40005000000 */
[----:B------:R-:W-:Y:S02]  /*5c30*/  FMNMX.FTZ R6, R201, R6, !PT ;  /* 0x00000006c9067209 */ /* 0x000fe40007810000 */
[----:B------:R-:W-:Y:S02]  /*5c40*/  FSEL R62, R62, -INF , !P0 ;  /* 0xff8000003e3e7808 */ /* 0x000fe40004000000 */
[----:B------:R-:W-:Y:S02]  /*5c50*/  FSEL R0, R63, -INF , !P4 ;  /* 0xff8000003f007808 */ /* 0x000fe40006000000 */
[----:B------:R-:W-:Y:S02]  /*5c60*/  PLOP3.LUT P0, PT, PT, PT, UP0, 0x80, 0x0 ;  /* 0x000000000000781c */ /* 0x000fe40003f0f008 */
[C---:B------:R-:W-:Y:S02]  /*5c70*/  ISETP.GE.AND P4, PT, R171.reuse, R3, PT ;  /* 0x00000003ab00720c */ /* 0x040fe40003f86270 */
[C---:B------:R-:W-:Y:S01]  /*5c80*/  ISETP.GE.AND P2, PT, R171.reuse, R2, PT ;  /* 0x00000002ab00720c */ /* 0x040fe20003f46270 */
[----:B------:R-:W-:Y:S01]  /*5c90*/  VIADD R171, R171, 0x39 ;  /* 0x00000039abab7836 */ /* 0x000fe20000000000 */
[----:B------:R-:W-:-:S02]  /*5ca0*/  FSEL R197, R197, -INF , !P5 ;  /* 0xff800000c5c57808 */ /* 0x000fc40006800000 */
[----:B------:R-:W-:Y:S02]  /*5cb0*/  ISETP.GE.AND P5, PT, R13, R238, PT ;  /* 0x000000ee0d00720c */ /* 0x000fe40003fa6270 */
[----:B------:R-:W-:Y:S02]  /*5cc0*/  FMNMX.FTZ R6, R191, R6, !PT ;  /* 0x00000006bf067209 */ /* 0x000fe40007810000 */
[----:B------:R-:W-:Y:S02]  /*5cd0*/  FSEL R185, R192, -INF , !P5 ;  /* 0xff800000c0b97808 */ /* 0x000fe40006800000 */
[----:B------:R-:W-:Y:S02]  /*5ce0*/  ISETP.GE.AND P5, PT, R171, R238, PT ;  /* 0x000000eeab00720c */ /* 0x000fe40003fa6270 */
[----:B------:R-:W-:Y:S02]  /*5cf0*/  FMNMX.FTZ R6, R197, R6, !PT ;  /* 0x00000006c5067209 */ /* 0x000fe40007810000 */
[----:B------:R-:W-:-:S02]  /*5d00*/  FSEL R193, R193, -INF , !P5 ;  /* 0xff800000c1c17808 */ /* 0x000fc40006800000 */
[----:B------:R-:W-:Y:S02]  /*5d10*/  FMNMX.FTZ R6, R185, R6, !PT ;  /* 0x00000006b9067209 */ /* 0x000fe40007810000 */
[----:B------:R-:W-:Y:S02]  /*5d20*/  ISETP.GE.AND P5, PT, R11, R236, PT ;  /* 0x000000ec0b00720c */ /* 0x000fe40003fa6270 */
[----:B------:R-:W-:Y:S01]  /*5d30*/  FMNMX.FTZ R31, R193, R6, !PT ;  /* 0x00000006c11f7209 */ /* 0x000fe20007810000 */
[----:B------:R-:W-:Y:S10]  /*5d40*/  @!P0 BRA `(.L_x_25) ;  /* 0x0000000000688947 */ /* 0x000ff40003800000 */
[----:B------:R-:W-:-:S04]  /*5d50*/  UIADD3 UR5, UR23, -0x3, URZ ;  /* 0xfffffffd17057890 */ /* 0x000fc8000fffe03f */
[----:B------:R-:W-:Y:S02]  /*5d60*/  USHF.R.S32.HI UR4, URZ, 0x1f, UR5 ;  /* 0x0000001f3f047899 */ /* 0x000fe40008011405 */
[----:B------:R-:W-:Y:S02]  /*5d70*/  UIMAD.WIDE.U32 UR26, UR5, UR12, URZ ;  /* 0x0000000c051a72a5 */ /* 0x000fe4000f8e003f */
[----:B------:R-:W-:-:S04]  /*5d80*/  UIMAD UR4, UR4, UR12, URZ ;  /* 0x0000000c040472a4 */ /* 0x000fc8000f8e023f */
[----:B------:R-:W-:Y:S01]  /*5d90*/  UIMAD UR4, UR5, UR13, UR4 ;  /* 0x0000000d050472a4 */ /* 0x000fe2000f8e0204 */
[----:B------:R-:W-:Y:S02]  /*5da0*/  IMAD.U32 R35, RZ, RZ, UR26 ;  /* 0x0000001aff237e24 */ /* 0x000fe4000f8e00ff */
[----:B------:R-:W-:Y:S01]  /*5db0*/  IMAD.U32 R6, RZ, RZ, UR26 ;  /* 0x0000001aff067e24 */ /* 0x000fe2000f8e00ff */
[----:B------:R-:W-:Y:S02]  /*5dc0*/  UIADD3 UR4, UR27, UR4, URZ ;  /* 0x000000041b047290 */ /* 0x000fe4000fffe03f */
[----:B------:R-:W-:-:S04]  /*5dd0*/  LEA R8, P0, R35, R228, 0x6 ;  /* 0x000000e423087211 */ /* 0x000fc800078030ff */
[----:B------:R-:W-:Y:S01]  /*5de0*/  IMAD.U32 R35, RZ, RZ, UR4 ;  /* 0x00000004ff237e24 */ /* 0x000fe2000f8e00ff */
[----:B------:R-:W-:-:S04]  /*5df0*/  ULDC.64 UR4, c[0x0][0x218] ;  /* 0x0000860000047ab9 */ /* 0x000fc80000000a00 */
[----:B------:R-:W-:Y:S02]  /*5e00*/  LEA.HI.X R35, R6, R231, R35, 0x6, P0 ;  /* 0x000000e706237211 */ /* 0x000fe400000f3423 */
[----:B------:R-:W-:-:S04]  /*5e10*/  LEA R36, P0, R8, UR4, 0x1 ;  /* 0x0000000408247c11 */ /* 0x000fc8000f8008ff */
[----:B------:R-:W-:Y:S02]  /*5e20*/  LEA.HI.X R37, R8, UR5, R35, 0x1, P0 ;  /* 0x0000000508257c11 */ /* 0x000fe400080f0c23 */
[----:B------:R-:W-:-:S03]  /*5e30*/  IADD3 R38, P0, R36, UR20, RZ ;  /* 0x0000001424267c10 */ /* 0x000fc6000ff1e0ff */
[----:B------:R-:W-:Y:S01]  /*5e40*/  @!PT LDS RZ, [RZ] ;  /* 0x00000000fffff984 */ /* 0x000fe20000000800 */
[----:B------:R-:W-:Y:S01]  /*5e50*/  @!PT LDS RZ, [RZ] ;  /* 0x00000000fffff984 */ /* 0x000fe20000000800 */
[----:B------:R-:W-:Y:S01]  /*5e60*/  @!PT LDS RZ, [RZ] ;  /* 0x00000000fffff984 */ /* 0x000fe20000000800 */
[----:B------:R1:W-:Y:S01]  /*5e70*/  LDGSTS.E.BYPASS.LTC128B.128 [R226+0x6000], desc[UR18][R36.64] ;  /* 0x0600000024e27fae */ /* 0x0003e2000b901d52 */
[----:B------:R-:W-:-:S03]  /*5e80*/  IADD3.X R39, R37, UR17, RZ, P0, !PT ;  /* 0x0000001125277c10 */ /* 0x000fc600087fe4ff */
[----:B------:R1:W-:Y:S04]  /*5e90*/  LDGSTS.E.BYPASS.LTC128B.128 [R226+0x7000], desc[UR18][R36.64+0x40] ;  /* 0x0700004024e27fae */ /* 0x0003e8000b901d52 */
[----:B------:R1:W-:Y:S04]  /*5ea0*/  LDGSTS.E.BYPASS.LTC128B.128 [R226+0x8000], desc[UR18][R36.64+0x80] ;  /* 0x0800008024e27fae */ /* 0x0003e8000b901d52 */
[----:B------:R1:W-:Y:S04]  /*5eb0*/  LDGSTS.E.BYPASS.LTC128B.128 [R226+0x6800], desc[UR18][R38.64] ;  /* 0x0680000026e27fae */ /* 0x0003e8000b901d52 */
[----:B------:R1:W-:Y:S04]  /*5ec0*/  LDGSTS.E.BYPASS.LTC128B.128 [R226+0x7800], desc[UR18][R38.64+0x40] ;  /* 0x0780004026e27fae */ /* 0x0003e8000b901d52 */
[----:B------:R1:W-:Y:S04]  /*5ed0*/  LDGSTS.E.BYPASS.LTC128B.128 [R226+0x8800], desc[UR18][R38.64+0x80] ;  /* 0x0880008026e27fae */ /* 0x0003e8000b901d52 */
[----:B------:R-:W0:Y:S02]  /*5ee0*/  LDGDEPBAR ;  /* 0x00000000000079af */ /* 0x000e240000000000 */
.L_x_25:
[----:B------:R-:W2:Y:S01]  /*5ef0*/  SHFL.BFLY PT, R214, R31, 0x2, 0x1f ;  /* 0x0c401f001fd67f89 */ /* 0x000ea200000e0000 */
[----:B------:R-:W-:Y:S01]  /*5f00*/  FMNMX.FTZ R35, R167, R62, !PT ;  /* 0x0000003ea7237209 */ /* 0x000fe20007810000 */
[----:B------:R-:W-:Y:S01]  /*5f10*/  UISETP.GE.AND UP0, UPT, UR23, 0x3, UPT ;  /* 0x000000031700788c */ /* 0x000fe2000bf06270 */
[----:B------:R-:W-:Y:S02]  /*5f20*/  FSEL R6, R56, -INF , !P4 ;  /* 0xff80000038067808 */ /* 0x000fe40006000000 */
[----:B------:R-:W-:Y:S02]  /*5f30*/  FMNMX.FTZ R35, R0, R35, !PT ;  /* 0x0000002300237209 */ /* 0x000fe40007810000 */
[----:B-1----:R-:W-:Y:S02]  /*5f40*/  FMNMX.FTZ R37, R166, R6, !PT ;  /* 0x00000006a6257209 */ /* 0x002fe40007810000 */
[----:B------:R-:W-:Y:S02]  /*5f50*/  FMNMX.FTZ R35, R188, R35, !PT ;  /* 0x00000023bc237209 */ /* 0x000fe40007810000 */
[----:B------:R-:W-:-:S02]  /*5f60*/  FMNMX.FTZ R37, R4, R37, !PT ;  /* 0x0000002504257209 */ /* 0x000fc40007810000 */
[----:B------:R-:W-:Y:S02]  /*5f70*/  FMNMX.FTZ R39, R190, R35, !PT ;  /* 0x00000023be277209 */ /* 0x000fe40007810000 */
[----:B------:R-:W-:Y:S02]  /*5f80*/  FMNMX.FTZ R35, R50, R37, !PT ;  /* 0x0000002532237209 */ /* 0x000fe40007810000 */
[----:B------:R-:W-:Y:S02]  /*5f90*/  FMNMX.FTZ R37, R216, R39, !PT ;  /* 0x00000027d8257209 */ /* 0x000fe40007810000 */
[C---:B------:R-:W-:Y:S02]  /*5fa0*/  ISETP.GE.AND P0, PT, R11.reuse, R3, PT ;  /* 0x000000030b00720c */ /* 0x040fe40003f06270 */
[----:B------:R-:W-:Y:S02]  /*5fb0*/  FMNMX.FTZ R37, R40, R37, !PT ;  /* 0x0000002528257209 */ /* 0x000fe40007810000 */
[----:B------:R-:W-:-:S02]  /*5fc0*/  ISETP.GE.AND P4, PT, R11, R2, PT ;  /* 0x000000020b00720c */ /* 0x000fc40003f86270 */
[----:B--2---:R-:W-:Y:S02]  /*5fd0*/  FMNMX.FTZ R214, R31, R214, !PT ;  /* 0x000000d61fd67209 */ /* 0x004fe40007810000 */
[----:B------:R-:W-:Y:S02]  /*5fe0*/  FMNMX.FTZ R31, R210, R37, !PT ;  /* 0x00000025d21f7209 */ /* 0x000fe40007810000 */
[----:B------:R-:W-:Y:S02]  /*5ff0*/  FSEL R11, R58, -INF , !P2 ;  /* 0xff8000003a0b7808 */ /* 0x000fe40005000000 */
[----:B------:R-:W-:Y:S02]  /*6000*/  FMNMX.FTZ R31, R218, R31, !PT ;  /* 0x0000001fda1f7209 */ /* 0x000fe40007810000 */
[----:B------:R-:W-:Y:S02]  /*6010*/  FMNMX.FTZ R12, R165, R11, !PT ;  /* 0x0000000ba50c7209 */ /* 0x000fe40007810000 */
[----:B------:R-:W-:-:S02]  /*6020*/  FMNMX.FTZ R31, R206, R31, !PT ;  /* 0x0000001fce1f7209 */ /* 0x000fc40007810000 */
[----:B------:R-:W-:Y:S02]  /*6030*/  FMNMX.FTZ R35, R48, R35, !PT ;  /* 0x0000002330237209 */ /* 0x000fe40007810000 */
[----:B------:R-:W-:Y:S02]  /*6040*/  FMNMX.FTZ R12, R9, R12, !PT ;  /* 0x0000000c090c7209 */ /* 0x000fe40007810000 */
[----:B------:R-:W-:Y:S02]  /*6050*/  FSEL R202, R202, -INF , !P6 ;  /* 0xff800000caca7808 */ /* 0x000fe40007000000 */
[----:B------:R-:W-:Y:S02]  /*6060*/  FMNMX.FTZ R31, R180, R31, !PT ;  /* 0x0000001fb41f7209 */ /* 0x000fe40007810000 */
[----:B------:R-:W-:Y:S02]  /*6070*/  FMNMX.FTZ R35, R164, R35, !PT ;  /* 0x00000023a4237209 */ /* 0x000fe40007810000 */
[----:B------:R-:W-:-:S02]  /*6080*/  FMNMX.FTZ R12, R181, R12, !PT ;  /* 0x0000000cb50c7209 */ /* 0x000fc40007810000 */
[----:B------:R-:W-:Y:S02]  /*6090*/  FSEL R184, R203, -INF , !P5 ;  /* 0xff800000cbb87808 */ /* 0x000fe40006800000 */
[----:B------:R-:W-:Y:S02]  /*60a0*/  ISETP.GE.AND P5, PT, R29, R236, PT ;  /* 0x000000ec1d00720c */ /* 0x000fe40003fa6270 */
[----:B------:R-:W-:Y:S02]  /*60b0*/  FMNMX.FTZ R31, R202, R31, !PT ;  /* 0x0000001fca1f7209 */ /* 0x000fe40007810000 */
[----:B------:R-:W-:Y:S02]  /*60c0*/  FMNMX.FTZ R35, R42, R35, !PT ;  /* 0x000000232a237209 */ /* 0x000fe40007810000 */
[----:B------:R-:W-:Y:S02]  /*60d0*/  FMNMX.FTZ R12, R189, R12, !PT ;  /* 0x0000000cbd0c7209 */ /* 0x000fe40007810000 */
[----:B------:R-:W-:-:S02]  /*60e0*/  ISETP.GE.AND P2, PT, R15, R236, PT ;  /* 0x000000ec0f00720c */ /* 0x000fc40003f46270 */
[----:B------:R-:W-:Y:S02]  /*60f0*/  FSEL R198, R198, -INF , !P5 ;  /* 0xff800000c6c67808 */ /* 0x000fe40006800000 */
[----:B------:R-:W-:Y:S02]  /*6100*/  FMNMX.FTZ R31, R184, R31, !PT ;  /* 0x0000001fb81f7209 */ /* 0x000fe40007810000 */
[----:B------:R-:W-:Y:S02]  /*6110*/  FMNMX.FTZ R35, R34, R35, !PT ;  /* 0x0000002322237209 */ /* 0x000fe40007810000 */
[----:B------:R-:W-:Y:S02]  /*6120*/  FMNMX.FTZ R12, R183, R12, !PT ;  /* 0x0000000cb70c7209 */ /* 0x000fe40007810000 */
[----:B------:R-:W-:Y:S02]  /*6130*/  FSEL R170, R199, -INF , !P2 ;  /* 0xff800000c7aa7808 */ /* 0x000fe40005000000 */
[----:B------:R-:W-:-:S02]  /*6140*/  ISETP.GE.AND P5, PT, R13, R236, PT ;  /* 0x000000ec0d00720c */ /* 0x000fc40003fa6270 */
[----:B------:R-:W-:Y:S02]  /*6150*/  FMNMX.FTZ R31, R198, R31, !PT ;  /* 0x0000001fc61f7209 */ /* 0x000fe40007810000 */
[----:B------:R-:W-:Y:S02]  /*6160*/  FMNMX.FTZ R35, R32, R35, !PT ;  /* 0x0000002320237209 */ /* 0x000fe40007810000 */
[----:B------:R-:W-:Y:S02]  /*6170*/  FMNMX.FTZ R12, R187, R12, !PT ;  /* 0x0000000cbb0c7209 */ /* 0x000fe40007810000 */
[----:B------:R-:W-:Y:S02]  /*6180*/  ISETP.GE.AND P2, PT, R171, R236, PT ;  /* 0x000000ecab00720c */ /* 0x000fe40003f46270 */
[----:B------:R-:W-:Y:S02]  /*6190*/  FSEL R66, R194, -INF , !P5 ;  /* 0xff800000c2427808 */ /* 0x000fe40006800000 */
[----:B------:R-:W-:-:S02]  /*61a0*/  FMNMX.FTZ R31, R170, R31, !PT ;  /* 0x0000001faa1f7209 */ /* 0x000fc40007810000 */
[----:B------:R-:W-:Y:S02]  /*61b0*/  FMNMX.FTZ R35, R208, R35, !PT ;  /* 0x00000023d0237209 */ /* 0x000fe40007810000 */
[----:B------:R-:W-:Y:S02]  /*61c0*/  FSEL R196, R25, -INF , !P0 ;  /* 0xff80000019c47808 */ /* 0x000fe40004000000 */
[----:B------:R-:W-:Y:S01]  /*61d0*/  FMNMX.FTZ R12, R41, R12, !PT ;  /* 0x0000000c290c7209 */ /* 0x000fe20007810000 */
[----:B------:R-:W1:Y:S01]  /*61e0*/  SHFL.BFLY PT, R25, R214, 0x1, 0x1f ;  /* 0x0c201f00d6197f89 */ /* 0x000e6200000e0000 */
[----:B------:R-:W-:Y:S02]  /*61f0*/  FSEL R44, R195, -INF , !P2 ;  /* 0xff800000c32c7808 */ /* 0x000fe40005000000 */
[----:B------:R-:W-:Y:S02]  /*6200*/  FMNMX.FTZ R31, R66, R31, !PT ;  /* 0x0000001f421f7209 */ /* 0x000fe40007810000 */
[----:B------:R-:W-:-:S02]  /*6210*/  FSEL R200, R24, -INF , !P3 ;  /* 0xff80000018c87808 */ /* 0x000fc40005800000 */
[----:B------:R-:W-:Y:S02]  /*6220*/  FMNMX.FTZ R35, R204, R35, !PT ;  /* 0x00000023cc237209 */ /* 0x000fe40007810000 */
[----:B------:R-:W-:Y:S02]  /*6230*/  FMNMX.FTZ R12, R43, R12, !PT ;  /* 0x0000000c2b0c7209 */ /* 0x000fe40007810000 */
[----:B------:R-:W-:Y:S02]  /*6240*/  ISETP.GE.AND P0, PT, R171, R3, PT ;  /* 0x00000003ab00720c */ /* 0x000fe40003f06270 */
[----:B------:R-:W-:Y:S02]  /*6250*/  FMNMX.FTZ R8, R44, R31, !PT ;  /* 0x0000001f2c087209 */ /* 0x000fe40007810000 */
[----:B------:R-:W-:Y:S02]  /*6260*/  ISETP.GE.AND P5, PT, R29, R3, PT ;  /* 0x000000031d00720c */ /* 0x000fe40003fa6270 */
[----:B------:R-:W-:-:S02]  /*6270*/  FMNMX.FTZ R35, R200, R35, !PT ;  /* 0x00000023c8237209 */ /* 0x000fc40007810000 */
[----:B------:R-:W-:Y:S02]  /*6280*/  FMNMX.FTZ R12, R207, R12, !PT ;  /* 0x0000000ccf0c7209 */ /* 0x000fe40007810000 */
[----:B------:R-:W-:Y:S02]  /*6290*/  FSEL R174, R17, -INF , !P0 ;  /* 0xff80000011ae7808 */ /* 0x000fe40004000000 */
[----:B------:R-:W-:Y:S01]  /*62a0*/  ISETP.GE.AND P2, PT, R15, R3, PT ;  /* 0x000000030f00720c */ /* 0x000fe20003f46270 */
[----:B------:R-:W2:Y:S01]  /*62b0*/  SHFL.BFLY PT, R17, R8, 0x2, 0x1f ;  /* 0x0c401f0008117f89 */ /* 0x000ea200000e0000 */
[----:B------:R-:W-:Y:S02]  /*62c0*/  FSEL R182, R20, -INF , !P5 ;  /* 0xff80000014b67808 */ /* 0x000fe40006800000 */
[----:B------:R-:W-:Y:S02]  /*62d0*/  FMNMX.FTZ R35, R196, R35, !PT ;  /* 0x00000023c4237209 */ /* 0x000fe40007810000 */
[----:B------:R-:W-:-:S02]  /*62e0*/  FSEL R203, R26, -INF , !P1 ;  /* 0xff8000001acb7808 */ /* 0x000fc40004800000 */
[----:B------:R-:W-:Y:S02]  /*62f0*/  FMNMX.FTZ R12, R209, R12, !PT ;  /* 0x0000000cd10c7209 */ /* 0x000fe40007810000 */
[----:B------:R-:W-:Y:S02]  /*6300*/  FSEL R178, R21, -INF , !P2 ;  /* 0xff80000015b27808 */ /* 0x000fe40005000000 */
[----:B------:R-:W-:Y:S02]  /*6310*/  ISETP.GE.AND P3, PT, R13, R3, PT ;  /* 0x000000030d00720c */ /* 0x000fe40003f66270 */
[----:B------:R-:W-:Y:S02]  /*6320*/  FMNMX.FTZ R21, R182, R35, !PT ;  /* 0x00000023b6157209 */ /* 0x000fe40007810000 */
[----:B------:R-:W-:Y:S02]  /*6330*/  ISETP.GE.AND P0, PT, R29, R2, PT ;  /* 0x000000021d00720c */ /* 0x000fe40003f06270 */
        /* <DEDUP_REMOVED lines=8> */
[----:B------:R-:W-:Y:S02]  /*63c0*/  ISETP.GE.AND P0, PT, R13, R2, PT ;  /* 0x000000020d00720c */ /* 0x000fe40003f06270 */
[----:B------:R-:W-:Y:S02]  /*63d0*/  FSEL R175, R23, -INF , !P1 ;  /* 0xff80000017af7808 */ /* 0x000fe40004800000 */
[----:B------:R-:W-:Y:S02]  /*63e0*/  FMNMX.FTZ R12, R177, R12, !PT ;  /* 0x0000000cb10c7209 */ /* 0x000fe40007810000 */
[----:B-1----:R-:W-:Y:S02]  /*63f0*/  FMNMX.FTZ R214, R214, R25, !PT ;  /* 0x00000019d6d67209 */ /* 0x002fe40007810000 */
[----:B------:R-:W-:Y:S01]  /*6400*/  FMNMX.FTZ R10, R174, R21, !PT ;  /* 0x00000015ae0a7209 */ /* 0x000fe20007810000 */
[----:B------:R-:W-:Y:S01]  /*6410*/  LDSM.16.MT88.4 R24, [R222+0xb000] ;  /* 0x00b00000de18783b */ /* 0x000fe20000004200 */
[----:B------:R-:W-:Y:S01]  /*6420*/  ISETP.GE.AND P1, PT, R171, R2, PT ;  /* 0x00000002ab00720c */ /* 0x000fe20003f26270 */
[----:B------:R-:W-:Y:S01]  /*6430*/  FMUL.FTZ R186, R214, UR24 ;  /* 0x00000018d6ba7c20 */ /* 0x000fe20008410000 */
[----:B------:R-:W-:Y:S01]  /*6440*/  FSEL R173, R18, -INF , !P0 ;  /* 0xff80000012ad7808 */ /* 0x000fe20004000000 */
[----:B------:R-:W1:Y:S01]  /*6450*/  SHFL.BFLY PT, R21, R10, 0x2, 0x1f ;  /* 0x0c401f000a157f89 */ /* 0x000e6200000e0000 */
[----:B------:R-:W-:-:S02]  /*6460*/  FMNMX.FTZ R12, R175, R12, !PT ;  /* 0x0000000caf0c7209 */ /* 0x000fc40007810000 */
[----:B------:R-:W-:Y:S02]  /*6470*/  FSETP.NEU.FTZ.AND P3, PT, R214, -INF , PT ;  /* 0xff800000d600780b */ /* 0x000fe40003f7d000 */
[----:B------:R-:W-:Y:S02]  /*6480*/  FSEL R171, R19, -INF , !P1 ;  /* 0xff80000013ab7808 */ /* 0x000fe40004800000 */
[----:B------:R-:W-:Y:S02]  /*6490*/  FMNMX.FTZ R12, R173, R12, !PT ;  /* 0x0000000cad0c7209 */ /* 0x000fe40007810000 */
[----:B------:R-:W-:Y:S02]  /*64a0*/  FSEL R186, R186, RZ, P3 ;  /* 0x000000ffbaba7208 */ /* 0x000fe40001800000 */
[----:B--2---:R-:W-:Y:S02]  /*64b0*/  FMNMX.FTZ R17, R8, R17, !PT ;  /* 0x0000001108117209 */ /* 0x004fe40007810000 */
[----:B------:R-:W-:Y:S01]  /*64c0*/  FMNMX.FTZ R8, R171, R12, !PT ;  /* 0x0000000cab087209 */ /* 0x000fe20007810000 */
[--C-:B------:R-:W-:Y:S01]  /*64d0*/  FFMA.FTZ R46, R7, UR24, -R186.reuse ;  /* 0x00000018072e7c23 */ /* 0x100fe200080108ba */
[--C-:B------:R-:W-:Y:S01]  /*64e0*/  FFMA.FTZ R57, R5, UR24, -R186.reuse ;  /* 0x0000001805397c23 */ /* 0x100fe200080108ba */
[----:B------:R-:W2:Y:S01]  /*64f0*/  SHFL.BFLY PT, R12, R17, 0x1, 0x1f ;  /* 0x0c201f00110c7f89 */ /* 0x000ea200000e0000 */
[--C-:B------:R-:W-:Y:S01]  /*6500*/  FFMA.FTZ R63, R61, UR24, -R186.reuse ;  /* 0x000000183d3f7c23 */ /* 0x100fe200080108ba */
[--C-:B------:R-:W-:Y:S01]  /*6510*/  FFMA.FTZ R61, R169, UR24, -R186.reuse ;  /* 0x00000018a93d7c23 */ /* 0x100fe200080108ba */
[--C-:B------:R-:W-:Y:S01]  /*6520*/  FFMA.FTZ R59, R51, UR24, -R186.reuse ;  /* 0x00000018333b7c23 */ /* 0x100fe200080108ba */
[----:B------:R-:W3:Y:S01]  /*6530*/  SHFL.BFLY PT, R7, R8, 0x2, 0x1f ;  /* 0x0c401f0008077f89 */ /* 0x000ee200000e0000 */
[--C-:B------:R-:W-:Y:S01]  /*6540*/  FFMA.FTZ R58, R49, UR24, -R186.reuse ;  /* 0x00000018313a7c23 */ /* 0x100fe200080108ba */
[--C-:B------:R-:W-:Y:S01]  /*6550*/  FFMA.FTZ R54, R33, UR24, -R186.reuse ;  /* 0x0000001821367c23 */ /* 0x100fe200080108ba */
[----:B------:R-:W-:Y:S01]  /*6560*/  FSEL R35, R214, RZ, P3 ;  /* 0x000000ffd6237208 */ /* 0x000fe20001800000 */
[--C-:B------:R-:W-:Y:S01]  /*6570*/  FFMA.FTZ R56, R45, UR24, -R186.reuse ;  /* 0x000000182d387c23 */ /* 0x100fe200080108ba */
[----:B-1----:R-:W-:Y:S01]  /*6580*/  FMNMX.FTZ R21, R10, R21, !PT ;  /* 0x000000150a157209 */ /* 0x002fe20007810000 */
[----:B------:R-:W-:Y:S01]  /*6590*/  MUFU.EX2 R46, R46 ;  /* 0x0000002e002e7308 */ /* 0x000fe20000000800 */
[--C-:B------:R-:W-:Y:S01]  /*65a0*/  FFMA.FTZ R191, R191, UR24, -R186.reuse ;  /* 0x00000018bfbf7c23 */ /* 0x100fe200080108ba */
[----:B------:R-:W-:Y:S01]  /*65b0*/  FADD.FTZ R35, R168, -R35 ;  /* 0x80000023a8237221 */ /* 0x000fe20000010000 */
[----:B------:R-:W-:Y:S01]  /*65c0*/  FFMA.FTZ R185, R185, UR24, -R186 ;  /* 0x00000018b9b97c23 */ /* 0x000fe200080108ba */
[----:B------:R-:W1:Y:S02]  /*65d0*/  SHFL.BFLY PT, R212, R21, 0x1, 0x1f ;  /* 0x0c201f0015d47f89 */ /* 0x000e6400000e0000 */
[----:B------:R-:W-:-:S02]  /*65e0*/  FMUL.FTZ R35, R35, UR24 ;  /* 0x0000001823237c20 */ /* 0x000fc40008410000 */
[----:B------:R-:W4:Y:S01]  /*65f0*/  MUFU.EX2 R63, R63 ;  /* 0x0000003f003f7308 */ /* 0x000f220000000800 */
[----:B--2---:R-:W-:Y:S02]  /*6600*/  FMNMX.FTZ R213, R17, R12, !PT ;  /* 0x0000000c11d57209 */ /* 0x004fe40007810000 */
[----:B------:R-:W-:Y:S05]  /*6610*/  LDSM.16.MT88.4 R12, [R220+0x9000] ;  /* 0x00900000dc0c783b */ /* 0x000fea0000004200 */
[----:B------:R-:W-:Y:S01]  /*6620*/  MUFU.EX2 R61, R61 ;  /* 0x0000003d003d7308 */ /* 0x000fe20000000800 */
[----:B---3--:R-:W-:Y:S01]  /*6630*/  FMNMX.FTZ R8, R8, R7, !PT ;  /* 0x0000000708087209 */ /* 0x008fe20007810000 */
[C---:B------:R-:W-:Y:S01]  /*6640*/  FMUL.FTZ R169, R213.reuse, UR24 ;  /* 0x00000018d5a97c20 */ /* 0x040fe20008410000 */
[----:B------:R-:W-:Y:S01]  /*6650*/  FSETP.NEU.FTZ.AND P2, PT, R213, -INF , PT ;  /* 0xff800000d500780b */ /* 0x000fe20003f5d000 */
[----:B------:R-:W-:Y:S03]  /*6660*/  LDSM.16.MT88.4 R16, [R220+0xb000] ;  /* 0x00b00000dc10783b */ /* 0x000fe60000004200 */
[----:B------:R-:W-:Y:S01]  /*6670*/  FSEL R169, R169, RZ, P2 ;  /* 0x000000ffa9a97208 */ /* 0x000fe20001000000 */
[----:B------:R-:W2:Y:S01]  /*6680*/  SHFL.BFLY PT, R5, R8, 0x1, 0x1f ;  /* 0x0c201f0008057f89 */ /* 0x000ea200000e0000 */
[----:B------:R-:W3:Y:S01]  /*6690*/  MUFU.EX2 R58, R58 ;  /* 0x0000003a003a7308 */ /* 0x000ee20000000800 */
[----:B----4-:R-:W-:-:S02]  /*66a0*/  F2FP.F16.F32.PACK_AB R36, R63, R46 ;  /* 0x0000002e3f24723e */ /* 0x010fc400000000ff */
[----:B-1----:R-:W-:Y:S01]  /*66b0*/  FMNMX.FTZ R212, R21, R212, !PT ;  /* 0x000000d415d47209 */ /* 0x002fe20007810000 */
[--C-:B------:R-:W-:Y:S01]  /*66c0*/  FFMA.FTZ R53, R0, UR24, -R169.reuse ;  /* 0x0000001800357c23 */ /* 0x100fe200080108a9 */
[----:B------:R-:W1:Y:S01]  /*66d0*/  LDSM.16.MT88.4 R20, [R222+0x9000] ;  /* 0x00900000de14783b */ /* 0x000e620000004200 */
[--C-:B------:R-:W-:Y:S01]  /*66e0*/  FFMA.FTZ R55, R62, UR24, -R169.reuse ;  /* 0x000000183e377c23 */ /* 0x100fe200080108a9 */
[C---:B------:R-:W-:Y:S01]  /*66f0*/  FSETP.NEU.FTZ.AND P1, PT, R212.reuse, -INF , PT ;  /* 0xff800000d400780b */ /* 0x040fe20003f3d000 */
[----:B------:R-:W-:Y:S01]  /*6700*/  FMUL.FTZ R179, R212, UR24 ;  /* 0x00000018d4b37c20 */ /* 0x000fe20008410000 */
[--C-:B------:R-:W-:Y:S01]  /*6710*/  FFMA.FTZ R62, R188, UR24, -R169.reuse ;  /* 0x00000018bc3e7c23 */ /* 0x100fe200080108a9 */
[--C-:B------:R-:W-:Y:S01]  /*6720*/  FFMA.FTZ R67, R190, UR24, -R169.reuse ;  /* 0x00000018be437c23 */ /* 0x100fe200080108a9 */
[----:B------:R-:W-:Y:S01]  /*6730*/  FSEL R65, R212, RZ, P1 ;  /* 0x000000ffd4417208 */ /* 0x000fe20000800000 */
[----:B------:R-:W-:Y:S01]  /*6740*/  MUFU.EX2 R55, R55 ;  /* 0x0000003700377308 */ /* 0x000fe20000000800 */
[----:B------:R-:W-:Y:S01]  /*6750*/  FSEL R179, R179, RZ, P1 ;  /* 0x000000ffb3b37208 */ /* 0x000fe20000800000 */
[--C-:B------:R-:W-:Y:S01]  /*6760*/  FFMA.FTZ R192, R40, UR24, -R169.reuse ;  /* 0x0000001828c07c23 */ /* 0x100fe200080108a9 */
[----:B------:R-:W-:Y:S01]  /*6770*/  FFMA.FTZ R194, R210, UR24, -R169 ;  /* 0x00000018d2c27c23 */ /* 0x000fe200080108a9 */
[----:B------:R-:W-:Y:S01]  /*6780*/  FADD.FTZ R65, R166, -R65 ;  /* 0x80000041a6417221 */ /* 0x000fe20000010000 */
[----:B---3--:R-:W-:Y:S01]  /*6790*/  F2FP.F16.F32.PACK_AB R38, R58, R61 ;  /* 0x0000003d3a26723e */ /* 0x008fe200000000ff */
[--C-:B------:R-:W-:Y:S01]  /*67a0*/  FFMA.FTZ R51, R4, UR24, -R179.reuse ;  /* 0x0000001804337c23 */ /* 0x100fe200080108b3 */
[--C-:B------:R-:W-:Y:S01]  /*67b0*/  FFMA.FTZ R49, R48, UR24, -R179.reuse ;  /* 0x0000001830317c23 */ /* 0x100fe200080108b3 */
[--C-:B------:R-:W-:Y:S01]  /*67c0*/  FFMA.FTZ R52, R6, UR24, -R179.reuse ;  /* 0x0000001806347c23 */ /* 0x100fe200080108b3 */
[--C-:B------:R-:W-:Y:S01]  /*67d0*/  FFMA.FTZ R50, R50, UR24, -R179.reuse ;  /* 0x0000001832327c23 */ /* 0x100fe200080108b3 */
[----:B------:R-:W-:Y:S01]  /*67e0*/  FMUL.FTZ R65, R65, UR24 ;  /* 0x0000001841417c20 */ /* 0x000fe20008410000 */
[----:B--2---:R-:W-:Y:S01]  /*67f0*/  FMNMX.FTZ R0, R8, R5, !PT ;  /* 0x0000000508007209 */ /* 0x004fe20007810000 */
[----:B------:R-:W2:Y:S01]  /*6800*/  MUFU.EX2 R53, R53 ;  /* 0x0000003500357308 */ /* 0x000ea20000000800 */
[--C-:B------:R-:W-:Y:S01]  /*6810*/  FFMA.FTZ R168, R34, UR24, -R179.reuse ;  /* 0x0000001822a87c23 */ /* 0x100fe200080108b3 */
[----:B------:R-:W-:Y:S01]  /*6820*/  FFMA.FTZ R164, R164, UR24, -R179 ;  /* 0x00000018a4a47c23 */ /* 0x000fe200080108b3 */
[C---:B------:R-:W-:Y:S01]  /*6830*/  FSETP.NEU.FTZ.AND P0, PT, R0.reuse, -INF , PT ;  /* 0xff8000000000780b */ /* 0x040fe20003f1d000 */
[----:B------:R-:W-:Y:S01]  /*6840*/  FMUL.FTZ R172, R0, UR24 ;  /* 0x0000001800ac7c20 */ /* 0x000fe20008410000 */
[----:B------:R-:W-:Y:S01]  /*6850*/  FFMA.FTZ R195, R218, UR24, -R169 ;  /* 0x00000018dac37c23 */ /* 0x000fe200080108a9 */
[----:B------:R-:W-:Y:S01]  /*6860*/  FFMA.FTZ R210, R197, UR24, -R186 ;  /* 0x00000018c5d27c23 */ /* 0x000fe200080108ba */
[----:B------:R-:W-:Y:S01]  /*6870*/  FSEL R4, R0, RZ, P0 ;  /* 0x000000ff00047208 */ /* 0x000fe20000000000 */
[----:B------:R-:W-:Y:S01]  /*6880*/  MUFU.EX2 R52, R52 ;  /* 0x0000003400347308 */ /* 0x000fe20000000800 */
[----:B------:R-:W-:Y:S01]  /*6890*/  FSEL R172, R172, RZ, P0 ;  /* 0x000000ffacac7208 */ /* 0x000fe20000000000 */
[----:B------:R-:W-:Y:S01]  /*68a0*/  FFMA.FTZ R200, R200, UR24, -R179 ;  /* 0x00000018c8c87c23 */ /* 0x000fe200080108b3 */
[----:B------:R-:W-:Y:S01]  /*68b0*/  FFMA.FTZ R197, R206, UR24, -R169 ;  /* 0x00000018cec57c23 */ /* 0x000fe200080108a9 */
[----:B------:R-:W-:Y:S01]  /*68c0*/  FADD.FTZ R4, R165, -R4 ;  /* 0x80000004a5047221 */ /* 0x000fe20000010000 */
[--C-:B------:R-:W-:Y:S01]  /*68d0*/  FFMA.FTZ R165, R42, UR24, -R179.reuse ;  /* 0x000000182aa57c23 */ /* 0x100fe200080108b3 */
[--C-:B------:R-:W-:Y:S01]  /*68e0*/  FFMA.FTZ R48, R11, UR24, -R172.reuse ;  /* 0x000000180b307c23 */ /* 0x100fe200080108ac */
[--C-:B------:R-:W-:Y:S01]  /*68f0*/  FFMA.FTZ R47, R9, UR24, -R172.reuse ;  /* 0x00000018092f7c23 */ /* 0x100fe200080108ac */
[----:B------:R-:W-:Y:S01]  /*6900*/  FMUL.FTZ R64, R4, UR24 ;  /* 0x0000001804407c20 */ /* 0x000fe20008410000 */
[----:B------:R-:W-:Y:S01]  /*6910*/  FSEL R4, R213, RZ, P2 ;  /* 0x000000ffd5047208 */ /* 0x000fe20001000000 */
[----:B------:R-:W3:Y:S01]  /*6920*/  LDSM.16.MT88.4 R8, [R222+0xa000] ;  /* 0x00a00000de08783b */ /* 0x000ee20000004200 */
[--C-:B------:R-:W-:Y:S01]  /*6930*/  FFMA.FTZ R45, R181, UR24, -R172.reuse ;  /* 0x00000018b52d7c23 */ /* 0x100fe200080108ac */
[----:B------:R-:W-:Y:S01]  /*6940*/  FFMA.FTZ R60, R189, UR24, -R172 ;  /* 0x00000018bd3c7c23 */ /* 0x000fe200080108ac */
[----:B------:R-:W4:Y:S01]  /*6950*/  MUFU.EX2 R51, R51 ;  /* 0x0000003300337308 */ /* 0x000f220000000800 */
[----:B------:R-:W-:Y:S01]  /*6960*/  FADD.FTZ R33, R167, -R4 ;  /* 0x80000004a7217221 */ /* 0x000fe20000010000 */
[----:B--2---:R-:W-:Y:S01]  /*6970*/  F2FP.F16.F32.PACK_AB R37, R53, R55 ;  /* 0x000000373525723e */ /* 0x004fe200000000ff */
[----:B------:R-:W2:Y:S01]  /*6980*/  LDSM.16.MT88.4 R4, [R220+0xa000] ;  /* 0x00a00000dc04783b */ /* 0x000ea20000004200 */
[----:B------:R-:W-:Y:S01]  /*6990*/  FFMA.FTZ R181, R32, UR24, -R179 ;  /* 0x0000001820b57c23 */ /* 0x000fe200080108b3 */
[----:B------:R-:W-:Y:S01]  /*69a0*/  FMUL.FTZ R33, R33, UR24 ;  /* 0x0000001821217c20 */ /* 0x000fe20008410000 */
[--C-:B------:R-:W-:Y:S01]  /*69b0*/  FFMA.FTZ R188, R187, UR24, -R172.reuse ;  /* 0x00000018bbbc7c23 */ /* 0x100fe200080108ac */
[--C-:B------:R-:W-:Y:S01]  /*69c0*/  FFMA.FTZ R183, R183, UR24, -R172.reuse ;  /* 0x00000018b7b77c23 */ /* 0x100fe200080108ac */
[----:B------:R-:W-:Y:S01]  /*69d0*/  MUFU.EX2 R50, R50 ;  /* 0x0000003200327308 */ /* 0x000fe20000000800 */
[--C-:B------:R-:W-:Y:S01]  /*69e0*/  FFMA.FTZ R187, R41, UR24, -R172.reuse ;  /* 0x0000001829bb7c23 */ /* 0x100fe200080108ac */
[--C-:B------:R-:W-:Y:S01]  /*69f0*/  FFMA.FTZ R190, R43, UR24, -R172.reuse ;  /* 0x000000182bbe7c23 */ /* 0x100fe200080108ac */
[--C-:B------:R-:W-:Y:S01]  /*6a00*/  FFMA.FTZ R189, R216, UR24, -R169.reuse ;  /* 0x00000018d8bd7c23 */ /* 0x100fe200080108a9 */
[--C-:B------:R-:W-:Y:S01]  /*6a10*/  FFMA.FTZ R203, R203, UR24, -R172.reuse ;  /* 0x00000018cbcb7c23 */ /* 0x100fe200080108ac */
[--C-:B------:R-:W-:Y:S01]  /*6a20*/  FFMA.FTZ R180, R180, UR24, -R169.reuse ;  /* 0x00000018b4b47c23 */ /* 0x100fe200080108a9 */
[----:B------:R-:W-:Y:S01]  /*6a30*/  FFMA.FTZ R184, R184, UR24, -R169 ;  /* 0x00000018b8b87c23 */ /* 0x000fe200080108a9 */
[--C-:B------:R-:W-:Y:S01]  /*6a40*/  FFMA.FTZ R182, R182, UR24, -R179.reuse ;  /* 0x00000018b6b67c23 */ /* 0x100fe200080108b3 */
[----:B------:R-:W5:Y:S01]  /*6a50*/  MUFU.EX2 R49, R49 ;  /* 0x0000003100317308 */ /* 0x000f620000000800 */
[----:B----4-:R-:W-:Y:S01]  /*6a60*/  F2FP.F16.F32.PACK_AB R28, R51, R52 ;  /* 0x00000034331c723e */ /* 0x010fe200000000ff */
[----:B------:R-:W-:Y:S01]  /*6a70*/  FFMA.FTZ R176, R176, UR24, -R179 ;  /* 0x00000018b0b07c23 */ /* 0x000fe200080108b3 */
[--C-:B------:R-:W-:Y:S01]  /*6a80*/  FFMA.FTZ R175, R175, UR24, -R172.reuse ;  /* 0x00000018afaf7c23 */ /* 0x100fe200080108ac */
[--C-:B------:R-:W-:Y:S01]  /*6a90*/  FFMA.FTZ R170, R170, UR24, -R169.reuse ;  /* 0x00000018aaaa7c23 */ /* 0x100fe200080108a9 */
[----:B------:R-:W-:Y:S01]  /*6aa0*/  FFMA.FTZ R173, R173, UR24, -R172 ;  /* 0x00000018adad7c23 */ /* 0x000fe200080108ac */
[----:B------:R-:W-:Y:S01]  /*6ab0*/  FFMA.FTZ R66, R66, UR24, -R169 ;  /* 0x0000001842427c23 */ /* 0x000fe200080108a9 */
[----:B------:R-:W-:Y:S01]  /*6ac0*/  PLOP3.LUT P0, PT, PT, PT, UP0, 0x80, 0x0 ;  /* 0x000000000000781c */ /* 0x000fe20003f0f008 */
[----:B------:R-:W-:Y:S08]  /*6ad0*/  MUFU.EX2 R48, R48 ;  /* 0x0000003000307308 */ /* 0x000ff00000000800 */
[----:B------:R-:W4:Y:S01]  /*6ae0*/  MUFU.EX2 R47, R47 ;  /* 0x0000002f002f7308 */ /* 0x000f220000000800 */
[----:B-----5:R-:W-:-:S07]  /*6af0*/  F2FP.F16.F32.PACK_AB R30, R49, R50 ;  /* 0x00000032311e723e */ /* 0x020fce00000000ff */
[----:B------:R-:W-:Y:S08]  /*6b00*/  MUFU.EX2 R45, R45 ;  /* 0x0000002d002d7308 */ /* 0x000ff00000000800 */
[----:B------:R-:W5:Y:S01]  /*6b10*/  MUFU.EX2 R60, R60 ;  /* 0x0000003c003c7308 */ /* 0x000f620000000800 */
[----:B----4-:R-:W-:-:S07]  /*6b20*/  F2FP.F16.F32.PACK_AB R29, R47, R48 ;  /* 0x000000302f1d723e */ /* 0x010fce00000000ff */
[----:B------:R-:W4:Y:S08]  /*6b30*/  MUFU.EX2 R65, R65 ;  /* 0x0000004100417308 */ /* 0x000f300000000800 */
[----:B------:R-:W1:Y:S01]  /*6b40*/  MUFU.EX2 R64, R64 ;  /* 0x0000004000407308 */ /* 0x000e620000000800 */
[----:B-----5:R-:W-:-:S07]  /*6b50*/  F2FP.F16.F32.PACK_AB R31, R60, R45 ;  /* 0x0000002d3c1f723e */ /* 0x020fce00000000ff */
[----:B------:R-:W-:Y:S01]  /*6b60*/  MUFU.EX2 R62, R62 ;  /* 0x0000003e003e7308 */ /* 0x000fe20000000800 */
[-C--:B----4-:R-:W-:Y:S01]  /*6b70*/  FMUL.FTZ R156, R156, R65.reuse ;  /* 0x000000419c9c7220 */ /* 0x090fe20000410000 */
[-C--:B------:R-:W-:Y:S01]  /*6b80*/  FMUL.FTZ R157, R157, R65.reuse ;  /* 0x000000419d9d7220 */ /* 0x080fe20000410000 */
[-C--:B------:R-:W-:Y:S01]  /*6b90*/  FMUL.FTZ R152, R152, R65.reuse ;  /* 0x0000004198987220 */ /* 0x080fe20000410000 */
[-C--:B------:R-:W-:Y:S01]  /*6ba0*/  FMUL.FTZ R153, R153, R65.reuse ;  /* 0x0000004199997220 */ /* 0x080fe20000410000 */
[-C--:B------:R-:W-:Y:S01]  /*6bb0*/  FMUL.FTZ R72, R72, R65.reuse ;  /* 0x0000004148487220 */ /* 0x080fe20000410000 */
[-C--:B------:R-:W-:Y:S01]  /*6bc0*/  FMUL.FTZ R73, R73, R65.reuse ;  /* 0x0000004149497220 */ /* 0x080fe20000410000 */
[-C--:B------:R-:W-:Y:S01]  /*6bd0*/  FMUL.FTZ R76, R76, R65.reuse ;  /* 0x000000414c4c7220 */ /* 0x080fe20000410000 */
[----:B------:R-:W4:Y:S01]  /*6be0*/  MUFU.EX2 R67, R67 ;  /* 0x0000004300437308 */ /* 0x000f220000000800 */
[-C--:B-1----:R-:W-:Y:S01]  /*6bf0*/  FMUL.FTZ R158, R158, R64.reuse ;  /* 0x000000409e9e7220 */ /* 0x082fe20000410000 */
[-C--:B------:R-:W-:Y:S01]  /*6c00*/  FMUL.FTZ R159, R159, R64.reuse ;  /* 0x000000409f9f7220 */ /* 0x080fe20000410000 */
[-C--:B------:R-:W-:Y:S01]  /*6c10*/  FMUL.FTZ R154, R154, R64.reuse ;  /* 0x000000409a9a7220 */ /* 0x080fe20000410000 */
[-C--:B------:R-:W-:Y:S01]  /*6c20*/  FMUL.FTZ R155, R155, R64.reuse ;  /* 0x000000409b9b7220 */ /* 0x080fe20000410000 */
[-C--:B------:R-:W-:Y:S01]  /*6c30*/  FMUL.FTZ R74, R74, R64.reuse ;  /* 0x000000404a4a7220 */ /* 0x080fe20000410000 */
[-C--:B------:R-:W-:Y:S01]  /*6c40*/  FMUL.FTZ R75, R75, R64.reuse ;  /* 0x000000404b4b7220 */ /* 0x080fe20000410000 */
[-C--:B------:R-:W-:Y:S01]  /*6c50*/  FMUL.FTZ R77, R77, R65.reuse ;  /* 0x000000414d4d7220 */ /* 0x080fe20000410000 */
[----:B------:R-:W1:Y:S01]  /*6c60*/  MUFU.EX2 R166, R35 ;  /* 0x0000002300a67308 */ /* 0x000e620000000800 */
[-C--:B------:R-:W-:Y:S01]  /*6c70*/  FMUL.FTZ R78, R78, R64.reuse ;  /* 0x000000404e4e7220 */ /* 0x080fe20000410000 */
[-C--:B------:R-:W-:Y:S01]  /*6c80*/  FMUL.FTZ R79, R79, R64.reuse ;  /* 0x000000404f4f7220 */ /* 0x080fe20000410000 */
[-C--:B------:R-:W-:Y:S01]  /*6c90*/  FMUL.FTZ R88, R88, R65.reuse ;  /* 0x0000004158587220 */ /* 0x080fe20000410000 */
        /* <DEDUP_REMOVED lines=14> */
[-C--:B------:R-:W-:Y:S01]  /*6d80*/  FMUL.FTZ R106, R106, R64.reuse ;  /* 0x000000406a6a7220 */ /* 0x080fe20000410000 */
[----:B------:R-:W-:Y:S01]  /*6d90*/  FMUL.FTZ R107, R107, R64 ;  /* 0x000000406b6b7220 */ /* 0x000fe20000410000 */
[----:B----4-:R-:W-:Y:S01]  /*6da0*/  F2FP.F16.F32.PACK_AB R39, R67, R62 ;  /* 0x0000003e4327723e */ /* 0x010fe200000000ff */
[-C--:B-1----:R-:W-:Y:S01]  /*6db0*/  FMUL.FTZ R160, R160, R166.reuse ;  /* 0x000000a6a0a07220 */ /* 0x082fe20000410000 */
[-C--:B------:R-:W-:Y:S01]  /*6dc0*/  FMUL.FTZ R161, R161, R166.reuse ;  /* 0x000000a6a1a17220 */ /* 0x080fe20000410000 */
[-C--:B------:R-:W-:Y:S01]  /*6dd0*/  FMUL.FTZ R148, R148, R166.reuse ;  /* 0x000000a694947220 */ /* 0x080fe20000410000 */
[-C--:B------:R-:W-:Y:S01]  /*6de0*/  FMUL.FTZ R149, R149, R166.reuse ;  /* 0x000000a695957220 */ /* 0x080fe20000410000 */
        /* <DEDUP_REMOVED lines=28> */
[C---:B------:R-:W-:Y:S01]  /*6fb0*/  HMMA.16816.F32 R156, R28.reuse, R20, R156 ;  /* 0x000000141c9c723c */ /* 0x040fe2000000189c */
        /* <DEDUP_REMOVED lines=15> */
[----:B------:R-:W-:Y:S01]  /*70b0*/  FMUL.FTZ R133, R133, R65 ;  /* 0x0000004185857220 */ /* 0x000fe20000410000 */
[-C--:B------:R-:W-:Y:S01]  /*70c0*/  FMUL.FTZ R134, R134, R64.reuse ;  /* 0x0000004086867220 */ /* 0x080fe20000410000 */
[C---:B------:R-:W-:Y:S01]  /*70d0*/  HMMA.16816.F32 R76, R28.reuse, R14, R76 ;  /* 0x0000000e1c4c723c */ /* 0x040fe2000000184c */
[----:B------:R-:W-:Y:S01]  /*70e0*/  FMUL.FTZ R135, R135, R64 ;  /* 0x0000004087877220 */ /* 0x000fe20000410000 */
[----:B------:R-:W-:Y:S01]  /*70f0*/  LDSM.16.MT88.4 R32, [R222+0x9400] ;  /* 0x00940000de20783b */ /* 0x000fe20000004200 */
[-C--:B------:R-:W-:Y:S01]  /*7100*/  FMUL.FTZ R140, R140, R166.reuse ;  /* 0x000000a68c8c7220 */ /* 0x080fe20000410000 */
[-C--:B------:R-:W-:Y:S01]  /*7110*/  FMUL.FTZ R141, R141, R166.reuse ;  /* 0x000000a68d8d7220 */ /* 0x080fe20000410000 */
[-C--:B------:R-:W-:Y:S01]  /*7120*/  FMUL.FTZ R142, R142, R167.reuse ;  /* 0x000000a78e8e7220 */ /* 0x080fe20000410000 */
[C---:B---3--:R-:W-:Y:S01]  /*7130*/  HMMA.16816.F32 R88, R28.reuse, R8, R88 ;  /* 0x000000081c58723c */ /* 0x048fe20000001858 */
        /* <DEDUP_REMOVED lines=11> */
[C---:B--2---:R-:W-:Y:S01]  /*71f0*/  HMMA.16816.F32 R100, R28.reuse, R4, R100 ;  /* 0x000000041c64723c */ /* 0x044fe20000001864 */
[-C--:B------:R-:W-:Y:S01]  /*7200*/  FMUL.FTZ R129, R129, R166.reuse ;  /* 0x000000a681817220 */ /* 0x080fe20000410000 */
[-C--:B------:R-:W-:Y:S01]  /*7210*/  FMUL.FTZ R130, R130, R167.reuse ;  /* 0x000000a782827220 */ /* 0x080fe20000410000 */
[-C--:B------:R-:W-:Y:S01]  /*7220*/  FMUL.FTZ R131, R131, R167.reuse ;  /* 0x000000a783837220 */ /* 0x080fe20000410000 */
[----:B------:R-:W-:Y:S01]  /*7230*/  MUFU.EX2 R59, R59 ;  /* 0x0000003b003b7308 */ /* 0x000fe20000000800 */
[----:B------:R-:W-:Y:S01]  /*7240*/  FFMA.FTZ R46, R239, R166, R46 ;  /* 0x000000a6ef2e7223 */ /* 0x000fe2000001002e */
[----:B------:R-:W-:Y:S01]  /*7250*/  HMMA.16816.F32 R104, R28, R6, R104 ;  /* 0x000000061c68723c */ /* 0x000fe20000001868 */
[----:B------:R-:W-:Y:S01]  /*7260*/  FFMA.FTZ R234, R234, R167, R55 ;  /* 0x000000a7eaea7223 */ /* 0x000fe20000010037 */
[----:B------:R-:W-:Y:S01]  /*7270*/  FFMA.FTZ R52, R237, R65, R52 ;  /* 0x00000041ed347223 */ /* 0x000fe20000010034 */
[----:B------:R-:W-:Y:S01]  /*7280*/  FFMA.FTZ R48, R235, R64, R48 ;  /* 0x00000040eb307223 */ /* 0x000fe20000010030 */
        /* <DEDUP_REMOVED lines=12> */
[----:B------:R-:W-:Y:S01]  /*7350*/  FADD.FTZ R45, R45, R48 ;  /* 0x000000302d2d7221 */ /* 0x000fe20000010000 */
[----:B------:R-:W-:Y:S01]  /*7360*/  FADD.FTZ R58, R58, R61 ;  /* 0x0000003d3a3a7221 */ /* 0x000fe20000010000 */
[C---:B------:R-:W-:Y:S01]  /*7370*/  HMMA.16816.F32 R68, R36.reuse, R12, R68 ;  /* 0x0000000c2444723c */ /* 0x040fe20000001844 */
[----:B------:R-:W-:Y:S01]  /*7380*/  FADD.FTZ R62, R67, R62 ;  /* 0x0000003e433e7221 */ /* 0x000fe20000010000 */
[----:B------:R-:W-:Y:S01]  /*7390*/  FADD.FTZ R49, R49, R50 ;  /* 0x0000003231317221 */ /* 0x000fe20000010000 */
[----:B------:R-:W-:Y:S01]  /*73a0*/  FADD.FTZ R60, R60, R45 ;  /* 0x0000002d3c3c7221 */ /* 0x000fe20000010000 */
[----:B------:R-:W-:Y:S01]  /*73b0*/  MOV R167, R213 ;  /* 0x000000d500a77202 */ /* 0x000fe20000000f00 */
[----:B------:R-:W-:Y:S01]  /*73c0*/  MUFU.EX2 R54, R54 ;  /* 0x0000003600367308 */ /* 0x000fe20000000800 */
[----:B------:R-:W-:Y:S01]  /*73d0*/  HMMA.16816.F32 R80, R36, R14, R80 ;  /* 0x0000000e2450723c */ /* 0x000fe20000001850 */
[----:B------:R-:W2:Y:S01]  /*73e0*/  LDSM.16.MT88.4 R12, [R220+0xa400] ;  /* 0x00a40000dc0c783b */ /* 0x000ea20000004200 */
[----:B------:R-:W-:-:S04]  /*73f0*/  MOV R166, R212 ;  /* 0x000000d400a67202 */ /* 0x000fc80000000f00 */
[C---:B------:R-:W-:Y:S01]  /*7400*/  HMMA.16816.F32 R84, R36.reuse, R8, R84 ;  /* 0x000000082454723c */ /* 0x040fe20000001854 */
[----:B------:R-:W-:Y:S05]  /*7410*/  MUFU.EX2 R164, R164 ;  /* 0x000000a400a47308 */ /* 0x000fea0000000800 */
[C---:B------:R-:W-:Y:S01]  /*7420*/  HMMA.16816.F32 R96, R36.reuse, R10, R96 ;  /* 0x0000000a2460723c */ /* 0x040fe20000001860 */
[----:B------:R-:W3:Y:S02]  /*7430*/  LDSM.16.MT88.4 R8, [R222+0xb400] ;  /* 0x00b40000de08783b */ /* 0x000ee40000004200 */
[----:B------:R-:W4:Y:S03]  /*7440*/  MUFU.EX2 R165, R165 ;  /* 0x000000a500a57308 */ /* 0x000f260000000800 */
[C---:B------:R-:W-:Y:S05]  /*7450*/  HMMA.16816.F32 R144, R36.reuse, R4, R144 ;  /* 0x000000042490723c */ /* 0x040fea0000001890 */
[----:B------:R-:W-:Y:S01]  /*7460*/  MUFU.EX2 R168, R168 ;  /* 0x000000a800a87308 */ /* 0x000fe20000000800 */
[----:B------:R-:W-:Y:S01]  /*7470*/  HMMA.16816.F32 R108, R36, R6, R108 ;  /* 0x00000006246c723c */ /* 0x000fe2000000186c */
[----:B------:R-:W5:Y:S05]  /*7480*/  LDSM.16.MT88.4 R4, [R220+0xb400] ;  /* 0x00b40000dc04783b */ /* 0x000f6a0000004200 */
[----:B------:R-:W-:Y:S01]  /*7490*/  HMMA.16816.F32 R112, R28, R24, R112 ;  /* 0x000000181c70723c */ /* 0x000fe20000001870 */
[----:B------:R-:W1:Y:S01]  /*74a0*/  MUFU.EX2 R181, R181 ;  /* 0x000000b500b57308 */ /* 0x000e620000000800 */
[----:B----4-:R-:W-:Y:S01]  /*74b0*/  F2FP.F16.F32.PACK_AB R40, R165, R164 ;  /* 0x000000a4a528723e */ /* 0x010fe200000000ff */
[----:B------:R-:W-:-:S03]  /*74c0*/  FADD.FTZ R164, R164, R49 ;  /* 0x00000031a4a47221 */ /* 0x000fc60000010000 */
[C---:B------:R-:W-:Y:S01]  /*74d0*/  HMMA.16816.F32 R116, R28.reuse, R26, R116 ;  /* 0x0000001a1c74723c */ /* 0x040fe20000001874 */
[----:B------:R-:W-:Y:S02]  /*74e0*/  FADD.FTZ R165, R165, R164 ;  /* 0x000000a4a5a57221 */ /* 0x000fe40000010000 */
[----:B------:R-:W-:Y:S03]  /*74f0*/  MUFU.EX2 R183, R183 ;  /* 0x000000b700b77308 */ /* 0x000fe60000000800 */
[C---:B------:R-:W-:Y:S05]  /*7500*/  HMMA.16816.F32 R124, R28.reuse, R16, R124 ;  /* 0x000000101c7c723c */ /* 0x040fea000000187c */
[----:B------:R-:W4:Y:S01]  /*7510*/  MUFU.EX2 R188, R188 ;  /* 0x000000bc00bc7308 */ /* 0x000f220000000800 */
[----:B------:R-:W-:Y:S01]  /*7520*/  HMMA.16816.F32 R132, R28, R18, R132 ;  /* 0x000000121c84723c */ /* 0x000fe20000001884 */
[----:B------:R-:W5:Y:S01]  /*7530*/  LDSM.16.MT88.4 R28, [R220+0x9400] ;  /* 0x00940000dc1c783b */ /* 0x000f620000004200 */
[----:B-1----:R-:W-:Y:S01]  /*7540*/  F2FP.F16.F32.PACK_AB R42, R181, R168 ;  /* 0x000000a8b52a723e */ /* 0x002fe200000000ff */
[----:B------:R-:W-:Y:S01]  /*7550*/  FADD.FTZ R168, R168, R165 ;  /* 0x000000a5a8a87221 */ /* 0x000fe20000010000 */
[----:B------:R-:W-:-:S02]  /*7560*/  MOV R165, R0 ;  /* 0x0000000000a57202 */ /* 0x000fc40000000f00 */
[----:B------:R-:W-:Y:S01]  /*7570*/  HMMA.16816.F32 R140, R36, R24, R140 ;  /* 0x00000018248c723c */ /* 0x000fe2000000188c */
[----:B------:R-:W-:Y:S01]  /*7580*/  MUFU.EX2 R187, R187 ;  /* 0x000000bb00bb7308 */ /* 0x000fe20000000800 */
[----:B------:R-:W-:Y:S01]  /*7590*/  FADD.FTZ R181, R181, R168 ;  /* 0x000000a8b5b57221 */ /* 0x000fe20000010000 */
[----:B------:R-:W-:-:S03]  /*75a0*/  MOV R168, R214 ;  /* 0x000000d600a87202 */ /* 0x000fc60000000f00 */
[C---:B------:R-:W-:Y:S01]  /*75b0*/  HMMA.16816.F32 R120, R36.reuse, R26, R120 ;  /* 0x0000001a2478723c */ /* 0x040fe20000001878 */
[----:B------:R-:W-:Y:S01]  /*75c0*/  F2FP.F16.F32.PACK_AB R24, R56, R59 ;  /* 0x0000003b3818723e */ /* 0x000fe200000000ff */
[----:B------:R-:W-:Y:S01]  /*75d0*/  FADD.FTZ R59, R59, R58 ;  /* 0x0000003a3b3b7221 */ /* 0x000fe20000010000 */
[----:B------:R-:W1:Y:S01]  /*75e0*/  MUFU.EX2 R190, R190 ;  /* 0x000000be00be7308 */ /* 0x000e620000000800 */
[----:B----4-:R-:W-:Y:S01]  /*75f0*/  F2FP.F16.F32.PACK_AB R41, R188, R183 ;  /* 0x000000b7bc29723e */ /* 0x010fe200000000ff */
[----:B------:R-:W-:Y:S01]  /*7600*/  FADD.FTZ R183, R183, R60 ;  /* 0x0000003cb7b77221 */ /* 0x000fe20000010000 */
[C---:B------:R-:W-:Y:S01]  /*7610*/  HMMA.16816.F32 R136, R36.reuse, R16, R136 ;  /* 0x000000102488723c */ /* 0x040fe20000001888 */
[----:B------:R-:W-:Y:S01]  /*7620*/  F2FP.F16.F32.PACK_AB R26, R54, R57 ;  /* 0x00000039361a723e */ /* 0x000fe200000000ff */
[----:B------:R-:W-:Y:S01]  /*7630*/  FADD.FTZ R56, R56, R59 ;  /* 0x0000003b38387221 */ /* 0x000fe20000010000 */
[----:B------:R-:W-:Y:S02]  /*7640*/  FADD.FTZ R188, R188, R183 ;  /* 0x000000b7bcbc7221 */ /* 0x000fe40000010000 */
[----:B------:R-:W-:Y:S01]  /*7650*/  MUFU.EX2 R189, R189 ;  /* 0x000000bd00bd7308 */ /* 0x000fe20000000800 */
[----:B------:R-:W-:Y:S01]  /*7660*/  HMMA.16816.F32 R128, R36, R18, R128 ;  /* 0x000000122480723c */ /* 0x000fe20000001880 */
[----:B------:R-:W-:Y:S01]  /*7670*/  LDSM.16.MT88.4 R16, [R220+0x9800] ;  /* 0x00980000dc10783b */ /* 0x000fe20000004200 */
[----:B------:R-:W-:-:S04]  /*7680*/  FADD.FTZ R57, R57, R56 ;  /* 0x0000003839397221 */ /* 0x000fc80000010000 */
[----:B------:R-:W-:Y:S01]  /*7690*/  FADD.FTZ R57, R54, R57 ;  /* 0x0000003936397221 */ /* 0x000fe20000010000 */
[----:B------:R-:W4:Y:S01]  /*76a0*/  MUFU.EX2 R192, R192 ;  /* 0x000000c000c07308 */ /* 0x000f220000000800 */
[----:B-1----:R-:W-:Y:S01]  /*76b0*/  F2FP.F16.F32.PACK_AB R43, R190, R187 ;  /* 0x000000bbbe2b723e */ /* 0x002fe200000000ff */
[----:B------:R-:W-:-:S04]  /*76c0*/  FADD.FTZ R187, R187, R188 ;  /* 0x000000bcbbbb7221 */ /* 0x000fc80000010000 */
[----:B------:R-:W-:Y:S02]  /*76d0*/  FADD.FTZ R187, R190, R187 ;  /* 0x000000bbbebb7221 */ /* 0x000fe40000010000 */
[----:B------:R-:W-:Y:S01]  /*76e0*/  MUFU.EX2 R194, R194 ;  /* 0x000000c200c27308 */ /* 0x000fe20000000800 */
[C---:B------:R-:W-:Y:S06]  /*76f0*/  HMMA.16816.F32 R88, R40.reuse, R20, R88 ;  /* 0x000000142858723c */ /* 0x040fec0000001858 */
[----:B------:R-:W-:Y:S01]  /*7700*/  HMMA.16816.F32 R92, R40, R22, R92 ;  /* 0x00000016285c723c */ /* 0x000fe2000000185c */
[----:B------:R-:W1:Y:S01]  /*7710*/  MUFU.EX2 R195, R195 ;  /* 0x000000c300c37308 */ /* 0x000e620000000800 */
[----:B----4-:R-:W-:Y:S01]  /*7720*/  F2FP.F16.F32.PACK_AB R25, R192, R189 ;  /* 0x000000bdc019723e */ /* 0x010fe200000000ff */
[----:B------:R-:W-:-:S03]  /*7730*/  FADD.FTZ R189, R189, R62 ;  /* 0x0000003ebdbd7221 */ /* 0x000fc60000010000 */
[C---:B--2---:R-:W-:Y:S01]  /*7740*/  HMMA.16816.F32 R100, R40.reuse, R12, R100 ;  /* 0x0000000c2864723c */ /* 0x044fe20000001864 */
[----:B------:R-:W-:Y:S02]  /*7750*/  FADD.FTZ R189, R192, R189 ;  /* 0x000000bdc0bd7221 */ /* 0x000fe40000010000 */
[----:B------:R-:W-:Y:S03]  /*7760*/  MUFU.EX2 R200, R200 ;  /* 0x000000c800c87308 */ /* 0x000fe60000000800 */
[C---:B------:R-:W-:Y:S05]  /*7770*/  HMMA.16816.F32 R104, R40.reuse, R14, R104 ;  /* 0x0000000e2868723c */ /* 0x040fea0000001868 */
[----:B------:R-:W-:Y:S01]  /*7780*/  MUFU.EX2 R203, R203 ;  /* 0x000000cb00cb7308 */ /* 0x000fe20000000800 */
[----:B-1----:R-:W-:Y:S01]  /*7790*/  F2FP.F16.F32.PACK_AB R27, R195, R194 ;  /* 0x000000c2c31b723e */ /* 0x002fe200000000ff */
[----:B---3--:R-:W-:Y:S01]  /*77a0*/  HMMA.16816.F32 R112, R40, R8, R112 ;  /* 0x000000082870723c */ /* 0x008fe20000001870 */
[----:B------:R-:W-:-:S04]  /*77b0*/  FADD.FTZ R194, R194, R189 ;  /* 0x000000bdc2c27221 */ /* 0x000fc80000010000 */
[----:B------:R-:W-:Y:S01]  /*77c0*/  FADD.FTZ R194, R195, R194 ;  /* 0x000000c2c3c27221 */ /* 0x000fe20000010000 */
[C---:B------:R-:W-:Y:S01]  /*77d0*/  HMMA.16816.F32 R116, R40.reuse, R10, R116 ;  /* 0x0000000a2874723c */ /* 0x040fe20000001874 */
[----:B------:R-:W-:Y:S05]  /*77e0*/  MUFU.EX2 R197, R197 ;  /* 0x000000c500c57308 */ /* 0x000fea0000000800 */
[C---:B-----5:R-:W-:Y:S03]  /*77f0*/  HMMA.16816.F32 R124, R40.reuse, R4, R124 ;  /* 0x00000004287c723c */ /* 0x060fe6000000187c */
[----:B------:R-:W1:Y:S03]  /*7800*/  MUFU.EX2 R180, R180 ;  /* 0x000000b400b47308 */ /* 0x000e660000000800 */
[----:B------:R-:W-:Y:S05]  /*7810*/  HMMA.16816.F32 R132, R40, R6, R132 ;  /* 0x000000062884723c */ /* 0x000fea0000001884 */
[----:B------:R-:W-:Y:S01]  /*7820*/  MUFU.EX2 R184, R184 ;  /* 0x000000b800b87308 */ /* 0x000fe20000000800 */
[C---:B------:R-:W-:Y:S06]  /*7830*/  HMMA.16816.F32 R84, R24.reuse, R20, R84 ;  /* 0x000000141854723c */ /* 0x040fec0000001854 */
[C---:B------:R-:W-:Y:S01]  /*7840*/  HMMA.16816.F32 R96, R24.reuse, R22, R96 ;  /* 0x000000161860723c */ /* 0x040fe20000001860 */
[----:B------:R-:W2:Y:S01]  /*7850*/  LDSM.16.MT88.4 R20, [R222+0x9800] ;  /* 0x00980000de14783b */ /* 0x000ea20000004200 */
[----:B------:R-:W-:Y:S04]  /*7860*/  MUFU.EX2 R191, R191 ;  /* 0x000000bf00bf7308 */ /* 0x000fe80000000800 */
[C---:B------:R-:W-:Y:S04]  /*7870*/  HMMA.16816.F32 R144, R24.reuse, R12, R144 ;  /* 0x0000000c1890723c */ /* 0x040fe80000001890 */
[----:B------:R-:W-:Y:S02]  /*7880*/  MUFU.EX2 R210, R210 ;  /* 0x000000d200d27308 */ /* 0x000fe40000000800 */
[C---:B------:R-:W-:Y:S01]  /*7890*/  HMMA.16816.F32 R108, R24.reuse, R14, R108 ;  /* 0x0000000e186c723c */ /* 0x040fe2000000186c */
[----:B------:R-:W3:Y:S05]  /*78a0*/  LDSM.16.MT88.4 R12, [R222+0xa800] ;  /* 0x00a80000de0c783b */ /* 0x000eea0000004200 */
[C---:B------:R-:W-:Y:S01]  /*78b0*/  HMMA.16816.F32 R140, R24.reuse, R8, R140 ;  /* 0x00000008188c723c */ /* 0x040fe2000000188c */
[----:B------:R-:W-:Y:S05]  /*78c0*/  MUFU.EX2 R182, R182 ;  /* 0x000000b600b67308 */ /* 0x000fea0000000800 */
[C---:B------:R-:W-:Y:S01]  /*78d0*/  HMMA.16816.F32 R120, R24.reuse, R10, R120 ;  /* 0x0000000a1878723c */ /* 0x040fe20000001878 */
[----:B------:R-:W4:Y:S02]  /*78e0*/  LDSM.16.MT88.4 R8, [R220+0xa800] ;  /* 0x00a80000dc08783b */ /* 0x000f240000004200 */
[----:B------:R-:W-:Y:S03]  /*78f0*/  MUFU.EX2 R175, R175 ;  /* 0x000000af00af7308 */ /* 0x000fe60000000800 */
[C---:B------:R-:W-:Y:S05]  /*7900*/  HMMA.16816.F32 R136, R24.reuse, R4, R136 ;  /* 0x000000041888723c */ /* 0x040fea0000001888 */
[----:B------:R-:W-:Y:S01]  /*7910*/  MUFU.EX2 R170, R170 ;  /* 0x000000aa00aa7308 */ /* 0x000fe20000000800 */
[----:B------:R-:W-:Y:S01]  /*7920*/  HMMA.16816.F32 R128, R24, R6, R128 ;  /* 0x000000061880723c */ /* 0x000fe20000001880 */
[----:B------:R-:W5:Y:S05]  /*7930*/  LDSM.16.MT88.4 R4, [R222+0xb800] ;  /* 0x00b80000de04783b */ /* 0x000f6a0000004200 */
[C---:B------:R-:W-:Y:S01]  /*7940*/  HMMA.16816.F32 R156, R40.reuse, R32, R156 ;  /* 0x00000020289c723c */ /* 0x040fe2000000189c */
[----:B------:R-:W-:Y:S05]  /*7950*/  MUFU.EX2 R185, R185 ;  /* 0x000000b900b97308 */ /* 0x000fea0000000800 */
[C---:B------:R-:W-:Y:S03]  /*7960*/  HMMA.16816.F32 R152, R40.reuse, R34, R152 ;  /* 0x000000222898723c */ /* 0x040fe60000001898 */
[----:B------:R-:W-:Y:S03]  /*7970*/  MUFU.EX2 R176, R176 ;  /* 0x000000b000b07308 */ /* 0x000fe60000000800 */
[C---:B------:R-:W-:Y:S05]  /*7980*/  HMMA.16816.F32 R72, R40.reuse, R28, R72 ;  /* 0x0000001c2848723c */ /* 0x040fea0000001848 */
[----:B------:R-:W-:Y:S01]  /*7990*/  MUFU.EX2 R173, R173 ;  /* 0x000000ad00ad7308 */ /* 0x000fe20000000800 */
[----:B------:R-:W-:Y:S06]  /*79a0*/  HMMA.16816.F32 R76, R40, R30, R76 ;  /* 0x0000001e284c723c */ /* 0x000fec000000184c */
[C---:B------:R-:W-:Y:S01]  /*79b0*/  HMMA.16816.F32 R68, R24.reuse, R28, R68 ;  /* 0x0000001c1844723c */ /* 0x040fe20000001844 */
[----:B------:R-:W-:Y:S01]  /*79c0*/  FFMA.FTZ R41, R211, UR24, -R186 ;  /* 0x00000018d3297c23 */ /* 0x000fe200080108ba */
[--C-:B------:R-:W-:Y:S01]  /*79d0*/  FFMA.FTZ R42, R208, UR24, -R179.reuse ;  /* 0x00000018d02a7c23 */ /* 0x100fe200080108b3 */
[--C-:B------:R-:W-:Y:S01]  /*79e0*/  FFMA.FTZ R43, R204, UR24, -R179.reuse ;  /* 0x00000018cc2b7c23 */ /* 0x100fe200080108b3 */
[----:B------:R-:W-:Y:S01]  /*79f0*/  FFMA.FTZ R211, R196, UR24, -R179 ;  /* 0x00000018c4d37c23 */ /* 0x000fe200080108b3 */
[--C-:B------:R-:W-:Y:S01]  /*7a00*/  FFMA.FTZ R196, R207, UR24, -R172.reuse ;  /* 0x00000018cfc47c23 */ /* 0x100fe200080108ac */
[C---:B------:R-:W-:Y:S01]  /*7a10*/  HMMA.16816.F32 R80, R24.reuse, R30, R80 ;  /* 0x0000001e1850723c */ /* 0x040fe20000001850 */
[----:B------:R-:W-:Y:S01]  /*7a20*/  FFMA.FTZ R204, R199, UR24, -R172 ;  /* 0x00000018c7cc7c23 */ /* 0x000fe200080108ac */
[--C-:B------:R-:W-:Y:S01]  /*7a30*/  FFMA.FTZ R208, R201, UR24, -R186.reuse ;  /* 0x00000018c9d07c23 */ /* 0x100fe200080108ba */
[----:B------:R-:W-:Y:S01]  /*7a40*/  FFMA.FTZ R40, R215, UR24, -R186 ;  /* 0x00000018d7287c23 */ /* 0x000fe200080108ba */
[----:B------:R-:W-:Y:S01]  /*7a50*/  FFMA.FTZ R207, R209, UR24, -R172 ;  /* 0x00000018d1cf7c23 */ /* 0x000fe200080108ac */
[--C-:B------:R-:W-:Y:S01]  /*7a60*/  FFMA.FTZ R199, R205, UR24, -R186.reuse ;  /* 0x00000018cdc77c23 */ /* 0x100fe200080108ba */
[----:B------:R-:W5:Y:S01]  /*7a70*/  LDSM.16.MT88.4 R28, [R220+0xb800] ;  /* 0x00b80000dc1c783b */ /* 0x000f620000004200 */
[----:B------:R-:W-:Y:S01]  /*7a80*/  FFMA.FTZ R201, R202, UR24, -R169 ;  /* 0x00000018cac97c23 */ /* 0x000fe200080108a9 */
[C---:B------:R-:W-:Y:S01]  /*7a90*/  HMMA.16816.F32 R160, R24.reuse, R32, R160 ;  /* 0x0000002018a0723c */ /* 0x040fe200000018a0 */
[----:B------:R-:W-:Y:S01]  /*7aa0*/  MUFU.EX2 R40, R40 ;  /* 0x0000002800287308 */ /* 0x000fe20000000800 */
[--C-:B------:R-:W-:Y:S01]  /*7ab0*/  FFMA.FTZ R205, R178, UR24, -R179.reuse ;  /* 0x00000018b2cd7c23 */ /* 0x100fe200080108b3 */
[----:B------:R-:W-:Y:S01]  /*7ac0*/  FFMA.FTZ R186, R193, UR24, -R186 ;  /* 0x00000018c1ba7c23 */ /* 0x000fe200080108ba */
[----:B------:R-:W-:Y:S01]  /*7ad0*/  FFMA.FTZ R179, R174, UR24, -R179 ;  /* 0x00000018aeb37c23 */ /* 0x000fe200080108b3 */
[----:B------:R-:W-:Y:S01]  /*7ae0*/  FFMA.FTZ R193, R198, UR24, -R169 ;  /* 0x00000018c6c17c23 */ /* 0x000fe200080108a9 */
[----:B------:R-:W-:Y:S01]  /*7af0*/  HMMA.16816.F32 R148, R24, R34, R148 ;  /* 0x000000221894723c */ /* 0x000fe20000001894 */
[----:B-1----:R-:W-:Y:S01]  /*7b00*/  F2FP.F16.F32.PACK_AB R33, R180, R197 ;  /* 0x000000c5b421723e */ /* 0x002fe200000000ff */
[----:B------:R-:W1:Y:S01]  /*7b10*/  LDSM.16.MT88.4 R24, [R222+0x9c00] ;  /* 0x009c0000de18783b */ /* 0x000e620000004200 */
[----:B------:R-:W2:Y:S01]  /*7b20*/  MUFU.EX2 R41, R41 ;  /* 0x0000002900297308 */ /* 0x000ea20000000800 */
[--C-:B------:R-:W-:Y:S01]  /*7b30*/  FFMA.FTZ R174, R177, UR24, -R172.reuse ;  /* 0x00000018b1ae7c23 */ /* 0x100fe200080108ac */
[----:B------:R-:W-:Y:S01]  /*7b40*/  FFMA.FTZ R172, R171, UR24, -R172 ;  /* 0x00000018abac7c23 */ /* 0x000fe200080108ac */
[----:B------:R-:W-:-:S04]  /*7b50*/  FADD.FTZ R197, R197, R194 ;  /* 0x000000c2c5c57221 */ /* 0x000fc80000010000 */
[----:B------:R-:W-:Y:S01]  /*7b60*/  FADD.FTZ R180, R180, R197 ;  /* 0x000000c5b4b47221 */ /* 0x000fe20000010000 */
[----:B------:R-:W-:Y:S08]  /*7b70*/  MUFU.EX2 R42, R42 ;  /* 0x0000002a002a7308 */ /* 0x000ff00000000800 */
[----:B------:R-:W3:Y:S01]  /*7b80*/  MUFU.EX2 R43, R43 ;  /* 0x0000002b002b7308 */ /* 0x000ee20000000800 */
[----:B--2---:R-:W-:Y:S01]  /*7b90*/  F2FP.F16.F32.PACK_AB R32, R41, R40 ;  /* 0x000000282920723e */ /* 0x004fe200000000ff */
[----:B------:R-:W-:-:S04]  /*7ba0*/  FADD.FTZ R40, R40, R57 ;  /* 0x0000003928287221 */ /* 0x000fc80000010000 */
[----:B------:R-:W-:Y:S02]  /*7bb0*/  FADD.FTZ R40, R41, R40 ;  /* 0x0000002829287221 */ /* 0x000fe40000010000 */
[----:B------:R-:W2:Y:S08]  /*7bc0*/  MUFU.EX2 R211, R211 ;  /* 0x000000d300d37308 */ /* 0x000eb00000000800 */
[----:B------:R-:W-:Y:S01]  /*7bd0*/  MUFU.EX2 R196, R196 ;  /* 0x000000c400c47308 */ /* 0x000fe20000000800 */
[----:B---3--:R-:W-:Y:S01]  /*7be0*/  F2FP.F16.F32.PACK_AB R36, R43, R42 ;  /* 0x0000002a2b24723e */ /* 0x008fe200000000ff */
[----:B------:R-:W-:-:S04]  /*7bf0*/  FADD.FTZ R42, R42, R181 ;  /* 0x000000b52a2a7221 */ /* 0x000fc80000010000 */
[----:B------:R-:W-:Y:S02]  /*7c00*/  FADD.FTZ R43, R43, R42 ;  /* 0x0000002a2b2b7221 */ /* 0x000fe40000010000 */
        /* <DEDUP_REMOVED lines=13> */
[----:B------:R-:W2:Y:S01]  /*7ce0*/  MUFU.EX2 R201, R201 ;  /* 0x000000c900c97308 */ /* 0x000ea20000000800 */
[C---:B------:R-:W-:Y:S06]  /*7cf0*/  HMMA.16816.F32 R156, R36.reuse, R20, R156 ;  /* 0x00000014249c723c */ /* 0x040fec000000189c */
[----:B------:R-:W-:Y:S01]  /*7d00*/  HMMA.16816.F32 R152, R36, R22, R152 ;  /* 0x000000162498723c */ /* 0x000fe20000001898 */
[----:B------:R-:W1:Y:S01]  /*7d10*/  MUFU.EX2 R193, R193 ;  /* 0x000000c100c17308 */ /* 0x000e620000000800 */
[----:B---3--:R-:W-:Y:S01]  /*7d20*/  F2FP.F16.F32.PACK_AB R34, R208, R199 ;  /* 0x000000c7d022723e */ /* 0x008fe200000000ff */
[----:B------:R-:W-:-:S03]  /*7d30*/  FADD.FTZ R199, R199, R40 ;  /* 0x00000028c7c77221 */ /* 0x000fc60000010000 */
[C---:B------:R-:W-:Y:S01]  /*7d40*/  HMMA.16816.F32 R72, R36.reuse, R16, R72 ;  /* 0x000000102448723c */ /* 0x040fe20000001848 */
[----:B------:R-:W-:Y:S02]  /*7d50*/  FADD.FTZ R208, R208, R199 ;  /* 0x000000c7d0d07221 */ /* 0x000fe40000010000 */
[----:B------:R-:W3:Y:S01]  /*7d60*/  MUFU.EX2 R205, R205 ;  /* 0x000000cd00cd7308 */ /* 0x000ee20000000800 */
[C---:B--2---:R-:W-:Y:S01]  /*7d70*/  F2FP.F16.F32.PACK_AB R35, R184.reuse, R201 ;  /* 0x000000c9b823723e */ /* 0x044fe200000000ff */
[----:B------:R-:W-:Y:S01]  /*7d80*/  FADD.FTZ R201, R201, R180 ;  /* 0x000000b4c9c97221 */ /* 0x000fe20000010000 */
[C---:B------:R-:W-:Y:S03]  /*7d90*/  HMMA.16816.F32 R76, R36.reuse, R18, R76 ;  /* 0x00000012244c723c */ /* 0x040fe6000000184c */
[----:B------:R-:W-:Y:S02]  /*7da0*/  FADD.FTZ R184, R184, R201 ;  /* 0x000000c9b8b87221 */ /* 0x000fe40000010000 */
[----:B------:R-:W2:Y:S01]  /*7db0*/  MUFU.EX2 R174, R174 ;  /* 0x000000ae00ae7308 */ /* 0x000ea20000000800 */
[C---:B------:R-:W-:Y:S06]  /*7dc0*/  HMMA.16816.F32 R88, R36.reuse, R12, R88 ;  /* 0x0000000c2458723c */ /* 0x040fec0000001858 */
[C---:B------:R-:W-:Y:S01]  /*7dd0*/  HMMA.16816.F32 R92, R36.reuse, R14, R92 ;  /* 0x0000000e245c723c */ /* 0x040fe2000000185c */
[----:B------:R-:W-:Y:S05]  /*7de0*/  MUFU.EX2 R186, R186 ;  /* 0x000000ba00ba7308 */ /* 0x000fea0000000800 */
[C---:B----4-:R-:W-:Y:S03]  /*7df0*/  HMMA.16816.F32 R100, R36.reuse, R8, R100 ;  /* 0x000000082464723c */ /* 0x050fe60000001864 */
[----:B------:R-:W4:Y:S03]  /*7e00*/  MUFU.EX2 R179, R179 ;  /* 0x000000b300b37308 */ /* 0x000f260000000800 */
[C---:B------:R-:W-:Y:S05]  /*7e10*/  HMMA.16816.F32 R104, R36.reuse, R10, R104 ;  /* 0x0000000a2468723c */ /* 0x040fea0000001868 */
[----:B------:R-:W4:Y:S01]  /*7e20*/  MUFU.EX2 R172, R172 ;  /* 0x000000ac00ac7308 */ /* 0x000f220000000800 */
[C---:B-----5:R-:W-:Y:S06]  /*7e30*/  HMMA.16816.F32 R112, R36.reuse, R4, R112 ;  /* 0x000000042470723c */ /* 0x060fec0000001870 */
[----:B------:R-:W-:Y:S01]  /*7e40*/  HMMA.16816.F32 R116, R36, R6, R116 ;  /* 0x000000062474723c */ /* 0x000fe20000001874 */
[----:B------:R-:W-:Y:S05]  /*7e50*/  MUFU.EX2 R66, R66 ;  /* 0x0000004200427308 */ /* 0x000fea0000000800 */
[C---:B------:R-:W-:Y:S06]  /*7e60*/  HMMA.16816.F32 R160, R32.reuse, R20, R160 ;  /* 0x0000001420a0723c */ /* 0x040fec00000018a0 */
[C---:B------:R-:W-:Y:S01]  /*7e70*/  HMMA.16816.F32 R148, R32.reuse, R22, R148 ;  /* 0x000000162094723c */ /* 0x040fe20000001894 */
[----:B------:R-:W5:Y:S05]  /*7e80*/  LDSM.16.MT88.4 R20, [R220+0x9c00] ;  /* 0x009c0000dc14783b */ /* 0x000f6a0000004200 */
        /* <DEDUP_REMOVED lines=13> */
[----:B------:R-:W-:Y:S06]  /*7f60*/  HMMA.16816.F32 R128, R32, R30, R128 ;  /* 0x0000001e2080723c */ /* 0x000fec0000001880 */
[----:B------:R-:W-:Y:S01]  /*7f70*/  HMMA.16816.F32 R124, R36, R28, R124 ;  /* 0x0000001c247c723c */ /* 0x000fe2000000187c */
[----:B------:R-:W-:-:S05]  /*7f80*/  FFMA.FTZ R33, R44, UR24, -R169 ;  /* 0x000000182c217c23 */ /* 0x000fca00080108a9 */
[----:B------:R-:W-:Y:S01]  /*7f90*/  HMMA.16816.F32 R132, R36, R30, R132 ;  /* 0x0000001e2484723c */ /* 0x000fe20000001884 */
[----:B------:R-:W5:Y:S01]  /*7fa0*/  MUFU.EX2 R33, R33 ;  /* 0x0000002100217308 */ /* 0x000f620000000800 */
[----:B------:R-:W-:Y:S01]  /*7fb0*/  F2FP.F16.F32.PACK_AB R28, R210, R191 ;  /* 0x000000bfd21c723e */ /* 0x000fe200000000ff */
[----:B------:R-:W-:Y:S01]  /*7fc0*/  FADD.FTZ R191, R191, R208 ;  /* 0x000000d0bfbf7221 */ /* 0x000fe20000010000 */
[----:B-1----:R-:W-:Y:S01]  /*7fd0*/  F2FP.F16.F32.PACK_AB R29, R170, R193 ;  /* 0x000000c1aa1d723e */ /* 0x002fe200000000ff */
[----:B------:R-:W-:Y:S02]  /*7fe0*/  FADD.FTZ R193, R193, R184 ;  /* 0x000000b8c1c17221 */ /* 0x000fe40000010000 */
[----:B---3--:R-:W-:Y:S01]  /*7ff0*/  F2FP.F16.F32.PACK_AB R36, R205, R182 ;  /* 0x000000b6cd24723e */ /* 0x008fe200000000ff */
[----:B------:R-:W-:Y:S01]  /*8000*/  FADD.FTZ R182, R182, R211 ;  /* 0x000000d3b6b67221 */ /* 0x000fe20000010000 */
[----:B--2---:R-:W-:Y:S01]  /*8010*/  F2FP.F16.F32.PACK_AB R37, R175, R174 ;  /* 0x000000aeaf25723e */ /* 0x004fe200000000ff */
[----:B------:R-:W-:Y:S01]  /*8020*/  FADD.FTZ R174, R174, R203 ;  /* 0x000000cbaeae7221 */ /* 0x000fe20000010000 */
[----:B----4-:R-:W-:Y:S01]  /*8030*/  F2FP.F16.F32.PACK_AB R38, R179, R176 ;  /* 0x000000b0b326723e */ /* 0x010fe200000000ff */
[----:B------:R-:W-:Y:S01]  /*8040*/  FADD.FTZ R210, R210, R191 ;  /* 0x000000bfd2d27221 */ /* 0x000fe20000010000 */
[----:B------:R-:W-:Y:S01]  /*8050*/  F2FP.F16.F32.PACK_AB R39, R172, R173 ;  /* 0x000000adac27723e */ /* 0x000fe200000000ff */
[----:B------:R-:W-:Y:S01]  /*8060*/  FADD.FTZ R193, R170, R193 ;  /* 0x000000c1aac17221 */ /* 0x000fe20000010000 */
[----:B------:R-:W-:Y:S01]  /*8070*/  F2FP.F16.F32.PACK_AB R30, R186, R185 ;  /* 0x000000b9ba1e723e */ /* 0x000fe200000000ff */
[----:B------:R-:W-:Y:S01]  /*8080*/  FADD.FTZ R205, R205, R182 ;  /* 0x000000b6cdcd7221 */ /* 0x000fe20000010000 */
[----:B------:R-:W-:Y:S01]  /*8090*/  FADD.FTZ R174, R175, R174 ;  /* 0x000000aeafae7221 */ /* 0x000fe20000010000 */
[----:B-----5:R-:W-:Y:S01]  /*80a0*/  F2FP.F16.F32.PACK_AB R31, R33, R66 ;  /* 0x00000042211f723e */ /* 0x020fe200000000ff */
[----:B------:R-:W-:Y:S01]  /*80b0*/  FADD.FTZ R185, R185, R210 ;  /* 0x000000d2b9b97221 */ /* 0x000fe20000010000 */
[----:B------:R-:W-:Y:S01]  /*80c0*/  FADD.FTZ R66, R66, R193 ;  /* 0x000000c142427221 */ /* 0x000fe20000010000 */
[----:B------:R-:W-:Y:S01]  /*80d0*/  FADD.FTZ R176, R176, R205 ;  /* 0x000000cdb0b07221 */ /* 0x000fe20000010000 */
[----:B------:R-:W-:Y:S01]  /*80e0*/  FADD.FTZ R173, R173, R174 ;  /* 0x000000aeadad7221 */ /* 0x000fe20000010000 */
[----:B------:R-:W-:Y:S01]  /*80f0*/  HMMA.16816.F32 R156, R36, R24, R156 ;  /* 0x00000018249c723c */ /* 0x000fe2000000189c */
[----:B------:R-:W-:Y:S01]  /*8100*/  FADD.FTZ R239, R186, R185 ;  /* 0x000000b9baef7221 */ /* 0x000fe20000010000 */
[----:B------:R-:W-:Y:S01]  /*8110*/  FADD.FTZ R234, R33, R66 ;  /* 0x0000004221ea7221 */ /* 0x000fe20000010000 */
[----:B------:R-:W-:Y:S01]  /*8120*/  FADD.FTZ R237, R179, R176 ;  /* 0x000000b0b3ed7221 */ /* 0x000fe20000010000 */
[----:B------:R-:W-:-:S02]  /*8130*/  FADD.FTZ R235, R172, R173 ;  /* 0x000000adaceb7221 */ /* 0x000fc40000010000 */
        /* <DEDUP_REMOVED lines=27> */
[----:B------:R-:W-:Y:S02]  /*82f0*/  USHF.R.S32.HI UR4, URZ, 0x1f, UR25 ;  /* 0x0000001f3f047899 */ /* 0x000fe40008011419 */
[----:B------:R-:W-:Y:S02]  /*8300*/  UIMAD.WIDE.U32 UR26, UR25, UR10, URZ ;  /* 0x0000000a191a72a5 */ /* 0x000fe4000f8e003f */
[----:B------:R-:W-:Y:S02]  /*8310*/  UIMAD UR4, UR4, UR10, URZ ;  /* 0x0000000a040472a4 */ /* 0x000fe4000f8e023f */
[----:B------:R-:W-:Y:S02]  /*8320*/  UISETP.NE.AND UP0, UPT, UR23, 0x3, UPT ;  /* 0x000000031700788c */ /* 0x000fe4000bf05270 */
[----:B------:R-:W-:Y:S01]  /*8330*/  UIMAD UR4, UR25, UR11, UR4 ;  /* 0x0000000b190472a4 */ /* 0x000fe2000f8e0204 */
[----:B------:R-:W-:Y:S02]  /*8340*/  IMAD.U32 R8, RZ, RZ, UR26 ;  /* 0x0000001aff087e24 */ /* 0x000fe4000f8e00ff */
[----:B------:R-:W-:Y:S01]  /*8350*/  IMAD.U32 R9, RZ, RZ, UR27 ;  /* 0x0000001bff097e24 */ /* 0x000fe2000f8e00ff */
[----:B------:R-:W-:Y:S01]  /*8360*/  UIADD3 UR4, UR27, UR4, URZ ;  /* 0x000000041b047290 */ /* 0x000fe2000fffe03f */
[----:B------:R-:W-:Y:S01]  /*8370*/  BAR.SYNC.DEFER_BLOCKING 0x0 ;  /* 0x0000000000007b1d */ /* 0x000fe20000010000 */
[----:B------:R-:W-:-:S04]  /*8380*/  LEA R4, P0, R8, R232, 0x6 ;  /* 0x000000e808047211 */ /* 0x000fc800078030ff */
[----:B------:R-:W-:Y:S01]  /*8390*/  IMAD.U32 R5, RZ, RZ, UR4 ;  /* 0x00000004ff057e24 */ /* 0x000fe2000f8e00ff */
[----:B------:R-:W-:Y:S01]  /*83a0*/  LEA R6, P1, R4, UR6, 0x1 ;  /* 0x0000000604067c11 */ /* 0x000fe2000f8208ff */
[----:B------:R-:W-:-:S03]  /*83b0*/  UIADD3 UR4, UR23, -0x3, URZ ;  /* 0xfffffffd17047890 */ /* 0x000fc6000fffe03f */
[----:B------:R-:W-:Y:S02]  /*83c0*/  LEA.HI.X R5, R8, R241, R5, 0x6, P0 ;  /* 0x000000f108057211 */ /* 0x000fe400000f3405 */
[----:B------:R-:W-:Y:S02]  /*83d0*/  IADD3 R8, P0, R6, UR22, RZ ;  /* 0x0000001606087c10 */ /* 0x000fe4000ff1e0ff */
[----:B------:R-:W-:-:S04]  /*83e0*/  LEA.HI.X R7, R4, UR7, R5, 0x1, P1 ;  /* 0x0000000704077c11 */ /* 0x000fc800088f0c05 */
[----:B------:R-:W-:Y:S01]  /*83f0*/  IADD3.X R9, R7, UR21, RZ, P0, !PT ;  /* 0x0000001507097c10 */ /* 0x000fe200087fe4ff */
        /* <DEDUP_REMOVED lines=17> */
[----:B------:R-:W5:Y:S04]  /*8510*/  LDSM.16.M88.4 R188, [R223] ;  /* 0x00000000dfbc783b */ /* 0x000f680000000200 */
[----:B------:R-:W5:Y:S04]  /*8520*/  LDSM.16.M88.4 R196, [R221+0x6000] ;  /* 0x00600000ddc4783b */ /* 0x000f680000000200 */
[----:B------:R-:W5:Y:S04]  /*8530*/  LDSM.16.M88.4 R208, [R221+0x6c00] ;  /* 0x006c0000ddd0783b */ /* 0x000f680000000200 */
[----:B------:R-:W5:Y:S01]  /*8540*/  LDSM.16.M88.4 R192, [R221+0x6800] ;  /* 0x00680000ddc0783b */ /* 0x000f620000000200 */
[C---:B--2---:R-:W-:Y:S03]  /*8550*/  HMMA.16816.F32 R20, R60.reuse, R172, RZ ;  /* 0x000000ac3c14723c */ /* 0x044fe600000018ff */
[----:B------:R-:W-:Y:S04]  /*8560*/  LDSM.16.M88.4 R48, [R224+0x7000] ;  /* 0x00700000e030783b */ /* 0x000fe80000000200 */
[----:B------:R-:W-:Y:S01]  /*8570*/  LDSM.16.M88.4 R52, [R225+0x3000] ;  /* 0x00300000e134783b */ /* 0x000fe20000000200 */
[----:B------:R-:W-:Y:S03]  /*8580*/  HMMA.16816.F32 R16, R60, R174, RZ ;  /* 0x000000ae3c10723c */ /* 0x000fe600000018ff */
[----:B------:R-:W-:Y:S03]  /*8590*/  LDSM.16.M88.4 R44, [R224+0x7400] ;  /* 0x00740000e02c783b */ /* 0x000fe60000000200 */
[C---:B------:R-:W-:Y:S01]  /*85a0*/  HMMA.16816.F32 R176, R56.reuse, R172, RZ ;  /* 0x000000ac38b0723c */ /* 0x040fe200000018ff */
[----:B------:R-:W-:Y:S04]  /*85b0*/  LDSM.16.M88.4 R40, [R224+0x7800] ;  /* 0x00780000e028783b */ /* 0x000fe80000000200 */
[----:B------:R-:W-:Y:S01]  /*85c0*/  LDSM.16.M88.4 R204, [R223+0x3000] ;  /* 0x00300000dfcc783b */ /* 0x000fe20000000200 */
[C---:B------:R-:W-:Y:S03]  /*85d0*/  HMMA.16816.F32 R172, R56.reuse, R174, RZ ;  /* 0x000000ae38ac723c */ /* 0x040fe600000018ff */
[----:B------:R-:W0:Y:S03]  /*85e0*/  LDGDEPBAR ;  /* 0x00000000000079af */ /* 0x000e260000000000 */
[-C--:B---3--:R-:W-:Y:S06]  /*85f0*/  HMMA.16816.F32 R184, R56, R180.reuse, RZ ;  /* 0x000000b438b8723c */ /* 0x088fec00000018ff */
[C---:B------:R-:W-:Y:S06]  /*8600*/  HMMA.16816.F32 R28, R60.reuse, R180, RZ ;  /* 0x000000b43c1c723c */ /* 0x040fec00000018ff */
[-C--:B------:R-:W-:Y:S06]  /*8610*/  HMMA.16816.F32 R24, R60, R182.reuse, RZ ;  /* 0x000000b63c18723c */ /* 0x080fec00000018ff */
[----:B------:R-:W-:Y:S06]  /*8620*/  HMMA.16816.F32 R180, R56, R182, RZ ;  /* 0x000000b638b4723c */ /* 0x000fec00000018ff */
[C---:B----4-:R-:W-:Y:S06]  /*8630*/  HMMA.16816.F32 R12, R60.reuse, R164, RZ ;  /* 0x000000a43c0c723c */ /* 0x050fec00000018ff */
[----:B-1----:R-:W-:Y:S06]  /*8640*/  HMMA.16816.F32 R8, R60, R166, RZ ;  /* 0x000000a63c08723c */ /* 0x002fec00000018ff */
[----:B------:R-:W-:Y:S06]  /*8650*/  HMMA.16816.F32 R168, R56, R164, RZ ;  /* 0x000000a438a8723c */ /* 0x000fec00000018ff */
[-C--:B-----5:R-:W-:Y:S06]  /*8660*/  HMMA.16816.F32 R4, R60, R36.reuse, RZ ;  /* 0x000000243c04723c */ /* 0x0a0fec00000018ff */
[C---:B------:R-:W-:Y:S06]  /*8670*/  HMMA.16816.F32 R64, R56.reuse, R36, RZ ;  /* 0x000000243840723c */ /* 0x040fec00000018ff */
[----:B------:R-:W-:Y:S06]  /*8680*/  HMMA.16816.F32 R164, R56, R166, RZ ;  /* 0x000000a638a4723c */ /* 0x000fec00000018ff */
[-C--:B------:R-:W-:Y:S06]  /*8690*/  HMMA.16816.F32 R60, R60, R38.reuse, RZ ;  /* 0x000000263c3c723c */ /* 0x080fec00000018ff */
[----:B------:R-:W-:Y:S01]  /*86a0*/  HMMA.16816.F32 R56, R56, R38, RZ ;  /* 0x000000263838723c */ /* 0x000fe200000018ff */
[----:B------:R-:W-:Y:S05]  /*86b0*/  LDSM.16.M88.4 R36, [R224+0x7c00] ;  /* 0x007c0000e024783b */ /* 0x000fea0000000200 */
[C---:B------:R-:W-:Y:S06]  /*86c0*/  HMMA.16816.F32 R20, R200.reuse, R32, R20 ;  /* 0x00000020c814723c */ /* 0x040fec0000001814 */
[----:B------:R-:W-:Y:S06]  /*86d0*/  HMMA.16816.F32 R16, R200, R34, R16 ;  /* 0x00000022c810723c */ /* 0x000fec0000001810 */
[C---:B------:R-:W-:Y:S06]  /*86e0*/  HMMA.16816.F32 R176, R188.reuse, R32, R176 ;  /* 0x00000020bcb0723c */ /* 0x040fec00000018b0 */
[C---:B------:R-:W-:Y:S01]  /*86f0*/  HMMA.16816.F32 R172, R188.reuse, R34, R172 ;  /* 0x00000022bcac723c */ /* 0x040fe200000018ac */
[----:B------:R-:W1:Y:S05]  /*8700*/  LDSM.16.M88.4 R32, [R225+0x2000] ;  /* 0x00200000e120783b */ /* 0x000e6a0000000200 */
[-C--:B------:R-:W-:Y:S06]  /*8710*/  HMMA.16816.F32 R184, R188, R196.reuse, R184 ;  /* 0x000000c4bcb8723c */ /* 0x080fec00000018b8 */
[C---:B------:R-:W-:Y:S06]  /*8720*/  HMMA.16816.F32 R28, R200.reuse, R196, R28 ;  /* 0x000000c4c81c723c */ /* 0x040fec000000181c */
[-C--:B------:R-:W-:Y:S06]  /*8730*/  HMMA.16816.F32 R24, R200, R198.reuse, R24 ;  /* 0x000000c6c818723c */ /* 0x080fec0000001818 */
[----:B------:R-:W-:Y:S01]  /*8740*/  HMMA.16816.F32 R180, R188, R198, R180 ;  /* 0x000000c6bcb4723c */ /* 0x000fe200000018b4 */
[----:B------:R-:W-:Y:S05]  /*8750*/  LDSM.16.M88.4 R196, [R221+0x7400] ;  /* 0x00740000ddc4783b */ /* 0x000fea0000000200 */
[C---:B------:R-:W-:Y:S06]  /*8760*/  HMMA.16816.F32 R4, R200.reuse, R208, R4 ;  /* 0x000000d0c804723c */ /* 0x040fec0000001804 */
[C---:B------:R-:W-:Y:S06]  /*8770*/  HMMA.16816.F32 R12, R200.reuse, R192, R12 ;  /* 0x000000c0c80c723c */ /* 0x040fec000000180c */
[C---:B------:R-:W-:Y:S06]  /*8780*/  HMMA.16816.F32 R8, R200.reuse, R194, R8 ;  /* 0x000000c2c808723c */ /* 0x040fec0000001808 */
[----:B------:R-:W-:Y:S01]  /*8790*/  HMMA.16816.F32 R60, R200, R210, R60 ;  /* 0x000000d2c83c723c */ /* 0x000fe2000000183c */
[----:B------:R-:W-:Y:S05]  /*87a0*/  LDSM.16.M88.4 R200, [R221+0x7000] ;  /* 0x00700000ddc8783b */ /* 0x000fea0000000200 */
[C---:B------:R-:W-:Y:S06]  /*87b0*/  HMMA.16816.F32 R64, R188.reuse, R208, R64 ;  /* 0x000000d0bc40723c */ /* 0x040fec0000001840 */
[C---:B------:R-:W-:Y:S06]  /*87c0*/  HMMA.16816.F32 R168, R188.reuse, R192, R168 ;  /* 0x000000c0bca8723c */ /* 0x040fec00000018a8 */
[C---:B------:R-:W-:Y:S01]  /*87d0*/  HMMA.16816.F32 R56, R188.reuse, R210, R56 ;  /* 0x000000d2bc38723c */ /* 0x040fe20000001838 */
[----:B------:R-:W2:Y:S05]  /*87e0*/  LDSM.16.M88.4 R208, [R223+0x2000] ;  /* 0x00200000dfd0783b */ /* 0x000eaa0000000200 */
[----:B------:R-:W-:Y:S01]  /*87f0*/  HMMA.16816.F32 R164, R188, R194, R164 ;  /* 0x000000c2bca4723c */ /* 0x000fe200000018a4 */
[----:B------:R-:W3:Y:S04]  /*8800*/  LDSM.16.M88.4 R192, [R221+0x7800] ;  /* 0x00780000ddc0783b */ /* 0x000ee80000000200 */
[----:B------:R-:W4:Y:S01]  /*8810*/  LDSM.16.M88.4 R188, [R221+0x7c00] ;  /* 0x007c0000ddbc783b */ /* 0x000f220000000200 */
[-C--:B-1----:R-:W-:Y:S06]  /*8820*/  HMMA.16816.F32 R184, R32, R48.reuse, R184 ;  /* 0x0000003020b8723c */ /* 0x082fec00000018b8 */
[C---:B------:R-:W-:Y:S06]  /*8830*/  HMMA.16816.F32 R28, R52.reuse, R48, R28 ;  /* 0x00000030341c723c */ /* 0x040fec000000181c */
[-C--:B------:R-:W-:Y:S06]  /*8840*/  HMMA.16816.F32 R24, R52, R50.reuse, R24 ;  /* 0x000000323418723c */ /* 0x080fec0000001818 */
[----:B------:R-:W-:Y:S01]  /*8850*/  HMMA.16816.F32 R180, R32, R50, R180 ;  /* 0x0000003220b4723c */ /* 0x000fe200000018b4 */
[----:B------:R-:W-:Y:S05]  /*8860*/  LDSM.16.M88.4 R48, [R225+0x5000] ;  /* 0x00500000e130783b */ /* 0x000fea0000000200 */
        /* <DEDUP_REMOVED lines=9> */
[----:B------:R-:W1:Y:S05]  /*8900*/  LDSM.16.M88.4 R44, [R224+0x8000] ;  /* 0x00800000e02c783b */ /* 0x000e6a0000000200 */
[C---:B------:R-:W-:Y:S06]  /*8910*/  HMMA.16816.F32 R168, R32.reuse, R40, R168 ;  /* 0x0000002820a8723c */ /* 0x040fec00000018a8 */
[C---:B------:R-:W-:Y:S01]  /*8920*/  HMMA.16816.F32 R164, R32.reuse, R42, R164 ;  /* 0x0000002a20a4723c */ /* 0x040fe200000018a4 */
[----:B------:R-:W5:Y:S05]  /*8930*/  LDSM.16.M88.4 R40, [R224+0x8400] ;  /* 0x00840000e028783b */ /* 0x000f6a0000000200 */
[C---:B------:R-:W-:Y:S06]  /*8940*/  HMMA.16816.F32 R64, R32.reuse, R36, R64 ;  /* 0x000000242040723c */ /* 0x040fec0000001840 */
[----:B------:R-:W-:Y:S01]  /*8950*/  HMMA.16816.F32 R56, R32, R38, R56 ;  /* 0x000000262038723c */ /* 0x000fe20000001838 */
[----:B------:R-:W5:Y:S04]  /*8960*/  LDSM.16.M88.4 R32, [R224+0x8c00] ;  /* 0x008c0000e020783b */ /* 0x000f680000000200 */
[----:B------:R-:W-:Y:S01]  /*8970*/  LDSM.16.M88.4 R36, [R224+0x8800] ;  /* 0x00880000e024783b */ /* 0x000fe20000000200 */
[-C--:B--2---:R-:W-:Y:S06]  /*8980*/  HMMA.16816.F32 R184, R208, R200.reuse, R184 ;  /* 0x000000c8d0b8723c */ /* 0x084fec00000018b8 */
[C---:B------:R-:W-:Y:S06]  /*8990*/  HMMA.16816.F32 R28, R204.reuse, R200, R28 ;  /* 0x000000c8cc1c723c */ /* 0x040fec000000181c */
[-C--:B------:R-:W-:Y:S06]  /*89a0*/  HMMA.16816.F32 R24, R204, R202.reuse, R24 ;  /* 0x000000cacc18723c */ /* 0x080fec0000001818 */
[----:B------:R-:W-:Y:S06]  /*89b0*/  HMMA.16816.F32 R180, R208, R202, R180 ;  /* 0x000000cad0b4723c */ /* 0x000fec00000018b4 */
[C---:B------:R-:W-:Y:S06]  /*89c0*/  HMMA.16816.F32 R20, R204.reuse, R196, R20 ;  /* 0x000000c4cc14723c */ /* 0x040fec0000001814 */
[----:B------:R-:W-:Y:S06]  /*89d0*/  HMMA.16816.F32 R16, R204, R198, R16 ;  /* 0x000000c6cc10723c */ /* 0x000fec0000001810 */
[C---:B------:R-:W-:Y:S06]  /*89e0*/  HMMA.16816.F32 R176, R208.reuse, R196, R176 ;  /* 0x000000c4d0b0723c */ /* 0x040fec00000018b0 */
[C---:B------:R-:W-:Y:S01]  /*89f0*/  HMMA.16816.F32 R172, R208.reuse, R198, R172 ;  /* 0x000000c6d0ac723c */ /* 0x040fe200000018ac */
[----:B------:R-:W-:Y:S05]  /*8a00*/  LDSM.16.M88.4 R196, [R223+0x4000] ;  /* 0x00400000dfc4783b */ /* 0x000fea0000000200 */
[C---:B---3--:R-:W-:Y:S01]  /*8a10*/  HMMA.16816.F32 R200, R208.reuse, R192, R168 ;  /* 0x000000c0d0c8723c */ /* 0x048fe200000018a8 */
[----:B------:R-:W2:Y:S05]  /*8a20*/  LDSM.16.M88.4 R168, [R221+0x8000] ;  /* 0x00800000dda8783b */ /* 0x000eaa0000000200 */
[C---:B------:R-:W-:Y:S06]  /*8a30*/  HMMA.16816.F32 R164, R208.reuse, R194, R164 ;  /* 0x000000c2d0a4723c */ /* 0x040fec00000018a4 */
[C---:B----4-:R-:W-:Y:S06]  /*8a40*/  HMMA.16816.F32 R64, R208.reuse, R188, R64 ;  /* 0x000000bcd040723c */ /* 0x050fec0000001840 */
[----:B------:R-:W-:Y:S01]  /*8a50*/  HMMA.16816.F32 R208, R208, R190, R56 ;  /* 0x000000bed0d0723c */ /* 0x000fe20000001838 */
[----:B------:R-:W3:Y:S05]  /*8a60*/  LDSM.16.M88.4 R56, [R223+0x5000] ;  /* 0x00500000df38783b */ /* 0x000eea0000000200 */
[----:B------:R-:W-:Y:S06]  /*8a70*/  HMMA.16816.F32 R4, R204, R188, R4 ;  /* 0x000000bccc04723c */ /* 0x000fec0000001804 */
[-C--:B-1----:R-:W-:Y:S06]  /*8a80*/  HMMA.16816.F32 R184, R52, R44.reuse, R184 ;  /* 0x0000002c34b8723c */ /* 0x082fec00000018b8 */
[C---:B------:R-:W-:Y:S06]  /*8a90*/  HMMA.16816.F32 R28, R48.reuse, R44, R28 ;  /* 0x0000002c301c723c */ /* 0x040fec000000181c */
[-C--:B------:R-:W-:Y:S06]  /*8aa0*/  HMMA.16816.F32 R24, R48, R46.reuse, R24 ;  /* 0x0000002e3018723c */ /* 0x080fec0000001818 */
[----:B------:R-:W-:Y:S01]  /*8ab0*/  HMMA.16816.F32 R180, R52, R46, R180 ;  /* 0x0000002e34b4723c */ /* 0x000fe200000018b4 */
[----:B------:R-:W1:Y:S05]  /*8ac0*/  LDSM.16.M88.4 R44, [R221+0x8400] ;  /* 0x00840000dd2c783b */ /* 0x000e6a0000000200 */
[----:B------:R-:W-:Y:S06]  /*8ad0*/  HMMA.16816.F32 R60, R204, R190, R60 ;  /* 0x000000becc3c723c */ /* 0x000fec000000183c */
[----:B-----5:R-:W-:Y:S06]  /*8ae0*/  HMMA.16816.F32 R176, R52, R40, R176 ;  /* 0x0000002834b0723c */ /* 0x020fec00000018b0 */
[----:B------:R-:W-:Y:S06]  /*8af0*/  HMMA.16816.F32 R12, R204, R192, R12 ;  /* 0x000000c0cc0c723c */ /* 0x000fec000000180c */
[-C--:B------:R-:W-:Y:S06]  /*8b00*/  HMMA.16816.F32 R4, R48, R32.reuse, R4 ;  /* 0x000000203004723c */ /* 0x080fec0000001804 */
[----:B------:R-:W-:Y:S06]  /*8b10*/  HMMA.16816.F32 R64, R52, R32, R64 ;  /* 0x000000203440723c */ /* 0x000fec0000001840 */
[----:B--2---:R-:W-:Y:S01]  /*8b20*/  HMMA.16816.F32 R184, R196, R168, R184 ;  /* 0x000000a8c4b8723c */ /* 0x004fe200000018b8 */
[----:B------:R-:W-:-:S05]  /*8b30*/  IMAD.U32 R33, RZ, RZ, UR4 ;  /* 0x00000004ff217e24 */ /* 0x000fca000f8e00ff */
[C---:B------:R-:W-:Y:S06]  /*8b40*/  HMMA.16816.F32 R16, R48.reuse, R42, R16 ;  /* 0x0000002a3010723c */ /* 0x040fec0000001810 */
[----:B------:R-:W-:Y:S06]  /*8b50*/  HMMA.16816.F32 R20, R48, R40, R20 ;  /* 0x000000283014723c */ /* 0x000fec0000001814 */
[----:B------:R-:W-:Y:S06]  /*8b60*/  HMMA.16816.F32 R8, R204, R194, R8 ;  /* 0x000000c2cc08723c */ /* 0x000fec0000001808 */
[C---:B------:R-:W-:Y:S06]  /*8b70*/  HMMA.16816.F32 R172, R52.reuse, R42, R172 ;  /* 0x0000002a34ac723c */ /* 0x040fec00000018ac */
[C---:B------:R-:W-:Y:S06]  /*8b80*/  HMMA.16816.F32 R200, R52.reuse, R36, R200 ;  /* 0x0000002434c8723c */ /* 0x040fec00000018c8 */
[C---:B------:R-:W-:Y:S06]  /*8b90*/  HMMA.16816.F32 R164, R52.reuse, R38, R164 ;  /* 0x0000002634a4723c */ /* 0x040fec00000018a4 */
[----:B------:R-:W-:Y:S06]  /*8ba0*/  HMMA.16816.F32 R208, R52, R34, R208 ;  /* 0x0000002234d0723c */ /* 0x000fec00000018d0 */
[----:B---3--:R-:W-:Y:S01]  /*8bb0*/  HMMA.16816.F32 R28, R56, R168, R28 ;  /* 0x000000a8381c723c */ /* 0x008fe2000000181c */
[----:B------:R-:W-:-:S04]  /*8bc0*/  IMAD R55, R33, 0x40, R242 ;  /* 0x0000004021377824 */ /* 0x000fc800078e02f2 */
[C---:B------:R-:W-:Y:S01]  /*8bd0*/  VIADD R33, R55.reuse, 0x1 ;  /* 0x0000000137217836 */ /* 0x040fe20000000000 */
[----:B------:R-:W-:Y:S01]  /*8be0*/  HMMA.16816.F32 R24, R56, R170, R24 ;  /* 0x000000aa3818723c */ /* 0x000fe20000001818 */
[C---:B------:R-:W-:Y:S01]  /*8bf0*/  VIADD R41, R55.reuse, 0x9 ;  /* 0x0000000937297836 */ /* 0x040fe20000000000 */
[CC--:B------:R-:W-:Y:S01]  /*8c00*/  ISETP.GE.AND P6, PT, R55.reuse, R238.reuse, PT ;  /* 0x000000ee3700720c */ /* 0x0c0fe20003fc6270 */
[----:B------:R-:W-:Y:S01]  /*8c10*/  VIADD R169, R55, 0x19 ;  /* 0x0000001937a97836 */ /* 0x000fe20000000000 */
[C---:B------:R-:W-:Y:S02]  /*8c20*/  ISETP.GE.AND P2, PT, R33.reuse, R238, PT ;  /* 0x000000ee2100720c */ /* 0x040fe40003f46270 */
[----:B------:R-:W-:Y:S01]  /*8c30*/  HMMA.16816.F32 R60, R48, R34, R60 ;  /* 0x00000022303c723c */ /* 0x000fe2000000183c */
[C---:B------:R-:W-:Y:S02]  /*8c40*/  ISETP.GE.AND P3, PT, R33.reuse, R236, PT ;  /* 0x000000ec2100720c */ /* 0x040fe40003f66270 */
[----:B------:R-:W-:-:S02]  /*8c50*/  ISETP.GE.AND P4, PT, R33, R3, PT ;  /* 0x000000032100720c */ /* 0x000fc40003f86270 */
[----:B------:R-:W-:Y:S01]  /*8c60*/  ISETP.GE.AND P1, PT, R33, R2, PT ;  /* 0x000000022100720c */ /* 0x000fe20003f26270 */
[C---:B------:R-:W-:Y:S01]  /*8c70*/  HMMA.16816.F32 R180, R196.reuse, R170, R180 ;  /* 0x000000aac4b4723c */ /* 0x040fe200000018b4 */
[----:B------:R-:W2:Y:S01]  /*8c80*/  LDSM.16.M88.4 R32, [R221+0x8800] ;  /* 0x00880000dd20783b */ /* 0x000ea20000000200 */
[----:B------:R-:W-:Y:S02]  /*8c90*/  FSEL R187, R187, -INF , !P3 ;  /* 0xff800000bbbb7808 */ /* 0x000fe40005800000 */
[C---:B------:R-:W-:Y:S02]  /*8ca0*/  ISETP.GE.AND P0, PT, R55.reuse, R236, PT ;  /* 0x000000ec3700720c */ /* 0x040fe40003f06270 */
[----:B-1----:R-:W-:Y:S01]  /*8cb0*/  HMMA.16816.F32 R176, R196, R44, R176 ;  /* 0x0000002cc4b0723c */ /* 0x002fe200000018b0 */
[C---:B------:R-:W-:Y:S01]  /*8cc0*/  ISETP.GE.AND P3, PT, R55.reuse, R3, PT ;  /* 0x000000033700720c */ /* 0x040fe20003f66270 */
[----:B------:R-:W-:Y:S01]  /*8cd0*/  VIADD R171, R55, 0x18 ;  /* 0x0000001837ab7836 */ /* 0x000fe20000000000 */
[----:B------:R-:W-:-:S02]  /*8ce0*/  FSEL R53, R185, -INF , !P2 ;  /* 0xff800000b9357808 */ /* 0x000fc40005000000 */
[----:B------:R-:W-:Y:S01]  /*8cf0*/  FSEL R31, R31, -INF , !P1 ;  /* 0xff8000001f1f7808 */ /* 0x000fe20004800000 */
[----:B------:R-:W-:Y:S06]  /*8d00*/  HMMA.16816.F32 R12, R48, R36, R12 ;  /* 0x00000024300c723c */ /* 0x000fec000000180c */
[----:B------:R-:W-:Y:S01]  /*8d10*/  HMMA.16816.F32 R16, R56, R46, R16 ;  /* 0x0000002e3810723c */ /* 0x000fe20000001810 */
[----:B------:R-:W-:-:S05]  /*8d20*/  VIADD R37, R55, 0x8 ;  /* 0x0000000837257836 */ /* 0x000fca0000000000 */
[----:B------:R-:W-:Y:S01]  /*8d30*/  HMMA.16816.F32 R20, R56, R44, R20 ;  /* 0x0000002c3814723c */ /* 0x000fe20000001814 */
[C---:B------:R-:W-:Y:S02]  /*8d40*/  ISETP.GE.AND P2, PT, R37.reuse, R3, PT ;  /* 0x000000032500720c */ /* 0x040fe40003f46270 */
[----:B------:R-:W-:-:S03]  /*8d50*/  ISETP.GE.AND P5, PT, R37, R238, PT ;  /* 0x000000ee2500720c */ /* 0x000fc60003fa6270 */
[----:B------:R-:W-:Y:S01]  /*8d60*/  HMMA.16816.F32 R8, R48, R38, R8 ;  /* 0x000000263008723c */ /* 0x000fe20000001808 */
[----:B------:R-:W-:Y:S01]  /*8d70*/  FSEL R44, R29, -INF , !P4 ;  /* 0xff8000001d2c7808 */ /* 0x000fe20006000000 */
[----:B------:R-:W-:Y:S01]  /*8d80*/  VIADD R29, R55, 0x10 ;  /* 0x00000010371d7836 */ /* 0x000fe20000000000 */
[----:B------:R-:W-:Y:S02]  /*8d90*/  ISETP.GE.AND P4, PT, R41, R3, PT ;  /* 0x000000032900720c */ /* 0x000fe40003f86270 */
[----:B------:R-:W-:Y:S01]  /*8da0*/  FSEL R45, R180, -INF , !P5 ;  /* 0xff800000b42d7808 */ /* 0x000fe20006800000 */
[C---:B------:R-:W-:Y:S01]  /*8db0*/  HMMA.16816.F32 R172, R196.reuse, R46, R172 ;  /* 0x0000002ec4ac723c */ /* 0x040fe200000018ac */
[----:B------:R-:W-:Y:S02]  /*8dc0*/  FSEL R51, R184, -INF , !P6 ;  /* 0xff800000b8337808 */ /* 0x000fe40007000000 */
[----:B------:R-:W-:Y:S02]  /*8dd0*/  FSEL R49, R186, -INF , !P0 ;  /* 0xff800000ba317808 */ /* 0x000fe40004000000 */
[----:B------:R-:W-:Y:S01]  /*8de0*/  FSEL R48, R28, -INF , !P3 ;  /* 0xff8000001c307808 */ /* 0x000fe20005800000 */
[----:B--2---:R-:W-:Y:S01]  /*8df0*/  HMMA.16816.F32 R200, R196, R32, R200 ;  /* 0x00000020c4c8723c */ /* 0x004fe200000018c8 */
[----:B------:R-:W-:-:S02]  /*8e00*/  ISETP.GE.AND P6, PT, R37, R236, PT ;  /* 0x000000ec2500720c */ /* 0x000fc40003fc6270 */
[-C--:B------:R-:W-:Y:S02]  /*8e10*/  ISETP.GE.AND P0, PT, R37, R2.reuse, PT ;  /* 0x000000022500720c */ /* 0x080fe40003f06270 */
[----:B------:R-:W-:Y:S01]  /*8e20*/  ISETP.GE.AND P3, PT, R55, R2, PT ;  /* 0x000000023700720c */ /* 0x000fe20003f66270 */
[----:B------:R-:W1:Y:S01]  /*8e30*/  LDSM.16.M88.4 R36, [R221+0x8c00] ;  /* 0x008c0000dd24783b */ /* 0x000e620000000200 */
[----:B------:R-:W-:Y:S01]  /*8e40*/  FSEL R28, R24, -INF , !P2 ;  /* 0xff800000181c7808 */ /* 0x000fe20005000000 */
[----:B------:R-:W-:Y:S01]  /*8e50*/  HMMA.16816.F32 R164, R196, R34, R164 ;  /* 0x00000022c4a4723c */ /* 0x000fe200000018a4 */
[----:B------:R-:W-:Y:S01]  /*8e60*/  FSEL R24, R25, -INF , !P4 ;  /* 0xff80000019187808 */ /* 0x000fe20006000000 */
[----:B------:R-:W-:-:S04]  /*8e70*/  DEPBAR.LE SB0, 0x0 ;  /* 0x000080000000791a */ /* 0x000fc80000000000 */
[----:B------:R-:W-:Y:S01]  /*8e80*/  FSEL R25, R30, -INF , !P3 ;  /* 0xff8000001e197808 */ /* 0x000fe20005800000 */
[C---:B------:R-:W-:Y:S01]  /*8e90*/  HMMA.16816.F32 R12, R56.reuse, R32, R12 ;  /* 0x00000020380c723c */ /* 0x040fe2000000180c */
[C---:B------:R-:W-:Y:S02]  /*8ea0*/  ISETP.GE.AND P2, PT, R41.reuse, R238, PT ;  /* 0x000000ee2900720c */ /* 0x040fe40003f46270 */
[C---:B------:R-:W-:Y:S02]  /*8eb0*/  ISETP.GE.AND P4, PT, R41.reuse, R236, PT ;  /* 0x000000ec2900720c */ /* 0x040fe40003f86270 */
[----:B------:R-:W-:Y:S01]  /*8ec0*/  ISETP.GE.AND P3, PT, R41, R2, PT ;  /* 0x000000022900720c */ /* 0x000fe20003f66270 */
[----:B------:R-:W-:Y:S01]  /*8ed0*/  VIADD R41, R55, 0x11 ;  /* 0x0000001137297836 */ /* 0x000fe20000000000 */
[----:B------:R-:W-:Y:S01]  /*8ee0*/  ISETP.GE.AND P1, PT, R29, R238, PT ;  /* 0x000000ee1d00720c */ /* 0x000fe20003f26270 */
[----:B------:R-:W-:Y:S01]  /*8ef0*/  HMMA.16816.F32 R8, R56, R34, R8 ;  /* 0x000000223808723c */ /* 0x000fe20000001808 */
[----:B------:R-:W-:-:S02]  /*8f00*/  FSEL R30, R27, -INF , !P3 ;  /* 0xff8000001b1e7808 */ /* 0x000fc40005800000 */
[----:B------:R-:W-:Y:S02]  /*8f10*/  FSEL R181, R181, -INF , !P2 ;  /* 0xff800000b5b57808 */ /* 0x000fe40005000000 */
[----:B------:R-:W-:Y:S02]  /*8f20*/  FSEL R26, R26, -INF , !P0 ;  /* 0xff8000001a1a7808 */ /* 0x000fe40004000000 */
[-C--:B------:R-:W-:Y:S01]  /*8f30*/  ISETP.GE.AND P3, PT, R41, R236.reuse, PT ;  /* 0x000000ec2900720c */ /* 0x080fe20003f66270 */
[----:B------:R-:W-:Y:S01]  /*8f40*/  VIADD R35, R55, 0x30 ;  /* 0x0000003037237836 */ /* 0x000fe20000000000 */
[C---:B------:R-:W-:Y:S02]  /*8f50*/  ISETP.GE.AND P5, PT, R29.reuse, R236, PT ;  /* 0x000000ec1d00720c */ /* 0x040fe40003fa6270 */
[C---:B------:R-:W-:Y:S02]  /*8f60*/  ISETP.GE.AND P2, PT, R29.reuse, R3, PT ;  /* 0x000000031d00720c */ /* 0x040fe40003f46270 */
[----:B------:R-:W-:-:S02]  /*8f70*/  ISETP.GE.AND P0, PT, R29, R2, PT ;  /* 0x000000021d00720c */ /* 0x000fc40003f06270 */
[----:B------:R-:W-:Y:S02]  /*8f80*/  FSEL R29, R182, -INF , !P6 ;  /* 0xff800000b61d7808 */ /* 0x000fe40007000000 */
[----:B------:R-:W-:Y:S02]  /*8f90*/  FSEL R27, R183, -INF , !P4 ;  /* 0xff800000b71b7808 */ /* 0x000fe40006000000 */
[----:B------:R-:W-:Y:S02]  /*8fa0*/  FSEL R47, R176, -INF , !P1 ;  /* 0xff800000b02f7808 */ /* 0x000fe40004800000 */
[C---:B------:R-:W-:Y:S02]  /*8fb0*/  ISETP.GE.AND P6, PT, R41.reuse, R238, PT ;  /* 0x000000ee2900720c */ /* 0x040fe40003fc6270 */
[C---:B------:R-:W-:Y:S01]  /*8fc0*/  ISETP.GE.AND P4, PT, R41.reuse, R3, PT ;  /* 0x000000032900720c */ /* 0x040fe20003f86270 */
[----:B-1----:R-:W-:Y:S01]  /*8fd0*/  HMMA.16816.F32 R64, R196, R36, R64 ;  /* 0x00000024c440723c */ /* 0x002fe20000001840 */
[----:B------:R-:W-:-:S02]  /*8fe0*/  ISETP.GE.AND P1, PT, R41, R2, PT ;  /* 0x000000022900720c */ /* 0x000fc40003f26270 */
[----:B------:R-:W-:Y:S02]  /*8ff0*/  FSEL R41, R179, -INF , !P3 ;  /* 0xff800000b3297808 */ /* 0x000fe40005800000 */
[----:B------:R-:W-:Y:S01]  /*9000*/  ISETP.GE.AND P3, PT, R171, R3, PT ;  /* 0x00000003ab00720c */ /* 0x000fe20003f66270 */
[----:B------:R-:W-:Y:S01]  /*9010*/  HMMA.16816.F32 R208, R196, R38, R208 ;  /* 0x00000026c4d0723c */ /* 0x000fe200000018d0 */
[----:B------:R-:W-:Y:S02]  /*9020*/  FSEL R42, R22, -INF , !P0 ;  /* 0xff800000162a7808 */ /* 0x000fe40004000000 */
[----:B------:R-:W-:Y:S02]  /*9030*/  FSEL R186, R16, -INF , !P3 ;  /* 0xff80000010ba7808 */ /* 0x000fe40005800000 */
[----:B------:R-:W-:Y:S01]  /*9040*/  FMNMX.FTZ R16, R214, R51, !PT ;  /* 0x00000033d6107209 */ /* 0x000fe20007810000 */
[----:B------:R-:W-:Y:S01]  /*9050*/  HMMA.16816.F32 R4, R56, R36, R4 ;  /* 0x000000243804723c */ /* 0x000fe20000001804 */
[----:B------:R-:W-:-:S02]  /*9060*/  ISETP.GE.AND P0, PT, R169, R2, PT ;  /* 0x00000002a900720c */ /* 0x000fc40003f06270 */
[----:B------:R-:W-:Y:S02]  /*9070*/  FMNMX.FTZ R16, R53, R16, !PT ;  /* 0x0000001035107209 */ /* 0x000fe40007810000 */
[----:B------:R-:W-:Y:S01]  /*9080*/  FSEL R170, R21, -INF , !P4 ;  /* 0xff80000015aa7808 */ /* 0x000fe20006000000 */
[----:B------:R-:W-:Y:S01]  /*9090*/  HMMA.16816.F32 R60, R56, R38, R60 ;  /* 0x00000026383c723c */ /* 0x000fe2000000183c */
[----:B------:R-:W-:Y:S01]  /*90a0*/  FMNMX.FTZ R16, R45, R16, !PT ;  /* 0x000000102d107209 */ /* 0x000fe20007810000 */
[----:B------:R-:W-:Y:S01]  /*90b0*/  VIADD R37, R55, 0x29 ;  /* 0x0000002937257836 */ /* 0x000fe20000000000 */
[----:B------:R-:W-:Y:S02]  /*90c0*/  ISETP.GE.AND P4, PT, R169, R3, PT ;  /* 0x00000003a900720c */ /* 0x000fe40003f86270 */
[----:B------:R-:W-:Y:S02]  /*90d0*/  FMNMX.FTZ R16, R181, R16, !PT ;  /* 0x00000010b5107209 */ /* 0x000fe40007810000 */
[----:B------:R-:W-:-:S02]  /*90e0*/  FSEL R43, R178, -INF , !P5 ;  /* 0xff800000b22b7808 */ /* 0x000fc40006800000 */
[----:B------:R-:W-:Y:S02]  /*90f0*/  FSEL R40, R19, -INF , !P0 ;  /* 0xff80000013287808 */ /* 0x000fe40004000000 */
[----:B------:R-:W-:Y:S01]  /*9100*/  FSEL R46, R177, -INF , !P6 ;  /* 0xff800000b12e7808 */ /* 0x000fe20007000000 */
[----:B------:R-:W-:Y:S01]  /*9110*/  BAR.SYNC.DEFER_BLOCKING 0x0 ;  /* 0x0000000000007b1d */ /* 0x000fe20000010000 */
[----:B------:R-:W-:Y:S02]  /*9120*/  ISETP.GE.AND P5, PT, R171, R238, PT ;  /* 0x000000eeab00720c */ /* 0x000fe40003fa6270 */
[----:B------:R-:W-:Y:S02]  /*9130*/  FMNMX.FTZ R19, R47, R16, !PT ;  /* 0x000000102f137209 */ /* 0x000fe40007810000 */
[----:B------:R-:W-:Y:S02]  /*9140*/  FSEL R182, R17, -INF , !P4 ;  /* 0xff80000011b67808 */ /* 0x000fe40006000000 */
[----:B------:R-:W-:-:S02]  /*9150*/  ISETP.GE.AND P3, PT, R169, R238, PT ;  /* 0x000000eea900720c */ /* 0x000fc40003f66270 */
[----:B------:R-:W-:Y:S01]  /*9160*/  ISETP.GE.AND P4, PT, R169, R236, PT ;  /* 0x000000eca900720c */ /* 0x000fe20003f86270 */
[C---:B------:R-:W-:Y:S01]  /*9170*/  VIADD R169, R55.reuse, 0x20 ;  /* 0x0000002037a97836 */ /* 0x040fe20000000000 */
[----:B------:R-:W-:Y:S02]  /*9180*/  FSEL R188, R20, -INF , !P2 ;  /* 0xff80000014bc7808 */ /* 0x000fe40005000000 */
[----:B------:R-:W-:Y:S02]  /*9190*/  FSEL R21, R172, -INF , !P5 ;  /* 0xff800000ac157808 */ /* 0x000fe40006800000 */
[----:B------:R-:W-:Y:S01]  /*91a0*/  FMNMX.FTZ R16, R46, R19, !PT ;  /* 0x000000132e107209 */ /* 0x000fe20007810000 */
[----:B------:R-:W-:Y:S01]  /*91b0*/  VIADD R19, R55, 0x38 ;  /* 0x0000003837137836 */ /* 0x000fe20000000000 */
[----:B------:R-:W-:Y:S02]  /*91c0*/  ISETP.GE.AND P2, PT, R171, R2, PT ;  /* 0x00000002ab00720c */ /* 0x000fe40003f46270 */
[----:B------:R-:W-:Y:S01]  /*91d0*/  FSEL R197, R23, -INF , !P1 ;  /* 0xff80000017c57808 */ /* 0x000fe20004800000 */
[----:B------:R-:W-:Y:S01]  /*91e0*/  VIADD R23, R55, 0x21 ;  /* 0x0000002137177836 */ /* 0x000fe20000000000 */
[----:B------:R-:W-:-:S02]  /*91f0*/  ISETP.GE.AND P6, PT, R171, R236, PT ;  /* 0x000000ecab00720c */ /* 0x000fc40003fc6270 */
[----:B------:R-:W-:Y:S02]  /*9200*/  ISETP.GE.AND P1, PT, R169, R238, PT ;  /* 0x000000eea900720c */ /* 0x000fe40003f26270 */
[----:B------:R-:W-:Y:S02]  /*9210*/  FSEL R17, R173, -INF , !P3 ;  /* 0xff800000ad117808 */ /* 0x000fe40005800000 */
[----:B------:R-:W-:Y:S02]  /*9220*/  FMNMX.FTZ R16, R21, R16, !PT ;  /* 0x0000001015107209 */ /* 0x000fe40007810000 */
[----:B------:R-:W-:Y:S02]  /*9230*/  FSEL R33, R18, -INF , !P2 ;  /* 0xff80000012217808 */ /* 0x000fe40005000000 */
[C---:B------:R-:W-:Y:S02]  /*9240*/  ISETP.GE.AND P3, PT, R169.reuse, R236, PT ;  /* 0x000000eca900720c */ /* 0x040fe40003f66270 */
[----:B------:R-:W-:-:S02]  /*9250*/  ISETP.GE.AND P5, PT, R169, R3, PT ;  /* 0x00000003a900720c */ /* 0x000fc40003fa6270 */
[----:B------:R-:W-:Y:S01]  /*9260*/  ISETP.GE.AND P2, PT, R169, R2, PT ;  /* 0x00000002a900720c */ /* 0x000fe20003f46270 */
[----:B------:R-:W-:Y:S01]  /*9270*/  VIADD R169, R55, 0x28 ;  /* 0x0000002837a97836 */ /* 0x000fe20000000000 */
[----:B------:R-:W-:Y:S02]  /*9280*/  FSEL R251, R174, -INF , !P6 ;  /* 0xff800000aefb7808 */ /* 0x000fe40007000000 */
[----:B------:R-:W-:Y:S02]  /*9290*/  ISETP.GE.AND P6, PT, R23, R238, PT ;  /* 0x000000ee1700720c */ /* 0x000fe40003fc6270 */
[----:B------:R-:W-:Y:S02]  /*92a0*/  FSEL R217, R200, -INF , !P1 ;  /* 0xff800000c8d97808 */ /* 0x000fe40004800000 */
[----:B------:R-:W-:Y:S02]  /*92b0*/  FMNMX.FTZ R16, R17, R16, !PT ;  /* 0x0000001011107209 */ /* 0x000fe40007810000 */
[----:B------:R-:W-:-:S02]  /*92c0*/  ISETP.GE.AND P0, PT, R23, R236, PT ;  /* 0x000000ec1700720c */ /* 0x000fc40003f06270 */
[----:B------:R-:W-:Y:S02]  /*92d0*/  FSEL R183, R202, -INF , !P3 ;  /* 0xff800000cab77808 */ /* 0x000fe40005800000 */
[----:B------:R-:W-:Y:S02]  /*92e0*/  FSEL R243, R201, -INF , !P6 ;  /* 0xff800000c9f37808 */ /* 0x000fe40007000000 */
[----:B------:R-:W-:Y:S02]  /*92f0*/  ISETP.GE.AND P3, PT, R169, R238, PT ;  /* 0x000000eea900720c */ /* 0x000fe40003f66270 */
[----:B------:R-:W-:Y:S02]  /*9300*/  FMNMX.FTZ R16, R217, R16, !PT ;  /* 0x00000010d9107209 */ /* 0x000fe40007810000 */
[----:B------:R-:W-:Y:S02]  /*9310*/  FSEL R249, R175, -INF , !P4 ;  /* 0xff800000aff97808 */ /* 0x000fe40006000000 */
[----:B------:R-:W-:-:S02]  /*9320*/  ISETP.GE.AND P4, PT, R23, R3, PT ;  /* 0x000000031700720c */ /* 0x000fc40003f86270 */
[----:B------:R-:W-:Y:S01]  /*9330*/  ISETP.GE.AND P1, PT, R23, R2, PT ;  /* 0x000000021700720c */ /* 0x000fe20003f26270 */
[----:B------:R-:W-:Y:S01]  /*9340*/  VIADD R23, R55, 0x31 ;  /* 0x0000003137177836 */ /* 0x000fe20000000000 */
[----:B------:R-:W-:Y:S01]  /*9350*/  FSEL R203, R203, -INF , !P0 ;  /* 0xff800000cbcb7808 */ /* 0x000fe20004000000 */
[----:B------:R-:W-:Y:S01]  /*9360*/  VIADD R55, R55, 0x39 ;  /* 0x0000003937377836 */ /* 0x000fe20000000000 */
[----:B------:R-:W-:Y:S02]  /*9370*/  ISETP.GE.AND P0, PT, R37, R238, PT ;  /* 0x000000ee2500720c */ /* 0x000fe40003f06270 */
[----:B------:R-:W-:Y:S02]  /*9380*/  FSEL R205, R164, -INF , !P3 ;  /* 0xff800000a4cd7808 */ /* 0x000fe40005800000 */
[----:B------:R-:W-:Y:S02]  /*9390*/  FMNMX.FTZ R16, R243, R16, !PT ;  /* 0x00000010f3107209 */ /* 0x000fe40007810000 */
[----:B------:R-:W-:-:S02]  /*93a0*/  FSEL R207, R165, -INF , !P0 ;  /* 0xff800000a5cf7808 */ /* 0x000fc40004000000 */
[----:B------:R-:W-:Y:S02]  /*93b0*/  ISETP.GE.AND P3, PT, R35, R238, PT ;  /* 0x000000ee2300720c */ /* 0x000fe40003f66270 */
[----:B------:R-:W-:Y:S02]  /*93c0*/  FMNMX.FTZ R16, R205, R16, !PT ;  /* 0x00000010cd107209 */ /* 0x000fe40007810000 */
[----:B------:R-:W-:Y:S02]  /*93d0*/  ISETP.GE.AND P0, PT, R23, R238, PT ;  /* 0x000000ee1700720c */ /* 0x000fe40003f06270 */
[----:B------:R-:W-:Y:S02]  /*93e0*/  FSEL R199, R64, -INF , !P3 ;  /* 0xff80000040c77808 */ /* 0x000fe40005800000 */
[----:B------:R-:W-:Y:S02]  /*93f0*/  FMNMX.FTZ R16, R207, R16, !PT ;  /* 0x00000010cf107209 */ /* 0x000fe40007810000 */
[----:B------:R-:W-:-:S02]  /*9400*/  FSEL R195, R65, -INF , !P0 ;  /* 0xff80000041c37808 */ /* 0x000fc40004000000 */
[----:B------:R-:W-:Y:S02]  /*9410*/  PLOP3.LUT P0, PT, PT, PT, UP0, 0x80, 0x0 ;  /* 0x000000000000781c */ /* 0x000fe40003f0f008 */
[----:B------:R-:W-:Y:S02]  /*9420*/  ISETP.GE.AND P6, PT, R19, R238, PT ;  /* 0x000000ee1300720c */ /* 0x000fe40003fc6270 */
[----:B------:R-:W-:Y:S02]  /*9430*/  FMNMX.FTZ R16, R199, R16, !PT ;  /* 0x00000010c7107209 */ /* 0x000fe40007810000 */
[----:B------:R-:W-:Y:S02]  /*9440*/  ISETP.GE.AND P3, PT, R55, R238, PT ;  /* 0x000000ee3700720c */ /* 0x000fe40003f66270 */
[----:B------:R-:W-:Y:S02]  /*9450*/  FSEL R193, R208, -INF , !P6 ;  /* 0xff800000d0c17808 */ /* 0x000fe40007000000 */
[----:B------:R-:W-:-:S02]  /*9460*/  FMNMX.FTZ R16, R195, R16, !PT ;  /* 0x00000010c3107209 */ /* 0x000fc40007810000 */
[----:B------:R-:W-:Y:S02]  /*9470*/  FSEL R209, R209, -INF , !P3 ;  /* 0xff800000d1d17808 */ /* 0x000fe40005800000 */
[----:B------:R-:W-:Y:S02]  /*9480*/  FMNMX.FTZ R16, R193, R16, !PT ;  /* 0x00000010c1107209 */ /* 0x000fe40007810000 */
[C---:B------:R-:W-:Y:S02]  /*9490*/  ISETP.GE.AND P6, PT, R169.reuse, R236, PT ;  /* 0x000000eca900720c */ /* 0x040fe40003fc6270 */
        /* <DEDUP_REMOVED lines=29> */
.L_x_26:
[----:B------:R-:W-:Y:S01]  /*9670*/  FSEL R196, R12, -INF , !P5 ;  /* 0xff8000000cc47808 */ /* 0x000fe20006800000 */
[----:B-1----:R-:W-:Y:S01]  /*9680*/  SHFL.BFLY PT, R39, R16, 0x2, 0x1f ;  /* 0x0c401f0010277f89 */ /* 0x002fe200000e0000 */
[----:B------:R-:W-:Y:S01]  /*9690*/  FMNMX.FTZ R12, R213, R49, !PT ;  /* 0x00000031d50c7209 */ /* 0x000fe20007810000 */
[----:B------:R-:W-:Y:S01]  /*96a0*/  UISETP.GE.AND UP0, UPT, UR23, 0x4, UPT ;  /* 0x000000041700788c */ /* 0x000fe2000bf06270 */
[----:B------:R-:W-:Y:S02]  /*96b0*/  FSEL R192, R13, -INF , !P4 ;  /* 0xff8000000dc07808 */ /* 0x000fe40006000000 */
[----:B------:R-:W-:Y:S02]  /*96c0*/  FMNMX.FTZ R12, R187, R12, !PT ;  /* 0x0000000cbb0c7209 */ /* 0x000fe40007810000 */
[----:B------:R-:W-:Y:S02]  /*96d0*/  FMNMX.FTZ R13, R212, R48, !PT ;  /* 0x00000030d40d7209 */ /* 0x000fe40007810000 */
[----:B------:R-:W-:-:S02]  /*96e0*/  FMNMX.FTZ R12, R29, R12, !PT ;  /* 0x0000000c1d0c7209 */ /* 0x000fc40007810000 */
[----:B------:R-:W-:Y:S02]  /*96f0*/  FMNMX.FTZ R13, R44, R13, !PT ;  /* 0x0000000d2c0d7209 */ /* 0x000fe40007810000 */
[----:B------:R-:W-:Y:S01]  /*9700*/  FMNMX.FTZ R12, R27, R12, !PT ;  /* 0x0000000c1b0c7209 */ /* 0x000fe20007810000 */
[----:B------:R-:W-:Y:S01]  /*9710*/  @UP0 UIADD3 UR23, UR23, -0x4, URZ ;  /* 0xfffffffc17170890 */ /* 0x000fe2000fffe03f */
        /* <DEDUP_REMOVED lines=8> */
[----:B------:R-:W-:Y:S02]  /*97a0*/  FMNMX.FTZ R12, R0, R25, !PT ;  /* 0x00000019000c7209 */ /* 0x000fe40007810000 */
[----:B------:R-:W-:-:S02]  /*97b0*/  FSEL R194, R9, -INF , !P4 ;  /* 0xff80000009c27808 */ /* 0x000fc40006000000 */
[----:B------:R-:W-:Y:S02]  /*97c0*/  FMNMX.FTZ R9, R170, R13, !PT ;  /* 0x0000000daa097209 */ /* 0x000fe40007810000 */
[----:B------:R-:W-:Y:S02]  /*97d0*/  FMNMX.FTZ R8, R249, R8, !PT ;  /* 0x00000008f9087209 */ /* 0x000fe40007810000 */
[----:B------:R-:W-:Y:S02]  /*97e0*/  FMNMX.FTZ R13, R31, R12, !PT ;  /* 0x0000000c1f0d7209 */ /* 0x000fe40007810000 */
[----:B------:R-:W-:Y:S02]  /*97f0*/  FMNMX.FTZ R8, R183, R8, !PT ;  /* 0x00000008b7087209 */ /* 0x000fe40007810000 */
[----:B------:R-:W-:Y:S02]  /*9800*/  FMNMX.FTZ R13, R26, R13, !PT ;  /* 0x0000000d1a0d7209 */ /* 0x000fe40007810000 */
[----:B------:R-:W-:-:S02]  /*9810*/  ISETP.GE.AND P5, PT, R37, R236, PT ;  /* 0x000000ec2500720c */ /* 0x000fc40003fa6270 */
[----:B------:R-:W-:Y:S02]  /*9820*/  FSEL R191, R166, -INF , !P6 ;  /* 0xff800000a6bf7808 */ /* 0x000fe40007000000 */
[----:B------:R-:W-:Y:S02]  /*9830*/  FMNMX.FTZ R8, R203, R8, !PT ;  /* 0x00000008cb087209 */ /* 0x000fe40007810000 */
[----:B------:R-:W-:Y:S02]  /*9840*/  FMNMX.FTZ R13, R30, R13, !PT ;  /* 0x0000000d1e0d7209 */ /* 0x000fe40007810000 */
[----:B------:R-:W-:Y:S02]  /*9850*/  FSEL R215, R15, -INF , !P1 ;  /* 0xff8000000fd77808 */ /* 0x000fe40004800000 */
[----:B------:R-:W-:Y:S02]  /*9860*/  FSEL R189, R167, -INF , !P5 ;  /* 0xff800000a7bd7808 */ /* 0x000fe40006800000 */
[----:B------:R-:W-:-:S02]  /*9870*/  ISETP.GE.AND P1, PT, R35, R236, PT ;  /* 0x000000ec2300720c */ /* 0x000fc40003f26270 */
[----:B------:R-:W-:Y:S02]  /*9880*/  FMNMX.FTZ R8, R191, R8, !PT ;  /* 0x00000008bf087209 */ /* 0x000fe40007810000 */
[----:B------:R-:W-:Y:S02]  /*9890*/  FMNMX.FTZ R12, R42, R13, !PT ;  /* 0x0000000d2a0c7209 */ /* 0x000fe40007810000 */
[-C--:B------:R-:W-:Y:S02]  /*98a0*/  ISETP.GE.AND P6, PT, R23, R236.reuse, PT ;  /* 0x000000ec1700720c */ /* 0x080fe40003fc6270 */
[----:B------:R-:W-:Y:S02]  /*98b0*/  ISETP.GE.AND P5, PT, R19, R236, PT ;  /* 0x000000ec1300720c */ /* 0x000fe40003fa6270 */
[----:B------:R-:W-:Y:S02]  /*98c0*/  FMNMX.FTZ R9, R186, R9, !PT ;  /* 0x00000009ba097209 */ /* 0x000fe40007810000 */
[----:B------:R-:W-:-:S02]  /*98d0*/  FSEL R185, R66, -INF , !P1 ;  /* 0xff80000042b97808 */ /* 0x000fc40004800000 */
[----:B------:R-:W-:Y:S02]  /*98e0*/  FMNMX.FTZ R8, R189, R8, !PT ;  /* 0x00000008bd087209 */ /* 0x000fe40007810000 */
[----:B------:R-:W-:Y:S02]  /*98f0*/  ISETP.GE.AND P0, PT, R169, R2, PT ;  /* 0x00000002a900720c */ /* 0x000fe40003f06270 */
[----:B------:R-:W-:Y:S02]  /*9900*/  FMNMX.FTZ R12, R197, R12, !PT ;  /* 0x0000000cc50c7209 */ /* 0x000fe40007810000 */
[----:B------:R-:W-:Y:S02]  /*9910*/  FSEL R169, R67, -INF , !P6 ;  /* 0xff80000043a97808 */ /* 0x000fe40007000000 */
[----:B------:R-:W-:Y:S02]  /*9920*/  FMNMX.FTZ R9, R182, R9, !PT ;  /* 0x00000009b6097209 */ /* 0x000fe40007810000 */
[----:B------:R-:W-:-:S02]  /*9930*/  FSEL R67, R210, -INF , !P5 ;  /* 0xff800000d2437808 */ /* 0x000fc40006800000 */
[-C--:B------:R-:W-:Y:S02]  /*9940*/  ISETP.GE.AND P3, PT, R35, R3.reuse, PT ;  /* 0x000000032300720c */ /* 0x080fe40003f66270 */
[-C--:B------:R-:W-:Y:S02]  /*9950*/  ISETP.GE.AND P6, PT, R23, R3.reuse, PT ;  /* 0x000000031700720c */ /* 0x080fe40003fc6270 */
[-C--:B------:R-:W-:Y:S02]  /*9960*/  ISETP.GE.AND P4, PT, R19, R3.reuse, PT ;  /* 0x000000031300720c */ /* 0x080fe40003f86270 */
[----:B------:R-:W-:Y:S02]  /*9970*/  ISETP.GE.AND P5, PT, R55, R3, PT ;  /* 0x000000033700720c */ /* 0x000fe40003fa6270 */
[----:B------:R-:W-:Y:S02]  /*9980*/  FMNMX.FTZ R8, R185, R8, !PT ;  /* 0x00000008b9087209 */ /* 0x000fe40007810000 */
        /* <DEDUP_REMOVED lines=8> */
[----:B------:R-:W-:Y:S02]  /*9a10*/  FSEL R59, R211, -INF , !P1 ;  /* 0xff800000d33b7808 */ /* 0x000fe40004800000 */
[----:B------:R-:W-:Y:S02]  /*9a20*/  FMNMX.FTZ R8, R67, R8, !PT ;  /* 0x0000000843087209 */ /* 0x000fe40007810000 */
[----:B------:R-:W-:Y:S02]  /*9a30*/  FMNMX.FTZ R4, R245, R4, !PT ;  /* 0x00000004f5047209 */ /* 0x000fe40007810000 */
[----:B------:R-:W-:Y:S02]  /*9a40*/  FMNMX.FTZ R9, R198, R9, !PT ;  /* 0x00000009c6097209 */ /* 0x000fe40007810000 */
[----:B------:R-:W-:-:S02]  /*9a50*/  FMNMX.FTZ R3, R59, R8, !PT ;  /* 0x000000083b037209 */ /* 0x000fc40007810000 */
[----:B------:R-:W-:Y:S02]  /*9a60*/  FSEL R247, R10, -INF , !P0 ;  /* 0xff8000000af77808 */ /* 0x000fe40004000000 */
[----:B------:R-:W-:Y:S01]  /*9a70*/  ISETP.GE.AND P2, PT, R37, R2, PT ;  /* 0x000000022500720c */ /* 0x000fe20003f46270 */
[----:B------:R-:W1:Y:S01]  /*9a80*/  SHFL.BFLY PT, R8, R3, 0x2, 0x1f ;  /* 0x0c401f0003087f89 */ /* 0x000e6200000e0000 */
[----:B------:R-:W-:Y:S02]  /*9a90*/  FMNMX.FTZ R10, R215, R4, !PT ;  /* 0x00000004d70a7209 */ /* 0x000fe40007810000 */
[----:B------:R-:W-:Y:S02]  /*9aa0*/  FMNMX.FTZ R9, R194, R9, !PT ;  /* 0x00000009c2097209 */ /* 0x000fe40007810000 */
[----:B------:R-:W-:Y:S02]  /*9ab0*/  ISETP.GE.AND P0, PT, R35, R2, PT ;  /* 0x000000022300720c */ /* 0x000fe40003f06270 */
[----:B------:R-:W-:-:S02]  /*9ac0*/  FSEL R219, R11, -INF , !P2 ;  /* 0xff8000000bdb7808 */ /* 0x000fc40005000000 */
[----:B------:R-:W-:Y:S02]  /*9ad0*/  FMNMX.FTZ R10, R247, R10, !PT ;  /* 0x0000000af70a7209 */ /* 0x000fe40007810000 */
[----:B------:R-:W-:Y:S02]  /*9ae0*/  FSEL R179, R5, -INF , !P6 ;  /* 0xff80000005b37808 */ /* 0x000fe40007000000 */
[----:B------:R-:W-:Y:S02]  /*9af0*/  FMNMX.FTZ R12, R180, R9, !PT ;  /* 0x00000009b40c7209 */ /* 0x000fe40007810000 */
[----:B------:R-:W-:Y:S02]  /*9b00*/  FSEL R177, R6, -INF , !P0 ;  /* 0xff80000006b17808 */ /* 0x000fe40004000000 */
[----:B------:R-:W-:Y:S02]  /*9b10*/  ISETP.GE.AND P1, PT, R23, R2, PT ;  /* 0x000000021700720c */ /* 0x000fe40003f26270 */
[----:B------:R-:W-:-:S02]  /*9b20*/  FMNMX.FTZ R6, R219, R10, !PT ;  /* 0x0000000adb067209 */ /* 0x000fc40007810000 */
[----:B------:R-:W-:Y:S02]  /*9b30*/  FSEL R178, R60, -INF , !P4 ;  /* 0xff8000003cb27808 */ /* 0x000fe40006000000 */
[----:B------:R-:W-:Y:S02]  /*9b40*/  FMNMX.FTZ R5, R179, R12, !PT ;  /* 0x0000000cb3057209 */ /* 0x000fe40007810000 */
[----:B------:R-:W-:Y:S01]  /*9b50*/  ISETP.GE.AND P0, PT, R19, R2, PT ;  /* 0x000000021300720c */ /* 0x000fe20003f06270 */
[----:B------:R-:W-:Y:S01]  /*9b60*/  LDSM.16.MT88.4 R12, [R220+0x9000] ;  /* 0x00900000dc0c783b */ /* 0x000fe20000004200 */
[----:B------:R-:W-:Y:S02]  /*9b70*/  FSEL R175, R7, -INF , !P1 ;  /* 0xff80000007af7808 */ /* 0x000fe40004800000 */
[----:B------:R-:W-:Y:S02]  /*9b80*/  FMNMX.FTZ R6, R177, R6, !PT ;  /* 0x00000006b1067209 */ /* 0x000fe40007810000 */
[----:B------:R-:W-:-:S02]  /*9b90*/  FSEL R176, R61, -INF , !P5 ;  /* 0xff8000003db07808 */ /* 0x000fc40006800000 */
[----:B------:R-:W-:Y:S02]  /*9ba0*/  FMNMX.FTZ R5, R178, R5, !PT ;  /* 0x00000005b2057209 */ /* 0x000fe40007810000 */
[----:B------:R-:W-:Y:S02]  /*9bb0*/  ISETP.GE.AND P1, PT, R55, R2, PT ;  /* 0x000000023700720c */ /* 0x000fe40003f26270 */
[----:B------:R-:W-:Y:S02]  /*9bc0*/  FSEL R173, R62, -INF , !P0 ;  /* 0xff8000003ead7808 */ /* 0x000fe40004000000 */
[----:B------:R-:W-:Y:S02]  /*9bd0*/  FMNMX.FTZ R6, R175, R6, !PT ;  /* 0x00000006af067209 */ /* 0x000fe40007810000 */
[----:B------:R-:W-:Y:S02]  /*9be0*/  FMNMX.FTZ R4, R176, R5, !PT ;  /* 0x00000005b0047209 */ /* 0x000fe40007810000 */
[----:B------:R-:W-:-:S02]  /*9bf0*/  FSEL R171, R63, -INF , !P1 ;  /* 0xff8000003fab7808 */ /* 0x000fc40004800000 */
[----:B------:R-:W-:Y:S01]  /*9c00*/  FMNMX.FTZ R2, R173, R6, !PT ;  /* 0x00000006ad027209 */ /* 0x000fe20007810000 */
[----:B------:R-:W2:Y:S01]  /*9c10*/  SHFL.BFLY PT, R5, R4, 0x2, 0x1f ;  /* 0x0c401f0004057f89 */ /* 0x000ea200000e0000 */
[----:B-1----:R-:W-:Y:S02]  /*9c20*/  FMNMX.FTZ R8, R3, R8, !PT ;  /* 0x0000000803087209 */ /* 0x002fe40007810000 */
[----:B------:R-:W-:Y:S02]  /*9c30*/  FMNMX.FTZ R2, R171, R2, !PT ;  /* 0x00000002ab027209 */ /* 0x000fe40007810000 */
[----:B------:R-:W-:Y:S01]  /*9c40*/  FMNMX.FTZ R39, R16, R39, !PT ;  /* 0x0000002710277209 */ /* 0x000fe20007810000 */
[----:B------:R-:W1:Y:S04]  /*9c50*/  SHFL.BFLY PT, R167, R8, 0x1, 0x1f ;  /* 0x0c201f0008a77f89 */ /* 0x000e6800000e0000 */
[----:B------:R-:W3:Y:S04]  /*9c60*/  SHFL.BFLY PT, R3, R2, 0x2, 0x1f ;  /* 0x0c401f0002037f89 */ /* 0x000ee800000e0000 */
[----:B------:R-:W4:Y:S01]  /*9c70*/  SHFL.BFLY PT, R168, R39, 0x1, 0x1f ;  /* 0x0c201f0027a87f89 */ /* 0x000f2200000e0000 */
[----:B--2---:R-:W-:-:S05]  /*9c80*/  FMNMX.FTZ R5, R4, R5, !PT ;  /* 0x0000000504057209 */ /* 0x004fca0007810000 */
[----:B------:R-:W2:Y:S01]  /*9c90*/  SHFL.BFLY PT, R166, R5, 0x1, 0x1f ;  /* 0x0c201f0005a67f89 */ /* 0x000ea200000e0000 */
[----:B-1----:R-:W-:-:S03]  /*9ca0*/  FMNMX.FTZ R167, R8, R167, !PT ;  /* 0x000000a708a77209 */ /* 0x002fc60007810000 */
[----:B------:R-:W-:Y:S01]  /*9cb0*/  LDSM.16.MT88.4 R8, [R222+0xa000] ;  /* 0x00a00000de08783b */ /* 0x000fe20000004200 */
[----:B---3--:R-:W-:Y:S01]  /*9cc0*/  FMNMX.FTZ R2, R2, R3, !PT ;  /* 0x0000000302027209 */ /* 0x008fe20007810000 */
[C---:B------:R-:W-:Y:S01]  /*9cd0*/  FMUL.FTZ R64, R167.reuse, UR24 ;  /* 0x00000018a7407c20 */ /* 0x040fe20008410000 */
[----:B------:R-:W-:Y:S02]  /*9ce0*/  FSETP.NEU.FTZ.AND P2, PT, R167, -INF , PT ;  /* 0xff800000a700780b */ /* 0x000fe40003f5d000 */
[----:B----4-:R-:W-:Y:S01]  /*9cf0*/  FMNMX.FTZ R168, R39, R168, !PT ;  /* 0x000000a827a87209 */ /* 0x010fe20007810000 */
[----:B------:R-:W1:Y:S01]  /*9d00*/  SHFL.BFLY PT, R165, R2, 0x1, 0x1f ;  /* 0x0c201f0002a57f89 */ /* 0x000e6200000e0000 */
[----:B------:R-:W-:Y:S02]  /*9d10*/  FSEL R64, R64, RZ, P2 ;  /* 0x000000ff40407208 */ /* 0x000fe40001000000 */
[C---:B------:R-:W-:Y:S01]  /*9d20*/  FSETP.NEU.FTZ.AND P3, PT, R168.reuse, -INF , PT ;  /* 0xff800000a800780b */ /* 0x040fe20003f7d000 */
[----:B------:R-:W-:Y:S01]  /*9d30*/  FMUL.FTZ R184, R168, UR24 ;  /* 0x00000018a8b87c20 */ /* 0x000fe20008410000 */
[----:B------:R-:W-:Y:S01]  /*9d40*/  FSEL R32, R167, RZ, P2 ;  /* 0x000000ffa7207208 */ /* 0x000fe20001000000 */
[--C-:B------:R-:W-:Y:S01]  /*9d50*/  FFMA.FTZ R63, R27, UR24, -R64.reuse ;  /* 0x000000181b3f7c23 */ /* 0x100fe20008010840 */
[--C-:B------:R-:W-:Y:S01]  /*9d60*/  FFMA.FTZ R211, R41, UR24, -R64.reuse ;  /* 0x0000001829d37c23 */ /* 0x100fe20008010840 */
[----:B------:R-:W-:Y:S01]  /*9d70*/  FFMA.FTZ R190, R251, UR24, -R64 ;  /* 0x00000018fbbe7c23 */ /* 0x000fe20008010840 */
[----:B------:R-:W-:Y:S01]  /*9d80*/  FSEL R184, R184, RZ, P3 ;  /* 0x000000ffb8b87208 */ /* 0x000fe20001800000 */
[----:B------:R-:W-:Y:S01]  /*9d90*/  FADD.FTZ R32, R213, -R32 ;  /* 0x80000020d5207221 */ /* 0x000fe20000010000 */
[--C-:B------:R-:W-:Y:S01]  /*9da0*/  FFMA.FTZ R213, R249, UR24, -R64.reuse ;  /* 0x00000018f9d57c23 */ /* 0x100fe20008010840 */
[----:B------:R-:W-:Y:S01]  /*9db0*/  MUFU.EX2 R63, R63 ;  /* 0x0000003f003f7308 */ /* 0x000fe20000000800 */
[----:B------:R-:W-:Y:S01]  /*9dc0*/  FFMA.FTZ R183, R183, UR24, -R64 ;  /* 0x00000018b7b77c23 */ /* 0x000fe20008010840 */
[----:B--2---:R-:W-:Y:S01]  /*9dd0*/  FMNMX.FTZ R166, R5, R166, !PT ;  /* 0x000000a605a67209 */ /* 0x004fe20007810000 */
[--C-:B------:R-:W-:Y:S01]  /*9de0*/  FFMA.FTZ R54, R181, UR24, -R184.reuse ;  /* 0x00000018b5367c23 */ /* 0x100fe200080108b8 */
[--C-:B------:R-:W-:Y:S01]  /*9df0*/  FFMA.FTZ R56, R53, UR24, -R184.reuse ;  /* 0x0000001835387c23 */ /* 0x100fe200080108b8 */
[--C-:B------:R-:W-:Y:S01]  /*9e00*/  FFMA.FTZ R53, R21, UR24, -R184.reuse ;  /* 0x0000001815357c23 */ /* 0x100fe200080108b8 */
[C---:B------:R-:W-:Y:S01]  /*9e10*/  FSETP.NEU.FTZ.AND P1, PT, R166.reuse, -INF , PT ;  /* 0xff800000a600780b */ /* 0x040fe20003f3d000 */
[C---:B------:R-:W-:Y:S01]  /*9e20*/  FMUL.FTZ R181, R166.reuse, UR24 ;  /* 0x00000018a6b57c20 */ /* 0x040fe20008410000 */
[----:B------:R-:W2:Y:S01]  /*9e30*/  LDSM.16.MT88.4 R20, [R222+0x9000] ;  /* 0x00900000de14783b */ /* 0x000ea20000004200 */
[--C-:B------:R-:W-:Y:S01]  /*9e40*/  FFMA.FTZ R55, R47, UR24, -R184.reuse ;  /* 0x000000182f377c23 */ /* 0x100fe200080108b8 */
[----:B------:R-:W-:Y:S01]  /*9e50*/  FSEL R5, R166, RZ, P1 ;  /* 0x000000ffa6057208 */ /* 0x000fe20000800000 */
[--C-:B------:R-:W-:Y:S01]  /*9e60*/  FFMA.FTZ R57, R45, UR24, -R184.reuse ;  /* 0x000000182d397c23 */ /* 0x100fe200080108b8 */
[----:B-1----:R-:W-:Y:S01]  /*9e70*/  FMNMX.FTZ R165, R2, R165, !PT ;  /* 0x000000a502a57209 */ /* 0x002fe20007810000 */
[--C-:B------:R-:W-:Y:S01]  /*9e80*/  FFMA.FTZ R50, R17, UR24, -R184.reuse ;  /* 0x0000001811327c23 */ /* 0x100fe200080108b8 */
[----:B------:R-:W-:Y:S01]  /*9e90*/  FSEL R181, R181, RZ, P1 ;  /* 0x000000ffb5b57208 */ /* 0x000fe20000800000 */
[----:B------:R-:W-:Y:S01]  /*9ea0*/  FADD.FTZ R62, R212, -R5 ;  /* 0x80000005d43e7221 */ /* 0x000fe20000010000 */
[C---:B------:R-:W-:Y:S01]  /*9eb0*/  FSETP.NEU.FTZ.AND P0, PT, R165.reuse, -INF , PT ;  /* 0xff800000a500780b */ /* 0x040fe20003f1d000 */
[----:B------:R-:W-:Y:S01]  /*9ec0*/  FMUL.FTZ R172, R165, UR24 ;  /* 0x00000018a5ac7c20 */ /* 0x000fe20008410000 */
[--C-:B------:R-:W-:Y:S01]  /*9ed0*/  FFMA.FTZ R58, R51, UR24, -R184.reuse ;  /* 0x00000018333a7c23 */ /* 0x100fe200080108b8 */
[--C-:B------:R-:W-:Y:S01]  /*9ee0*/  FFMA.FTZ R47, R44, UR24, -R181.reuse ;  /* 0x000000182c2f7c23 */ /* 0x100fe200080108b5 */
[----:B------:R-:W-:Y:S01]  /*9ef0*/  FSEL R5, R165, RZ, P0 ;  /* 0x000000ffa5057208 */ /* 0x000fe20000000000 */
[----:B------:R-:W-:Y:S01]  /*9f00*/  FFMA.FTZ R45, R24, UR24, -R181 ;  /* 0x00000018182d7c23 */ /* 0x000fe200080108b5 */
[----:B------:R-:W-:Y:S01]  /*9f10*/  FSEL R172, R172, RZ, P0 ;  /* 0x000000ffacac7208 */ /* 0x000fe20000000000 */
[----:B------:R-:W-:Y:S01]  /*9f20*/  LDSM.16.MT88.4 R16, [R220+0xb000] ;  /* 0x00b00000dc10783b */ /* 0x000fe20000004200 */
[----:B------:R-:W-:Y:S01]  /*9f30*/  FFMA.FTZ R52, R46, UR24, -R184 ;  /* 0x000000182e347c23 */ /* 0x000fe200080108b8 */
[----:B------:R-:W-:Y:S01]  /*9f40*/  FADD.FTZ R0, R0, -R5 ;  /* 0x8000000500007221 */ /* 0x000fe20000010000 */
[----:B------:R-:W-:Y:S01]  /*9f50*/  FSEL R5, R168, RZ, P3 ;  /* 0x000000ffa8057208 */ /* 0x000fe20001800000 */
[--C-:B------:R-:W-:Y:S01]  /*9f60*/  FFMA.FTZ R44, R25, UR24, -R172.reuse ;  /* 0x00000018192c7c23 */ /* 0x100fe200080108ac */
[----:B------:R-:W-:Y:S01]  /*9f70*/  FFMA.FTZ R2, R26, UR24, -R172 ;  /* 0x000000181a027c23 */ /* 0x000fe200080108ac */
[--C-:B------:R-:W-:Y:S01]  /*9f80*/  FFMA.FTZ R51, R49, UR24, -R64.reuse ;  /* 0x0000001831337c23 */ /* 0x100fe20008010840 */
[----:B------:R-:W-:Y:S01]  /*9f90*/  LDSM.16.MT88.4 R24, [R222+0xb000] ;  /* 0x00b00000de18783b */ /* 0x000fe20000004200 */
[----:B------:R-:W-:Y:S01]  /*9fa0*/  FADD.FTZ R34, R214, -R5 ;  /* 0x80000005d6227221 */ /* 0x000fe20000010000 */
[----:B------:R-:W-:Y:S01]  /*9fb0*/  FMUL.FTZ R60, R0, UR24 ;  /* 0x00000018003c7c20 */ /* 0x000fe20008410000 */
[----:B------:R-:W-:Y:S01]  /*9fc0*/  FFMA.FTZ R49, R187, UR24, -R64 ;  /* 0x00000018bb317c23 */ /* 0x000fe20008010840 */
[----:B------:R-:W1:Y:S01]  /*9fd0*/  LDSM.16.MT88.4 R4, [R220+0xa000] ;  /* 0x00a00000dc04783b */ /* 0x000e620000004200 */
[--C-:B------:R-:W-:Y:S01]  /*9fe0*/  FFMA.FTZ R48, R48, UR24, -R181.reuse ;  /* 0x0000001830307c23 */ /* 0x100fe200080108b5 */
[--C-:B------:R-:W-:Y:S01]  /*9ff0*/  FFMA.FTZ R46, R28, UR24, -R181.reuse ;  /* 0x000000181c2e7c23 */ /* 0x100fe200080108b5 */
[--C-:B------:R-:W-:Y:S01]  /*a000*/  FFMA.FTZ R3, R31, UR24, -R172.reuse ;  /* 0x000000181f037c23 */ /* 0x100fe200080108ac */
[----:B------:R-:W-:Y:S01]  /*a010*/  FFMA.FTZ R61, R30, UR24, -R172 ;  /* 0x000000181e3d7c23 */ /* 0x000fe200080108ac */
[----:B------:R-:W-:Y:S01]  /*a020*/  FMUL.FTZ R62, R62, UR24 ;  /* 0x000000183e3e7c20 */ /* 0x000fe20008410000 */
[----:B------:R-:W-:Y:S01]  /*a030*/  FFMA.FTZ R0, R29, UR24, -R64 ;  /* 0x000000181d007c23 */ /* 0x000fe20008010840 */
[----:B------:R-:W-:Y:S01]  /*a040*/  FMUL.FTZ R34, R34, UR24 ;  /* 0x0000001822227c20 */ /* 0x000fe20008410000 */
[----:B------:R-:W-:Y:S01]  /*a050*/  FMUL.FTZ R32, R32, UR24 ;  /* 0x0000001820207c20 */ /* 0x000fe20008410000 */
[--C-:B------:R-:W-:Y:S01]  /*a060*/  FFMA.FTZ R66, R170, UR24, -R181.reuse ;  /* 0x00000018aa427c23 */ /* 0x100fe200080108b5 */
[----:B------:R-:W-:Y:S01]  /*a070*/  MUFU.EX2 R58, R58 ;  /* 0x0000003a003a7308 */ /* 0x000fe20000000800 */
[--C-:B------:R-:W-:Y:S01]  /*a080*/  FFMA.FTZ R174, R186, UR24, -R181.reuse ;  /* 0x00000018baae7c23 */ /* 0x100fe200080108b5 */
[--C-:B------:R-:W-:Y:S01]  /*a090*/  FFMA.FTZ R186, R33, UR24, -R172.reuse ;  /* 0x0000001821ba7c23 */ /* 0x100fe200080108ac */
[--C-:B------:R-:W-:Y:S01]  /*a0a0*/  FFMA.FTZ R65, R188, UR24, -R181.reuse ;  /* 0x00000018bc417c23 */ /* 0x100fe200080108b5 */
[--C-:B------:R-:W-:Y:S01]  /*a0b0*/  FFMA.FTZ R187, R182, UR24, -R181.reuse ;  /* 0x00000018b6bb7c23 */ /* 0x100fe200080108b5 */
[--C-:B------:R-:W-:Y:S01]  /*a0c0*/  FFMA.FTZ R182, R42, UR24, -R172.reuse ;  /* 0x000000182ab67c23 */ /* 0x100fe200080108ac */
[--C-:B------:R-:W-:Y:S01]  /*a0d0*/  FFMA.FTZ R197, R197, UR24, -R172.reuse ;  /* 0x00000018c5c57c23 */ /* 0x100fe200080108ac */
[----:B------:R-:W-:Y:S01]  /*a0e0*/  FFMA.FTZ R201, R40, UR24, -R172 ;  /* 0x0000001828c97c23 */ /* 0x000fe200080108ac */
[----:B------:R-:W3:Y:S01]  /*a0f0*/  MUFU.EX2 R56, R56 ;  /* 0x0000003800387308 */ /* 0x000ee20000000800 */
[----:B------:R-:W-:Y:S01]  /*a100*/  FFMA.FTZ R188, R43, UR24, -R64 ;  /* 0x000000182bbc7c23 */ /* 0x000fe20008010840 */
[--C-:B------:R-:W-:Y:S01]  /*a110*/  FFMA.FTZ R215, R215, UR24, -R172.reuse ;  /* 0x00000018d7d77c23 */ /* 0x100fe200080108ac */
[----:B------:R-:W-:Y:S01]  /*a120*/  FFMA.FTZ R219, R219, UR24, -R172 ;  /* 0x00000018dbdb7c23 */ /* 0x000fe200080108ac */
[--C-:B------:R-:W-:Y:S01]  /*a130*/  FFMA.FTZ R202, R203, UR24, -R64.reuse ;  /* 0x00000018cbca7c23 */ /* 0x100fe20008010840 */
[--C-:B------:R-:W-:Y:S01]  /*a140*/  FFMA.FTZ R191, R191, UR24, -R64.reuse ;  /* 0x00000018bfbf7c23 */ /* 0x100fe20008010840 */
[----:B------:R-:W-:Y:S01]  /*a150*/  FFMA.FTZ R204, R189, UR24, -R64 ;  /* 0x00000018bdcc7c23 */ /* 0x000fe20008010840 */
[--C-:B------:R-:W-:Y:S01]  /*a160*/  FFMA.FTZ R207, R207, UR24, -R184.reuse ;  /* 0x00000018cfcf7c23 */ /* 0x100fe200080108b8 */
[----:B------:R-:W-:Y:S01]  /*a170*/  MUFU.EX2 R57, R57 ;  /* 0x0000003900397308 */ /* 0x000fe20000000800 */
[--C-:B------:R-:W-:Y:S01]  /*a180*/  FFMA.FTZ R200, R199, UR24, -R184.reuse ;  /* 0x00000018c7c87c23 */ /* 0x100fe200080108b8 */
[--C-:B------:R-:W-:Y:S01]  /*a190*/  FFMA.FTZ R180, R180, UR24, -R181.reuse ;  /* 0x00000018b4b47c23 */ /* 0x100fe200080108b5 */
[--C-:B------:R-:W-:Y:S01]  /*a1a0*/  FFMA.FTZ R179, R179, UR24, -R181.reuse ;  /* 0x00000018b3b37c23 */ /* 0x100fe200080108b5 */
[----:B------:R-:W-:Y:S01]  /*a1b0*/  FFMA.FTZ R178, R178, UR24, -R181 ;  /* 0x00000018b2b27c23 */ /* 0x000fe200080108b5 */
[----:B------:R-:W-:Y:S01]  /*a1c0*/  FFMA.FTZ R195, R195, UR24, -R184 ;  /* 0x00000018c3c37c23 */ /* 0x000fe200080108b8 */
[----:B------:R-:W-:Y:S01]  /*a1d0*/  FFMA.FTZ R185, R185, UR24, -R64 ;  /* 0x00000018b9b97c23 */ /* 0x000fe20008010840 */
[----:B------:R-:W-:Y:S01]  /*a1e0*/  FFMA.FTZ R175, R175, UR24, -R172 ;  /* 0x00000018afaf7c23 */ /* 0x000fe200080108ac */
[----:B------:R-:W4:Y:S01]  /*a1f0*/  MUFU.EX2 R54, R54 ;  /* 0x0000003600367308 */ /* 0x000f220000000800 */
[----:B---3--:R-:W-:Y:S01]  /*a200*/  F2FP.F16.F32.PACK_AB R36, R56, R58 ;  /* 0x0000003a3824723e */ /* 0x008fe200000000ff */
[----:B------:R-:W-:Y:S01]  /*a210*/  FFMA.FTZ R206, R169, UR24, -R64 ;  /* 0x00000018a9ce7c23 */ /* 0x000fe20008010840 */
[----:B------:R-:W-:Y:S01]  /*a220*/  FFMA.FTZ R193, R193, UR24, -R184 ;  /* 0x00000018c1c17c23 */ /* 0x000fe200080108b8 */
[----:B------:R-:W-:Y:S01]  /*a230*/  FFMA.FTZ R173, R173, UR24, -R172 ;  /* 0x00000018adad7c23 */ /* 0x000fe200080108ac */
[----:B------:R-:W-:Y:S01]  /*a240*/  FFMA.FTZ R67, R67, UR24, -R64 ;  /* 0x0000001843437c23 */ /* 0x000fe20008010840 */
[----:B------:R-:W-:-:S02]  /*a250*/  PLOP3.LUT P0, PT, PT, PT, UP0, 0x80, 0x0 ;  /* 0x000000000000781c */ /* 0x000fc40003f0f008 */
[----:B------:R-:W-:Y:S08]  /*a260*/  MUFU.EX2 R51, R51 ;  /* 0x0000003300337308 */ /* 0x000ff00000000800 */
[----:B------:R-:W3:Y:S01]  /*a270*/  MUFU.EX2 R49, R49 ;  /* 0x0000003100317308 */ /* 0x000ee20000000800 */
[----:B----4-:R-:W-:-:S07]  /*a280*/  F2FP.F16.F32.PACK_AB R38, R54, R57 ;  /* 0x000000393626723e */ /* 0x010fce00000000ff */
[----:B------:R-:W-:Y:S08]  /*a290*/  MUFU.EX2 R48, R48 ;  /* 0x0000003000307308 */ /* 0x000ff00000000800 */
[----:B------:R-:W4:Y:S01]  /*a2a0*/  MUFU.EX2 R47, R47 ;  /* 0x0000002f002f7308 */ /* 0x000f220000000800 */
[----:B---3--:R-:W-:-:S07]  /*a2b0*/  F2FP.F16.F32.PACK_AB R37, R49, R51 ;  /* 0x000000333125723e */ /* 0x008fce00000000ff */
        /* <DEDUP_REMOVED lines=9> */
[----:B------:R-:W4:Y:S08]  /*a350*/  MUFU.EX2 R62, R62 ;  /* 0x0000003e003e7308 */ /* 0x000f300000000800 */
[----:B------:R-:W5:Y:S01]  /*a360*/  MUFU.EX2 R60, R60 ;  /* 0x0000003c003c7308 */ /* 0x000f620000000800 */
[----:B---3--:R-:W-:-:S07]  /*a370*/  F2FP.F16.F32.PACK_AB R31, R61, R2 ;  /* 0x000000023d1f723e */ /* 0x008fce00000000ff */
[----:B------:R-:W3:Y:S01]  /*a380*/  MUFU.EX2 R0, R0 ;  /* 0x0000000000007308 */ /* 0x000ee20000000800 */
[-C--:B----4-:R-:W-:Y:S01]  /*a390*/  FMUL.FTZ R156, R156, R62.reuse ;  /* 0x0000003e9c9c7220 */ /* 0x090fe20000410000 */
[-C--:B------:R-:W-:Y:S01]  /*a3a0*/  FMUL.FTZ R157, R157, R62.reuse ;  /* 0x0000003e9d9d7220 */ /* 0x080fe20000410000 */
[-C--:B------:R-:W-:Y:S01]  /*a3b0*/  FMUL.FTZ R152, R152, R62.reuse ;  /* 0x0000003e98987220 */ /* 0x080fe20000410000 */
[-C--:B------:R-:W-:Y:S01]  /*a3c0*/  FMUL.FTZ R153, R153, R62.reuse ;  /* 0x0000003e99997220 */ /* 0x080fe20000410000 */
[-C--:B------:R-:W-:Y:S01]  /*a3d0*/  FMUL.FTZ R72, R72, R62.reuse ;  /* 0x0000003e48487220 */ /* 0x080fe20000410000 */
[-C--:B------:R-:W-:Y:S01]  /*a3e0*/  FMUL.FTZ R73, R73, R62.reuse ;  /* 0x0000003e49497220 */ /* 0x080fe20000410000 */
[----:B------:R-:W-:Y:S01]  /*a3f0*/  FMUL.FTZ R76, R76, R62 ;  /* 0x0000003e4c4c7220 */ /* 0x000fe20000410000 */
[----:B------:R-:W4:Y:S01]  /*a400*/  MUFU.EX2 R164, R34 ;  /* 0x0000002200a47308 */ /* 0x000f220000000800 */
[-C--:B-----5:R-:W-:Y:S01]  /*a410*/  FMUL.FTZ R158, R158, R60.reuse ;  /* 0x0000003c9e9e7220 */ /* 0x0a0fe20000410000 */
[-C--:B------:R-:W-:Y:S01]  /*a420*/  FMUL.FTZ R159, R159, R60.reuse ;  /* 0x0000003c9f9f7220 */ /* 0x080fe20000410000 */
[-C--:B------:R-:W-:Y:S01]  /*a430*/  FMUL.FTZ R154, R154, R60.reuse ;  /* 0x0000003c9a9a7220 */ /* 0x080fe20000410000 */
[-C--:B------:R-:W-:Y:S01]  /*a440*/  FMUL.FTZ R155, R155, R60.reuse ;  /* 0x0000003c9b9b7220 */ /* 0x080fe20000410000 */
[-C--:B------:R-:W-:Y:S01]  /*a450*/  FMUL.FTZ R74, R74, R60.reuse ;  /* 0x0000003c4a4a7220 */ /* 0x080fe20000410000 */
[----:B------:R-:W-:Y:S01]  /*a460*/  FMUL.FTZ R75, R75, R60 ;  /* 0x0000003c4b4b7220 */ /* 0x000fe20000410000 */
[----:B------:R-:W-:Y:S01]  /*a470*/  FMUL.FTZ R77, R77, R62 ;  /* 0x0000003e4d4d7220 */ /* 0x000fe20000410000 */
[----:B------:R-:W5:Y:S01]  /*a480*/  MUFU.EX2 R170, R32 ;  /* 0x0000002000aa7308 */ /* 0x000f620000000800 */
[-C--:B------:R-:W-:Y:S01]  /*a490*/  FMUL.FTZ R78, R78, R60.reuse ;  /* 0x0000003c4e4e7220 */ /* 0x080fe20000410000 */
[----:B------:R-:W-:Y:S01]  /*a4a0*/  FMUL.FTZ R79, R79, R60 ;  /* 0x0000003c4f4f7220 */ /* 0x000fe20000410000 */
        /* <DEDUP_REMOVED lines=16> */
[----:B---3--:R-:W-:Y:S01]  /*a5b0*/  F2FP.F16.F32.PACK_AB R39, R63, R0 ;  /* 0x000000003f27723e */ /* 0x008fe200000000ff */
[-C--:B----4-:R-:W-:Y:S01]  /*a5c0*/  FMUL.FTZ R160, R160, R164.reuse ;  /* 0x000000a4a0a07220 */ /* 0x090fe20000410000 */
[----:B------:R-:W-:Y:S01]  /*a5d0*/  FMUL.FTZ R161, R161, R164 ;  /* 0x000000a4a1a17220 */ /* 0x000fe20000410000 */
[-C--:B-----5:R-:W-:Y:S01]  /*a5e0*/  FMUL.FTZ R162, R162, R170.reuse ;  /* 0x000000aaa2a27220 */ /* 0x0a0fe20000410000 */
        /* <DEDUP_REMOVED lines=29> */
[C---:B--2---:R-:W-:Y:S01]  /*a7c0*/  HMMA.16816.F32 R156, R28.reuse, R20, R156 ;  /* 0x000000141c9c723c */ /* 0x044fe2000000189c */
[-C--:B------:R-:W-:Y:S01]  /*a7d0*/  FMUL.FTZ R112, R112, R62.reuse ;  /* 0x0000003e70707220 */ /* 0x080fe20000410000 */
[----:B------:R-:W-:Y:S01]  /*a7e0*/  FMUL.FTZ R113, R113, R62 ;  /* 0x0000003e71717220 */ /* 0x000fe20000410000 */
[-C--:B------:R-:W-:Y:S01]  /*a7f0*/  FMUL.FTZ R114, R114, R60.reuse ;  /* 0x0000003c72727220 */ /* 0x080fe20000410000 */
[----:B------:R-:W-:Y:S01]  /*a800*/  FMUL.FTZ R115, R115, R60 ;  /* 0x0000003c73737220 */ /* 0x000fe20000410000 */
[-C--:B------:R-:W-:Y:S01]  /*a810*/  FMUL.FTZ R116, R116, R62.reuse ;  /* 0x0000003e74747220 */ /* 0x080fe20000410000 */
[C---:B------:R-:W-:Y:S01]  /*a820*/  HMMA.16816.F32 R152, R28.reuse, R22, R152 ;  /* 0x000000161c98723c */ /* 0x040fe20000001898 */
[----:B------:R-:W-:Y:S01]  /*a830*/  FMUL.FTZ R117, R117, R62 ;  /* 0x0000003e75757220 */ /* 0x000fe20000410000 */
[-C--:B------:R-:W-:Y:S01]  /*a840*/  FMUL.FTZ R118, R118, R60.reuse ;  /* 0x0000003c76767220 */ /* 0x080fe20000410000 */
[----:B------:R-:W-:Y:S01]  /*a850*/  FMUL.FTZ R119, R119, R60 ;  /* 0x0000003c77777220 */ /* 0x000fe20000410000 */
[-C--:B------:R-:W-:Y:S01]  /*a860*/  FMUL.FTZ R124, R124, R62.reuse ;  /* 0x0000003e7c7c7220 */ /* 0x080fe20000410000 */
[----:B------:R-:W-:Y:S01]  /*a870*/  FMUL.FTZ R125, R125, R62 ;  /* 0x0000003e7d7d7220 */ /* 0x000fe20000410000 */
[C---:B------:R-:W-:Y:S01]  /*a880*/  HMMA.16816.F32 R72, R28.reuse, R12, R72 ;  /* 0x0000000c1c48723c */ /* 0x040fe20000001848 */
[-C--:B------:R-:W-:Y:S01]  /*a890*/  FMUL.FTZ R126, R126, R60.reuse ;  /* 0x0000003c7e7e7220 */ /* 0x080fe20000410000 */
[----:B------:R-:W-:Y:S01]  /*a8a0*/  FMUL.FTZ R127, R127, R60 ;  /* 0x0000003c7f7f7220 */ /* 0x000fe20000410000 */
[-C--:B------:R-:W-:Y:S01]  /*a8b0*/  FMUL.FTZ R132, R132, R62.reuse ;  /* 0x0000003e84847220 */ /* 0x080fe20000410000 */
[----:B------:R-:W-:Y:S01]  /*a8c0*/  FMUL.FTZ R133, R133, R62 ;  /* 0x0000003e85857220 */ /* 0x000fe20000410000 */
[-C--:B------:R-:W-:Y:S01]  /*a8d0*/  FMUL.FTZ R134, R134, R60.reuse ;  /* 0x0000003c86867220 */ /* 0x080fe20000410000 */
[C---:B------:R-:W-:Y:S01]  /*a8e0*/  HMMA.16816.F32 R76, R28.reuse, R14, R76 ;  /* 0x0000000e1c4c723c */ /* 0x040fe2000000184c */
[----:B------:R-:W-:Y:S01]  /*a8f0*/  FMUL.FTZ R135, R135, R60 ;  /* 0x0000003c87877220 */ /* 0x000fe20000410000 */
[----:B------:R-:W-:Y:S01]  /*a900*/  LDSM.16.MT88.4 R32, [R222+0x9400] ;  /* 0x00940000de20783b */ /* 0x000fe20000004200 */
        /* <DEDUP_REMOVED lines=15> */
[C---:B-1----:R-:W-:Y:S01]  /*aa00*/  HMMA.16816.F32 R100, R28.reuse, R4, R100 ;  /* 0x000000041c64723c */ /* 0x042fe20000001864 */
[----:B------:R-:W-:Y:S01]  /*aa10*/  FMUL.FTZ R129, R129, R164 ;  /* 0x000000a481817220 */ /* 0x000fe20000410000 */
[-C--:B------:R-:W-:Y:S01]  /*aa20*/  FMUL.FTZ R130, R130, R170.reuse ;  /* 0x000000aa82827220 */ /* 0x080fe20000410000 */
[----:B------:R-:W-:Y:S01]  /*aa30*/  FMUL.FTZ R131, R131, R170 ;  /* 0x000000aa83837220 */ /* 0x000fe20000410000 */
        /* <DEDUP_REMOVED lines=20> */
[----:B------:R-:W-:Y:S01]  /*ab80*/  HMMA.16816.F32 R68, R36, R12, R68 ;  /* 0x0000000c2444723c */ /* 0x000fe20000001844 */
[----:B------:R-:W-:Y:S01]  /*ab90*/  FADD.FTZ R63, R63, R0 ;  /* 0x000000003f3f7221 */ /* 0x000fe20000010000 */
[----:B------:R-:W-:Y:S01]  /*aba0*/  FADD.FTZ R46, R45, R46 ;  /* 0x0000002e2d2e7221 */ /* 0x000fe20000010000 */
[----:B------:R-:W-:-:S02]  /*abb0*/  FADD.FTZ R61, R61, R2 ;  /* 0x000000023d3d7221 */ /* 0x000fc40000010000 */
[----:B------:R-:W-:Y:S01]  /*abc0*/  MUFU.EX2 R50, R50 ;  /* 0x0000003200327308 */ /* 0x000fe20000000800 */
        /* <DEDUP_REMOVED lines=23> */
[----:B------:R-:W-:-:S03]  /*ad40*/  FADD.FTZ R174, R174, R65 ;  /* 0x00000041aeae7221 */ /* 0x000fc60000010000 */
[----:B------:R-:W-:Y:S01]  /*ad50*/  HMMA.16816.F32 R140, R36, R24, R140 ;  /* 0x00000018248c723c */ /* 0x000fe2000000188c */
[----:B------:R-:W-:Y:S01]  /*ad60*/  MUFU.EX2 R186, R186 ;  /* 0x000000ba00ba7308 */ /* 0x000fe20000000800 */
[----:B------:R-:W-:-:S04]  /*ad70*/  FADD.FTZ R187, R187, R174 ;  /* 0x000000aebbbb7221 */ /* 0x000fc80000010000 */
[C---:B------:R-:W-:Y:S01]  /*ad80*/  HMMA.16816.F32 R120, R36.reuse, R26, R120 ;  /* 0x0000001a2478723c */ /* 0x040fe20000001878 */
[----:B------:R-:W-:Y:S01]  /*ad90*/  F2FP.F16.F32.PACK_AB R24, R52, R55 ;  /* 0x000000373418723e */ /* 0x000fe200000000ff */
[----:B------:R-:W-:Y:S01]  /*ada0*/  FADD.FTZ R55, R55, R54 ;  /* 0x0000003637377221 */ /* 0x000fe20000010000 */
[----:B------:R-:W1:Y:S01]  /*adb0*/  MUFU.EX2 R201, R201 ;  /* 0x000000c900c97308 */ /* 0x000e620000000800 */
[C---:B----4-:R-:W-:Y:S01]  /*adc0*/  F2FP.F16.F32.PACK_AB R41, R197.reuse, R182 ;  /* 0x000000b6c529723e */ /* 0x050fe200000000ff */
        /* <DEDUP_REMOVED lines=32> */
[----:B------:R-:W-:Y:S03]  /*afd0*/  MUFU.EX2 R183, R183 ;  /* 0x000000b700b77308 */ /* 0x000fe60000000800 */
[----:B------:R-:W-:Y:S05]  /*afe0*/  HMMA.16816.F32 R132, R40, R6, R132 ;  /* 0x000000062884723c */ /* 0x000fea0000001884 */
[----:B------:R-:W1:Y:S01]  /*aff0*/  MUFU.EX2 R202, R202 ;  /* 0x000000ca00ca7308 */ /* 0x000e620000000800 */
[C---:B------:R-:W-:Y:S06]  /*b000*/  HMMA.16816.F32 R84, R24.reuse, R20, R84 ;  /* 0x000000141854723c */ /* 0x040fec0000001854 */
[C---:B------:R-:W-:Y:S01]  /*b010*/  HMMA.16816.F32 R96, R24.reuse, R22, R96 ;  /* 0x000000161860723c */ /* 0x040fe20000001860 */
[----:B------:R-:W2:Y:S01]  /*b020*/  LDSM.16.MT88.4 R20, [R222+0x9800] ;  /* 0x00980000de14783b */ /* 0x000ea20000004200 */
[----:B------:R-:W-:Y:S04]  /*b030*/  MUFU.EX2 R191, R191 ;  /* 0x000000bf00bf7308 */ /* 0x000fe80000000800 */
[C---:B------:R-:W-:Y:S04]  /*b040*/  HMMA.16816.F32 R144, R24.reuse, R12, R144 ;  /* 0x0000000c1890723c */ /* 0x040fe80000001890 */
[----:B------:R-:W3:Y:S02]  /*b050*/  MUFU.EX2 R204, R204 ;  /* 0x000000cc00cc7308 */ /* 0x000ee40000000800 */
[C---:B------:R-:W-:Y:S01]  /*b060*/  HMMA.16816.F32 R108, R24.reuse, R14, R108 ;  /* 0x0000000e186c723c */ /* 0x040fe2000000186c */
[----:B------:R-:W4:Y:S05]  /*b070*/  LDSM.16.MT88.4 R12, [R222+0xa800] ;  /* 0x00a80000de0c783b */ /* 0x000f2a0000004200 */
[C---:B------:R-:W-:Y:S01]  /*b080*/  HMMA.16816.F32 R140, R24.reuse, R8, R140 ;  /* 0x00000008188c723c */ /* 0x040fe2000000188c */
[----:B------:R-:W-:Y:S05]  /*b090*/  MUFU.EX2 R200, R200 ;  /* 0x000000c800c87308 */ /* 0x000fea0000000800 */
[C---:B------:R-:W-:Y:S01]  /*b0a0*/  HMMA.16816.F32 R120, R24.reuse, R10, R120 ;  /* 0x0000000a1878723c */ /* 0x040fe20000001878 */
[----:B------:R-:W5:Y:S02]  /*b0b0*/  LDSM.16.MT88.4 R8, [R220+0xa800] ;  /* 0x00a80000dc08783b */ /* 0x000f640000004200 */
        /* <DEDUP_REMOVED lines=13> */
[--C-:B------:R-:W-:Y:S01]  /*b190*/  FFMA.FTZ R40, R217, UR24, -R184.reuse ;  /* 0x00000018d9287c23 */ /* 0x100fe200080108b8 */
[--C-:B------:R-:W-:Y:S01]  /*b1a0*/  FFMA.FTZ R43, R192, UR24, -R181.reuse ;  /* 0x00000018c02b7c23 */ /* 0x100fe200080108b5 */
[--C-:B------:R-:W-:Y:S01]  /*b1b0*/  FFMA.FTZ R42, R196, UR24, -R181.reuse ;  /* 0x00000018c42a7c23 */ /* 0x100fe200080108b5 */
[--C-:B------:R-:W-:Y:S01]  /*b1c0*/  FFMA.FTZ R192, R198, UR24, -R181.reuse ;  /* 0x00000018c6c07c23 */ /* 0x100fe200080108b5 */
[--C-:B------:R-:W-:Y:S01]  /*b1d0*/  FFMA.FTZ R217, R194, UR24, -R181.reuse ;  /* 0x00000018c2d97c23 */ /* 0x100fe200080108b5 */
[C---:B------:R-:W-:Y:S01]  /*b1e0*/  HMMA.16816.F32 R80, R24.reuse, R30, R80 ;  /* 0x0000001e1850723c */ /* 0x040fe20000001850 */
[----:B------:R-:W-:Y:S01]  /*b1f0*/  FFMA.FTZ R41, R243, UR24, -R184 ;  /* 0x00000018f3297c23 */ /* 0x000fe200080108b8 */
[--C-:B------:R-:W-:Y:S01]  /*b200*/  FFMA.FTZ R194, R245, UR24, -R172.reuse ;  /* 0x00000018f5c27c23 */ /* 0x100fe200080108ac */
[----:B------:R-:W-:Y:S01]  /*b210*/  FFMA.FTZ R196, R247, UR24, -R172 ;  /* 0x00000018f7c47c23 */ /* 0x000fe200080108ac */
[----:B------:R-:W-:Y:S01]  /*b220*/  FFMA.FTZ R198, R205, UR24, -R184 ;  /* 0x00000018cdc67c23 */ /* 0x000fe200080108b8 */
[----:B------:R-:W5:Y:S01]  /*b230*/  LDSM.16.MT88.4 R28, [R220+0xb800] ;  /* 0x00b80000dc1c783b */ /* 0x000f620000004200 */
[----:B------:R-:W-:Y:S01]  /*b240*/  MUFU.EX2 R40, R40 ;  /* 0x0000002800287308 */ /* 0x000fe20000000800 */
[----:B------:R-:W-:Y:S01]  /*b250*/  HMMA.16816.F32 R160, R24, R32, R160 ;  /* 0x0000002018a0723c */ /* 0x000fe200000018a0 */
[----:B------:R-:W-:Y:S01]  /*b260*/  FFMA.FTZ R181, R176, UR24, -R181 ;  /* 0x00000018b0b57c23 */ /* 0x000fe200080108b5 */
[----:B------:R-:W-:Y:S01]  /*b270*/  FFMA.FTZ R176, R177, UR24, -R172 ;  /* 0x00000018b1b07c23 */ /* 0x000fe200080108ac */
[----:B------:R-:W-:Y:S01]  /*b280*/  FFMA.FTZ R184, R209, UR24, -R184 ;  /* 0x00000018d1b87c23 */ /* 0x000fe200080108b8 */
[----:B------:R-:W-:-:S02]  /*b290*/  FFMA.FTZ R172, R171, UR24, -R172 ;  /* 0x00000018abac7c23 */ /* 0x000fc400080108ac */
[----:B------:R-:W-:Y:S01]  /*b2a0*/  HMMA.16816.F32 R148, R24, R34, R148 ;  /* 0x000000221894723c */ /* 0x000fe20000001894 */
[----:B------:R-:W2:Y:S01]  /*b2b0*/  MUFU.EX2 R41, R41 ;  /* 0x0000002900297308 */ /* 0x000ea20000000800 */
[----:B-1----:R-:W-:Y:S01]  /*b2c0*/  F2FP.F16.F32.PACK_AB R33, R202, R183 ;  /* 0x000000b7ca21723e */ /* 0x002fe200000000ff */
[----:B------:R-:W1:Y:S01]  /*b2d0*/  LDSM.16.MT88.4 R24, [R222+0x9c00] ;  /* 0x009c0000de18783b */ /* 0x000e620000004200 */
[----:B------:R-:W-:-:S03]  /*b2e0*/  FADD.FTZ R183, R183, R190 ;  /* 0x000000beb7b77221 */ /* 0x000fc60000010000 */
[----:B---3--:R-:W-:Y:S01]  /*b2f0*/  F2FP.F16.F32.PACK_AB R35, R204, R191 ;  /* 0x000000bfcc23723e */ /* 0x008fe200000000ff */
[----:B------:R-:W-:Y:S01]  /*b300*/  FADD.FTZ R202, R202, R183 ;  /* 0x000000b7caca7221 */ /* 0x000fe20000010000 */
[----:B------:R-:W-:Y:S03]  /*b310*/  MUFU.EX2 R42, R42 ;  /* 0x0000002a002a7308 */ /* 0x000fe60000000800 */
[----:B------:R-:W-:-:S04]  /*b320*/  FADD.FTZ R191, R191, R202 ;  /* 0x000000cabfbf7221 */ /* 0x000fc80000010000 */
[----:B------:R-:W-:Y:S01]  /*b330*/  FADD.FTZ R204, R204, R191 ;  /* 0x000000bfcccc7221 */ /* 0x000fe20000010000 */
[----:B------:R-:W3:Y:S01]  /*b340*/  MUFU.EX2 R43, R43 ;  /* 0x0000002b002b7308 */ /* 0x000ee20000000800 */
[----:B--2---:R-:W-:Y:S01]  /*b350*/  F2FP.F16.F32.PACK_AB R32, R41, R40 ;  /* 0x000000282920723e */ /* 0x004fe200000000ff */
[----:B------:R-:W-:-:S04]  /*b360*/  FADD.FTZ R40, R40, R53 ;  /* 0x0000003528287221 */ /* 0x000fc80000010000 */
[----:B------:R-:W-:Y:S02]  /*b370*/  FADD.FTZ R41, R41, R40 ;  /* 0x0000002829297221 */ /* 0x000fe40000010000 */
[----:B------:R-:W-:Y:S08]  /*b380*/  MUFU.EX2 R192, R192 ;  /* 0x000000c000c07308 */ /* 0x000ff00000000800 */
[----:B------:R-:W2:Y:S01]  /*b390*/  MUFU.EX2 R217, R217 ;  /* 0x000000d900d97308 */ /* 0x000ea20000000800 */
[----:B---3--:R-:W-:Y:S01]  /*b3a0*/  F2FP.F16.F32.PACK_AB R36, R43, R42 ;  /* 0x0000002a2b24723e */ /* 0x008fe200000000ff */
[----:B------:R-:W-:-:S04]  /*b3b0*/  FADD.FTZ R42, R42, R187 ;  /* 0x000000bb2a2a7221 */ /* 0x000fc80000010000 */
[----:B------:R-:W-:Y:S02]  /*b3c0*/  FADD.FTZ R43, R43, R42 ;  /* 0x0000002a2b2b7221 */ /* 0x000fe40000010000 */
[----:B------:R-:W3:Y:S08]  /*b3d0*/  MUFU.EX2 R194, R194 ;  /* 0x000000c200c27308 */ /* 0x000ef00000000800 */
[----:B------:R-:W4:Y:S01]  /*b3e0*/  MUFU.EX2 R196, R196 ;  /* 0x000000c400c47308 */ /* 0x000f220000000800 */
[----:B--2---:R-:W-:Y:S01]  /*b3f0*/  F2FP.F16.F32.PACK_AB R38, R217, R192 ;  /* 0x000000c0d926723e */ /* 0x004fe200000000ff */
[----:B------:R-:W-:-:S04]  /*b400*/  FADD.FTZ R192, R192, R43 ;  /* 0x0000002bc0c07221 */ /* 0x000fc80000010000 */
[----:B------:R-:W-:Y:S02]  /*b410*/  FADD.FTZ R217, R217, R192 ;  /* 0x000000c0d9d97221 */ /* 0x000fe40000010000 */
[----:B------:R-:W2:Y:S01]  /*b420*/  MUFU.EX2 R198, R198 ;  /* 0x000000c600c67308 */ /* 0x000ea20000000800 */
[----:B---3--:R-:W-:Y:S01]  /*b430*/  F2FP.F16.F32.PACK_AB R37, R215, R194 ;  /* 0x000000c2d725723e */ /* 0x008fe200000000ff */
[----:B------:R-:W-:-:S04]  /*b440*/  FADD.FTZ R194, R194, R201 ;  /* 0x000000c9c2c27221 */ /* 0x000fc80000010000 */
[----:B------:R-:W-:Y:S02]  /*b450*/  FADD.FTZ R215, R215, R194 ;  /* 0x000000c2d7d77221 */ /* 0x000fe40000010000 */
[----:B------:R-:W-:Y:S01]  /*b460*/  MUFU.EX2 R176, R176 ;  /* 0x000000b000b07308 */ /* 0x000fe20000000800 */
[----:B----4-:R-:W-:Y:S01]  /*b470*/  F2FP.F16.F32.PACK_AB R39, R219, R196 ;  /* 0x000000c4db27723e */ /* 0x010fe200000000ff */
[----:B------:R-:W-:-:S04]  /*b480*/  FADD.FTZ R196, R196, R215 ;  /* 0x000000d7c4c47221 */ /* 0x000fc80000010000 */
[----:B------:R-:W-:Y:S02]  /*b490*/  FADD.FTZ R219, R219, R196 ;  /* 0x000000c4dbdb7221 */ /* 0x000fe40000010000 */
[----:B------:R-:W-:Y:S01]  /*b4a0*/  HMMA.16816.F32 R156, R36, R20, R156 ;  /* 0x00000014249c723c */ /* 0x000fe2000000189c */
[----:B--2---:R-:W-:Y:S01]  /*b4b0*/  F2FP.F16.F32.PACK_AB R34, R199, R198 ;  /* 0x000000c6c722723e */ /* 0x004fe200000000ff */
[----:B------:R-:W2:Y:S01]  /*b4c0*/  MUFU.EX2 R206, R206 ;  /* 0x000000ce00ce7308 */ /* 0x000ea20000000800 */
[----:B------:R-:W-:-:S03]  /*b4d0*/  FADD.FTZ R198, R198, R41 ;  /* 0x00000029c6c67221 */ /* 0x000fc60000010000 */
[----:B------:R-:W-:Y:S01]  /*b4e0*/  HMMA.16816.F32 R152, R36, R22, R152 ;  /* 0x000000162498723c */ /* 0x000fe20000001898 */
[----:B------:R-:W-:-:S03]  /*b4f0*/  FADD.FTZ R199, R199, R198 ;  /* 0x000000c6c7c77221 */ /* 0x000fc60000010000 */
[----:B------:R-:W-:Y:S02]  /*b500*/  MUFU.EX2 R193, R193 ;  /* 0x000000c100c17308 */ /* 0x000fe40000000800 */
[C---:B------:R-:W-:Y:S06]  /*b510*/  HMMA.16816.F32 R72, R36.reuse, R16, R72 ;  /* 0x000000102448723c */ /* 0x040fec0000001848 */
[C---:B------:R-:W-:Y:S01]  /*b520*/  HMMA.16816.F32 R76, R36.reuse, R18, R76 ;  /* 0x00000012244c723c */ /* 0x040fe2000000184c */
[----:B------:R-:W-:Y:S05]  /*b530*/  MUFU.EX2 R184, R184 ;  /* 0x000000b800b87308 */ /* 0x000fea0000000800 */
[C---:B------:R-:W-:Y:S03]  /*b540*/  HMMA.16816.F32 R88, R36.reuse, R12, R88 ;  /* 0x0000000c2458723c */ /* 0x040fe60000001858 */
[----:B------:R-:W-:Y:S03]  /*b550*/  MUFU.EX2 R178, R178 ;  /* 0x000000b200b27308 */ /* 0x000fe60000000800 */
[C---:B------:R-:W-:Y:S05]  /*b560*/  HMMA.16816.F32 R92, R36.reuse, R14, R92 ;  /* 0x0000000e245c723c */ /* 0x040fea000000185c */
[----:B------:R-:W3:Y:S01]  /*b570*/  MUFU.EX2 R181, R181 ;  /* 0x000000b500b57308 */ /* 0x000ee20000000800 */
[C---:B-----5:R-:W-:Y:S06]  /*b580*/  HMMA.16816.F32 R100, R36.reuse, R8, R100 ;  /* 0x000000082464723c */ /* 0x060fec0000001864 */
[C---:B------:R-:W-:Y:S01]  /*b590*/  HMMA.16816.F32 R104, R36.reuse, R10, R104 ;  /* 0x0000000a2468723c */ /* 0x040fe20000001868 */
[----:B------:R-:W-:Y:S05]  /*b5a0*/  MUFU.EX2 R173, R173 ;  /* 0x000000ad00ad7308 */ /* 0x000fea0000000800 */
[C---:B------:R-:W-:Y:S03]  /*b5b0*/  HMMA.16816.F32 R112, R36.reuse, R4, R112 ;  /* 0x000000042470723c */ /* 0x040fe60000001870 */
[----:B------:R-:W4:Y:S03]  /*b5c0*/  MUFU.EX2 R172, R172 ;  /* 0x000000ac00ac7308 */ /* 0x000f260000000800 */
[----:B------:R-:W-:Y:S05]  /*b5d0*/  HMMA.16816.F32 R116, R36, R6, R116 ;  /* 0x000000062474723c */ /* 0x000fea0000001874 */
[----:B------:R-:W-:Y:S01]  /*b5e0*/  MUFU.EX2 R67, R67 ;  /* 0x0000004300437308 */ /* 0x000fe20000000800 */
        /* <DEDUP_REMOVED lines=20> */
[----:B------:R-:W1:Y:S01]  /*b730*/  MUFU.EX2 R32, R32 ;  /* 0x0000002000207308 */ /* 0x000e620000000800 */
[----:B------:R-:W-:Y:S01]  /*b740*/  F2FP.F16.F32.PACK_AB R28, R195, R200 ;  /* 0x000000c8c31c723e */ /* 0x000fe200000000ff */
[----:B------:R-:W-:Y:S01]  /*b750*/  FADD.FTZ R200, R200, R199 ;  /* 0x000000c7c8c87221 */ /* 0x000fe20000010000 */
[----:B--2---:R-:W-:Y:S01]  /*b760*/  F2FP.F16.F32.PACK_AB R29, R206, R185 ;  /* 0x000000b9ce1d723e */ /* 0x004fe200000000ff */
[----:B------:R-:W-:Y:S02]  /*b770*/  FADD.FTZ R185, R185, R204 ;  /* 0x000000ccb9b97221 */ /* 0x000fe40000010000 */
[----:B------:R-:W-:Y:S01]  /*b780*/  F2FP.F16.F32.PACK_AB R36, R179, R180 ;  /* 0x000000b4b324723e */ /* 0x000fe200000000ff */
[----:B------:R-:W-:Y:S01]  /*b790*/  FADD.FTZ R180, R180, R217 ;  /* 0x000000d9b4b47221 */ /* 0x000fe20000010000 */
[----:B------:R-:W-:Y:S01]  /*b7a0*/  F2FP.F16.F32.PACK_AB R37, R175, R176 ;  /* 0x000000b0af25723e */ /* 0x000fe200000000ff */
[----:B------:R-:W-:Y:S01]  /*b7b0*/  FADD.FTZ R176, R176, R219 ;  /* 0x000000dbb0b07221 */ /* 0x000fe20000010000 */
[----:B---3--:R-:W-:Y:S01]  /*b7c0*/  F2FP.F16.F32.PACK_AB R38, R181, R178 ;  /* 0x000000b2b526723e */ /* 0x008fe200000000ff */
[----:B------:R-:W-:Y:S01]  /*b7d0*/  FADD.FTZ R200, R195, R200 ;  /* 0x000000c8c3c87221 */ /* 0x000fe20000010000 */
[----:B----4-:R-:W-:Y:S01]  /*b7e0*/  F2FP.F16.F32.PACK_AB R39, R172, R173 ;  /* 0x000000adac27723e */ /* 0x010fe200000000ff */
[----:B------:R-:W-:Y:S01]  /*b7f0*/  FADD.FTZ R206, R206, R185 ;  /* 0x000000b9cece7221 */ /* 0x000fe20000010000 */
[----:B------:R-:W-:Y:S01]  /*b800*/  F2FP.F16.F32.PACK_AB R30, R184, R193 ;  /* 0x000000c1b81e723e */ /* 0x000fe200000000ff */
[----:B------:R-:W-:Y:S01]  /*b810*/  FADD.FTZ R179, R179, R180 ;  /* 0x000000b4b3b37221 */ /* 0x000fe20000010000 */
[----:B------:R-:W-:Y:S01]  /*b820*/  FADD.FTZ R176, R175, R176 ;  /* 0x000000b0afb07221 */ /* 0x000fe20000010000 */
[----:B-1----:R-:W-:Y:S01]  /*b830*/  F2FP.F16.F32.PACK_AB R31, R32, R67 ;  /* 0x00000043201f723e */ /* 0x002fe200000000ff */
        /* <DEDUP_REMOVED lines=10> */
[C---:B-----5:R-:W-:Y:S06]  /*b8e0*/  HMMA.16816.F32 R72, R36.reuse, R20, R72 ;  /* 0x000000142448723c */ /* 0x060fec0000001848 */
        /* <DEDUP_REMOVED lines=23> */
.L_x_24:
[----:B------:R-:W-:-:S12]  /*ba60*/  UIADD3 UR23, UR25, -0x1, URZ ;  /* 0xffffffff19177890 */ /* 0x000fd8000fffe03f */
.L_x_27:
[----:B------:R-:W-:-:S13]  /*ba70*/  ISETP.LE.AND P0, PT, RZ, UR23, PT ;  /* 0x00000017ff007c0c */ /* 0x000fda000bf03270 */
[----:B------:R-:W-:Y:S05]  /*ba80*/  @!P0 BRA `(.L_x_28) ;  /* 0x0000002c00b08947 */ /* 0x000fea0003800000 */
[----:B------:R-:W-:Y:S01]  /*ba90*/  MOV R2, R167 ;  /* 0x000000a700027202 */ /* 0x000fe20000000f00 */
[----:B------:R-:W-:Y:S01]  /*baa0*/  IMAD.MOV.U32 R0, RZ, RZ, R165 ;  /* 0x000000ffff007224 */ /* 0x000fe200078e00a5 */
[----:B------:R-:W-:Y:S01]  /*bab0*/  MOV R169, R168 ;  /* 0x000000a800a97202 */ /* 0x000fe20000000f00 */
[----:B------:R-:W-:Y:S01]  /*bac0*/  IMAD.MOV.U32 R233, RZ, RZ, R241 ;  /* 0x000000ffffe97224 */ /* 0x000fe200078e00f1 */
[----:B------:R-:W-:Y:S01]  /*bad0*/  MOV R3, R166 ;  /* 0x000000a600037202 */ /* 0x000fe20000000f00 */
[----:B------:R-:W-:Y:S02]  /*bae0*/  USHF.L.U64.HI UR5, UR9, 0x1, UR8 ;  /* 0x0000000109057899 */ /* 0x000fe40008010208 */
[----:B------:R-:W-:Y:S01]  /*baf0*/  USHF.L.U32 UR13, UR9, 0x1, URZ ;  /* 0x00000001090d7899 */ /* 0x000fe2000800063f */
[----:B------:R-:W-:Y:S01]  /*bb00*/  ULDC UR4, c[0x0][0x2ec] ;  /* 0x0000bb0000047ab9 */ /* 0x000fe20000000800 */
[----:B------:R-:W-:Y:S01]  /*bb10*/  ULDC.64 UR6, c[0x0][0x218] ;  /* 0x0000860000067ab9 */ /* 0x000fe20000000a00 */
[----:B------:R-:W-:Y:S01]  /*bb20*/  ULDC.64 UR10, c[0x0][0x220] ;  /* 0x00008800000a7ab9 */ /* 0x000fe20000000a00 */
[----:B------:R-:W-:Y:S01]  /*bb30*/  ULDC.64 UR8, c[0x0][0x248] ;  /* 0x0000920000087ab9 */ /* 0x000fe20000000a00 */
[----:B------:R-:W-:Y:S07]  /*bb40*/  BRA `(.L_x_29) ;  /* 0x0000000000687947 */ /* 0x000fee0003800000 */
.L_x_31:
[----:B------:R-:W-:Y:S04]  /*bb50*/  UIADD3 UR24, UR23, -0x1, URZ ;  /* 0xffffffff17187890 */ /* 0x000fe8000fffe03f */
[----:B------:R-:W-:Y:S02]  /*bb60*/  USHF.R.S32.HI UR12, URZ, 0x1f, UR24 ;  /* 0x0000001f3f0c7899 */ /* 0x000fe40008011418 */
[----:B------:R-:W-:Y:S02]  /*bb70*/  UIMAD.WIDE.U32 UR26, UR24, UR8, URZ ;  /* 0x00000008181a72a5 */ /* 0x000fe4000f8e003f */
[----:B------:R-:W-:Y:S04]  /*bb80*/  UIMAD UR12, UR12, UR8, URZ ;  /* 0x000000080c0c72a4 */ /* 0x000fe8000f8e023f */
[----:B------:R-:W-:Y:S01]  /*bb90*/  UIMAD UR12, UR24, UR9, UR12 ;  /* 0x00000009180c72a4 */ /* 0x000fe2000f8e020c */
[----:B------:R-:W-:Y:S02]  /*bba0*/  IMAD.U32 R165, RZ, RZ, UR26 ;  /* 0x0000001affa57e24 */ /* 0x000fe4000f8e00ff */
[----:B------:R-:W-:Y:S01]  /*bbb0*/  IMAD.U32 R164, RZ, RZ, UR26 ;  /* 0x0000001affa47e24 */ /* 0x000fe2000f8e00ff */
[----:B------:R-:W-:Y:S02]  /*bbc0*/  UIADD3 UR12, UR27, UR12, URZ ;  /* 0x0000000c1b0c7290 */ /* 0x000fe4000fffe03f */
[----:B------:R-:W-:Y:S04]  /*bbd0*/  LEA R166, P1, R165, R228, 0x6 ;  /* 0x000000e4a5a67211 */ /* 0x000fe800078230ff */
[----:B------:R-:W-:Y:S01]  /*bbe0*/  IMAD.U32 R165, RZ, RZ, UR12 ;  /* 0x0000000cffa57e24 */ /* 0x000fe2000f8e00ff */
[----:B------:R-:W-:Y:S04]  /*bbf0*/  LEA R172, P2, R166, UR6, 0x1 ;  /* 0x00000006a6ac7c11 */ /* 0x000fe8000f8408ff */
[----:B------:R-:W-:Y:S02]  /*bc00*/  LEA.HI.X R165, R164, R231, R165, 0x6, P1 ;  /* 0x000000e7a4a57211 */ /* 0x000fe400008f34a5 */
[----:B------:R-:W-:Y:S02]  /*bc10*/  IADD3 R174, P1, R172, UR20, RZ ;  /* 0x00000014acae7c10 */ /* 0x000fe4000ff3e0ff */
[----:B------:R-:W-:Y:S04]  /*bc20*/  LEA.HI.X R173, R166, UR7, R165, 0x1, P2 ;  /* 0x00000007a6ad7c11 */ /* 0x000fe800090f0ca5 */
[----:B------:R-:W-:Y:S01]  /*bc30*/  IADD3.X R175, R173, UR17, RZ, P1, !PT ;  /* 0x00000011adaf7c10 */ /* 0x000fe20008ffe4ff */
        /* <DEDUP_REMOVED lines=9> */
[----:B------:R-:W0:Y:S01]  /*bcd0*/  LDGDEPBAR ;  /* 0x00000000000079af */ /* 0x000e220000000000 */
[----:B------:R-:W-:Y:S05]  /*bce0*/  BRA `(.L_x_30) ;  /* 0x0000000c00587947 */ /* 0x000fea0003800000 */
.L_x_29:
[----:B------:R-:W-:Y:S04]  /*bcf0*/  DEPBAR.LE SB0, 0x0 ;  /* 0x000080000000791a */ /* 0x000fe80000000000 */
[----:B------:R-:W-:Y:S01]  /*bd00*/  BAR.SYNC.DEFER_BLOCKING 0x0 ;  /* 0x0000000000007b1d */ /* 0x000fe20000010000 */
[----:B------:R-:W-:Y:S01]  /*bd10*/  USHF.R.S32.HI UR24, URZ, 0x1f, UR23 ;  /* 0x0000001f3f187899 */ /* 0x000fe20008011417 */
[----:B------:R-:W-:Y:S01]  /*bd20*/  IMAD.U32 R171, RZ, RZ, UR23 ;  /* 0x00000017ffab7e24 */ /* 0x000fe2000f8e00ff */
[----:B------:R-:W-:Y:S03]  /*bd30*/  UIMAD UR12, UR21, UR23, URZ ;  /* 0x00000017150c72a4 */ /* 0x000fe6000f8e023f */
[----:B------:R-:W-:Y:S01]  /*bd40*/  IMAD.WIDE.U32 R170, R171, UR22, R232 ;  /* 0x00000016abaa7c25 */ /* 0x000fe2000f8e00e8 */
[----:B------:R-:W-:Y:S02]  /*bd50*/  UIMAD UR12, UR24, UR22, UR12 ;  /* 0x00000016180c72a4 */ /* 0x000fe4000f8e020c */
[C---:B------:R-:W-:Y:S04]  /*bd60*/  LEA R240, P0, R170.reuse, UR10, 0x1 ;  /* 0x0000000aaaf07c11 */ /* 0x040fe8000f8008ff */
[----:B------:R-:W-:Y:S05]  /*bd70*/  VIADD R168, R171, UR12 ;  /* 0x0000000caba87c36 */ /* 0x000fea0008000000 */
[----:B------:R-:W-:Y:S02]  /*bd80*/  LEA.HI.X R241, R170, UR11, R168, 0x1, P0 ;  /* 0x0000000baaf17c11 */ /* 0x000fe400080f0ca8 */
[----:B------:R-:W-:Y:S03]  /*bd90*/  IADD3 R170, P0, R240, UR13, RZ ;  /* 0x0000000df0aa7c10 */ /* 0x000fe6000ff1e0ff */
[----:B------:R-:W-:Y:S01]  /*bda0*/  @!PT LDS RZ, [RZ] ;  /* 0x00000000fffff984 */ /* 0x000fe20000000800 */
[----:B------:R-:W-:Y:S01]  /*bdb0*/  @!PT LDS RZ, [RZ] ;  /* 0x00000000fffff984 */ /* 0x000fe20000000800 */
[----:B------:R-:W-:Y:S01]  /*bdc0*/  @!PT LDS RZ, [RZ] ;  /* 0x00000000fffff984 */ /* 0x000fe20000000800 */
[----:B------:R-:W-:Y:S01]  /*bdd0*/  LDGSTS.E.BYPASS.LTC128B.128 [R226+0x9000], desc[UR18][R240.64] ;  /* 0x09000000f0e27fae */ /* 0x000fe2000b901d52 */
[----:B------:R-:W-:Y:S02]  /*bde0*/  IADD3.X R171, R241, UR5, RZ, P0, !PT ;  /* 0x00000005f1ab7c10 */ /* 0x000fe400087fe4ff */
[----:B------:R-:W-:Y:S03]  /*bdf0*/  ISETP.LT.AND P0, PT, RZ, UR23, PT ;  /* 0x00000017ff007c0c */ /* 0x000fe6000bf01270 */
[----:B------:R-:W-:Y:S06]  /*be00*/  LDGSTS.E.BYPASS.LTC128B.128 [R226+0xa000], desc[UR18][R240.64+0x40] ;  /* 0x0a000040f0e27fae */ /* 0x000fec000b901d52 */
[----:B------:R-:W-:Y:S06]  /*be10*/  LDGSTS.E.BYPASS.LTC128B.128 [R226+0xb000], desc[UR18][R240.64+0x80] ;  /* 0x0b000080f0e27fae */ /* 0x000fec000b901d52 */
[----:B------:R-:W-:Y:S06]  /*be20*/  LDGSTS.E.BYPASS.LTC128B.128 [R226+0x9800], desc[UR18][R170.64] ;  /* 0x09800000aae27fae */ /* 0x000fec000b901d52 */
[----:B------:R-:W-:Y:S06]  /*be30*/  LDGSTS.E.BYPASS.LTC128B.128 [R226+0xa800], desc[UR18][R170.64+0x40] ;  /* 0x0a800040aae27fae */ /* 0x000fec000b901d52 */
[----:B------:R1:W-:Y:S06]  /*be40*/  LDGSTS.E.BYPASS.LTC128B.128 [R226+0xb800], desc[UR18][R170.64+0x80] ;  /* 0x0b800080aae27fae */ /* 0x0003ec000b901d52 */
[----:B------:R-:W-:Y:S06]  /*be50*/  LDSM.16.M88.4 R164, [R225] ;  /* 0x00000000e1a4783b */ /* 0x000fec0000000200 */
[----:B------:R-:W2:Y:S06]  /*be60*/  LDSM.16.M88.4 R172, [R224+0x6000] ;  /* 0x00600000e0ac783b */ /* 0x000eac0000000200 */
[----:B------:R-:W3:Y:S06]  /*be70*/  LDSM.16.M88.4 R176, [R225+0x1000] ;  /* 0x00100000e1b0783b */ /* 0x000eec0000000200 */
[----:B------:R-:W4:Y:S06]  /*be80*/  LDSM.16.M88.4 R180, [R224+0x6400] ;  /* 0x00640000e0b4783b */ /* 0x000f2c0000000200 */
[----:B------:R-:W0:Y:S06]  /*be90*/  LDGDEPBAR ;  /* 0x00000000000079af */ /* 0x000e2c0000000000 */
[----:B------:R-:W5:Y:S06]  /*bea0*/  LDSM.16.M88.4 R184, [R224+0x6800] ;  /* 0x00680000e0b8783b */ /* 0x000f6c0000000200 */
[----:B------:R-:W1:Y:S06]  /*beb0*/  LDSM.16.M88.4 R188, [R224+0x6c00] ;  /* 0x006c0000e0bc783b */ /* 0x000e6c0000000200 */
[----:B------:R-:W-:Y:S01]  /*bec0*/  LDSM.16.M88.4 R192, [R223] ;  /* 0x00000000dfc0783b */ /* 0x000fe20000000200 */
[-C--:B--2---:R-:W-:Y:S05]  /*bed0*/  HMMA.16816.F32 R4, R164, R172.reuse, RZ ;  /* 0x000000aca404723c */ /* 0x084fea00000018ff */
[----:B------:R-:W2:Y:S01]  /*bee0*/  LDSM.16.M88.4 R196, [R221+0x6000] ;  /* 0x00600000ddc4783b */ /* 0x000ea20000000200 */
        /* <DEDUP_REMOVED lines=12> */
[C---:B------:R-:W-:Y:S05]  /*bfb0*/  HMMA.16816.F32 R32, R164.reuse, R182, RZ ;  /* 0x000000b6a420723c */ /* 0x040fea00000018ff */
[----:B------:R-:W4:Y:S01]  /*bfc0*/  LDSM.16.M88.4 R180, [R225+0x2000] ;  /* 0x00200000e1b4783b */ /* 0x000f220000000200 */
[-C--:B-----5:R-:W-:Y:S06]  /*bfd0*/  HMMA.16816.F32 R36, R164, R184.reuse, RZ ;  /* 0x000000b8a424723c */ /* 0x0a0fec00000018ff */
[C---:B------:R-:W-:Y:S06]  /*bfe0*/  HMMA.16816.F32 R40, R176.reuse, R184, RZ ;  /* 0x000000b8b028723c */ /* 0x040fec00000018ff */
[-C--:B------:R-:W-:Y:S06]  /*bff0*/  HMMA.16816.F32 R44, R176, R186.reuse, RZ ;  /* 0x000000bab02c723c */ /* 0x080fec00000018ff */
[C---:B------:R-:W-:Y:S01]  /*c000*/  HMMA.16816.F32 R48, R164.reuse, R186, RZ ;  /* 0x000000baa430723c */ /* 0x040fe200000018ff */
[----:B------:R-:W-:Y:S05]  /*c010*/  LDSM.16.M88.4 R184, [R224+0x7c00] ;  /* 0x007c0000e0b8783b */ /* 0x000fea0000000200 */
[-C--:B-1----:R-:W-:Y:S06]  /*c020*/  HMMA.16816.F32 R52, R164, R188.reuse, RZ ;  /* 0x000000bca434723c */ /* 0x082fec00000018ff */
[C---:B------:R-:W-:Y:S06]  /*c030*/  HMMA.16816.F32 R56, R176.reuse, R188, RZ ;  /* 0x000000bcb038723c */ /* 0x040fec00000018ff */
[-C--:B------:R-:W-:Y:S01]  /*c040*/  HMMA.16816.F32 R60, R176, R190.reuse, RZ ;  /* 0x000000beb03c723c */ /* 0x080fe200000018ff */
[----:B------:R-:W-:Y:S05]  /*c050*/  LDSM.16.M88.4 R176, [R224+0x7800] ;  /* 0x00780000e0b0783b */ /* 0x000fea0000000200 */
[----:B------:R-:W-:Y:S01]  /*c060*/  HMMA.16816.F32 R64, R164, R190, RZ ;  /* 0x000000bea440723c */ /* 0x000fe200000018ff */
[----:B------:R-:W1:Y:S05]  /*c070*/  LDSM.16.M88.4 R164, [R224+0x7400] ;  /* 0x00740000e0a4783b */ /* 0x000e6a0000000200 */
        /* <DEDUP_REMOVED lines=22> */
[-C--:B------:R-:W-:Y:S01]  /*c1e0*/  HMMA.16816.F32 R4, R180, R212.reuse, R4 ;  /* 0x000000d4b404723c */ /* 0x080fe20000001804 */
[----:B------:R-:W3:Y:S05]  /*c1f0*/  LDSM.16.M88.4 R192, [R223+0x3000] ;  /* 0x00300000dfc0783b */ /* 0x000eea0000000200 */
[C---:B------:R-:W-:Y:S06]  /*c200*/  HMMA.16816.F32 R8, R216.reuse, R212, R8 ;  /* 0x000000d4d808723c */ /* 0x040fec0000001808 */
[-C--:B------:R-:W-:Y:S06]  /*c210*/  HMMA.16816.F32 R12, R216, R214.reuse, R12 ;  /* 0x000000d6d80c723c */ /* 0x080fec000000180c */
[C---:B------:R-:W-:Y:S06]  /*c220*/  HMMA.16816.F32 R16, R180.reuse, R214, R16 ;  /* 0x000000d6b410723c */ /* 0x040fec0000001810 */
[-C--:B-1----:R-:W-:Y:S06]  /*c230*/  HMMA.16816.F32 R20, R180, R164.reuse, R20 ;  /* 0x000000a4b414723c */ /* 0x082fec0000001814 */
        /* <DEDUP_REMOVED lines=8> */
[----:B------:R-:W1:Y:S05]  /*c2c0*/  LDSM.16.M88.4 R176, [R224+0x8000] ;  /* 0x00800000e0b0783b */ /* 0x000e6a0000000200 */
[-C--:B------:R-:W-:Y:S06]  /*c2d0*/  HMMA.16816.F32 R52, R180, R184.reuse, R52 ;  /* 0x000000b8b434723c */ /* 0x080fec0000001834 */
[C---:B------:R-:W-:Y:S06]  /*c2e0*/  HMMA.16816.F32 R56, R216.reuse, R184, R56 ;  /* 0x000000b8d838723c */ /* 0x040fec0000001838 */
[-C--:B------:R-:W-:Y:S06]  /*c2f0*/  HMMA.16816.F32 R60, R216, R186.reuse, R60 ;  /* 0x000000bad83c723c */ /* 0x080fec000000183c */
[----:B------:R-:W-:Y:S01]  /*c300*/  HMMA.16816.F32 R64, R180, R186, R64 ;  /* 0x000000bab440723c */ /* 0x000fe20000001840 */
[----:B------:R-:W4:Y:S05]  /*c310*/  LDSM.16.M88.4 R180, [R225+0x5000] ;  /* 0x00500000e1b4783b */ /* 0x000f2a0000000200 */
[-C--:B--2---:R-:W-:Y:S01]  /*c320*/  HMMA.16816.F32 R4, R172, R188.reuse, R4 ;  /* 0x000000bcac04723c */ /* 0x084fe20000001804 */
[----:B------:R-:W2:Y:S05]  /*c330*/  LDSM.16.M88.4 R184, [R224+0x8400] ;  /* 0x00840000e0b8783b */ /* 0x000eaa0000000200 */
[C---:B---3--:R-:W-:Y:S06]  /*c340*/  HMMA.16816.F32 R8, R192.reuse, R188, R8 ;  /* 0x000000bcc008723c */ /* 0x048fec0000001808 */
[-C--:B------:R-:W-:Y:S06]  /*c350*/  HMMA.16816.F32 R12, R192, R190.reuse, R12 ;  /* 0x000000bec00c723c */ /* 0x080fec000000180c */
[C---:B------:R-:W-:Y:S01]  /*c360*/  HMMA.16816.F32 R16, R172.reuse, R190, R16 ;  /* 0x000000beac10723c */ /* 0x040fe20000001810 */
[----:B------:R-:W3:Y:S05]  /*c370*/  LDSM.16.M88.4 R188, [R224+0x8800] ;  /* 0x00880000e0bc783b */ /* 0x000eea0000000200 */
        /* <DEDUP_REMOVED lines=16> */
[-C--:B-1----:R-:W-:Y:S01]  /*c480*/  HMMA.16816.F32 R4, R164, R176.reuse, R4 ;  /* 0x000000b0a404723c */ /* 0x082fe20000001804 */
[----:B------:R-:W1:Y:S05]  /*c490*/  LDSM.16.M88.4 R204, [R221+0x8400] ;  /* 0x00840000ddcc783b */ /* 0x000e6a0000000200 */
        /* <DEDUP_REMOVED lines=10> */
[-C--:B---3--:R-:W-:Y:S06]  /*c540*/  HMMA.16816.F32 R36, R164, R188.reuse, R36 ;  /* 0x000000bca424723c */ /* 0x088fec0000001824 */
        /* <DEDUP_REMOVED lines=12> */
[-C--:B-1----:R-:W-:Y:S04]  /*c610*/  HMMA.16816.F32 R20, R172, R204.reuse, R20 ;  /* 0x000000ccac14723c */ /* 0x082fe80000001814 */
        /* <DEDUP_REMOVED lines=67> */
.L_x_30:
[----:B------:R-:W-:Y:S01]  /*ca50*/  FMNMX.FTZ R165, R57, R170, !PT ;  /* 0x000000aa39a57209 */ /* 0x000fe20007810000 */
[----:B-1----:R-:W1:Y:S01]  /*ca60*/  SHFL.BFLY PT, R175, R168, 0x2, 0x1f ;  /* 0x0c401f00a8af7f89 */ /* 0x002e6200000e0000 */
[----:B------:R-:W-:Y:S01]  /*ca70*/  FMNMX.FTZ R172, R58, R241, !PT ;  /* 0x000000f13aac7209 */ /* 0x000fe20007810000 */
[----:B------:R-:W-:Y:S01]  /*ca80*/  UIADD3 UR23, UR23, -0x1, URZ ;  /* 0xffffffff17177890 */ /* 0x000fe2000fffe03f */
[----:B------:R-:W-:Y:S05]  /*ca90*/  FMNMX.FTZ R164, R60, R165, !PT ;  /* 0x000000a53ca47209 */ /* 0x000fea0007810000 */
[----:B------:R-:W-:Y:S01]  /*caa0*/  LDSM.16.MT88.4 R176, [R220+0x9000] ;  /* 0x00900000dcb0783b */ /* 0x000fe20000004200 */
[----:B------:R-:W-:Y:S02]  /*cab0*/  FMNMX.FTZ R165, R59, R172, !PT ;  /* 0x000000ac3ba57209 */ /* 0x000fe40007810000 */
[----:B------:R-:W-:Y:S02]  /*cac0*/  FMNMX.FTZ R171, R67, R236, !PT ;  /* 0x000000ec43ab7209 */ /* 0x000fe40007810000 */
[----:B------:R-:W-:Y:S02]  /*cad0*/  FMNMX.FTZ R166, R61, R164, !PT ;  /* 0x000000a43da67209 */ /* 0x000fe40007810000 */
[----:B------:R-:W-:Y:S01]  /*cae0*/  FMNMX.FTZ R164, R62, R165, !PT ;  /* 0x000000a53ea47209 */ /* 0x000fe20007810000 */
[----:B------:R-:W2:Y:S03]  /*caf0*/  SHFL.BFLY PT, R170, R171, 0x2, 0x1f ;  /* 0x0c401f00abaa7f89 */ /* 0x000ea600000e0000 */
        /* <DEDUP_REMOVED lines=120> */
[----:B------:R-:W-:Y:S01]  /*d280*/  FFMA.FTZ R247, R57, UR4, -R194 ;  /* 0x0000000439f77c23 */ /* 0x000fe200080108c2 */
[----:B------:R-:W-:Y:S01]  /*d290*/  FFMA.FTZ R249, R59, UR4, -R192 ;  /* 0x000000043bf97c23 */ /* 0x000fe200080108c0 */
[C---:B------:R-:W-:Y:S01]  /*d2a0*/  FMUL.FTZ R84, R164.reuse, R84 ;  /* 0x00000054a4547220 */ /* 0x040fe20000410000 */
[----:B------:R-:W-:Y:S01]  /*d2b0*/  LDSM.16.MT88.4 R52, [R222+0xb800] ;  /* 0x00b80000de34783b */ /* 0x000fe20000004200 */
[----:B------:R-:W-:Y:S03]  /*d2c0*/  FMUL.FTZ R85, R164, R85 ;  /* 0x00000055a4557220 */ /* 0x000fe60000410000 */
[----:B------:R-:W4:Y:S01]  /*d2d0*/  MUFU.EX2 R185, R185 ;  /* 0x000000b900b97308 */ /* 0x000f220000000800 */
[----:B---3--:R-:W-:Y:S01]  /*d2e0*/  F2FP.F16.F32.PACK_AB R159, R183, R182 ;  /* 0x000000b6b79f723e */ /* 0x008fe200000000ff */
[C---:B------:R-:W-:Y:S01]  /*d2f0*/  FMUL.FTZ R86, R3.reuse, R86 ;  /* 0x0000005603567220 */ /* 0x040fe20000410000 */
[C---:B------:R-:W-:Y:S01]  /*d300*/  FMUL.FTZ R87, R3.reuse, R87 ;  /* 0x0000005703577220 */ /* 0x040fe20000410000 */
[C---:B------:R-:W-:Y:S01]  /*d310*/  FMUL.FTZ R88, R2.reuse, R88 ;  /* 0x0000005802587220 */ /* 0x040fe20000410000 */
[----:B------:R-:W-:Y:S01]  /*d320*/  FMUL.FTZ R89, R2, R89 ;  /* 0x0000005902597220 */ /* 0x000fe20000410000 */
[C---:B------:R-:W-:Y:S01]  /*d330*/  FMUL.FTZ R90, R0.reuse, R90 ;  /* 0x0000005a005a7220 */ /* 0x040fe20000410000 */
        /* <DEDUP_REMOVED lines=9> */
[C---:B------:R-:W-:Y:S01]  /*d3d0*/  FMUL.FTZ R92, R2.reuse, R92 ;  /* 0x0000005c025c7220 */ /* 0x040fe20000410000 */
[----:B------:R-:W-:Y:S01]  /*d3e0*/  FMUL.FTZ R93, R2, R93 ;  /* 0x0000005d025d7220 */ /* 0x000fe20000410000 */
[C---:B------:R-:W-:Y:S01]  /*d3f0*/  FMUL.FTZ R94, R0.reuse, R94 ;  /* 0x0000005e005e7220 */ /* 0x040fe20000410000 */
[----:B------:R-:W-:Y:S01]  /*d400*/  FMUL.FTZ R95, R0, R95 ;  /* 0x0000005f005f7220 */ /* 0x000fe20000410000 */
[C---:B------:R-:W-:Y:S04]  /*d410*/  FMUL.FTZ R96, R164.reuse, R96 ;  /* 0x00000060a4607220 */ /* 0x040fe80000410000 */
[----:B------:R-:W-:Y:S01]  /*d420*/  MUFU.EX2 R187, R187 ;  /* 0x000000bb00bb7308 */ /* 0x000fe20000000800 */
[----:B------:R-:W-:Y:S01]  /*d430*/  FMUL.FTZ R97, R164, R97 ;  /* 0x00000061a4617220 */ /* 0x000fe20000410000 */
[C---:B------:R-:W-:Y:S01]  /*d440*/  FMUL.FTZ R98, R3.reuse, R98 ;  /* 0x0000006203627220 */ /* 0x040fe20000410000 */
[C---:B------:R-:W-:Y:S01]  /*d450*/  FMUL.FTZ R99, R3.reuse, R99 ;  /* 0x0000006303637220 */ /* 0x040fe20000410000 */
[C---:B------:R-:W-:Y:S01]  /*d460*/  FMUL.FTZ R112, R2.reuse, R112 ;  /* 0x0000007002707220 */ /* 0x040fe20000410000 */
[----:B------:R-:W-:Y:S01]  /*d470*/  FMUL.FTZ R113, R2, R113 ;  /* 0x0000007102717220 */ /* 0x000fe20000410000 */
[C---:B------:R-:W-:Y:S01]  /*d480*/  FMUL.FTZ R114, R0.reuse, R114 ;  /* 0x0000007200727220 */ /* 0x040fe20000410000 */
[----:B------:R-:W-:Y:S03]  /*d490*/  FMUL.FTZ R115, R0, R115 ;  /* 0x0000007300737220 */ /* 0x000fe60000410000 */
[----:B------:R-:W4:Y:S01]  /*d4a0*/  MUFU.EX2 R188, R188 ;  /* 0x000000bc00bc7308 */ /* 0x000f220000000800 */
[----:B---3--:R-:W-:Y:S01]  /*d4b0*/  F2FP.F16.F32.PACK_AB R161, R186, R191 ;  /* 0x000000bfbaa1723e */ /* 0x008fe200000000ff */
[C---:B------:R-:W-:Y:S01]  /*d4c0*/  FMUL.FTZ R116, R2.reuse, R116 ;  /* 0x0000007402747220 */ /* 0x040fe20000410000 */
[----:B------:R-:W-:Y:S01]  /*d4d0*/  FMUL.FTZ R117, R2, R117 ;  /* 0x0000007502757220 */ /* 0x000fe20000410000 */
[C---:B------:R-:W-:Y:S01]  /*d4e0*/  FMUL.FTZ R118, R0.reuse, R118 ;  /* 0x0000007600767220 */ /* 0x040fe20000410000 */
[----:B------:R-:W-:Y:S01]  /*d4f0*/  FMUL.FTZ R119, R0, R119 ;  /* 0x0000007700777220 */ /* 0x000fe20000410000 */
[C---:B------:R-:W-:Y:S01]  /*d500*/  FMUL.FTZ R120, R164.reuse, R120 ;  /* 0x00000078a4787220 */ /* 0x040fe20000410000 */
[----:B------:R-:W-:Y:S03]  /*d510*/  FMUL.FTZ R121, R164, R121 ;  /* 0x00000079a4797220 */ /* 0x000fe60000410000 */
        /* <DEDUP_REMOVED lines=8> */
[----:B------:R-:W3:Y:S01]  /*d5a0*/  MUFU.EX2 R193, R193 ;  /* 0x000000c100c17308 */ /* 0x000ee20000000800 */
[----:B----4-:R-:W-:Y:S01]  /*d5b0*/  F2FP.F16.F32.PACK_AB R162, R188, R187 ;  /* 0x000000bbbca2723e */ /* 0x010fe200000000ff */
[----:B------:R-:W-:Y:S01]  /*d5c0*/  FMUL.FTZ R129, R164, R129 ;  /* 0x00000081a4817220 */ /* 0x000fe20000410000 */
[C---:B------:R-:W-:Y:S01]  /*d5d0*/  FMUL.FTZ R130, R3.reuse, R130 ;  /* 0x0000008203827220 */ /* 0x040fe20000410000 */
[----:B------:R-:W-:Y:S01]  /*d5e0*/  FMUL.FTZ R131, R3, R131 ;  /* 0x0000008303837220 */ /* 0x000fe20000410000 */
[--C-:B------:R-:W-:Y:S01]  /*d5f0*/  FFMA.FTZ R217, R44, UR4, -R194.reuse ;  /* 0x000000042cd97c23 */ /* 0x100fe200080108c2 */
[----:B------:R-:W-:Y:S01]  /*d600*/  FFMA.FTZ R218, R45, UR4, -R194 ;  /* 0x000000042dda7c23 */ /* 0x000fe200080108c2 */
[--C-:B------:R-:W-:Y:S01]  /*d610*/  FFMA.FTZ R219, R46, UR4, -R192.reuse ;  /* 0x000000042edb7c23 */ /* 0x100fe200080108c0 */
[----:B------:R-:W-:Y:S02]  /*d620*/  FFMA.FTZ R236, R47, UR4, -R192 ;  /* 0x000000042fec7c23 */ /* 0x000fe400080108c0 */
[----:B------:R-:W-:Y:S01]  /*d630*/  MUFU.EX2 R213, R213 ;  /* 0x000000d500d57308 */ /* 0x000fe20000000800 */
[C---:B------:R-:W-:Y:S01]  /*d640*/  FMUL.FTZ R100, R2.reuse, R100 ;  /* 0x0000006402647220 */ /* 0x040fe20000410000 */
[----:B------:R-:W-:Y:S01]  /*d650*/  FMUL.FTZ R101, R2, R101 ;  /* 0x0000006502657220 */ /* 0x000fe20000410000 */
[C---:B------:R-:W-:Y:S01]  /*d660*/  FMUL.FTZ R102, R0.reuse, R102 ;  /* 0x0000006600667220 */ /* 0x040fe20000410000 */
[----:B------:R-:W-:Y:S01]  /*d670*/  FMUL.FTZ R103, R0, R103 ;  /* 0x0000006700677220 */ /* 0x000fe20000410000 */
[C---:B------:R-:W-:Y:S01]  /*d680*/  FMUL.FTZ R104, R2.reuse, R104 ;  /* 0x0000006802687220 */ /* 0x040fe20000410000 */
[----:B------:R-:W-:Y:S01]  /*d690*/  FMUL.FTZ R105, R2, R105 ;  /* 0x0000006902697220 */ /* 0x000fe20000410000 */
[C---:B------:R-:W-:Y:S01]  /*d6a0*/  FMUL.FTZ R106, R0.reuse, R106 ;  /* 0x0000006a006a7220 */ /* 0x040fe20000410000 */
[----:B---3--:R-:W-:Y:S02]  /*d6b0*/  F2FP.F16.F32.PACK_AB R163, R193, R190 ;  /* 0x000000bec1a3723e */ /* 0x008fe400000000ff */
[----:B------:R-:W3:Y:S01]  /*d6c0*/  MUFU.EX2 R214, R214 ;  /* 0x000000d600d67308 */ /* 0x000ee20000000800 */
[----:B------:R-:W-:Y:S01]  /*d6d0*/  FMUL.FTZ R107, R0, R107 ;  /* 0x0000006b006b7220 */ /* 0x000fe20000410000 */
[C---:B------:R-:W-:Y:S01]  /*d6e0*/  FMUL.FTZ R108, R164.reuse, R108 ;  /* 0x0000006ca46c7220 */ /* 0x040fe20000410000 */
[----:B------:R-:W-:Y:S01]  /*d6f0*/  FMUL.FTZ R109, R164, R109 ;  /* 0x0000006da46d7220 */ /* 0x000fe20000410000 */
[C---:B------:R-:W-:Y:S01]  /*d700*/  FMUL.FTZ R110, R3.reuse, R110 ;  /* 0x0000006e036e7220 */ /* 0x040fe20000410000 */
[----:B------:R-:W-:Y:S01]  /*d710*/  FMUL.FTZ R111, R3, R111 ;  /* 0x0000006f036f7220 */ /* 0x000fe20000410000 */
[C---:B------:R-:W-:Y:S04]  /*d720*/  HMMA.16816.F32 R8, R160.reuse, R172, R8 ;  /* 0x000000aca008723c */ /* 0x040fe80000001808 */
[----:B------:R-:W-:Y:S01]  /*d730*/  MUFU.EX2 R215, R215 ;  /* 0x000000d700d77308 */ /* 0x000fe20000000800 */
[----:B------:R-:W-:Y:S01]  /*d740*/  FFMA.FTZ R197, R24, UR4, -R194 ;  /* 0x0000000418c57c23 */ /* 0x000fe200080108c2 */
[----:B------:R-:W-:Y:S01]  /*d750*/  FMUL.FTZ R24, R164, R136 ;  /* 0x00000088a4187220 */ /* 0x000fe20000410000 */
[-C--:B------:R-:W-:Y:S07]  /*d760*/  HMMA.16816.F32 R12, R160, R174.reuse, R12 ;  /* 0x000000aea00c723c */ /* 0x080fee000000180c */
[----:B------:R-:W4:Y:S01]  /*d770*/  MUFU.EX2 R216, R216 ;  /* 0x000000d800d87308 */ /* 0x000f220000000800 */
[----:B---3--:R-:W-:Y:S01]  /*d780*/  F2FP.F16.F32.PACK_AB R44, R214, R213 ;  /* 0x000000d5d62c723e */ /* 0x008fe200000000ff */
[C---:B------:R-:W-:Y:S04]  /*d790*/  HMMA.16816.F32 R16, R156.reuse, R174, R16 ;  /* 0x000000ae9c10723c */ /* 0x040fe80000001810 */
[--C-:B------:R-:W-:Y:S02]  /*d7a0*/  FFMA.FTZ R172, R20, UR4, -R196.reuse ;  /* 0x0000000414ac7c23 */ /* 0x100fe400080108c4 */
[-C--:B------:R-:W-:Y:S02]  /*d7b0*/  HMMA.16816.F32 R68, R156, R176.reuse, R68 ;  /* 0x000000b09c44723c */ /* 0x080fe40000001844 */
[----:B------:R-:W-:Y:S03]  /*d7c0*/  MUFU.EX2 R217, R217 ;  /* 0x000000d900d97308 */ /* 0x000fe60000000800 */
[----:B------:R-:W-:Y:S01]  /*d7d0*/  FMUL.FTZ R20, R164, R144 ;  /* 0x00000090a4147220 */ /* 0x000fe20000410000 */
[C---:B------:R-:W-:Y:S06]  /*d7e0*/  HMMA.16816.F32 R72, R160.reuse, R176, R72 ;  /* 0x000000b0a048723c */ /* 0x040fec0000001848 */
[----:B------:R-:W3:Y:S01]  /*d7f0*/  MUFU.EX2 R218, R218 ;  /* 0x000000da00da7308 */ /* 0x000ee20000000800 */
[----:B----4-:R-:W-:Y:S01]  /*d800*/  F2FP.F16.F32.PACK_AB R45, R216, R215 ;  /* 0x000000d7d82d723e */ /* 0x010fe200000000ff */
[-C--:B------:R-:W-:Y:S03]  /*d810*/  HMMA.16816.F32 R76, R160, R178.reuse, R76 ;  /* 0x000000b2a04c723c */ /* 0x080fe6000000184c */
[--C-:B------:R-:W-:Y:S03]  /*d820*/  FFMA.FTZ R173, R21, UR4, -R196.reuse ;  /* 0x0000000415ad7c23 */ /* 0x100fe600080108c4 */
[C---:B------:R-:W-:Y:S02]  /*d830*/  HMMA.16816.F32 R80, R156.reuse, R178, R80 ;  /* 0x000000b29c50723c */ /* 0x040fe40000001850 */
[----:B------:R-:W-:Y:S03]  /*d840*/  MUFU.EX2 R219, R219 ;  /* 0x000000db00db7308 */ /* 0x000fe60000000800 */
[----:B------:R-:W-:Y:S01]  /*d850*/  FMUL.FTZ R21, R164, R145 ;  /* 0x00000091a4157220 */ /* 0x000fe20000410000 */
[-C--:B-1----:R-:W-:Y:S06]  /*d860*/  HMMA.16816.F32 R84, R156, R148.reuse, R84 ;  /* 0x000000949c54723c */ /* 0x082fec0000001854 */
[----:B------:R-:W1:Y:S01]  /*d870*/  MUFU.EX2 R236, R236 ;  /* 0x000000ec00ec7308 */ /* 0x000e620000000800 */
[----:B---3--:R-:W-:Y:S01]  /*d880*/  F2FP.F16.F32.PACK_AB R46, R218, R217 ;  /* 0x000000d9da2e723e */ /* 0x008fe200000000ff */
        /* <DEDUP_REMOVED lines=21> */
[----:B------:R2:W-:Y:S01]  /*d9e0*/  MUFU.EX2 R245, R196 ;  /* 0x000000c400f57308 */ /* 0x0005e20000000800 */
[----:B------:R-:W-:Y:S01]  /*d9f0*/  FMUL.FTZ R34, R3, R142 ;  /* 0x0000008e03227220 */ /* 0x000fe20000410000 */
[-C--:B------:R-:W-:Y:S04]  /*da00*/  HMMA.16816.F32 R104, R160, R154.reuse, R104 ;  /* 0x0000009aa068723c */ /* 0x080fe80000001868 */
[--C-:B------:R-:W-:Y:S02]  /*da10*/  FFMA.FTZ R179, R35, UR4, -R195.reuse ;  /* 0x0000000423b37c23 */ /* 0x100fe400080108c3 */
[C---:B------:R-:W-:Y:S02]  /*da20*/  HMMA.16816.F32 R108, R156.reuse, R154, R108 ;  /* 0x0000009a9c6c723c */ /* 0x040fe4000000186c */
[----:B------:R-:W5:Y:S03]  /*da30*/  MUFU.EX2 R175, R175 ;  /* 0x000000af00af7308 */ /* 0x000f660000000800 */
[----:B------:R-:W-:Y:S01]  /*da40*/  FMUL.FTZ R35, R3, R143 ;  /* 0x0000008f03237220 */ /* 0x000fe20000410000 */
[----:B------:R-:W-:Y:S01]  /*da50*/  FFMA.FTZ R195, R67, UR4, -R195 ;  /* 0x0000000443c37c23 */ /* 0x000fe200080108c3 */
[----:B------:R-:W5:Y:S01]  /*da60*/  LDSM.16.MT88.4 R140, [R222+0x9400] ;  /* 0x00940000de8c783b */ /* 0x000f620000004200 */
[----:B--2---:R-:W-:Y:S04]  /*da70*/  FFMA.FTZ R196, R58, UR4, -R192 ;  /* 0x000000043ac47c23 */ /* 0x004fe800080108c0 */
[----:B------:R-:W-:Y:S01]  /*da80*/  MUFU.EX2 R176, R176 ;  /* 0x000000b000b07308 */ /* 0x000fe20000000800 */
[----:B------:R-:W-:Y:S01]  /*da90*/  FFMA.FTZ R198, R25, UR4, -R194 ;  /* 0x0000000419c67c23 */ /* 0x000fe200080108c2 */
[-C--:B---3--:R-:W-:Y:S01]  /*daa0*/  HMMA.16816.F32 R32, R156, R148.reuse, R32 ;  /* 0x000000949c20723c */ /* 0x088fe20000001820 */
[----:B------:R-:W-:Y:S02]  /*dab0*/  LDSM.16.MT88.4 R56, [R222+0xac00] ;  /* 0x00ac0000de38783b */ /* 0x000fe40000004200 */
[----:B------:R-:W-:Y:S01]  /*dac0*/  FMUL.FTZ R25, R164, R137 ;  /* 0x00000089a4197220 */ /* 0x000fe20000410000 */
[--C-:B------:R-:W-:Y:S02]  /*dad0*/  FFMA.FTZ R199, R26, UR4, -R192.reuse ;  /* 0x000000041ac77c23 */ /* 0x100fe400080108c0 */
[C---:B------:R-:W-:Y:S02]  /*dae0*/  HMMA.16816.F32 R112, R160.reuse, R148, R112 ;  /* 0x00000094a070723c */ /* 0x040fe40000001870 */
[----:B------:R-:W2:Y:S01]  /*daf0*/  MUFU.EX2 R177, R177 ;  /* 0x000000b100b17308 */ /* 0x000ea20000000800 */
[----:B------:R-:W-:Y:S03]  /*db00*/  LDSM.16.MT88.4 R64, [R220+0xac00] ;  /* 0x00ac0000dc40783b */ /* 0x000fe60000004200 */
[-C--:B------:R-:W-:Y:S06]  /*db10*/  HMMA.16816.F32 R116, R160, R150.reuse, R116 ;  /* 0x00000096a074723c */ /* 0x080fec0000001874 */
[----:B------:R-:W-:Y:S01]  /*db20*/  MUFU.EX2 R178, R178 ;  /* 0x000000b200b27308 */ /* 0x000fe20000000800 */
[----:B------:R-:W-:Y:S01]  /*db30*/  FFMA.FTZ R200, R27, UR4, -R192 ;  /* 0x000000041bc87c23 */ /* 0x000fe200080108c0 */
[C---:B------:R-:W-:Y:S01]  /*db40*/  HMMA.16816.F32 R120, R156.reuse, R150, R120 ;  /* 0x000000969c78723c */ /* 0x040fe20000001878 */
[----:B------:R-:W3:Y:S03]  /*db50*/  LDSM.16.MT88.4 R148, [R220+0x9400] ;  /* 0x00940000dc94783b */ /* 0x000ee60000004200 */
[C---:B------:R-:W-:Y:S01]  /*db60*/  FMUL.FTZ R26, R3.reuse, R138 ;  /* 0x0000008a031a7220 */ /* 0x040fe20000410000 */
[----:B------:R-:W-:Y:S03]  /*db70*/  FMUL.FTZ R27, R3, R139 ;  /* 0x0000008b031b7220 */ /* 0x000fe60000410000 */
[----:B------:R-:W2:Y:S03]  /*db80*/  MUFU.EX2 R179, R179 ;  /* 0x000000b300b37308 */ /* 0x000ea60000000800 */
[--C-:B------:R-:W-:Y:S01]  /*db90*/  FFMA.FTZ R201, R28, UR4, -R194.reuse ;  /* 0x000000041cc97c23 */ /* 0x100fe200080108c2 */
[----:B------:R-:W-:Y:S01]  /*dba0*/  FMUL.FTZ R28, R2, R132 ;  /* 0x00000084021c7220 */ /* 0x000fe20000410000 */
[----:B----4-:R-:W-:Y:S01]  /*dbb0*/  F2FP.F16.F32.PACK_AB R132, R173, R172 ;  /* 0x000000acad84723e */ /* 0x010fe200000000ff */
[-C--:B-1----:R-:W-:Y:S04]  /*dbc0*/  HMMA.16816.F32 R24, R156, R144.reuse, R24 ;  /* 0x000000909c18723c */ /* 0x082fe80000001818 */
[----:B------:R-:W-:Y:S01]  /*dbd0*/  MUFU.EX2 R197, R197 ;  /* 0x000000c500c57308 */ /* 0x000fe20000000800 */
[----:B------:R-:W-:Y:S01]  /*dbe0*/  FFMA.FTZ R202, R29, UR4, -R194 ;  /* 0x000000041dca7c23 */ /* 0x000fe200080108c2 */
[--C-:B------:R-:W-:Y:S01]  /*dbf0*/  FFMA.FTZ R203, R30, UR4, -R192.reuse ;  /* 0x000000041ecb7c23 */ /* 0x100fe200080108c0 */
[----:B------:R-:W-:Y:S01]  /*dc00*/  FFMA.FTZ R204, R31, UR4, -R192 ;  /* 0x000000041fcc7c23 */ /* 0x000fe200080108c0 */
[C---:B------:R-:W-:Y:S06]  /*dc10*/  HMMA.16816.F32 R124, R160.reuse, R144, R124 ;  /* 0x00000090a07c723c */ /* 0x040fec000000187c */
[----:B------:R-:W1:Y:S01]  /*dc20*/  MUFU.EX2 R198, R198 ;  /* 0x000000c600c67308 */ /* 0x000e620000000800 */
[----:B------:R-:W-:Y:S01]  /*dc30*/  FMUL.FTZ R29, R2, R133 ;  /* 0x00000085021d7220 */ /* 0x000fe20000410000 */
[C---:B------:R-:W-:Y:S03]  /*dc40*/  FMUL.FTZ R30, R0.reuse, R134 ;  /* 0x00000086001e7220 */ /* 0x040fe60000410000 */
[----:B------:R-:W-:Y:S01]  /*dc50*/  FMUL.FTZ R31, R0, R135 ;  /* 0x00000087001f7220 */ /* 0x000fe20000410000 */
[----:B-----5:R-:W-:Y:S02]  /*dc60*/  F2FP.F16.F32.PACK_AB R133, R175, R174 ;  /* 0x000000aeaf85723e */ /* 0x020fe400000000ff */
[----:B--2---:R-:W-:Y:S02]  /*dc70*/  F2FP.F16.F32.PACK_AB R134, R177, R176 ;  /* 0x000000b0b186723e */ /* 0x004fe400000000ff */
[----:B------:R-:W-:Y:S01]  /*dc80*/  MUFU.EX2 R199, R199 ;  /* 0x000000c700c77308 */ /* 0x000fe20000000800 */
[----:B------:R-:W-:Y:S01]  /*dc90*/  F2FP.F16.F32.PACK_AB R135, R179, R178 ;  /* 0x000000b2b387723e */ /* 0x000fe200000000ff */
[-C--:B------:R-:W-:Y:S03]  /*dca0*/  HMMA.16816.F32 R28, R160, R146.reuse, R28 ;  /* 0x00000092a01c723c */ /* 0x080fe6000000181c */
[--C-:B------:R-:W-:Y:S01]  /*dcb0*/  FFMA.FTZ R60, R60, UR4, -R194.reuse ;  /* 0x000000043c3c7c23 */ /* 0x100fe200080108c2 */
[----:B------:R-:W-:Y:S01]  /*dcc0*/  FFMA.FTZ R194, R61, UR4, -R194 ;  /* 0x000000043dc27c23 */ /* 0x000fe200080108c2 */
[----:B------:R-:W-:Y:S01]  /*dcd0*/  FFMA.FTZ R181, R164, R239, R181 ;  /* 0x000000efa4b57223 */ /* 0x000fe200000100b5 */
[----:B------:R-:W-:Y:S02]  /*dce0*/  HMMA.16816.F32 R128, R156, R146, R128 ;  /* 0x000000929c80723c */ /* 0x000fe40000001880 */
[----:B------:R-:W2:Y:S01]  /*dcf0*/  MUFU.EX2 R200, R200 ;  /* 0x000000c800c87308 */ /* 0x000ea20000000800 */
[----:B------:R-:W4:Y:S02]  /*dd00*/  LDSM.16.MT88.4 R144, [R222+0xa400] ;  /* 0x00a40000de90783b */ /* 0x000f240000004200 */
[----:B-1----:R-:W-:Y:S01]  /*dd10*/  F2FP.F16.F32.PACK_AB R136, R198, R197 ;  /* 0x000000c5c688723e */ /* 0x002fe200000000ff */
[-C--:B------:R-:W-:Y:S06]  /*dd20*/  HMMA.16816.F32 R4, R132, R140.reuse, R4 ;  /* 0x0000008c8404723c */ /* 0x080fec0000001804 */
[----:B------:R-:W-:Y:S01]  /*dd30*/  MUFU.EX2 R201, R201 ;  /* 0x000000c900c97308 */ /* 0x000fe20000000800 */
[----:B------:R-:W-:Y:S01]  /*dd40*/  FFMA.FTZ R184, R3, R234, R184 ;  /* 0x000000ea03b87223 */ /* 0x000fe200000100b8 */
[----:B------:R-:W-:Y:S03]  /*dd50*/  MOV R3, R166 ;  /* 0x000000a600037202 */ /* 0x000fe60000000f00 */
[----:B------:R-:W-:Y:S01]  /*dd60*/  FFMA.FTZ R189, R2, R237, R189 ;  /* 0x000000ed02bd7223 */ /* 0x000fe200000100bd */
[----:B------:R-:W-:Y:S04]  /*dd70*/  FFMA.FTZ R191, R0, R235, R191 ;  /* 0x000000eb00bf7223 */ /* 0x000fe800000100bf */
[----:B------:R-:W1:Y:S01]  /*dd80*/  MUFU.EX2 R202, R202 ;  /* 0x000000ca00ca7308 */ /* 0x000e620000000800 */
[----:B--2---:R-:W-:Y:S01]  /*dd90*/  F2FP.F16.F32.PACK_AB R137, R200, R199 ;  /* 0x000000c7c889723e */ /* 0x004fe200000000ff */
        /* <DEDUP_REMOVED lines=15> */
[----:B-1----:R-:W-:Y:S01]  /*de90*/  F2FP.F16.F32.PACK_AB R138, R202, R201 ;  /* 0x000000c9ca8a723e */ /* 0x002fe200000000ff */
        /* <DEDUP_REMOVED lines=13> */
[----:B------:R-:W-:Y:S03]  /*df70*/  MOV R169, R168 ;  /* 0x000000a800a97202 */ /* 0x000fe60000000f00 */
[----:B------:R-:W1:Y:S01]  /*df80*/  MUFU.EX2 R206, R206 ;  /* 0x000000ce00ce7308 */ /* 0x000e620000000800 */
[----:B--2---:R-:W-:Y:S01]  /*df90*/  F2FP.F16.F32.PACK_AB R139, R204, R203 ;  /* 0x000000cbcc8b723e */ /* 0x004fe200000000ff */
[----:B------:R-:W-:Y:S01]  /*dfa0*/  FADD.FTZ R203, R203, R200 ;  /* 0x000000c8cbcb7221 */ /* 0x000fe20000010000 */
[----:B------:R-:W-:Y:S01]  /*dfb0*/  FADD.FTZ R176, R177, R176 ;  /* 0x000000b0b1b07221 */ /* 0x000fe20000010000 */
[----:B------:R-:W-:Y:S01]  /*dfc0*/  FADD.FTZ R178, R179, R178 ;  /* 0x000000b2b3b27221 */ /* 0x000fe20000010000 */
[----:B------:R-:W-:Y:S01]  /*dfd0*/  FADD.FTZ R202, R202, R201 ;  /* 0x000000c9caca7221 */ /* 0x000fe20000010000 */
[----:B------:R-:W-:Y:S02]  /*dfe0*/  FADD.FTZ R204, R204, R203 ;  /* 0x000000cbcccc7221 */ /* 0x000fe40000010000 */
[C---:B------:R-:W-:Y:S02]  /*dff0*/  HMMA.16816.F32 R8, R136.reuse, R140, R8 ;  /* 0x0000008c8808723c */ /* 0x040fe40000001808 */
[----:B------:R-:W-:Y:S02]  /*e000*/  MUFU.EX2 R207, R207 ;  /* 0x000000cf00cf7308 */ /* 0x000fe40000000800 */
[----:B------:R-:W-:Y:S01]  /*e010*/  FADD.FTZ R213, R213, R202 ;  /* 0x000000cad5d57221 */ /* 0x000fe20000010000 */
[----:B------:R-:W-:Y:S01]  /*e020*/  FADD.FTZ R215, R215, R204 ;  /* 0x000000ccd7d77221 */ /* 0x000fe20000010000 */
[-C--:B------:R-:W-:Y:S06]  /*e030*/  HMMA.16816.F32 R12, R136, R142.reuse, R12 ;  /* 0x0000008e880c723c */ /* 0x080fec000000180c */
[----:B------:R-:W2:Y:S01]  /*e040*/  MUFU.EX2 R208, R208 ;  /* 0x000000d000d07308 */ /* 0x000ea20000000800 */
[----:B------:R-:W-:Y:S01]  /*e050*/  FADD.FTZ R214, R214, R213 ;  /* 0x000000d5d6d67221 */ /* 0x000fe20000010000 */
[C---:B------:R-:W-:Y:S01]  /*e060*/  HMMA.16816.F32 R16, R132.reuse, R142, R16 ;  /* 0x0000008e8410723c */ /* 0x040fe20000001810 */
[----:B------:R-:W5:Y:S07]  /*e070*/  LDSM.16.MT88.4 R140, [R220+0xa400] ;  /* 0x00a40000dc8c783b */ /* 0x000f6e0000004200 */
[----:B------:R-:W-:Y:S01]  /*e080*/  MUFU.EX2 R209, R209 ;  /* 0x000000d100d17308 */ /* 0x000fe20000000800 */
[-C--:B---3--:R-:W-:Y:S03]  /*e090*/  HMMA.16816.F32 R68, R132, R148.reuse, R68 ;  /* 0x000000948444723c */ /* 0x088fe60000001844 */
[----:B------:R-:W-:Y:S03]  /*e0a0*/  FADD.FTZ R216, R216, R215 ;  /* 0x000000d7d8d87221 */ /* 0x000fe60000010000 */
[C---:B------:R-:W-:Y:S03]  /*e0b0*/  HMMA.16816.F32 R72, R136.reuse, R148, R72 ;  /* 0x000000948848723c */ /* 0x040fe60000001848 */
[----:B------:R-:W3:Y:S02]  /*e0c0*/  MUFU.EX2 R210, R210 ;  /* 0x000000d200d27308 */ /* 0x000ee40000000800 */
[----:B------:R-:W-:Y:S01]  /*e0d0*/  FADD.FTZ R217, R217, R214 ;  /* 0x000000d6d9d97221 */ /* 0x000fe20000010000 */
[-C--:B------:R-:W-:Y:S07]  /*e0e0*/  HMMA.16816.F32 R76, R136, R150.reuse, R76 ;  /* 0x00000096884c723c */ /* 0x080fee000000184c */
[----:B------:R-:W-:Y:S01]  /*e0f0*/  MUFU.EX2 R211, R211 ;  /* 0x000000d300d37308 */ /* 0x000fe20000000800 */
[----:B------:R-:W-:Y:S01]  /*e100*/  FADD.FTZ R219, R219, R216 ;  /* 0x000000d8dbdb7221 */ /* 0x000fe20000010000 */
[C---:B------:R-:W-:Y:S01]  /*e110*/  HMMA.16816.F32 R80, R132.reuse, R150, R80 ;  /* 0x000000968450723c */ /* 0x040fe20000001850 */
[----:B------:R-:W-:Y:S07]  /*e120*/  LDSM.16.MT88.4 R148, [R222+0x9c00] ;  /* 0x009c0000de94783b */ /* 0x000fee0000004200 */
[----:B------:R-:W3:Y:S01]  /*e130*/  MUFU.EX2 R212, R212 ;  /* 0x000000d400d47308 */ /* 0x000ee20000000800 */
[-C--:B----4-:R-:W-:Y:S03]  /*e140*/  HMMA.16816.F32 R84, R132, R144.reuse, R84 ;  /* 0x000000908454723c */ /* 0x090fe60000001854 */
[----:B------:R-:W-:Y:S03]  /*e150*/  FADD.FTZ R217, R218, R217 ;  /* 0x000000d9dad97221 */ /* 0x000fe60000010000 */
[C---:B------:R-:W-:Y:S03]  /*e160*/  HMMA.16816.F32 R88, R136.reuse, R144, R88 ;  /* 0x000000908858723c */ /* 0x040fe60000001858 */
[----:B------:R-:W-:Y:S02]  /*e170*/  MUFU.EX2 R238, R238 ;  /* 0x000000ee00ee7308 */ /* 0x000fe40000000800 */
[----:B------:R-:W-:Y:S01]  /*e180*/  FADD.FTZ R219, R236, R219 ;  /* 0x000000dbecdb7221 */ /* 0x000fe20000010000 */
[-C--:B------:R-:W-:Y:S07]  /*e190*/  HMMA.16816.F32 R92, R136, R146.reuse, R92 ;  /* 0x00000092885c723c */ /* 0x080fee000000185c */
[----:B------:R-:W-:Y:S01]  /*e1a0*/  MUFU.EX2 R241, R241 ;  /* 0x000000f100f17308 */ /* 0x000fe20000000800 */
[C---:B------:R-:W-:Y:S09]  /*e1b0*/  HMMA.16816.F32 R96, R132.reuse, R146, R96 ;  /* 0x000000928460723c */ /* 0x040ff20000001860 */
[----:B------:R-:W-:Y:S01]  /*e1c0*/  MUFU.EX2 R240, R240 ;  /* 0x000000f000f07308 */ /* 0x000fe20000000800 */
[-C--:B-----5:R-:W-:Y:S06]  /*e1d0*/  HMMA.16816.F32 R20, R132, R140.reuse, R20 ;  /* 0x0000008c8414723c */ /* 0x0a0fec0000001814 */
[C---:B------:R-:W-:Y:S03]  /*e1e0*/  HMMA.16816.F32 R100, R136.reuse, R140, R100 ;  /* 0x0000008c8864723c */ /* 0x040fe60000001864 */
[----:B------:R-:W-:Y:S03]  /*e1f0*/  MUFU.EX2 R243, R243 ;  /* 0x000000f300f37308 */ /* 0x000fe60000000800 */
[-C--:B------:R-:W-:Y:S07]  /*e200*/  HMMA.16816.F32 R104, R136, R142.reuse, R104 ;  /* 0x0000008e8868723c */ /* 0x080fee0000001868 */
[----:B------:R-:W-:Y:S01]  /*e210*/  MUFU.EX2 R242, R242 ;  /* 0x000000f200f27308 */ /* 0x000fe20000000800 */
[C---:B------:R-:W-:Y:S01]  /*e220*/  HMMA.16816.F32 R108, R132.reuse, R142, R108 ;  /* 0x0000008e846c723c */ /* 0x040fe2000000186c */
[----:B------:R-:W4:Y:S08]  /*e230*/  LDSM.16.MT88.4 R140, [R220+0x9800] ;  /* 0x00980000dc8c783b */ /* 0x000f300000004200 */
[----:B------:R-:W-:Y:S01]  /*e240*/  MUFU.EX2 R244, R244 ;  /* 0x000000f400f47308 */ /* 0x000fe20000000800 */
[-C--:B------:R-:W-:Y:S06]  /*e250*/  HMMA.16816.F32 R32, R132, R36.reuse, R32 ;  /* 0x000000248420723c */ /* 0x080fec0000001820 */
[C---:B------:R-:W-:Y:S03]  /*e260*/  HMMA.16816.F32 R112, R136.reuse, R36, R112 ;  /* 0x000000248870723c */ /* 0x040fe60000001870 */
[----:B------:R-:W-:Y:S03]  /*e270*/  MUFU.EX2 R195, R195 ;  /* 0x000000c300c37308 */ /* 0x000fe60000000800 */
[-C--:B------:R-:W-:Y:S07]  /*e280*/  HMMA.16816.F32 R116, R136, R38.reuse, R116 ;  /* 0x000000268874723c */ /* 0x080fee0000001874 */
[----:B------:R-:W-:Y:S01]  /*e290*/  MUFU.EX2 R246, R246 ;  /* 0x000000f600f67308 */ /* 0x000fe20000000800 */
[----:B-1----:R-:W-:Y:S01]  /*e2a0*/  F2FP.F16.F32.PACK_AB R36, R206, R205 ;  /* 0x000000cdce24723e */ /* 0x002fe200000000ff */
[C---:B------:R-:W-:Y:S04]  /*e2b0*/  HMMA.16816.F32 R120, R132.reuse, R38, R120 ;  /* 0x000000268478723c */ /* 0x040fe80000001878 */
[----:B--2---:R-:W-:Y:S02]  /*e2c0*/  F2FP.F16.F32.PACK_AB R37, R208, R207 ;  /* 0x000000cfd025723e */ /* 0x004fe400000000ff */
[-C--:B------:R-:W-:Y:S02]  /*e2d0*/  HMMA.16816.F32 R24, R132, R48.reuse, R24 ;  /* 0x000000308418723c */ /* 0x080fe40000001818 */
[----:B------:R-:W1:Y:S03]  /*e2e0*/  MUFU.EX2 R247, R247 ;  /* 0x000000f700f77308 */ /* 0x000e660000000800 */
[----:B---3--:R-:W-:Y:S01]  /*e2f0*/  F2FP.F16.F32.PACK_AB R38, R210, R209 ;  /* 0x000000d1d226723e */ /* 0x008fe200000000ff */
[C---:B------:R-:W-:Y:S06]  /*e300*/  HMMA.16816.F32 R124, R136.reuse, R48, R124 ;  /* 0x00000030887c723c */ /* 0x040fec000000187c */
[----:B------:R-:W-:Y:S01]  /*e310*/  MUFU.EX2 R196, R196 ;  /* 0x000000c400c47308 */ /* 0x000fe20000000800 */
[----:B------:R-:W-:Y:S01]  /*e320*/  F2FP.F16.F32.PACK_AB R39, R212, R211 ;  /* 0x000000d3d427723e */ /* 0x000fe200000000ff */
[-C--:B------:R-:W-:Y:S08]  /*e330*/  HMMA.16816.F32 R28, R136, R50.reuse, R28 ;  /* 0x00000032881c723c */ /* 0x080ff0000000181c */
[----:B------:R-:W2:Y:S01]  /*e340*/  MUFU.EX2 R249, R249 ;  /* 0x000000f900f97308 */ /* 0x000ea20000000800 */
[----:B------:R-:W-:Y:S01]  /*e350*/  HMMA.16816.F32 R128, R132, R50, R128 ;  /* 0x000000328480723c */ /* 0x000fe20000001880 */
[----:B------:R-:W3:Y:S03]  /*e360*/  LDSM.16.MT88.4 R48, [R222+0xa800] ;  /* 0x00a80000de30783b */ /* 0x000ee60000004200 */
[----:B------:R-:W-:Y:S02]  /*e370*/  FADD.FTZ R205, R205, R176 ;  /* 0x000000b0cdcd7221 */ /* 0x000fe40000010000 */
[-C--:B------:R-:W-:Y:S03]  /*e380*/  HMMA.16816.F32 R4, R36, R40.reuse, R4 ;  /* 0x000000282404723c */ /* 0x080fe60000001804 */
[----:B------:R-:W-:Y:S02]  /*e390*/  MUFU.EX2 R60, R60 ;  /* 0x0000003c003c7308 */ /* 0x000fe40000000800 */
[----:B-1----:R-:W-:Y:S01]  /*e3a0*/  F2FP.F16.F32.PACK_AB R132, R247, R246 ;  /* 0x000000f6f784723e */ /* 0x002fe200000000ff */
[C---:B------:R-:W-:Y:S07]  /*e3b0*/  HMMA.16816.F32 R8, R44.reuse, R40, R8 ;  /* 0x000000282c08723c */ /* 0x040fee0000001808 */
[----:B------:R-:W1:Y:S01]  /*e3c0*/  MUFU.EX2 R61, R194 ;  /* 0x000000c2003d7308 */ /* 0x000e620000000800 */
[----:B--2---:R-:W-:Y:S01]  /*e3d0*/  F2FP.F16.F32.PACK_AB R133, R249, R196 ;  /* 0x000000c4f985723e */ /* 0x004fe200000000ff */
[-C--:B------:R-:W-:Y:S03]  /*e3e0*/  HMMA.16816.F32 R12, R44, R42.reuse, R12 ;  /* 0x0000002a2c0c723c */ /* 0x080fe6000000180c */
[----:B------:R-:W-:Y:S03]  /*e3f0*/  FADD.FTZ R207, R207, R178 ;  /* 0x000000b2cfcf7221 */ /* 0x000fe60000010000 */
[C---:B------:R-:W-:Y:S01]  /*e400*/  HMMA.16816.F32 R16, R36.reuse, R42, R16 ;  /* 0x0000002a2410723c */ /* 0x040fe20000001810 */
[----:B------:R-:W2:Y:S04]  /*e410*/  LDSM.16.MT88.4 R40, [R220+0xa800] ;  /* 0x00a80000dc28783b */ /* 0x000ea80000004200 */
[----:B------:R-:W-:Y:S01]  /*e420*/  FADD.FTZ R206, R206, R205 ;  /* 0x000000cdcece7221 */ /* 0x000fe20000010000 */
[-C--:B----4-:R-:W-:Y:S05]  /*e430*/  HMMA.16816.F32 R68, R36, R140.reuse, R68 ;  /* 0x0000008c2444723c */ /* 0x090fea0000001844 */
[----:B-1----:R-:W-:Y:S01]  /*e440*/  F2FP.F16.F32.PACK_AB R134, R61, R60 ;  /* 0x0000003c3d86723e */ /* 0x002fe200000000ff */
[C---:B------:R-:W-:Y:S05]  /*e450*/  HMMA.16816.F32 R72, R44.reuse, R140, R72 ;  /* 0x0000008c2c48723c */ /* 0x040fea0000001848 */
[----:B------:R-:W-:Y:S01]  /*e460*/  FADD.FTZ R208, R208, R207 ;  /* 0x000000cfd0d07221 */ /* 0x000fe20000010000 */
[-C--:B------:R-:W-:Y:S05]  /*e470*/  HMMA.16816.F32 R76, R44, R142.reuse, R76 ;  /* 0x0000008e2c4c723c */ /* 0x080fea000000184c */
[----:B------:R-:W-:Y:S01]  /*e480*/  FADD.FTZ R209, R209, R206 ;  /* 0x000000ced1d17221 */ /* 0x000fe20000010000 */
[C---:B------:R-:W-:Y:S05]  /*e490*/  HMMA.16816.F32 R80, R36.reuse, R142, R80 ;  /* 0x0000008e2450723c */ /* 0x040fea0000001850 */
[----:B------:R-:W-:Y:S01]  /*e4a0*/  FADD.FTZ R211, R211, R208 ;  /* 0x000000d0d3d37221 */ /* 0x000fe20000010000 */
[-C--:B---3--:R-:W-:Y:S05]  /*e4b0*/  HMMA.16816.F32 R84, R36, R48.reuse, R84 ;  /* 0x000000302454723c */ /* 0x088fea0000001854 */
        /* <DEDUP_REMOVED lines=8> */
[-C--:B--2---:R-:W-:Y:S05]  /*e540*/  HMMA.16816.F32 R20, R36, R40.reuse, R20 ;  /* 0x000000282414723c */ /* 0x084fea0000001814 */
[----:B------:R-:W-:Y:S01]  /*e550*/  FADD.FTZ R247, R247, R246 ;  /* 0x000000f6f7f77221 */ /* 0x000fe20000010000 */
[C---:B------:R-:W-:Y:S05]  /*e560*/  HMMA.16816.F32 R100, R44.reuse, R40, R100 ;  /* 0x000000282c64723c */ /* 0x040fea0000001864 */
[----:B------:R-:W-:Y:S01]  /*e570*/  FADD.FTZ R249, R249, R196 ;  /* 0x000000c4f9f97221 */ /* 0x000fe20000010000 */
[-C--:B------:R-:W-:Y:S05]  /*e580*/  HMMA.16816.F32 R104, R44, R42.reuse, R104 ;  /* 0x0000002a2c68723c */ /* 0x080fea0000001868 */
[----:B------:R-:W-:Y:S01]  /*e590*/  FADD.FTZ R60, R60, R247 ;  /* 0x000000f73c3c7221 */ /* 0x000fe20000010000 */
[C---:B------:R-:W-:Y:S01]  /*e5a0*/  HMMA.16816.F32 R108, R36.reuse, R42, R108 ;  /* 0x0000002a246c723c */ /* 0x040fe2000000186c */
[----:B------:R-:W2:Y:S04]  /*e5b0*/  LDSM.16.MT88.4 R40, [R220+0x9c00] ;  /* 0x009c0000dc28783b */ /* 0x000ea80000004200 */
[----:B------:R-:W-:Y:S01]  /*e5c0*/  FADD.FTZ R237, R61, R60 ;  /* 0x0000003c3ded7221 */ /* 0x000fe20000010000 */
[-C--:B------:R-:W-:Y:S06]  /*e5d0*/  HMMA.16816.F32 R32, R36, R52.reuse, R32 ;  /* 0x000000342420723c */ /* 0x080fec0000001820 */
[C---:B------:R-:W-:Y:S06]  /*e5e0*/  HMMA.16816.F32 R112, R44.reuse, R52, R112 ;  /* 0x000000342c70723c */ /* 0x040fec0000001870 */
[-C--:B------:R-:W-:Y:S05]  /*e5f0*/  HMMA.16816.F32 R116, R44, R54.reuse, R116 ;  /* 0x000000362c74723c */ /* 0x080fea0000001874 */
[--C-:B------:R-:W-:Y:S01]  /*e600*/  FFMA.FTZ R52, R62, UR4, -R192.reuse ;  /* 0x000000043e347c23 */ /* 0x100fe200080108c0 */
[C---:B------:R-:W-:Y:S05]  /*e610*/  HMMA.16816.F32 R120, R36.reuse, R54, R120 ;  /* 0x000000362478723c */ /* 0x040fea0000001878 */
[----:B------:R-:W-:Y:S01]  /*e620*/  FFMA.FTZ R192, R63, UR4, -R192 ;  /* 0x000000043fc07c23 */ /* 0x000fe200080108c0 */
[-C--:B-1----:R-:W-:Y:S01]  /*e630*/  HMMA.16816.F32 R24, R36, R48.reuse, R24 ;  /* 0x000000302418723c */ /* 0x082fe20000001818 */
[----:B------:R-:W-:Y:S05]  /*e640*/  MUFU.EX2 R52, R52 ;  /* 0x0000003400347308 */ /* 0x000fea0000000800 */
[C---:B------:R-:W-:Y:S05]  /*e650*/  HMMA.16816.F32 R124, R44.reuse, R48, R124 ;  /* 0x000000302c7c723c */ /* 0x040fea000000187c */
[----:B------:R-:W1:Y:S01]  /*e660*/  MUFU.EX2 R53, R192 ;  /* 0x000000c000357308 */ /* 0x000e620000000800 */
[-C--:B------:R-:W-:Y:S01]  /*e670*/  HMMA.16816.F32 R28, R44, R50.reuse, R28 ;  /* 0x000000322c1c723c */ /* 0x080fe2000000181c */
[----:B------:R-:W3:Y:S05]  /*e680*/  LDSM.16.MT88.4 R44, [R222+0xbc00] ;  /* 0x00bc0000de2c783b */ /* 0x000eea0000004200 */
[----:B------:R-:W-:Y:S07]  /*e690*/  HMMA.16816.F32 R128, R36, R50, R128 ;  /* 0x000000322480723c */ /* 0x000fee0000001880 */
[----:B------:R-:W-:Y:S01]  /*e6a0*/  F2FP.F16.F32.PACK_AB R36, R241, R238 ;  /* 0x000000eef124723e */ /* 0x000fe200000000ff */
[----:B------:R-:W-:Y:S03]  /*e6b0*/  FADD.FTZ R238, R238, R209 ;  /* 0x000000d1eeee7221 */ /* 0x000fe60000010000 */
[----:B------:R-:W-:Y:S01]  /*e6c0*/  F2FP.F16.F32.PACK_AB R37, R243, R240 ;  /* 0x000000f0f325723e */ /* 0x000fe200000000ff */
[----:B------:R-:W-:Y:S01]  /*e6d0*/  FADD.FTZ R240, R240, R211 ;  /* 0x000000d3f0f07221 */ /* 0x000fe20000010000 */
[----:B------:R-:W-:Y:S01]  /*e6e0*/  F2FP.F16.F32.PACK_AB R38, R245, R242 ;  /* 0x000000f2f526723e */ /* 0x000fe200000000ff */
[----:B------:R-:W-:Y:S01]  /*e6f0*/  FADD.FTZ R241, R241, R238 ;  /* 0x000000eef1f17221 */ /* 0x000fe20000010000 */
[----:B------:R-:W-:Y:S01]  /*e700*/  F2FP.F16.F32.PACK_AB R39, R195, R244 ;  /* 0x000000f4c327723e */ /* 0x000fe200000000ff */
[----:B------:R-:W-:Y:S01]  /*e710*/  FADD.FTZ R243, R243, R240 ;  /* 0x000000f0f3f37221 */ /* 0x000fe20000010000 */
[----:B-1----:R-:W-:Y:S01]  /*e720*/  F2FP.F16.F32.PACK_AB R135, R53, R52 ;  /* 0x000000343587723e */ /* 0x002fe200000000ff */
[----:B------:R-:W-:Y:S01]  /*e730*/  FADD.FTZ R242, R242, R241 ;  /* 0x000000f1f2f27221 */ /* 0x000fe20000010000 */
[----:B------:R-:W-:Y:S01]  /*e740*/  FADD.FTZ R52, R52, R249 ;  /* 0x000000f934347221 */ /* 0x000fe20000010000 */
[----:B------:R-:W-:Y:S02]  /*e750*/  FADD.FTZ R234, R244, R243 ;  /* 0x000000f3f4ea7221 */ /* 0x000fe40000010000 */
[-C--:B------:R-:W-:Y:S01]  /*e760*/  HMMA.16816.F32 R160, R36, R148.reuse, R4 ;  /* 0x0000009424a0723c */ /* 0x080fe20000001804 */
[----:B------:R-:W1:Y:S02]  /*e770*/  LDSM.16.MT88.4 R4, [R220+0xbc00] ;  /* 0x00bc0000dc04783b */ /* 0x000e640000004200 */
[----:B------:R-:W-:Y:S01]  /*e780*/  FADD.FTZ R239, R245, R242 ;  /* 0x000000f2f5ef7221 */ /* 0x000fe20000010000 */
[----:B------:R-:W-:Y:S01]  /*e790*/  FADD.FTZ R234, R195, R234 ;  /* 0x000000eac3ea7221 */ /* 0x000fe20000010000 */
[----:B------:R-:W-:Y:S01]  /*e7a0*/  FADD.FTZ R235, R53, R52 ;  /* 0x0000003435eb7221 */ /* 0x000fe20000010000 */
[C---:B------:R-:W-:Y:S06]  /*e7b0*/  HMMA.16816.F32 R156, R132.reuse, R148, R8 ;  /* 0x00000094849c723c */ /* 0x040fec0000001808 */
[-C--:B------:R-:W-:Y:S06]  /*e7c0*/  HMMA.16816.F32 R152, R132, R150.reuse, R12 ;  /* 0x000000968498723c */ /* 0x080fec000000180c */
[C---:B------:R-:W-:Y:S06]  /*e7d0*/  HMMA.16816.F32 R148, R36.reuse, R150, R16 ;  /* 0x000000962494723c */ /* 0x040fec0000001810 */
        /* <DEDUP_REMOVED lines=12> */
[-C--:B---3--:R-:W-:Y:S06]  /*e8a0*/  HMMA.16816.F32 R140, R36, R44.reuse, R32 ;  /* 0x0000002c248c723c */ /* 0x088fec0000001820 */
        /* <DEDUP_REMOVED lines=10> */
.L_x_28:
[----:B------:R-:W1:Y:S01]  /*e950*/  SHFL.BFLY PT, R6, R239, 0x2, 0x1f ;  /* 0x0c401f00ef067f89 */ /* 0x000e6200000e0000 */
[----:B------:R-:W2:Y:S01]  /*e960*/  S2UR UR6, SR_CgaCtaId ;  /* 0x00000000000679c3 */ /* 0x000ea20000008800 */
[----:B------:R-:W-:Y:S01]  /*e970*/  UISETP.NE.AND UP0, UPT, UR15, -0x1, UPT ;  /* 0xffffffff0f00788c */ /* 0x000fe2000bf05270 */
[----:B------:R-:W-:Y:S01]  /*e980*/  PLOP3.LUT P6, PT, PT, PT, PT, 0x8, 0x0 ;  /* 0x000000000000781c */ /* 0x000fe20003fce170 */
[----:B------:R-:W3:Y:S01]  /*e990*/  SHFL.BFLY PT, R5, R234, 0x2, 0x1f ;  /* 0x0c401f00ea057f89 */ /* 0x000ee200000e0000 */
[----:B------:R-:W-:Y:S01]  /*e9a0*/  UMOV UR7, 0x400 ;  /* 0x0000040000077882 */ /* 0x000fe20000000000 */
[----:B------:R-:W4:Y:S02]  /*e9b0*/  S2R R0, SR_TID.X ;  /* 0x0000000000007919 */ /* 0x000f240000002100 */
[----:B------:R-:W-:Y:S01]  /*e9c0*/  PLOP3.LUT P0, PT, PT, PT, UP0, 0x80, 0x0 ;  /* 0x000000000000781c */ /* 0x000fe20003f0f008 */
[----:B------:R-:W5:Y:S04]  /*e9d0*/  SHFL.BFLY PT, R2, R235, 0x2, 0x1f ;  /* 0x0c401f00eb027f89 */ /* 0x000f6800000e0000 */
[----:B------:R-:W-:-:S02]  /*e9e0*/  @UP0 ULDC.64 UR4, c[0x0][0x298] ;  /* 0x0000a60000040ab9 */ /* 0x000fc40000000a00 */
[----:B------:R-:W-:Y:S01]  /*e9f0*/  @UP0 UIMAD.WIDE.U32 UR8, UR15, UR4, URZ ;  /* 0x000000040f0802a5 */ /* 0x000fe2000f8e003f */
[----:B------:R-:W4:Y:S01]  /*ea00*/  SHFL.BFLY PT, R10, R237, 0x2, 0x1f ;  /* 0x0c401f00ed0a7f89 */ /* 0x000f2200000e0000 */
[----:B------:R-:W4:Y:S01]  /*ea10*/  S2R R3, SR_TID.X ;  /* 0x0000000000037919 */ /* 0x000f220000002100 */
[----:B-1----:R-:W-:Y:S01]  /*ea20*/  FADD.FTZ R6, R6, R239 ;  /* 0x000000ef06067221 */ /* 0x002fe20000010000 */
[----:B--2---:R-:W-:Y:S02]  /*ea30*/  ULEA UR4, UR6, UR7, 0x18 ;  /* 0x0000000706047291 */ /* 0x004fe4000f8ec03f */
[----:B------:R-:W-:Y:S01]  /*ea40*/  @UP0 UIMAD UR6, UR15, UR5, UR9 ;  /* 0x000000050f0602a4 */ /* 0x000fe2000f8e0209 */
[----:B---3--:R-:W-:Y:S01]  /*ea50*/  FADD.FTZ R12, R5, R234 ;  /* 0x000000ea050c7221 */ /* 0x008fe20000010000 */
[----:B------:R-:W1:Y:S04]  /*ea60*/  SHFL.BFLY PT, R7, R6, 0x1, 0x1f ;  /* 0x0c201f0006077f89 */ /* 0x000e6800000e0000 */
[----:B------:R-:W2:Y:S01]  /*ea70*/  SHFL.BFLY PT, R15, R12, 0x1, 0x1f ;  /* 0x0c201f000c0f7f89 */ /* 0x000ea200000e0000 */
[----:B-----5:R-:W-:Y:S01]  /*ea80*/  FADD.FTZ R13, R2, R235 ;  /* 0x000000eb020d7221 */ /* 0x020fe20000010000 */
[----:B----4-:R-:W-:Y:S01]  /*ea90*/  SHF.R.S32.HI R11, RZ, 0x1f, R0 ;  /* 0x0000001fff0b7819 */ /* 0x010fe20000011400 */
[----:B------:R-:W-:-:S03]  /*eaa0*/  FADD.FTZ R10, R10, R237 ;  /* 0x000000ed0a0a7221 */ /* 0x000fc60000010000 */
[----:B------:R-:W3:Y:S01]  /*eab0*/  SHFL.BFLY PT, R4, R13, 0x1, 0x1f ;  /* 0x0c201f000d047f89 */ /* 0x000ee200000e0000 */
[----:B------:R-:W-:-:S03]  /*eac0*/  LEA.HI R9, R11, R0, RZ, 0x2 ;  /* 0x000000000b097211 */ /* 0x000fc600078f10ff */
[----:B------:R-:W4:Y:S01]  /*ead0*/  SHFL.BFLY PT, R5, R10, 0x1, 0x1f ;  /* 0x0c201f000a057f89 */ /* 0x000f2200000e0000 */
[----:B------:R-:W-:Y:S02]  /*eae0*/  LEA.HI R11, R11, R0, RZ, 0x5 ;  /* 0x000000000b0b7211 */ /* 0x000fe400078f28ff */
[----:B------:R-:W-:-:S04]  /*eaf0*/  SHF.R.S32.HI R8, RZ, 0x2, R9 ;  /* 0x00000002ff087819 */ /* 0x000fc80000011409 */
[----:B------:R-:W-:Y:S01]  /*eb00*/  SHF.R.S32.HI R17, RZ, 0x1f, R8 ;  /* 0x0000001fff117819 */ /* 0x000fe20000011408 */
[----:B-1----:R-:W-:-:S03]  /*eb10*/  FADD.FTZ R7, R6, R7 ;  /* 0x0000000706077221 */ /* 0x002fc60000010000 */
[----:B------:R-:W-:Y:S01]  /*eb20*/  LEA.HI R2, R17, R8, RZ, 0x3 ;  /* 0x0000000811027211 */ /* 0x000fe200078f18ff */
[----:B--2---:R-:W-:Y:S01]  /*eb30*/  FADD.FTZ R6, R12, R15 ;  /* 0x0000000f0c067221 */ /* 0x004fe20000010000 */
[----:B------:R-:W-:Y:S02]  /*eb40*/  SHF.R.S32.HI R12, RZ, 0x1f, R3 ;  /* 0x0000001fff0c7819 */ /* 0x000fe40000011403 */
[----:B------:R-:W-:Y:S02]  /*eb50*/  LOP3.LUT R15, R2, 0xfffffff8, RZ, 0xc0, !PT ;  /* 0xfffffff8020f7812 */ /* 0x000fe400078ec0ff */
[----:B------:R-:W-:Y:S02]  /*eb60*/  LEA.HI R2, R12, R3, RZ, 0x2 ;  /* 0x000000030c027211 */ /* 0x000fe400078f10ff */
[----:B------:R-:W-:Y:S01]  /*eb70*/  LOP3.LUT R17, R9, 0xfffffffc, RZ, 0xc0, !PT ;  /* 0xfffffffc09117812 */ /* 0x000fe200078ec0ff */
[----:B---3--:R-:W-:Y:S01]  /*eb80*/  FADD.FTZ R4, R13, R4 ;  /* 0x000000040d047221 */ /* 0x008fe20000010000 */
[----:B------:R-:W-:Y:S01]  /*eb90*/  IMAD.IADD R15, R8, 0x1, -R15 ;  /* 0x00000001080f7824 */ /* 0x000fe200078e0a0f */
[----:B------:R-:W-:-:S02]  /*eba0*/  LOP3.LUT R13, R11, 0xffffffe0, RZ, 0xc0, !PT ;  /* 0xffffffe00b0d7812 */ /* 0x000fc400078ec0ff */
[----:B------:R-:W-:Y:S01]  /*ebb0*/  LOP3.LUT R14, R2, 0xfffffffc, RZ, 0xc0, !PT ;  /* 0xfffffffc020e7812 */ /* 0x000fe200078ec0ff */
[----:B----4-:R-:W-:Y:S01]  /*ebc0*/  FADD.FTZ R5, R10, R5 ;  /* 0x000000050a057221 */ /* 0x010fe20000010000 */
[----:B------:R-:W-:Y:S01]  /*ebd0*/  LEA.HI R9, R15, R15, RZ, 0x1 ;  /* 0x0000000f0f097211 */ /* 0x000fe200078f08ff */
[C---:B------:R-:W-:Y:S01]  /*ebe0*/  IMAD.IADD R8, R0.reuse, 0x1, -R17 ;  /* 0x0000000100087824 */ /* 0x040fe200078e0a11 */
[----:B------:R-:W-:Y:S01]  /*ebf0*/  FSETP.NE.FTZ.AND P4, PT, R7, RZ, PT ;  /* 0x000000ff0700720b */ /* 0x000fe20003f95000 */
[----:B------:R-:W-:Y:S01]  /*ec00*/  IMAD.IADD R10, R0, 0x1, -R13 ;  /* 0x00000001000a7824 */ /* 0x000fe200078e0a0d */
[----:B------:R-:W-:Y:S01]  /*ec10*/  LOP3.LUT R12, R9, 0x3fffffe, RZ, 0xc0, !PT ;  /* 0x03fffffe090c7812 */ /* 0x000fe200078ec0ff */
[----:B------:R-:W-:Y:S01]  /*ec20*/  IMAD.IADD R0, R3, 0x1, -R14 ;  /* 0x0000000103007824 */ /* 0x000fe200078e0a0e */
[----:B------:R-:W-:Y:S02]  /*ec30*/  SHF.R.S32.HI R3, RZ, 0x5, R11 ;  /* 0x00000005ff037819 */ /* 0x000fe4000001140b */
[----:B------:R-:W-:Y:S01]  /*ec40*/  SHF.R.S32.HI R9, RZ, 0x1, R9 ;  /* 0x00000001ff097819 */ /* 0x000fe20000011409 */
[----:B------:R-:W-:Y:S01]  /*ec50*/  IMAD.IADD R12, R15, 0x1, -R12 ;  /* 0x000000010f0c7824 */ /* 0x000fe200078e0a0c */
[----:B------:R-:W-:Y:S01]  /*ec60*/  LOP3.LUT P5, RZ, R10, 0x3, RZ, 0xc0, !PT ;  /* 0x000000030aff7812 */ /* 0x000fe200078ac0ff */
[----:B------:R-:W-:Y:S01]  /*ec70*/  IMAD R11, R3, 0x100, R8 ;  /* 0x00000100030b7824 */ /* 0x000fe200078e0208 */
[----:B------:R-:W-:-:S02]  /*ec80*/  LOP3.LUT R8, R9, 0x1, RZ, 0xc0, !PT ;  /* 0x0000000109087812 */ /* 0x000fc400078ec0ff */
[C---:B------:R-:W-:Y:S01]  /*ec90*/  LOP3.LUT P1, RZ, R9.reuse, 0x2, RZ, 0xc0, !PT ;  /* 0x0000000209ff7812 */ /* 0x040fe2000782c0ff */
[----:B------:R-:W-:Y:S01]  /*eca0*/  IMAD.SHL.U32 R9, R9, 0x40, RZ ;  /* 0x0000004009097824 */ /* 0x000fe200078e00ff */
[----:B------:R-:W-:Y:S01]  /*ecb0*/  ISETP.NE.U32.AND P2, PT, R8, 0x1, PT ;  /* 0x000000010800780c */ /* 0x000fe20003f45070 */
[----:B------:R-:W-:Y:S01]  /*ecc0*/  IMAD R12, R12, 0x10, R11 ;  /* 0x000000100c0c7824 */ /* 0x000fe200078e020b */
[----:B------:R-:W-:Y:S01]  /*ecd0*/  FSETP.NE.FTZ.AND P3, PT, R6, RZ, PT ;  /* 0x000000ff0600720b */ /* 0x000fe20003f75000 */
[----:B------:R-:W-:Y:S01]  /*ece0*/  IMAD.MOV.U32 R11, RZ, RZ, 0x3f800000 ;  /* 0x3f800000ff0b7424 */ /* 0x000fe200078e00ff */
[----:B------:R-:W-:Y:S01]  /*ecf0*/  LOP3.LUT R9, R9, 0xc0, RZ, 0xc0, !PT ;  /* 0x000000c009097812 */ /* 0x000fe200078ec0ff */
[----:B------:R-:W-:-:S03]  /*ed00*/  IMAD.MOV.U32 R8, RZ, RZ, 0x20 ;  /* 0x00000020ff087424 */ /* 0x000fc600078e00ff */
[----:B------:R-:W-:Y:S01]  /*ed10*/  LEA.HI R9, R9, R9, RZ, 0x1d ;  /* 0x0000000909097211 */ /* 0x000fe200078fe8ff */
[----:B------:R1:W2:Y:S04]  /*ed20*/  @P4 MUFU.RCP R11, R7 ;  /* 0x00000007000b4308 */ /* 0x0002a80000001000 */
[----:B------:R-:W-:Y:S02]  /*ed30*/  IMAD.U32 R10, R12, 0x2, R9 ;  /* 0x000000020c0a7824 */ /* 0x000fe400078e0009 */
[----:B------:R-:W-:-:S03]  /*ed40*/  IMAD.MOV.U32 R12, RZ, RZ, 0x3f800000 ;  /* 0x3f800000ff0c7424 */ /* 0x000fc600078e00ff */
[----:B------:R-:W-:Y:S01]  /*ed50*/  LEA R10, R10, UR4, 0x1 ;  /* 0x000000040a0a7c11 */ /* 0x000fe2000f8e08ff */
[----:B------:R-:W-:Y:S06]  /*ed60*/  @P0 BRA `(.L_x_32) ;  /* 0x00000000001c0947 */ /* 0x000fec0003800000 */
[----:B------:R-:W3:Y:S01]  /*ed70*/  S2UR UR7, SR_CTAID.Y ;  /* 0x00000000000779c3 */ /* 0x000ee20000002600 */
[----:B------:R-:W-:Y:S01]  /*ed80*/  ULDC.64 UR4, c[0x0][0x290] ;  /* 0x0000a40000047ab9 */ /* 0x000fe20000000a00 */
[----:B---3--:R-:W-:Y:S02]  /*ed90*/  USHF.R.S32.HI UR6, URZ, 0x1f, UR7 ;  /* 0x0000001f3f067899 */ /* 0x008fe40008011407 */
[----:B------:R-:W-:Y:S02]  /*eda0*/  UIMAD.WIDE.U32 UR8, UR7, UR4, URZ ;  /* 0x00000004070872a5 */ /* 0x000fe4000f8e003f */
[----:B------:R-:W-:-:S04]  /*edb0*/  UIMAD UR6, UR6, UR4, URZ ;  /* 0x00000004060672a4 */ /* 0x000fc8000f8e023f */
[----:B------:R-:W-:-:S04]  /*edc0*/  UIMAD UR6, UR7, UR5, UR6 ;  /* 0x00000005070672a4 */ /* 0x000fc8000f8e0206 */
[----:B------:R-:W-:-:S12]  /*edd0*/  UIADD3 UR6, UR9, UR6, URZ ;  /* 0x0000000609067290 */ /* 0x000fd8000fffe03f */
.L_x_32:
[----:B------:R-:W-:Y:S01]  /*ede0*/  ULDC.U8 UR4, c[0x0][0x3d8] ;  /* 0x0000f60000047ab9 */ /* 0x000fe20000000000 */
[C---:B------:R-:W-:Y:S01]  /*edf0*/  IADD3 R9, R10.reuse, -0x10, RZ ;  /* 0xfffffff00a097810 */ /* 0x040fe20007ffe0ff */
[----:B------:R-:W-:Y:S01]  /*ee00*/  ULDC.U8 UR7, c[0x0][0x3d9] ;  /* 0x0000f64000077ab9 */ /* 0x000fe20000000000 */
[----:B------:R-:W-:Y:S01]  /*ee10*/  ISETP.NE.AND P0, PT, RZ, UR4, PT ;  /* 0x00000004ff007c0c */ /* 0x000fe2000bf05270 */
[----:B------:R3:W4:Y:S01]  /*ee20*/  @P3 MUFU.RCP R12, R6 ;  /* 0x00000006000c3308 */ /* 0x0007220000001000 */
[----:B------:R-:W-:Y:S01]  /*ee30*/  @P2 IADD3 R9, R10, 0x10, RZ ;  /* 0x000000100a092810 */ /* 0x000fe20007ffe0ff */
[C---:B--2---:R-:W-:Y:S01]  /*ee40*/  FMUL.FTZ R160, R11.reuse, R160 ;  /* 0x000000a00ba07220 */ /* 0x044fe20000410000 */
[----:B------:R-:W-:Y:S01]  /*ee50*/  ISETP.NE.OR P2, PT, RZ, UR7, !P0 ;  /* 0x00000007ff007c0c */ /* 0x000fe2000c745670 */
[C---:B------:R-:W-:Y:S01]  /*ee60*/  FMUL.FTZ R161, R11.reuse, R161 ;  /* 0x000000a10ba17220 */ /* 0x040fe20000410000 */
[C---:B------:R-:W-:Y:S01]  /*ee70*/  FMUL.FTZ R148, R11.reuse, R148 ;  /* 0x000000940b947220 */ /* 0x040fe20000410000 */
[C---:B------:R-:W-:Y:S01]  /*ee80*/  FMUL.FTZ R149, R11.reuse, R149 ;  /* 0x000000950b957220 */ /* 0x040fe20000410000 */
[C---:B------:R-:W-:Y:S01]  /*ee90*/  FMUL.FTZ R68, R11.reuse, R68 ;  /* 0x000000440b447220 */ /* 0x040fe20000410000 */
[C---:B------:R-:W-:Y:S01]  /*eea0*/  FMUL.FTZ R69, R11.reuse, R69 ;  /* 0x000000450b457220 */ /* 0x040fe20000410000 */
[----:B------:R-:W-:Y:S01]  /*eeb0*/  FMUL.FTZ R80, R11, R80 ;  /* 0x000000500b507220 */ /* 0x000fe20000410000 */
[----:B------:R-:W-:-:S06]  /*eec0*/  CS2R R14, SRZ ;  /* 0x00000000000e7805 */ /* 0x000fcc000001ff00 */
[----:B------:R-:W-:Y:S05]  /*eed0*/  @P2 BRA `(.L_x_33) ;  /* 0x0000000000202947 */ /* 0x000fea0003800000 */
[----:B------:R-:W2:Y:S01]  /*eee0*/  S2UR UR4, SR_CTAID.Y ;  /* 0x00000000000479c3 */ /* 0x000ea20000002600 */
[----:B------:R-:W-:Y:S01]  /*eef0*/  ULDC UR5, c[0x0][0x2c4] ;  /* 0x0000b10000057ab9 */ /* 0x000fe20000000800 */
[----:B------:R-:W-:Y:S01]  /*ef00*/  PLOP3.LUT P6, PT, PT, PT, PT, 0x80, 0x0 ;  /* 0x000000000000781c */ /* 0x000fe20003fcf070 */
[----:B--2---:R-:W-:-:S04]  /*ef10*/  UIMAD UR4, UR4, UR5, URZ ;  /* 0x00000005040472a4 */ /* 0x004fc8000f8e023f */
[----:B------:R-:W-:-:S04]  /*ef20*/  USEL UR15, UR4, UR15, !UP0 ;  /* 0x0000000f040f7287 */ /* 0x000fc8000c000000 */
[----:B------:R-:W-:Y:S02]  /*ef30*/  USHF.R.S32.HI UR4, URZ, 0x1f, UR15 ;  /* 0x0000001f3f047899 */ /* 0x000fe4000801140f */
[----:B------:R-:W-:-:S04]  /*ef40*/  IMAD.U32 R14, RZ, RZ, UR15 ;  /* 0x0000000fff0e7e24 */ /* 0x000fc8000f8e00ff */
[----:B------:R-:W-:-:S07]  /*ef50*/  MOV R15, UR4 ;  /* 0x00000004000f7c02 */ /* 0x000fce0008000f00 */
.L_x_33:
[----:B------:R-:W-:Y:S01]  /*ef60*/  ISETP.NE.AND P2, PT, RZ, UR7, PT ;  /* 0x00000007ff007c0c */ /* 0x000fe2000bf45270 */
[----:B----4-:R-:W-:Y:S01]  /*ef70*/  FMUL.FTZ R162, R12, R162 ;  /* 0x000000a20ca27220 */ /* 0x010fe20000410000 */
[----:B------:R-:W-:Y:S01]  /*ef80*/  SEL R8, R8, 0xffffffe0, !P1 ;  /* 0xffffffe008087807 */ /* 0x000fe20004800000 */
[C---:B------:R-:W-:Y:S01]  /*ef90*/  FMUL.FTZ R163, R12.reuse, R163 ;  /* 0x000000a30ca37220 */ /* 0x040fe20000410000 */
[----:B------:R-:W-:Y:S01]  /*efa0*/  PLOP3.LUT P1, PT, PT, PT, PT, 0x8, 0x0 ;  /* 0x000000000000781c */ /* 0x000fe20003f2e170 */
[C---:B------:R-:W-:Y:S01]  /*efb0*/  FMUL.FTZ R150, R12.reuse, R150 ;  /* 0x000000960c967220 */ /* 0x040fe20000410000 */
[----:B------:R-:W-:Y:S01]  /*efc0*/  MOV R16, 0x3f800000 ;  /* 0x3f80000000107802 */ /* 0x000fe20000000f00 */
[C---:B------:R-:W-:Y:S01]  /*efd0*/  FMUL.FTZ R151, R12.reuse, R151 ;  /* 0x000000970c977220 */ /* 0x040fe20000410000 */
[----:B------:R-:W-:Y:S01]  /*efe0*/  MOV R17, 0x3f800000 ;  /* 0x3f80000000117802 */ /* 0x000fe20000000f00 */
[C---:B------:R-:W-:Y:S01]  /*eff0*/  FMUL.FTZ R70, R12.reuse, R70 ;  /* 0x000000460c467220 */ /* 0x040fe20000410000 */
[C---:B------:R-:W-:Y:S01]  /*f000*/  FMUL.FTZ R71, R12.reuse, R71 ;  /* 0x000000470c477220 */ /* 0x040fe20000410000 */
[----:B------:R-:W-:Y:S01]  /*f010*/  FMUL.FTZ R81, R11, R81 ;  /* 0x000000510b517220 */ /* 0x000fe20000410000 */
[C---:B------:R-:W-:Y:S01]  /*f020*/  FMUL.FTZ R82, R12.reuse, R82 ;  /* 0x000000520c527220 */ /* 0x040fe20000410000 */
[----:B------:R-:W2:Y:S01]  /*f030*/  @!P2 LDC R13, c[0x0][0x2c4] ;  /* 0x0000b100ff0dab82 */ /* 0x000ea20000000800 */
[----:B------:R-:W-:Y:S01]  /*f040*/  @!P2 PLOP3.LUT P1, PT, P0, PT, PT, 0x80, 0x0 ;  /* 0x000000000000a81c */ /* 0x000fe2000072f070 */
[C---:B------:R-:W-:Y:S01]  /*f050*/  FMUL.FTZ R83, R12.reuse, R83 ;  /* 0x000000530c537220 */ /* 0x040fe20000410000 */
[----:B------:R-:W-:Y:S01]  /*f060*/  FSETP.NE.FTZ.AND P0, PT, R5, RZ, PT ;  /* 0x000000ff0500720b */ /* 0x000fe20003f15000 */
        /* <DEDUP_REMOVED lines=8> */
[C---:B------:R-:W-:Y:S01]  /*f0f0*/  FMUL.FTZ R96, R11.reuse, R96 ;  /* 0x000000600b607220 */ /* 0x040fe20000410000 */
[----:B------:R-:W-:Y:S01]  /*f100*/  FMUL.FTZ R97, R11, R97 ;  /* 0x000000610b617220 */ /* 0x000fe20000410000 */
[C---:B------:R-:W-:Y:S01]  /*f110*/  FMUL.FTZ R98, R12.reuse, R98 ;  /* 0x000000620c627220 */ /* 0x040fe20000410000 */
[----:B------:R-:W-:Y:S01]  /*f120*/  FMUL.FTZ R99, R12, R99 ;  /* 0x000000630c637220 */ /* 0x000fe20000410000 */
[----:B------:R-:W4:Y:S01]  /*f130*/  @P0 MUFU.RCP R16, R5 ;  /* 0x0000000500100308 */ /* 0x000f220000001000 */
[----:B------:R-:W-:Y:S01]  /*f140*/  F2FP.F16.F32.PACK_AB R68, R69, R68 ;  /* 0x000000444544723e */ /* 0x000fe200000000ff */
[----:B------:R-:W-:Y:S01]  /*f150*/  STS [R10], R161 ;  /* 0x000000a10a007388 */ /* 0x000fe20000000800 */
[----:B------:R-:W-:Y:S01]  /*f160*/  F2FP.F16.F32.PACK_AB R70, R71, R70 ;  /* 0x000000464746723e */ /* 0x000fe200000000ff */
[----:B------:R-:W-:Y:S01]  /*f170*/  FMUL.FTZ R144, R11, R144 ;  /* 0x000000900b907220 */ /* 0x000fe20000410000 */
[----:B------:R-:W-:Y:S01]  /*f180*/  F2FP.F16.F32.PACK_AB R80, R81, R80 ;  /* 0x000000505150723e */ /* 0x000fe200000000ff */
[----:B------:R-:W-:Y:S01]  /*f190*/  STS [R10+0x200], R163 ;  /* 0x000200a30a007388 */ /* 0x000fe20000000800 */
[----:B------:R-:W-:Y:S01]  /*f1a0*/  F2FP.F16.F32.PACK_AB R82, R83, R82 ;  /* 0x000000525352723e */ /* 0x000fe200000000ff */
[----:B--2---:R-:W2:Y:S01]  /*f1b0*/  @P1 LDC R13, c[0x0][0x2e4] ;  /* 0x0000b900ff0d1b82 */ /* 0x004ea20000000800 */
[----:B------:R-:W-:Y:S01]  /*f1c0*/  FSETP.NE.FTZ.AND P1, PT, R4, RZ, PT ;  /* 0x000000ff0400720b */ /* 0x000fe20003f35000 */
[----:B------:R-:W-:Y:S01]  /*f1d0*/  STS [R9], R148 ;  /* 0x0000009409007388 */ /* 0x000fe20000000800 */
[----:B------:R-:W-:Y:S01]  /*f1e0*/  IADD3 R19, R8, R9, RZ ;  /* 0x0000000908137210 */ /* 0x000fe20007ffe0ff */
[C---:B------:R-:W-:Y:S01]  /*f1f0*/  FMUL.FTZ R145, R11.reuse, R145 ;  /* 0x000000910b917220 */ /* 0x040fe20000410000 */
[C---:B------:R-:W-:Y:S01]  /*f200*/  FMUL.FTZ R146, R12.reuse, R146 ;  /* 0x000000920c927220 */ /* 0x040fe20000410000 */
[----:B------:R-:W-:Y:S01]  /*f210*/  STS [R9+0x200], R150 ;  /* 0x0002009609007388 */ /* 0x000fe20000000800 */
[----:B------:R-:W-:Y:S01]  /*f220*/  FMUL.FTZ R147, R12, R147 ;  /* 0x000000930c937220 */ /* 0x000fe20000410000 */
[----:B------:R-:W-:Y:S01]  /*f230*/  FMUL.FTZ R108, R11, R108 ;  /* 0x0000006c0b6c7220 */ /* 0x000fe20000410000 */
[C---:B----4-:R-:W-:Y:S01]  /*f240*/  FMUL.FTZ R156, R16.reuse, R156 ;  /* 0x0000009c109c7220 */ /* 0x050fe20000410000 */
[C---:B------:R-:W-:Y:S01]  /*f250*/  FMUL.FTZ R157, R16.reuse, R157 ;  /* 0x0000009d109d7220 */ /* 0x040fe20000410000 */
[C---:B------:R-:W-:Y:S01]  /*f260*/  FMUL.FTZ R152, R16.reuse, R152 ;  /* 0x0000009810987220 */ /* 0x040fe20000410000 */
[C---:B------:R-:W-:Y:S01]  /*f270*/  FMUL.FTZ R153, R16.reuse, R153 ;  /* 0x0000009910997220 */ /* 0x040fe20000410000 */
[C---:B------:R-:W-:Y:S01]  /*f280*/  FMUL.FTZ R72, R16.reuse, R72 ;  /* 0x0000004810487220 */ /* 0x040fe20000410000 */
[----:B------:R-:W4:Y:S01]  /*f290*/  @P1 MUFU.RCP R17, R4 ;  /* 0x0000000400111308 */ /* 0x000f220000001000 */
[C---:B------:R-:W-:Y:S01]  /*f2a0*/  FMUL.FTZ R73, R16.reuse, R73 ;  /* 0x0000004910497220 */ /* 0x040fe20000410000 */
[C---:B------:R-:W-:Y:S01]  /*f2b0*/  FMUL.FTZ R76, R16.reuse, R76 ;  /* 0x0000004c104c7220 */ /* 0x040fe20000410000 */
[C---:B------:R-:W-:Y:S01]  /*f2c0*/  FMUL.FTZ R77, R16.reuse, R77 ;  /* 0x0000004d104d7220 */ /* 0x040fe20000410000 */
[----:B------:R-:W-:Y:S01]  /*f2d0*/  F2FP.F16.F32.PACK_AB R157, R157, R156 ;  /* 0x0000009c9d9d723e */ /* 0x000fe200000000ff */
[C---:B------:R-:W-:Y:S01]  /*f2e0*/  FMUL.FTZ R88, R16.reuse, R88 ;  /* 0x0000005810587220 */ /* 0x040fe20000410000 */
[----:B------:R-:W-:Y:S01]  /*f2f0*/  F2FP.F16.F32.PACK_AB R152, R153, R152 ;  /* 0x000000989998723e */ /* 0x000fe200000000ff */
[C---:B------:R-:W-:Y:S01]  /*f300*/  FMUL.FTZ R89, R16.reuse, R89 ;  /* 0x0000005910597220 */ /* 0x040fe20000410000 */
[C---:B------:R-:W-:Y:S01]  /*f310*/  FMUL.FTZ R92, R16.reuse, R92 ;  /* 0x0000005c105c7220 */ /* 0x040fe20000410000 */
[----:B------:R-:W-:Y:S01]  /*f320*/  FMUL.FTZ R93, R16, R93 ;  /* 0x0000005d105d7220 */ /* 0x000fe20000410000 */
[----:B------:R-:W-:Y:S01]  /*f330*/  F2FP.F16.F32.PACK_AB R72, R73, R72 ;  /* 0x000000484948723e */ /* 0x000fe200000000ff */
[----:B------:R-:W-:Y:S01]  /*f340*/  STS [R10+0x1000], R157 ;  /* 0x0010009d0a007388 */ /* 0x000fe20000000800 */
[----:B------:R-:W-:Y:S01]  /*f350*/  F2FP.F16.F32.PACK_AB R76, R77, R76 ;  /* 0x0000004c4d4c723e */ /* 0x000fe200000000ff */
[----:B------:R-:W-:Y:S01]  /*f360*/  FMUL.FTZ R109, R11, R109 ;  /* 0x0000006d0b6d7220 */ /* 0x000fe20000410000 */
[C---:B------:R-:W-:Y:S01]  /*f370*/  FMUL.FTZ R110, R12.reuse, R110 ;  /* 0x0000006e0c6e7220 */ /* 0x040fe20000410000 */
[----:B------:R-:W-:Y:S01]  /*f380*/  FMUL.FTZ R111, R12, R111 ;  /* 0x0000006f0c6f7220 */ /* 0x000fe20000410000 */
[----:B------:R-:W-:Y:S01]  /*f390*/  F2FP.F16.F32.PACK_AB R85, R85, R84 ;  /* 0x000000545555723e */ /* 0x000fe200000000ff */
[C---:B----4-:R-:W-:Y:S01]  /*f3a0*/  FMUL.FTZ R159, R17.reuse, R159 ;  /* 0x0000009f119f7220 */ /* 0x050fe20000410000 */
[C---:B------:R-:W-:Y:S01]  /*f3b0*/  FMUL.FTZ R158, R17.reuse, R158 ;  /* 0x0000009e119e7220 */ /* 0x040fe20000410000 */
[C---:B------:R-:W-:Y:S01]  /*f3c0*/  FMUL.FTZ R155, R17.reuse, R155 ;  /* 0x0000009b119b7220 */ /* 0x040fe20000410000 */
[C---:B------:R-:W-:Y:S01]  /*f3d0*/  FMUL.FTZ R154, R17.reuse, R154 ;  /* 0x0000009a119a7220 */ /* 0x040fe20000410000 */
[C---:B------:R-:W-:Y:S01]  /*f3e0*/  FMUL.FTZ R75, R17.reuse, R75 ;  /* 0x0000004b114b7220 */ /* 0x040fe20000410000 */
[C---:B------:R-:W-:Y:S01]  /*f3f0*/  FMUL.FTZ R74, R17.reuse, R74 ;  /* 0x0000004a114a7220 */ /* 0x040fe20000410000 */
[C---:B------:R-:W-:Y:S01]  /*f400*/  FMUL.FTZ R79, R17.reuse, R79 ;  /* 0x0000004f114f7220 */ /* 0x040fe20000410000 */
[----:B------:R-:W-:Y:S01]  /*f410*/  FMUL.FTZ R78, R17, R78 ;  /* 0x0000004e114e7220 */ /* 0x000fe20000410000 */
[----:B------:R-:W-:Y:S01]  /*f420*/  F2FP.F16.F32.PACK_AB R159, R159, R158 ;  /* 0x0000009e9f9f723e */ /* 0x000fe200000000ff */
        /* <DEDUP_REMOVED lines=17> */
[----:B------:R-:W-:Y:S01]  /*f540*/  STS [R10+0x1200], R159 ;  /* 0x0012009f0a007388 */ /* 0x000fe20000000800 */
[----:B------:R-:W-:Y:S01]  /*f550*/  IADD3 R17, R10, R8, RZ ;  /* 0x000000080a117210 */ /* 0x000fe20007ffe0ff */
        /* <DEDUP_REMOVED lines=36> */
[C---:B------:R-:W-:Y:S01]  /*f7a0*/  FMUL.FTZ R116, R16.reuse, R116 ;  /* 0x0000007410747220 */ /* 0x040fe20000410000 */
[----:B------:R-:W-:Y:S01]  /*f7b0*/  FMUL.FTZ R117, R16, R117 ;  /* 0x0000007510757220 */ /* 0x000fe20000410000 */
[----:B------:R-:W-:Y:S01]  /*f7c0*/  STS [R19+0x1200], R78 ;  /* 0x0012004e13007388 */ /* 0x000fe20000000800 */
[----:B------:R-:W-:Y:S01]  /*f7d0*/  F2FP.F16.F32.PACK_AB R100, R101, R100 ;  /* 0x000000646564723e */ /* 0x000fe200000000ff */
[----:B------:R-:W-:Y:S01]  /*f7e0*/  FMUL.FTZ R136, R11, R136 ;  /* 0x000000880b887220 */ /* 0x000fe20000410000 */
[----:B------:R-:W-:Y:S01]  /*f7f0*/  F2FP.F16.F32.PACK_AB R102, R103, R102 ;  /* 0x000000666766723e */ /* 0x000fe200000000ff */
[----:B------:R-:W-:Y:S01]  /*f800*/  STS [R10+0x2000], R85 ;  /* 0x002000550a007388 */ /* 0x000fe20000000800 */
[C---:B------:R-:W-:Y:S01]  /*f810*/  FMUL.FTZ R137, R11.reuse, R137 ;  /* 0x000000890b897220 */ /* 0x040fe20000410000 */
[----:B------:R-:W-:Y:S01]  /*f820*/  FMUL.FTZ R128, R11, R128 ;  /* 0x000000800b807220 */ /* 0x000fe20000410000 */
[C---:B------:R-:W-:Y:S01]  /*f830*/  FMUL.FTZ R138, R12.reuse, R138 ;  /* 0x0000008a0c8a7220 */ /* 0x040fe20000410000 */
[----:B------:R-:W-:Y:S01]  /*f840*/  STS [R10+0x2200], R87 ;  /* 0x002200570a007388 */ /* 0x000fe20000000800 */
[C---:B------:R-:W-:Y:S01]  /*f850*/  FMUL.FTZ R139, R12.reuse, R139 ;  /* 0x0000008b0c8b7220 */ /* 0x040fe20000410000 */
[----:B------:R-:W-:Y:S01]  /*f860*/  F2FP.F16.F32.PACK_AB R104, R105, R104 ;  /* 0x000000686968723e */ /* 0x000fe200000000ff */
[----:B------:R-:W-:Y:S01]  /*f870*/  FMUL.FTZ R11, R11, R129 ;  /* 0x000000810b0b7220 */ /* 0x000fe20000410000 */
[----:B------:R-:W-:Y:S01]  /*f880*/  STS [R9+0x2000], R96 ;  /* 0x0020006009007388 */ /* 0x000fe20000000800 */
[----:B------:R-:W-:Y:S01]  /*f890*/  F2FP.F16.F32.PACK_AB R106, R107, R106 ;  /* 0x0000006a6b6a723e */ /* 0x000fe200000000ff */
[C---:B------:R-:W-:Y:S01]  /*f8a0*/  FMUL.FTZ R130, R12.reuse, R130 ;  /* 0x000000820c827220 */ /* 0x040fe20000410000 */
[----:B------:R-:W-:Y:S01]  /*f8b0*/  FMUL.FTZ R131, R12, R131 ;  /* 0x000000830c837220 */ /* 0x000fe20000410000 */
[----:B------:R-:W-:Y:S01]  /*f8c0*/  STS [R9+0x2200], R98 ;  /* 0x0022006209007388 */ /* 0x000fe20000000800 */
[----:B------:R-:W-:Y:S01]  /*f8d0*/  F2FP.F16.F32.PACK_AB R141, R141, R140 ;  /* 0x0000008c8d8d723e */ /* 0x000fe200000000ff */
[C---:B------:R-:W-:Y:S01]  /*f8e0*/  FMUL.FTZ R124, R16.reuse, R124 ;  /* 0x0000007c107c7220 */ /* 0x040fe20000410000 */
[----:B------:R-:W-:Y:S01]  /*f8f0*/  F2FP.F16.F32.PACK_AB R143, R143, R142 ;  /* 0x0000008e8f8f723e */ /* 0x000fe200000000ff */
[----:B------:R-:W-:Y:S01]  /*f900*/  STS [R10+0x3000], R89 ;  /* 0x003000590a007388 */ /* 0x000fe20000000800 */
[C---:B------:R-:W-:Y:S01]  /*f910*/  FMUL.FTZ R125, R16.reuse, R125 ;  /* 0x0000007d107d7220 */ /* 0x040fe20000410000 */
[----:B------:R-:W-:Y:S01]  /*f920*/  F2FP.F16.F32.PACK_AB R120, R121, R120 ;  /* 0x000000787978723e */ /* 0x000fe200000000ff */
[C---:B------:R-:W-:Y:S01]  /*f930*/  FMUL.FTZ R132, R16.reuse, R132 ;  /* 0x0000008410847220 */ /* 0x040fe20000410000 */
[----:B------:R-:W-:Y:S01]  /*f940*/  STS [R10+0x3200], R91 ;  /* 0x0032005b0a007388 */ /* 0x000fe20000000800 */
[----:B------:R-:W-:Y:S01]  /*f950*/  F2FP.F16.F32.PACK_AB R122, R123, R122 ;  /* 0x0000007a7b7a723e */ /* 0x000fe200000000ff */
[----:B------:R-:W-:Y:S01]  /*f960*/  FMUL.FTZ R133, R16, R133 ;  /* 0x0000008510857220 */ /* 0x000fe20000410000 */
[----:B------:R-:W-:Y:S01]  /*f970*/  F2FP.F16.F32.PACK_AB R113, R113, R112 ;  /* 0x000000707171723e */ /* 0x000fe200000000ff */
[----:B------:R-:W-:Y:S01]  /*f980*/  STS [R9+0x3000], R92 ;  /* 0x0030005c09007388 */ /* 0x000fe20000000800 */
[----:B------:R-:W-:Y:S01]  /*f990*/  F2FP.F16.F32.PACK_AB R115, R115, R114 ;  /* 0x000000727373723e */ /* 0x000fe200000000ff */
[----:B------:R-:W2:Y:S01]  /*f9a0*/  @!P2 LDC R12, c[0x0][0x270] ;  /* 0x00009c00ff0cab82 */ /* 0x000ea20000000800 */
[----:B------:R-:W-:Y:S01]  /*f9b0*/  F2FP.F16.F32.PACK_AB R116, R117, R116 ;  /* 0x000000747574723e */ /* 0x000fe200000000ff */
[----:B------:R-:W-:Y:S01]  /*f9c0*/  STS [R9+0x3200], R94 ;  /* 0x0032005e09007388 */ /* 0x000fe20000000800 */
[----:B------:R-:W-:Y:S01]  /*f9d0*/  F2FP.F16.F32.PACK_AB R118, R119, R118 ;  /* 0x000000767776723e */ /* 0x000fe200000000ff */
[----:B-1----:R-:W-:Y:S01]  /*f9e0*/  @P4 MUFU.LG2 R7, R7 ;  /* 0x0000000700074308 */ /* 0x002fe20000000c00 */
[----:B------:R-:W-:Y:S01]  /*f9f0*/  F2FP.F16.F32.PACK_AB R136, R137, R136 ;  /* 0x000000888988723e */ /* 0x000fe200000000ff */
[----:B------:R-:W-:Y:S01]  /*fa00*/  STS [R17+0x2000], R144 ;  /* 0x0020009011007388 */ /* 0x000fe20000000800 */
[----:B------:R-:W-:Y:S01]  /*fa10*/  F2FP.F16.F32.PACK_AB R138, R139, R138 ;  /* 0x0000008a8b8a723e */ /* 0x000fe200000000ff */
[----:B------:R-:W1:Y:S01]  /*fa20*/  @P2 LDC.64 R20, c[0x0][0x2c0] ;  /* 0x0000b000ff142b82 */ /* 0x000e620000000a00 */
[----:B------:R-:W-:Y:S01]  /*fa30*/  F2FP.F16.F32.PACK_AB R11, R11, R128 ;  /* 0x000000800b0b723e */ /* 0x000fe200000000ff */
[----:B------:R-:W-:Y:S01]  /*fa40*/  STS [R17+0x2200], R146 ;  /* 0x0022009211007388 */ /* 0x000fe20000000800 */
[----:B------:R-:W-:Y:S01]  /*fa50*/  F2FP.F16.F32.PACK_AB R130, R131, R130 ;  /* 0x000000828382723e */ /* 0x000fe200000000ff */
[----:B---3--:R-:W3:Y:S01]  /*fa60*/  @P3 MUFU.LG2 R6, R6 ;  /* 0x0000000600063308 */ /* 0x008ee20000000c00 */
[----:B------:R-:W-:Y:S01]  /*fa70*/  F2FP.F16.F32.PACK_AB R124, R125, R124 ;  /* 0x0000007c7d7c723e */ /* 0x000fe200000000ff */
[----:B------:R-:W-:Y:S01]  /*fa80*/  STS [R19+0x2000], R108 ;  /* 0x0020006c13007388 */ /* 0x000fe20000000800 */
[----:B------:R-:W-:Y:S01]  /*fa90*/  F2FP.F16.F32.PACK_AB R126, R127, R126 ;  /* 0x0000007e7f7e723e */ /* 0x000fe200000000ff */
[----:B------:R-:W4:Y:S01]  /*faa0*/  S2UR UR4, SR_CTAID.X ;  /* 0x00000000000479c3 */ /* 0x000f220000002500 */
[----:B------:R-:W-:Y:S01]  /*fab0*/  F2FP.F16.F32.PACK_AB R132, R133, R132 ;  /* 0x000000848584723e */ /* 0x000fe200000000ff */
[----:B------:R-:W-:Y:S01]  /*fac0*/  STS [R19+0x2200], R110 ;  /* 0x0022006e13007388 */ /* 0x000fe20000000800 */
[----:B------:R-:W-:Y:S01]  /*fad0*/  F2FP.F16.F32.PACK_AB R134, R135, R134 ;  /* 0x000000868786723e */ /* 0x000fe200000000ff */
[----:B------:R-:W-:Y:S01]  /*fae0*/  @P0 MUFU.LG2 R5, R5 ;  /* 0x0000000500050308 */ /* 0x000fe20000000c00 */
[----:B------:R-:W-:Y:S01]  /*faf0*/  @P2 MOV R23, 0x1 ;  /* 0x0000000100172802 */ /* 0x000fe20000000f00 */
[----:B------:R-:W-:Y:S01]  /*fb00*/  STS [R17+0x3000], R100 ;  /* 0x0030006411007388 */ /* 0x000fe20000000800 */
[----:B------:R-:W-:Y:S01]  /*fb10*/  SHF.R.S32.HI R16, RZ, 0x2, R2 ;  /* 0x00000002ff107819 */ /* 0x000fe20000011402 */
[----:B--2---:R-:W-:Y:S01]  /*fb20*/  @!P2 IMAD R23, R13, R12, RZ ;  /* 0x0000000c0d17a224 */ /* 0x004fe200078e02ff */
[----:B------:R-:W2:Y:S01]  /*fb30*/  @P1 LDC R2, c[0x0][0x2e8] ;  /* 0x0000ba00ff021b82 */ /* 0x000ea20000000800 */
[----:B------:R-:W-:Y:S01]  /*fb40*/  STS [R17+0x3200], R102 ;  /* 0x0032006611007388 */ /* 0x000fe20000000800 */
[----:B------:R-:W-:Y:S01]  /*fb50*/  BSSY B0, `(.L_x_34) ;  /* 0x0000064000007945 */ /* 0x000fe20003800000 */
[----:B------:R-:W5:Y:S01]  /*fb60*/  @P1 MUFU.LG2 R4, R4 ;  /* 0x0000000400041308 */ /* 0x000f620000000c00 */
[----:B---3--:R-:W-:Y:S01]  /*fb70*/  @P3 FMUL.FTZ R6, R6, 0.69314718246459960938 ;  /* 0x3f31721806063820 */ /* 0x008fe20000410000 */
[----:B------:R-:W-:Y:S01]  /*fb80*/  STS [R19+0x3000], R104 ;  /* 0x0030006813007388 */ /* 0x000fe20000000800 */
[----:B------:R-:W-:Y:S01]  /*fb90*/  SHF.L.U32 R0, R0, 0x3, RZ ;  /* 0x0000000300007819 */ /* 0x000fe200000006ff */
[----:B-1----:R-:W-:Y:S01]  /*fba0*/  @P2 IMAD R20, R21, R20, RZ ;  /* 0x0000001415142224 */ /* 0x002fe200078e02ff */
[----:B------:R-:W1:Y:S01]  /*fbb0*/  @P3 LDC R12, c[0x0][0x2e8] ;  /* 0x0000ba00ff0c3b82 */ /* 0x000e620000000800 */
[----:B------:R-:W-:Y:S01]  /*fbc0*/  STS [R19+0x3200], R106 ;  /* 0x0032006a13007388 */ /* 0x000fe20000000800 */
[----:B------:R-:W-:-:S02]  /*fbd0*/  IADD3 R21, R16, 0x20, RZ ;  /* 0x0000002010157810 */ /* 0x000fc40007ffe0ff */
[----:B------:R-:W-:Y:S01]  /*fbe0*/  @!P2 MOV R20, R13 ;  /* 0x0000000d0014a202 */ /* 0x000fe20000000f00 */
[----:B------:R-:W-:Y:S01]  /*fbf0*/  STS [R10+0x4000], R141 ;  /* 0x0040008d0a007388 */ /* 0x000fe20000000800 */
[----:B------:R-:W-:-:S03]  /*fc00*/  MOV R13, 0x7f800000 ;  /* 0x7f800000000d7802 */ /* 0x000fc60000000f00 */
[----:B------:R-:W-:Y:S01]  /*fc10*/  STS [R10+0x4200], R143 ;  /* 0x0042008f0a007388 */ /* 0x000fe20000000800 */
[----:B-----5:R-:W-:-:S03]  /*fc20*/  @P1 FMUL.FTZ R4, R4, 0.69314718246459960938 ;  /* 0x3f31721804041820 */ /* 0x020fc60000410000 */
[----:B------:R-:W-:Y:S04]  /*fc30*/  STS [R9+0x4000], R120 ;  /* 0x0040007809007388 */ /* 0x000fe80000000800 */
[----:B------:R-:W-:Y:S04]  /*fc40*/  STS [R9+0x4200], R122 ;  /* 0x0042007a09007388 */ /* 0x000fe80000000800 */
[----:B------:R-:W-:Y:S01]  /*fc50*/  STS [R10+0x5000], R113 ;  /* 0x005000710a007388 */ /* 0x000fe20000000800 */
[----:B-1----:R-:W-:-:S03]  /*fc60*/  @P3 FFMA.FTZ R13, R167, R12, R6 ;  /* 0x0000000ca70d3223 */ /* 0x002fc60000010006 */
[----:B------:R1:W-:Y:S01]  /*fc70*/  STS [R10+0x5200], R115 ;  /* 0x005200730a007388 */ /* 0x0003e20000000800 */
[----:B------:R-:W-:Y:S01]  /*fc80*/  MOV R12, 0x7f800000 ;  /* 0x7f800000000c7802 */ /* 0x000fe20000000f00 */
[----:B--2---:R-:W-:Y:S02]  /*fc90*/  @P1 FFMA.FTZ R12, R165, R2, R4 ;  /* 0x00000002a50c1223 */ /* 0x004fe40000010004 */
[----:B------:R-:W-:Y:S04]  /*fca0*/  STS [R9+0x5000], R116 ;  /* 0x0050007409007388 */ /* 0x000fe80000000800 */
[----:B------:R-:W-:Y:S04]  /*fcb0*/  STS [R9+0x5200], R118 ;  /* 0x0052007609007388 */ /* 0x000fe80000000800 */
[----:B------:R-:W-:Y:S04]  /*fcc0*/  STS [R17+0x4000], R136 ;  /* 0x0040008811007388 */ /* 0x000fe80000000800 */
[----:B------:R-:W-:Y:S04]  /*fcd0*/  STS [R17+0x4200], R138 ;  /* 0x0042008a11007388 */ /* 0x000fe80000000800 */
[----:B------:R2:W-:Y:S04]  /*fce0*/  STS [R19+0x4000], R11 ;  /* 0x0040000b13007388 */ /* 0x0005e80000000800 */
[----:B------:R-:W-:Y:S01]  /*fcf0*/  STS [R19+0x4200], R130 ;  /* 0x0042008213007388 */ /* 0x000fe20000000800 */
[----:B-1----:R-:W4:Y:S03]  /*fd00*/  @P2 LDC R10, c[0x0][0x2c0] ;  /* 0x0000b000ff0a2b82 */ /* 0x002f260000000800 */
[----:B------:R-:W-:Y:S04]  /*fd10*/  STS [R17+0x5000], R124 ;  /* 0x0050007c11007388 */ /* 0x000fe80000000800 */
[----:B------:R-:W-:Y:S04]  /*fd20*/  STS [R17+0x5200], R126 ;  /* 0x0052007e11007388 */ /* 0x000fe80000000800 */
[----:B------:R-:W-:Y:S04]  /*fd30*/  STS [R19+0x5000], R132 ;  /* 0x0050008413007388 */ /* 0x000fe80000000800 */
[----:B------:R1:W-:Y:S01]  /*fd40*/  STS [R19+0x5200], R134 ;  /* 0x0052008613007388 */ /* 0x0003e20000000800 */
[----:B------:R-:W-:Y:S01]  /*fd50*/  BAR.SYNC.DEFER_BLOCKING 0x0 ;  /* 0x0000000000007b1d */ /* 0x000fe20000010000 */
[----:B------:R-:W-:-:S07]  /*fd60*/  @!P2 MOV R10, 0x1 ;  /* 0x00000001000aa802 */ /* 0x000fce0000000f00 */
[----:B--2---:R-:W2:Y:S01]  /*fd70*/  @P4 LDC R11, c[0x0][0x2e8] ;  /* 0x0000ba00ff0b4b82 */ /* 0x004ea20000000800 */
[----:B------:R-:W3:Y:S01]  /*fd80*/  S2R R8, SR_CTAID.Y ;  /* 0x0000000000087919 */ /* 0x000ee20000002600 */
[----:B------:R-:W5:Y:S06]  /*fd90*/  S2R R9, SR_CTAID.Z ;  /* 0x0000000000097919 */ /* 0x000f6c0000002700 */
[----:B-1----:R-:W1:Y:S01]  /*fda0*/  @P0 LDC R19, c[0x0][0x2e8] ;  /* 0x0000ba00ff130b82 */ /* 0x002e620000000800 */
[----:B------:R1:W1:Y:S04]  /*fdb0*/  LDS.128 R32, [R226+0x1800] ;  /* 0x00180000e2207984 */ /* 0x0002680000000c00 */
[----:B------:R1:W1:Y:S04]  /*fdc0*/  LDS.128 R28, [R226+0x3800] ;  /* 0x00380000e21c7984 */ /* 0x0002680000000c00 */
[----:B------:R1:W5:Y:S01]  /*fdd0*/  LDS.128 R24, [R226+0x5800] ;  /* 0x00580000e2187984 */ /* 0x0003620000000c00 */
[----:B---3--:R-:W-:-:S02]  /*fde0*/  IMAD R8, R8, R23, RZ ;  /* 0x0000001708087224 */ /* 0x008fc400078e02ff */
[----:B------:R-:W-:-:S03]  /*fdf0*/  @P0 FMUL.FTZ R23, R5, 0.69314718246459960938 ;  /* 0x3f31721805170820 */ /* 0x000fc60000410000 */
[----:B------:R-:W-:Y:S02]  /*fe00*/  SEL R18, R8, RZ, !P6 ;  /* 0x000000ff08127207 */ /* 0x000fe40007000000 */
[----:B------:R-:W-:Y:S01]  /*fe10*/  ISETP.GE.AND P6, PT, R21, UR14, PT ;  /* 0x0000000e15007c0c */ /* 0x000fe2000bfc6270 */
[----:B------:R-:W-:Y:S01]  /*fe20*/  @P4 FMUL.FTZ R21, R7, 0.69314718246459960938 ;  /* 0x3f31721807154820 */ /* 0x000fe20000410000 */
[----:B------:R-:W-:Y:S02]  /*fe30*/  MOV R8, 0x7f800000 ;  /* 0x7f80000000087802 */ /* 0x000fe40000000f00 */
[----:B------:R-:W-:Y:S01]  /*fe40*/  IADD3 R7, R16, 0x40, RZ ;  /* 0x0000004010077810 */ /* 0x000fe20007ffe0ff */
[----:B--2---:R-:W-:Y:S01]  /*fe50*/  @P4 FFMA.FTZ R8, R168, R11, R21 ;  /* 0x0000000ba8084223 */ /* 0x004fe20000010015 */
[----:B----4-:R-:W-:Y:S01]  /*fe60*/  IMAD R21, R10, UR4, RZ ;  /* 0x000000040a157c24 */ /* 0x010fe2000f8e02ff */
[----:B------:R-:W-:Y:S01]  /*fe70*/  MOV R11, 0x7f800000 ;  /* 0x7f800000000b7802 */ /* 0x000fe20000000f00 */
[----:B-1----:R-:W-:Y:S01]  /*fe80*/  @P0 FFMA.FTZ R11, R166, R19, R23 ;  /* 0x00000013a60b0223 */ /* 0x002fe20000010017 */
[----:B------:R-:W-:Y:S01]  /*fe90*/  ISETP.GE.AND P2, PT, R7, UR14, PT ;  /* 0x0000000e07007c0c */ /* 0x000fe2000bf46270 */
[----:B-----5:R-:W-:Y:S01]  /*fea0*/  IMAD R7, R9, R20, R18 ;  /* 0x0000001409077224 */ /* 0x020fe200078e0212 */
[----:B------:R-:W-:-:S04]  /*feb0*/  SHF.L.U32 R21, R21, 0x7, RZ ;  /* 0x0000000715157819 */ /* 0x000fc800000006ff */
[----:B------:R-:W-:Y:S02]  /*fec0*/  IADD3 R14, P4, P3, R21, R14, R7 ;  /* 0x0000000e150e7210 */ /* 0x000fe40007b9e007 */
[----:B------:R-:W-:Y:S02]  /*fed0*/  SHF.R.S32.HI R5, RZ, 0x1f, R21 ;  /* 0x0000001fff057819 */ /* 0x000fe40000011415 */
[----:B------:R-:W-:-:S04]  /*fee0*/  SHF.R.S32.HI R7, RZ, 0x1f, R7 ;  /* 0x0000001fff077819 */ /* 0x000fc80000011407 */
[----:B------:R-:W-:Y:S01]  /*fef0*/  IADD3.X R15, R5, R15, R7, P4, P3 ;  /* 0x0000000f050f7210 */ /* 0x000fe200027e6407 */
[----:B------:R-:W-:Y:S06]  /*ff00*/  @P5 BRA `(.L_x_35) ;  /* 0x0000000000a05947 */ /* 0x000fec0003800000 */
[----:B------:R-:W-:-:S04]  /*ff10*/  SHF.R.S32.HI R2, RZ, 0x1f, R3 ;  /* 0x0000001fff027819 */ /* 0x000fc80000011403 */
        /* <DEDUP_REMOVED lines=11> */
[----:B------:R-:W1:Y:S01]  /*ffd0*/  @!P5 LDC.64 R2, c[0x0][0x2b0] ;  /* 0x0000ac00ff02db82 */ /* 0x000e620000000a00 */
[----:B------:R-:W-:-:S03]  /*ffe0*/  @!P5 IMAD R20, R227, R10, RZ ;  /* 0x0000000ae314d224 */ /* 0x000fc600078e02ff */
[----:B------:R-:W-:Y:S02]  /*fff0*/  @!P4 IMAD R18, R37, R10, RZ ;  /* 0x0000000a2512c224 */ /* 0x000fe400078e02ff */
[C---:B------:R-:W-:Y:S01]  /*10000*/  @!P5 IADD3 R23, P0, R20.reuse, R14, RZ ;  /* 0x0000000e1417d210 */ /* 0x040fe20007f1e0ff */
[-C--:B------:R-:W-:Y:S01]  /*10010*/  @!P3 IMAD R21, R21, R10.reuse, RZ ;  /* 0x0000000a1515b224 */ /* 0x080fe200078e02ff */
[----:B------:R-:W2:Y:S01]  /*10020*/  @!P4 LDC.64 R6, c[0x0][0x2b0] ;  /* 0x0000ac00ff06cb82 */ /* 0x000ea20000000a00 */
[----:B------:R-:W-:Y:S01]  /*10030*/  @!P1 IMAD R10, R19, R10, RZ ;  /* 0x0000000a130a9224 */ /* 0x000fe200078e02ff */
[----:B------:R-:W-:-:S06]  /*10040*/  @!P5 LEA.HI.X.SX32 R20, R20, R15, 0x1, P0 ;  /* 0x0000000f1414d211 */ /* 0x000fcc00000f0eff */
[----:B------:R-:W3:Y:S01]  /*10050*/  @!P3 LDC.64 R4, c[0x0][0x2b0] ;  /* 0x0000ac00ff04bb82 */ /* 0x000ee20000000a00 */
[----:B-1----:R-:W-:-:S04]  /*10060*/  @!P5 LEA R22, P0, R23, R2, 0x2 ;  /* 0x000000021716d211 */ /* 0x002fc800078010ff */
[----:B------:R-:W-:Y:S02]  /*10070*/  @!P5 LEA.HI.X R23, R23, R3, R20, 0x2, P0 ;  /* 0x000000031717d211 */ /* 0x000fe400000f1414 */
[C---:B------:R-:W-:Y:S01]  /*10080*/  @!P4 IADD3 R20, P0, R18.reuse, R14, RZ ;  /* 0x0000000e1214c210 */ /* 0x040fe20007f1e0ff */
[----:B------:R-:W1:Y:S02]  /*10090*/  @!P1 LDC.64 R2, c[0x0][0x2b0] ;  /* 0x0000ac00ff029b82 */ /* 0x000e640000000a00 */
[----:B------:R4:W-:Y:S01]  /*100a0*/  @!P5 STG.E desc[UR18][R22.64], R8 ;  /* 0x000000081600d986 */ /* 0x0009e2000c101912 */
[----:B------:R-:W-:Y:S02]  /*100b0*/  @!P4 LEA.HI.X.SX32 R18, R18, R15, 0x1, P0 ;  /* 0x0000000f1212c211 */ /* 0x000fe400000f0eff */
[----:B--2---:R-:W-:-:S04]  /*100c0*/  @!P4 LEA R36, P0, R20, R6, 0x2 ;  /* 0x000000061424c211 */ /* 0x004fc800078010ff */
[----:B------:R-:W-:Y:S02]  /*100d0*/  @!P4 LEA.HI.X R37, R20, R7, R18, 0x2, P0 ;  /* 0x000000071425c211 */ /* 0x000fe400000f1412 */
[----:B------:R-:W-:-:S03]  /*100e0*/  @!P3 IADD3 R6, P0, R21, R14, RZ ;  /* 0x0000000e1506b210 */ /* 0x000fc60007f1e0ff */
[----:B------:R4:W-:Y:S01]  /*100f0*/  @!P4 STG.E desc[UR18][R36.64], R13 ;  /* 0x0000000d2400c986 */ /* 0x0009e2000c101912 */
[----:B------:R-:W-:Y:S02]  /*10100*/  @!P3 LEA.HI.X.SX32 R21, R21, R15, 0x1, P0 ;  /* 0x0000000f1515b211 */ /* 0x000fe400000f0eff */
[----:B---3--:R-:W-:-:S04]  /*10110*/  @!P3 LEA R4, P0, R6, R4, 0x2 ;  /* 0x000000040604b211 */ /* 0x008fc800078010ff */
[----:B------:R-:W-:Y:S02]  /*10120*/  @!P3 LEA.HI.X R5, R6, R5, R21, 0x2, P0 ;  /* 0x000000050605b211 */ /* 0x000fe400000f1415 */
[----:B------:R-:W-:-:S03]  /*10130*/  @!P1 IADD3 R14, P0, R10, R14, RZ ;  /* 0x0000000e0a0e9210 */ /* 0x000fc60007f1e0ff */
[----:B------:R4:W-:Y:S01]  /*10140*/  @!P3 STG.E desc[UR18][R4.64], R11 ;  /* 0x0000000b0400b986 */ /* 0x0009e2000c101912 */
[----:B------:R-:W-:Y:S02]  /*10150*/  @!P1 LEA.HI.X.SX32 R10, R10, R15, 0x1, P0 ;  /* 0x0000000f0a0a9211 */ /* 0x000fe400000f0eff */
[----:B-1----:R-:W-:-:S04]  /*10160*/  @!P1 LEA R2, P0, R14, R2, 0x2 ;  /* 0x000000020e029211 */ /* 0x002fc800078010ff */
[----:B------:R-:W-:-:S05]  /*10170*/  @!P1 LEA.HI.X R3, R14, R3, R10, 0x2, P0 ;  /* 0x000000030e039211 */ /* 0x000fca00000f140a */
[----:B------:R4:W-:Y:S04]  /*10180*/  @!P1 STG.E desc[UR18][R2.64], R12 ;  /* 0x0000000c02009986 */ /* 0x0009e8000c101912 */
.L_x_35:
[----:B------:R-:W-:Y:S05]  /*10190*/  BSYNC B0 ;  /* 0x0000000000007941 */ /* 0x000fea0003800000 */
.L_x_34:
[----:B----4-:R-:W-:Y:S01]  /*101a0*/  SHF.R.S32.HI R3, RZ, 0x1f, R0 ;  /* 0x0000001fff037819 */ /* 0x010fe20000011400 */
[----:B------:R-:W-:Y:S01]  /*101b0*/  ULDC.64 UR4, c[0x0][0x2a0] ;  /* 0x0000a80000047ab9 */ /* 0x000fe20000000a00 */
[----:B------:R-:W-:Y:S01]  /*101c0*/  IADD3 R18, P1, R0, UR8, RZ ;  /* 0x0000000800127c10 */ /* 0x000fe2000ff3e0ff */
[----:B------:R1:W2:Y:S01]  /*101d0*/  LDS.128 R12, [R226] ;  /* 0x00000000e20c7984 */ /* 0x0002a20000000c00 */
[----:B------:R-:W-:Y:S01]  /*101e0*/  SHF.R.S32.HI R0, RZ, 0x1f, R9 ;  /* 0x0000001fff007819 */ /* 0x000fe20000011409 */
[C---:B------:R-:W-:Y:S01]  /*101f0*/  VIADD R2, R16.reuse, 0x60 ;  /* 0x0000006010027836 */ /* 0x040fe20000000000 */
[----:B------:R-:W-:Y:S01]  /*10200*/  IADD3.X R19, R3, UR6, RZ, P1, !PT ;  /* 0x0000000603137c10 */ /* 0x000fe20008ffe4ff */
[----:B------:R1:W3:Y:S01]  /*10210*/  LDS.128 R4, [R226+0x4000] ;  /* 0x00400000e2047984 */ /* 0x0002e20000000c00 */
[----:B------:R-:W-:Y:S01]  /*10220*/  ISETP.GE.AND P1, PT, R16, UR14, PT ;  /* 0x0000000e10007c0c */ /* 0x000fe2000bf26270 */
[----:B------:R-:W-:Y:S01]  /*10230*/  IMAD R0, R0, UR4, RZ ;  /* 0x0000000400007c24 */ /* 0x000fe2000f8e02ff */
[----:B------:R-:W-:Y:S01]  /*10240*/  SHF.R.S32.HI R17, RZ, 0x1f, R16 ;  /* 0x0000001fff117819 */ /* 0x000fe20000011410 */
[----:B------:R-:W-:Y:S01]  /*10250*/  IMAD.WIDE.U32 R18, R9, UR4, R18 ;  /* 0x0000000409127c25 */ /* 0x000fe2000f8e0012 */
[----:B------:R-:W-:Y:S01]  /*10260*/  BSSY B0, `(.L_x_36) ;  /* 0x0000014000007945 */ /* 0x000fe20003800000 */
[----:B------:R-:W-:-:S02]  /*10270*/  ISETP.GE.AND P0, PT, R2, UR14, PT ;  /* 0x0000000e02007c0c */ /* 0x000fc4000bf06270 */
[----:B------:R-:W-:Y:S02]  /*10280*/  IMAD R0, R9, UR5, R0 ;  /* 0x0000000509007c24 */ /* 0x000fe4000f8e0200 */
[----:B------:R1:W4:Y:S01]  /*10290*/  LDS.128 R8, [R226+0x2000] ;  /* 0x00200000e2087984 */ /* 0x0003220000000c00 */
[----:B------:R-:W-:Y:S02]  /*102a0*/  IMAD.U32 R3, RZ, RZ, UR16 ;  /* 0x00000010ff037e24 */ /* 0x000fe4000f8e00ff */
[----:B------:R-:W-:Y:S02]  /*102b0*/  IMAD.IADD R21, R19, 0x1, R0 ;  /* 0x0000000113157824 */ /* 0x000fe400078e0200 */
[----:B------:R-:W-:Y:S01]  /*102c0*/  IMAD.WIDE R16, R3, 0x80, R16 ;  /* 0x0000008003107825 */ /* 0x000fe200078e0210 */
[----:B------:R-:W-:Y:S06]  /*102d0*/  @P1 BRA `(.L_x_37) ;  /* 0x0000000000301947 */ /* 0x000fec0003800000 */
[----:B------:R-:W-:Y:S01]  /*102e0*/  ULDC.64 UR4, c[0x0][0x298] ;  /* 0x0000a60000047ab9 */ /* 0x000fe20000000a00 */
[----:B------:R-:W-:Y:S01]  /*102f0*/  MOV R20, R18 ;  /* 0x0000001200147202 */ /* 0x000fe20000000f00 */
[----:B------:R-:W-:-:S04]  /*10300*/  IMAD R3, R17, UR4, RZ ;  /* 0x0000000411037c24 */ /* 0x000fc8000f8e02ff */
[----:B------:R-:W-:-:S04]  /*10310*/  IMAD.WIDE.U32 R22, R16, UR4, R20 ;  /* 0x0000000410167c25 */ /* 0x000fc8000f8e0014 */
[----:B------:R-:W-:Y:S01]  /*10320*/  IMAD R0, R16, UR5, R3 ;  /* 0x0000000510007c24 */ /* 0x000fe2000f8e0203 */
[----:B------:R-:W-:Y:S02]  /*10330*/  ULDC.64 UR4, c[0x0][0x280] ;  /* 0x0000a00000047ab9 */ /* 0x000fe40000000a00 */
[----:B------:R-:W-:Y:S02]  /*10340*/  LEA R2, P1, R22, UR4, 0x1 ;  /* 0x0000000416027c11 */ /* 0x000fe4000f8208ff */
[----:B------:R-:W-:-:S04]  /*10350*/  IADD3 R0, R23, R0, RZ ;  /* 0x0000000017007210 */ /* 0x000fc80007ffe0ff */
[----:B------:R-:W-:-:S05]  /*10360*/  LEA.HI.X R3, R22, UR5, R0, 0x1, P1 ;  /* 0x0000000516037c11 */ /* 0x000fca00088f0c00 */
[----:B--2---:R2:W-:Y:S04]  /*10370*/  STG.E.128 desc[UR18][R2.64], R12 ;  /* 0x0000000c02007986 */ /* 0x0045e8000c101d12 */
[----:B----4-:R2:W-:Y:S04]  /*10380*/  STG.E.128 desc[UR18][R2.64+0x40], R8 ;  /* 0x0000400802007986 */ /* 0x0105e8000c101d12 */
[----:B---3--:R2:W-:Y:S02]  /*10390*/  STG.E.128 desc[UR18][R2.64+0x80], R4 ;  /* 0x0000800402007986 */ /* 0x0085e4000c101d12 */
.L_x_37:
[----:B------:R-:W-:Y:S05]  /*103a0*/  BSYNC B0 ;  /* 0x0000000000007941 */ /* 0x000fea0003800000 */
.L_x_36:
[----:B--2---:R2:W1:Y:S01]  /*103b0*/  LDS.128 R12, [R226+0x800] ;  /* 0x00080000e20c7984 */ /* 0x0044620000000c00 */
[----:B------:R-:W-:Y:S03]  /*103c0*/  BSSY B0, `(.L_x_38) ;  /* 0x0000013000007945 */ /* 0x000fe60003800000 */
[----:B----4-:R2:W4:Y:S04]  /*103d0*/  LDS.128 R8, [R226+0x2800] ;  /* 0x00280000e2087984 */ /* 0x0105280000000c00 */
[----:B---3--:R2:W3:Y:S01]  /*103e0*/  LDS.128 R4, [R226+0x4800] ;  /* 0x00480000e2047984 */ /* 0x0084e20000000c00 */
[----:B------:R-:W-:Y:S05]  /*103f0*/  @P6 BRA `(.L_x_39) ;  /* 0x00000000003c6947 */ /* 0x000fea0003800000 */
[----:B------:R-:W-:Y:S01]  /*10400*/  IADD3 R2, P1, R16, 0x20, RZ ;  /* 0x0000002010027810 */ /* 0x000fe20007f3e0ff */
[----:B------:R-:W-:Y:S01]  /*10410*/  ULDC.64 UR4, c[0x0][0x298] ;  /* 0x0000a60000047ab9 */ /* 0x000fe20000000a00 */
[----:B------:R-:W-:Y:S01]  /*10420*/  MOV R23, R21 ;  /* 0x0000001500177202 */ /* 0x000fe20000000f00 */
[----:B------:R-:W-:Y:S02]  /*10430*/  IMAD.MOV.U32 R22, RZ, RZ, R18 ;  /* 0x000000ffff167224 */ /* 0x000fe400078e0012 */
[----:B------:R-:W-:Y:S02]  /*10440*/  IMAD.X R0, RZ, RZ, R17, P1 ;  /* 0x000000ffff007224 */ /* 0x000fe400008e0611 */
[----:B------:R-:W-:-:S04]  /*10450*/  IMAD.WIDE.U32 R22, R2, UR4, R22 ;  /* 0x0000000402167c25 */ /* 0x000fc8000f8e0016 */
[----:B------:R-:W-:-:S04]  /*10460*/  IMAD R3, R0, UR4, RZ ;  /* 0x0000000400037c24 */ /* 0x000fc8000f8e02ff */
[----:B------:R-:W-:Y:S01]  /*10470*/  IMAD R3, R2, UR5, R3 ;  /* 0x0000000502037c24 */ /* 0x000fe2000f8e0203 */
[----:B------:R-:W-:Y:S02]  /*10480*/  ULDC.64 UR4, c[0x0][0x280] ;  /* 0x0000a00000047ab9 */ /* 0x000fe40000000a00 */
[----:B------:R-:W-:Y:S02]  /*10490*/  LEA R2, P1, R22, UR4, 0x1 ;  /* 0x0000000416027c11 */ /* 0x000fe4000f8208ff */
[----:B------:R-:W-:-:S04]  /*104a0*/  IADD3 R3, R23, R3, RZ ;  /* 0x0000000317037210 */ /* 0x000fc80007ffe0ff */
[----:B------:R-:W-:-:S05]  /*104b0*/  LEA.HI.X R3, R22, UR5, R3, 0x1, P1 ;  /* 0x0000000516037c11 */ /* 0x000fca00088f0c03 */
[----:B-1----:R1:W-:Y:S04]  /*104c0*/  STG.E.128 desc[UR18][R2.64], R12 ;  /* 0x0000000c02007986 */ /* 0x0023e8000c101d12 */
[----:B----4-:R1:W-:Y:S04]  /*104d0*/  STG.E.128 desc[UR18][R2.64+0x40], R8 ;  /* 0x0000400802007986 */ /* 0x0103e8000c101d12 */
[----:B---3--:R1:W-:Y:S02]  /*104e0*/  STG.E.128 desc[UR18][R2.64+0x80], R4 ;  /* 0x0000800402007986 */ /* 0x0083e4000c101d12 */
.L_x_39:
[----:B------:R-:W-:Y:S05]  /*104f0*/  BSYNC B0 ;  /* 0x0000000000007941 */ /* 0x000fea0003800000 */
.L_x_38:
[----:B-1--4-:R1:W4:Y:S01]  /*10500*/  LDS.128 R8, [R226+0x1000] ;  /* 0x00100000e2087984 */ /* 0x0123220000000c00 */
[----:B------:R-:W-:Y:S03]  /*10510*/  BSSY B0, `(.L_x_40) ;  /* 0x0000013000007945 */ /* 0x000fe60003800000 */
[----:B---3--:R1:W3:Y:S04]  /*10520*/  LDS.128 R4, [R226+0x3000] ;  /* 0x00300000e2047984 */ /* 0x0082e80000000c00 */
[----:B------:R1:W1:Y:S01]  /*10530*/  LDS.128 R12, [R226+0x5000] ;  /* 0x00500000e20c7984 */ /* 0x0002620000000c00 */
        /* <DEDUP_REMOVED lines=13> */
[----:B----4-:R4:W-:Y:S04]  /*10610*/  STG.E.128 desc[UR18][R2.64], R8 ;  /* 0x0000000802007986 */ /* 0x0109e8000c101d12 */
[----:B---3--:R4:W-:Y:S04]  /*10620*/  STG.E.128 desc[UR18][R2.64+0x40], R4 ;  /* 0x0000400402007986 */ /* 0x0089e8000c101d12 */
[----:B-1----:R4:W-:Y:S02]  /*10630*/  STG.E.128 desc[UR18][R2.64+0x80], R12 ;  /* 0x0000800c02007986 */ /* 0x0029e4000c101d12 */
.L_x_41:
[----:B------:R-:W-:Y:S05]  /*10640*/  BSYNC B0 ;  /* 0x0000000000007941 */ /* 0x000fea0003800000 */
.L_x_40:
[----:B------:R-:W-:Y:S05]  /*10650*/  @P0 EXIT ;  /* 0x000000000000094d */ /* 0x000fea0003800000 */
[----:B------:R-:W-:Y:S01]  /*10660*/  IADD3 R0, P0, R16, 0x60, RZ ;  /* 0x0000006010007810 */ /* 0x000fe20007f1e0ff */
[----:B------:R-:W-:Y:S01]  /*10670*/  ULDC.64 UR4, c[0x0][0x298] ;  /* 0x0000a60000047ab9 */ /* 0x000fe20000000a00 */
[----:B---34-:R-:W-:Y:S01]  /*10680*/  MOV R5, R21 ;  /* 0x0000001500057202 */ /* 0x018fe20000000f00 */
        /* <DEDUP_REMOVED lines=9> */
[----:B------:R-:W-:Y:S04]  /*10720*/  STG.E.128 desc[UR18][R2.64], R32 ;  /* 0x0000002002007986 */ /* 0x000fe8000c101d12 */
[----:B------:R-:W-:Y:S04]  /*10730*/  STG.E.128 desc[UR18][R2.64+0x40], R28 ;  /* 0x0000401c02007986 */ /* 0x000fe8000c101d12 */
[----:B------:R-:W-:Y:S01]  /*10740*/  STG.E.128 desc[UR18][R2.64+0x80], R24 ;  /* 0x0000801802007986 */ /* 0x000fe2000c101d12 */
[----:B------:R-:W-:Y:S05]  /*10750*/  EXIT ;  /* 0x000000000000794d */ /* 0x000fea0003800000 */
.L_x_20:
[----:B------:R-:W-:Y:S01]  /*10760*/  UISETP.NE.AND UP0, UPT, UR15, -0x1, UPT ;  /* 0xffffffff0f00788c */ /* 0x000fe2000bf05270 */
[----:B------:R-:W-:Y:S01]  /*10770*/  SHF.R.S32.HI R3, RZ, 0x1f, R2 ;  /* 0x0000001fff037819 */ /* 0x000fe20000011402 */
[----:B------:R-:W-:Y:S01]  /*10780*/  ULDC.U8 UR9, c[0x0][0x3d9] ;  /* 0x0000f64000097ab9 */ /* 0x000fe20000000000 */
[----:B------:R-:W-:Y:S01]  /*10790*/  UIADD3 UR27, -UR26, UR27, URZ ;  /* 0x0000001b1a1b7290 */ /* 0x000fe2000fffe13f */
[----:B------:R-:W-:Y:S01]  /*107a0*/  LOP3.LUT P3, RZ, R2, 0x3, RZ, 0xc0, !PT ;  /* 0x0000000302ff7812 */ /* 0x000fe2000786c0ff */
[----:B------:R-:W-:Y:S01]  /*107b0*/  UISETP.NE.AND UP2, UPT, UR9, URZ, UPT ;  /* 0x0000003f0900728c */ /* 0x000fe2000bf45270 */
[----:B------:R-:W-:Y:S01]  /*107c0*/  LEA.HI R8, R3, R2, RZ, 0x2 ;  /* 0x0000000203087211 */ /* 0x000fe200078f10ff */
[----:B------:R-:W-:Y:S01]  /*107d0*/  UMOV UR22, URZ ;  /* 0x0000003f00167c82 */ /* 0x000fe20008000000 */
[----:B------:R-:W-:Y:S01]  /*107e0*/  UMOV UR23, URZ ;  /* 0x0000003f00177c82 */ /* 0x000fe20008000000 */
[----:B------:R-:W-:Y:S01]  /*107f0*/  IMAD.U32 R7, RZ, RZ, UR16 ;  /* 0x00000010ff077e24 */ /* 0x000fe2000f8e00ff */
[----:B------:R-:W-:Y:S01]  /*10800*/  LOP3.LUT R3, R8, 0x1ffffffc, RZ, 0xc0, !PT ;  /* 0x1ffffffc08037812 */ /* 0x000fe200078ec0ff */
[----:B------:R-:W-:Y:S01]  /*10810*/  @!UP0 USHF.R.S32.HI UR11, URZ, 0x1f, UR8 ;  /* 0x0000001f3f0b8899 */ /* 0x000fe20008011408 */
[----:B------:R-:W-:Y:S01]  /*10820*/  SHF.R.S32.HI R8, RZ, 0x2, R8 ;  /* 0x00000002ff087819 */ /* 0x000fe20000011408 */
[----:B------:R-:W-:Y:S01]  /*10830*/  @UP0 ULDC.64 UR6, c[0x0][0x298] ;  /* 0x0000a60000060ab9 */ /* 0x000fe20000000a00 */
[----:B------:R-:W-:Y:S01]  /*10840*/  @!UP0 ULDC.64 UR4, c[0x0][0x290] ;  /* 0x0000a40000048ab9 */ /* 0x000fe20000000a00 */
[----:B------:R-:W-:Y:S01]  /*10850*/  @UP0 UIMAD.WIDE.U32 UR12, UR15, UR6, URZ ;  /* 0x000000060f0c02a5 */ /* 0x000fe2000f8e003f */
[----:B------:R-:W-:Y:S01]  /*10860*/  IMAD.IADD R0, R2, 0x1, -R3 ;  /* 0x0000000102007824 */ /* 0x000fe200078e0a03 */
[----:B------:R-:W-:Y:S01]  /*10870*/  @!UP0 UIMAD UR6, UR11, UR4, URZ ;  /* 0x000000040b0682a4 */ /* 0x000fe2000f8e023f */
[----:B------:R-:W-:Y:S01]  /*10880*/  ISETP.GE.AND P4, PT, R8, UR27, PT ;  /* 0x0000001b08007c0c */ /* 0x000fe2000bf86270 */
[----:B------:R-:W-:Y:S01]  /*10890*/  @!UP0 UIMAD.WIDE.U32 UR20, UR8, UR4, URZ ;  /* 0x00000004081482a5 */ /* 0x000fe2000f8e003f */
[----:B------:R-:W-:Y:S01]  /*108a0*/  IMAD.SHL.U32 R0, R0, 0x8, RZ ;  /* 0x0000000800007824 */ /* 0x000fe200078e00ff */
[----:B------:R-:W-:Y:S01]  /*108b0*/  @!UP0 UIMAD UR6, UR8, UR5, UR6 ;  /* 0x00000005080682a4 */ /* 0x000fe2000f8e0206 */
[--C-:B------:R-:W-:Y:S01]  /*108c0*/  SHF.R.S32.HI R9, RZ, 0x1f, R8.reuse ;  /* 0x0000001fff097819 */ /* 0x100fe20000011408 */
[----:B------:R-:W-:Y:S01]  /*108d0*/  @UP0 UIMAD UR7, UR15, UR7, UR13 ;  /* 0x000000070f0702a4 */ /* 0x000fe2000f8e020d */
[----:B------:R-:W-:Y:S01]  /*108e0*/  BSSY B0, `(.L_x_42) ;  /* 0x000003d000007945 */ /* 0x000fe20003800000 */
[----:B------:R-:W-:Y:S01]  /*108f0*/  @!UP0 UIADD3 UR7, UR21, UR6, URZ ;  /* 0x0000000615078290 */ /* 0x000fe2000fffe03f */
[----:B------:R-:W-:Y:S01]  /*10900*/  ISETP.GE.OR P6, PT, R8, UR27, P3 ;  /* 0x0000001b08007c0c */ /* 0x000fe20009fc6670 */
[----:B------:R-:W-:Y:S01]  /*10910*/  ULDC.U8 UR13, c[0x0][0x3d8] ;  /* 0x0000f600000d7ab9 */ /* 0x000fe20000000000 */
[----:B------:R-:W-:Y:S01]  /*10920*/  @!UP0 UMOV UR12, UR20 ;  /* 0x00000014000c8c82 */ /* 0x000fe20008000000 */
[----:B------:R-:W-:Y:S01]  /*10930*/  @UP2 ULDC.64 UR4, c[0x0][0x2c0] ;  /* 0x0000b00000042ab9 */ /* 0x000fe20000000a00 */
[----:B------:R-:W-:Y:S01]  /*10940*/  UISETP.NE.AND UP0, UPT, UR13, URZ, !UP2 ;  /* 0x0000003f0d00728c */ /* 0x000fe2000d705270 */
[C---:B------:R-:W-:Y:S01]  /*10950*/  IADD3 R4, P0, R0.reuse, UR12, RZ ;  /* 0x0000000c00047c10 */ /* 0x040fe2000ff1e0ff */
[----:B------:R-:W-:Y:S01]  /*10960*/  USHF.R.S32.HI UR11, URZ, 0x1f, UR10 ;  /* 0x0000001f3f0b7899 */ /* 0x000fe2000801140a */
[----:B------:R-:W-:Y:S01]  /*10970*/  IMAD.WIDE R6, R7, 0x80, R8 ;  /* 0x0000008007067825 */ /* 0x000fe200078e0208 */
[----:B------:R-:W-:Y:S01]  /*10980*/  UISETP.NE.AND UP3, UPT, UR13, URZ, UPT ;  /* 0x0000003f0d00728c */ /* 0x000fe2000bf65270 */
[----:B------:R-:W-:Y:S01]  /*10990*/  LEA.HI.X.SX32 R5, R0, UR7, 0x1, P0 ;  /* 0x0000000700057c11 */ /* 0x000fe200080f0eff */
[----:B------:R-:W-:Y:S01]  /*109a0*/  @UP2 UIMAD UR14, UR5, UR4, URZ ;  /* 0x00000004050e22a4 */ /* 0x000fe2000f8e023f */
[----:B------:R-:W-:Y:S01]  /*109b0*/  VIADD R0, R8, 0x60 ;  /* 0x0000006008007836 */ /* 0x000fe20000000000 */
[----:B------:R-:W-:Y:S01]  /*109c0*/  UISETP.NE.OR UP3, UPT, UR9, URZ, !UP3 ;  /* 0x0000003f0900728c */ /* 0x000fe2000df65670 */
[----:B------:R-:W-:Y:S01]  /*109d0*/  ULDC.64 UR4, c[0x0][0x2a0] ;  /* 0x0000a80000047ab9 */ /* 0x000fe20000000a00 */
[----:B------:R-:W-:Y:S01]  /*109e0*/  @!UP2 ULDC UR7, c[0x0][0x270] ;  /* 0x00009c000007aab9 */ /* 0x000fe20000000800 */
[----:B------:R-:W-:Y:S01]  /*109f0*/  UIMAD UR11, UR11, UR4, URZ ;  /* 0x000000040b0b72a4 */ /* 0x000fe2000f8e023f */
[----:B------:R-:W-:Y:S01]  /*10a00*/  IMAD.U32 R10, RZ, RZ, UR4 ;  /* 0x00000004ff0a7e24 */ /* 0x000fe2000f8e00ff */
[----:B------:R-:W-:Y:S01]  /*10a10*/  UISETP.NE.OR UP1, UPT, UR15, -0x1, UP3 ;  /* 0xffffffff0f00788c */ /* 0x000fe20009f25670 */
[----:B------:R-:W-:Y:S01]  /*10a20*/  ISETP.GE.AND P1, PT, R0, UR27, PT ;  /* 0x0000001b00007c0c */ /* 0x000fe2000bf26270 */
[----:B------:R-:W-:Y:S01]  /*10a30*/  @!UP2 ULDC UR4, c[0x0][0x2c4] ;  /* 0x0000b1000004aab9 */ /* 0x000fe20000000800 */
[----:B------:R-:W-:Y:S01]  /*10a40*/  UIMAD UR5, UR10, UR5, UR11 ;  /* 0x000000050a0572a4 */ /* 0x000fe2000f8e020b */
[----:B------:R-:W-:Y:S01]  /*10a50*/  IMAD.WIDE.U32 R10, R10, UR10, R4 ;  /* 0x0000000a0a0a7c25 */ /* 0x000fe2000f8e0004 */
[----:B------:R-:W-:Y:S01]  /*10a60*/  @UP0 ULDC UR4, c[0x0][0x2e4] ;  /* 0x0000b90000040ab9 */ /* 0x000fe20000000800 */
[----:B------:R-:W-:Y:S01]  /*10a70*/  @UP2 UMOV UR11, 0x1 ;  /* 0x00000001000b2882 */ /* 0x000fe20000000000 */
[----:B------:R-:W-:Y:S01]  /*10a80*/  @!UP2 UIMAD UR11, UR4, UR7, URZ ;  /* 0x00000007040ba2a4 */ /* 0x000fe2000f8e023f */
[C---:B------:R-:W-:Y:S01]  /*10a90*/  VIADD R5, R8.reuse, 0x20 ;  /* 0x0000002008057836 */ /* 0x040fe20000000000 */
[----:B------:R-:W-:Y:S01]  /*10aa0*/  @!UP3 ULDC UR9, c[0x0][0x2c4] ;  /* 0x0000b1000009bab9 */ /* 0x000fe20000000800 */
[----:B------:R-:W-:Y:S01]  /*10ab0*/  @UP2 ULDC UR6, c[0x0][0x2c0] ;  /* 0x0000b00000062ab9 */ /* 0x000fe20000000800 */
[----:B------:R-:W-:Y:S01]  /*10ac0*/  UIMAD UR11, UR8, UR11, URZ ;  /* 0x0000000b080b72a4 */ /* 0x000fe2000f8e023f */
[----:B------:R-:W-:Y:S01]  /*10ad0*/  VIADD R4, R8, 0x40 ;  /* 0x0000004008047836 */ /* 0x000fe20000000000 */
[----:B------:R-:W-:Y:S01]  /*10ae0*/  @!UP1 UIMAD UR15, UR8, UR9, URZ ;  /* 0x00000009080f92a4 */ /* 0x000fe2000f8e023f */
[----:B------:R-:W-:Y:S01]  /*10af0*/  VIADD R13, R11, UR5 ;  /* 0x000000050b0d7c36 */ /* 0x000fe20008000000 */
[----:B------:R-:W-:Y:S01]  /*10b00*/  USEL UR11, UR11, URZ, UP3 ;  /* 0x0000003f0b0b7287 */ /* 0x000fe20009800000 */
[C---:B------:R-:W-:Y:S01]  /*10b10*/  ISETP.GE.AND P0, PT, R5.reuse, UR27, PT ;  /* 0x0000001b05007c0c */ /* 0x040fe2000bf06270 */
[----:B------:R-:W-:Y:S01]  /*10b20*/  @!UP2 UMOV UR6, 0x1 ;  /* 0x000000010006a882 */ /* 0x000fe20000000000 */
[----:B------:R-:W-:Y:S01]  /*10b30*/  @!UP2 UMOV UR14, UR4 ;  /* 0x00000004000eac82 */ /* 0x000fe20008000000 */
[----:B------:R-:W-:Y:S01]  /*10b40*/  UIMAD UR7, UR26, UR6, URZ ;  /* 0x000000061a0772a4 */ /* 0x000fe2000f8e023f */
[----:B------:R-:W-:Y:S01]  /*10b50*/  ISETP.GE.AND P2, PT, R4, UR27, PT ;  /* 0x0000001b04007c0c */ /* 0x000fe2000bf46270 */
[----:B------:R-:W-:Y:S01]  /*10b60*/  UIMAD UR14, UR10, UR14, UR11 ;  /* 0x0000000e0a0e72a4 */ /* 0x000fe2000f8e020b */
[----:B------:R-:W-:Y:S01]  /*10b70*/  ISETP.GE.OR P5, PT, R5, UR27, P3 ;  /* 0x0000001b05007c0c */ /* 0x000fe20009fa6670 */
[----:B------:R-:W-:Y:S01]  /*10b80*/  @!UP3 UMOV UR22, UR15 ;  /* 0x0000000f0016bc82 */ /* 0x000fe20008000000 */
[----:B------:R-:W-:-:S02]  /*10b90*/  USHF.R.S32.HI UR4, URZ, 0x1f, UR7 ;  /* 0x0000001f3f047899 */ /* 0x000fc40008011407 */
[----:B------:R-:W-:Y:S02]  /*10ba0*/  @!UP3 USHF.R.S32.HI UR23, URZ, 0x1f, UR15 ;  /* 0x0000001f3f17b899 */ /* 0x000fe4000801140f */
[----:B------:R-:W-:Y:S02]  /*10bb0*/  USHF.R.S32.HI UR8, URZ, 0x1f, UR14 ;  /* 0x0000001f3f087899 */ /* 0x000fe4000801140e */
[----:B------:R-:W-:-:S04]  /*10bc0*/  UIADD3 UR7, UP1, UP0, UR7, UR22, UR14 ;  /* 0x0000001607077290 */ /* 0x000fc8000f83e00e */
[----:B------:R-:W-:Y:S01]  /*10bd0*/  UIADD3.X UR22, UR4, UR23, UR8, UP1, UP0 ;  /* 0x0000001704167290 */ /* 0x000fe20008fe0408 */
[----:B------:R-:W-:Y:S11]  /*10be0*/  @P4 BRA `(.L_x_43) ;  /* 0x0000000000304947 */ /* 0x000ff60003800000 */
        /* <DEDUP_REMOVED lines=9> */
[----:B------:R1:W-:Y:S04]  /*10c80*/  STG.E.128 desc[UR18][R16.64], RZ ;  /* 0x000000ff10007986 */ /* 0x0003e8000c101d12 */
[----:B------:R1:W-:Y:S04]  /*10c90*/  STG.E.128 desc[UR18][R16.64+0x40], RZ ;  /* 0x000040ff10007986 */ /* 0x0003e8000c101d12 */
[----:B------:R1:W-:Y:S02]  /*10ca0*/  STG.E.128 desc[UR18][R16.64+0x80], RZ ;  /* 0x000080ff10007986 */ /* 0x0003e4000c101d12 */
.L_x_43:
[----:B------:R-:W-:Y:S05]  /*10cb0*/  BSYNC B0 ;  /* 0x0000000000007941 */ /* 0x000fea0003800000 */
.L_x_42:
[----:B------:R-:W-:Y:S01]  /*10cc0*/  BSSY B0, `(.L_x_44) ;  /* 0x0000013000007945 */ /* 0x000fe20003800000 */
[----:B------:R-:W-:Y:S02]  /*10cd0*/  ISETP.GE.OR P4, PT, R4, UR27, P3 ;  /* 0x0000001b04007c0c */ /* 0x000fe40009f86670 */
[----:B------:R-:W-:Y:S01]  /*10ce0*/  ISETP.GE.OR P3, PT, R0, UR27, P3 ;  /* 0x0000001b00007c0c */ /* 0x000fe20009f66670 */
[----:B------:R-:W-:-:S12]  /*10cf0*/  @P0 BRA `(.L_x_45) ;  /* 0x00000000003c0947 */ /* 0x000fd80003800000 */
        /* <DEDUP_REMOVED lines=9> */
[----:B-1----:R-:W-:Y:S02]  /*10d90*/  LEA R16, P0, R14, UR4, 0x1 ;  /* 0x000000040e107c11 */ /* 0x002fe4000f8008ff */
[----:B------:R-:W-:-:S04]  /*10da0*/  IADD3 R2, R2, R15, RZ ;  /* 0x0000000f02027210 */ /* 0x000fc80007ffe0ff */
[----:B------:R-:W-:-:S05]  /*10db0*/  LEA.HI.X R17, R14, UR5, R2, 0x1, P0 ;  /* 0x000000050e117c11 */ /* 0x000fca00080f0c02 */
[----:B------:R2:W-:Y:S04]  /*10dc0*/  STG.E.128 desc[UR18][R16.64], RZ ;  /* 0x000000ff10007986 */ /* 0x0005e8000c101d12 */
[----:B------:R2:W-:Y:S04]  /*10dd0*/  STG.E.128 desc[UR18][R16.64+0x40], RZ ;  /* 0x000040ff10007986 */ /* 0x0005e8000c101d12 */
[----:B------:R2:W-:Y:S02]  /*10de0*/  STG.E.128 desc[UR18][R16.64+0x80], RZ ;  /* 0x000080ff10007986 */ /* 0x0005e4000c101d12 */
.L_x_45:
[----:B------:R-:W-:Y:S05]  /*10df0*/  BSYNC B0 ;  /* 0x0000000000007941 */ /* 0x000fea0003800000 */
.L_x_44:
[----:B------:R-:W-:Y:S04]  /*10e00*/  BSSY B0, `(.L_x_46) ;  /* 0x0000011000007945 */ /* 0x000fe80003800000 */
        /* <DEDUP_REMOVED lines=10> */
[----:B-12---:R-:W-:Y:S02]  /*10eb0*/  LEA R16, P0, R14, UR4, 0x1 ;  /* 0x000000040e107c11 */ /* 0x006fe4000f8008ff */
[----:B------:R-:W-:-:S04]  /*10ec0*/  IADD3 R2, R2, R15, RZ ;  /* 0x0000000f02027210 */ /* 0x000fc80007ffe0ff */
[----:B------:R-:W-:-:S05]  /*10ed0*/  LEA.HI.X R17, R14, UR5, R2, 0x1, P0 ;  /* 0x000000050e117c11 */ /* 0x000fca00080f0c02 */
[----:B------:R3:W-:Y:S04]  /*10ee0*/  STG.E.128 desc[UR18][R16.64], RZ ;  /* 0x000000ff10007986 */ /* 0x0007e8000c101d12 */
[----:B------:R3:W-:Y:S04]  /*10ef0*/  STG.E.128 desc[UR18][R16.64+0x40], RZ ;  /* 0x000040ff10007986 */ /* 0x0007e8000c101d12 */
[----:B------:R3:W-:Y:S02]  /*10f00*/  STG.E.128 desc[UR18][R16.64+0x80], RZ ;  /* 0x000080ff10007986 */ /* 0x0007e4000c101d12 */
.L_x_47:
[----:B------:R-:W-:Y:S05]  /*10f10*/  BSYNC B0 ;  /* 0x0000000000007941 */ /* 0x000fea0003800000 */
.L_x_46:
[----:B------:R-:W-:Y:S04]  /*10f20*/  BSSY B0, `(.L_x_48) ;  /* 0x0000011000007945 */ /* 0x000fe80003800000 */
[----:B------:R-:W-:Y:S05]  /*10f30*/  @P1 BRA `(.L_x_49) ;  /* 0x00000000003c1947 */ /* 0x000fea0003800000 */
[----:B------:R-:W-:Y:S01]  /*10f40*/  IADD3 R2, P0, R6, 0x60, RZ ;  /* 0x0000006006027810 */ /* 0x000fe20007f1e0ff */
[----:B------:R-:W-:Y:S01]  /*10f50*/  ULDC.64 UR4, c[0x0][0x298] ;  /* 0x0000a60000047ab9 */ /* 0x000fe20000000a00 */
[----:B------:R-:W-:-:S03]  /*10f60*/  IMAD.MOV.U32 R6, RZ, RZ, R10 ;  /* 0x000000ffff067224 */ /* 0x000fc600078e000a */
[----:B------:R-:W-:Y:S01]  /*10f70*/  IMAD.X R3, RZ, RZ, R7, P0 ;  /* 0x000000ffff037224 */ /* 0x000fe200000e0607 */
[----:B------:R-:W-:-:S03]  /*10f80*/  MOV R7, R13 ;  /* 0x0000000d00077202 */ /* 0x000fc60000000f00 */
[----:B------:R-:W-:Y:S02]  /*10f90*/  IMAD R3, R3, UR4, RZ ;  /* 0x0000000403037c24 */ /* 0x000fe4000f8e02ff */
        /* <DEDUP_REMOVED lines=9> */
.L_x_49:
[----:B------:R-:W-:Y:S05]  /*11030*/  BSYNC B0 ;  /* 0x0000000000007941 */ /* 0x000fea0003800000 */
.L_x_48:
[----:B------:R-:W-:Y:S04]  /*11040*/  BSSY B0, `(.L_x_50) ;  /* 0x000000a000007945 */ /* 0x000fe80003800000 */
[----:B------:R-:W-:Y:S05]  /*11050*/  @P6 BRA `(.L_x_51) ;  /* 0x0000000000206947 */ /* 0x000fea0003800000 */
[----:B----4-:R-:W-:Y:S01]  /*11060*/  IMAD R2, R8, UR6, RZ ;  /* 0x0000000608027c24 */ /* 0x010fe2000f8e02ff */
[----:B------:R-:W-:-:S04]  /*11070*/  ULDC.64 UR4, c[0x0][0x2b0] ;  /* 0x0000ac0000047ab9 */ /* 0x000fc80000000a00 */
[----:B------:R-:W-:-:S04]  /*11080*/  IADD3 R3, P0, R2, UR7, RZ ;  /* 0x0000000702037c10 */ /* 0x000fc8000ff1e0ff */
[----:B------:R-:W-:Y:S02]  /*11090*/  LEA.HI.X.SX32 R2, R2, UR22, 0x1, P0 ;  /* 0x0000001602027c11 */ /* 0x000fe400080f0eff */
[----:B------:R-:W-:-:S04]  /*110a0*/  LEA R6, P0, R3, UR4, 0x2 ;  /* 0x0000000403067c11 */ /* 0x000fc8000f8010ff */
[----:B------:R-:W-:Y:S01]  /*110b0*/  LEA.HI.X R7, R3, UR5, R2, 0x2, P0 ;  /* 0x0000000503077c11 */ /* 0x000fe200080f1402 */
[----:B------:R-:W-:-:S05]  /*110c0*/  IMAD.MOV.U32 R3, RZ, RZ, 0x7f800000 ;  /* 0x7f800000ff037424 */ /* 0x000fca00078e00ff */
[----:B------:R4:W-:Y:S03]  /*110d0*/  STG.E desc[UR18][R6.64], R3 ;  /* 0x0000000306007986 */ /* 0x0009e6000c101912 */
.L_x_51:
[----:B------:R-:W-:Y:S05]  /*110e0*/  BSYNC B0 ;  /* 0x0000000000007941 */ /* 0x000fea0003800000 */
.L_x_50:
        /* <DEDUP_REMOVED lines=10> */
.L_x_53:
[----:B------:R-:W-:Y:S05]  /*11190*/  BSYNC B0 ;  /* 0x0000000000007941 */ /* 0x000fea0003800000 */
.L_x_52:
        /* <DEDUP_REMOVED lines=10> */
.L_x_55:
[----:B------:R-:W-:Y:S05]  /*11240*/  BSYNC B0 ;  /* 0x0000000000007941 */ /* 0x000fea0003800000 */
.L_x_54:
[----:B------:R-:W-:Y:S05]  /*11250*/  @P3 EXIT ;  /* 0x000000000000394d */ /* 0x000fea0003800000 */
[----:B------:R-:W-:Y:S01]  /*11260*/  IMAD R0, R0, UR6, RZ ;  /* 0x0000000600007c24 */ /* 0x000fe2000f8e02ff */
[----:B------:R-:W-:Y:S01]  /*11270*/  ULDC.64 UR4, c[0x0][0x2b0] ;  /* 0x0000ac0000047ab9 */ /* 0x000fe20000000a00 */
[----:B----4-:R-:W-:-:S03]  /*11280*/  IMAD.MOV.U32 R5, RZ, RZ, 0x7f800000 ;  /* 0x7f800000ff057424 */ /* 0x010fc600078e00ff */
[----:B------:R-:W-:-:S04]  /*11290*/  IADD3 R3, P0, R0, UR7, RZ ;  /* 0x0000000700037c10 */ /* 0x000fc8000ff1e0ff */
[----:B------:R-:W-:Y:S02]  /*112a0*/  LEA.HI.X.SX32 R0, R0, UR22, 0x1, P0 ;  /* 0x0000001600007c11 */ /* 0x000fe400080f0eff */
[----:B------:R-:W-:-:S04]  /*112b0*/  LEA R2, P0, R3, UR4, 0x2 ;  /* 0x0000000403027c11 */ /* 0x000fc8000f8010ff */
[----:B------:R-:W-:-:S05]  /*112c0*/  LEA.HI.X R3, R3, UR5, R0, 0x2, P0 ;  /* 0x0000000503037c11 */ /* 0x000fca00080f1400 */
[----:B------:R-:W-:Y:S01]  /*112d0*/  STG.E desc[UR18][R2.64], R5 ;  /* 0x0000000502007986 */ /* 0x000fe2000c101912 */
[----:B------:R-:W-:Y:S05]  /*112e0*/  EXIT ;  /* 0x000000000000794d */ /* 0x000fea0003800000 */
.L_x_56:
        /* <DEDUP_REMOVED lines=9> */
.L_x_1142:


//--------------------- .text._ZN5flash16flash_fwd_kernelI23Flash_fwd_kernel_traitsILi96ELi128ELi64ELi4ELb0ELb0EN7cutlass6half_tE19Flash_kernel_traitsILi96ELi128ELi64ELi4ES3_EELb0ELb1ELb0ELb0ELb0ELb0ELb0ELb0EEEvNS_16Flash_fwd_paramsE --------------------------
	.section	.text._ZN5flash16flash_fwd_kernelI23Flash_fwd_kernel_traitsILi96ELi128ELi64ELi4ELb0ELb0EN7cutlass6half_tE19Flash_kernel_traitsILi96ELi128ELi64ELi4ES3_EELb0ELb1ELb0ELb0ELb0ELb0ELb0ELb0EEEvNS_16Flash_fwd_paramsE,"ax",@progbits
	.align	128
        .global         _ZN5flash16flash_fwd_kernelI23Flash_fwd_kernel_traitsILi96ELi128ELi64ELi4ELb0ELb0EN7cutlass6half_tE19Flash_kernel_traitsILi96ELi128ELi64ELi4ES3_EELb0ELb1ELb0ELb0ELb0ELb0ELb0ELb0EEEvNS_16Flash_fwd_paramsE
        .type           _ZN5flash16flash_fwd_kernelI23Flash_fwd_kernel_traitsILi96ELi128ELi64ELi4ELb0ELb0EN7cutlass6half_tE19Flash_kernel_traitsILi96ELi128ELi64ELi4ES3_EELb0ELb1ELb0ELb0ELb0ELb0ELb0ELb0EEEvNS_16Flash_fwd_paramsE,@function
        .size           _ZN5flash16flash_fwd_kernelI23Flash_fwd_kernel_traitsILi96ELi128ELi64ELi4ELb0ELb0EN7cutlass6half_tE19Flash_kernel_traitsILi96ELi128ELi64ELi4ES3_EELb0ELb1ELb0ELb0ELb0ELb0ELb0ELb0EEEvNS_16Flash_fwd_paramsE,(.L_x_1143 - _ZN5flash16flash_fwd_kernelI23Flash_fwd_kernel_traitsILi96ELi128ELi64ELi4ELb0ELb0EN7cutlass6half_tE19Flash_kernel_traitsILi96ELi128ELi64ELi4ES3_EELb0ELb1ELb0ELb0ELb0ELb0ELb0ELb0EEEvNS_16Flash_fwd_paramsE)
        .other          _ZN5flash16flash_fwd_kernelI23Flash_fwd_kernel_traitsILi96ELi128ELi64ELi4ELb0ELb0EN7cutlass6half_tE19Flash_kernel_traitsILi96ELi128ELi64ELi4ES3_EELb0ELb1ELb0ELb0ELb0ELb0ELb0ELb0EEEvNS_16Flash_fwd_paramsE,@"STO_CUDA_ENTRY STV_DEFAULT"
_ZN5flash16flash_fwd_kernelI23Flash_fwd_kernel_traitsILi96ELi128ELi64ELi4ELb0ELb0EN7cutlass6half_tE19Flash_kernel_traitsILi96ELi128ELi64ELi4ES3_EELb0ELb1ELb0ELb0ELb0ELb0ELb0ELb0EEEvNS_16Flash_fwd_paramsE:
.text._ZN5flash16flash_fwd_kernelI23Flash_fwd_kernel_traitsILi96ELi128ELi64ELi4ELb0ELb0EN7cutlass6half_tE19Flash_kernel_traitsILi96ELi128ELi64ELi4ES3_EELb0ELb1ELb0ELb0ELb0ELb0ELb0ELb0EEEvNS_16Flash_fwd_paramsE:
        /* <DEDUP_REMOVED lines=9> */
[----:B------:R-:W-:Y:S02]  /*0090*/  ULDC.64 UR22, c[0x0][0x208] ;  /* 0x0000820000167ab9 */ /* 0x000fe40000000a00 */
[----:B------:R-:W-:Y:S01]  /*00a0*/  PLOP3.LUT P2, PT, PT, PT, UP2, 0x80, 0x0 ;  /* 0x000000000000781c */ /* 0x000fe20003f4f028 */
[----:B------:R-:W-:Y:S01]  /*00b0*/  ULDC.U8 UR6, c[0x0][0x3c2] ;  /* 0x0000f08000067ab9 */ /* 0x000fe20000000000 */
[----:B------:R-:W-:Y:S01]  /*00c0*/  PLOP3.LUT P0, PT, PT, PT, UP1, 0x80, 0x0 ;  /* 0x000000000000781c */ /* 0x000fe20003f0f018 */
[----:B------:R-:W-:Y:S01]  /*00d0*/  ULDC.64 UR4, c[0x0][0x2f8] ;  /* 0x0000be0000047ab9 */ /* 0x000fe20000000a00 */
[----:B------:R-:W-:-:S02]  /*00e0*/  UISETP.NE.AND UP3, UPT, UR6, URZ, UPT ;  /* 0x0000003f0600728c */ /* 0x000fc4000bf65270 */
[----:B------:R-:W-:Y:S01]  /*00f0*/  UISETP.EQ.U32.AND UP0, UPT, UR4, URZ, UPT ;  /* 0x0000003f0400728c */ /* 0x000fe2000bf02070 */
[----:B------:R-:W-:-:S03]  /*0100*/  ULDC.64 UR6, c[0x0][0x2f8] ;  /* 0x0000be0000067ab9 */ /* 0x000fc60000000a00 */
[----:B------:R-:W-:Y:S02]  /*0110*/  UISETP.EQ.OR.EX UP0, UPT, UR5, URZ, !UP3, UP0 ;  /* 0x0000003f0500728c */ /* 0x000fe4000df02700 */
[----:B-1----:R-:W-:-:S06]  /*0120*/  UIMAD.WIDE UR8, UR11, 0x4, UR8 ;  /* 0x000000040b0878a5 */ /* 0x002fcc000f8e0208 */
[----:B------:R-:W-:Y:S02]  /*0130*/  IMAD.U32 R2, RZ, RZ, UR8 ;  /* 0x00000008ff027e24 */ /* 0x000fe4000f8e00ff */
[----:B------:R-:W-:Y:S01]  /*0140*/  IMAD.U32 R3, RZ, RZ, UR9 ;  /* 0x00000009ff037e24 */ /* 0x000fe2000f8e00ff */
[----:B------:R-:W-:Y:S02]  /*0150*/  @UP1 ULDC.64 UR8, c[0x0][0x300] ;  /* 0x0000c00000081ab9 */ /* 0x000fe40000000a00 */
[----:B------:R-:W-:Y:S02]  /*0160*/  @UP1 UIMAD.WIDE UR8, UR11, 0x4, UR8 ;  /* 0x000000040b0818a5 */ /* 0x000fe4000f8e0208 */
[----:B------:R-:W2:Y:S04]  /*0170*/  @P2 LDG.E R4, desc[UR22][R2.64] ;  /* 0x0000001602042981 */ /* 0x000ea8000c1e1900 */
[----:B------:R1:W3:Y:S01]  /*0180*/  @P2 LDG.E R0, desc[UR22][R2.64+0x4] ;  /* 0x0000041602002981 */ /* 0x0002e2000c1e1900 */
[----:B------:R-:W-:Y:S01]  /*0190*/  PLOP3.LUT P1, PT, PT, PT, UP0, 0x80, 0x0 ;  /* 0x000000000000781c */ /* 0x000fe20003f2f008 */
[----:B------:R-:W-:-:S06]  /*01a0*/  UIMAD.WIDE UR6, UR11, 0x4, UR6 ;  /* 0x000000040b0678a5 */ /* 0x000fcc000f8e0206 */
[----:B------:R-:W-:Y:S02]  /*01b0*/  IMAD.U32 R6, RZ, RZ, UR6 ;  /* 0x00000006ff067e24 */ /* 0x000fe4000f8e00ff */
[----:B------:R-:W-:Y:S02]  /*01c0*/  IMAD.U32 R7, RZ, RZ, UR7 ;  /* 0x00000007ff077e24 */ /* 0x000fe4000f8e00ff */
[----:B-1----:R-:W-:Y:S02]  /*01d0*/  IMAD.U32 R2, RZ, RZ, UR8 ;  /* 0x00000008ff027e24 */ /* 0x002fe4000f8e00ff */
[----:B------:R-:W-:-:S05]  /*01e0*/  IMAD.U32 R3, RZ, RZ, UR9 ;  /* 0x00000009ff037e24 */ /* 0x000fca000f8e00ff */
[----:B------:R-:W4:Y:S04]  /*01f0*/  @P0 LDG.E R2, desc[UR22][R2.64] ;  /* 0x0000001602020981 */ /* 0x000f28000c1e1900 */
[----:B------:R-:W5:Y:S01]  /*0200*/  @!P1 LDG.E R3, desc[UR22][R6.64] ;  /* 0x0000001606039981 */ /* 0x000f62000c1e1900 */
[----:B------:R-:W-:Y:S01]  /*0210*/  UMOV UR15, 0xffffffff ;  /* 0xffffffff000f7882 */ /* 0x000fe20000000000 */
[----:B------:R-:W-:Y:S01]  /*0220*/  UMOV UR12, URZ ;  /* 0x0000003f000c7c82 */ /* 0x000fe20008000000 */
[----:B------:R-:W-:Y:S01]  /*0230*/  UMOV UR6, 0xffffffff ;  /* 0xffffffff00067882 */ /* 0x000fe20000000000 */
[----:B------:R-:W1:Y:S08]  /*0240*/  S2UR UR16, SR_CTAID.X ;  /* 0x00000000001079c3 */ /* 0x000e700000002500 */
[----:B------:R-:W1:Y:S01]  /*0250*/  S2UR UR25, SR_CTAID.Z ;  /* 0x00000000001979c3 */ /* 0x000e620000002700 */
[----:B--2---:R-:W-:-:S02]  /*0260*/  @P2 R2UR UR15, R4 ;  /* 0x00000000040f22ca */ /* 0x004fc400000e0000 */
[----:B---3--:R-:W-:-:S13]  /*0270*/  @P2 R2UR UR17, R0 ;  /* 0x00000000001122ca */ /* 0x008fda00000e0000 */
[----:B------:R-:W-:-:S07]  /*0280*/  @UP2 UIADD3 UR17, UR17, -UR15, URZ ;  /* 0x8000000f11112290 */ /* 0x000fce000fffe03f */
[----:B------:R-:W-:Y:S01]  /*0290*/  @!UP2 ULDC UR17, c[0x0][0x2c4] ;  /* 0x0000b1000011aab9 */ /* 0x000fe20000000800 */
[----:B----4-:R-:W-:Y:S02]  /*02a0*/  @P0 R2UR UR12, R2 ;  /* 0x00000000020c02ca */ /* 0x010fe400000e0000 */
[----:B------:R-:W-:-:S04]  /*02b0*/  ISETP.NE.U32.AND P0, PT, RZ, UR4, PT ;  /* 0x00000004ff007c0c */ /* 0x000fc8000bf05070 */
[----:B------:R-:W-:Y:S02]  /*02c0*/  ISETP.NE.AND.EX P0, PT, RZ, UR5, PT, P0 ;  /* 0x00000005ff007c0c */ /* 0x000fe4000bf05300 */
[----:B-----5:R-:W-:-:S11]  /*02d0*/  @!P1 R2UR UR6, R3 ;  /* 0x00000000030692ca */ /* 0x020fd600000e0000 */
[----:B-1----:R-:W-:Y:S05]  /*02e0*/  @!P0 BRA `(.L_x_57) ;  /* 0x00000000001c8947 */ /* 0x002fea0003800000 */
[----:B------:R-:W-:-:S13]  /*02f0*/  PLOP3.LUT P0, PT, PT, PT, UP3, 0x80, 0x0 ;  /* 0x000000000000781c */ /* 0x000fda0003f0f038 */
[----:B------:R-:W2:Y:S04]  /*0300*/  @P0 LDG.E R0, desc[UR22][R6.64+0x4] ;  /* 0x0000041606000981 */ /* 0x000ea8000c1e1900 */
[----:B------:R-:W3:Y:S01]  /*0310*/  @!P0 LDG.E R6, desc[UR22][R6.64] ;  /* 0x0000001606068981 */ /* 0x000ee2000c1e1900 */
[----:B--2---:R-:W-:-:S13]  /*0320*/  @P0 R2UR UR7, R0 ;  /* 0x00000000000702ca */ /* 0x004fda00000e0000 */
[----:B------:R-:W-:-:S07]  /*0330*/  @UP3 UIADD3 UR7, UR7, -UR6, URZ ;  /* 0x8000000607073290 */ /* 0x000fce000fffe03f */
[----:B---3--:R-:W-:Y:S01]  /*0340*/  @!P0 R2UR UR7, R6 ;  /* 0x00000000060782ca */ /* 0x008fe200000e0000 */
[----:B------:R-:W-:-:S14]  /*0350*/  BRA `(.L_x_58) ;  /* 0x0000000000047947 */ /* 0x000fdc0003800000 */
.L_x_57:
[----:B------:R-:W-:-:S05]  /*0360*/  ULDC UR7, c[0x0][0x2c8] ;  /* 0x0000b20000077ab9 */ /* 0x000fca0000000800 */
.L_x_58:
        /* <DEDUP_REMOVED lines=39> */
[----:B------:R-:W-:Y:S01]  /*05e0*/  UISETP.NE.AND UP1, UPT, UR15, -0x1, UPT ;  /* 0xffffffff0f00788c */ /* 0x000fe2000bf25270 */
[----:B------:R-:W-:Y:S01]  /*05f0*/  SHF.R.S32.HI R16, RZ, 0x1f, R124 ;  /* 0x0000001fff107819 */ /* 0x000fe2000001147c */
[----:B------:R-:W-:Y:S02]  /*0600*/  UISETP.NE.AND UP0, UPT, UR6, -0x1, UPT ;  /* 0xffffffff0600788c */ /* 0x000fe4000bf05270 */
[----:B------:R-:W-:Y:S01]  /*0610*/  UIADD3 UR14, -UR21, UR17, URZ ;  /* 0x00000011150e7290 */ /* 0x000fe2000fffe13f */
[----:B------:R-:W-:-:S03]  /*0620*/  LEA.HI R17, R16, R124, RZ, 0x3 ;  /* 0x0000007c10117211 */ /* 0x000fc600078f18ff */
[----:B------:R-:W-:Y:S02]  /*0630*/  PLOP3.LUT P1, PT, PT, PT, UP0, 0x80, 0x0 ;  /* 0x000000000000781c */ /* 0x000fe40003f2f008 */
[----:B------:R-:W-:Y:S01]  /*0640*/  SHF.R.S32.HI R11, RZ, 0x3, R17 ;  /* 0x00000003ff0b7819 */ /* 0x000fe20000011411 */
[----:B------:R-:W-:Y:S01]  /*0650*/  @UP1 ULDC.64 UR4, c[0x0][0x240] ;  /* 0x0000900000041ab9 */ /* 0x000fe20000000a00 */
[----:B------:R-:W-:Y:S02]  /*0660*/  @!UP1 USHF.R.S32.HI UR7, URZ, 0x1f, UR11 ;  /* 0x0000001f3f079899 */ /* 0x000fe4000801140b */
[----:B------:R-:W-:Y:S02]  /*0670*/  @UP1 UIMAD.WIDE.U32 UR28, UR15, UR4, URZ ;  /* 0x000000040f1c12a5 */ /* 0x000fe4000f8e003f */
[----:B------:R-:W-:Y:S02]  /*0680*/  @UP0 UIADD3 UR13, UR12, UR6, URZ ;  /* 0x000000060c0d0290 */ /* 0x000fe4000fffe03f */
[----:B------:R-:W-:Y:S01]  /*0690*/  @UP1 UIMAD UR10, UR15, UR5, UR29 ;  /* 0x000000050f0a12a4 */ /* 0x000fe2000f8e021d */
[----:B------:R-:W-:-:S02]  /*06a0*/  @UP0 ULDC.64 UR8, c[0x0][0x248] ;  /* 0x0000920000080ab9 */ /* 0x000fc40000000a00 */
[----:B------:R-:W-:Y:S01]  /*06b0*/  @!UP1 ULDC.64 UR4, c[0x0][0x228] ;  /* 0x00008a0000049ab9 */ /* 0x000fe20000000a00 */
[----:B-1----:R-:W-:Y:S01]  /*06c0*/  IABS R0, R2 ;  /* 0x0000000200007213 */ /* 0x002fe20000000000 */
[----:B------:R-:W-:Y:S02]  /*06d0*/  @!UP1 UIMAD UR7, UR7, UR4, URZ ;  /* 0x00000004070792a4 */ /* 0x000fe4000f8e023f */
[----:B------:R-:W-:Y:S01]  /*06e0*/  @!UP1 UIMAD.WIDE.U32 UR26, UR11, UR4, URZ ;  /* 0x000000040b1a92a5 */ /* 0x000fe2000f8e003f */
[----:B------:R-:W1:Y:S01]  /*06f0*/  I2F.RP R6, R0 ;  /* 0x0000000000067306 */ /* 0x000e620000209400 */
[----:B------:R-:W-:Y:S02]  /*0700*/  @UP0 UIMAD.WIDE.U32 UR30, UR13, UR8, URZ ;  /* 0x000000080d1e02a5 */ /* 0x000fe4000f8e003f */
[----:B------:R-:W-:Y:S01]  /*0710*/  @!UP1 UIMAD UR5, UR11, UR5, UR7 ;  /* 0x000000050b0592a4 */ /* 0x000fe2000f8e0207 */
[----:B--2---:R-:W-:Y:S01]  /*0720*/  IABS R3, R3 ;  /* 0x0000000300037213 */ /* 0x004fe20000000000 */
[----:B------:R-:W-:Y:S01]  /*0730*/  @UP0 UIMAD UR13, UR13, UR9, URZ ;  /* 0x000000090d0d02a4 */ /* 0x000fe2000f8e023f */
[----:B------:R-:W-:-:S02]  /*0740*/  @UP1 UMOV UR18, UR28 ;  /* 0x0000001c00121c82 */ /* 0x000fc40008000000 */
[----:B------:R-:W-:Y:S01]  /*0750*/  @UP0 UMOV UR28, UR30 ;  /* 0x0000001e001c0c82 */ /* 0x000fe20008000000 */
[----:B------:R-:W-:Y:S02]  /*0760*/  @UP0 UIADD3 UR13, UR31, UR13, URZ ;  /* 0x0000000d1f0d0290 */ /* 0x000fe4000fffe03f */
[----:B------:R-:W-:Y:S01]  /*0770*/  @!UP1 UIADD3 UR10, UR27, UR5, URZ ;  /* 0x000000051b0a9290 */ /* 0x000fe2000fffe03f */
[----:B------:R-:W-:Y:S01]  /*0780*/  @!UP1 UMOV UR18, UR26 ;  /* 0x0000001a00129c82 */ /* 0x000fe20008000000 */
[----:B-1----:R-:W1:Y:S02]  /*0790*/  MUFU.RCP R6, R6 ;  /* 0x0000000600067308 */ /* 0x002e640000001000 */
[----:B-1----:R-:W-:-:S06]  /*07a0*/  VIADD R6, R6, 0xffffffe ;  /* 0x0ffffffe06067836 */ /* 0x002fcc0000000000 */
[----:B------:R-:W1:Y:S02]  /*07b0*/  F2I.FTZ.U32.TRUNC.NTZ R7, R6 ;  /* 0x0000000600077305 */ /* 0x000e64000021f000 */
[----:B-1----:R-:W-:Y:S02]  /*07c0*/  IMAD.MOV R4, RZ, RZ, -R7 ;  /* 0x000000ffff047224 */ /* 0x002fe400078e0a07 */
[----:B------:R-:W-:Y:S02]  /*07d0*/  IMAD.MOV.U32 R6, RZ, RZ, RZ ;  /* 0x000000ffff067224 */ /* 0x000fe400078e00ff */
[----:B------:R-:W-:-:S04]  /*07e0*/  IMAD R4, R4, R0, RZ ;  /* 0x0000000004047224 */ /* 0x000fc800078e02ff */
[----:B------:R-:W-:-:S04]  /*07f0*/  IMAD.HI.U32 R4, R7, R4, R6 ;  /* 0x0000000407047227 */ /* 0x000fc800078e0006 */
[----:B------:R-:W-:Y:S02]  /*0800*/  IMAD.SHL.U32 R7, R11, 0x40, RZ ;  /* 0x000000400b077824 */ /* 0x000fe400078e00ff */
[----:B------:R-:W-:-:S03]  /*0810*/  IMAD.HI.U32 R248, R4, R3, RZ ;  /* 0x0000000304f87227 */ /* 0x000fc600078e00ff */
[----:B------:R-:W-:Y:S01]  /*0820*/  LOP3.LUT R7, R7, 0xc0, RZ, 0xc0, !PT ;  /* 0x000000c007077812 */ /* 0x000fe200078ec0ff */
[----:B------:R-:W-:-:S04]  /*0830*/  IMAD.MOV R6, RZ, RZ, -R248 ;  /* 0x000000ffff067224 */ /* 0x000fc800078e0af8 */
[----:B------:R-:W-:Y:S01]  /*0840*/  IMAD R6, R0, R6, R3 ;  /* 0x0000000600067224 */ /* 0x000fe200078e0203 */
[----:B------:R-:W-:-:S04]  /*0850*/  LEA.HI R3, R16, R124, RZ, 0x2 ;  /* 0x0000007c10037211 */ /* 0x000fc800078f10ff */
[----:B------:R-:W-:Y:S02]  /*0860*/  LOP3.LUT R42, R3, 0xfffffffc, RZ, 0xc0, !PT ;  /* 0xfffffffc032a7812 */ /* 0x000fe400078ec0ff */
[----:B------:R-:W-:Y:S02]  /*0870*/  SHF.R.S32.HI R18, RZ, 0x2, R3 ;  /* 0x00000002ff127819 */ /* 0x000fe40000011403 */
[----:B------:R-:W-:Y:S01]  /*0880*/  ISETP.GT.U32.AND P3, PT, R0, R6, PT ;  /* 0x000000060000720c */ /* 0x000fe20003f64070 */
[----:B------:R-:W-:Y:S02]  /*0890*/  IMAD.IADD R42, R124, 0x1, -R42 ;  /* 0x000000017c2a7824 */ /* 0x000fe400078e0a2a */
[----:B------:R-:W-:Y:S02]  /*08a0*/  VIADD R4, R18, 0x40 ;  /* 0x0000004012047836 */ /* 0x000fe40000000000 */
[----:B------:R-:W-:-:S05]  /*08b0*/  IMAD.SHL.U32 R42, R42, 0x8, RZ ;  /* 0x000000082a2a7824 */ /* 0x000fca00078e00ff */
[----:B------:R-:W-:Y:S02]  /*08c0*/  LOP3.LUT R8, R7, 0x18, R42, 0xf8, !PT ;  /* 0x0000001807087812 */ /* 0x000fe400078ef82a */
[----:B------:R-:W-:Y:S01]  /*08d0*/  SHF.R.U32.HI R7, RZ, 0x3, R7 ;  /* 0x00000003ff077819 */ /* 0x000fe20000011607 */
        /* <DEDUP_REMOVED lines=12> */
[----:B------:R-:W-:-:S12]  /*09a0*/  UIADD3 UR13, UR29, UR5, URZ ;  /* 0x000000051d0d7290 */ /* 0x000fd8000fffe03f */
.L_x_60:
[----:B------:R-:W-:Y:S01]  /*09b0*/  @UP0 UIADD3 UR29, UR12, UR6, URZ ;  /* 0x000000060c1d0290 */ /* 0x000fe2000fffe03f */
[----:B------:R-:W-:Y:S01]  /*09c0*/  @!P3 IMAD.IADD R6, R6, 0x1, -R0 ;  /* 0x000000010606b824 */ /* 0x000fe200078e0a00 */
[----:B------:R-:W-:Y:S01]  /*09d0*/  LEA.HI R222, R3, R18, RZ, 0x1 ;  /* 0x0000001203de7211 */ /* 0x000fe200078f08ff */
[----:B------:R-:W-:Y:S01]  /*09e0*/  @UP0 ULDC.64 UR6, c[0x0][0x250] ;  /* 0x0000940000060ab9 */ /* 0x000fe20000000a00 */
[----:B------:R-:W-:Y:S01]  /*09f0*/  LOP3.LUT R5, R2, UR25, RZ, 0x3c, !PT ;  /* 0x0000001902057c12 */ /* 0x000fe2000f8e3cff */
[----:B------:R-:W-:Y:S01]  /*0a00*/  @UP0 UIMAD.WIDE.U32 UR4, UR29, UR6, URZ ;  /* 0x000000061d0402a5 */ /* 0x000fe2000f8e003f */
[----:B------:R-:W-:Y:S01]  /*0a10*/  ISETP.GE.U32.AND P5, PT, R6, R0, PT ;  /* 0x000000000600720c */ /* 0x000fe20003fa6070 */
[----:B------:R-:W-:Y:S01]  /*0a20*/  @UP0 UIMAD UR29, UR29, UR7, URZ ;  /* 0x000000071d1d02a4 */ /* 0x000fe2000f8e023f */
[----:B------:R-:W-:Y:S01]  /*0a30*/  LOP3.LUT R222, R222, 0x7fffffe, RZ, 0xc0, !PT ;  /* 0x07fffffedede7812 */ /* 0x000fe200078ec0ff */
[----:B------:R-:W-:Y:S01]  /*0a40*/  USHF.R.S32.HI UR26, URZ, 0x1f, UR25 ;  /* 0x0000001f3f1a7899 */ /* 0x000fe20008011419 */
[----:B------:R-:W-:Y:S01]  /*0a50*/  LEA.HI R0, R16, R124, RZ, 0x5 ;  /* 0x0000007c10007211 */ /* 0x000fe200078f28ff */
[----:B------:R-:W-:Y:S01]  /*0a60*/  @UP0 UIADD3 UR29, UR5, UR29, URZ ;  /* 0x0000001d051d0290 */ /* 0x000fe2000fffe03f */
[----:B------:R-:W-:Y:S01]  /*0a70*/  ISETP.GE.AND P0, PT, R4, UR14, PT ;  /* 0x0000000e04007c0c */ /* 0x000fe2000bf06270 */
[----:B------:R-:W-:Y:S01]  /*0a80*/  IMAD.U32 R14, RZ, RZ, UR16 ;  /* 0x00000010ff0e7e24 */ /* 0x000fe2000f8e00ff */
[----:B------:R-:W-:Y:S01]  /*0a90*/  LOP3.LUT R4, R8, R7, RZ, 0x3c, !PT ;  /* 0x0000000708047212 */ /* 0x000fe200078e3cff */
[----:B------:R-:W-:Y:S01]  /*0aa0*/  IMAD.IADD R222, R18, 0x1, -R222 ;  /* 0x0000000112de7824 */ /* 0x000fe200078e0ade */
[----:B------:R-:W-:Y:S01]  /*0ab0*/  ISETP.GE.AND P2, PT, R5, RZ, PT ;  /* 0x000000ff0500720c */ /* 0x000fe20003f46270 */
[----:B------:R-:W-:Y:S01]  /*0ac0*/  @!P3 VIADD R248, R248, 0x1 ;  /* 0x00000001f8f8b836 */ /* 0x000fe20000000000 */
[----:B------:R-:W-:-:S02]  /*0ad0*/  ISETP.NE.AND P4, PT, R2, RZ, PT ;  /* 0x000000ff0200720c */ /* 0x000fc40003f85270 */
[----:B------:R-:W-:Y:S02]  /*0ae0*/  SHF.R.S32.HI R9, RZ, 0x5, R0 ;  /* 0x00000005ff097819 */ /* 0x000fe40000011400 */
        /* <DEDUP_REMOVED lines=11> */
[----:B------:R-:W-:Y:S02]  /*0ba0*/  UIMAD UR12, UR12, UR4, URZ ;  /* 0x000000040c0c72a4 */ /* 0x000fe4000f8e023f */
[----:B------:R-:W-:Y:S02]  /*0bb0*/  UIMAD.WIDE.U32 UR30, UR11, UR4, UR30 ;  /* 0x000000040b1e72a5 */ /* 0x000fe4000f8e001e */
[----:B------:R-:W-:-:S04]  /*0bc0*/  UIMAD UR5, UR11, UR5, UR12 ;  /* 0x000000050b0572a4 */ /* 0x000fc8000f8e020c */
[----:B------:R-:W-:Y:S01]  /*0bd0*/  UIADD3 UR29, UR31, UR5, URZ ;  /* 0x000000051f1d7290 */ /* 0x000fe2000fffe03f */
[----:B------:R-:W-:-:S11]  /*0be0*/  UMOV UR4, UR30 ;  /* 0x0000001e00047c82 */ /* 0x000fd60008000000 */
.L_x_61:
[----:B------:R-:W-:Y:S01]  /*0bf0*/  IMAD R3, R19, UR8, RZ ;  /* 0x0000000813037c24 */ /* 0x000fe2000f8e02ff */
[----:B------:R-:W1:Y:S01]  /*0c00*/  S2UR UR27, SR_CgaCtaId ;  /* 0x00000000001b79c3 */ /* 0x000e620000008800 */
[----:B------:R-:W-:Y:S01]  /*0c10*/  IMAD.WIDE.U32 R6, R18, UR8, R42 ;  /* 0x0000000812067c25 */ /* 0x000fe2000f8e002a */
[----:B------:R-:W-:Y:S01]  /*0c20*/  @P5 IADD3 R248, R248, 0x1, RZ ;  /* 0x00000001f8f85810 */ /* 0x000fe20007ffe0ff */
[----:B------:R-:W-:Y:S01]  /*0c30*/  BSSY B0, `(.L_x_62) ;  /* 0x0000052000007945 */ /* 0x000fe20003800000 */
[----:B------:R-:W-:Y:S01]  /*0c40*/  LEA R222, R9, R222, 0x3 ;  /* 0x000000de09de7211 */ /* 0x000fe200078e18ff */
[----:B------:R-:W-:Y:S01]  /*0c50*/  IMAD R3, R18, UR9, R3 ;  /* 0x0000000912037c24 */ /* 0x000fe2000f8e0203 */
[----:B------:R-:W-:Y:S01]  /*0c60*/  IADD3 R224, P1, R6, UR28, RZ ;  /* 0x0000001c06e07c10 */ /* 0x000fe2000ff3e0ff */
[----:B------:R-:W-:Y:S01]  /*0c70*/  IMAD.WIDE R14, R14, 0x80, R18 ;  /* 0x000000800e0e7825 */ /* 0x000fe200078e0212 */
[----:B------:R-:W-:Y:S02]  /*0c80*/  @!P2 IADD3 R248, -R248, RZ, RZ ;  /* 0x000000fff8f8a210 */ /* 0x000fe40007ffe1ff */
[----:B------:R-:W-:Y:S01]  /*0c90*/  IADD3.X R225, R7, UR13, R3, P1, !PT ;  /* 0x0000000d07e17c10 */ /* 0x000fe20008ffe403 */
[C---:B------:R-:W-:Y:S01]  /*0ca0*/  IMAD.WIDE.U32 R6, R18.reuse, UR6, R42 ;  /* 0x0000000612067c25 */ /* 0x040fe2000f8e002a */
[----:B------:R-:W-:Y:S01]  /*0cb0*/  @!P4 LOP3.LUT R248, RZ, R2, RZ, 0x33, !PT ;  /* 0x00000002fff8c212 */ /* 0x000fe200078e33ff */
[----:B------:R-:W-:Y:S01]  /*0cc0*/  ULDC.64 UR12, c[0x0][0x260] ;  /* 0x00009800000c7ab9 */ /* 0x000fe20000000a00 */
[----:B------:R-:W-:Y:S01]  /*0cd0*/  IADD3 R8, R18, 0x20, RZ ;  /* 0x0000002012087810 */ /* 0x000fe20007ffe0ff */
[----:B------:R-:W-:Y:S01]  /*0ce0*/  IMAD R3, R19, UR6, RZ ;  /* 0x0000000613037c24 */ /* 0x000fe2000f8e02ff */
[----:B------:R-:W-:Y:S01]  /*0cf0*/  IADD3 R234, P2, R6, UR4, RZ ;  /* 0x0000000406ea7c10 */ /* 0x000fe2000ff5e0ff */
[----:B------:R-:W-:Y:S01]  /*0d00*/  IMAD.U32 R222, R222, 0x20, R4 ;  /* 0x00000020dede7824 */ /* 0x000fe200078e0004 */
[----:B------:R-:W-:Y:S01]  /*0d10*/  IADD3 R4, P1, R42, UR18, RZ ;  /* 0x000000122a047c10 */ /* 0x000fe2000ff3e0ff */
[C---:B------:R-:W-:Y:S01]  /*0d20*/  IMAD R2, R18.reuse, UR7, R3 ;  /* 0x0000000712027c24 */ /* 0x040fe2000f8e0203 */
[----:B------:R-:W-:Y:S01]  /*0d30*/  ULDC.64 UR4, c[0x0][0x258] ;  /* 0x0000960000047ab9 */ /* 0x000fe20000000a00 */
[----:B------:R-:W-:Y:S01]  /*0d40*/  UIADD3 UR18, UR19, -0x1, URZ ;  /* 0xffffffff13127890 */ /* 0x000fe2000fffe03f */
[----:B------:R-:W-:Y:S01]  /*0d50*/  IADD3.X R5, R43, UR10, RZ, P1, !PT ;  /* 0x0000000a2b057c10 */ /* 0x000fe20008ffe4ff */
[----:B------:R-:W-:Y:S01]  /*0d60*/  UIMAD UR26, UR26, UR4, URZ ;  /* 0x000000041a1a72a4 */ /* 0x000fe2000f8e023f */
[----:B------:R-:W-:Y:S01]  /*0d70*/  IADD3.X R235, R7, UR29, R2, P2, !PT ;  /* 0x0000001d07eb7c10 */ /* 0x000fe200097fe402 */
[----:B------:R-:W-:Y:S01]  /*0d80*/  IMAD.U32 R6, RZ, RZ, UR4 ;  /* 0x00000004ff067e24 */ /* 0x000fe2000f8e00ff */
[----:B------:R-:W-:Y:S01]  /*0d90*/  SHF.R.S32.HI R2, RZ, 0x1f, R248 ;  /* 0x0000001fff027819 */ /* 0x000fe200000114f8 */
[----:B------:R-:W-:Y:S01]  /*0da0*/  ULDC.64 UR10, c[0x0][0x268] ;  /* 0x00009a00000a7ab9 */ /* 0x000fe20000000a00 */
[----:B------:R-:W-:Y:S01]  /*0db0*/  ISETP.GE.AND P2, PT, R18, UR14, PT ;  /* 0x0000000e12007c0c */ /* 0x000fe2000bf46270 */
[----:B------:R-:W-:Y:S01]  /*0dc0*/  IMAD.WIDE.U32 R234, R248, UR10, R234 ;  /* 0x0000000af8ea7c25 */ /* 0x000fe2000f8e00ea */
[----:B------:R-:W-:Y:S01]  /*0dd0*/  UIMAD UR5, UR25, UR5, UR26 ;  /* 0x00000005190572a4 */ /* 0x000fe2000f8e021a */
[----:B------:R-:W-:-:S02]  /*0de0*/  ISETP.GE.AND P1, PT, R8, UR14, PT ;  /* 0x0000000e08007c0c */ /* 0x000fc4000bf26270 */
[----:B------:R-:W-:Y:S01]  /*0df0*/  IMAD R226, R2, UR12, RZ ;  /* 0x0000000c02e27c24 */ /* 0x000fe2000f8e02ff */
[----:B------:R-:W-:Y:S01]  /*0e00*/  LEA.HI R16, R16, R124, RZ, 0x4 ;  /* 0x0000007c10107211 */ /* 0x000fe200078f20ff */
[----:B------:R-:W-:Y:S01]  /*0e10*/  IMAD R2, R2, UR10, RZ ;  /* 0x0000000a02027c24 */ /* 0x000fe2000f8e02ff */
[----:B------:R-:W-:Y:S01]  /*0e20*/  UMOV UR10, 0x400 ;  /* 0x00000400000a7882 */ /* 0x000fe20000000000 */
[----:B------:R-:W-:Y:S01]  /*0e30*/  IMAD.WIDE.U32 R6, R6, UR25, R4 ;  /* 0x0000001906067c25 */ /* 0x000fe2000f8e0004 */
[----:B-1----:R-:W-:Y:S01]  /*0e40*/  ULEA UR4, UR27, UR10, 0x18 ;  /* 0x0000000a1b047291 */ /* 0x002fe2000f8ec03f */
[----:B------:R-:W-:Y:S02]  /*0e50*/  LOP3.LUT R0, R0, 0xffffffe0, RZ, 0xc0, !PT ;  /* 0xffffffe000007812 */ /* 0x000fe400078ec0ff */
[----:B------:R-:W-:Y:S01]  /*0e60*/  IMAD.WIDE.U32 R224, R248, UR12, R224 ;  /* 0x0000000cf8e07c25 */ /* 0x000fe2000f8e00e0 */
[----:B------:R-:W-:Y:S01]  /*0e70*/  UIMAD UR12, UR18, -0x40, UR24 ;  /* 0xffffffc0120c78a4 */ /* 0x000fe2000f8e0218 */
[----:B------:R-:W-:-:S02]  /*0e80*/  IADD3 R40, R42, 0x40, RZ ;  /* 0x000000402a287810 */ /* 0x000fc40007ffe0ff */
[----:B------:R-:W-:Y:S01]  /*0e90*/  IMAD R226, R248, UR13, R226 ;  /* 0x0000000df8e27c24 */ /* 0x000fe2000f8e02e2 */
[----:B------:R-:W-:Y:S01]  /*0ea0*/  LEA R222, R222, UR4, 0x1 ;  /* 0x00000004dede7c11 */ /* 0x000fe2000f8e08ff */
[----:B------:R-:W-:Y:S01]  /*0eb0*/  IMAD R248, R248, UR11, R2 ;  /* 0x0000000bf8f87c24 */ /* 0x000fe2000f8e0202 */
[----:B------:R-:W-:Y:S01]  /*0ec0*/  ISETP.GE.AND P6, PT, R18, UR12, PT ;  /* 0x0000000c12007c0c */ /* 0x000fe2000bfc6270 */
[----:B------:R-:W-:Y:S02]  /*0ed0*/  VIADD R13, R7, UR5 ;  /* 0x00000005070d7c36 */ /* 0x000fe40008000000 */
[----:B------:R-:W-:Y:S01]  /*0ee0*/  VIADD R41, R42, 0x20 ;  /* 0x000000202a297836 */ /* 0x000fe20000000000 */
[----:B------:R-:W-:Y:S09]  /*0ef0*/  @P2 BRA `(.L_x_63) ;  /* 0x0000000000942947 */ /* 0x000ff20003800000 */
[----:B------:R-:W-:Y:S01]  /*0f00*/  ULDC UR5, c[0x0][0x2d0] ;  /* 0x0000b40000057ab9 */ /* 0x000fe20000000800 */
[----:B------:R-:W-:Y:S01]  /*0f10*/  ULDC.64 UR10, c[0x0][0x240] ;  /* 0x00009000000a7ab9 */ /* 0x000fe20000000a00 */
[----:B------:R-:W-:Y:S01]  /*0f20*/  ISETP.GE.AND P5, PT, R42, UR5, PT ;  /* 0x000000052a007c0c */ /* 0x000fe2000bfa6270 */
[----:B------:R-:W-:Y:S01]  /*0f30*/  IMAD R10, R15, UR10, RZ ;  /* 0x0000000a0f0a7c24 */ /* 0x000fe2000f8e02ff */
[----:B------:R-:W-:Y:S01]  /*0f40*/  ISETP.GE.AND P4, PT, R41, UR5, PT ;  /* 0x0000000529007c0c */ /* 0x000fe2000bf86270 */
[----:B------:R-:W-:Y:S01]  /*0f50*/  IMAD.MOV.U32 R12, RZ, RZ, R6 ;  /* 0x000000ffff0c7224 */ /* 0x000fe200078e0006 */
[----:B------:R-:W-:Y:S01]  /*0f60*/  ISETP.GE.AND P3, PT, R40, UR5, PT ;  /* 0x0000000528007c0c */ /* 0x000fe2000bf66270 */
[C---:B------:R-:W-:Y:S02]  /*0f70*/  IMAD R10, R14.reuse, UR11, R10 ;  /* 0x0000000b0e0a7c24 */ /* 0x040fe4000f8e020a */
[----:B------:R-:W-:-:S04]  /*0f80*/  IMAD.WIDE.U32 R20, R14, UR10, R12 ;  /* 0x0000000a0e147c25 */ /* 0x000fc8000f8e000c */
[----:B------:R-:W-:Y:S02]  /*0f90*/  IMAD.IADD R10, R21, 0x1, R10 ;  /* 0x00000001150a7824 */ /* 0x000fe400078e020a */
[----:B------:R-:W1:Y:S01]  /*0fa0*/  @!P5 LDC.64 R4, c[0x0][0x210] ;  /* 0x00008400ff04db82 */ /* 0x000e620000000a00 */
[----:B------:R2:W-:Y:S04]  /*0fb0*/  @P5 STS [R222], RZ ;  /* 0x000000ffde005388 */ /* 0x0005e80000000800 */
[----:B------:R2:W-:Y:S03]  /*0fc0*/  @P5 STS [R222+0x4], RZ ;  /* 0x000004ffde005388 */ /* 0x0005e60000000800 */
[----:B------:R-:W3:Y:S01]  /*0fd0*/  @!P4 LDC.64 R2, c[0x0][0x210] ;  /* 0x00008400ff02cb82 */ /* 0x000ee20000000a00 */
[----:B------:R2:W-:Y:S01]  /*0fe0*/  @P5 STS.64 [R222+0x8], RZ ;  /* 0x000008ffde005388 */ /* 0x0005e20000000a00 */
[----:B-1----:R-:W-:-:S04]  /*0ff0*/  @!P5 LEA R4, P2, R20, R4, 0x1 ;  /* 0x000000041404d211 */ /* 0x002fc800078408ff */
[C---:B------:R-:W-:Y:S02]  /*1000*/  @!P5 LEA.HI.X R5, R20.reuse, R5, R10, 0x1, P2 ;  /* 0x000000051405d211 */ /* 0x040fe400010f0c0a */
[----:B---3--:R-:W-:-:S03]  /*1010*/  @!P4 LEA R2, P2, R20, R2, 0x1 ;  /* 0x000000021402c211 */ /* 0x008fc600078408ff */
[----:B------:R-:W-:Y:S01]  /*1020*/  @!PT LDS RZ, [RZ] ;  /* 0x00000000fffff984 */ /* 0x000fe20000000800 */
[----:B------:R-:W-:Y:S01]  /*1030*/  @!PT LDS RZ, [RZ] ;  /* 0x00000000fffff984 */ /* 0x000fe20000000800 */
[----:B------:R-:W-:Y:S01]  /*1040*/  @!PT LDS RZ, [RZ] ;  /* 0x00000000fffff984 */ /* 0x000fe20000000800 */
[----:B------:R2:W-:Y:S01]  /*1050*/  @!P5 LDGSTS.E.BYPASS.LTC128B.128 [R222], desc[UR22][R4.64] ;  /* 0x0000000004dedfae */ /* 0x0005e2000b901d56 */
[----:B------:R-:W-:-:S03]  /*1060*/  @!P4 LEA.HI.X R3, R20, R3, R10, 0x1, P2 ;  /* 0x000000031403c211 */ /* 0x000fc600010f0c0a */
[----:B------:R2:W-:Y:S04]  /*1070*/  @P4 STS.128 [R222+0x2000], RZ ;  /* 0x002000ffde004388 */ /* 0x0005e80000000c00 */
[----:B------:R-:W-:Y:S01]  /*1080*/  @!PT LDS RZ, [RZ] ;  /* 0x00000000fffff984 */ /* 0x000fe20000000800 */
[----:B------:R-:W-:Y:S01]  /*1090*/  @!PT LDS RZ, [RZ] ;  /* 0x00000000fffff984 */ /* 0x000fe20000000800 */
[----:B------:R-:W-:Y:S01]  /*10a0*/  @!PT LDS RZ, [RZ] ;  /* 0x00000000fffff984 */ /* 0x000fe20000000800 */
[----:B------:R2:W-:Y:S04]  /*10b0*/  @!P4 LDGSTS.E.BYPASS.LTC128B.128 [R222+0x2000], desc[UR22][R2.64+0x40] ;  /* 0x0200004002decfae */ /* 0x0005e8000b901d56 */
[----:B------:R2:W-:Y:S01]  /*10c0*/  @P3 STS.128 [R222+0x4000], RZ ;  /* 0x004000ffde003388 */ /* 0x0005e20000000c00 */
[----:B------:R-:W-:Y:S05]  /*10d0*/  @P3 BRA `(.L_x_63) ;  /* 0x00000000001c3947 */ /* 0x000fea0003800000 */
[----:B------:R-:W-:Y:S02]  /*10e0*/  ULDC.64 UR10, c[0x0][0x210] ;  /* 0x00008400000a7ab9 */ /* 0x000fe40000000a00 */
[----:B--2---:R-:W-:-:S04]  /*10f0*/  LEA R2, P2, R20, UR10, 0x1 ;  /* 0x0000000a14027c11 */ /* 0x004fc8000f8408ff */
[----:B------:R-:W-:-:S05]  /*1100*/  LEA.HI.X R3, R20, UR11, R10, 0x1, P2 ;  /* 0x0000000b14037c11 */ /* 0x000fca00090f0c0a */
[----:B------:R-:W-:Y:S01]  /*1110*/  @!PT LDS RZ, [RZ] ;  /* 0x00000000fffff984 */ /* 0x000fe20000000800 */
[----:B------:R-:W-:Y:S01]  /*1120*/  @!PT LDS RZ, [RZ] ;  /* 0x00000000fffff984 */ /* 0x000fe20000000800 */
[----:B------:R-:W-:Y:S01]  /*1130*/  @!PT LDS RZ, [RZ] ;  /* 0x00000000fffff984 */ /* 0x000fe20000000800 */
[----:B------:R1:W-:Y:S04]  /*1140*/  LDGSTS.E.BYPASS.LTC128B.128 [R222+0x4000], desc[UR22][R2.64+0x80] ;  /* 0x0400008002de7fae */ /* 0x0003e8000b901d56 */
.L_x_63:
[----:B------:R-:W-:Y:S05]  /*1150*/  BSYNC B0 ;  /* 0x0000000000007941 */ /* 0x000fea0003800000 */
.L_x_62:
[----:B------:R-:W-:Y:S01]  /*1160*/  SHF.R.S32.HI R20, RZ, 0x4, R16 ;  /* 0x00000004ff147819 */ /* 0x000fe20000011410 */
[----:B------:R-:W-:Y:S01]  /*1170*/  BSSY B0, `(.L_x_64) ;  /* 0x000002c000007945 */ /* 0x000fe20003800000 */
[----:B------:R-:W-:Y:S01]  /*1180*/  ISETP.GE.AND P5, PT, R18, UR12, PT ;  /* 0x0000000c12007c0c */ /* 0x000fe2000bfa6270 */
[----:B------:R-:W-:Y:S01]  /*1190*/  IMAD.IADD R0, R124, 0x1, -R0 ;  /* 0x000000017c007824 */ /* 0x000fe200078e0a00 */
[----:B------:R-:W-:Y:S01]  /*11a0*/  LEA.HI R19, R16, R20, RZ, 0x1 ;  /* 0x0000001410137211 */ /* 0x000fe200078f08ff */
[----:B------:R-:W-:Y:S01]  /*11b0*/  VIADD R21, R18, 0x60 ;  /* 0x0000006012157836 */ /* 0x000fe20000000000 */
[----:B------:R-:W-:Y:S09]  /*11c0*/  @P1 BRA `(.L_x_65) ;  /* 0x0000000000981947 */ /* 0x000ff20003800000 */
[----:B------:R-:W-:Y:S01]  /*11d0*/  ULDC UR5, c[0x0][0x2d0] ;  /* 0x0000b40000057ab9 */ /* 0x000fe20000000800 */
[----:B------:R-:W-:Y:S01]  /*11e0*/  IADD3 R18, P1, R14, 0x20, RZ ;  /* 0x000000200e127810 */ /* 0x000fe20007f3e0ff */
[----:B------:R-:W-:Y:S01]  /*11f0*/  ULDC.64 UR10, c[0x0][0x240] ;  /* 0x00009000000a7ab9 */ /* 0x000fe20000000a00 */
[----:B------:R-:W-:Y:S01]  /*1200*/  ISETP.GE.AND P4, PT, R42, UR5, PT ;  /* 0x000000052a007c0c */ /* 0x000fe2000bf86270 */
[----:B------:R-:W-:Y:S01]  /*1210*/  IMAD.MOV.U32 R22, RZ, RZ, R6 ;  /* 0x000000ffff167224 */ /* 0x000fe200078e0006 */
[----:B------:R-:W-:Y:S01]  /*1220*/  ISETP.GE.AND P3, PT, R41, UR5, PT ;  /* 0x0000000529007c0c */ /* 0x000fe2000bf66270 */
[----:B------:R-:W-:Y:S01]  /*1230*/  IMAD.X R10, RZ, RZ, R15, P1 ;  /* 0x000000ffff0a7224 */ /* 0x000fe200008e060f */
[----:B------:R-:W-:Y:S01]  /*1240*/  ISETP.GE.AND P1, PT, R40, UR5, PT ;  /* 0x0000000528007c0c */ /* 0x000fe2000bf26270 */
[----:B------:R-:W-:Y:S02]  /*1250*/  IMAD.MOV.U32 R23, RZ, RZ, R13 ;  /* 0x000000ffff177224 */ /* 0x000fe400078e000d */
[----:B------:R-:W-:-:S02]  /*1260*/  IMAD R10, R10, UR10, RZ ;  /* 0x0000000a0a0a7c24 */ /* 0x000fc4000f8e02ff */
[----:B------:R-:W-:-:S04]  /*1270*/  IMAD.WIDE.U32 R22, R18, UR10, R22 ;  /* 0x0000000a12167c25 */ /* 0x000fc8000f8e0016 */
[----:B--2---:R-:W2:Y:S01]  /*1280*/  @!P4 LDC.64 R4, c[0x0][0x210] ;  /* 0x00008400ff04cb82 */ /* 0x004ea20000000a00 */
[----:B------:R-:W-:Y:S01]  /*1290*/  IMAD R10, R18, UR11, R10 ;  /* 0x0000000b120a7c24 */ /* 0x000fe2000f8e020a */
[----:B------:R3:W-:Y:S03]  /*12a0*/  @P4 STS.128 [R222+0x800], RZ ;  /* 0x000800ffde004388 */ /* 0x0007e60000000c00 */
[----:B------:R-:W-:-:S03]  /*12b0*/  IMAD.IADD R10, R23, 0x1, R10 ;  /* 0x00000001170a7824 */ /* 0x000fc600078e020a */
[----:B-1----:R-:W1:Y:S01]  /*12c0*/  @!P3 LDC.64 R2, c[0x0][0x210] ;  /* 0x00008400ff02bb82 */ /* 0x002e620000000a00 */
[----:B--2---:R-:W-:-:S04]  /*12d0*/  @!P4 LEA R4, P2, R22, R4, 0x1 ;  /* 0x000000041604c211 */ /* 0x004fc800078408ff */
[C---:B------:R-:W-:Y:S02]  /*12e0*/  @!P4 LEA.HI.X R5, R22.reuse, R5, R10, 0x1, P2 ;  /* 0x000000051605c211 */ /* 0x040fe400010f0c0a */
[----:B-1----:R-:W-:-:S03]  /*12f0*/  @!P3 LEA R2, P2, R22, R2, 0x1 ;  /* 0x000000021602b211 */ /* 0x002fc600078408ff */
[----:B------:R-:W-:Y:S01]  /*1300*/  @!PT LDS RZ, [RZ] ;  /* 0x00000000fffff984 */ /* 0x000fe20000000800 */
[----:B------:R-:W-:Y:S01]  /*1310*/  @!PT LDS RZ, [RZ] ;  /* 0x00000000fffff984 */ /* 0x000fe20000000800 */
[----:B------:R-:W-:Y:S01]  /*1320*/  @!PT LDS RZ, [RZ] ;  /* 0x00000000fffff984 */ /* 0x000fe20000000800 */
[----:B------:R3:W-:Y:S01]  /*1330*/  @!P4 LDGSTS.E.BYPASS.LTC128B.128 [R222+0x800], desc[UR22][R4.64] ;  /* 0x0080000004decfae */ /* 0x0007e2000b901d56 */
        /* <DEDUP_REMOVED lines=9> */
[----:B---3--:R-:W-:-:S04]  /*13d0*/  LEA R2, P1, R22, UR10, 0x1 ;  /* 0x0000000a16027c11 */ /* 0x008fc8000f8208ff */
[----:B------:R-:W-:-:S05]  /*13e0*/  LEA.HI.X R3, R22, UR11, R10, 0x1, P1 ;  /* 0x0000000b16037c11 */ /* 0x000fca00088f0c0a */
[----:B------:R-:W-:Y:S01]  /*13f0*/  @!PT LDS RZ, [RZ] ;  /* 0x00000000fffff984 */ /* 0x000fe20000000800 */
[----:B------:R-:W-:Y:S01]  /*1400*/  @!PT LDS RZ, [RZ] ;  /* 0x00000000fffff984 */ /* 0x000fe20000000800 */
[----:B------:R-:W-:Y:S01]  /*1410*/  @!PT LDS RZ, [RZ] ;  /* 0x00000000fffff984 */ /* 0x000fe20000000800 */
[----:B------:R4:W-:Y:S04]  /*1420*/  LDGSTS.E.BYPASS.LTC128B.128 [R222+0x4800], desc[UR22][R2.64+0x80] ;  /* 0x0480008002de7fae */ /* 0x0009e8000b901d56 */
.L_x_65:
[----:B------:R-:W-:Y:S05]  /*1430*/  BSYNC B0 ;  /* 0x0000000000007941 */ /* 0x000fea0003800000 */
.L_x_64:
[----:B------:R-:W-:Y:S01]  /*1440*/  LOP3.LUT R10, R19, 0xfffffffe, RZ, 0xc0, !PT ;  /* 0xfffffffe130a7812 */ /* 0x000fe200078ec0ff */
[----:B------:R-:W-:Y:S01]  /*1450*/  BSSY B0, `(.L_x_66) ;  /* 0x000002e000007945 */ /* 0x000fe20003800000 */
[----:B-1234-:R-:W-:Y:S02]  /*1460*/  SHF.R.S32.HI R2, RZ, 0x1f, R0 ;  /* 0x0000001fff027819 */ /* 0x01efe40000011400 */
[----:B------:R-:W-:Y:S01]  /*1470*/  ISETP.GE.AND P4, PT, R21, UR14, PT ;  /* 0x0000000e15007c0c */ /* 0x000fe2000bf86270 */
[----:B------:R-:W-:Y:S01]  /*1480*/  IMAD.IADD R10, R20, 0x1, -R10 ;  /* 0x00000001140a7824 */ /* 0x000fe200078e0a0a */
[----:B------:R-:W-:Y:S02]  /*1490*/  LEA.HI R0, R2, R0, RZ, 0x2 ;  /* 0x0000000002007211 */ /* 0x000fe400078f10ff */
[----:B------:R-:W-:Y:S02]  /*14a0*/  LOP3.LUT R16, R16, 0xfffffff0, RZ, 0xc0, !PT ;  /* 0xfffffff010107812 */ /* 0x000fe400078ec0ff */
[----:B------:R-:W-:Y:S01]  /*14b0*/  LOP3.LUT R17, R17, 0xfffffff8, RZ, 0xc0, !PT ;  /* 0xfffffff811117812 */ /* 0x000fe200078ec0ff */
[----:B------:R-:W-:Y:S06]  /*14c0*/  @P0 BRA `(.L_x_67) ;  /* 0x0000000000980947 */ /* 0x000fec0003800000 */
        /* <DEDUP_REMOVED lines=11> */
[----:B------:R-:W1:Y:S01]  /*1580*/  @!P3 LDC.64 R4, c[0x0][0x210] ;  /* 0x00008400ff04bb82 */ /* 0x000e620000000a00 */
[----:B------:R-:W-:Y:S01]  /*1590*/  IMAD R18, R19, UR11, R18 ;  /* 0x0000000b13127c24 */ /* 0x000fe2000f8e0212 */
[----:B------:R2:W-:Y:S03]  /*15a0*/  @P3 STS.128 [R222+0x1000], RZ ;  /* 0x001000ffde003388 */ /* 0x0005e60000000c00 */
[----:B------:R-:W-:-:S03]  /*15b0*/  IMAD.IADD R18, R21, 0x1, R18 ;  /* 0x0000000115127824 */ /* 0x000fc600078e0212 */
[----:B------:R-:W3:Y:S01]  /*15c0*/  @!P2 LDC.64 R2, c[0x0][0x210] ;  /* 0x00008400ff02ab82 */ /* 0x000ee20000000a00 */
[----:B-1----:R-:W-:-:S04]  /*15d0*/  @!P3 LEA R4, P1, R20, R4, 0x1 ;  /* 0x000000041404b211 */ /* 0x002fc800078208ff */
[C---:B------:R-:W-:Y:S02]  /*15e0*/  @!P3 LEA.HI.X R5, R20.reuse, R5, R18, 0x1, P1 ;  /* 0x000000051405b211 */ /* 0x040fe400008f0c12 */
[----:B---3--:R-:W-:-:S03]  /*15f0*/  @!P2 LEA R2, P1, R20, R2, 0x1 ;  /* 0x000000021402a211 */ /* 0x008fc600078208ff */
        /* <DEDUP_REMOVED lines=19> */
.L_x_67:
[----:B------:R-:W-:Y:S05]  /*1730*/  BSYNC B0 ;  /* 0x0000000000007941 */ /* 0x000fea0003800000 */
.L_x_66:
[----:B------:R-:W-:Y:S04]  /*1740*/  BSSY B0, `(.L_x_68) ;  /* 0x0000028000007945 */ /* 0x000fe80003800000 */
[----:B------:R-:W-:Y:S05]  /*1750*/  @P4 BRA `(.L_x_69) ;  /* 0x0000000000984947 */ /* 0x000fea0003800000 */
        /* <DEDUP_REMOVED lines=38> */
.L_x_69:
[----:B------:R-:W-:Y:S05]  /*19c0*/  BSYNC B0 ;  /* 0x0000000000007941 */ /* 0x000fea0003800000 */
.L_x_68:
[C---:B------:R-:W-:Y:S01]  /*19d0*/  IMAD.IADD R123, R124.reuse, 0x1, -R16 ;  /* 0x000000017c7b7824 */ /* 0x040fe200078e0a10 */
[----:B------:R-:W-:Y:S01]  /*19e0*/  USHF.L.U32 UR26, UR8, 0x6, URZ ;  /* 0x00000006081a7899 */ /* 0x000fe2000800063f */
[----:B--23--:R-:W-:Y:S01]  /*19f0*/  IMAD.IADD R4, R124, 0x1, -R17 ;  /* 0x000000017c047824 */ /* 0x00cfe200078e0a11 */
[----:B------:R-:W-:Y:S01]  /*1a00*/  USHF.L.U64.HI UR25, UR8, 0x6, UR9 ;  /* 0x0000000608197899 */ /* 0x000fe20008010209 */
[----:B------:R-:W-:Y:S01]  /*1a10*/  IMAD.IADD R227, R225, 0x1, R226 ;  /* 0x00000001e1e37824 */ /* 0x000fe200078e02e2 */
[----:B------:R-:W-:Y:S01]  /*1a20*/  LEA.HI R6, R123, R123, RZ, 0x1 ;  /* 0x0000007b7b067211 */ /* 0x000fe200078f08ff */
[----:B------:R-:W-:Y:S01]  /*1a30*/  USHF.R.S32.HI UR28, URZ, 0x1f, UR18 ;  /* 0x0000001f3f1c7899 */ /* 0x000fe20008011412 */
[----:B------:R-:W-:Y:S01]  /*1a40*/  IMAD.U32 R120, RZ, RZ, UR26 ;  /* 0x0000001aff787e24 */ /* 0x000fe2000f8e00ff */
[----:B------:R-:W-:Y:S01]  /*1a50*/  UIMAD UR5, UR25, UR18, URZ ;  /* 0x00000012190572a4 */ /* 0x000fe2000f8e023f */
[----:B-1--4-:R-:W-:Y:S01]  /*1a60*/  SHF.R.S32.HI R2, RZ, 0x1, R6 ;  /* 0x00000001ff027819 */ /* 0x012fe20000011406 */
[----:B------:R-:W-:Y:S01]  /*1a70*/  IMAD.MOV.U32 R226, RZ, RZ, R224 ;  /* 0x000000ffffe27224 */ /* 0x000fe200078e00e0 */
[----:B------:R-:W-:Y:S01]  /*1a80*/  SHF.R.S32.HI R7, RZ, 0x1f, R6 ;  /* 0x0000001fff077819 */ /* 0x000fe20000011406 */
[----:B------:R-:W-:Y:S01]  /*1a90*/  UIMAD UR5, UR28, UR26, UR5 ;  /* 0x0000001a1c0572a4 */ /* 0x000fe2000f8e0205 */
[----:B------:R-:W-:Y:S01]  /*1aa0*/  LEA.HI R15, R4, R4, RZ, 0x1 ;  /* 0x00000004040f7211 */ /* 0x000fe200078f08ff */
[----:B------:R-:W-:Y:S01]  /*1ab0*/  IMAD.WIDE.U32 R16, R120, UR18, R226 ;  /* 0x0000001278107c25 */ /* 0x000fe2000f8e00e2 */
[----:B------:R-:W-:Y:S01]  /*1ac0*/  LEA.HI R7, R7, R2, RZ, 0x2 ;  /* 0x0000000207077211 */ /* 0x000fe200078f10ff */
[----:B------:R-:W-:Y:S01]  /*1ad0*/  BSSY B0, `(.L_x_70) ;  /* 0x000002e000007945 */ /* 0x000fe20003800000 */
[----:B------:R-:W-:Y:S01]  /*1ae0*/  SHF.R.S32.HI R5, RZ, 0x2, R0 ;  /* 0x00000002ff057819 */ /* 0x000fe20000011400 */
[----:B------:R-:W-:Y:S01]  /*1af0*/  VIADD R13, R17, UR5 ;  /* 0x00000005110d7c36 */ /* 0x000fe20008000000 */
[----:B------:R-:W-:-:S02]  /*1b00*/  SHF.R.S32.HI R12, RZ, 0x1f, R123 ;  /* 0x0000001fff0c7819 */ /* 0x000fc4000001147b */
[----:B------:R-:W-:Y:S02]  /*1b10*/  LOP3.LUT R6, R6, 0x7fffffe, RZ, 0xc0, !PT ;  /* 0x07fffffe06067812 */ /* 0x000fe400078ec0ff */
[----:B------:R-:W-:Y:S02]  /*1b20*/  LOP3.LUT R14, R15, 0x7fffffe, RZ, 0xc0, !PT ;  /* 0x07fffffe0f0e7812 */ /* 0x000fe400078ec0ff */
[----:B------:R-:W-:Y:S02]  /*1b30*/  LOP3.LUT R0, R7, 0xfffffffc, RZ, 0xc0, !PT ;  /* 0xfffffffc07007812 */ /* 0x000fe400078ec0ff */
[----:B------:R-:W-:Y:S01]  /*1b40*/  LEA R3, R9, UR21, 0x4 ;  /* 0x0000001509037c11 */ /* 0x000fe2000f8e20ff */
[----:B------:R-:W-:Y:S01]  /*1b50*/  IMAD.IADD R14, R4, 0x1, -R14 ;  /* 0x00000001040e7824 */ /* 0x000fe200078e0a0e */
[----:B------:R-:W-:Y:S01]  /*1b60*/  LEA.HI R12, R12, R123, RZ, 0x3 ;  /* 0x0000007b0c0c7211 */ /* 0x000fe200078f18ff */
[----:B------:R-:W-:Y:S01]  /*1b70*/  IMAD.IADD R123, R123, 0x1, -R6 ;  /* 0x000000017b7b7824 */ /* 0x000fe200078e0a06 */
[----:B------:R-:W-:Y:S01]  /*1b80*/  ISETP.GE.AND P0, PT, R8, UR12, PT ;  /* 0x0000000c08007c0c */ /* 0x000fe2000bf06270 */
[----:B------:R-:W-:Y:S01]  /*1b90*/  IMAD.IADD R2, R2, 0x1, -R0 ;  /* 0x0000000102027824 */ /* 0x000fe200078e0a00 */
[----:B------:R-:W-:Y:S01]  /*1ba0*/  IADD3 R3, R3, 0x1, R5 ;  /* 0x0000000103037810 */ /* 0x000fe20007ffe005 */
[----:B------:R-:W-:Y:S10]  /*1bb0*/  @P6 BRA `(.L_x_71) ;  /* 0x00000000007c6947 */ /* 0x000ff40003800000 */
[----:B------:R-:W-:Y:S02]  /*1bc0*/  ULDC UR5, c[0x0][0x2d0] ;  /* 0x0000b40000057ab9 */ /* 0x000fe40000000800 */
[----:B------:R-:W-:Y:S02]  /*1bd0*/  ISETP.GE.AND P4, PT, R42, UR5, PT ;  /* 0x000000052a007c0c */ /* 0x000fe4000bf86270 */
[----:B------:R-:W-:Y:S02]  /*1be0*/  ISETP.GE.AND P3, PT, R41, UR5, PT ;  /* 0x0000000529007c0c */ /* 0x000fe4000bf66270 */
[----:B------:R-:W-:-:S09]  /*1bf0*/  ISETP.GE.AND P1, PT, R40, UR5, PT ;  /* 0x0000000528007c0c */ /* 0x000fd2000bf26270 */
[----:B------:R-:W1:Y:S01]  /*1c00*/  @!P4 LDC.64 R6, c[0x0][0x218] ;  /* 0x00008600ff06cb82 */ /* 0x000e620000000a00 */
[----:B------:R2:W-:Y:S04]  /*1c10*/  @P4 STS [R222+0x6000], RZ ;  /* 0x006000ffde004388 */ /* 0x0005e80000000800 */
        /* <DEDUP_REMOVED lines=25> */
.L_x_71:
[----:B------:R-:W-:Y:S05]  /*1db0*/  BSYNC B0 ;  /* 0x0000000000007941 */ /* 0x000fea0003800000 */
.L_x_70:
[----:B------:R-:W-:Y:S01]  /*1dc0*/  USHF.L.U64.HI UR5, UR8, 0x5, UR9 ;  /* 0x0000000508057899 */ /* 0x000fe20008010209 */
[----:B------:R-:W-:Y:S01]  /*1dd0*/  BSSY B0, `(.L_x_72) ;  /* 0x0000023000007945 */ /* 0x000fe20003800000 */
[----:B------:R-:W-:Y:S01]  /*1de0*/  USHF.L.U32 UR13, UR8, 0x5, URZ ;  /* 0x00000005080d7899 */ /* 0x000fe2000800063f */
[----:B------:R-:W-:Y:S02]  /*1df0*/  SHF.R.S32.HI R0, RZ, 0x1, R15 ;  /* 0x00000001ff007819 */ /* 0x000fe4000001140f */
[----:B------:R-:W-:Y:S09]  /*1e00*/  @P0 BRA `(.L_x_73) ;  /* 0x00000000007c0947 */ /* 0x000ff20003800000 */
[----:B------:R-:W-:Y:S01]  /*1e10*/  ULDC UR10, c[0x0][0x2d0] ;  /* 0x0000b400000a7ab9 */ /* 0x000fe20000000800 */
[----:B------:R-:W-:Y:S02]  /*1e20*/  IADD3 R16, P0, R16, UR13, RZ ;  /* 0x0000000d10107c10 */ /* 0x000fe4000ff1e0ff */
[----:B------:R-:W-:Y:S02]  /*1e30*/  ISETP.GE.AND P3, PT, R42, UR10, PT ;  /* 0x0000000a2a007c0c */ /* 0x000fe4000bf66270 */
[----:B------:R-:W-:Y:S02]  /*1e40*/  ISETP.GE.AND P2, PT, R41, UR10, PT ;  /* 0x0000000a29007c0c */ /* 0x000fe4000bf46270 */
[----:B------:R-:W-:Y:S02]  /*1e50*/  IADD3.X R13, R13, UR5, RZ, P0, !PT ;  /* 0x000000050d0d7c10 */ /* 0x000fe400087fe4ff */
[----:B------:R-:W-:-:S07]  /*1e60*/  ISETP.GE.AND P0, PT, R40, UR10, PT ;  /* 0x0000000a28007c0c */ /* 0x000fce000bf06270 */
[----:B--2---:R-:W2:Y:S01]  /*1e70*/  @!P3 LDC.64 R6, c[0x0][0x218] ;  /* 0x00008600ff06bb82 */ /* 0x004ea20000000a00 */
[----:B------:R3:W-:Y:S07]  /*1e80*/  @P3 STS.128 [R222+0x6800], RZ ;  /* 0x006800ffde003388 */ /* 0x0007ee0000000c00 */
        /* <DEDUP_REMOVED lines=23> */
.L_x_73:
[----:B------:R-:W-:Y:S05]  /*2000*/  BSYNC B0 ;  /* 0x0000000000007941 */ /* 0x000fea0003800000 */
.L_x_72:
[----:B------:R-:W0:Y:S01]  /*2010*/  LDGDEPBAR ;  /* 0x00000000000079af */ /* 0x000e220000000000 */
[----:B-1234-:R-:W-:Y:S01]  /*2020*/  IMAD.SHL.U32 R4, R0, 0x40, RZ ;  /* 0x0000004000047824 */ /* 0x01efe200078e00ff */
[----:B------:R-:W-:Y:S01]  /*2030*/  LEA R14, R10, R14, 0x3 ;  /* 0x0000000e0a0e7211 */ /* 0x000fe200078e18ff */
[----:B------:R-:W-:Y:S01]  /*2040*/  IMAD.SHL.U32 R12, R12, 0x20, RZ ;  /* 0x000000200c0c7824 */ /* 0x000fe200078e00ff */
[----:B------:R-:W-:Y:S01]  /*2050*/  USHF.L.U64.HI UR21, UR6, 0x6, UR7 ;  /* 0x0000000606157899 */ /* 0x000fe20008010207 */
[----:B------:R-:W-:Y:S01]  /*2060*/  IMAD.SHL.U32 R5, R2, 0x40, RZ ;  /* 0x0000004002057824 */ /* 0x000fe200078e00ff */
[----:B------:R-:W-:Y:S01]  /*2070*/  LOP3.LUT R4, R4, 0xc0, RZ, 0xc0, !PT ;  /* 0x000000c004047812 */ /* 0x000fe200078ec0ff */
[----:B------:R-:W-:Y:S01]  /*2080*/  IMAD.SHL.U32 R11, R11, 0x8, RZ ;  /* 0x000000080b0b7824 */ /* 0x000fe200078e00ff */
[----:B------:R-:W-:Y:S01]  /*2090*/  LOP3.LUT R122, R12, 0xffffff00, RZ, 0xc0, !PT ;  /* 0xffffff000c7a7812 */ /* 0x000fe200078ec0ff */
[----:B------:R-:W-:Y:S01]  /*20a0*/  IMAD.SHL.U32 R10, R10, 0x8, RZ ;  /* 0x000000080a0a7824 */ /* 0x000fe200078e00ff */
[----:B------:R-:W-:Y:S01]  /*20b0*/  LOP3.LUT R5, R5, 0xc0, RZ, 0xc0, !PT ;  /* 0x000000c005057812 */ /* 0x000fe200078ec0ff */
[----:B------:R-:W-:Y:S01]  /*20c0*/  USHF.L.U32 UR27, UR6, 0x6, URZ ;  /* 0x00000006061b7899 */ /* 0x000fe2000800063f */
[----:B------:R-:W-:Y:S01]  /*20d0*/  LOP3.LUT R11, R4, 0x8, R11, 0xf8, !PT ;  /* 0x00000008040b7812 */ /* 0x000fe200078ef80b */
[----:B------:R-:W-:Y:S01]  /*20e0*/  IMAD R9, R9, 0x200, R122 ;  /* 0x0000020009097824 */ /* 0x000fe200078e027a */
[----:B------:R-:W-:Y:S01]  /*20f0*/  SHF.R.U32.HI R4, RZ, 0x3, R4 ;  /* 0x00000003ff047819 */ /* 0x000fe20000011604 */
[----:B------:R-:W-:Y:S01]  /*2100*/  UIMAD UR10, UR21, UR18, URZ ;  /* 0x00000012150a72a4 */ /* 0x000fe2000f8e023f */
[----:B------:R-:W-:Y:S01]  /*2110*/  LOP3.LUT R10, R5, 0x8, R10, 0xf8, !PT ;  /* 0x00000008050a7812 */ /* 0x000fe200078ef80a */
[----:B------:R-:W-:Y:S01]  /*2120*/  BSSY B0, `(.L_x_74) ;  /* 0x0000039000007945 */ /* 0x000fe20003800000 */
[----:B------:R-:W-:Y:S01]  /*2130*/  SHF.R.U32.HI R121, RZ, 0x3, R5 ;  /* 0x00000003ff797819 */ /* 0x000fe20000011605 */
[----:B------:R-:W-:Y:S01]  /*2140*/  UIMAD UR10, UR28, UR27, UR10 ;  /* 0x0000001b1c0a72a4 */ /* 0x000fe2000f8e020a */
[----:B------:R-:W-:Y:S01]  /*2150*/  LOP3.LUT R11, R11, R4, RZ, 0x3c, !PT ;  /* 0x000000040b0b7212 */ /* 0x000fe200078e3cff */
[----:B------:R-:W-:Y:S01]  /*2160*/  IMAD.U32 R4, RZ, RZ, UR24 ;  /* 0x00000018ff047e24 */ /* 0x000fe2000f8e00ff */
[----:B------:R-:W-:Y:S01]  /*2170*/  IADD3 R249, R235, R248, RZ ;  /* 0x000000f8ebf97210 */ /* 0x000fe20007ffe0ff */
[----:B------:R-:W-:-:S04]  /*2180*/  DEPBAR.LE SB0, 0x0 ;  /* 0x000080000000791a */ /* 0x000fc80000000000 */
[----:B------:R-:W-:Y:S01]  /*2190*/  BAR.SYNC.DEFER_BLOCKING 0x0 ;  /* 0x0000000000007b1d */ /* 0x000fe20000010000 */
[----:B------:R-:W-:Y:S01]  /*21a0*/  LOP3.LUT R121, R10, R121, RZ, 0x3c, !PT ;  /* 0x000000790a797212 */ /* 0x000fe200078e3cff */
[----:B------:R-:W-:Y:S01]  /*21b0*/  IMAD.U32 R10, RZ, RZ, UR18 ;  /* 0x00000012ff0a7e24 */ /* 0x000fe2000f8e00ff */
[----:B------:R-:W-:Y:S01]  /*21c0*/  MOV R248, R234 ;  /* 0x000000ea00f87202 */ /* 0x000fe20000000f00 */
[----:B------:R-:W-:Y:S01]  /*21d0*/  IMAD.U32 R216, R14, 0x20, R11 ;  /* 0x000000200ed87824 */ /* 0x000fe200078e000b */
[----:B------:R-:W-:Y:S02]  /*21e0*/  LEA R9, R123, R9, 0x5 ;  /* 0x000000097b097211 */ /* 0x000fe400078e28ff */
[----:B------:R-:W-:Y:S01]  /*21f0*/  IADD3 R3, R4, -UR17, R3 ;  /* 0x8000001104037c10 */ /* 0x000fe2000fffe003 */
[----:B------:R-:W-:Y:S01]  /*2200*/  IMAD.WIDE.U32 R10, R10, UR27, R248 ;  /* 0x0000001b0a0a7c25 */ /* 0x000fe2000f8e00f8 */
[----:B------:R-:W-:-:S03]  /*2210*/  ISETP.GE.AND P0, PT, R8, UR12, PT ;  /* 0x0000000c08007c0c */ /* 0x000fc6000bf06270 */
[----:B------:R-:W-:Y:S02]  /*2220*/  IMAD.IADD R217, R121, 0x1, R9 ;  /* 0x0000000179d97824 */ /* 0x000fe400078e0209 */
[----:B------:R-:W-:Y:S02]  /*2230*/  VIADD R8, R11, UR10 ;  /* 0x0000000a0b087c36 */ /* 0x000fe40008000000 */
[----:B------:R-:W-:Y:S01]  /*2240*/  VIADD R3, R3, UR20 ;  /* 0x0000001403037c36 */ /* 0x000fe20008000000 */
[----:B------:R-:W-:Y:S01]  /*2250*/  LEA R217, R217, UR4, 0x1 ;  /* 0x00000004d9d97c11 */ /* 0x000fe2000f8e08ff */
[----:B------:R1:W-:Y:S04]  /*2260*/  @P5 STS [R222+0x9000], RZ ;  /* 0x009000ffde005388 */ /* 0x0003e80000000800 */
[----:B------:R1:W-:Y:S04]  /*2270*/  @P5 STS [R222+0x9004], RZ ;  /* 0x009004ffde005388 */ /* 0x0003e80000000800 */
[----:B------:R1:W-:Y:S04]  /*2280*/  @P5 STS.64 [R222+0x9008], RZ ;  /* 0x009008ffde005388 */ /* 0x0003e80000000a00 */
[----:B------:R1:W-:Y:S04]  /*2290*/  @P5 STS.128 [R222+0xa000], RZ ;  /* 0x00a000ffde005388 */ /* 0x0003e80000000c00 */
[----:B------:R1:W-:Y:S01]  /*22a0*/  @P5 STS.128 [R222+0xb000], RZ ;  /* 0x00b000ffde005388 */ /* 0x0003e20000000c00 */
[----:B------:R-:W-:Y:S05]  /*22b0*/  @P5 BRA `(.L_x_75) ;  /* 0x00000000007c5947 */ /* 0x000fea0003800000 */
[----:B------:R-:W-:Y:S02]  /*22c0*/  ULDC UR10, c[0x0][0x2d0] ;  /* 0x0000b400000a7ab9 */ /* 0x000fe40000000800 */
[----:B------:R-:W-:Y:S02]  /*22d0*/  ISETP.GE.AND P4, PT, R42, UR10, PT ;  /* 0x0000000a2a007c0c */ /* 0x000fe4000bf86270 */
[----:B------:R-:W-:Y:S02]  /*22e0*/  ISETP.GE.AND P3, PT, R41, UR10, PT ;  /* 0x0000000a29007c0c */ /* 0x000fe4000bf66270 */
[----:B------:R-:W-:-:S09]  /*22f0*/  ISETP.GE.AND P1, PT, R40, UR10, PT ;  /* 0x0000000a28007c0c */ /* 0x000fd2000bf26270 */
[----:B------:R-:W2:Y:S01]  /*2300*/  @!P4 LDC.64 R6, c[0x0][0x220] ;  /* 0x00008800ff06cb82 */ /* 0x000ea20000000a00 */
[----:B------:R3:W-:Y:S04]  /*2310*/  @P4 STS [R222+0x9000], RZ ;  /* 0x009000ffde004388 */ /* 0x0007e80000000800 */
[----:B------:R3:W-:Y:S03]  /*2320*/  @P4 STS [R222+0x9004], RZ ;  /* 0x009004ffde004388 */ /* 0x0007e60000000800 */
[----:B------:R-:W4:Y:S01]  /*2330*/  @!P3 LDC.64 R4, c[0x0][0x220] ;  /* 0x00008800ff04bb82 */ /* 0x000f220000000a00 */
[----:B------:R3:W-:Y:S01]  /*2340*/  @P4 STS.64 [R222+0x9008], RZ ;  /* 0x009008ffde004388 */ /* 0x0007e20000000a00 */
[----:B--2---:R-:W-:-:S04]  /*2350*/  @!P4 LEA R6, P5, R10, R6, 0x1 ;  /* 0x000000060a06c211 */ /* 0x004fc800078a08ff */
[C---:B------:R-:W-:Y:S02]  /*2360*/  @!P4 LEA.HI.X R7, R10.reuse, R7, R8, 0x1, P5 ;  /* 0x000000070a07c211 */ /* 0x040fe400028f0c08 */
[----:B----4-:R-:W-:-:S03]  /*2370*/  @!P3 LEA R4, P2, R10, R4, 0x1 ;  /* 0x000000040a04b211 */ /* 0x010fc600078408ff */
        /* <DEDUP_REMOVED lines=19> */
.L_x_75:
[----:B------:R-:W-:Y:S05]  /*24b0*/  BSYNC B0 ;  /* 0x0000000000007941 */ /* 0x000fea0003800000 */
.L_x_74:
[----:B------:R4:W-:Y:S01]  /*24c0*/  @P0 STS.128 [R222+0x9800], RZ ;  /* 0x009800ffde000388 */ /* 0x0009e20000000c00 */
[----:B------:R-:W-:Y:S01]  /*24d0*/  USHF.L.U64.HI UR12, UR6, 0x5, UR7 ;  /* 0x00000005060c7899 */ /* 0x000fe20008010207 */
[----:B------:R-:W-:Y:S01]  /*24e0*/  BSSY B0, `(.L_x_76) ;  /* 0x0000025000007945 */ /* 0x000fe20003800000 */
[----:B------:R-:W-:Y:S01]  /*24f0*/  USHF.L.U32 UR20, UR6, 0x5, URZ ;  /* 0x0000000506147899 */ /* 0x000fe2000800063f */
[----:B------:R4:W-:Y:S01]  /*2500*/  @P0 STS.128 [R222+0xa800], RZ ;  /* 0x00a800ffde000388 */ /* 0x0009e20000000c00 */
[----:B------:R-:W-:-:S03]  /*2510*/  LEA R216, R216, UR4, 0x1 ;  /* 0x00000004d8d87c11 */ /* 0x000fc6000f8e08ff */
[----:B------:R4:W-:Y:S01]  /*2520*/  @P0 STS.128 [R222+0xb800], RZ ;  /* 0x00b800ffde000388 */ /* 0x0009e20000000c00 */
[----:B------:R-:W-:Y:S06]  /*2530*/  @P0 BRA `(.L_x_77) ;  /* 0x00000000007c0947 */ /* 0x000fec0003800000 */
[----:B------:R-:W-:Y:S01]  /*2540*/  ULDC UR10, c[0x0][0x2d0] ;  /* 0x0000b400000a7ab9 */ /* 0x000fe20000000800 */
[----:B------:R-:W-:Y:S02]  /*2550*/  IADD3 R9, P0, R10, UR20, RZ ;  /* 0x000000140a097c10 */ /* 0x000fe4000ff1e0ff */
[----:B------:R-:W-:Y:S02]  /*2560*/  ISETP.GE.AND P3, PT, R42, UR10, PT ;  /* 0x0000000a2a007c0c */ /* 0x000fe4000bf66270 */
[----:B------:R-:W-:Y:S02]  /*2570*/  ISETP.GE.AND P2, PT, R41, UR10, PT ;  /* 0x0000000a29007c0c */ /* 0x000fe4000bf46270 */
[----:B------:R-:W-:Y:S02]  /*2580*/  IADD3.X R8, R8, UR12, RZ, P0, !PT ;  /* 0x0000000c08087c10 */ /* 0x000fe400087fe4ff */
[----:B------:R-:W-:-:S07]  /*2590*/  ISETP.GE.AND P0, PT, R40, UR10, PT ;  /* 0x0000000a28007c0c */ /* 0x000fce000bf06270 */
[----:B---3--:R-:W3:Y:S01]  /*25a0*/  @!P3 LDC.64 R6, c[0x0][0x220] ;  /* 0x00008800ff06bb82 */ /* 0x008ee20000000a00 */
[----:B------:R1:W-:Y:S07]  /*25b0*/  @P3 STS.128 [R222+0x9800], RZ ;  /* 0x009800ffde003388 */ /* 0x0003ee0000000c00 */
[----:B--2---:R-:W2:Y:S01]  /*25c0*/  @!P2 LDC.64 R4, c[0x0][0x220] ;  /* 0x00008800ff04ab82 */ /* 0x004ea20000000a00 */
[----:B---3--:R-:W-:-:S04]  /*25d0*/  @!P3 LEA R6, P4, R9, R6, 0x1 ;  /* 0x000000060906b211 */ /* 0x008fc800078808ff */
[C---:B------:R-:W-:Y:S02]  /*25e0*/  @!P3 LEA.HI.X R7, R9.reuse, R7, R8, 0x1, P4 ;  /* 0x000000070907b211 */ /* 0x040fe400020f0c08 */
[----:B--2---:R-:W-:-:S03]  /*25f0*/  @!P2 LEA R4, P1, R9, R4, 0x1 ;  /* 0x000000040904a211 */ /* 0x004fc600078208ff */
        /* <DEDUP_REMOVED lines=13> */
[----:B-1----:R-:W-:-:S04]  /*26d0*/  LEA R4, P0, R9, UR10, 0x1 ;  /* 0x0000000a09047c11 */ /* 0x002fc8000f8008ff */
[----:B------:R-:W-:-:S05]  /*26e0*/  LEA.HI.X R5, R9, UR11, R8, 0x1, P0 ;  /* 0x0000000b09057c11 */ /* 0x000fca00080f0c08 */
[----:B------:R-:W-:Y:S01]  /*26f0*/  @!PT LDS RZ, [RZ] ;  /* 0x00000000fffff984 */ /* 0x000fe20000000800 */
[----:B------:R-:W-:Y:S01]  /*2700*/  @!PT LDS RZ, [RZ] ;  /* 0x00000000fffff984 */ /* 0x000fe20000000800 */
[----:B------:R-:W-:Y:S01]  /*2710*/  @!PT LDS RZ, [RZ] ;  /* 0x00000000fffff984 */ /* 0x000fe20000000800 */
[----:B------:R1:W-:Y:S04]  /*2720*/  LDGSTS.E.BYPASS.LTC128B.128 [R222+0xb800], desc[UR22][R4.64+0x80] ;  /* 0x0b80008004de7fae */ /* 0x0003e8000b901d56 */
.L_x_77:
[----:B------:R-:W-:Y:S05]  /*2730*/  BSYNC B0 ;  /* 0x0000000000007941 */ /* 0x000fea0003800000 */
.L_x_76:
[----:B------:R-:W-:Y:S01]  /*2740*/  LDSM.16.M88.4 R64, [R217+0x1000] ;  /* 0x00100000d940783b */ /* 0x000fe20000000200 */
[----:B------:R-:W-:Y:S01]  /*2750*/  LOP3.LUT P0, RZ, R0, 0x2, RZ, 0xc0, !PT ;  /* 0x0000000200ff7812 */ /* 0x000fe2000780c0ff */
[----:B------:R-:W-:Y:S01]  /*2760*/  IMAD.MOV.U32 R0, RZ, RZ, 0x10 ;  /* 0x00000010ff007424 */ /* 0x000fe200078e00ff */
[----:B------:R-:W-:Y:S01]  /*2770*/  LOP3.LUT P1, RZ, R2, 0x2, RZ, 0xc0, !PT ;  /* 0x0000000202ff7812 */ /* 0x000fe2000782c0ff */
[----:B------:R-:W1:Y:S01]  /*2780*/  LDSM.16.M88.4 R96, [R216+0x6c00] ;  /* 0x006c0000d860783b */ /* 0x000e620000000200 */
[----:B------:R-:W-:Y:S01]  /*2790*/  IMAD.SHL.U32 R221, R124, 0x2, RZ ;  /* 0x000000027cdd7824 */ /* 0x000fe200078e00ff */
[----:B------:R-:W-:Y:S01]  /*27a0*/  VIMNMX R220, R3, UR24, PT ;  /* 0x0000001803dc7c48 */ /* 0x000fe2000bfe0100 */
[----:B------:R-:W-:Y:S01]  /*27b0*/  UISETP.GE.AND UP0, UPT, UR19, 0x2, UPT ;  /* 0x000000021300788c */ /* 0x000fe2000bf06270 */
[----:B------:R-:W5:Y:S01]  /*27c0*/  LDSM.16.M88.4 R88, [R216+0x6000] ;  /* 0x00600000d858783b */ /* 0x000f620000000200 */
[C---:B------:R-:W-:Y:S01]  /*27d0*/  SEL R2, R0.reuse, 0xfffffff0, !P0 ;  /* 0xfffffff000027807 */ /* 0x040fe20004000000 */
[----:B------:R-:W-:Y:S01]  /*27e0*/  IMAD R122, R123, 0x20, R122 ;  /* 0x000000207b7a7824 */ /* 0x000fe200078e027a */
[----:B------:R-:W-:Y:S01]  /*27f0*/  SEL R0, R0, 0xfffffff0, !P1 ;  /* 0xfffffff000007807 */ /* 0x000fe20004800000 */
[----:B------:R-:W4:Y:S01]  /*2800*/  LDSM.16.M88.4 R80, [R216+0x6400] ;  /* 0x00640000d850783b */ /* 0x000f220000000200 */
[----:B------:R-:W-:Y:S01]  /*2810*/  LOP3.LUT R221, R221, 0x6, RZ, 0xc0, !PT ;  /* 0x00000006dddd7812 */ /* 0x000fe200078ec0ff */
[----:B------:R-:W-:-:S02]  /*2820*/  IMAD R213, R2, 0x2, R216 ;  /* 0x0000000202d57824 */ /* 0x000fc400078e02d8 */
[----:B------:R-:W4:Y:S01]  /*2830*/  LDSM.16.M88.4 R72, [R216+0x6800] ;  /* 0x00680000d848783b */ /* 0x000f220000000200 */
[----:B------:R-:W-:Y:S02]  /*2840*/  IMAD R215, R0, 0x2, R217 ;  /* 0x0000000200d77824 */ /* 0x000fe400078e02d9 */
[----:B------:R-:W-:Y:S01]  /*2850*/  IMAD.U32 R2, RZ, RZ, UR18 ;  /* 0x00000012ff027e24 */ /* 0x000fe2000f8e00ff */
[----:B------:R-:W4:Y:S03]  /*2860*/  LDSM.16.M88.4 R60, [R217] ;  /* 0x00000000d93c783b */ /* 0x000f260000000200 */
[----:B------:R-:W-:Y:S01]  /*2870*/  IMAD R2, R2, 0x40, R221 ;  /* 0x0000004002027824 */ /* 0x000fe200078e02dd */
[----:B------:R-:W-:Y:S04]  /*2880*/  LDSM.16.M88.4 R56, [R215+0x1000] ;  /* 0x00100000d738783b */ /* 0x000fe80000000200 */
[----:B------:R-:W4:Y:S04]  /*2890*/  LDSM.16.M88.4 R36, [R213+0x6c00] ;  /* 0x006c0000d524783b */ /* 0x000f280000000200 */
[----:B------:R-:W4:Y:S04]  /*28a0*/  LDSM.16.M88.4 R52, [R213+0x6000] ;  /* 0x00600000d534783b */ /* 0x000f280000000200 */
[----:B------:R-:W-:Y:S04]  /*28b0*/  LDSM.16.M88.4 R48, [R213+0x6400] ;  /* 0x00640000d530783b */ /* 0x000fe80000000200 */
[----:B------:R-:W-:Y:S04]  /*28c0*/  LDSM.16.M88.4 R44, [R213+0x6800] ;  /* 0x00680000d52c783b */ /* 0x000fe80000000200 */
[----:B------:R-:W4:Y:S01]  /*28d0*/  LDSM.16.M88.4 R32, [R215] ;  /* 0x00000000d720783b */ /* 0x000f220000000200 */
[C---:B-123--:R-:W-:Y:S03]  /*28e0*/  HMMA.16816.F32 R4, R64.reuse, R96, RZ ;  /* 0x000000604004723c */ /* 0x04efe600000018ff */
[----:B------:R-:W-:Y:S03]  /*28f0*/  LDSM.16.M88.4 R112, [R217+0x3000] ;  /* 0x00300000d970783b */ /* 0x000fe60000000200 */
[C---:B-----5:R-:W-:Y:S01]  /*2900*/  HMMA.16816.F32 R28, R64.reuse, R88, RZ ;  /* 0x00000058401c723c */ /* 0x060fe200000018ff */
[----:B------:R-:W-:Y:S04]  /*2910*/  LDSM.16.M88.4 R108, [R216+0x7000] ;  /* 0x00700000d86c783b */ /* 0x000fe80000000200 */
[----:B------:R-:W-:Y:S01]  /*2920*/  LDSM.16.M88.4 R116, [R217+0x2000] ;  /* 0x00200000d974783b */ /* 0x000fe20000000200 */
[C---:B----4-:R-:W-:Y:S03]  /*2930*/  HMMA.16816.F32 R20, R64.reuse, R80, RZ ;  /* 0x000000504014723c */ /* 0x050fe600000018ff */
[----:B------:R-:W-:Y:S03]  /*2940*/  LDSM.16.M88.4 R104, [R216+0x7400] ;  /* 0x00740000d868783b */ /* 0x000fe60000000200 */
[C---:B------:R-:W-:Y:S01]  /*2950*/  HMMA.16816.F32 R12, R64.reuse, R72, RZ ;  /* 0x00000048400c723c */ /* 0x040fe200000018ff */
[----:B------:R-:W-:Y:S04]  /*2960*/  LDSM.16.M88.4 R100, [R216+0x7800] ;  /* 0x00780000d864783b */ /* 0x000fe80000000200 */
[----:B------:R-:W0:Y:S01]  /*2970*/  LDGDEPBAR ;  /* 0x00000000000079af */ /* 0x000e220000000000 */
[C---:B------:R-:W-:Y:S06]  /*2980*/  HMMA.16816.F32 R24, R64.reuse, R90, RZ ;  /* 0x0000005a4018723c */ /* 0x040fec00000018ff */
[C---:B------:R-:W-:Y:S06]  /*2990*/  HMMA.16816.F32 R16, R64.reuse, R82, RZ ;  /* 0x000000524010723c */ /* 0x040fec00000018ff */
[----:B------:R-:W-:Y:S06]  /*29a0*/  HMMA.16816.F32 R8, R64, R74, RZ ;  /* 0x0000004a4008723c */ /* 0x000fec00000018ff */
[C---:B------:R-:W-:Y:S06]  /*29b0*/  HMMA.16816.F32 R92, R60.reuse, R88, RZ ;  /* 0x000000583c5c723c */ /* 0x040fec00000018ff */
[C---:B------:R-:W-:Y:S06]  /*29c0*/  HMMA.16816.F32 R84, R60.reuse, R80, RZ ;  /* 0x000000503c54723c */ /* 0x040fec00000018ff */
[C---:B------:R-:W-:Y:S06]  /*29d0*/  HMMA.16816.F32 R76, R60.reuse, R72, RZ ;  /* 0x000000483c4c723c */ /* 0x040fec00000018ff */
[C---:B------:R-:W-:Y:S06]  /*29e0*/  HMMA.16816.F32 R88, R60.reuse, R90, RZ ;  /* 0x0000005a3c58723c */ /* 0x040fec00000018ff */
[C---:B------:R-:W-:Y:S06]  /*29f0*/  HMMA.16816.F32 R80, R60.reuse, R82, RZ ;  /* 0x000000523c50723c */ /* 0x040fec00000018ff */
[C---:B------:R-:W-:Y:S06]  /*2a00*/  HMMA.16816.F32 R72, R60.reuse, R74, RZ ;  /* 0x0000004a3c48723c */ /* 0x040fec00000018ff */
[----:B------:R-:W-:Y:S06]  /*2a10*/  HMMA.16816.F32 R68, R60, R96, RZ ;  /* 0x000000603c44723c */ /* 0x000fec00000018ff */
[-C--:B------:R-:W-:Y:S06]  /*2a20*/  HMMA.16816.F32 R64, R64, R98.reuse, RZ ;  /* 0x000000624040723c */ /* 0x080fec00000018ff */
[----:B------:R-:W-:Y:S01]  /*2a30*/  HMMA.16816.F32 R60, R60, R98, RZ ;  /* 0x000000623c3c723c */ /* 0x000fe200000018ff */
[----:B------:R-:W1:Y:S05]  /*2a40*/  LDSM.16.M88.4 R96, [R216+0x7c00] ;  /* 0x007c0000d860783b */ /* 0x000e6a0000000200 */
[C---:B------:R-:W-:Y:S06]  /*2a50*/  HMMA.16816.F32 R4, R56.reuse, R36, R4 ;  /* 0x000000243804723c */ /* 0x040fec0000001804 */
[C---:B------:R-:W-:Y:S06]  /*2a60*/  HMMA.16816.F32 R28, R56.reuse, R52, R28 ;  /* 0x00000034381c723c */ /* 0x040fec000000181c */
[----:B------:R-:W-:Y:S06]  /*2a70*/  HMMA.16816.F32 R24, R56, R54, R24 ;  /* 0x000000363818723c */ /* 0x000fec0000001818 */
[C---:B------:R-:W-:Y:S06]  /*2a80*/  HMMA.16816.F32 R92, R32.reuse, R52, R92 ;  /* 0x00000034205c723c */ /* 0x040fec000000185c */
[C---:B------:R-:W-:Y:S06]  /*2a90*/  HMMA.16816.F32 R84, R32.reuse, R48, R84 ;  /* 0x000000302054723c */ /* 0x040fec0000001854 */
[C---:B------:R-:W-:Y:S06]  /*2aa0*/  HMMA.16816.F32 R76, R32.reuse, R44, R76 ;  /* 0x0000002c204c723c */ /* 0x040fec000000184c */
[C---:B------:R-:W-:Y:S06]  /*2ab0*/  HMMA.16816.F32 R68, R32.reuse, R36, R68 ;  /* 0x000000242044723c */ /* 0x040fec0000001844 */
[C---:B------:R-:W-:Y:S01]  /*2ac0*/  HMMA.16816.F32 R88, R32.reuse, R54, R88 ;  /* 0x000000362058723c */ /* 0x040fe20000001858 */
[----:B------:R-:W-:Y:S05]  /*2ad0*/  LDSM.16.M88.4 R52, [R215+0x3000] ;  /* 0x00300000d734783b */ /* 0x000fea0000000200 */
[C---:B------:R-:W-:Y:S06]  /*2ae0*/  HMMA.16816.F32 R80, R32.reuse, R50, R80 ;  /* 0x000000322050723c */ /* 0x040fec0000001850 */
[C---:B------:R-:W-:Y:S06]  /*2af0*/  HMMA.16816.F32 R72, R32.reuse, R46, R72 ;  /* 0x0000002e2048723c */ /* 0x040fec0000001848 */
[----:B------:R-:W-:Y:S01]  /*2b00*/  HMMA.16816.F32 R60, R32, R38, R60 ;  /* 0x00000026203c723c */ /* 0x000fe2000000183c */
[----:B------:R-:W2:Y:S05]  /*2b10*/  LDSM.16.M88.4 R32, [R213+0x7c00] ;  /* 0x007c0000d520783b */ /* 0x000eaa0000000200 */
[C---:B------:R-:W-:Y:S06]  /*2b20*/  HMMA.16816.F32 R20, R56.reuse, R48, R20 ;  /* 0x000000303814723c */ /* 0x040fec0000001814 */
[C---:B------:R-:W-:Y:S01]  /*2b30*/  HMMA.16816.F32 R16, R56.reuse, R50, R16 ;  /* 0x000000323810723c */ /* 0x040fe20000001810 */
[----:B------:R-:W-:Y:S05]  /*2b40*/  LDSM.16.M88.4 R48, [R213+0x7000] ;  /* 0x00700000d530783b */ /* 0x000fea0000000200 */
[C---:B------:R-:W-:Y:S06]  /*2b50*/  HMMA.16816.F32 R12, R56.reuse, R44, R12 ;  /* 0x0000002c380c723c */ /* 0x040fec000000180c */
[C---:B------:R-:W-:Y:S01]  /*2b60*/  HMMA.16816.F32 R8, R56.reuse, R46, R8 ;  /* 0x0000002e3808723c */ /* 0x040fe20000001808 */
[----:B------:R-:W-:Y:S05]  /*2b70*/  LDSM.16.M88.4 R44, [R213+0x7400] ;  /* 0x00740000d52c783b */ /* 0x000fea0000000200 */
[----:B------:R-:W-:Y:S01]  /*2b80*/  HMMA.16816.F32 R64, R56, R38, R64 ;  /* 0x000000263840723c */ /* 0x000fe20000001840 */
[----:B------:R-:W3:Y:S04]  /*2b90*/  LDSM.16.M88.4 R56, [R215+0x2000] ;  /* 0x00200000d738783b */ /* 0x000ee80000000200 */
[----:B------:R-:W4:Y:S01]  /*2ba0*/  LDSM.16.M88.4 R36, [R213+0x7800] ;  /* 0x00780000d524783b */ /* 0x000f220000000200 */
[----:B-1----:R-:W-:Y:S06]  /*2bb0*/  HMMA.16816.F32 R4, R112, R96, R4 ;  /* 0x000000607004723c */ /* 0x002fec0000001804 */
[-C--:B------:R-:W-:Y:S06]  /*2bc0*/  HMMA.16816.F32 R88, R116, R110.reuse, R88 ;  /* 0x0000006e7458723c */ /* 0x080fec0000001858 */
[C---:B------:R-:W-:Y:S06]  /*2bd0*/  HMMA.16816.F32 R24, R112.reuse, R110, R24 ;  /* 0x0000006e7018723c */ /* 0x040fec0000001818 */
[C---:B------:R-:W-:Y:S06]  /*2be0*/  HMMA.16816.F32 R20, R112.reuse, R104, R20 ;  /* 0x000000687014723c */ /* 0x040fec0000001814 */
[----:B------:R-:W-:Y:S06]  /*2bf0*/  HMMA.16816.F32 R16, R112, R106, R16 ;  /* 0x0000006a7010723c */ /* 0x000fec0000001810 */
[C---:B------:R-:W-:Y:S06]  /*2c00*/  HMMA.16816.F32 R84, R116.reuse, R104, R84 ;  /* 0x000000687454723c */ /* 0x040fec0000001854 */
[----:B------:R-:W-:Y:S06]  /*2c10*/  HMMA.16816.F32 R80, R116, R106, R80 ;  /* 0x0000006a7450723c */ /* 0x000fec0000001850 */
[C---:B------:R-:W-:Y:S06]  /*2c20*/  HMMA.16816.F32 R12, R112.reuse, R100, R12 ;  /* 0x00000064700c723c */ /* 0x040fec000000180c */
[C---:B------:R-:W-:Y:S06]  /*2c30*/  HMMA.16816.F32 R8, R112.reuse, R102, R8 ;  /* 0x000000667008723c */ /* 0x040fec0000001808 */
[----:B------:R-:W-:Y:S06]  /*2c40*/  HMMA.16816.F32 R64, R112, R98, R64 ;  /* 0x000000627040723c */ /* 0x000fec0000001840 */
[C---:B------:R-:W-:Y:S06]  /*2c50*/  HMMA.16816.F32 R76, R116.reuse, R100, R76 ;  /* 0x00000064744c723c */ /* 0x040fec000000184c */
[C---:B------:R-:W-:Y:S01]  /*2c60*/  HMMA.16816.F32 R72, R116.reuse, R102, R72 ;  /* 0x000000667448723c */ /* 0x040fe20000001848 */
[----:B------:R-:W-:Y:S05]  /*2c70*/  LDSM.16.M88.4 R100, [R217+0x5000] ;  /* 0x00500000d964783b */ /* 0x000fea0000000200 */
[C---:B------:R-:W-:Y:S06]  /*2c80*/  HMMA.16816.F32 R68, R116.reuse, R96, R68 ;  /* 0x000000607444723c */ /* 0x040fec0000001844 */
[----:B------:R-:W-:Y:S01]  /*2c90*/  HMMA.16816.F32 R60, R116, R98, R60 ;  /* 0x00000062743c723c */ /* 0x000fe2000000183c */
[----:B------:R-:W-:Y:S05]  /*2ca0*/  LDSM.16.M88.4 R96, [R216+0x8000] ;  /* 0x00800000d860783b */ /* 0x000fea0000000200 */
[----:B--2---:R-:W-:Y:S01]  /*2cb0*/  HMMA.16816.F32 R104, R52, R32, R4 ;  /* 0x000000203468723c */ /* 0x004fe20000001804 */
[----:B------:R-:W1:Y:S05]  /*2cc0*/  LDSM.16.M88.4 R4, [R217+0x4000] ;  /* 0x00400000d904783b */ /* 0x000e6a0000000200 */
[-C--:B------:R-:W-:Y:S06]  /*2cd0*/  HMMA.16816.F32 R28, R112, R108.reuse, R28 ;  /* 0x0000006c701c723c */ /* 0x080fec000000181c */
[----:B------:R-:W-:Y:S01]  /*2ce0*/  HMMA.16816.F32 R92, R116, R108, R92 ;  /* 0x0000006c745c723c */ /* 0x000fe2000000185c */
[----:B------:R-:W2:Y:S05]  /*2cf0*/  LDSM.16.M88.4 R108, [R216+0x8400] ;  /* 0x00840000d86c783b */ /* 0x000eaa0000000200 */
[-C--:B---3--:R-:W-:Y:S06]  /*2d00*/  HMMA.16816.F32 R88, R56, R50.reuse, R88 ;  /* 0x000000323858723c */ /* 0x088fec0000001858 */
[C---:B------:R-:W-:Y:S06]  /*2d10*/  HMMA.16816.F32 R24, R52.reuse, R50, R24 ;  /* 0x000000323418723c */ /* 0x040fec0000001818 */
[C---:B------:R-:W-:Y:S06]  /*2d20*/  HMMA.16816.F32 R20, R52.reuse, R44, R20 ;  /* 0x0000002c3414723c */ /* 0x040fec0000001814 */
[C---:B------:R-:W-:Y:S06]  /*2d30*/  HMMA.16816.F32 R16, R52.reuse, R46, R16 ;  /* 0x0000002e3410723c */ /* 0x040fec0000001810 */
[C---:B----4-:R-:W-:Y:S06]  /*2d40*/  HMMA.16816.F32 R12, R52.reuse, R36, R12 ;  /* 0x00000024340c723c */ /* 0x050fec000000180c */
[----:B------:R-:W-:Y:S06]  /*2d50*/  HMMA.16816.F32 R8, R52, R38, R8 ;  /* 0x000000263408723c */ /* 0x000fec0000001808 */
[C---:B------:R-:W-:Y:S06]  /*2d60*/  HMMA.16816.F32 R84, R56.reuse, R44, R84 ;  /* 0x0000002c3854723c */ /* 0x040fec0000001854 */
[C---:B------:R-:W-:Y:S01]  /*2d70*/  HMMA.16816.F32 R80, R56.reuse, R46, R80 ;  /* 0x0000002e3850723c */ /* 0x040fe20000001850 */
[----:B------:R-:W-:Y:S05]  /*2d80*/  LDSM.16.M88.4 R44, [R213+0x8000] ;  /* 0x00800000d52c783b */ /* 0x000fea0000000200 */
[C---:B------:R-:W-:Y:S06]  /*2d90*/  HMMA.16816.F32 R76, R56.reuse, R36, R76 ;  /* 0x00000024384c723c */ /* 0x040fec000000184c */
[----:B------:R-:W-:Y:S01]  /*2da0*/  HMMA.16816.F32 R72, R56, R38, R72 ;  /* 0x000000263848723c */ /* 0x000fe20000001848 */
[----:B------:R-:W3:Y:S05]  /*2db0*/  LDSM.16.M88.4 R36, [R215+0x4000] ;  /* 0x00400000d724783b */ /* 0x000eea0000000200 */
[-C--:B------:R-:W-:Y:S06]  /*2dc0*/  HMMA.16816.F32 R28, R52, R48.reuse, R28 ;  /* 0x00000030341c723c */ /* 0x080fec000000181c */
[----:B------:R-:W-:Y:S01]  /*2dd0*/  HMMA.16816.F32 R112, R56, R48, R92 ;  /* 0x000000303870723c */ /* 0x000fe2000000185c */
[----:B------:R-:W4:Y:S04]  /*2de0*/  LDSM.16.M88.4 R48, [R215+0x5000] ;  /* 0x00500000d730783b */ /* 0x000f280000000200 */
[----:B------:R-:W-:Y:S01]  /*2df0*/  LDSM.16.M88.4 R92, [R216+0x8c00] ;  /* 0x008c0000d85c783b */ /* 0x000fe20000000200 */
[----:B------:R-:W-:Y:S03]  /*2e00*/  HMMA.16816.F32 R64, R52, R34, R64 ;  /* 0x000000223440723c */ /* 0x000fe60000001840 */
[----:B------:R-:W5:Y:S03]  /*2e10*/  LDSM.16.M88.4 R52, [R216+0x8800] ;  /* 0x00880000d834783b */ /* 0x000f660000000200 */
[C---:B------:R-:W-:Y:S06]  /*2e20*/  HMMA.16816.F32 R68, R56.reuse, R32, R68 ;  /* 0x000000203844723c */ /* 0x040fec0000001844 */
[----:B------:R-:W-:Y:S06]  /*2e30*/  HMMA.16816.F32 R60, R56, R34, R60 ;  /* 0x00000022383c723c */ /* 0x000fec000000183c */
[-C--:B-1----:R-:W-:Y:S06]  /*2e40*/  HMMA.16816.F32 R88, R4, R98.reuse, R88 ;  /* 0x000000620458723c */ /* 0x082fec0000001858 */
[----:B------:R-:W-:Y:S01]  /*2e50*/  HMMA.16816.F32 R32, R100, R98, R24 ;  /* 0x000000626420723c */ /* 0x000fe20000001818 */
[----:B------:R-:W1:Y:S05]  /*2e60*/  LDSM.16.M88.4 R24, [R213+0x8400] ;  /* 0x00840000d518783b */ /* 0x000e6a0000000200 */
[-C--:B--2---:R-:W-:Y:S06]  /*2e70*/  HMMA.16816.F32 R84, R4, R108.reuse, R84 ;  /* 0x0000006c0454723c */ /* 0x084fec0000001854 */
[----:B------:R-:W-:Y:S06]  /*2e80*/  HMMA.16816.F32 R20, R100, R108, R20 ;  /* 0x0000006c6414723c */ /* 0x000fec0000001814 */
[-C--:B---3--:R-:W-:Y:S06]  /*2e90*/  HMMA.16816.F32 R88, R36, R46.reuse, R88 ;  /* 0x0000002e2458723c */ /* 0x088fec0000001858 */
[----:B----4-:R-:W-:Y:S06]  /*2ea0*/  HMMA.16816.F32 R32, R48, R46, R32 ;  /* 0x0000002e3020723c */ /* 0x010fec0000001820 */
[----:B-----5:R-:W-:Y:S01]  /*2eb0*/  HMMA.16816.F32 R12, R100, R52, R12 ;  /* 0x00000034640c723c */ /* 0x020fe2000000180c */
[----:B------:R-:W-:Y:S01]  /*2ec0*/  IMAD.U32 R46, RZ, RZ, UR24 ;  /* 0x00000018ff2e7e24 */ /* 0x000fe2000f8e00ff */
[----:B------:R-:W-:Y:S01]  /*2ed0*/  UMOV UR24, UR18 ;  /* 0x0000001200187c82 */ /* 0x000fe20008000000 */
[----:B------:R-:W-:-:S03]  /*2ee0*/  VIADD R47, R2, 0x1 ;  /* 0x00000001022f7836 */ /* 0x000fc60000000000 */
[----:B------:R-:W-:Y:S01]  /*2ef0*/  HMMA.16816.F32 R8, R100, R54, R8 ;  /* 0x000000366408723c */ /* 0x000fe20000001808 */
[C-C-:B------:R-:W-:Y:S02]  /*2f00*/  VIADDMNMX R219, R3.reuse, 0x8, R46.reuse, PT ;  /* 0x0000000803db7846 */ /* 0x140fe4000380012e */
[C-C-:B------:R-:W-:Y:S02]  /*2f10*/  VIADDMNMX R218, R3.reuse, 0x40, R46.reuse, PT ;  /* 0x0000004003da7846 */ /* 0x140fe4000380012e */
[----:B------:R-:W-:Y:S01]  /*2f20*/  VIADDMNMX R3, R3, 0x48, R46, PT ;  /* 0x0000004803037846 */ /* 0x000fe2000380012e */
[----:B------:R-:W-:Y:S01]  /*2f30*/  HMMA.16816.F32 R76, R4, R52, R76 ;  /* 0x00000034044c723c */ /* 0x000fe2000000184c */
[----:B------:R-:W-:Y:S01]  /*2f40*/  VIADD R46, R2, 0x8 ;  /* 0x00000008022e7836 */ /* 0x000fe20000000000 */
[C---:B------:R-:W-:Y:S02]  /*2f50*/  ISETP.GE.AND P2, PT, R47.reuse, R220, PT ;  /* 0x000000dc2f00720c */ /* 0x040fe40003f46270 */
[----:B------:R-:W-:-:S02]  /*2f60*/  ISETP.GE.AND P3, PT, R47, R219, PT ;  /* 0x000000db2f00720c */ /* 0x000fc40003f66270 */
[C---:B------:R-:W-:Y:S01]  /*2f70*/  HMMA.16816.F32 R72, R4.reuse, R54, R72 ;  /* 0x000000360448723c */ /* 0x040fe20000001848 */
[----:B------:R-:W2:Y:S01]  /*2f80*/  LDSM.16.M88.4 R52, [R213+0x8800] ;  /* 0x00880000d534783b */ /* 0x000ea20000000200 */
[C---:B------:R-:W-:Y:S02]  /*2f90*/  ISETP.GE.AND P4, PT, R46.reuse, R220, PT ;  /* 0x000000dc2e00720c */ /* 0x040fe40003f86270 */
[----:B------:R-:W-:Y:S02]  /*2fa0*/  ISETP.GE.AND P5, PT, R46, R219, PT ;  /* 0x000000db2e00720c */ /* 0x000fe40003fa6270 */
[----:B------:R-:W-:Y:S01]  /*2fb0*/  HMMA.16816.F32 R80, R4, R110, R80 ;  /* 0x0000006e0450723c */ /* 0x000fe20000001850 */
[----:B------:R-:W-:Y:S02]  /*2fc0*/  FSEL R88, R88, -INF , !P4 ;  /* 0xff80000058587808 */ /* 0x000fe40006000000 */
[C---:B------:R-:W-:Y:S02]  /*2fd0*/  ISETP.GE.AND P6, PT, R46.reuse, R218, PT ;  /* 0x000000da2e00720c */ /* 0x040fe40003fc6270 */
[----:B------:R-:W-:Y:S01]  /*2fe0*/  ISETP.GE.AND P4, PT, R46, R3, PT ;  /* 0x000000032e00720c */ /* 0x000fe20003f86270 */
[----:B-1----:R-:W-:Y:S01]  /*2ff0*/  HMMA.16816.F32 R84, R36, R24, R84 ;  /* 0x000000182454723c */ /* 0x002fe20000001854 */
[----:B------:R-:W-:-:S02]  /*3000*/  FSEL R46, R90, -INF , !P5 ;  /* 0xff8000005a2e7808 */ /* 0x000fc40006800000 */
[----:B------:R-:W-:Y:S01]  /*3010*/  FSEL R56, R32, -INF , !P6 ;  /* 0xff80000020387808 */ /* 0x000fe20007000000 */
[----:B------:R-:W-:Y:S01]  /*3020*/  VIADD R32, R2, 0x11 ;  /* 0x0000001102207836 */ /* 0x000fe20000000000 */
[----:B------:R-:W-:Y:S01]  /*3030*/  FSEL R57, R34, -INF , !P4 ;  /* 0xff80000022397808 */ /* 0x000fe20006000000 */
[----:B------:R-:W-:Y:S01]  /*3040*/  HMMA.16816.F32 R16, R100, R110, R16 ;  /* 0x0000006e6410723c */ /* 0x000fe20000001810 */
[C---:B------:R-:W-:Y:S02]  /*3050*/  ISETP.GE.AND P1, PT, R47.reuse, R218, PT ;  /* 0x000000da2f00720c */ /* 0x040fe40003f26270 */
[----:B------:R-:W-:-:S03]  /*3060*/  ISETP.GE.AND P0, PT, R47, R3, PT ;  /* 0x000000032f00720c */ /* 0x000fc60003f06270 */
[----:B------:R-:W-:Y:S06]  /*3070*/  HMMA.16816.F32 R20, R48, R24, R20 ;  /* 0x000000183014723c */ /* 0x000fec0000001814 */
[----:B------:R-:W-:Y:S01]  /*3080*/  HMMA.16816.F32 R80, R36, R26, R80 ;  /* 0x0000001a2450723c */ /* 0x000fe20000001850 */
[----:B------:R-:W-:-:S05]  /*3090*/  VIADD R24, R2, 0x9 ;  /* 0x0000000902187836 */ /* 0x000fca0000000000 */
[C---:B------:R-:W-:Y:S01]  /*30a0*/  ISETP.GE.AND P5, PT, R24.reuse, R218, PT ;  /* 0x000000da1800720c */ /* 0x040fe20003fa6270 */
[----:B------:R-:W-:Y:S01]  /*30b0*/  HMMA.16816.F32 R28, R100, R96, R28 ;  /* 0x00000060641c723c */ /* 0x000fe2000000181c */
[----:B------:R-:W-:Y:S02]  /*30c0*/  ISETP.GE.AND P6, PT, R24, R220, PT ;  /* 0x000000dc1800720c */ /* 0x000fe40003fc6270 */
[----:B------:R-:W-:Y:S01]  /*30d0*/  FSEL R58, R33, -INF , !P5 ;  /* 0xff800000213a7808 */ /* 0x000fe20006800000 */
[----:B------:R-:W-:Y:S01]  /*30e0*/  VIADD R33, R2, 0x18 ;  /* 0x0000001802217836 */ /* 0x000fe20000000000 */
[C---:B------:R-:W-:Y:S01]  /*30f0*/  ISETP.GE.AND P4, PT, R24.reuse, R3, PT ;  /* 0x000000031800720c */ /* 0x040fe20003f86270 */
[----:B------:R-:W-:Y:S01]  /*3100*/  HMMA.16816.F32 R16, R48, R26, R16 ;  /* 0x0000001a3010723c */ /* 0x000fe20000001810 */
[----:B------:R-:W-:Y:S01]  /*3110*/  ISETP.GE.AND P5, PT, R24, R219, PT ;  /* 0x000000db1800720c */ /* 0x000fe20003fa6270 */
[----:B------:R-:W-:Y:S01]  /*3120*/  VIADD R24, R2, 0x10 ;  /* 0x0000001002187836 */ /* 0x000fe20000000000 */
[----:B------:R-:W-:-:S02]  /*3130*/  FSEL R47, R35, -INF , !P4 ;  /* 0xff800000232f7808 */ /* 0x000fc40006000000 */
[----:B------:R-:W-:Y:S01]  /*3140*/  FSEL R34, R91, -INF , !P5 ;  /* 0xff8000005b227808 */ /* 0x000fe20006800000 */
[-C--:B--2---:R-:W-:Y:S01]  /*3150*/  HMMA.16816.F32 R76, R36, R52.reuse, R76 ;  /* 0x00000034244c723c */ /* 0x084fe2000000184c */
[----:B------:R-:W-:Y:S02]  /*3160*/  ISETP.GE.AND P5, PT, R24, R220, PT ;  /* 0x000000dc1800720c */ /* 0x000fe40003fa6270 */
[----:B------:R-:W-:Y:S02]  /*3170*/  FSEL R89, R89, -INF , !P6 ;  /* 0xff80000059597808 */ /* 0x000fe40007000000 */
[----:B------:R-:W-:Y:S01]  /*3180*/  FSEL R84, R84, -INF , !P5 ;  /* 0xff80000054547808 */ /* 0x000fe20006800000 */
[----:B------:R-:W-:Y:S01]  /*3190*/  HMMA.16816.F32 R12, R48, R52, R12 ;  /* 0x00000034300c723c */ /* 0x000fe2000000180c */
[C---:B------:R-:W-:Y:S02]  /*31a0*/  ISETP.GE.AND P4, PT, R24.reuse, R219, PT ;  /* 0x000000db1800720c */ /* 0x040fe40003f86270 */
[----:B------:R-:W-:-:S02]  /*31b0*/  ISETP.GE.AND P6, PT, R24, R218, PT ;  /* 0x000000da1800720c */ /* 0x000fc40003fc6270 */
[----:B------:R-:W-:Y:S01]  /*31c0*/  ISETP.GE.AND P5, PT, R24, R3, PT ;  /* 0x000000031800720c */ /* 0x000fe20003fa6270 */
[----:B------:R-:W-:Y:S01]  /*31d0*/  HMMA.16816.F32 R68, R4, R92, R68 ;  /* 0x0000005c0444723c */ /* 0x000fe20000001844 */
[----:B------:R-:W1:Y:S01]  /*31e0*/  LDSM.16.M88.4 R24, [R213+0x8c00] ;  /* 0x008c0000d518783b */ /* 0x000e620000000200 */
[----:B------:R-:W-:Y:S01]  /*31f0*/  FSEL R136, R86, -INF , !P4 ;  /* 0xff80000056887808 */ /* 0x000fe20006000000 */
[----:B------:R-:W-:Y:S01]  /*3200*/  VIADD R52, R2, 0x20 ;  /* 0x0000002002347836 */ /* 0x000fe20000000000 */
[----:B------:R-:W-:Y:S01]  /*3210*/  ISETP.GE.AND P4, PT, R32, R220, PT ;  /* 0x000000dc2000720c */ /* 0x000fe20003f86270 */
[----:B------:R-:W-:-:S04]  /*3220*/  DEPBAR.LE SB0, 0x0 ;  /* 0x000080000000791a */ /* 0x000fc80000000000 */
[----:B------:R-:W-:Y:S01]  /*3230*/  FSEL R22, R22, -INF , !P5 ;  /* 0xff80000016167808 */ /* 0x000fe20006800000 */
[----:B------:R-:W-:Y:S01]  /*3240*/  HMMA.16816.F32 R104, R100, R92, R104 ;  /* 0x0000005c6468723c */ /* 0x000fe20000001868 */
[----:B------:R-:W-:Y:S02]  /*3250*/  ISETP.GE.AND P5, PT, R32, R218, PT ;  /* 0x000000da2000720c */ /* 0x000fe40003fa6270 */
[----:B------:R-:W-:Y:S02]  /*3260*/  FSEL R20, R20, -INF , !P6 ;  /* 0xff80000014147808 */ /* 0x000fe40007000000 */
[----:B------:R-:W-:Y:S01]  /*3270*/  FSEL R85, R85, -INF , !P4 ;  /* 0xff80000055557808 */ /* 0x000fe20006000000 */
[----:B------:R-:W-:Y:S01]  /*3280*/  HMMA.16816.F32 R112, R4, R96, R112 ;  /* 0x000000600470723c */ /* 0x000fe20000001870 */
[C---:B------:R-:W-:Y:S02]  /*3290*/  ISETP.GE.AND P6, PT, R32.reuse, R219, PT ;  /* 0x000000db2000720c */ /* 0x040fe40003fc6270 */
[----:B------:R-:W-:Y:S01]  /*32a0*/  ISETP.GE.AND P4, PT, R32, R3, PT ;  /* 0x000000032000720c */ /* 0x000fe20003f86270 */
[----:B------:R-:W-:Y:S01]  /*32b0*/  VIADD R32, R2, 0x19 ;  /* 0x0000001902207836 */ /* 0x000fe20000000000 */
[----:B------:R-:W-:Y:S01]  /*32c0*/  FSEL R21, R21, -INF , !P5 ;  /* 0xff80000015157808 */ /* 0x000fe20006800000 */
[----:B------:R-:W-:Y:S01]  /*32d0*/  HMMA.16816.F32 R72, R36, R54, R72 ;  /* 0x000000362448723c */ /* 0x000fe20000001848 */
[----:B------:R-:W-:-:S02]  /*32e0*/  ISETP.GE.AND P5, PT, R33, R219, PT ;  /* 0x000000db2100720c */ /* 0x000fc40003fa6270 */
[----:B------:R-:W-:Y:S02]  /*32f0*/  FSEL R23, R23, -INF , !P4 ;  /* 0xff80000017177808 */ /* 0x000fe40006000000 */
[----:B------:R-:W-:Y:S01]  /*3300*/  FSEL R172, R82, -INF , !P5 ;  /* 0xff80000052ac7808 */ /* 0x000fe20006800000 */
[----:B------:R-:W-:Y:S01]  /*3310*/  HMMA.16816.F32 R8, R48, R54, R8 ;  /* 0x000000363008723c */ /* 0x000fe20000001808 */
[----:B------:R-:W-:Y:S02]  /*3320*/  ISETP.GE.AND P4, PT, R33, R220, PT ;  /* 0x000000dc2100720c */ /* 0x000fe40003f86270 */
[----:B------:R-:W-:Y:S02]  /*3330*/  ISETP.GE.AND P5, PT, R32, R218, PT ;  /* 0x000000da2000720c */ /* 0x000fe40003fa6270 */
[----:B------:R-:W-:Y:S01]  /*3340*/  FSEL R35, R80, -INF , !P4 ;  /* 0xff80000050237808 */ /* 0x000fe20006000000 */
[----:B------:R-:W-:Y:S01]  /*3350*/  HMMA.16816.F32 R64, R100, R94, R64 ;  /* 0x0000005e6440723c */ /* 0x000fe20000001840 */
[----:B------:R-:W-:-:S02]  /*3360*/  FSEL R17, R17, -INF , !P5 ;  /* 0xff80000011117808 */ /* 0x000fc40006800000 */
[----:B------:R-:W-:Y:S02]  /*3370*/  ISETP.GE.AND P4, PT, R33, R3, PT ;  /* 0x000000032100720c */ /* 0x000fe40003f86270 */
[----:B------:R-:W-:Y:S01]  /*3380*/  ISETP.GE.AND P5, PT, R32, R219, PT ;  /* 0x000000db2000720c */ /* 0x000fe20003fa6270 */
[----:B------:R-:W-:Y:S01]  /*3390*/  HMMA.16816.F32 R60, R4, R94, R60 ;  /* 0x0000005e043c723c */ /* 0x000fe2000000183c */
[----:B------:R-:W-:Y:S02]  /*33a0*/  FSEL R137, R87, -INF , !P6 ;  /* 0xff80000057897808 */ /* 0x000fe40007000000 */
[----:B------:R-:W-:Y:S02]  /*33b0*/  ISETP.GE.AND P6, PT, R33, R218, PT ;  /* 0x000000da2100720c */ /* 0x000fe40003fc6270 */
[----:B------:R-:W-:Y:S01]  /*33c0*/  FSEL R33, R18, -INF , !P4 ;  /* 0xff80000012217808 */ /* 0x000fe20006000000 */
[----:B-1----:R-:W-:Y:S01]  /*33d0*/  HMMA.16816.F32 R68, R36, R24, R68 ;  /* 0x000000182444723c */ /* 0x002fe20000001844 */
[----:B------:R-:W-:Y:S01]  /*33e0*/  FSEL R173, R83, -INF , !P5 ;  /* 0xff80000053ad7808 */ /* 0x000fe20006800000 */
[----:B------:R-:W-:Y:S01]  /*33f0*/  VIADD R5, R2, 0x30 ;  /* 0x0000003002057836 */ /* 0x000fe20000000000 */
[----:B------:R-:W-:Y:S01]  /*3400*/  ISETP.GE.AND P4, PT, R32, R3, PT ;  /* 0x000000032000720c */ /* 0x000fe20003f86270 */
[----:B------:R-:W-:Y:S01]  /*3410*/  VIADD R4, R2, 0x31 ;  /* 0x0000003102047836 */ /* 0x000fe20000000000 */
[----:B------:R-:W-:Y:S01]  /*3420*/  BAR.SYNC.DEFER_BLOCKING 0x0 ;  /* 0x0000000000007b1d */ /* 0x000fe20000010000 */
[----:B------:R-:W-:Y:S01]  /*3430*/  ISETP.GE.AND P5, PT, R52, R220, PT ;  /* 0x000000dc3400720c */ /* 0x000fe20003fa6270 */
[----:B------:R-:W-:Y:S01]  /*3440*/  HMMA.16816.F32 R28, R48, R44, R28 ;  /* 0x0000002c301c723c */ /* 0x000fe2000000181c */
[----:B------:R-:W-:-:S02]  /*3450*/  FSEL R16, R16, -INF , !P6 ;  /* 0xff80000010107808 */ /* 0x000fc40007000000 */
[----:B------:R-:W-:Y:S02]  /*3460*/  ISETP.GE.AND P6, PT, R32, R220, PT ;  /* 0x000000dc2000720c */ /* 0x000fe40003fc6270 */
[----:B------:R-:W-:Y:S01]  /*3470*/  FSEL R32, R19, -INF , !P4 ;  /* 0xff80000013207808 */ /* 0x000fe20006000000 */
[----:B------:R-:W-:Y:S01]  /*3480*/  VIADD R19, R2, 0x21 ;  /* 0x0000002102137836 */ /* 0x000fe20000000000 */
[----:B------:R-:W-:Y:S01]  /*3490*/  FSEL R174, R76, -INF , !P5 ;  /* 0xff8000004cae7808 */ /* 0x000fe20006800000 */
[----:B------:R-:W-:Y:S01]  /*34a0*/  HMMA.16816.F32 R104, R48, R24, R104 ;  /* 0x000000183068723c */ /* 0x000fe20000001868 */
[C---:B------:R-:W-:Y:S02]  /*34b0*/  ISETP.GE.AND P4, PT, R52.reuse, R219, PT ;  /* 0x000000db3400720c */ /* 0x040fe40003f86270 */
[----:B------:R-:W-:Y:S02]  /*34c0*/  ISETP.GE.AND P5, PT, R52, R3, PT ;  /* 0x000000033400720c */ /* 0x000fe40003fa6270 */
[----:B------:R-:W-:Y:S01]  /*34d0*/  FSEL R18, R81, -INF , !P6 ;  /* 0xff80000051127808 */ /* 0x000fe20007000000 */
[----:B------:R-:W-:Y:S01]  /*34e0*/  HMMA.16816.F32 R112, R36, R44, R112 ;  /* 0x0000002c2470723c */ /* 0x000fe20000001870 */
[----:B------:R-:W-:-:S02]  /*34f0*/  FSEL R201, R78, -INF , !P4 ;  /* 0xff8000004ec97808 */ /* 0x000fc40006000000 */
[----:B------:R-:W-:Y:S01]  /*3500*/  FSEL R183, R14, -INF , !P5 ;  /* 0xff8000000eb77808 */ /* 0x000fe20006800000 */
[----:B------:R-:W-:Y:S01]  /*3510*/  VIADD R14, R2, 0x28 ;  /* 0x00000028020e7836 */ /* 0x000fe20000000000 */
[----:B------:R-:W-:Y:S01]  /*3520*/  ISETP.GE.AND P6, PT, R52, R218, PT ;  /* 0x000000da3400720c */ /* 0x000fe20003fc6270 */
[-C--:B------:R-:W-:Y:S01]  /*3530*/  HMMA.16816.F32 R64, R48, R26.reuse, R64 ;  /* 0x0000001a3040723c */ /* 0x080fe20000001840 */
[C---:B------:R-:W-:Y:S02]  /*3540*/  ISETP.GE.AND P4, PT, R19.reuse, R220, PT ;  /* 0x000000dc1300720c */ /* 0x040fe40003f86270 */
[----:B------:R-:W-:Y:S02]  /*3550*/  ISETP.GE.AND P5, PT, R19, R218, PT ;  /* 0x000000da1300720c */ /* 0x000fe40003fa6270 */
[----:B------:R-:W-:Y:S01]  /*3560*/  FSEL R175, R12, -INF , !P6 ;  /* 0xff8000000caf7808 */ /* 0x000fe20007000000 */
[----:B------:R-:W-:Y:S01]  /*3570*/  VIADD R12, R2, 0x29 ;  /* 0x00000029020c7836 */ /* 0x000fe20000000000 */
[----:B------:R-:W-:Y:S01]  /*3580*/  FSEL R191, R77, -INF , !P4 ;  /* 0xff8000004dbf7808 */ /* 0x000fe20006000000 */
[----:B------:R-:W-:Y:S01]  /*3590*/  HMMA.16816.F32 R60, R36, R26, R60 ;  /* 0x0000001a243c723c */ /* 0x000fe2000000183c */
[----:B------:R-:W-:-:S02]  /*35a0*/  FSEL R176, R13, -INF , !P5 ;  /* 0xff8000000db07808 */ /* 0x000fc40006800000 */
[C---:B------:R-:W-:Y:S02]  /*35b0*/  ISETP.GE.AND P6, PT, R19.reuse, R219, PT ;  /* 0x000000db1300720c */ /* 0x040fe40003fc6270 */
[----:B------:R-:W-:Y:S02]  /*35c0*/  ISETP.GE.AND P4, PT, R19, R3, PT ;  /* 0x000000031300720c */ /* 0x000fe40003f86270 */
[----:B------:R-:W-:Y:S02]  /*35d0*/  ISETP.GE.AND P5, PT, R14, R220, PT ;  /* 0x000000dc0e00720c */ /* 0x000fe40003fa6270 */
[----:B------:R-:W-:Y:S02]  /*35e0*/  FSEL R204, R79, -INF , !P6 ;  /* 0xff8000004fcc7808 */ /* 0x000fe40007000000 */
[----:B------:R-:W-:Y:S02]  /*35f0*/  FSEL R184, R15, -INF , !P4 ;  /* 0xff8000000fb87808 */ /* 0x000fe40006000000 */
[----:B------:R-:W-:-:S02]  /*3600*/  FSEL R193, R72, -INF , !P5 ;  /* 0xff80000048c17808 */ /* 0x000fc40006800000 */
[C---:B------:R-:W-:Y:S02]  /*3610*/  ISETP.GE.AND P6, PT, R14.reuse, R219, PT ;  /* 0x000000db0e00720c */ /* 0x040fe40003fc6270 */
[C---:B------:R-:W-:Y:S02]  /*3620*/  ISETP.GE.AND P4, PT, R14.reuse, R218, PT ;  /* 0x000000da0e00720c */ /* 0x040fe40003f86270 */
        /* <DEDUP_REMOVED lines=10> */
[-C--:B------:R-:W-:Y:S02]  /*36d0*/  ISETP.GE.AND P6, PT, R12, R219.reuse, PT ;  /* 0x000000db0c00720c */ /* 0x080fe40003fc6270 */
[C---:B------:R-:W-:Y:S02]  /*36e0*/  ISETP.GE.AND P5, PT, R5.reuse, R220, PT ;  /* 0x000000dc0500720c */ /* 0x040fe40003fa6270 */
[----:B------:R-:W-:Y:S02]  /*36f0*/  ISETP.GE.AND P4, PT, R5, R219, PT ;  /* 0x000000db0500720c */ /* 0x000fe40003f86270 */
[----:B------:R-:W-:Y:S02]  /*3700*/  FSEL R206, R75, -INF , !P6 ;  /* 0xff8000004bce7808 */ /* 0x000fe40007000000 */
[----:B------:R-:W-:Y:S02]  /*3710*/  FSEL R200, R68, -INF , !P5 ;  /* 0xff80000044c87808 */ /* 0x000fe40006800000 */
[----:B------:R-:W-:-:S02]  /*3720*/  FSEL R203, R70, -INF , !P4 ;  /* 0xff80000046cb7808 */ /* 0x000fc40006000000 */
[----:B------:R-:W-:Y:S02]  /*3730*/  FSEL R31, R31, -INF , !P0 ;  /* 0xff8000001f1f7808 */ /* 0x000fe40004000000 */
[C---:B------:R-:W-:Y:S02]  /*3740*/  ISETP.GE.AND P6, PT, R5.reuse, R218, PT ;  /* 0x000000da0500720c */ /* 0x040fe40003fc6270 */
[-C--:B------:R-:W-:Y:S02]  /*3750*/  ISETP.GE.AND P5, PT, R5, R3.reuse, PT ;  /* 0x000000030500720c */ /* 0x080fe40003fa6270 */
[----:B------:R-:W-:Y:S02]  /*3760*/  ISETP.GE.AND P4, PT, R4, R220, PT ;  /* 0x000000dc0400720c */ /* 0x000fe40003f86270 */
[----:B------:R-:W-:Y:S02]  /*3770*/  ISETP.GE.AND P0, PT, R2, R3, PT ;  /* 0x000000030200720c */ /* 0x000fe40003f06270 */
[----:B------:R-:W-:-:S02]  /*3780*/  FSEL R194, R104, -INF , !P6 ;  /* 0xff80000068c27808 */ /* 0x000fc40007000000 */
[----:B------:R-:W-:Y:S02]  /*3790*/  FSEL R190, R106, -INF , !P5 ;  /* 0xff8000006abe7808 */ /* 0x000fe40006800000 */
[----:B------:R-:W-:Y:S02]  /*37a0*/  FSEL R202, R69, -INF , !P4 ;  /* 0xff80000045ca7808 */ /* 0x000fe40006000000 */
[----:B------:R-:W-:Y:S02]  /*37b0*/  FSEL R30, R30, -INF , !P0 ;  /* 0xff8000001e1e7808 */ /* 0x000fe40004000000 */
[C---:B------:R-:W-:Y:S02]  /*37c0*/  ISETP.GE.AND P6, PT, R4.reuse, R219, PT ;  /* 0x000000db0400720c */ /* 0x040fe40003fc6270 */
[C---:B------:R-:W-:Y:S02]  /*37d0*/  ISETP.GE.AND P5, PT, R4.reuse, R218, PT ;  /* 0x000000da0400720c */ /* 0x040fe40003fa6270 */
[----:B------:R-:W-:Y:S01]  /*37e0*/  ISETP.GE.AND P4, PT, R4, R3, PT ;  /* 0x000000030400720c */ /* 0x000fe20003f86270 */
[----:B------:R-:W-:Y:S01]  /*37f0*/  VIADD R4, R2, 0x38 ;  /* 0x0000003802047836 */ /* 0x000fe20000000000 */
[----:B------:R-:W-:-:S02]  /*3800*/  FSEL R113, R113, -INF , !P2 ;  /* 0xff80000071717808 */ /* 0x000fc40005000000 */
[----:B------:R-:W-:Y:S02]  /*3810*/  PLOP3.LUT P0, PT, PT, PT, UP0, 0x80, 0x0 ;  /* 0x000000000000781c */ /* 0x000fe40003f0f008 */
[C---:B------:R-:W-:Y:S02]  /*3820*/  ISETP.GE.AND P2, PT, R2.reuse, R220, PT ;  /* 0x000000dc0200720c */ /* 0x040fe40003f46270 */
[----:B------:R-:W-:Y:S02]  /*3830*/  FSEL R199, R105, -INF , !P5 ;  /* 0xff80000069c77808 */ /* 0x000fe40006800000 */
[----:B------:R-:W-:Y:S02]  /*3840*/  FSEL R29, R29, -INF , !P1 ;  /* 0xff8000001d1d7808 */ /* 0x000fe40004800000 */
[----:B------:R-:W-:Y:S02]  /*3850*/  FSEL R8, R115, -INF , !P3 ;  /* 0xff80000073087808 */ /* 0x000fe40005800000 */
[----:B------:R-:W-:-:S02]  /*3860*/  ISETP.GE.AND P5, PT, R2, R219, PT ;  /* 0x000000db0200720c */ /* 0x000fc40003fa6270 */
[----:B------:R-:W-:Y:S02]  /*3870*/  FSEL R112, R112, -INF , !P2 ;  /* 0xff80000070707808 */ /* 0x000fe40005000000 */
[CC--:B------:R-:W-:Y:S01]  /*3880*/  ISETP.GE.AND P1, PT, R2.reuse, R218.reuse, PT ;  /* 0x000000da0200720c */ /* 0x0c0fe20003f26270 */
[----:B------:R-:W-:Y:S01]  /*3890*/  VIADD R2, R2, 0x39 ;  /* 0x0000003902027836 */ /* 0x000fe20000000000 */
[C---:B------:R-:W-:Y:S02]  /*38a0*/  ISETP.GE.AND P3, PT, R4.reuse, R218, PT ;  /* 0x000000da0400720c */ /* 0x040fe40003f66270 */
[----:B------:R-:W-:Y:S02]  /*38b0*/  ISETP.GE.AND P2, PT, R4, R3, PT ;  /* 0x000000030400720c */ /* 0x000fe40003f46270 */
[----:B------:R-:W-:Y:S02]  /*38c0*/  FSEL R182, R71, -INF , !P6 ;  /* 0xff80000047b67808 */ /* 0x000fe40007000000 */
[----:B------:R-:W-:-:S02]  /*38d0*/  FSEL R192, R107, -INF , !P4 ;  /* 0xff8000006bc07808 */ /* 0x000fc40006000000 */
[----:B------:R-:W-:Y:S02]  /*38e0*/  FSEL R114, R114, -INF , !P5 ;  /* 0xff80000072727808 */ /* 0x000fe40006800000 */
[----:B------:R-:W-:Y:S02]  /*38f0*/  FSEL R198, R64, -INF , !P3 ;  /* 0xff80000040c67808 */ /* 0x000fe40005800000 */
[----:B------:R-:W-:Y:S02]  /*3900*/  FSEL R189, R66, -INF , !P2 ;  /* 0xff80000042bd7808 */ /* 0x000fe40005000000 */
[----:B------:R-:W-:Y:S02]  /*3910*/  FSEL R28, R28, -INF , !P1 ;  /* 0xff8000001c1c7808 */ /* 0x000fe40004800000 */
[C---:B------:R-:W-:Y:S02]  /*3920*/  ISETP.GE.AND P6, PT, R4.reuse, R220, PT ;  /* 0x000000dc0400720c */ /* 0x040fe40003fc6270 */
[----:B------:R-:W-:-:S02]  /*3930*/  ISETP.GE.AND P4, PT, R4, R219, PT ;  /* 0x000000db0400720c */ /* 0x000fc40003f86270 */
[C---:B------:R-:W-:Y:S02]  /*3940*/  ISETP.GE.AND P5, PT, R2.reuse, R220, PT ;  /* 0x000000dc0200720c */ /* 0x040fe40003fa6270 */
[C---:B------:R-:W-:Y:S02]  /*3950*/  ISETP.GE.AND P3, PT, R2.reuse, R219, PT ;  /* 0x000000db0200720c */ /* 0x040fe40003f66270 */
[C---:B------:R-:W-:Y:S02]  /*3960*/  ISETP.GE.AND P2, PT, R2.reuse, R218, PT ;  /* 0x000000da0200720c */ /* 0x040fe40003f46270 */
[----:B------:R-:W-:Y:S01]  /*3970*/  ISETP.GE.AND P1, PT, R2, R3, PT ;  /* 0x000000030200720c */ /* 0x000fe20003f26270 */
[----:B------:R-:W-:Y:S01]  /*3980*/  IMAD.IADD R2, R121, 0x1, R122 ;  /* 0x0000000179027824 */ /* 0x000fe200078e027a */
[----:B------:R-:W-:Y:S02]  /*3990*/  FSEL R196, R65, -INF , !P2 ;  /* 0xff80000041c47808 */ /* 0x000fe40005000000 */
[----:B------:R-:W-:-:S02]  /*39a0*/  FSEL R187, R67, -INF , !P1 ;  /* 0xff80000043bb7808 */ /* 0x000fc40004800000 */
[----:B------:R-:W-:Y:S02]  /*39b0*/  FSEL R205, R60, -INF , !P6 ;  /* 0xff8000003ccd7808 */ /* 0x000fe40007000000 */
[----:B------:R-:W-:Y:S02]  /*39c0*/  FSEL R181, R62, -INF , !P4 ;  /* 0xff8000003eb57808 */ /* 0x000fe40006000000 */
[----:B------:R-:W-:Y:S02]  /*39d0*/  FSEL R208, R61, -INF , !P5 ;  /* 0xff8000003dd07808 */ /* 0x000fe40006800000 */
[----:B------:R-:W-:Y:S01]  /*39e0*/  FSEL R177, R63, -INF , !P3 ;  /* 0xff8000003fb17808 */ /* 0x000fe20005800000 */
[----:B------:R-:W-:Y:S06]  /*39f0*/  @!P0 BRA `(.L_x_78) ;  /* 0x0000000400088947 */ /* 0x000fec0003800000 */
[----:B------:R-:W-:Y:S01]  /*3a00*/  ULDC UR10, c[0x0][0x2d0] ;  /* 0x0000b400000a7ab9 */ /* 0x000fe20000000800 */
[----:B------:R-:W-:Y:S01]  /*3a10*/  UIADD3 UR11, UR19, -0x2, URZ ;  /* 0xfffffffe130b7890 */ /* 0x000fe2000fffe03f */
[----:B------:R-:W-:Y:S01]  /*3a20*/  ISETP.GE.AND P4, PT, R41, UR10, PT ;  /* 0x0000000a29007c0c */ /* 0x000fe2000bf86270 */
[----:B------:R-:W-:Y:S01]  /*3a30*/  BSSY B0, `(.L_x_79) ;  /* 0x000003d000007945 */ /* 0x000fe20003800000 */
[----:B------:R-:W-:Y:S01]  /*3a40*/  ISETP.GE.AND P5, PT, R42, UR10, PT ;  /* 0x0000000a2a007c0c */ /* 0x000fe2000bfa6270 */
[----:B------:R-:W-:Y:S01]  /*3a50*/  UIMAD UR25, UR25, UR11, URZ ;  /* 0x0000000b191972a4 */ /* 0x000fe2000f8e023f */
[----:B------:R-:W-:Y:S01]  /*3a60*/  ISETP.GE.AND P2, PT, R40, UR10, PT ;  /* 0x0000000a28007c0c */ /* 0x000fe2000bf46270 */
[----:B------:R-:W-:Y:S01]  /*3a70*/  USHF.R.S32.HI UR10, URZ, 0x1f, UR11 ;  /* 0x0000001f3f0a7899 */ /* 0x000fe2000801140b */
[----:B------:R-:W-:-:S03]  /*3a80*/  IMAD.WIDE.U32 R120, R120, UR11, R226 ;  /* 0x0000000b78787c25 */ /* 0x000fc6000f8e00e2 */
[----:B------:R-:W-:-:S04]  /*3a90*/  UIMAD UR10, UR10, UR26, UR25 ;  /* 0x0000001a0a0a72a4 */ /* 0x000fc8000f8e0219 */
[----:B------:R-:W1:Y:S02]  /*3aa0*/  @!P4 LDC.64 R12, c[0x0][0x218] ;  /* 0x00008600ff0ccb82 */ /* 0x000e640000000a00 */
[----:B------:R-:W-:Y:S01]  /*3ab0*/  VIADD R9, R121, UR10 ;  /* 0x0000000a79097c36 */ /* 0x000fe20008000000 */
[----:B------:R2:W-:Y:S04]  /*3ac0*/  @P5 STS [R222+0x6000], RZ ;  /* 0x006000ffde005388 */ /* 0x0005e80000000800 */
[----:B------:R2:W-:Y:S01]  /*3ad0*/  @P5 STS [R222+0x6004], RZ ;  /* 0x006004ffde005388 */ /* 0x0005e20000000800 */
[----:B------:R-:W3:Y:S03]  /*3ae0*/  @!P5 LDC.64 R14, c[0x0][0x218] ;  /* 0x00008600ff0edb82 */ /* 0x000ee60000000a00 */
[----:B------:R2:W-:Y:S05]  /*3af0*/  @P5 STS.64 [R222+0x6008], RZ ;  /* 0x006008ffde005388 */ /* 0x0005ea0000000a00 */
[----:B------:R-:W4:Y:S08]  /*3b00*/  @!P2 LDC.64 R10, c[0x0][0x218] ;  /* 0x00008600ff0aab82 */ /* 0x000f300000000a00 */
[----:B------:R-:W5:Y:S01]  /*3b10*/  @!P5 LDC.64 R6, c[0x0][0x218] ;  /* 0x00008600ff06db82 */ /* 0x000f620000000a00 */
[----:B-1----:R-:W-:-:S04]  /*3b20*/  @!P4 LEA R12, P3, R120, R12, 0x1 ;  /* 0x0000000c780cc211 */ /* 0x002fc800078608ff */
[----:B------:R-:W-:-:S03]  /*3b30*/  @!P4 LEA.HI.X R13, R120, R13, R9, 0x1, P3 ;  /* 0x0000000d780dc211 */ /* 0x000fc600018f0c09 */
[----:B------:R-:W1:Y:S01]  /*3b40*/  @!P4 LDC.64 R4, c[0x0][0x218] ;  /* 0x00008600ff04cb82 */ /* 0x000e620000000a00 */
[----:B---3--:R-:W-:-:S04]  /*3b50*/  @!P5 LEA R14, P6, R120, R14, 0x1 ;  /* 0x0000000e780ed211 */ /* 0x008fc800078c08ff */
[C-C-:B------:R-:W-:Y:S02]  /*3b60*/  @!P5 LEA.HI.X R15, R120.reuse, R15, R9.reuse, 0x1, P6 ;  /* 0x0000000f780fd211 */ /* 0x140fe400030f0c09 */
[C---:B----4-:R-:W-:Y:S02]  /*3b70*/  @!P2 LEA R24, P1, R120.reuse, R10, 0x1 ;  /* 0x0000000a7818a211 */ /* 0x050fe400078208ff */
[C---:B------:R-:W-:Y:S01]  /*3b80*/  IADD3 R10, P3, R120.reuse, UR13, RZ ;  /* 0x0000000d780a7c10 */ /* 0x040fe2000ff7e0ff */
[----:B------:R-:W-:Y:S01]  /*3b90*/  @!PT LDS RZ, [RZ] ;  /* 0x00000000fffff984 */ /* 0x000fe20000000800 */
[----:B------:R-:W-:Y:S01]  /*3ba0*/  @!PT LDS RZ, [RZ] ;  /* 0x00000000fffff984 */ /* 0x000fe20000000800 */
[----:B------:R-:W-:Y:S01]  /*3bb0*/  @!PT LDS RZ, [RZ] ;  /* 0x00000000fffff984 */ /* 0x000fe20000000800 */
[----:B------:R2:W-:Y:S01]  /*3bc0*/  @!P5 LDGSTS.E.BYPASS.LTC128B.128 [R222+0x6000], desc[UR22][R14.64] ;  /* 0x060000000ededfae */ /* 0x0005e2000b901d56 */
[----:B------:R-:W-:Y:S02]  /*3bd0*/  @!P2 LEA.HI.X R25, R120, R11, R9, 0x1, P1 ;  /* 0x0000000b7819a211 */ /* 0x000fe400008f0c09 */
[----:B------:R-:W-:Y:S01]  /*3be0*/  IADD3.X R9, R9, UR5, RZ, P3, !PT ;  /* 0x0000000509097c10 */ /* 0x000fe20009ffe4ff */
[----:B------:R2:W-:Y:S01]  /*3bf0*/  @P4 STS.128 [R222+0x7000], RZ ;  /* 0x007000ffde004388 */ /* 0x0005e20000000c00 */
[----:B-----5:R-:W-:-:S03]  /*3c00*/  @!P5 LEA R6, P1, R10, R6, 0x1 ;  /* 0x000000060a06d211 */ /* 0x020fc600078208ff */
[----:B------:R-:W-:Y:S01]  /*3c10*/  @!PT LDS RZ, [RZ] ;  /* 0x00000000fffff984 */ /* 0x000fe20000000800 */
[----:B------:R-:W-:Y:S01]  /*3c20*/  @!PT LDS RZ, [RZ] ;  /* 0x00000000fffff984 */ /* 0x000fe20000000800 */
[----:B------:R-:W-:Y:S01]  /*3c30*/  @!PT LDS RZ, [RZ] ;  /* 0x00000000fffff984 */ /* 0x000fe20000000800 */
[----:B------:R2:W-:Y:S01]  /*3c40*/  @!P4 LDGSTS.E.BYPASS.LTC128B.128 [R222+0x7000], desc[UR22][R12.64+0x40] ;  /* 0x070000400cdecfae */ /* 0x0005e2000b901d56 */
[----:B------:R-:W-:-:S03]  /*3c50*/  @!P5 LEA.HI.X R7, R10, R7, R9, 0x1, P1 ;  /* 0x000000070a07d211 */ /* 0x000fc600008f0c09 */
[----:B------:R2:W-:Y:S01]  /*3c60*/  @P2 STS.128 [R222+0x8000], RZ ;  /* 0x008000ffde002388 */ /* 0x0005e20000000c00 */
        /* <DEDUP_REMOVED lines=25> */
.L_x_80:
[----:B------:R-:W-:Y:S05]  /*3e00*/  BSYNC B0 ;  /* 0x0000000000007941 */ /* 0x000fea0003800000 */
.L_x_79:
[----:B------:R-:W0:Y:S02]  /*3e10*/  LDGDEPBAR ;  /* 0x00000000000079af */ /* 0x000e240000000000 */
.L_x_78:
[----:B-12---:R-:W-:Y:S01]  /*3e20*/  FMNMX.FTZ R4, R112, R113, !PT ;  /* 0x0000007170047209 */ /* 0x006fe20007810000 */
[----:B------:R-:W-:Y:S01]  /*3e30*/  ULDC UR18, c[0x0][0x2ec] ;  /* 0x0000bb0000127ab9 */ /* 0x000fe20000000800 */
[----:B------:R-:W-:Y:S02]  /*3e40*/  FMNMX.FTZ R7, R28, R29, !PT ;  /* 0x0000001d1c077209 */ /* 0x000fe40007810000 */
[----:B------:R-:W-:Y:S02]  /*3e50*/  FMNMX.FTZ R4, R88, R4, !PT ;  /* 0x0000000458047209 */ /* 0x000fe40007810000 */
[----:B------:R-:W-:Y:S02]  /*3e60*/  FMNMX.FTZ R7, R56, R7, !PT ;  /* 0x0000000738077209 */ /* 0x000fe40007810000 */
[----:B------:R-:W-:Y:S02]  /*3e70*/  FMNMX.FTZ R4, R89, R4, !PT ;  /* 0x0000000459047209 */ /* 0x000fe40007810000 */
[----:B------:R-:W-:-:S02]  /*3e80*/  FMNMX.FTZ R7, R58, R7, !PT ;  /* 0x000000073a077209 */ /* 0x000fc40007810000 */
[----:B------:R-:W-:Y:S02]  /*3e90*/  FMNMX.FTZ R4, R84, R4, !PT ;  /* 0x0000000454047209 */ /* 0x000fe40007810000 */
        /* <DEDUP_REMOVED lines=31> */
[----:B------:R-:W-:Y:S01]  /*4090*/  FMNMX.FTZ R6, R184, R6, !PT ;  /* 0x00000006b8067209 */ /* 0x000fe20007810000 */
[----:B------:R-:W1:Y:S01]  /*40a0*/  SHFL.BFLY PT, R9, R4, 0x2, 0x1f ;  /* 0x0c401f0004097f89 */ /* 0x000e6200000e0000 */
[----:B------:R-:W-:Y:S02]  /*40b0*/  LEA R214, R2, UR4, 0x1 ;  /* 0x0000000402d67c11 */ /* 0x000fe4000f8e08ff */
[----:B------:R-:W-:Y:S01]  /*40c0*/  FMNMX.FTZ R6, R185, R6, !PT ;  /* 0x00000006b9067209 */ /* 0x000fe20007810000 */
[----:B------:R-:W2:Y:S01]  /*40d0*/  SHFL.BFLY PT, R5, R7, 0x2, 0x1f ;  /* 0x0c401f0007057f89 */ /* 0x000ea200000e0000 */
[----:B------:R-:W-:-:S02]  /*40e0*/  LEA R212, R0, R214, 0x1 ;  /* 0x000000d600d47211 */ /* 0x000fc400078e08ff */
[----:B------:R-:W-:Y:S01]  /*40f0*/  FMNMX.FTZ R6, R186, R6, !PT ;  /* 0x00000006ba067209 */ /* 0x000fe20007810000 */
[----:B------:R-:W-:Y:S03]  /*4100*/  LDSM.16.MT88.4 R148, [R214+0x9000] ;  /* 0x00900000d694783b */ /* 0x000fe60000004200 */
[----:B------:R-:W-:Y:S01]  /*4110*/  FMNMX.FTZ R6, R190, R6, !PT ;  /* 0x00000006be067209 */ /* 0x000fe20007810000 */
[----:B------:R-:W-:Y:S03]  /*4120*/  LDSM.16.MT88.4 R80, [R212+0x9000] ;  /* 0x00900000d450783b */ /* 0x000fe60000004200 */
[----:B------:R-:W-:Y:S01]  /*4130*/  FMNMX.FTZ R6, R192, R6, !PT ;  /* 0x00000006c0067209 */ /* 0x000fe20007810000 */
[----:B------:R-:W-:Y:S03]  /*4140*/  LDSM.16.MT88.4 R96, [R214+0xa000] ;  /* 0x00a00000d660783b */ /* 0x000fe60000004200 */
[----:B------:R-:W-:Y:S01]  /*4150*/  FMNMX.FTZ R6, R189, R6, !PT ;  /* 0x00000006bd067209 */ /* 0x000fe20007810000 */
[----:B------:R-:W-:Y:S03]  /*4160*/  LDSM.16.MT88.4 R108, [R212+0xa000] ;  /* 0x00a00000d46c783b */ /* 0x000fe60000004200 */
[----:B------:R-:W-:Y:S01]  /*4170*/  FMNMX.FTZ R6, R187, R6, !PT ;  /* 0x00000006bb067209 */ /* 0x000fe20007810000 */
[----:B------:R-:W-:Y:S01]  /*4180*/  LDSM.16.MT88.4 R120, [R214+0xb000] ;  /* 0x00b00000d678783b */ /* 0x000fe20000004200 */
[----:B-1----:R-:W-:-:S02]  /*4190*/  FMNMX.FTZ R9, R4, R9, !PT ;  /* 0x0000000904097209 */ /* 0x002fc40007810000 */
[----:B--2---:R-:W-:Y:S01]  /*41a0*/  FMNMX.FTZ R5, R7, R5, !PT ;  /* 0x0000000507057209 */ /* 0x004fe20007810000 */
[----:B------:R-:W1:Y:S01]  /*41b0*/  SHFL.BFLY PT, R4, R6, 0x2, 0x1f ;  /* 0x0c401f0006047f89 */ /* 0x000e6200000e0000 */
[----:B------:R-:W-:-:S03]  /*41c0*/  FMNMX.FTZ R7, R114, R8, !PT ;  /* 0x0000000872077209 */ /* 0x000fc60007810000 */
[----:B------:R-:W2:Y:S01]  /*41d0*/  SHFL.BFLY PT, R166, R5, 0x1, 0x1f ;  /* 0x0c201f0005a67f89 */ /* 0x000ea200000e0000 */
[----:B------:R-:W-:-:S03]  /*41e0*/  FMNMX.FTZ R7, R46, R7, !PT ;  /* 0x000000072e077209 */ /* 0x000fc60007810000 */
[----:B------:R-:W3:Y:S01]  /*41f0*/  SHFL.BFLY PT, R168, R9, 0x1, 0x1f ;  /* 0x0c201f0009a87f89 */ /* 0x000ee200000e0000 */
[----:B------:R-:W-:-:S03]  /*4200*/  FMNMX.FTZ R7, R34, R7, !PT ;  /* 0x0000000722077209 */ /* 0x000fc60007810000 */
[----:B------:R-:W-:Y:S01]  /*4210*/  LDSM.16.MT88.4 R12, [R214+0xa400] ;  /* 0x00a40000d60c783b */ /* 0x000fe20000004200 */
[----:B------:R-:W-:-:S03]  /*4220*/  FMNMX.FTZ R7, R136, R7, !PT ;  /* 0x0000000788077209 */ /* 0x000fc60007810000 */
[----:B------:R-:W-:Y:S01]  /*4230*/  LDSM.16.MT88.4 R36, [R212+0xb800] ;  /* 0x00b80000d424783b */ /* 0x000fe20000004200 */
[----:B------:R-:W-:-:S04]  /*4240*/  FMNMX.FTZ R7, R137, R7, !PT ;  /* 0x0000000789077209 */ /* 0x000fc80007810000 */
[----:B------:R-:W-:Y:S02]  /*4250*/  FMNMX.FTZ R7, R172, R7, !PT ;  /* 0x00000007ac077209 */ /* 0x000fe40007810000 */
[----:B-1----:R-:W-:Y:S02]  /*4260*/  FMNMX.FTZ R4, R6, R4, !PT ;  /* 0x0000000406047209 */ /* 0x002fe40007810000 */
[----:B------:R-:W-:Y:S02]  /*4270*/  FMNMX.FTZ R6, R173, R7, !PT ;  /* 0x00000007ad067209 */ /* 0x000fe40007810000 */
[----:B--2---:R-:W-:Y:S01]  /*4280*/  FMNMX.FTZ R166, R5, R166, !PT ;  /* 0x000000a605a67209 */ /* 0x004fe20007810000 */
[----:B------:R-:W1:Y:S01]  /*4290*/  SHFL.BFLY PT, R165, R4, 0x1, 0x1f ;  /* 0x0c201f0004a57f89 */ /* 0x000e6200000e0000 */
[----:B------:R-:W-:Y:S02]  /*42a0*/  FMNMX.FTZ R5, R201, R6, !PT ;  /* 0x00000006c9057209 */ /* 0x000fe40007810000 */
[----:B---3--:R-:W-:Y:S01]  /*42b0*/  FMNMX.FTZ R168, R9, R168, !PT ;  /* 0x000000a809a87209 */ /* 0x008fe20007810000 */
[----:B------:R-:W-:Y:S01]  /*42c0*/  FMUL.FTZ R197, R166, UR18 ;  /* 0x00000012a6c57c20 */ /* 0x000fe20008410000 */
[----:B------:R-:W-:-:S02]  /*42d0*/  FMNMX.FTZ R5, R204, R5, !PT ;  /* 0x00000005cc057209 */ /* 0x000fc40007810000 */
[C---:B------:R-:W-:Y:S01]  /*42e0*/  FSETP.NEU.FTZ.AND P1, PT, R168.reuse, -INF , PT ;  /* 0xff800000a800780b */ /* 0x040fe20003f3d000 */
[----:B------:R-:W-:Y:S01]  /*42f0*/  FMUL.FTZ R209, R168, UR18 ;  /* 0x00000012a8d17c20 */ /* 0x000fe20008410000 */
[----:B------:R-:W-:-:S04]  /*4300*/  FMNMX.FTZ R5, R207, R5, !PT ;  /* 0x00000005cf057209 */ /* 0x000fc80007810000 */
[----:B------:R-:W-:Y:S02]  /*4310*/  FMNMX.FTZ R5, R206, R5, !PT ;  /* 0x00000005ce057209 */ /* 0x000fe40007810000 */
[----:B------:R-:W-:Y:S02]  /*4320*/  FSEL R209, R209, RZ, P1 ;  /* 0x000000ffd1d17208 */ /* 0x000fe40000800000 */
[----:B------:R-:W-:Y:S02]  /*4330*/  FMNMX.FTZ R5, R203, R5, !PT ;  /* 0x00000005cb057209 */ /* 0x000fe40007810000 */
[----:B------:R-:W-:Y:S01]  /*4340*/  FSETP.NEU.FTZ.AND P1, PT, R166, -INF , PT ;  /* 0xff800000a600780b */ /* 0x000fe20003f3d000 */
[--C-:B------:R-:W-:Y:S01]  /*4350*/  FFMA.FTZ R170, R112, UR18, -R209.reuse ;  /* 0x0000001270aa7c23 */ /* 0x100fe200080108d1 */
[----:B------:R-:W-:Y:S01]  /*4360*/  FMNMX.FTZ R5, R182, R5, !PT ;  /* 0x00000005b6057209 */ /* 0x000fe20007810000 */
[--C-:B------:R-:W-:Y:S01]  /*4370*/  FFMA.FTZ R171, R113, UR18, -R209.reuse ;  /* 0x0000001271ab7c23 */ /* 0x100fe200080108d1 */
[----:B------:R-:W-:Y:S01]  /*4380*/  FSEL R197, R197, RZ, P1 ;  /* 0x000000ffc5c57208 */ /* 0x000fe20000800000 */
[--C-:B------:R-:W-:Y:S01]  /*4390*/  FFMA.FTZ R67, R88, UR18, -R209.reuse ;  /* 0x0000001258437c23 */ /* 0x100fe200080108d1 */
[----:B------:R-:W-:Y:S01]  /*43a0*/  FMNMX.FTZ R5, R181, R5, !PT ;  /* 0x00000005b5057209 */ /* 0x000fe20007810000 */
[----:B------:R-:W-:Y:S01]  /*43b0*/  FFMA.FTZ R59, R89, UR18, -R209 ;  /* 0x00000012593b7c23 */ /* 0x000fe200080108d1 */
[----:B-1----:R-:W-:Y:S01]  /*43c0*/  FMNMX.FTZ R165, R4, R165, !PT ;  /* 0x000000a504a57209 */ /* 0x002fe20007810000 */
[--C-:B------:R-:W-:Y:S01]  /*43d0*/  FFMA.FTZ R55, R58, UR18, -R197.reuse ;  /* 0x000000123a377c23 */ /* 0x100fe200080108c5 */
[----:B------:R-:W-:Y:S01]  /*43e0*/  FMNMX.FTZ R4, R177, R5, !PT ;  /* 0x00000005b1047209 */ /* 0x000fe20007810000 */
[--C-:B------:R-:W-:Y:S01]  /*43f0*/  FFMA.FTZ R61, R28, UR18, -R197.reuse ;  /* 0x000000121c3d7c23 */ /* 0x100fe200080108c5 */
[C---:B------:R-:W-:Y:S01]  /*4400*/  FSETP.NEU.FTZ.AND P1, PT, R165.reuse, -INF , PT ;  /* 0xff800000a500780b */ /* 0x040fe20003f3d000 */
[----:B------:R-:W-:Y:S01]  /*4410*/  FMUL.FTZ R188, R165, UR18 ;  /* 0x00000012a5bc7c20 */ /* 0x000fe20008410000 */
[--C-:B------:R-:W-:Y:S01]  /*4420*/  FFMA.FTZ R60, R29, UR18, -R197.reuse ;  /* 0x000000121d3c7c23 */ /* 0x100fe200080108c5 */
[----:B------:R-:W1:Y:S01]  /*4430*/  SHFL.BFLY PT, R5, R4, 0x2, 0x1f ;  /* 0x0c401f0004057f89 */ /* 0x000e6200000e0000 */
[--C-:B------:R-:W-:Y:S01]  /*4440*/  FFMA.FTZ R56, R56, UR18, -R197.reuse ;  /* 0x0000001238387c23 */ /* 0x100fe200080108c5 */
[----:B------:R-:W-:Y:S01]  /*4450*/  MUFU.EX2 R170, R170 ;  /* 0x000000aa00aa7308 */ /* 0x000fe20000000800 */
[----:B------:R-:W-:Y:S01]  /*4460*/  FSEL R188, R188, RZ, P1 ;  /* 0x000000ffbcbc7208 */ /* 0x000fe20000800000 */
[--C-:B------:R-:W-:Y:S01]  /*4470*/  FFMA.FTZ R53, R20, UR18, -R197.reuse ;  /* 0x0000001214357c23 */ /* 0x100fe200080108c5 */
[--C-:B------:R-:W-:Y:S01]  /*4480*/  FFMA.FTZ R45, R21, UR18, -R197.reuse ;  /* 0x00000012152d7c23 */ /* 0x100fe200080108c5 */
[--C-:B------:R-:W-:Y:S01]  /*4490*/  FFMA.FTZ R44, R16, UR18, -R197.reuse ;  /* 0x00000012102c7c23 */ /* 0x100fe200080108c5 */
[----:B------:R-:W-:Y:S01]  /*44a0*/  FFMA.FTZ R2, R17, UR18, -R197 ;  /* 0x0000001211027c23 */ /* 0x000fe200080108c5 */
[--C-:B------:R-:W-:Y:S01]  /*44b0*/  FFMA.FTZ R62, R30, UR18, -R188.reuse ;  /* 0x000000121e3e7c23 */ /* 0x100fe200080108bc */
[--C-:B------:R-:W-:Y:S01]  /*44c0*/  FFMA.FTZ R63, R31, UR18, -R188.reuse ;  /* 0x000000121f3f7c23 */ /* 0x100fe200080108bc */
        /* <DEDUP_REMOVED lines=8> */
[--C-:B------:R-:W-:Y:S01]  /*4550*/  FFMA.FTZ R54, R84, UR18, -R209.reuse ;  /* 0x0000001254367c23 */ /* 0x100fe200080108d1 */
[--C-:B------:R-:W-:Y:S01]  /*4560*/  FFMA.FTZ R48, R85, UR18, -R209.reuse ;  /* 0x0000001255307c23 */ /* 0x100fe200080108d1 */
[----:B------:R-:W2:Y:S01]  /*4570*/  MUFU.EX2 R60, R60 ;  /* 0x0000003c003c7308 */ /* 0x000ea20000000800 */
[----:B------:R-:W-:Y:S01]  /*4580*/  FFMA.FTZ R174, R174, UR18, -R209 ;  /* 0x00000012aeae7c23 */ /* 0x000fe200080108d1 */
[--C-:B------:R-:W-:Y:S01]  /*4590*/  FFMA.FTZ R175, R175, UR18, -R197.reuse ;  /* 0x00000012afaf7c23 */ /* 0x100fe200080108c5 */
[--C-:B------:R-:W-:Y:S01]  /*45a0*/  FFMA.FTZ R176, R176, UR18, -R197.reuse ;  /* 0x00000012b0b07c23 */ /* 0x100fe200080108c5 */
[----:B-1----:R-:W-:Y:S01]  /*45b0*/  FMNMX.FTZ R0, R4, R5, !PT ;  /* 0x0000000504007209 */ /* 0x002fe20007810000 */
[--C-:B------:R-:W-:Y:S01]  /*45c0*/  FFMA.FTZ R179, R179, UR18, -R197.reuse ;  /* 0x00000012b3b37c23 */ /* 0x100fe200080108c5 */
[----:B------:R-:W-:Y:S01]  /*45d0*/  LDSM.16.MT88.4 R4, [R212+0xb000] ;  /* 0x00b00000d404783b */ /* 0x000fe20000004200 */
[----:B------:R-:W-:Y:S01]  /*45e0*/  FFMA.FTZ R180, R180, UR18, -R197 ;  /* 0x00000012b4b47c23 */ /* 0x000fe200080108c5 */
[----:B------:R-:W1:Y:S01]  /*45f0*/  MUFU.EX2 R56, R56 ;  /* 0x0000003800387308 */ /* 0x000e620000000800 */
[--C-:B------:R-:W-:Y:S01]  /*4600*/  FFMA.FTZ R183, R183, UR18, -R188.reuse ;  /* 0x00000012b7b77c23 */ /* 0x100fe200080108bc */
[----:B------:R-:W3:Y:S01]  /*4610*/  SHFL.BFLY PT, R167, R0, 0x1, 0x1f ;  /* 0x0c201f0000a77f89 */ /* 0x000ee200000e0000 */
[--C-:B------:R-:W-:Y:S01]  /*4620*/  FFMA.FTZ R184, R184, UR18, -R188.reuse ;  /* 0x00000012b8b87c23 */ /* 0x100fe200080108bc */
[--C-:B------:R-:W-:Y:S01]  /*4630*/  FFMA.FTZ R185, R185, UR18, -R188.reuse ;  /* 0x00000012b9b97c23 */ /* 0x100fe200080108bc */
[----:B------:R-:W-:Y:S01]  /*4640*/  FFMA.FTZ R186, R186, UR18, -R188 ;  /* 0x00000012baba7c23 */ /* 0x000fe200080108bc */
[--C-:B------:R-:W-:Y:S01]  /*4650*/  FFMA.FTZ R191, R191, UR18, -R209.reuse ;  /* 0x00000012bfbf7c23 */ /* 0x100fe200080108d1 */
[--C-:B------:R-:W-:Y:S01]  /*4660*/  FFMA.FTZ R193, R193, UR18, -R209.reuse ;  /* 0x00000012c1c17c23 */ /* 0x100fe200080108d1 */
[----:B------:R-:W4:Y:S01]  /*4670*/  MUFU.EX2 R55, R55 ;  /* 0x0000003700377308 */ /* 0x000f220000000800 */
[----:B--2---:R-:W-:Y:S01]  /*4680*/  F2FP.F16.F32.PACK_AB R132, R60, R61 ;  /* 0x0000003d3c84723e */ /* 0x004fe200000000ff */
[--C-:B------:R-:W-:Y:S01]  /*4690*/  FFMA.FTZ R195, R195, UR18, -R209.reuse ;  /* 0x00000012c3c37c23 */ /* 0x100fe200080108d1 */
[----:B------:R-:W-:Y:S01]  /*46a0*/  FADD.FTZ R60, R61, R60 ;  /* 0x0000003c3d3c7221 */ /* 0x000fe20000010000 */
[----:B------:R-:W-:Y:S01]  /*46b0*/  FFMA.FTZ R200, R200, UR18, -R209 ;  /* 0x00000012c8c87c23 */ /* 0x000fe200080108d1 */
[----:B------:R-:W-:Y:S01]  /*46c0*/  FFMA.FTZ R194, R194, UR18, -R197 ;  /* 0x00000012c2c27c23 */ /* 0x000fe200080108c5 */
[----:B------:R-:W-:Y:S01]  /*46d0*/  FFMA.FTZ R190, R190, UR18, -R188 ;  /* 0x00000012bebe7c23 */ /* 0x000fe200080108bc */
[--C-:B------:R-:W-:Y:S01]  /*46e0*/  FFMA.FTZ R202, R202, UR18, -R209.reuse ;  /* 0x00000012caca7c23 */ /* 0x100fe200080108d1 */
[----:B------:R-:W-:Y:S01]  /*46f0*/  MUFU.EX2 R62, R62 ;  /* 0x0000003e003e7308 */ /* 0x000fe20000000800 */
[----:B-1----:R-:W-:Y:S01]  /*4700*/  FADD.FTZ R60, R56, R60 ;  /* 0x0000003c383c7221 */ /* 0x002fe20000010000 */
[--C-:B------:R-:W-:Y:S01]  /*4710*/  FFMA.FTZ R205, R205, UR18, -R209.reuse ;  /* 0x00000012cdcd7c23 */ /* 0x100fe200080108d1 */
[----:B------:R-:W-:Y:S01]  /*4720*/  FFMA.FTZ R238, R208, UR18, -R209 ;  /* 0x00000012d0ee7c23 */ /* 0x000fe200080108d1 */
[--C-:B------:R-:W-:Y:S01]  /*4730*/  FFMA.FTZ R199, R199, UR18, -R197.reuse ;  /* 0x00000012c7c77c23 */ /* 0x100fe200080108c5 */
[--C-:B------:R-:W-:Y:S01]  /*4740*/  FFMA.FTZ R198, R198, UR18, -R197.reuse ;  /* 0x00000012c6c67c23 */ /* 0x100fe200080108c5 */
[----:B------:R-:W-:Y:S01]  /*4750*/  FFMA.FTZ R236, R196, UR18, -R197 ;  /* 0x00000012c4ec7c23 */ /* 0x000fe200080108c5 */
[----:B------:R-:W-:Y:S01]  /*4760*/  FFMA.FTZ R192, R192, UR18, -R188 ;  /* 0x00000012c0c07c23 */ /* 0x000fe200080108bc */
[----:B------:R-:W1:Y:S01]  /*4770*/  MUFU.EX2 R63, R63 ;  /* 0x0000003f003f7308 */ /* 0x000e620000000800 */
[C---:B----4-:R-:W-:Y:S01]  /*4780*/  F2FP.F16.F32.PACK_AB R134, R55.reuse, R56 ;  /* 0x000000383786723e */ /* 0x050fe200000000ff */
[----:B------:R-:W-:Y:S01]  /*4790*/  FADD.FTZ R60, R55, R60 ;  /* 0x0000003c373c7221 */ /* 0x000fe20000010000 */
[----:B---3--:R-:W-:Y:S01]  /*47a0*/  FMNMX.FTZ R167, R0, R167, !PT ;  /* 0x000000a700a77209 */ /* 0x008fe20007810000 */
[--C-:B------:R-:W-:Y:S01]  /*47b0*/  FFMA.FTZ R0, R23, UR18, -R188.reuse ;  /* 0x0000001217007c23 */ /* 0x100fe200080108bc */
[--C-:B------:R-:W-:Y:S01]  /*47c0*/  FFMA.FTZ R189, R189, UR18, -R188.reuse ;  /* 0x00000012bdbd7c23 */ /* 0x100fe200080108bc */
[----:B------:R-:W2:Y:S01]  /*47d0*/  LDSM.16.MT88.4 R20, [R214+0x9400] ;  /* 0x00940000d614783b */ /* 0x000ea20000004200 */
[C---:B------:R-:W-:Y:S01]  /*47e0*/  FSETP.NEU.FTZ.AND P1, PT, R167.reuse, -INF , PT ;  /* 0xff800000a700780b */ /* 0x040fe20003f3d000 */
[----:B------:R-:W-:Y:S01]  /*47f0*/  FMUL.FTZ R178, R167, UR18 ;  /* 0x00000012a7b27c20 */ /* 0x000fe20008410000 */
[----:B------:R-:W-:Y:S01]  /*4800*/  MUFU.EX2 R57, R57 ;  /* 0x0000003900397308 */ /* 0x000fe20000000800 */
[----:B------:R-:W-:-:S03]  /*4810*/  FFMA.FTZ R233, R187, UR18, -R188 ;  /* 0x00000012bbe97c23 */ /* 0x000fc600080108bc */
[----:B------:R-:W-:-:S04]  /*4820*/  FSEL R178, R178, RZ, P1 ;  /* 0x000000ffb2b27208 */ /* 0x000fc80000800000 */
[----:B------:R-:W3:Y:S01]  /*4830*/  MUFU.EX2 R52, R52 ;  /* 0x0000003400347308 */ /* 0x000ee20000000800 */
[--C-:B------:R-:W-:Y:S01]  /*4840*/  FFMA.FTZ R66, R114, UR18, -R178.reuse ;  /* 0x0000001272427c23 */ /* 0x100fe200080108b2 */
[--C-:B------:R-:W-:Y:S01]  /*4850*/  FFMA.FTZ R65, R8, UR18, -R178.reuse ;  /* 0x0000001208417c23 */ /* 0x100fe200080108b2 */
[--C-:B------:R-:W-:Y:S01]  /*4860*/  FFMA.FTZ R64, R46, UR18, -R178.reuse ;  /* 0x000000122e407c23 */ /* 0x100fe200080108b2 */
[--C-:B------:R-:W-:Y:S01]  /*4870*/  FFMA.FTZ R58, R34, UR18, -R178.reuse ;  /* 0x00000012223a7c23 */ /* 0x100fe200080108b2 */
[----:B------:R-:W-:Y:S01]  /*4880*/  FFMA.FTZ R46, R18, UR18, -R209 ;  /* 0x00000012122e7c23 */ /* 0x000fe200080108d1 */
[----:B------:R-:W-:Y:S01]  /*4890*/  LDSM.16.MT88.4 R8, [R212+0xa400] ;  /* 0x00a40000d408783b */ /* 0x000fe20000004200 */
[----:B-1----:R-:W-:Y:S01]  /*48a0*/  F2FP.F16.F32.PACK_AB R133, R63, R62 ;  /* 0x0000003e3f85723e */ /* 0x002fe200000000ff */
[----:B------:R-:W1:Y:S01]  /*48b0*/  MUFU.EX2 R171, R171 ;  /* 0x000000ab00ab7308 */ /* 0x000e620000000800 */
[--C-:B------:R-:W-:Y:S01]  /*48c0*/  FFMA.FTZ R169, R136, UR18, -R178.reuse ;  /* 0x0000001288a97c23 */ /* 0x100fe200080108b2 */
[----:B------:R-:W4:Y:S01]  /*48d0*/  LDSM.16.MT88.4 R16, [R212+0x9400] ;  /* 0x00940000d410783b */ /* 0x000f220000004200 */
[--C-:B------:R-:W-:Y:S01]  /*48e0*/  FFMA.FTZ R164, R137, UR18, -R178.reuse ;  /* 0x0000001289a47c23 */ /* 0x100fe200080108b2 */
[--C-:B------:R-:W-:Y:S01]  /*48f0*/  FFMA.FTZ R172, R172, UR18, -R178.reuse ;  /* 0x00000012acac7c23 */ /* 0x100fe200080108b2 */
[--C-:B------:R-:W-:Y:S01]  /*4900*/  FFMA.FTZ R173, R173, UR18, -R178.reuse ;  /* 0x00000012adad7c23 */ /* 0x100fe200080108b2 */
[----:B------:R-:W5:Y:S01]  /*4910*/  LDSM.16.MT88.4 R32, [R212+0xb400] ;  /* 0x00b40000d420783b */ /* 0x000f620000004200 */
[--C-:B------:R-:W-:Y:S01]  /*4920*/  FFMA.FTZ R201, R201, UR18, -R178.reuse ;  /* 0x00000012c9c97c23 */ /* 0x100fe200080108b2 */
[----:B------:R-:W2:Y:S01]  /*4930*/  MUFU.EX2 R67, R67 ;  /* 0x0000004300437308 */ /* 0x000ea20000000800 */
[----:B---3--:R-:W-:Y:S01]  /*4940*/  F2FP.F16.F32.PACK_AB R135, R52, R57 ;  /* 0x000000393487723e */ /* 0x008fe200000000ff */
[--C-:B------:R-:W-:Y:S01]  /*4950*/  FFMA.FTZ R204, R204, UR18, -R178.reuse ;  /* 0x00000012cccc7c23 */ /* 0x100fe200080108b2 */
[--C-:B------:R-:W-:Y:S01]  /*4960*/  FFMA.FTZ R207, R207, UR18, -R178.reuse ;  /* 0x00000012cfcf7c23 */ /* 0x100fe200080108b2 */
[--C-:B------:R-:W-:Y:S01]  /*4970*/  FFMA.FTZ R206, R206, UR18, -R178.reuse ;  /* 0x00000012cece7c23 */ /* 0x100fe200080108b2 */
[----:B------:R-:W-:Y:S01]  /*4980*/  FADD.FTZ R62, R62, R63 ;  /* 0x0000003f3e3e7221 */ /* 0x000fe20000010000 */
[--C-:B------:R-:W-:Y:S01]  /*4990*/  FFMA.FTZ R203, R203, UR18, -R178.reuse ;  /* 0x00000012cbcb7c23 */ /* 0x100fe200080108b2 */
[----:B------:R-:W-:Y:S01]  /*49a0*/  FFMA.FTZ R182, R182, UR18, -R178 ;  /* 0x00000012b6b67c23 */ /* 0x000fe200080108b2 */
[----:B------:R-:W3:Y:S01]  /*49b0*/  MUFU.EX2 R59, R59 ;  /* 0x0000003b003b7308 */ /* 0x000ee20000000800 */
[----:B-1----:R-:W-:Y:S01]  /*49c0*/  F2FP.F16.F32.PACK_AB R128, R171, R170 ;  /* 0x000000aaab80723e */ /* 0x002fe200000000ff */
[----:B------:R-:W-:Y:S01]  /*49d0*/  HMMA.16816.F32 R156, R132, R148, RZ ;  /* 0x00000094849c723c */ /* 0x000fe200000018ff */
[----:B------:R-:W-:Y:S01]  /*49e0*/  FADD.FTZ R170, R170, R171 ;  /* 0x000000abaaaa7221 */ /* 0x000fe20000010000 */
[----:B------:R-:W-:Y:S01]  /*49f0*/  FADD.FTZ R62, R57, R62 ;  /* 0x0000003e393e7221 */ /* 0x000fe20000010000 */
[--C-:B------:R-:W-:Y:S01]  /*4a00*/  FFMA.FTZ R237, R177, UR18, -R178.reuse ;  /* 0x00000012b1ed7c23 */ /* 0x100fe200080108b2 */
[----:B------:R-:W-:-:S02]  /*4a10*/  FFMA.FTZ R181, R181, UR18, -R178 ;  /* 0x00000012b5b57c23 */ /* 0x000fc400080108b2 */
[----:B------:R-:W-:Y:S01]  /*4a20*/  MUFU.EX2 R66, R66 ;  /* 0x0000004200427308 */ /* 0x000fe20000000800 */
[----:B------:R-:W-:Y:S01]  /*4a30*/  HMMA.16816.F32 R72, R132, R80, RZ ;  /* 0x000000508448723c */ /* 0x000fe200000018ff */
[----:B--2---:R-:W-:Y:S01]  /*4a40*/  FADD.FTZ R170, R67, R170 ;  /* 0x000000aa43aa7221 */ /* 0x004fe20000010000 */
[----:B------:R-:W-:-:S04]  /*4a50*/  FADD.FTZ R62, R52, R62 ;  /* 0x0000003e343e7221 */ /* 0x000fc80000010000 */
[----:B------:R-:W-:Y:S01]  /*4a60*/  HMMA.16816.F32 R88, R132, R96, RZ ;  /* 0x000000608458723c */ /* 0x000fe200000018ff */
[----:B------:R-:W1:Y:S01]  /*4a70*/  MUFU.EX2 R65, R65 ;  /* 0x0000004100417308 */ /* 0x000e620000000800 */
[C---:B---3--:R-:W-:Y:S01]  /*4a80*/  F2FP.F16.F32.PACK_AB R130, R59.reuse, R67 ;  /* 0x000000433b82723e */ /* 0x048fe200000000ff */
[----:B------:R-:W-:-:S03]  /*4a90*/  FADD.FTZ R170, R59, R170 ;  /* 0x000000aa3baa7221 */ /* 0x000fc60000010000 */
[C---:B------:R-:W-:Y:S03]  /*4aa0*/  HMMA.16816.F32 R100, R132.reuse, R108, RZ ;  /* 0x0000006c8464723c */ /* 0x040fe600000018ff */
[----:B------:R-:W2:Y:S03]  /*4ab0*/  MUFU.EX2 R64, R64 ;  /* 0x0000004000407308 */ /* 0x000ea60000000800 */
[C---:B------:R-:W-:Y:S05]  /*4ac0*/  HMMA.16816.F32 R112, R132.reuse, R120, RZ ;  /* 0x000000788470723c */ /* 0x040fea00000018ff */
[----:B------:R-:W3:Y:S01]  /*4ad0*/  MUFU.EX2 R58, R58 ;  /* 0x0000003a003a7308 */ /* 0x000ee20000000800 */
[----:B-1----:R-:W-:Y:S01]  /*4ae0*/  F2FP.F16.F32.PACK_AB R129, R65, R66 ;  /* 0x000000424181723e */ /* 0x002fe200000000ff */
[----:B------:R-:W-:Y:S01]  /*4af0*/  HMMA.16816.F32 R124, R132, R4, RZ ;  /* 0x00000004847c723c */ /* 0x000fe200000018ff */
[----:B------:R-:W-:-:S05]  /*4b00*/  FADD.FTZ R65, R66, R65 ;  /* 0x0000004142417221 */ /* 0x000fca0000010000 */
[----:B------:R-:W-:Y:S01]  /*4b10*/  HMMA.16816.F32 R152, R132, R150, RZ ;  /* 0x000000968498723c */ /* 0x000fe200000018ff */
[----:B------:R-:W1:Y:S01]  /*4b20*/  MUFU.EX2 R54, R54 ;  /* 0x0000003600367308 */ /* 0x000e620000000800 */
[----:B--2---:R-:W-:-:S04]  /*4b30*/  FADD.FTZ R65, R64, R65 ;  /* 0x0000004140417221 */ /* 0x004fc80000010000 */
[C---:B------:R-:W-:Y:S01]  /*4b40*/  HMMA.16816.F32 R76, R132.reuse, R82, RZ ;  /* 0x00000052844c723c */ /* 0x040fe200000018ff */
[C---:B---3--:R-:W-:Y:S02]  /*4b50*/  F2FP.F16.F32.PACK_AB R131, R58.reuse, R64 ;  /* 0x000000403a83723e */ /* 0x048fe400000000ff */
[----:B------:R-:W2:Y:S01]  /*4b60*/  MUFU.EX2 R48, R48 ;  /* 0x0000003000307308 */ /* 0x000ea20000000800 */
[----:B------:R-:W-:Y:S02]  /*4b70*/  FADD.FTZ R65, R58, R65 ;  /* 0x000000413a417221 */ /* 0x000fe40000010000 */
[C---:B------:R-:W-:Y:S06]  /*4b80*/  HMMA.16816.F32 R92, R132.reuse, R98, RZ ;  /* 0x00000062845c723c */ /* 0x040fec00000018ff */
[----:B------:R-:W-:Y:S01]  /*4b90*/  HMMA.16816.F32 R104, R132, R110, RZ ;  /* 0x0000006e8468723c */ /* 0x000fe200000018ff */
[----:B------:R-:W3:Y:S01]  /*4ba0*/  MUFU.EX2 R47, R47 ;  /* 0x0000002f002f7308 */ /* 0x000ee20000000800 */
[----:B-1----:R-:W-:-:S04]  /*4bb0*/  FADD.FTZ R170, R54, R170 ;  /* 0x000000aa36aa7221 */ /* 0x002fc80000010000 */
[----:B------:R-:W-:Y:S03]  /*4bc0*/  HMMA.16816.F32 R116, R132, R122, RZ ;  /* 0x0000007a8474723c */ /* 0x000fe600000018ff */
[----:B------:R-:W1:Y:S01]  /*4bd0*/  MUFU.EX2 R46, R46 ;  /* 0x0000002e002e7308 */ /* 0x000e620000000800 */
[----:B--2---:R-:W-:Y:S02]  /*4be0*/  FADD.FTZ R170, R48, R170 ;  /* 0x000000aa30aa7221 */ /* 0x004fe40000010000 */
[C---:B------:R-:W-:Y:S05]  /*4bf0*/  HMMA.16816.F32 R160, R128.reuse, R148, RZ ;  /* 0x0000009480a0723c */ /* 0x040fea00000018ff */
[----:B------:R-:W2:Y:S01]  /*4c00*/  MUFU.EX2 R53, R53 ;  /* 0x0000003500357308 */ /* 0x000ea20000000800 */
[----:B------:R-:W-:Y:S01]  /*4c10*/  HMMA.16816.F32 R68, R128, R80, RZ ;  /* 0x000000508044723c */ /* 0x000fe200000018ff */
[----:B---3--:R-:W-:-:S05]  /*4c20*/  FADD.FTZ R170, R47, R170 ;  /* 0x000000aa2faa7221 */ /* 0x008fca0000010000 */
[----:B------:R-:W-:Y:S01]  /*4c30*/  HMMA.16816.F32 R84, R128, R96, RZ ;  /* 0x000000608054723c */ /* 0x000fe200000018ff */
[----:B------:R-:W3:Y:S01]  /*4c40*/  MUFU.EX2 R45, R45 ;  /* 0x0000002d002d7308 */ /* 0x000ee20000000800 */
[----:B-1----:R-:W-:-:S04]  /*4c50*/  FADD.FTZ R170, R46, R170 ;  /* 0x000000aa2eaa7221 */ /* 0x002fc80000010000 */
[----:B------:R-:W-:Y:S03]  /*4c60*/  HMMA.16816.F32 R144, R128, R108, RZ ;  /* 0x0000006c8090723c */ /* 0x000fe600000018ff */
[----:B------:R-:W1:Y:S01]  /*4c70*/  MUFU.EX2 R44, R44 ;  /* 0x0000002c002c7308 */ /* 0x000e620000000800 */
[----:B--2---:R-:W-:Y:S02]  /*4c80*/  FADD.FTZ R60, R53, R60 ;  /* 0x0000003c353c7221 */ /* 0x004fe40000010000 */
[----:B------:R-:W-:Y:S05]  /*4c90*/  HMMA.16816.F32 R132, R132, R6, RZ ;  /* 0x000000068484723c */ /* 0x000fea00000018ff */
[----:B------:R-:W2:Y:S01]  /*4ca0*/  MUFU.EX2 R2, R2 ;  /* 0x0000000200027308 */ /* 0x000ea20000000800 */
[----:B------:R-:W-:Y:S01]  /*4cb0*/  HMMA.16816.F32 R148, R128, R150, RZ ;  /* 0x000000968094723c */ /* 0x000fe200000018ff */
[C---:B---3--:R-:W-:Y:S01]  /*4cc0*/  F2FP.F16.F32.PACK_AB R24, R45.reuse, R53 ;  /* 0x000000352d18723e */ /* 0x048fe200000000ff */
[----:B------:R-:W-:-:S04]  /*4cd0*/  FADD.FTZ R60, R45, R60 ;  /* 0x0000003c2d3c7221 */ /* 0x000fc80000010000 */
[----:B------:R-:W-:Y:S01]  /*4ce0*/  HMMA.16816.F32 R80, R128, R82, RZ ;  /* 0x000000528050723c */ /* 0x000fe200000018ff */
[----:B------:R-:W3:Y:S01]  /*4cf0*/  MUFU.EX2 R51, R51 ;  /* 0x0000003300337308 */ /* 0x000ee20000000800 */
[----:B-1----:R-:W-:-:S04]  /*4d00*/  FADD.FTZ R60, R44, R60 ;  /* 0x0000003c2c3c7221 */ /* 0x002fc80000010000 */
[C---:B------:R-:W-:Y:S03]  /*4d10*/  HMMA.16816.F32 R96, R128.reuse, R98, RZ ;  /* 0x000000628060723c */ /* 0x040fe600000018ff */
[----:B------:R-:W1:Y:S01]  /*4d20*/  MUFU.EX2 R0, R0 ;  /* 0x0000000000007308 */ /* 0x000e620000000800 */
[C---:B--2---:R-:W-:Y:S01]  /*4d30*/  F2FP.F16.F32.PACK_AB R26, R2.reuse, R44 ;  /* 0x0000002c021a723e */ /* 0x044fe200000000ff */
[----:B------:R-:W-:Y:S01]  /*4d40*/  FADD.FTZ R60, R2, R60 ;  /* 0x0000003c023c7221 */ /* 0x000fe20000010000 */
[C---:B------:R-:W-:Y:S05]  /*4d50*/  HMMA.16816.F32 R108, R128.reuse, R110, RZ ;  /* 0x0000006e806c723c */ /* 0x040fea00000018ff */
[----:B------:R-:W2:Y:S01]  /*4d60*/  MUFU.EX2 R49, R49 ;  /* 0x0000003100317308 */ /* 0x000ea20000000800 */
[----:B------:R-:W-:Y:S01]  /*4d70*/  HMMA.16816.F32 R140, R128, R120, RZ ;  /* 0x00000078808c723c */ /* 0x000fe200000018ff */
[----:B---3--:R-:W-:-:S05]  /*4d80*/  FADD.FTZ R62, R51, R62 ;  /* 0x0000003e333e7221 */ /* 0x008fca0000010000 */
[----:B------:R-:W-:Y:S01]  /*4d90*/  HMMA.16816.F32 R120, R128, R122, RZ ;  /* 0x0000007a8078723c */ /* 0x000fe200000018ff */
[----:B------:R-:W3:Y:S01]  /*4da0*/  MUFU.EX2 R50, R50 ;  /* 0x0000003200327308 */ /* 0x000ee20000000800 */
[C---:B-1----:R-:W-:Y:S01]  /*4db0*/  F2FP.F16.F32.PACK_AB R25, R0.reuse, R51 ;  /* 0x000000330019723e */ /* 0x042fe200000000ff */
[----:B------:R-:W-:-:S03]  /*4dc0*/  FADD.FTZ R62, R0, R62 ;  /* 0x0000003e003e7221 */ /* 0x000fc60000010000 */
[C---:B------:R-:W-:Y:S03]  /*4dd0*/  HMMA.16816.F32 R136, R128.reuse, R4, RZ ;  /* 0x000000048088723c */ /* 0x040fe600000018ff */
[----:B------:R-:W1:Y:S01]  /*4de0*/  MUFU.EX2 R169, R169 ;  /* 0x000000a900a97308 */ /* 0x000e620000000800 */
[----:B--2---:R-:W-:Y:S02]  /*4df0*/  FADD.FTZ R62, R49, R62 ;  /* 0x0000003e313e7221 */ /* 0x004fe40000010000 */
[----:B------:R-:W-:Y:S01]  /*4e00*/  HMMA.16816.F32 R128, R128, R6, RZ ;  /* 0x000000068080723c */ /* 0x000fe200000018ff */
[----:B------:R-:W-:-:S04]  /*4e10*/  F2FP.F16.F32.PACK_AB R4, R48, R54 ;  /* 0x000000363004723e */ /* 0x000fc800000000ff */
[----:B------:R-:W2:Y:S01]  /*4e20*/  MUFU.EX2 R164, R164 ;  /* 0x000000a400a47308 */ /* 0x000ea20000000800 */
[C---:B---3--:R-:W-:Y:S01]  /*4e30*/  F2FP.F16.F32.PACK_AB R27, R50.reuse, R49 ;  /* 0x00000031321b723e */ /* 0x048fe200000000ff */
[----:B------:R-:W-:Y:S01]  /*4e40*/  FADD.FTZ R62, R50, R62 ;  /* 0x0000003e323e7221 */ /* 0x000fe20000010000 */
[----:B------:R-:W-:-:S05]  /*4e50*/  F2FP.F16.F32.PACK_AB R6, R46, R47 ;  /* 0x0000002f2e06723e */ /* 0x000fca00000000ff */
[----:B------:R-:W3:Y:S01]  /*4e60*/  MUFU.EX2 R172, R172 ;  /* 0x000000ac00ac7308 */ /* 0x000ee20000000800 */
[----:B------:R-:W-:Y:S01]  /*4e70*/  HMMA.16816.F32 R156, R24, R20, R156 ;  /* 0x00000014189c723c */ /* 0x000fe2000000189c */
[----:B-1----:R-:W-:-:S05]  /*4e80*/  FADD.FTZ R65, R169, R65 ;  /* 0x00000041a9417221 */ /* 0x002fca0000010000 */
[----:B----4-:R-:W-:Y:S01]  /*4e90*/  HMMA.16816.F32 R72, R24, R16, R72 ;  /* 0x000000101848723c */ /* 0x010fe20000001848 */
[----:B------:R-:W1:Y:S01]  /*4ea0*/  MUFU.EX2 R173, R173 ;  /* 0x000000ad00ad7308 */ /* 0x000e620000000800 */
[C---:B--2---:R-:W-:Y:S01]  /*4eb0*/  F2FP.F16.F32.PACK_AB R5, R164.reuse, R169 ;  /* 0x000000a9a405723e */ /* 0x044fe200000000ff */
[----:B------:R-:W-:-:S03]  /*4ec0*/  FADD.FTZ R65, R164, R65 ;  /* 0x00000041a4417221 */ /* 0x000fc60000010000 */
[C---:B------:R-:W-:Y:S03]  /*4ed0*/  HMMA.16816.F32 R88, R24.reuse, R12, R88 ;  /* 0x0000000c1858723c */ /* 0x040fe60000001858 */
[----:B------:R-:W2:Y:S01]  /*4ee0*/  MUFU.EX2 R174, R174 ;  /* 0x000000ae00ae7308 */ /* 0x000ea20000000800 */
[----:B---3--:R-:W-:Y:S02]  /*4ef0*/  FADD.FTZ R65, R172, R65 ;  /* 0x00000041ac417221 */ /* 0x008fe40000010000 */
[C---:B------:R-:W-:Y:S05]  /*4f00*/  HMMA.16816.F32 R100, R24.reuse, R8, R100 ;  /* 0x000000081864723c */ /* 0x040fea0000001864 */
[----:B------:R-:W3:Y:S01]  /*4f10*/  MUFU.EX2 R175, R175 ;  /* 0x000000af00af7308 */ /* 0x000ee20000000800 */
[C---:B-1----:R-:W-:Y:S01]  /*4f20*/  F2FP.F16.F32.PACK_AB R7, R173.reuse, R172 ;  /* 0x000000acad07723e */ /* 0x042fe200000000ff */
[----:B------:R-:W-:Y:S01]  /*4f30*/  HMMA.16816.F32 R112, R24, R28, R112 ;  /* 0x0000001c1870723c */ /* 0x000fe20000001870 */
[----:B------:R-:W-:-:S05]  /*4f40*/  FADD.FTZ R65, R173, R65 ;  /* 0x00000041ad417221 */ /* 0x000fca0000010000 */
[----:B-----5:R-:W-:Y:S01]  /*4f50*/  HMMA.16816.F32 R124, R24, R32, R124 ;  /* 0x00000020187c723c */ /* 0x020fe2000000187c */
[----:B------:R-:W1:Y:S01]  /*4f60*/  MUFU.EX2 R176, R176 ;  /* 0x000000b000b07308 */ /* 0x000e620000000800 */
[----:B--2---:R-:W-:-:S04]  /*4f70*/  FADD.FTZ R170, R174, R170 ;  /* 0x000000aaaeaa7221 */ /* 0x004fc80000010000 */
[C---:B------:R-:W-:Y:S03]  /*4f80*/  HMMA.16816.F32 R152, R24.reuse, R22, R152 ;  /* 0x000000161898723c */ /* 0x040fe60000001898 */
[----:B------:R-:W2:Y:S01]  /*4f90*/  MUFU.EX2 R179, R179 ;  /* 0x000000b300b37308 */ /* 0x000ea20000000800 */
[----:B---3--:R-:W-:Y:S02]  /*4fa0*/  FADD.FTZ R60, R175, R60 ;  /* 0x0000003caf3c7221 */ /* 0x008fe40000010000 */
[C---:B------:R-:W-:Y:S05]  /*4fb0*/  HMMA.16816.F32 R76, R24.reuse, R18, R76 ;  /* 0x00000012184c723c */ /* 0x040fea000000184c */
[----:B------:R-:W3:Y:S01]  /*4fc0*/  MUFU.EX2 R180, R180 ;  /* 0x000000b400b47308 */ /* 0x000ee20000000800 */
[----:B------:R-:W-:Y:S01]  /*4fd0*/  HMMA.16816.F32 R92, R24, R14, R92 ;  /* 0x0000000e185c723c */ /* 0x000fe2000000185c */
[----:B-1----:R-:W-:-:S05]  /*4fe0*/  FADD.FTZ R60, R176, R60 ;  /* 0x0000003cb03c7221 */ /* 0x002fca0000010000 */
[----:B------:R-:W-:Y:S01]  /*4ff0*/  HMMA.16816.F32 R104, R24, R10, R104 ;  /* 0x0000000a1868723c */ /* 0x000fe20000001868 */
[----:B------:R-:W1:Y:S01]  /*5000*/  MUFU.EX2 R183, R183 ;  /* 0x000000b700b77308 */ /* 0x000e620000000800 */
[----:B--2---:R-:W-:-:S04]  /*5010*/  FADD.FTZ R60, R179, R60 ;  /* 0x0000003cb33c7221 */ /* 0x004fc80000010000 */
[C---:B------:R-:W-:Y:S03]  /*5020*/  HMMA.16816.F32 R116, R24.reuse, R30, R116 ;  /* 0x0000001e1874723c */ /* 0x040fe60000001874 */
[----:B------:R-:W2:Y:S01]  /*5030*/  MUFU.EX2 R184, R184 ;  /* 0x000000b800b87308 */ /* 0x000ea20000000800 */
[----:B---3--:R-:W-:Y:S02]  /*5040*/  FADD.FTZ R60, R180, R60 ;  /* 0x0000003cb43c7221 */ /* 0x008fe40000010000 */
[----:B------:R-:W-:Y:S01]  /*5050*/  HMMA.16816.F32 R132, R24, R34, R132 ;  /* 0x000000221884723c */ /* 0x000fe20000001884 */
[----:B------:R-:W3:Y:S04]  /*5060*/  LDSM.16.MT88.4 R24, [R214+0x9800] ;  /* 0x00980000d618783b */ /* 0x000ee80000004200 */
[----:B------:R-:W4:Y:S01]  /*5070*/  MUFU.EX2 R185, R185 ;  /* 0x000000b900b97308 */ /* 0x000f220000000800 */
[----:B------:R-:W-:Y:S01]  /*5080*/  HMMA.16816.F32 R160, R4, R20, R160 ;  /* 0x0000001404a0723c */ /* 0x000fe200000018a0 */
[----:B-1----:R-:W-:-:S05]  /*5090*/  FADD.FTZ R62, R183, R62 ;  /* 0x0000003eb73e7221 */ /* 0x002fca0000010000 */
[----:B------:R-:W-:Y:S01]  /*50a0*/  HMMA.16816.F32 R68, R4, R16, R68 ;  /* 0x000000100444723c */ /* 0x000fe20000001844 */
[----:B------:R-:W1:Y:S01]  /*50b0*/  MUFU.EX2 R186, R186 ;  /* 0x000000ba00ba7308 */ /* 0x000e620000000800 */
[----:B--2---:R-:W-:-:S04]  /*50c0*/  FADD.FTZ R62, R184, R62 ;  /* 0x0000003eb83e7221 */ /* 0x004fc80000010000 */
[C---:B------:R-:W-:Y:S03]  /*50d0*/  HMMA.16816.F32 R84, R4.reuse, R12, R84 ;  /* 0x0000000c0454723c */ /* 0x040fe60000001854 */
[----:B------:R-:W2:Y:S01]  /*50e0*/  MUFU.EX2 R191, R191 ;  /* 0x000000bf00bf7308 */ /* 0x000ea20000000800 */
[----:B----4-:R-:W-:Y:S02]  /*50f0*/  FADD.FTZ R62, R185, R62 ;  /* 0x0000003eb93e7221 */ /* 0x010fe40000010000 */
[C---:B------:R-:W-:Y:S05]  /*5100*/  HMMA.16816.F32 R144, R4.reuse, R8, R144 ;  /* 0x000000080490723c */ /* 0x040fea0000001890 */
[----:B------:R-:W4:Y:S01]  /*5110*/  MUFU.EX2 R193, R193 ;  /* 0x000000c100c17308 */ /* 0x000f220000000800 */
[----:B------:R-:W-:Y:S01]  /*5120*/  HMMA.16816.F32 R148, R4, R22, R148 ;  /* 0x000000160494723c */ /* 0x000fe20000001894 */
[----:B------:R-:W5:Y:S01]  /*5130*/  LDSM.16.MT88.4 R20, [R212+0x9800] ;  /* 0x00980000d414783b */ /* 0x000f620000004200 */
[----:B-1----:R-:W-:-:S04]  /*5140*/  FADD.FTZ R62, R186, R62 ;  /* 0x0000003eba3e7221 */ /* 0x002fc80000010000 */
[----:B------:R-:W-:Y:S01]  /*5150*/  HMMA.16816.F32 R80, R4, R18, R80 ;  /* 0x000000120450723c */ /* 0x000fe20000001850 */
[----:B------:R-:W1:Y:S01]  /*5160*/  LDSM.16.MT88.4 R16, [R214+0xa800] ;  /* 0x00a80000d610783b */ /* 0x000e620000004200 */
[----:B------:R-:W3:Y:S01]  /*5170*/  MUFU.EX2 R195, R195 ;  /* 0x000000c300c37308 */ /* 0x000ee20000000800 */
[----:B--2---:R-:W-:-:S03]  /*5180*/  FADD.FTZ R170, R191, R170 ;  /* 0x000000aabfaa7221 */ /* 0x004fc60000010000 */
[C---:B------:R-:W-:Y:S01]  /*5190*/  HMMA.16816.F32 R96, R4.reuse, R14, R96 ;  /* 0x0000000e0460723c */ /* 0x040fe20000001860 */
[----:B------:R-:W2:Y:S03]  /*51a0*/  LDSM.16.MT88.4 R12, [R212+0xa800] ;  /* 0x00a80000d40c783b */ /* 0x000ea60000004200 */
[----:B------:R-:W5:Y:S01]  /*51b0*/  MUFU.EX2 R201, R201 ;  /* 0x000000c900c97308 */ /* 0x000f620000000800 */
[----:B----4-:R-:W-:Y:S01]  /*51c0*/  FADD.FTZ R170, R193, R170 ;  /* 0x000000aac1aa7221 */ /* 0x010fe20000010000 */
[C---:B------:R-:W-:Y:S01]  /*51d0*/  HMMA.16816.F32 R108, R4.reuse, R10, R108 ;  /* 0x0000000a046c723c */ /* 0x040fe2000000186c */
[----:B------:R-:W4:Y:S05]  /*51e0*/  LDSM.16.MT88.4 R8, [R214+0xb800] ;  /* 0x00b80000d608783b */ /* 0x000f2a0000004200 */
[----:B------:R-:W-:Y:S01]  /*51f0*/  HMMA.16816.F32 R140, R4, R28, R140 ;  /* 0x0000001c048c723c */ /* 0x000fe2000000188c */
[----:B------:R-:W1:Y:S01]  /*5200*/  MUFU.EX2 R204, R204 ;  /* 0x000000cc00cc7308 */ /* 0x000e620000000800 */
[----:B---3--:R-:W-:-:S04]  /*5210*/  FADD.FTZ R170, R195, R170 ;  /* 0x000000aac3aa7221 */ /* 0x008fc80000010000 */
[C---:B------:R-:W-:Y:S01]  /*5220*/  HMMA.16816.F32 R120, R4.reuse, R30, R120 ;  /* 0x0000001e0478723c */ /* 0x040fe20000001878 */
[----:B------:R-:W-:Y:S02]  /*5230*/  F2FP.F16.F32.PACK_AB R28, R176, R175 ;  /* 0x000000afb01c723e */ /* 0x000fe400000000ff */
[----:B------:R-:W3:Y:S01]  /*5240*/  MUFU.EX2 R207, R207 ;  /* 0x000000cf00cf7308 */ /* 0x000ee20000000800 */
[----:B------:R-:W-:Y:S01]  /*5250*/  F2FP.F16.F32.PACK_AB R29, R184, R183 ;  /* 0x000000b7b81d723e */ /* 0x000fe200000000ff */
[----:B-----5:R-:W-:Y:S01]  /*5260*/  FADD.FTZ R65, R201, R65 ;  /* 0x00000041c9417221 */ /* 0x020fe20000010000 */
[C---:B------:R-:W-:Y:S01]  /*5270*/  HMMA.16816.F32 R136, R4.reuse, R32, R136 ;  /* 0x000000200488723c */ /* 0x040fe20000001888 */
[----:B------:R-:W-:Y:S02]  /*5280*/  F2FP.F16.F32.PACK_AB R30, R180, R179 ;  /* 0x000000b3b41e723e */ /* 0x000fe400000000ff */
[----:B------:R-:W-:Y:S02]  /*5290*/  F2FP.F16.F32.PACK_AB R31, R186, R185 ;  /* 0x000000b9ba1f723e */ /* 0x000fe400000000ff */
[----:B------:R-:W5:Y:S01]  /*52a0*/  MUFU.EX2 R206, R206 ;  /* 0x000000ce00ce7308 */ /* 0x000f620000000800 */
[----:B------:R-:W-:Y:S01]  /*52b0*/  HMMA.16816.F32 R128, R4, R34, R128 ;  /* 0x000000220480723c */ /* 0x000fe20000001880 */
[----:B-1----:R-:W-:-:S05]  /*52c0*/  FADD.FTZ R65, R204, R65 ;  /* 0x00000041cc417221 */ /* 0x002fca0000010000 */
[C---:B------:R-:W-:Y:S01]  /*52d0*/  HMMA.16816.F32 R156, R28.reuse, R24, R156 ;  /* 0x000000181c9c723c */ /* 0x040fe2000000189c */
[----:B------:R-:W-:Y:S01]  /*52e0*/  F2FP.F16.F32.PACK_AB R4, R191, R174 ;  /* 0x000000aebf04723e */ /* 0x000fe200000000ff */
[----:B------:R-:W1:Y:S01]  /*52f0*/  MUFU.EX2 R200, R200 ;  /* 0x000000c800c87308 */ /* 0x000e620000000800 */
[----:B------:R-:W-:Y:S01]  /*5300*/  F2FP.F16.F32.PACK_AB R5, R204, R201 ;  /* 0x000000c9cc05723e */ /* 0x000fe200000000ff */
[----:B---3--:R-:W-:Y:S01]  /*5310*/  FADD.FTZ R65, R207, R65 ;  /* 0x00000041cf417221 */ /* 0x008fe20000010000 */
[----:B------:R-:W-:Y:S01]  /*5320*/  F2FP.F16.F32.PACK_AB R6, R195, R193 ;  /* 0x000000c1c306723e */ /* 0x000fe200000000ff */
[----:B------:R-:W-:Y:S01]  /*5330*/  HMMA.16816.F32 R72, R28, R20, R72 ;  /* 0x000000141c48723c */ /* 0x000fe20000001848 */
[----:B-----5:R-:W-:-:S03]  /*5340*/  F2FP.F16.F32.PACK_AB R7, R206, R207 ;  /* 0x000000cfce07723e */ /* 0x020fc600000000ff */
[----:B------:R-:W3:Y:S02]  /*5350*/  MUFU.EX2 R203, R203 ;  /* 0x000000cb00cb7308 */ /* 0x000ee40000000800 */
[----:B------:R-:W-:Y:S01]  /*5360*/  HMMA.16816.F32 R88, R28, R16, R88 ;  /* 0x000000101c58723c */ /* 0x000fe20000001858 */
[----:B------:R-:W-:-:S05]  /*5370*/  FADD.FTZ R65, R206, R65 ;  /* 0x00000041ce417221 */ /* 0x000fca0000010000 */
[----:B--2---:R-:W-:Y:S01]  /*5380*/  HMMA.16816.F32 R100, R28, R12, R100 ;  /* 0x0000000c1c64723c */ /* 0x004fe20000001864 */
[----:B------:R-:W2:Y:S01]  /*5390*/  MUFU.EX2 R194, R194 ;  /* 0x000000c200c27308 */ /* 0x000ea20000000800 */
[----:B-1----:R-:W-:-:S04]  /*53a0*/  FADD.FTZ R170, R200, R170 ;  /* 0x000000aac8aa7221 */ /* 0x002fc80000010000 */
[C---:B----4-:R-:W-:Y:S03]  /*53b0*/  HMMA.16816.F32 R112, R28.reuse, R8, R112 ;  /* 0x000000081c70723c */ /* 0x050fe60000001870 */
[----:B------:R-:W1:Y:S01]  /*53c0*/  MUFU.EX2 R190, R190 ;  /* 0x000000be00be7308 */ /* 0x000e620000000800 */
[----:B---3--:R-:W-:Y:S02]  /*53d0*/  FADD.FTZ R65, R203, R65 ;  /* 0x00000041cb417221 */ /* 0x008fe40000010000 */
[C---:B------:R-:W-:Y:S05]  /*53e0*/  HMMA.16816.F32 R124, R28.reuse, R36, R124 ;  /* 0x000000241c7c723c */ /* 0x040fea000000187c */
[----:B------:R-:W3:Y:S01]  /*53f0*/  MUFU.EX2 R202, R202 ;  /* 0x000000ca00ca7308 */ /* 0x000ee20000000800 */
[----:B------:R-:W-:Y:S01]  /*5400*/  HMMA.16816.F32 R152, R28, R26, R152 ;  /* 0x0000001a1c98723c */ /* 0x000fe20000001898 */
[----:B--2---:R-:W-:-:S05]  /*5410*/  FADD.FTZ R60, R194, R60 ;  /* 0x0000003cc23c7221 */ /* 0x004fca0000010000 */
[----:B------:R-:W-:Y:S01]  /*5420*/  HMMA.16816.F32 R76, R28, R22, R76 ;  /* 0x000000161c4c723c */ /* 0x000fe2000000184c */
[----:B------:R-:W2:Y:S01]  /*5430*/  MUFU.EX2 R205, R205 ;  /* 0x000000cd00cd7308 */ /* 0x000ea20000000800 */
[----:B-1----:R-:W-:-:S04]  /*5440*/  FADD.FTZ R62, R190, R62 ;  /* 0x0000003ebe3e7221 */ /* 0x002fc80000010000 */
[C---:B------:R-:W-:Y:S03]  /*5450*/  HMMA.16816.F32 R92, R28.reuse, R18, R92 ;  /* 0x000000121c5c723c */ /* 0x040fe6000000185c */
[----:B------:R-:W-:Y:S01]  /*5460*/  MUFU.EX2 R238, R238 ;  /* 0x000000ee00ee7308 */ /* 0x000fe20000000800 */
[----:B---3--:R-:W-:Y:S02]  /*5470*/  FADD.FTZ R170, R202, R170 ;  /* 0x000000aacaaa7221 */ /* 0x008fe40000010000 */
[C---:B------:R-:W-:Y:S05]  /*5480*/  HMMA.16816.F32 R104, R28.reuse, R14, R104 ;  /* 0x0000000e1c68723c */ /* 0x040fea0000001868 */
[----:B------:R-:W1:Y:S01]  /*5490*/  MUFU.EX2 R199, R199 ;  /* 0x000000c700c77308 */ /* 0x000e620000000800 */
[----:B------:R-:W-:Y:S01]  /*54a0*/  HMMA.16816.F32 R116, R28, R10, R116 ;  /* 0x0000000a1c74723c */ /* 0x000fe20000001874 */
[----:B--2---:R-:W-:-:S05]  /*54b0*/  FADD.FTZ R170, R205, R170 ;  /* 0x000000aacdaa7221 */ /* 0x004fca0000010000 */
[----:B------:R-:W-:Y:S01]  /*54c0*/  HMMA.16816.F32 R132, R28, R38, R132 ;  /* 0x000000261c84723c */ /* 0x000fe20000001884 */
[----:B------:R-:W2:Y:S01]  /*54d0*/  LDSM.16.MT88.4 R28, [R214+0x9c00] ;  /* 0x009c0000d61c783b */ /* 0x000ea20000004200 */
[----:B------:R-:W3:Y:S04]  /*54e0*/  MUFU.EX2 R198, R198 ;  /* 0x000000c600c67308 */ /* 0x000ee80000000800 */
[C---:B------:R-:W-:Y:S04]  /*54f0*/  HMMA.16816.F32 R160, R4.reuse, R24, R160 ;  /* 0x0000001804a0723c */ /* 0x040fe800000018a0 */
[----:B------:R-:W4:Y:S01]  /*5500*/  MUFU.EX2 R236, R236 ;  /* 0x000000ec00ec7308 */ /* 0x000f220000000800 */
[C---:B-1----:R-:W-:Y:S01]  /*5510*/  F2FP.F16.F32.PACK_AB R32, R199.reuse, R194 ;  /* 0x000000c2c720723e */ /* 0x042fe200000000ff */
[----:B------:R-:W-:Y:S01]  /*5520*/  HMMA.16816.F32 R148, R4, R26, R148 ;  /* 0x0000001a0494723c */ /* 0x000fe20000001894 */
[----:B------:R-:W1:Y:S01]  /*5530*/  LDSM.16.MT88.4 R24, [R212+0x9c00] ;  /* 0x009c0000d418783b */ /* 0x000e620000004200 */
[----:B------:R-:W-:-:S04]  /*5540*/  FADD.FTZ R60, R199, R60 ;  /* 0x0000003cc73c7221 */ /* 0x000fc80000010000 */
[----:B------:R-:W-:Y:S01]  /*5550*/  HMMA.16816.F32 R68, R4, R20, R68 ;  /* 0x000000140444723c */ /* 0x000fe20000001844 */
[----:B------:R-:W5:Y:S01]  /*5560*/  MUFU.EX2 R192, R192 ;  /* 0x000000c000c07308 */ /* 0x000f620000000800 */
[----:B---3--:R-:W-:-:S04]  /*5570*/  FADD.FTZ R60, R198, R60 ;  /* 0x0000003cc63c7221 */ /* 0x008fc80000010000 */
[C---:B------:R-:W-:Y:S01]  /*5580*/  HMMA.16816.F32 R80, R4.reuse, R22, R80 ;  /* 0x000000160450723c */ /* 0x040fe20000001850 */
[----:B------:R-:W3:Y:S02]  /*5590*/  LDSM.16.MT88.4 R20, [R214+0xac00] ;  /* 0x00ac0000d614783b */ /* 0x000ee40000004200 */
[----:B------:R-:W2:Y:S01]  /*55a0*/  MUFU.EX2 R189, R189 ;  /* 0x000000bd00bd7308 */ /* 0x000ea20000000800 */
[C---:B----4-:R-:W-:Y:S01]  /*55b0*/  F2FP.F16.F32.PACK_AB R34, R236.reuse, R198 ;  /* 0x000000c6ec22723e */ /* 0x050fe200000000ff */
[----:B------:R-:W-:Y:S01]  /*55c0*/  FADD.FTZ R236, R236, R60 ;  /* 0x0000003cecec7221 */ /* 0x000fe20000010000 */
[C---:B------:R-:W-:Y:S05]  /*55d0*/  HMMA.16816.F32 R84, R4.reuse, R16, R84 ;  /* 0x000000100454723c */ /* 0x040fea0000001854 */
[----:B------:R-:W4:Y:S01]  /*55e0*/  MUFU.EX2 R233, R233 ;  /* 0x000000e900e97308 */ /* 0x000f220000000800 */
[----:B------:R-:W-:Y:S01]  /*55f0*/  HMMA.16816.F32 R96, R4, R18, R96 ;  /* 0x000000120460723c */ /* 0x000fe20000001860 */
[----:B------:R-:W3:Y:S01]  /*5600*/  LDSM.16.MT88.4 R16, [R212+0xac00] ;  /* 0x00ac0000d410783b */ /* 0x000ee20000004200 */
[C---:B-----5:R-:W-:Y:S01]  /*5610*/  F2FP.F16.F32.PACK_AB R33, R192.reuse, R190 ;  /* 0x000000bec021723e */ /* 0x060fe200000000ff */
[----:B------:R-:W-:-:S03]  /*5620*/  FADD.FTZ R62, R192, R62 ;  /* 0x0000003ec03e7221 */ /* 0x000fc60000010000 */
[----:B------:R-:W-:Y:S01]  /*5630*/  HMMA.16816.F32 R144, R4, R12, R144 ;  /* 0x0000000c0490723c */ /* 0x000fe20000001890 */
[----:B------:R-:W5:Y:S01]  /*5640*/  MUFU.EX2 R182, R182 ;  /* 0x000000b600b67308 */ /* 0x000f620000000800 */
[----:B--2---:R-:W-:-:S04]  /*5650*/  FADD.FTZ R62, R189, R62 ;  /* 0x0000003ebd3e7221 */ /* 0x004fc80000010000 */
[C---:B------:R-:W-:Y:S01]  /*5660*/  HMMA.16816.F32 R108, R4.reuse, R14, R108 ;  /* 0x0000000e046c723c */ /* 0x040fe2000000186c */
[----:B------:R-:W2:Y:S02]  /*5670*/  LDSM.16.MT88.4 R12, [R214+0xbc00] ;  /* 0x00bc0000d60c783b */ /* 0x000ea40000004200 */
[----:B------:R-:W-:Y:S01]  /*5680*/  MUFU.EX2 R237, R237 ;  /* 0x000000ed00ed7308 */ /* 0x000fe20000000800 */
[C---:B----4-:R-:W-:Y:S01]  /*5690*/  F2FP.F16.F32.PACK_AB R35, R233.reuse, R189 ;  /* 0x000000bde923723e */ /* 0x050fe200000000ff */
[----:B------:R-:W-:Y:S01]  /*56a0*/  FADD.FTZ R233, R233, R62 ;  /* 0x0000003ee9e97221 */ /* 0x000fe20000010000 */
[C---:B------:R-:W-:Y:S06]  /*56b0*/  HMMA.16816.F32 R140, R4.reuse, R8, R140 ;  /* 0x00000008048c723c */ /* 0x040fec000000188c */
[----:B------:R-:W-:Y:S01]  /*56c0*/  HMMA.16816.F32 R120, R4, R10, R120 ;  /* 0x0000000a0478723c */ /* 0x000fe20000001878 */
[----:B------:R-:W4:Y:S01]  /*56d0*/  LDSM.16.MT88.4 R8, [R212+0xbc00] ;  /* 0x00bc0000d408783b */ /* 0x000f220000004200 */
[----:B-----5:R-:W-:-:S04]  /*56e0*/  FADD.FTZ R65, R182, R65 ;  /* 0x00000041b6417221 */ /* 0x020fc80000010000 */
[C---:B------:R-:W-:Y:S01]  /*56f0*/  HMMA.16816.F32 R136, R4.reuse, R36, R136 ;  /* 0x000000240488723c */ /* 0x040fe20000001888 */
[----:B------:R-:W5:Y:S05]  /*5700*/  MUFU.EX2 R36, R181 ;  /* 0x000000b500247308 */ /* 0x000f6a0000000800 */
[----:B------:R-:W-:Y:S06]  /*5710*/  HMMA.16816.F32 R128, R4, R38, R128 ;  /* 0x000000260480723c */ /* 0x000fec0000001880 */
[----:B------:R-:W-:Y:S01]  /*5720*/  HMMA.16816.F32 R156, R32, R28, R156 ;  /* 0x0000001c209c723c */ /* 0x000fe2000000189c */
[----:B------:R-:W-:-:S02]  /*5730*/  F2FP.F16.F32.PACK_AB R4, R202, R200 ;  /* 0x000000c8ca04723e */ /* 0x000fc400000000ff */
[----:B------:R-:W-:Y:S02]  /*5740*/  F2FP.F16.F32.PACK_AB R5, R182, R203 ;  /* 0x000000cbb605723e */ /* 0x000fe400000000ff */
[----:B------:R-:W-:Y:S01]  /*5750*/  F2FP.F16.F32.PACK_AB R6, R238, R205 ;  /* 0x000000cdee06723e */ /* 0x000fe200000000ff */
[----:B-----5:R-:W-:Y:S01]  /*5760*/  FADD.FTZ R65, R36, R65 ;  /* 0x0000004124417221 */ /* 0x020fe20000010000 */
[C---:B------:R-:W-:Y:S01]  /*5770*/  F2FP.F16.F32.PACK_AB R7, R237.reuse, R36 ;  /* 0x00000024ed07723e */ /* 0x040fe200000000ff */
[----:B------:R-:W-:Y:S01]  /*5780*/  HMMA.16816.F32 R152, R32, R30, R152 ;  /* 0x0000001e2098723c */ /* 0x000fe20000001898 */
[----:B------:R-:W-:Y:S01]  /*5790*/  FADD.FTZ R238, R238, R170 ;  /* 0x000000aaeeee7221 */ /* 0x000fe20000010000 */
[----:B------:R-:W-:-:S04]  /*57a0*/  FADD.FTZ R237, R237, R65 ;  /* 0x00000041eded7221 */ /* 0x000fc80000010000 */
[C---:B-1----:R-:W-:Y:S06]  /*57b0*/  HMMA.16816.F32 R72, R32.reuse, R24, R72 ;  /* 0x000000182048723c */ /* 0x042fec0000001848 */
[C---:B------:R-:W-:Y:S06]  /*57c0*/  HMMA.16816.F32 R76, R32.reuse, R26, R76 ;  /* 0x0000001a204c723c */ /* 0x040fec000000184c */
[C---:B---3--:R-:W-:Y:S06]  /*57d0*/  HMMA.16816.F32 R88, R32.reuse, R20, R88 ;  /* 0x000000142058723c */ /* 0x048fec0000001858 */
[C---:B------:R-:W-:Y:S06]  /*57e0*/  HMMA.16816.F32 R92, R32.reuse, R22, R92 ;  /* 0x00000016205c723c */ /* 0x040fec000000185c */
[C---:B------:R-:W-:Y:S06]  /*57f0*/  HMMA.16816.F32 R100, R32.reuse, R16, R100 ;  /* 0x000000102064723c */ /* 0x040fec0000001864 */
[C---:B------:R-:W-:Y:S06]  /*5800*/  HMMA.16816.F32 R104, R32.reuse, R18, R104 ;  /* 0x000000122068723c */ /* 0x040fec0000001868 */
[C---:B--2---:R-:W-:Y:S06]  /*5810*/  HMMA.16816.F32 R112, R32.reuse, R12, R112 ;  /* 0x0000000c2070723c */ /* 0x044fec0000001870 */
[C---:B------:R-:W-:Y:S06]  /*5820*/  HMMA.16816.F32 R116, R32.reuse, R14, R116 ;  /* 0x0000000e2074723c */ /* 0x040fec0000001874 */
[C---:B----4-:R-:W-:Y:S06]  /*5830*/  HMMA.16816.F32 R124, R32.reuse, R8, R124 ;  /* 0x00000008207c723c */ /* 0x050fec000000187c */
        /* <DEDUP_REMOVED lines=15> */
[----:B------:R-:W-:Y:S01]  /*5930*/  ULDC UR4, c[0x0][0x2d0] ;  /* 0x0000b40000047ab9 */ /* 0x000fe20000000800 */
[----:B------:R-:W-:-:S04]  /*5940*/  DEPBAR.LE SB0, 0x0 ;  /* 0x000080000000791a */ /* 0x000fc80000000000 */
[----:B------:R-:W-:Y:S01]  /*5950*/  BAR.SYNC.DEFER_BLOCKING 0x0 ;  /* 0x0000000000007b1d */ /* 0x000fe20000010000 */
[----:B------:R-:W-:Y:S01]  /*5960*/  ISETP.GE.AND P5, PT, R42, UR4, PT ;  /* 0x000000042a007c0c */ /* 0x000fe2000bfa6270 */
[----:B------:R-:W-:Y:S01]  /*5970*/  UIADD3 UR24, UR19, -0x2, URZ ;  /* 0xfffffffe13187890 */ /* 0x000fe2000fffe03f */
[----:B------:R-:W-:Y:S01]  /*5980*/  ISETP.GE.AND P4, PT, R41, UR4, PT ;  /* 0x0000000429007c0c */ /* 0x000fe2000bf86270 */
[----:B------:R-:W-:Y:S01]  /*5990*/  UISETP.GE.AND UP0, UPT, UR19, 0x3, UPT ;  /* 0x000000031300788c */ /* 0x000fe2000bf06270 */
[----:B------:R-:W-:Y:S01]  /*59a0*/  ISETP.GE.AND P3, PT, R40, UR4, PT ;  /* 0x0000000428007c0c */ /* 0x000fe2000bf66270 */
[----:B------:R-:W-:-:S04]  /*59b0*/  UIADD3 UR4, UR19, -0x2, URZ ;  /* 0xfffffffe13047890 */ /* 0x000fc8000fffe03f */
[----:B------:R-:W-:Y:S02]  /*59c0*/  USHF.R.S32.HI UR11, URZ, 0x1f, UR4 ;  /* 0x0000001f3f0b7899 */ /* 0x000fe40008011404 */
[----:B------:R-:W-:Y:S01]  /*59d0*/  UIMAD UR10, UR21, UR4, URZ ;  /* 0x00000004150a72a4 */ /* 0x000fe2000f8e023f */
[----:B------:R-:W-:Y:S01]  /*59e0*/  IMAD.U32 R16, RZ, RZ, UR4 ;  /* 0x00000004ff107e24 */ /* 0x000fe2000f8e00ff */
[----:B------:R-:W1:Y:S02]  /*59f0*/  @!P5 LDC.64 R4, c[0x0][0x220] ;  /* 0x00008800ff04db82 */ /* 0x000e640000000a00 */
[----:B------:R-:W-:Y:S01]  /*5a00*/  UIMAD UR10, UR11, UR27, UR10 ;  /* 0x0000001b0b0a72a4 */ /* 0x000fe2000f8e020a */
[----:B------:R-:W-:-:S05]  /*5a10*/  IMAD.WIDE.U32 R16, R16, UR27, R248 ;  /* 0x0000001b10107c25 */ /* 0x000fca000f8e00f8 */
[----:B------:R-:W2:Y:S01]  /*5a20*/  @!P4 LDC.64 R14, c[0x0][0x220] ;  /* 0x00008800ff0ecb82 */ /* 0x000ea20000000a00 */
[----:B------:R-:W-:Y:S01]  /*5a30*/  VIADD R0, R17, UR10 ;  /* 0x0000000a11007c36 */ /* 0x000fe20008000000 */
[C---:B------:R-:W-:Y:S01]  /*5a40*/  IADD3 R2, P2, R16.reuse, UR20, RZ ;  /* 0x0000001410027c10 */ /* 0x040fe2000ff5e0ff */
[----:B------:R-:W-:Y:S04]  /*5a50*/  @P5 STS [R222+0x9000], RZ ;  /* 0x009000ffde005388 */ /* 0x000fe80000000800 */
[----:B------:R-:W-:Y:S01]  /*5a60*/  @P5 STS [R222+0x9004], RZ ;  /* 0x009004ffde005388 */ /* 0x000fe20000000800 */
[----:B------:R-:W3:Y:S03]  /*5a70*/  @!P3 LDC.64 R12, c[0x0][0x220] ;  /* 0x00008800ff0cbb82 */ /* 0x000ee60000000a00 */
[----:B------:R-:W-:Y:S05]  /*5a80*/  @P5 STS.64 [R222+0x9008], RZ ;  /* 0x009008ffde005388 */ /* 0x000fea0000000a00 */
[----:B------:R-:W4:Y:S01]  /*5a90*/  @!P5 LDC.64 R10, c[0x0][0x220] ;  /* 0x00008800ff0adb82 */ /* 0x000f220000000a00 */
[----:B-1----:R-:W-:-:S04]  /*5aa0*/  @!P5 LEA R4, P0, R16, R4, 0x1 ;  /* 0x000000041004d211 */ /* 0x002fc800078008ff */
[----:B------:R-:W-:-:S03]  /*5ab0*/  @!P5 LEA.HI.X R5, R16, R5, R0, 0x1, P0 ;  /* 0x000000051005d211 */ /* 0x000fc600000f0c00 */
[----:B------:R-:W1:Y:S01]  /*5ac0*/  @!P4 LDC.64 R8, c[0x0][0x220] ;  /* 0x00008800ff08cb82 */ /* 0x000e620000000a00 */
[C---:B--2---:R-:W-:Y:S01]  /*5ad0*/  @!P4 LEA R14, P1, R16.reuse, R14, 0x1 ;  /* 0x0000000e100ec211 */ /* 0x044fe200078208ff */
[----:B------:R-:W-:Y:S01]  /*5ae0*/  @!PT LDS RZ, [RZ] ;  /* 0x00000000fffff984 */ /* 0x000fe20000000800 */
[----:B------:R-:W-:Y:S01]  /*5af0*/  @!PT LDS RZ, [RZ] ;  /* 0x00000000fffff984 */ /* 0x000fe20000000800 */
[----:B------:R-:W-:Y:S01]  /*5b00*/  @!PT LDS RZ, [RZ] ;  /* 0x00000000fffff984 */ /* 0x000fe20000000800 */
[----:B------:R-:W-:Y:S03]  /*5b10*/  @!P5 LDGSTS.E.BYPASS.LTC128B.128 [R222+0x9000], desc[UR22][R4.64] ;  /* 0x0900000004dedfae */ /* 0x000fe6000b901d56 */
[C-C-:B------:R-:W-:Y:S01]  /*5b20*/  @!P4 LEA.HI.X R15, R16.reuse, R15, R0.reuse, 0x1, P1 ;  /* 0x0000000f100fc211 */ /* 0x140fe200008f0c00 */
[----:B------:R-:W-:Y:S02]  /*5b30*/  @P4 STS.128 [R222+0xa000], RZ ;  /* 0x00a000ffde004388 */ /* 0x000fe40000000c00 */
[----:B------:R-:W2:Y:S01]  /*5b40*/  @!P3 LDC.64 R6, c[0x0][0x220] ;  /* 0x00008800ff06bb82 */ /* 0x000ea20000000a00 */
[C---:B---3--:R-:W-:Y:S01]  /*5b50*/  @!P3 LEA R12, P0, R16.reuse, R12, 0x1 ;  /* 0x0000000c100cb211 */ /* 0x048fe200078008ff */
[----:B------:R-:W-:Y:S01]  /*5b60*/  @!PT LDS RZ, [RZ] ;  /* 0x00000000fffff984 */ /* 0x000fe20000000800 */
[----:B------:R-:W-:Y:S01]  /*5b70*/  @!PT LDS RZ, [RZ] ;  /* 0x00000000fffff984 */ /* 0x000fe20000000800 */
[----:B------:R-:W-:Y:S01]  /*5b80*/  @!PT LDS RZ, [RZ] ;  /* 0x00000000fffff984 */ /* 0x000fe20000000800 */
[----:B------:R-:W-:Y:S03]  /*5b90*/  @!P4 LDGSTS.E.BYPASS.LTC128B.128 [R222+0xa000], desc[UR22][R14.64+0x40] ;  /* 0x0a0000400edecfae */ /* 0x000fe6000b901d56 */
[----:B------:R-:W-:Y:S01]  /*5ba0*/  @!P3 LEA.HI.X R13, R16, R13, R0, 0x1, P0 ;  /* 0x0000000d100db211 */ /* 0x000fe200000f0c00 */
[----:B------:R-:W-:Y:S01]  /*5bb0*/  @P3 STS.128 [R222+0xb000], RZ ;  /* 0x00b000ffde003388 */ /* 0x000fe20000000c00 */
[----:B------:R-:W-:-:S02]  /*5bc0*/  IADD3.X R0, R0, UR12, RZ, P2, !PT ;  /* 0x0000000c00007c10 */ /* 0x000fc400097fe4ff */
[C---:B----4-:R-:W-:Y:S01]  /*5bd0*/  @!P5 LEA R10, P2, R2.reuse, R10, 0x1 ;  /* 0x0000000a020ad211 */ /* 0x050fe200078408ff */
[----:B------:R-:W-:Y:S01]  /*5be0*/  @!PT LDS RZ, [RZ] ;  /* 0x00000000fffff984 */ /* 0x000fe20000000800 */
[----:B------:R-:W-:Y:S01]  /*5bf0*/  @!PT LDS RZ, [RZ] ;  /* 0x00000000fffff984 */ /* 0x000fe20000000800 */
[----:B------:R-:W-:Y:S01]  /*5c00*/  @!PT LDS RZ, [RZ] ;  /* 0x00000000fffff984 */ /* 0x000fe20000000800 */
[----:B------:R3:W-:Y:S03]  /*5c10*/  @!P3 LDGSTS.E.BYPASS.LTC128B.128 [R222+0xb000], desc[UR22][R12.64+0x80] ;  /* 0x0b0000800cdebfae */ /* 0x0007e6000b901d56 */
[C---:B------:R-:W-:Y:S01]  /*5c20*/  @!P5 LEA.HI.X R11, R2.reuse, R11, R0, 0x1, P2 ;  /* 0x0000000b020bd211 */ /* 0x040fe200010f0c00 */
[----:B------:R-:W-:Y:S01]  /*5c30*/  @P5 STS.128 [R222+0x9800], RZ ;  /* 0x009800ffde005388 */ /* 0x000fe20000000c00 */
[----:B-1----:R-:W-:-:S03]  /*5c40*/  @!P4 LEA R8, P1, R2, R8, 0x1 ;  /* 0x000000080208c211 */ /* 0x002fc600078208ff */
[----:B------:R-:W-:Y:S01]  /*5c50*/  @!PT LDS RZ, [RZ] ;  /* 0x00000000fffff984 */ /* 0x000fe20000000800 */
[----:B------:R-:W-:Y:S01]  /*5c60*/  @!PT LDS RZ, [RZ] ;  /* 0x00000000fffff984 */ /* 0x000fe20000000800 */
[----:B------:R-:W-:Y:S01]  /*5c70*/  @!PT LDS RZ, [RZ] ;  /* 0x00000000fffff984 */ /* 0x000fe20000000800 */
[----:B------:R-:W-:Y:S01]  /*5c80*/  @!P5 LDGSTS.E.BYPASS.LTC128B.128 [R222+0x9800], desc[UR22][R10.64] ;  /* 0x098000000adedfae */ /* 0x000fe2000b901d56 */
[----:B------:R-:W-:-:S03]  /*5c90*/  @!P4 LEA.HI.X R9, R2, R9, R0, 0x1, P1 ;  /* 0x000000090209c211 */ /* 0x000fc600008f0c00 */
[----:B------:R-:W-:Y:S01]  /*5ca0*/  @P4 STS.128 [R222+0xa800], RZ ;  /* 0x00a800ffde004388 */ /* 0x000fe20000000c00 */
[----:B--2---:R-:W-:-:S03]  /*5cb0*/  @!P3 LEA R6, P0, R2, R6, 0x1 ;  /* 0x000000060206b211 */ /* 0x004fc600078008ff */
[----:B------:R-:W-:Y:S01]  /*5cc0*/  @!PT LDS RZ, [RZ] ;  /* 0x00000000fffff984 */ /* 0x000fe20000000800 */
[----:B------:R-:W-:Y:S01]  /*5cd0*/  @!PT LDS RZ, [RZ] ;  /* 0x00000000fffff984 */ /* 0x000fe20000000800 */
[----:B------:R-:W-:Y:S01]  /*5ce0*/  @!PT LDS RZ, [RZ] ;  /* 0x00000000fffff984 */ /* 0x000fe20000000800 */
[----:B------:R1:W-:Y:S01]  /*5cf0*/  @!P4 LDGSTS.E.BYPASS.LTC128B.128 [R222+0xa800], desc[UR22][R8.64+0x40] ;  /* 0x0a80004008decfae */ /* 0x0003e2000b901d56 */
[----:B------:R-:W-:Y:S01]  /*5d00*/  @!P3 LEA.HI.X R7, R2, R7, R0, 0x1, P0 ;  /* 0x000000070207b211 */ /* 0x000fe200000f0c00 */
[----:B------:R-:W-:Y:S02]  /*5d10*/  IMAD.U32 R2, RZ, RZ, UR24 ;  /* 0x00000018ff027e24 */ /* 0x000fe4000f8e00ff */
[----:B------:R-:W-:Y:S02]  /*5d20*/  @P3 STS.128 [R222+0xb800], RZ ;  /* 0x00b800ffde003388 */ /* 0x000fe40000000c00 */
[----:B------:R-:W-:Y:S02]  /*5d30*/  IMAD R2, R2, 0x40, R221 ;  /* 0x0000004002027824 */ /* 0x000fe400078e02dd */
[----:B------:R-:W-:Y:S01]  /*5d40*/  @!PT LDS RZ, [RZ] ;  /* 0x00000000fffff984 */ /* 0x000fe20000000800 */
[----:B------:R-:W-:Y:S01]  /*5d50*/  @!PT LDS RZ, [RZ] ;  /* 0x00000000fffff984 */ /* 0x000fe20000000800 */
[----:B------:R-:W-:Y:S01]  /*5d60*/  @!PT LDS RZ, [RZ] ;  /* 0x00000000fffff984 */ /* 0x000fe20000000800 */
[----:B------:R2:W-:Y:S02]  /*5d70*/  @!P3 LDGSTS.E.BYPASS.LTC128B.128 [R222+0xb800], desc[UR22][R6.64+0x80] ;  /* 0x0b80008006debfae */ /* 0x0005e4000b901d56 */
[----:B------:R-:W-:-:S02]  /*5d80*/  VIADD R0, R2, 0x8 ;  /* 0x0000000802007836 */ /* 0x000fc40000000000 */
[----:B------:R-:W-:Y:S04]  /*5d90*/  LDSM.16.M88.4 R192, [R217] ;  /* 0x00000000d9c0783b */ /* 0x000fe80000000200 */
[----:B------:R-:W4:Y:S01]  /*5da0*/  LDSM.16.M88.4 R48, [R216+0x6000] ;  /* 0x00600000d830783b */ /* 0x000f220000000200 */
[C---:B------:R-:W-:Y:S02]  /*5db0*/  ISETP.GE.AND P1, PT, R0.reuse, R220, PT ;  /* 0x000000dc0000720c */ /* 0x040fe40003f26270 */
[C---:B------:R-:W-:Y:S01]  /*5dc0*/  ISETP.GE.AND P0, PT, R0.reuse, R3, PT ;  /* 0x000000030000720c */ /* 0x040fe20003f06270 */
[----:B------:R-:W5:Y:S01]  /*5dd0*/  LDSM.16.M88.4 R16, [R217+0x1000] ;  /* 0x00100000d910783b */ /* 0x000f620000000200 */
[C---:B------:R-:W-:Y:S02]  /*5de0*/  ISETP.GE.AND P2, PT, R0.reuse, R219, PT ;  /* 0x000000db0000720c */ /* 0x040fe40003f46270 */
[----:B------:R-:W-:Y:S01]  /*5df0*/  ISETP.GE.AND P6, PT, R0, R218, PT ;  /* 0x000000da0000720c */ /* 0x000fe20003fc6270 */
[----:B------:R-:W5:Y:S04]  /*5e00*/  LDSM.16.M88.4 R32, [R216+0x6400] ;  /* 0x00640000d820783b */ /* 0x000f680000000200 */
[----:B------:R-:W5:Y:S04]  /*5e10*/  LDSM.16.M88.4 R200, [R216+0x6800] ;  /* 0x00680000d8c8783b */ /* 0x000f680000000200 */
[----:B------:R-:W5:Y:S04]  /*5e20*/  LDSM.16.M88.4 R172, [R216+0x6c00] ;  /* 0x006c0000d8ac783b */ /* 0x000f680000000200 */
[----:B---3--:R-:W-:Y:S04]  /*5e30*/  LDSM.16.M88.4 R12, [R213+0x6000] ;  /* 0x00600000d50c783b */ /* 0x008fe80000000200 */
[----:B------:R-:W3:Y:S04]  /*5e40*/  LDSM.16.M88.4 R64, [R215+0x1000] ;  /* 0x00100000d740783b */ /* 0x000ee80000000200 */
[----:B------:R-:W3:Y:S04]  /*5e50*/  LDSM.16.M88.4 R188, [R215] ;  /* 0x00000000d7bc783b */ /* 0x000ee80000000200 */
[----:B-1----:R-:W1:Y:S04]  /*5e60*/  LDSM.16.M88.4 R8, [R213+0x6400] ;  /* 0x00640000d508783b */ /* 0x002e680000000200 */
[----:B--2---:R-:W2:Y:S04]  /*5e70*/  LDSM.16.M88.4 R4, [R213+0x6800] ;  /* 0x00680000d504783b */ /* 0x004ea80000000200 */
[----:B------:R-:W2:Y:S01]  /*5e80*/  LDSM.16.M88.4 R208, [R213+0x6c00] ;  /* 0x006c0000d5d0783b */ /* 0x000ea20000000200 */
[-C--:B----4-:R-:W-:Y:S03]  /*5e90*/  HMMA.16816.F32 R60, R192, R48.reuse, RZ ;  /* 0x00000030c03c723c */ /* 0x090fe600000018ff */
[----:B------:R-:W-:Y:S03]  /*5ea0*/  LDSM.16.M88.4 R180, [R216+0x7000] ;  /* 0x00700000d8b4783b */ /* 0x000fe60000000200 */
[C---:B-----5:R-:W-:Y:S01]  /*5eb0*/  HMMA.16816.F32 R56, R16.reuse, R48, RZ ;  /* 0x000000301038723c */ /* 0x060fe200000018ff */
[----:B------:R-:W-:Y:S04]  /*5ec0*/  LDSM.16.M88.4 R184, [R217+0x3000] ;  /* 0x00300000d9b8783b */ /* 0x000fe80000000200 */
[----:B------:R-:W-:Y:S01]  /*5ed0*/  LDSM.16.M88.4 R176, [R216+0x7400] ;  /* 0x00740000d8b0783b */ /* 0x000fe20000000200 */
[-C--:B------:R-:W-:Y:S03]  /*5ee0*/  HMMA.16816.F32 R52, R16, R50.reuse, RZ ;  /* 0x000000321034723c */ /* 0x080fe600000018ff */
[----:B------:R-:W-:Y:S03]  /*5ef0*/  LDSM.16.M88.4 R240, [R215+0x2000] ;  /* 0x00200000d7f0783b */ /* 0x000fe60000000200 */
[----:B------:R-:W-:Y:S01]  /*5f00*/  HMMA.16816.F32 R48, R192, R50, RZ ;  /* 0x00000032c030723c */ /* 0x000fe200000018ff */
[----:B------:R-:W-:Y:S04]  /*5f10*/  LDSM.16.M88.4 R244, [R213+0x7400] ;  /* 0x00740000d5f4783b */ /* 0x000fe80000000200 */
[----:B------:R-:W-:Y:S01]  /*5f20*/  LDSM.16.M88.4 R228, [R213+0x7800] ;  /* 0x00780000d5e4783b */ /* 0x000fe20000000200 */
[C---:B------:R-:W-:Y:S03]  /*5f30*/  HMMA.16816.F32 R40, R16.reuse, R32, RZ ;  /* 0x000000201028723c */ /* 0x040fe600000018ff */
[----:B------:R-:W0:Y:S03]  /*5f40*/  LDGDEPBAR ;  /* 0x00000000000079af */ /* 0x000e260000000000 */
[C---:B------:R-:W-:Y:S06]  /*5f50*/  HMMA.16816.F32 R28, R16.reuse, R200, RZ ;  /* 0x000000c8101c723c */ /* 0x040fec00000018ff */
[C---:B------:R-:W-:Y:S06]  /*5f60*/  HMMA.16816.F32 R20, R16.reuse, R172, RZ ;  /* 0x000000ac1014723c */ /* 0x040fec00000018ff */
[C---:B------:R-:W-:Y:S06]  /*5f70*/  HMMA.16816.F32 R36, R16.reuse, R34, RZ ;  /* 0x000000221024723c */ /* 0x040fec00000018ff */
[C---:B------:R-:W-:Y:S06]  /*5f80*/  HMMA.16816.F32 R24, R16.reuse, R202, RZ ;  /* 0x000000ca1018723c */ /* 0x040fec00000018ff */
[----:B------:R-:W-:Y:S06]  /*5f90*/  HMMA.16816.F32 R16, R16, R174, RZ ;  /* 0x000000ae1010723c */ /* 0x000fec00000018ff */
[C---:B------:R-:W-:Y:S06]  /*5fa0*/  HMMA.16816.F32 R204, R192.reuse, R200, RZ ;  /* 0x000000c8c0cc723c */ /* 0x040fec00000018ff */
[C---:B------:R-:W-:Y:S06]  /*5fb0*/  HMMA.16816.F32 R44, R192.reuse, R32, RZ ;  /* 0x00000020c02c723c */ /* 0x040fec00000018ff */
[----:B------:R-:W-:Y:S06]  /*5fc0*/  HMMA.16816.F32 R200, R192, R202, RZ ;  /* 0x000000cac0c8723c */ /* 0x000fec00000018ff */
[C---:B---3--:R-:W-:Y:S06]  /*5fd0*/  HMMA.16816.F32 R56, R64.reuse, R12, R56 ;  /* 0x0000000c4038723c */ /* 0x048fec0000001838 */
[----:B------:R-:W-:Y:S06]  /*5fe0*/  HMMA.16816.F32 R52, R64, R14, R52 ;  /* 0x0000000e4034723c */ /* 0x000fec0000001834 */
[C---:B------:R-:W-:Y:S06]  /*5ff0*/  HMMA.16816.F32 R60, R188.reuse, R12, R60 ;  /* 0x0000000cbc3c723c */ /* 0x040fec000000183c */
[----:B------:R-:W-:Y:S01]  /*6000*/  HMMA.16816.F32 R48, R188, R14, R48 ;  /* 0x0000000ebc30723c */ /* 0x000fe20000001830 */
[----:B------:R-:W3:Y:S05]  /*6010*/  LDSM.16.M88.4 R12, [R217+0x2000] ;  /* 0x00200000d90c783b */ /* 0x000eea0000000200 */
[C---:B------:R-:W-:Y:S06]  /*6020*/  HMMA.16816.F32 R32, R192.reuse, R34, RZ ;  /* 0x00000022c020723c */ /* 0x040fec00000018ff */
[C---:B------:R-:W-:Y:S06]  /*6030*/  HMMA.16816.F32 R196, R192.reuse, R172, RZ ;  /* 0x000000acc0c4723c */ /* 0x040fec00000018ff */
[----:B------:R-:W-:Y:S01]  /*6040*/  HMMA.16816.F32 R192, R192, R174, RZ ;  /* 0x000000aec0c0723c */ /* 0x000fe200000018ff */
[----:B------:R-:W4:Y:S05]  /*6050*/  LDSM.16.M88.4 R172, [R216+0x7800] ;  /* 0x00780000d8ac783b */ /* 0x000f2a0000000200 */
[C---:B-1----:R-:W-:Y:S06]  /*6060*/  HMMA.16816.F32 R40, R64.reuse, R8, R40 ;  /* 0x000000084028723c */ /* 0x042fec0000001828 */
[C---:B--2---:R-:W-:Y:S06]  /*6070*/  HMMA.16816.F32 R28, R64.reuse, R4, R28 ;  /* 0x00000004401c723c */ /* 0x044fec000000181c */
[C---:B------:R-:W-:Y:S06]  /*6080*/  HMMA.16816.F32 R20, R64.reuse, R208, R20 ;  /* 0x000000d04014723c */ /* 0x040fec0000001814 */
[C---:B------:R-:W-:Y:S06]  /*6090*/  HMMA.16816.F32 R36, R64.reuse, R10, R36 ;  /* 0x0000000a4024723c */ /* 0x040fec0000001824 */
[C---:B------:R-:W-:Y:S06]  /*60a0*/  HMMA.16816.F32 R24, R64.reuse, R6, R24 ;  /* 0x000000064018723c */ /* 0x040fec0000001818 */
[----:B------:R-:W-:Y:S01]  /*60b0*/  HMMA.16816.F32 R16, R64, R210, R16 ;  /* 0x000000d24010723c */ /* 0x000fe20000001810 */
[----:B------:R-:W1:Y:S05]  /*60c0*/  LDSM.16.M88.4 R64, [R216+0x7c00] ;  /* 0x007c0000d840783b */ /* 0x000e6a0000000200 */
[C---:B------:R-:W-:Y:S06]  /*60d0*/  HMMA.16816.F32 R204, R188.reuse, R4, R204 ;  /* 0x00000004bccc723c */ /* 0x040fec00000018cc */
[C---:B------:R-:W-:Y:S01]  /*60e0*/  HMMA.16816.F32 R200, R188.reuse, R6, R200 ;  /* 0x00000006bcc8723c */ /* 0x040fe200000018c8 */
[----:B------:R-:W2:Y:S05]  /*60f0*/  LDSM.16.M88.4 R4, [R213+0x7000] ;  /* 0x00700000d504783b */ /* 0x000eaa0000000200 */
[C---:B------:R-:W-:Y:S06]  /*6100*/  HMMA.16816.F32 R44, R188.reuse, R8, R44 ;  /* 0x00000008bc2c723c */ /* 0x040fec000000182c */
[C---:B------:R-:W-:Y:S01]  /*6110*/  HMMA.16816.F32 R32, R188.reuse, R10, R32 ;  /* 0x0000000abc20723c */ /* 0x040fe20000001820 */
[----:B------:R-:W5:Y:S05]  /*6120*/  LDSM.16.M88.4 R8, [R215+0x3000] ;  /* 0x00300000d708783b */ /* 0x000f6a0000000200 */
[C---:B------:R-:W-:Y:S06]  /*6130*/  HMMA.16816.F32 R196, R188.reuse, R208, R196 ;  /* 0x000000d0bcc4723c */ /* 0x040fec00000018c4 */
[----:B------:R-:W-:Y:S01]  /*6140*/  HMMA.16816.F32 R192, R188, R210, R192 ;  /* 0x000000d2bcc0723c */ /* 0x000fe200000018c0 */
[----:B------:R-:W5:Y:S04]  /*6150*/  LDSM.16.M88.4 R208, [R213+0x7c00] ;  /* 0x007c0000d5d0783b */ /* 0x000f680000000200 */
[----:B------:R-:W-:Y:S01]  /*6160*/  LDSM.16.M88.4 R188, [R217+0x4000] ;  /* 0x00400000d9bc783b */ /* 0x000fe20000000200 */
[-C--:B---3--:R-:W-:Y:S06]  /*6170*/  HMMA.16816.F32 R48, R12, R182.reuse, R48 ;  /* 0x000000b60c30723c */ /* 0x088fec0000001830 */
[C---:B------:R-:W-:Y:S06]  /*6180*/  HMMA.16816.F32 R52, R184.reuse, R182, R52 ;  /* 0x000000b6b834723c */ /* 0x040fec0000001834 */
[-C--:B------:R-:W-:Y:S06]  /*6190*/  HMMA.16816.F32 R56, R184, R180.reuse, R56 ;  /* 0x000000b4b838723c */ /* 0x080fec0000001838 */
[----:B------:R-:W-:Y:S01]  /*61a0*/  HMMA.16816.F32 R60, R12, R180, R60 ;  /* 0x000000b40c3c723c */ /* 0x000fe2000000183c */
[----:B------:R-:W3:Y:S05]  /*61b0*/  LDSM.16.M88.4 R180, [R216+0x8000] ;  /* 0x00800000d8b4783b */ /* 0x000eea0000000200 */
[C---:B------:R-:W-:Y:S06]  /*61c0*/  HMMA.16816.F32 R40, R184.reuse, R176, R40 ;  /* 0x000000b0b828723c */ /* 0x040fec0000001828 */
[C---:B----4-:R-:W-:Y:S06]  /*61d0*/  HMMA.16816.F32 R28, R184.reuse, R172, R28 ;  /* 0x000000acb81c723c */ /* 0x050fec000000181c */
[C---:B-1----:R-:W-:Y:S06]  /*61e0*/  HMMA.16816.F32 R20, R184.reuse, R64, R20 ;  /* 0x00000040b814723c */ /* 0x042fec0000001814 */
[C---:B------:R-:W-:Y:S06]  /*61f0*/  HMMA.16816.F32 R36, R184.reuse, R178, R36 ;  /* 0x000000b2b824723c */ /* 0x040fec0000001824 */
[C---:B------:R-:W-:Y:S06]  /*6200*/  HMMA.16816.F32 R24, R184.reuse, R174, R24 ;  /* 0x000000aeb818723c */ /* 0x040fec0000001818 */
[----:B------:R-:W-:Y:S01]  /*6210*/  HMMA.16816.F32 R16, R184, R66, R16 ;  /* 0x00000042b810723c */ /* 0x000fe20000001810 */
[----:B------:R-:W1:Y:S05]  /*6220*/  LDSM.16.M88.4 R184, [R217+0x5000] ;  /* 0x00500000d9b8783b */ /* 0x000e6a0000000200 */
[C---:B------:R-:W-:Y:S06]  /*6230*/  HMMA.16816.F32 R44, R12.reuse, R176, R44 ;  /* 0x000000b00c2c723c */ /* 0x040fec000000182c */
[C---:B------:R-:W-:Y:S06]  /*6240*/  HMMA.16816.F32 R204, R12.reuse, R172, R204 ;  /* 0x000000ac0ccc723c */ /* 0x040fec00000018cc */
[C---:B------:R-:W-:Y:S01]  /*6250*/  HMMA.16816.F32 R32, R12.reuse, R178, R32 ;  /* 0x000000b20c20723c */ /* 0x040fe20000001820 */
[----:B------:R-:W4:Y:S05]  /*6260*/  LDSM.16.M88.4 R176, [R216+0x8400] ;  /* 0x00840000d8b0783b */ /* 0x000f2a0000000200 */
[----:B------:R-:W-:Y:S01]  /*6270*/  HMMA.16816.F32 R200, R12, R174, R200 ;  /* 0x000000ae0cc8723c */ /* 0x000fe200000018c8 */
[----:B------:R-:W-:Y:S05]  /*6280*/  LDSM.16.M88.4 R172, [R216+0x8800] ;  /* 0x00880000d8ac783b */ /* 0x000fea0000000200 */
[-C--:B--2---:R-:W-:Y:S06]  /*6290*/  HMMA.16816.F32 R48, R240, R6.reuse, R48 ;  /* 0x00000006f030723c */ /* 0x084fec0000001830 */
[----:B-----5:R-:W-:Y:S06]  /*62a0*/  HMMA.16816.F32 R52, R8, R6, R52 ;  /* 0x000000060834723c */ /* 0x020fec0000001834 */
[C---:B------:R-:W-:Y:S06]  /*62b0*/  HMMA.16816.F32 R196, R12.reuse, R64, R196 ;  /* 0x000000400cc4723c */ /* 0x040fec00000018c4 */
[----:B------:R-:W-:Y:S01]  /*62c0*/  HMMA.16816.F32 R192, R12, R66, R192 ;  /* 0x000000420cc0723c */ /* 0x000fe200000018c0 */
[----:B------:R-:W-:Y:S04]  /*62d0*/  LDSM.16.M88.4 R12, [R215+0x4000] ;  /* 0x00400000d70c783b */ /* 0x000fe80000000200 */
[----:B------:R-:W-:Y:S01]  /*62e0*/  LDSM.16.M88.4 R64, [R216+0x8c00] ;  /* 0x008c0000d840783b */ /* 0x000fe20000000200 */
[-C--:B------:R-:W-:Y:S06]  /*62f0*/  HMMA.16816.F32 R56, R8, R4.reuse, R56 ;  /* 0x000000040838723c */ /* 0x080fec0000001838 */
[----:B------:R-:W-:Y:S01]  /*6300*/  HMMA.16816.F32 R60, R240, R4, R60 ;  /* 0x00000004f03c723c */ /* 0x000fe2000000183c */
[----:B------:R-:W2:Y:S05]  /*6310*/  LDSM.16.M88.4 R4, [R213+0x8000] ;  /* 0x00800000d504783b */ /* 0x000eaa0000000200 */
[C---:B------:R-:W-:Y:S06]  /*6320*/  HMMA.16816.F32 R40, R8.reuse, R244, R40 ;  /* 0x000000f40828723c */ /* 0x040fec0000001828 */
[C---:B------:R-:W-:Y:S06]  /*6330*/  HMMA.16816.F32 R36, R8.reuse, R246, R36 ;  /* 0x000000f60824723c */ /* 0x040fec0000001824 */
[C---:B------:R-:W-:Y:S06]  /*6340*/  HMMA.16816.F32 R28, R8.reuse, R228, R28 ;  /* 0x000000e4081c723c */ /* 0x040fec000000181c */
[C---:B------:R-:W-:Y:S06]  /*6350*/  HMMA.16816.F32 R24, R8.reuse, R230, R24 ;  /* 0x000000e60818723c */ /* 0x040fec0000001818 */
[C---:B------:R-:W-:Y:S06]  /*6360*/  HMMA.16816.F32 R20, R8.reuse, R208, R20 ;  /* 0x000000d00814723c */ /* 0x040fec0000001814 */
[----:B------:R-:W-:Y:S01]  /*6370*/  HMMA.16816.F32 R16, R8, R210, R16 ;  /* 0x000000d20810723c */ /* 0x000fe20000001810 */
[----:B------:R-:W5:Y:S05]  /*6380*/  LDSM.16.M88.4 R8, [R215+0x5000] ;  /* 0x00500000d708783b */ /* 0x000f6a0000000200 */
[C---:B------:R-:W-:Y:S06]  /*6390*/  HMMA.16816.F32 R44, R240.reuse, R244, R44 ;  /* 0x000000f4f02c723c */ /* 0x040fec000000182c */
[C---:B------:R-:W-:Y:S06]  /*63a0*/  HMMA.16816.F32 R204, R240.reuse, R228, R204 ;  /* 0x000000e4f0cc723c */ /* 0x040fec00000018cc */
[----:B------:R-:W-:Y:S01]  /*63b0*/  HMMA.16816.F32 R228, R240, R230, R200 ;  /* 0x000000e6f0e4723c */ /* 0x000fe200000018c8 */
[----:B------:R-:W5:Y:S05]  /*63c0*/  LDSM.16.M88.4 R200, [R213+0x8400] ;  /* 0x00840000d5c8783b */ /* 0x000f6a0000000200 */
[-C--:B---3--:R-:W-:Y:S06]  /*63d0*/  HMMA.16816.F32 R48, R188, R182.reuse, R48 ;  /* 0x000000b6bc30723c */ /* 0x088fec0000001830 */
[----:B-1----:R-:W-:Y:S06]  /*63e0*/  HMMA.16816.F32 R52, R184, R182, R52 ;  /* 0x000000b6b834723c */ /* 0x002fec0000001834 */
[-C--:B----4-:R-:W-:Y:S06]  /*63f0*/  HMMA.16816.F32 R44, R188, R176.reuse, R44 ;  /* 0x000000b0bc2c723c */ /* 0x090fec000000182c */
[----:B------:R-:W-:Y:S06]  /*6400*/  HMMA.16816.F32 R40, R184, R176, R40 ;  /* 0x000000b0b828723c */ /* 0x000fec0000001828 */
[----:B------:R-:W-:Y:S06]  /*6410*/  HMMA.16816.F32 R32, R240, R246, R32 ;  /* 0x000000f6f020723c */ /* 0x000fec0000001820 */
[-C--:B--2---:R-:W-:Y:S06]  /*6420*/  HMMA.16816.F32 R48, R12, R6.reuse, R48 ;  /* 0x000000060c30723c */ /* 0x084fec0000001830 */
[----:B-----5:R-:W-:Y:S06]  /*6430*/  HMMA.16816.F32 R52, R8, R6, R52 ;  /* 0x000000060834723c */ /* 0x020fec0000001834 */
[----:B------:R-:W-:Y:S01]  /*6440*/  HMMA.16816.F32 R44, R12, R200, R44 ;  /* 0x000000c80c2c723c */ /* 0x000fe2000000182c */
[----:B------:R-:W-:-:S02]  /*6450*/  VIADD R6, R2, 0x9 ;  /* 0x0000000902067836 */ /* 0x000fc40000000000 */
[----:B------:R-:W-:-:S03]  /*6460*/  VIADD R7, R2, 0x10 ;  /* 0x0000001002077836 */ /* 0x000fc60000000000 */
[----:B------:R-:W-:Y:S06]  /*6470*/  HMMA.16816.F32 R40, R8, R200, R40 ;  /* 0x000000c80828723c */ /* 0x000fec0000001828 */
[-C--:B------:R-:W-:Y:S01]  /*6480*/  HMMA.16816.F32 R36, R184, R178.reuse, R36 ;  /* 0x000000b2b824723c */ /* 0x080fe20000001824 */
[----:B------:R-:W-:Y:S02]  /*6490*/  FSEL R0, R48, -INF , !P1 ;  /* 0xff80000030007808 */ /* 0x000fe40004800000 */
[----:B------:R-:W-:Y:S02]  /*64a0*/  ISETP.GE.AND P1, PT, R6, R218, PT ;  /* 0x000000da0600720c */ /* 0x000fe40003f26270 */
[----:B------:R-:W-:Y:S01]  /*64b0*/  FSEL R245, R50, -INF , !P2 ;  /* 0xff80000032f57808 */ /* 0x000fe20005000000 */
[----:B------:R-:W-:Y:S01]  /*64c0*/  HMMA.16816.F32 R32, R188, R178, R32 ;  /* 0x000000b2bc20723c */ /* 0x000fe20000001820 */
[----:B------:R-:W1:Y:S01]  /*64d0*/  LDSM.16.M88.4 R176, [R213+0x8800] ;  /* 0x00880000d5b0783b */ /* 0x000e620000000200 */
[----:B------:R-:W-:-:S02]  /*64e0*/  FSEL R247, R54, -INF , !P0 ;  /* 0xff80000036f77808 */ /* 0x000fc40004000000 */
[----:B------:R-:W-:Y:S02]  /*64f0*/  ISETP.GE.AND P0, PT, R6, R3, PT ;  /* 0x000000030600720c */ /* 0x000fe40003f06270 */
[----:B------:R-:W-:Y:S01]  /*6500*/  FSEL R48, R52, -INF , !P6 ;  /* 0xff80000034307808 */ /* 0x000fe20007000000 */
[----:B------:R-:W-:Y:S01]  /*6510*/  HMMA.16816.F32 R204, R188, R172, R204 ;  /* 0x000000acbccc723c */ /* 0x000fe200000018cc */
[----:B------:R-:W-:Y:S02]  /*6520*/  FSEL R250, R53, -INF , !P1 ;  /* 0xff80000035fa7808 */ /* 0x000fe40004800000 */
[CC--:B------:R-:W-:Y:S02]  /*6530*/  ISETP.GE.AND P6, PT, R6.reuse, R220.reuse, PT ;  /* 0x000000dc0600720c */ /* 0x0c0fe40003fc6270 */
[----:B------:R-:W-:Y:S01]  /*6540*/  ISETP.GE.AND P1, PT, R6, R219, PT ;  /* 0x000000db0600720c */ /* 0x000fe20003f26270 */
[----:B------:R-:W-:Y:S01]  /*6550*/  VIADD R6, R2, 0x11 ;  /* 0x0000001102067836 */ /* 0x000fe20000000000 */
[----:B------:R-:W-:Y:S01]  /*6560*/  FSEL R251, R55, -INF , !P0 ;  /* 0xff80000037fb7808 */ /* 0x000fe20004000000 */
[----:B------:R-:W-:Y:S01]  /*6570*/  HMMA.16816.F32 R196, R240, R208, R196 ;  /* 0x000000d0f0c4723c */ /* 0x000fe200000018c4 */
[----:B------:R-:W-:-:S02]  /*6580*/  ISETP.GE.AND P0, PT, R7, R220, PT ;  /* 0x000000dc0700720c */ /* 0x000fc40003f06270 */
[----:B------:R-:W-:Y:S02]  /*6590*/  ISETP.GE.AND P2, PT, R7, R218, PT ;  /* 0x000000da0700720c */ /* 0x000fe40003f46270 */
[----:B------:R-:W-:Y:S01]  /*65a0*/  FSEL R44, R44, -INF , !P0 ;  /* 0xff8000002c2c7808 */ /* 0x000fe20004000000 */
[----:B------:R-:W-:Y:S01]  /*65b0*/  HMMA.16816.F32 R28, R184, R172, R28 ;  /* 0x000000acb81c723c */ /* 0x000fe2000000181c */
[----:B------:R-:W-:Y:S02]  /*65c0*/  ISETP.GE.AND P0, PT, R6, R220, PT ;  /* 0x000000dc0600720c */ /* 0x000fe40003f06270 */
[----:B------:R-:W-:Y:S02]  /*65d0*/  FSEL R246, R51, -INF , !P1 ;  /* 0xff80000033f67808 */ /* 0x000fe40004800000 */
[----:B------:R-:W-:Y:S01]  /*65e0*/  FSEL R164, R40, -INF , !P2 ;  /* 0xff80000028a47808 */ /* 0x000fe20005000000 */
[----:B------:R-:W-:Y:S01]  /*65f0*/  HMMA.16816.F32 R192, R240, R210, R192 ;  /* 0x000000d2f0c0723c */ /* 0x000fe200000018c0 */
[----:B------:R-:W-:-:S02]  /*6600*/  FSEL R45, R45, -INF , !P0 ;  /* 0xff8000002d2d7808 */ /* 0x000fc40004000000 */
[-C--:B------:R-:W-:Y:S02]  /*6610*/  ISETP.GE.AND P1, PT, R7, R3.reuse, PT ;  /* 0x000000030700720c */ /* 0x080fe40003f26270 */
[C---:B------:R-:W-:Y:S01]  /*6620*/  ISETP.GE.AND P2, PT, R6.reuse, R218, PT ;  /* 0x000000da0600720c */ /* 0x040fe20003f46270 */
[C---:B------:R-:W-:Y:S01]  /*6630*/  HMMA.16816.F32 R56, R184.reuse, R180, R56 ;  /* 0x000000b4b838723c */ /* 0x040fe20000001838 */
[----:B------:R-:W-:Y:S02]  /*6640*/  ISETP.GE.AND P0, PT, R6, R3, PT ;  /* 0x000000030600720c */ /* 0x000fe40003f06270 */
[----:B------:R-:W-:Y:S02]  /*6650*/  FSEL R244, R41, -INF , !P2 ;  /* 0xff80000029f47808 */ /* 0x000fe40005000000 */
[----:B------:R-:W-:Y:S01]  /*6660*/  FSEL R242, R43, -INF , !P0 ;  /* 0xff8000002bf27808 */ /* 0x000fe20004000000 */
[----:B------:R-:W-:Y:S01]  /*6670*/  HMMA.16816.F32 R24, R184, R174, R24 ;  /* 0x000000aeb818723c */ /* 0x000fe20000001818 */
[----:B------:R-:W-:-:S02]  /*6680*/  FSEL R49, R49, -INF , !P6 ;  /* 0xff80000031317808 */ /* 0x000fc40007000000 */
[-C--:B------:R-:W-:Y:S01]  /*6690*/  ISETP.GE.AND P6, PT, R7, R219.reuse, PT ;  /* 0x000000db0700720c */ /* 0x080fe20003fc6270 */
[----:B------:R-:W-:Y:S02]  /*66a0*/  VIADD R7, R2, 0x18 ;  /* 0x0000001802077836 */ /* 0x000fe40000000000 */
[C---:B------:R-:W-:Y:S01]  /*66b0*/  HMMA.16816.F32 R20, R184.reuse, R64, R20 ;  /* 0x00000040b814723c */ /* 0x040fe20000001814 */
[----:B------:R-:W-:Y:S02]  /*66c0*/  FSEL R232, R46, -INF , !P6 ;  /* 0xff8000002ee87808 */ /* 0x000fe40007000000 */
[----:B------:R-:W-:Y:S01]  /*66d0*/  ISETP.GE.AND P6, PT, R6, R219, PT ;  /* 0x000000db0600720c */ /* 0x000fe20003fc6270 */
[----:B------:R-:W-:Y:S01]  /*66e0*/  VIADD R6, R2, 0x19 ;  /* 0x0000001902067836 */ /* 0x000fe20000000000 */
[----:B------:R-:W-:Y:S01]  /*66f0*/  ISETP.GE.AND P0, PT, R7, R3, PT ;  /* 0x000000030700720c */ /* 0x000fe20003f06270 */
[----:B------:R-:W-:Y:S01]  /*6700*/  HMMA.16816.F32 R16, R184, R66, R16 ;  /* 0x00000042b810723c */ /* 0x000fe20000001810 */
[----:B------:R-:W-:-:S02]  /*6710*/  FSEL R211, R47, -INF , !P6 ;  /* 0xff8000002fd37808 */ /* 0x000fc40007000000 */
[C---:B------:R-:W-:Y:S02]  /*6720*/  ISETP.GE.AND P2, PT, R7.reuse, R219, PT ;  /* 0x000000db0700720c */ /* 0x040fe40003f46270 */
[C---:B------:R-:W-:Y:S01]  /*6730*/  ISETP.GE.AND P6, PT, R7.reuse, R218, PT ;  /* 0x000000da0700720c */ /* 0x040fe20003fc6270 */
[----:B------:R-:W-:Y:S01]  /*6740*/  HMMA.16816.F32 R228, R188, R174, R228 ;  /* 0x000000aebce4723c */ /* 0x000fe200000018e4 */
[----:B------:R-:W-:Y:S02]  /*6750*/  FSEL R187, R42, -INF , !P1 ;  /* 0xff8000002abb7808 */ /* 0x000fe40004800000 */
[----:B------:R-:W2:Y:S01]  /*6760*/  LDSM.16.M88.4 R40, [R213+0x8c00] ;  /* 0x008c0000d528783b */ /* 0x000ea20000000200 */
[----:B------:R-:W-:Y:S01]  /*6770*/  ISETP.GE.AND P1, PT, R7, R220, PT ;  /* 0x000000dc0700720c */ /* 0x000fe20003f26270 */
[----:B------:R-:W-:Y:S01]  /*6780*/  VIADD R7, R2, 0x20 ;  /* 0x0000002002077836 */ /* 0x000fe20000000000 */
[----:B------:R-:W-:Y:S01]  /*6790*/  HMMA.16816.F32 R32, R12, R202, R32 ;  /* 0x000000ca0c20723c */ /* 0x000fe20000001820 */
[----:B------:R-:W-:-:S05]  /*67a0*/  DEPBAR.LE SB0, 0x0 ;  /* 0x000080000000791a */ /* 0x000fca0000000000 */
[----:B------:R-:W-:Y:S06]  /*67b0*/  HMMA.16816.F32 R36, R8, R202, R36 ;  /* 0x000000ca0824723c */ /* 0x000fec0000001824 */
[----:B-1----:R-:W-:Y:S06]  /*67c0*/  HMMA.16816.F32 R204, R12, R176, R204 ;  /* 0x000000b00ccc723c */ /* 0x002fec00000018cc */
[C---:B------:R-:W-:Y:S06]  /*67d0*/  HMMA.16816.F32 R196, R188.reuse, R64, R196 ;  /* 0x00000040bcc4723c */ /* 0x040fec00000018c4 */
[----:B------:R-:W-:Y:S01]  /*67e0*/  HMMA.16816.F32 R60, R188, R180, R60 ;  /* 0x000000b4bc3c723c */ /* 0x000fe2000000183c */
[----:B------:R-:W-:-:S02]  /*67f0*/  FSEL R46, R32, -INF , !P1 ;  /* 0xff800000202e7808 */ /* 0x000fc40004800000 */
[----:B------:R-:W-:Y:S02]  /*6800*/  ISETP.GE.AND P1, PT, R6, R218, PT ;  /* 0x000000da0600720c */ /* 0x000fe40003f26270 */
[----:B------:R-:W-:Y:S01]  /*6810*/  FSEL R240, R34, -INF , !P2 ;  /* 0xff80000022f07808 */ /* 0x000fe20005000000 */
[----:B------:R-:W-:Y:S01]  /*6820*/  HMMA.16816.F32 R28, R8, R176, R28 ;  /* 0x000000b0081c723c */ /* 0x000fe2000000181c */
[----:B------:R-:W-:Y:S02]  /*6830*/  FSEL R32, R38, -INF , !P0 ;  /* 0xff80000026207808 */ /* 0x000fe40004000000 */
[----:B------:R-:W-:Y:S02]  /*6840*/  ISETP.GE.AND P0, PT, R6, R3, PT ;  /* 0x000000030600720c */ /* 0x000fe40003f06270 */
[----:B------:R-:W-:Y:S01]  /*6850*/  FSEL R243, R36, -INF , !P6 ;  /* 0xff80000024f37808 */ /* 0x000fe20007000000 */
[----:B------:R-:W-:Y:S01]  /*6860*/  HMMA.16816.F32 R228, R12, R178, R228 ;  /* 0x000000b20ce4723c */ /* 0x000fe200000018e4 */
[----:B------:R-:W-:-:S02]  /*6870*/  FSEL R186, R37, -INF , !P1 ;  /* 0xff80000025ba7808 */ /* 0x000fc40004800000 */
[CC--:B------:R-:W-:Y:S02]  /*6880*/  ISETP.GE.AND P6, PT, R6.reuse, R220.reuse, PT ;  /* 0x000000dc0600720c */ /* 0x0c0fe40003fc6270 */
[----:B------:R-:W-:Y:S01]  /*6890*/  ISETP.GE.AND P1, PT, R6, R219, PT ;  /* 0x000000db0600720c */ /* 0x000fe20003f26270 */
[----:B------:R-:W-:Y:S01]  /*68a0*/  HMMA.16816.F32 R24, R8, R178, R24 ;  /* 0x000000b20818723c */ /* 0x000fe20000001818 */
[----:B------:R-:W-:Y:S01]  /*68b0*/  FSEL R241, R39, -INF , !P0 ;  /* 0xff80000027f17808 */ /* 0x000fe20004000000 */
[----:B------:R-:W-:Y:S01]  /*68c0*/  VIADD R6, R2, 0x21 ;  /* 0x0000002102067836 */ /* 0x000fe20000000000 */
[----:B------:R-:W-:Y:S02]  /*68d0*/  ISETP.GE.AND P0, PT, R7, R220, PT ;  /* 0x000000dc0700720c */ /* 0x000fe40003f06270 */
[----:B------:R-:W-:Y:S01]  /*68e0*/  FSEL R33, R33, -INF , !P6 ;  /* 0xff80000021217808 */ /* 0x000fe20007000000 */
[----:B------:R-:W-:Y:S01]  /*68f0*/  HMMA.16816.F32 R192, R188, R66, R192 ;  /* 0x00000042bcc0723c */ /* 0x000fe200000018c0 */
[----:B------:R-:W-:-:S02]  /*6900*/  FSEL R239, R35, -INF , !P1 ;  /* 0xff80000023ef7808 */ /* 0x000fc40004800000 */
[C---:B------:R-:W-:Y:S02]  /*6910*/  ISETP.GE.AND P6, PT, R7.reuse, R219, PT ;  /* 0x000000db0700720c */ /* 0x040fe40003fc6270 */
[----:B------:R-:W-:Y:S01]  /*6920*/  FSEL R209, R204, -INF , !P0 ;  /* 0xff800000ccd17808 */ /* 0x000fe20004000000 */
[C---:B--2---:R-:W-:Y:S01]  /*6930*/  HMMA.16816.F32 R196, R12.reuse, R40, R196 ;  /* 0x000000280cc4723c */ /* 0x044fe200000018c4 */
[C---:B------:R-:W-:Y:S02]  /*6940*/  ISETP.GE.AND P2, PT, R7.reuse, R218, PT ;  /* 0x000000da0700720c */ /* 0x040fe40003f46270 */
[----:B------:R-:W-:Y:S01]  /*6950*/  ISETP.GE.AND P1, PT, R7, R3, PT ;  /* 0x000000030700720c */ /* 0x000fe20003f26270 */
[----:B------:R-:W-:Y:S01]  /*6960*/  VIADD R7, R2, 0x28 ;  /* 0x0000002802077836 */ /* 0x000fe20000000000 */
[----:B------:R-:W-:Y:S01]  /*6970*/  ISETP.GE.AND P0, PT, R6, R220, PT ;  /* 0x000000dc0600720c */ /* 0x000fe20003f06270 */
[----:B------:R-:W-:Y:S01]  /*6980*/  HMMA.16816.F32 R60, R12, R4, R60 ;  /* 0x000000040c3c723c */ /* 0x000fe2000000183c */
[----:B------:R-:W-:-:S02]  /*6990*/  FSEL R173, R206, -INF , !P6 ;  /* 0xff800000cead7808 */ /* 0x000fc40007000000 */
[----:B------:R-:W-:Y:S02]  /*69a0*/  FSEL R206, R28, -INF , !P2 ;  /* 0xff8000001cce7808 */ /* 0x000fe40005000000 */
[----:B------:R-:W-:Y:S01]  /*69b0*/  FSEL R208, R205, -INF , !P0 ;  /* 0xff800000cdd07808 */ /* 0x000fe20004000000 */
[C---:B------:R-:W-:Y:S01]  /*69c0*/  HMMA.16816.F32 R20, R8.reuse, R40, R20 ;  /* 0x000000280814723c */ /* 0x040fe20000001814 */
[----:B------:R-:W-:Y:S01]  /*69d0*/  BAR.SYNC.DEFER_BLOCKING 0x0 ;  /* 0x0000000000007b1d */ /* 0x000fe20000010000 */
[C---:B------:R-:W-:Y:S02]  /*69e0*/  ISETP.GE.AND P6, PT, R6.reuse, R219, PT ;  /* 0x000000db0600720c */ /* 0x040fe40003fc6270 */
        /* <DEDUP_REMOVED lines=8> */
[-C--:B------:R-:W-:Y:S01]  /*6a70*/  HMMA.16816.F32 R192, R12, R42.reuse, R192 ;  /* 0x0000002a0cc0723c */ /* 0x080fe200000018c0 */
[----:B------:R-:W-:Y:S01]  /*6a80*/  FSEL R190, R228, -INF , !P1 ;  /* 0xff800000e4be7808 */ /* 0x000fe20004800000 */
[C---:B------:R-:W-:Y:S01]  /*6a90*/  VIADD R4, R2.reuse, 0x1 ;  /* 0x0000000102047836 */ /* 0x040fe20000000000 */
[CC--:B------:R-:W-:Y:S01]  /*6aa0*/  ISETP.GE.AND P6, PT, R7.reuse, R218.reuse, PT ;  /* 0x000000da0700720c */ /* 0x0c0fe20003fc6270 */
[----:B------:R-:W-:Y:S01]  /*6ab0*/  VIADD R5, R2, 0x31 ;  /* 0x0000003102057836 */ /* 0x000fe20000000000 */
[----:B------:R-:W-:Y:S01]  /*6ac0*/  ISETP.GE.AND P0, PT, R7, R3, PT ;  /* 0x000000030700720c */ /* 0x000fe20003f06270 */
[----:B------:R-:W-:Y:S01]  /*6ad0*/  HMMA.16816.F32 R16, R8, R42, R16 ;  /* 0x0000002a0810723c */ /* 0x000fe20000001810 */
[----:B------:R-:W-:-:S02]  /*6ae0*/  ISETP.GE.AND P1, PT, R6, R218, PT ;  /* 0x000000da0600720c */ /* 0x000fc40003f26270 */
        /* <DEDUP_REMOVED lines=8> */
[----:B------:R-:W-:Y:S02]  /*6b70*/  FSEL R229, R229, -INF , !P6 ;  /* 0xff800000e5e57808 */ /* 0x000fe40007000000 */
[-C--:B------:R-:W-:Y:S02]  /*6b80*/  ISETP.GE.AND P2, PT, R7, R219.reuse, PT ;  /* 0x000000db0700720c */ /* 0x080fe40003f46270 */
[----:B------:R-:W-:Y:S02]  /*6b90*/  FSEL R203, R27, -INF , !P0 ;  /* 0xff8000001bcb7808 */ /* 0x000fe40004000000 */
[-C--:B------:R-:W-:Y:S02]  /*6ba0*/  ISETP.GE.AND P6, PT, R6, R219.reuse, PT ;  /* 0x000000db0600720c */ /* 0x080fe40003fc6270 */
[----:B------:R-:W-:Y:S02]  /*6bb0*/  ISETP.GE.AND P0, PT, R4, R219, PT ;  /* 0x000000db0400720c */ /* 0x000fe40003f06270 */
[----:B------:R-:W-:-:S02]  /*6bc0*/  FSEL R183, R230, -INF , !P2 ;  /* 0xff800000e6b77808 */ /* 0x000fc40005000000 */
[----:B------:R-:W-:Y:S02]  /*6bd0*/  FSEL R181, R231, -INF , !P1 ;  /* 0xff800000e7b57808 */ /* 0x000fe40004800000 */
[----:B------:R-:W-:Y:S02]  /*6be0*/  FSEL R180, R198, -INF , !P6 ;  /* 0xff800000c6b47808 */ /* 0x000fe40007000000 */
[-C--:B------:R-:W-:Y:S02]  /*6bf0*/  ISETP.GE.AND P2, PT, R4, R220.reuse, PT ;  /* 0x000000dc0400720c */ /* 0x080fe40003f46270 */
[----:B------:R-:W-:Y:S02]  /*6c00*/  ISETP.GE.AND P1, PT, R6, R220, PT ;  /* 0x000000dc0600720c */ /* 0x000fe40003f26270 */
[----:B------:R-:W-:Y:S02]  /*6c10*/  FSEL R63, R63, -INF , !P0 ;  /* 0xff8000003f3f7808 */ /* 0x000fe40004000000 */
[----:B------:R-:W-:-:S02]  /*6c20*/  ISETP.GE.AND P6, PT, R5, R219, PT ;  /* 0x000000db0500720c */ /* 0x000fc40003fc6270 */
[----:B------:R-:W-:Y:S02]  /*6c30*/  ISETP.GE.AND P0, PT, R6, R3, PT ;  /* 0x000000030600720c */ /* 0x000fe40003f06270 */
[----:B------:R-:W-:Y:S02]  /*6c40*/  FSEL R61, R61, -INF , !P2 ;  /* 0xff8000003d3d7808 */ /* 0x000fe40005000000 */
[----:B------:R-:W-:Y:S02]  /*6c50*/  FSEL R202, R196, -INF , !P1 ;  /* 0xff800000c4ca7808 */ /* 0x000fe40004800000 */
[----:B------:R-:W-:Y:S02]  /*6c60*/  FSEL R170, R199, -INF , !P6 ;  /* 0xff800000c7aa7808 */ /* 0x000fe40007000000 */
[----:B------:R-:W-:Y:S02]  /*6c70*/  ISETP.GE.AND P2, PT, R6, R218, PT ;  /* 0x000000da0600720c */ /* 0x000fe40003f46270 */
[----:B------:R-:W-:-:S02]  /*6c80*/  ISETP.GE.AND P1, PT, R5, R220, PT ;  /* 0x000000dc0500720c */ /* 0x000fc40003f26270 */
[----:B------:R-:W-:Y:S02]  /*6c90*/  FSEL R177, R22, -INF , !P0 ;  /* 0xff80000016b17808 */ /* 0x000fe40004000000 */
[C---:B------:R-:W-:Y:S02]  /*6ca0*/  ISETP.GE.AND P6, PT, R2.reuse, R219, PT ;  /* 0x000000db0200720c */ /* 0x040fe40003fc6270 */
[----:B------:R-:W-:Y:S02]  /*6cb0*/  ISETP.GE.AND P0, PT, R2, R220, PT ;  /* 0x000000dc0200720c */ /* 0x000fe40003f06270 */
[----:B------:R-:W-:Y:S02]  /*6cc0*/  FSEL R178, R20, -INF , !P2 ;  /* 0xff80000014b27808 */ /* 0x000fe40005000000 */
[----:B------:R-:W-:Y:S02]  /*6cd0*/  FSEL R197, R197, -INF , !P1 ;  /* 0xff800000c5c57808 */ /* 0x000fe40004800000 */
[----:B------:R-:W-:-:S02]  /*6ce0*/  FSEL R62, R62, -INF , !P6 ;  /* 0xff8000003e3e7808 */ /* 0x000fc40007000000 */
[CC--:B------:R-:W-:Y:S02]  /*6cf0*/  ISETP.GE.AND P2, PT, R5.reuse, R218.reuse, PT ;  /* 0x000000da0500720c */ /* 0x0c0fe40003f46270 */
[-C--:B------:R-:W-:Y:S01]  /*6d00*/  ISETP.GE.AND P1, PT, R5, R3.reuse, PT ;  /* 0x000000030500720c */ /* 0x080fe20003f26270 */
[----:B------:R-:W-:Y:S01]  /*6d10*/  VIADD R5, R2, 0x38 ;  /* 0x0000003802057836 */ /* 0x000fe20000000000 */
[----:B------:R-:W-:Y:S02]  /*6d20*/  FSEL R60, R60, -INF , !P0 ;  /* 0xff8000003c3c7808 */ /* 0x000fe40004000000 */
[----:B------:R-:W-:Y:S02]  /*6d30*/  ISETP.GE.AND P6, PT, R2, R218, PT ;  /* 0x000000da0200720c */ /* 0x000fe40003fc6270 */
[----:B------:R-:W-:Y:S02]  /*6d40*/  ISETP.GE.AND P0, PT, R4, R3, PT ;  /* 0x000000030400720c */ /* 0x000fe40003f06270 */
[----:B------:R-:W-:-:S02]  /*6d50*/  FSEL R20, R56, -INF , !P6 ;  /* 0xff80000038147808 */ /* 0x000fc40007000000 */
[----:B------:R-:W-:Y:S02]  /*6d60*/  FSEL R14, R59, -INF , !P0 ;  /* 0xff8000003b0e7808 */ /* 0x000fe40004000000 */
[C---:B------:R-:W-:Y:S01]  /*6d70*/  ISETP.GE.AND P6, PT, R2.reuse, R3, PT ;  /* 0x000000030200720c */ /* 0x040fe20003fc6270 */
[----:B------:R-:W-:Y:S01]  /*6d80*/  VIADD R2, R2, 0x39 ;  /* 0x0000003902027836 */ /* 0x000fe20000000000 */
[----:B------:R-:W-:Y:S02]  /*6d90*/  ISETP.GE.AND P0, PT, R5, R220, PT ;  /* 0x000000dc0500720c */ /* 0x000fe40003f06270 */
[----:B------:R-:W-:Y:S02]  /*6da0*/  FSEL R179, R21, -INF , !P2 ;  /* 0xff80000015b37808 */ /* 0x000fe40005000000 */
[----:B------:R-:W-:Y:S02]  /*6db0*/  FSEL R196, R192, -INF , !P0 ;  /* 0xff800000c0c47808 */ /* 0x000fe40004000000 */
[----:B------:R-:W-:-:S02]  /*6dc0*/  ISETP.GE.AND P0, PT, R2, R218, PT ;  /* 0x000000da0200720c */ /* 0x000fc40003f06270 */
[----:B------:R-:W-:Y:S02]  /*6dd0*/  FSEL R176, R23, -INF , !P1 ;  /* 0xff80000017b07808 */ /* 0x000fe40004800000 */
[----:B------:R-:W-:Y:S02]  /*6de0*/  FSEL R184, R17, -INF , !P0 ;  /* 0xff80000011b87808 */ /* 0x000fe40004000000 */
[----:B------:R-:W-:Y:S02]  /*6df0*/  PLOP3.LUT P0, PT, PT, PT, UP0, 0x40, 0x0 ;  /* 0x000000000000781c */ /* 0x000fe40003f0e808 */
[-C--:B------:R-:W-:Y:S02]  /*6e00*/  ISETP.GE.AND P2, PT, R4, R218.reuse, PT ;  /* 0x000000da0400720c */ /* 0x080fe40003f46270 */
[----:B------:R-:W-:Y:S02]  /*6e10*/  ISETP.GE.AND P1, PT, R5, R218, PT ;  /* 0x000000da0500720c */ /* 0x000fe40003f26270 */
[----:B------:R-:W-:-:S02]  /*6e20*/  FSEL R15, R57, -INF , !P2 ;  /* 0xff800000390f7808 */ /* 0x000fc40005000000 */
[----:B------:R-:W-:Y:S02]  /*6e30*/  FSEL R182, R16, -INF , !P1 ;  /* 0xff80000010b67808 */ /* 0x000fe40004800000 */
        /* <DEDUP_REMOVED lines=10> */
[----:B------:R-:W-:Y:S01]  /*6ee0*/  FSEL R65, R195, -INF , !P2 ;  /* 0xff800000c3417808 */ /* 0x000fe20005000000 */
[----:B------:R-:W-:Y:S06]  /*6ef0*/  @P0 BRA `(.L_x_82) ;  /* 0x00000004000c0947 */ /* 0x000fec0003800000 */
[----:B------:R-:W-:Y:S01]  /*6f00*/  UIADD3 UR10, UR19, -0x3, URZ ;  /* 0xfffffffd130a7890 */ /* 0x000fe2000fffe03f */
[----:B------:R-:W1:Y:S01]  /*6f10*/  @!P5 LDC.64 R12, c[0x0][0x218] ;  /* 0x00008600ff0cdb82 */ /* 0x000e620000000a00 */
[----:B------:R2:W-:Y:S01]  /*6f20*/  @P5 STS [R222+0x6000], RZ ;  /* 0x006000ffde005388 */ /* 0x0005e20000000800 */
[----:B------:R-:W-:Y:S01]  /*6f30*/  BSSY B0, `(.L_x_83) ;  /* 0x000003e000007945 */ /* 0x000fe20003800000 */
[----:B------:R-:W-:Y:S02]  /*6f40*/  USHF.R.S32.HI UR4, URZ, 0x1f, UR10 ;  /* 0x0000001f3f047899 */ /* 0x000fe4000801140a */
[----:B------:R-:W-:Y:S01]  /*6f50*/  UIMAD.WIDE.U32 UR28, UR10, UR8, URZ ;  /* 0x000000080a1c72a5 */ /* 0x000fe2000f8e003f */
[----:B------:R2:W-:Y:S01]  /*6f60*/  @P5 STS [R222+0x6004], RZ ;  /* 0x006004ffde005388 */ /* 0x0005e20000000800 */
[----:B------:R-:W-:Y:S01]  /*6f70*/  UIMAD UR4, UR4, UR8, URZ ;  /* 0x00000008040472a4 */ /* 0x000fe2000f8e023f */
[----:B------:R-:W3:Y:S02]  /*6f80*/  @!P4 LDC.64 R10, c[0x0][0x218] ;  /* 0x00008600ff0acb82 */ /* 0x000ee40000000a00 */
[----:B------:R2:W-:Y:S01]  /*6f90*/  @P5 STS.64 [R222+0x6008], RZ ;  /* 0x006008ffde005388 */ /* 0x0005e20000000a00 */
[----:B------:R-:W-:Y:S01]  /*6fa0*/  UIMAD UR4, UR10, UR9, UR4 ;  /* 0x000000090a0472a4 */ /* 0x000fe2000f8e0204 */
[----:B------:R-:W-:-:S02]  /*6fb0*/  IMAD.U32 R18, RZ, RZ, UR28 ;  /* 0x0000001cff127e24 */ /* 0x000fc4000f8e00ff */
[----:B------:R-:W-:Y:S01]  /*6fc0*/  IMAD.U32 R17, RZ, RZ, UR28 ;  /* 0x0000001cff117e24 */ /* 0x000fe2000f8e00ff */
[----:B------:R-:W-:Y:S01]  /*6fd0*/  UIADD3 UR4, UR29, UR4, URZ ;  /* 0x000000041d047290 */ /* 0x000fe2000fffe03f */
[----:B------:R-:W4:Y:S01]  /*6fe0*/  @!P3 LDC.64 R8, c[0x0][0x218] ;  /* 0x00008600ff08bb82 */ /* 0x000f220000000a00 */
[----:B------:R-:W-:-:S04]  /*6ff0*/  LEA R18, P0, R18, R224, 0x6 ;  /* 0x000000e012127211 */ /* 0x000fc800078030ff */
[----:B------:R-:W-:-:S03]  /*7000*/  IMAD.U32 R2, RZ, RZ, UR4 ;  /* 0x00000004ff027e24 */ /* 0x000fc6000f8e00ff */
[----:B------:R-:W5:Y:S01]  /*7010*/  @!P4 LDC.64 R4, c[0x0][0x218] ;  /* 0x00008600ff04cb82 */ /* 0x000f620000000a00 */
[----:B-1----:R-:W-:Y:S02]  /*7020*/  @!P5 LEA R12, P1, R18, R12, 0x1 ;  /* 0x0000000c120cd211 */ /* 0x002fe400078208ff */
[----:B------:R-:W-:-:S04]  /*7030*/  LEA.HI.X R2, R17, R227, R2, 0x6, P0 ;  /* 0x000000e311027211 */ /* 0x000fc800000f3402 */
[C-C-:B------:R-:W-:Y:S01]  /*7040*/  @!P5 LEA.HI.X R13, R18.reuse, R13, R2.reuse, 0x1, P1 ;  /* 0x0000000d120dd211 */ /* 0x140fe200008f0c02 */
[----:B------:R-:W1:Y:S01]  /*7050*/  @!P5 LDC.64 R6, c[0x0][0x218] ;  /* 0x00008600ff06db82 */ /* 0x000e620000000a00 */
[C---:B---3--:R-:W-:Y:S02]  /*7060*/  @!P4 LEA R22, P0, R18.reuse, R10, 0x1 ;  /* 0x0000000a1216c211 */ /* 0x048fe400078008ff */
[C---:B------:R-:W-:Y:S01]  /*7070*/  IADD3 R10, P6, R18.reuse, UR13, RZ ;  /* 0x0000000d120a7c10 */ /* 0x040fe2000ffde0ff */
[----:B------:R-:W-:Y:S01]  /*7080*/  @!PT LDS RZ, [RZ] ;  /* 0x00000000fffff984 */ /* 0x000fe20000000800 */
[----:B------:R-:W-:Y:S01]  /*7090*/  @!PT LDS RZ, [RZ] ;  /* 0x00000000fffff984 */ /* 0x000fe20000000800 */
[----:B------:R-:W-:Y:S01]  /*70a0*/  @!PT LDS RZ, [RZ] ;  /* 0x00000000fffff984 */ /* 0x000fe20000000800 */
[----:B------:R2:W-:Y:S01]  /*70b0*/  @!P5 LDGSTS.E.BYPASS.LTC128B.128 [R222+0x6000], desc[UR22][R12.64] ;  /* 0x060000000cdedfae */ /* 0x0005e2000b901d56 */
[C-C-:B------:R-:W-:Y:S02]  /*70c0*/  @!P4 LEA.HI.X R23, R18.reuse, R11, R2.reuse, 0x1, P0 ;  /* 0x0000000b1217c211 */ /* 0x140fe400000f0c02 */
[C---:B----4-:R-:W-:Y:S01]  /*70d0*/  @!P3 LEA R8, P1, R18.reuse, R8, 0x1 ;  /* 0x000000081208b211 */ /* 0x050fe200078208ff */
[----:B------:R2:W-:Y:S03]  /*70e0*/  @P4 STS.128 [R222+0x7000], RZ ;  /* 0x007000ffde004388 */ /* 0x0005e60000000c00 */
[----:B------:R-:W-:Y:S01]  /*70f0*/  @!P3 LEA.HI.X R9, R18, R9, R2, 0x1, P1 ;  /* 0x000000091209b211 */ /* 0x000fe200008f0c02 */
[----:B------:R-:W-:Y:S01]  /*7100*/  @!PT LDS RZ, [RZ] ;  /* 0x00000000fffff984 */ /* 0x000fe20000000800 */
[----:B------:R-:W-:Y:S01]  /*7110*/  @!PT LDS RZ, [RZ] ;  /* 0x00000000fffff984 */ /* 0x000fe20000000800 */
[----:B------:R-:W-:Y:S01]  /*7120*/  @!PT LDS RZ, [RZ] ;  /* 0x00000000fffff984 */ /* 0x000fe20000000800 */
[----:B------:R2:W-:Y:S01]  /*7130*/  @!P4 LDGSTS.E.BYPASS.LTC128B.128 [R222+0x7000], desc[UR22][R22.64+0x40] ;  /* 0x0700004016decfae */ /* 0x0005e2000b901d56 */
[----:B-----5:R-:W-:-:S03]  /*7140*/  @!P4 LEA R24, P0, R10, R4, 0x1 ;  /* 0x000000040a18c211 */ /* 0x020fc600078008ff */
[----:B------:R2:W-:Y:S01]  /*7150*/  @P3 STS.128 [R222+0x8000], RZ ;  /* 0x008000ffde003388 */ /* 0x0005e20000000c00 */
[----:B------:R-:W-:-:S03]  /*7160*/  IADD3.X R4, R2, UR5, RZ, P6, !PT ;  /* 0x0000000502047c10 */ /* 0x000fc6000b7fe4ff */
[----:B------:R-:W-:Y:S01]  /*7170*/  @!PT LDS RZ, [RZ] ;  /* 0x00000000fffff984 */ /* 0x000fe20000000800 */
[----:B------:R-:W-:Y:S01]  /*7180*/  @!PT LDS RZ, [RZ] ;  /* 0x00000000fffff984 */ /* 0x000fe20000000800 */
[----:B------:R-:W-:Y:S01]  /*7190*/  @!PT LDS RZ, [RZ] ;  /* 0x00000000fffff984 */ /* 0x000fe20000000800 */
[----:B------:R2:W-:Y:S01]  /*71a0*/  @!P3 LDGSTS.E.BYPASS.LTC128B.128 [R222+0x8000], desc[UR22][R8.64+0x80] ;  /* 0x0800008008debfae */ /* 0x0005e2000b901d56 */
[C-C-:B------:R-:W-:Y:S02]  /*71b0*/  @!P4 LEA.HI.X R25, R10.reuse, R5, R4.reuse, 0x1, P0 ;  /* 0x000000050a19c211 */ /* 0x140fe400000f0c04 */
[C---:B-1----:R-:W-:Y:S01]  /*71c0*/  @!P5 LEA R6, P2, R10.reuse, R6, 0x1 ;  /* 0x000000060a06d211 */ /* 0x042fe200078408ff */
[----:B------:R2:W-:Y:S03]  /*71d0*/  @P5 STS.128 [R222+0x6800], RZ ;  /* 0x006800ffde005388 */ /* 0x0005e60000000c00 */
[----:B------:R-:W-:-:S05]  /*71e0*/  @!P5 LEA.HI.X R7, R10, R7, R4, 0x1, P2 ;  /* 0x000000070a07d211 */ /* 0x000fca00010f0c04 */
        /* <DEDUP_REMOVED lines=18> */
.L_x_84:
[----:B------:R-:W-:Y:S05]  /*7310*/  BSYNC B0 ;  /* 0x0000000000007941 */ /* 0x000fea0003800000 */
.L_x_83:
[----:B------:R-:W0:Y:S02]  /*7320*/  LDGDEPBAR ;  /* 0x00000000000079af */ /* 0x000e240000000000 */
.L_x_82:
[----:B-12---:R-:W-:Y:S01]  /*7330*/  FMNMX.FTZ R7, R168, R60, !PT ;  /* 0x0000003ca8077209 */ /* 0x006fe20007810000 */
[----:B------:R-:W-:Y:S01]  /*7340*/  LDSM.16.MT88.4 R8, [R214+0xa000] ;  /* 0x00a00000d608783b */ /* 0x000fe20000004200 */
[----:B------:R-:W-:Y:S02]  /*7350*/  FMNMX.FTZ R4, R166, R20, !PT ;  /* 0x00000014a6047209 */ /* 0x000fe40007810000 */
[----:B------:R-:W-:Y:S01]  /*7360*/  FMNMX.FTZ R7, R61, R7, !PT ;  /* 0x000000073d077209 */ /* 0x000fe20007810000 */
[----:B------:R-:W-:Y:S01]  /*7370*/  LDSM.16.MT88.4 R24, [R214+0xb000] ;  /* 0x00b00000d618783b */ /* 0x000fe20000004200 */
        /* <DEDUP_REMOVED lines=43> */
[----:B-1----:R-:W-:Y:S02]  /*7630*/  FMNMX.FTZ R2, R7, R2, !PT ;  /* 0x0000000207027209 */ /* 0x002fe40007810000 */
[----:B------:R-:W-:Y:S02]  /*7640*/  FMNMX.FTZ R4, R182, R4, !PT ;  /* 0x00000004b6047209 */ /* 0x000fe40007810000 */
[----:B------:R-:W-:Y:S01]  /*7650*/  FMNMX.FTZ R6, R201, R6, !PT ;  /* 0x00000006c9067209 */ /* 0x000fe20007810000 */
[----:B------:R-:W1:Y:S01]  /*7660*/  SHFL.BFLY PT, R228, R2, 0x1, 0x1f ;  /* 0x0c201f0002e47f89 */ /* 0x000e6200000e0000 */
        /* <DEDUP_REMOVED lines=12> */
[----:B-1----:R-:W-:-:S02]  /*7730*/  FMNMX.FTZ R228, R2, R228, !PT ;  /* 0x000000e402e47209 */ /* 0x002fc40007810000 */
[----:B------:R-:W1:Y:S01]  /*7740*/  SHFL.BFLY PT, R2, R4, 0x2, 0x1f ;  /* 0x0c401f0004027f89 */ /* 0x000e6200000e0000 */
[----:B------:R-:W-:Y:S02]  /*7750*/  FMNMX.FTZ R6, R175, R6, !PT ;  /* 0x00000006af067209 */ /* 0x000fe40007810000 */
[----:B------:R-:W-:Y:S01]  /*7760*/  FMNMX.FTZ R5, R170, R5, !PT ;  /* 0x00000005aa057209 */ /* 0x000fe20007810000 */
[C---:B------:R-:W-:Y:S01]  /*7770*/  FMUL.FTZ R188, R228.reuse, UR18 ;  /* 0x00000012e4bc7c20 */ /* 0x040fe20008410000 */
[----:B------:R-:W-:Y:S02]  /*7780*/  FMNMX.FTZ R6, R171, R6, !PT ;  /* 0x00000006ab067209 */ /* 0x000fe40007810000 */
[----:B------:R-:W-:Y:S02]  /*7790*/  FMNMX.FTZ R5, R169, R5, !PT ;  /* 0x00000005a9057209 */ /* 0x000fe40007810000 */
[----:B------:R-:W-:Y:S02]  /*77a0*/  FSETP.NEU.FTZ.AND P6, PT, R228, -INF , PT ;  /* 0xff800000e400780b */ /* 0x000fe40003fdd000 */
[----:B------:R-:W-:-:S02]  /*77b0*/  FMNMX.FTZ R5, R65, R5, !PT ;  /* 0x0000000541057209 */ /* 0x000fc40007810000 */
[----:B------:R-:W-:Y:S02]  /*77c0*/  FSEL R188, R188, RZ, P6 ;  /* 0x000000ffbcbc7208 */ /* 0x000fe40003000000 */
[----:B------:R-:W-:Y:S01]  /*77d0*/  FSEL R34, R228, RZ, P6 ;  /* 0x000000ffe4227208 */ /* 0x000fe20003000000 */
[----:B------:R-:W2:Y:S02]  /*77e0*/  SHFL.BFLY PT, R223, R5, 0x2, 0x1f ;  /* 0x0c401f0005df7f89 */ /* 0x000ea400000e0000 */
[--C-:B------:R-:W-:Y:S01]  /*77f0*/  FFMA.FTZ R58, R0, UR18, -R188.reuse ;  /* 0x00000012003a7c23 */ /* 0x100fe200080108bc */
[--C-:B------:R-:W-:Y:S01]  /*7800*/  FFMA.FTZ R57, R49, UR18, -R188.reuse ;  /* 0x0000001231397c23 */ /* 0x100fe200080108bc */
[--C-:B------:R-:W-:Y:S01]  /*7810*/  FFMA.FTZ R55, R45, UR18, -R188.reuse ;  /* 0x000000122d377c23 */ /* 0x100fe200080108bc */
[--C-:B------:R-:W-:Y:S01]  /*7820*/  FFMA.FTZ R53, R33, UR18, -R188.reuse ;  /* 0x0000001221357c23 */ /* 0x100fe200080108bc */
[----:B------:R-:W-:Y:S01]  /*7830*/  FFMA.FTZ R54, R46, UR18, -R188 ;  /* 0x000000122e367c23 */ /* 0x000fe200080108bc */
[----:B------:R-:W-:Y:S01]  /*7840*/  FADD.FTZ R34, R168, -R34 ;  /* 0x80000022a8227221 */ /* 0x000fe20000010000 */
[----:B-1----:R-:W-:Y:S01]  /*7850*/  FMNMX.FTZ R2, R4, R2, !PT ;  /* 0x0000000204027209 */ /* 0x002fe20007810000 */
[--C-:B------:R-:W-:Y:S01]  /*7860*/  FFMA.FTZ R59, R61, UR18, -R188.reuse ;  /* 0x000000123d3b7c23 */ /* 0x100fe200080108bc */
[----:B------:R-:W1:Y:S01]  /*7870*/  SHFL.BFLY PT, R4, R6, 0x2, 0x1f ;  /* 0x0c401f0006047f89 */ /* 0x000e6200000e0000 */
[--C-:B------:R-:W-:Y:S01]  /*7880*/  FFMA.FTZ R56, R44, UR18, -R188.reuse ;  /* 0x000000122c387c23 */ /* 0x100fe200080108bc */
[--C-:B------:R-:W-:Y:S01]  /*7890*/  FFMA.FTZ R60, R60, UR18, -R188.reuse ;  /* 0x000000123c3c7c23 */ /* 0x100fe200080108bc */
[----:B------:R-:W-:Y:S01]  /*78a0*/  FMUL.FTZ R34, R34, UR18 ;  /* 0x0000001222227c20 */ /* 0x000fe20008410000 */
[----:B------:R-:W-:Y:S01]  /*78b0*/  MUFU.EX2 R58, R58 ;  /* 0x0000003a003a7308 */ /* 0x000fe20000000800 */
[--C-:B------:R-:W-:Y:S01]  /*78c0*/  FFMA.FTZ R190, R190, UR18, -R188.reuse ;  /* 0x00000012bebe7c23 */ /* 0x100fe200080108bc */
[--C-:B------:R-:W-:Y:S01]  /*78d0*/  FFMA.FTZ R229, R229, UR18, -R188.reuse ;  /* 0x00000012e5e57c23 */ /* 0x100fe200080108bc */
[--C-:B------:R-:W-:Y:S01]  /*78e0*/  FFMA.FTZ R197, R197, UR18, -R188.reuse ;  /* 0x00000012c5c57c23 */ /* 0x100fe200080108bc */
[----:B------:R-:W-:-:S04]  /*78f0*/  FFMA.FTZ R196, R196, UR18, -R188 ;  /* 0x00000012c4c47c23 */ /* 0x000fc800080108bc */
[----:B------:R-:W-:Y:S01]  /*7900*/  MUFU.EX2 R60, R60 ;  /* 0x0000003c003c7308 */ /* 0x000fe20000000800 */
[----:B--2---:R-:W-:Y:S02]  /*7910*/  FMNMX.FTZ R223, R5, R223, !PT ;  /* 0x000000df05df7209 */ /* 0x004fe40007810000 */
[----:B------:R-:W2:Y:S04]  /*7920*/  SHFL.BFLY PT, R5, R2, 0x1, 0x1f ;  /* 0x0c201f0002057f89 */ /* 0x000ea800000e0000 */
[----:B------:R-:W3:Y:S01]  /*7930*/  SHFL.BFLY PT, R7, R223, 0x1, 0x1f ;  /* 0x0c201f00df077f89 */ /* 0x000ee200000e0000 */
[----:B------:R-:W4:Y:S01]  /*7940*/  MUFU.EX2 R59, R59 ;  /* 0x0000003b003b7308 */ /* 0x000f220000000800 */
[----:B-1----:R-:W-:-:S05]  /*7950*/  FMNMX.FTZ R4, R6, R4, !PT ;  /* 0x0000000406047209 */ /* 0x002fca0007810000 */
[----:B------:R-:W1:Y:S02]  /*7960*/  SHFL.BFLY PT, R0, R4, 0x1, 0x1f ;  /* 0x0c201f0004007f89 */ /* 0x000e6400000e0000 */
[----:B------:R-:W5:Y:S01]  /*7970*/  MUFU.EX2 R57, R57 ;  /* 0x0000003900397308 */ /* 0x000f620000000800 */
[----:B----4-:R-:W-:-:S07]  /*7980*/  F2FP.F16.F32.PACK_AB R36, R59, R60 ;  /* 0x0000003c3b24723e */ /* 0x010fce00000000ff */
[----:B------:R-:W-:Y:S01]  /*7990*/  MUFU.EX2 R56, R56 ;  /* 0x0000003800387308 */ /* 0x000fe20000000800 */
[----:B--2---:R-:W-:Y:S02]  /*79a0*/  FMNMX.FTZ R2, R2, R5, !PT ;  /* 0x0000000502027209 */ /* 0x004fe40007810000 */
[----:B---3--:R-:W-:-:S03]  /*79b0*/  FMNMX.FTZ R223, R223, R7, !PT ;  /* 0x00000007dfdf7209 */ /* 0x008fc60007810000 */
[C---:B------:R-:W-:Y:S01]  /*79c0*/  FMUL.FTZ R185, R2.reuse, UR18 ;  /* 0x0000001202b97c20 */ /* 0x040fe20008410000 */
[C---:B------:R-:W-:Y:S01]  /*79d0*/  FSETP.NEU.FTZ.AND P1, PT, R2.reuse, -INF , PT ;  /* 0xff8000000200780b */ /* 0x040fe20003f3d000 */
[----:B------:R-:W-:Y:S01]  /*79e0*/  MUFU.EX2 R55, R55 ;  /* 0x0000003700377308 */ /* 0x000fe20000000800 */
[C---:B------:R-:W-:Y:S01]  /*79f0*/  FSETP.NEU.FTZ.AND P2, PT, R223.reuse, -INF , PT ;  /* 0xff800000df00780b */ /* 0x040fe20003f5d000 */
[----:B------:R-:W-:Y:S01]  /*7a00*/  FMUL.FTZ R67, R223, UR18 ;  /* 0x00000012df437c20 */ /* 0x000fe20008410000 */
[----:B------:R-:W-:Y:S02]  /*7a10*/  FSEL R185, R185, RZ, P1 ;  /* 0x000000ffb9b97208 */ /* 0x000fe40000800000 */
[----:B------:R-:W-:Y:S02]  /*7a20*/  FSEL R64, R2, RZ, P1 ;  /* 0x000000ff02407208 */ /* 0x000fe40000800000 */
[----:B-1----:R-:W-:Y:S01]  /*7a30*/  FMNMX.FTZ R0, R4, R0, !PT ;  /* 0x0000000004007209 */ /* 0x002fe20007810000 */
[--C-:B------:R-:W-:Y:S01]  /*7a40*/  FFMA.FTZ R50, R20, UR18, -R185.reuse ;  /* 0x0000001214327c23 */ /* 0x100fe200080108b9 */
[----:B------:R-:W-:Y:S01]  /*7a50*/  FSEL R67, R67, RZ, P2 ;  /* 0x000000ff43437208 */ /* 0x000fe20001000000 */
[----:B------:R-:W-:Y:S01]  /*7a60*/  FFMA.FTZ R49, R15, UR18, -R185 ;  /* 0x000000120f317c23 */ /* 0x000fe200080108b9 */
[C---:B------:R-:W-:Y:S01]  /*7a70*/  FSETP.NEU.FTZ.AND P0, PT, R0.reuse, -INF , PT ;  /* 0xff8000000000780b */ /* 0x040fe20003f1d000 */
[C---:B------:R-:W-:Y:S01]  /*7a80*/  FMUL.FTZ R172, R0.reuse, UR18 ;  /* 0x0000001200ac7c20 */ /* 0x040fe20008410000 */
[----:B------:R-:W1:Y:S01]  /*7a90*/  LDSM.16.MT88.4 R20, [R214+0x9000] ;  /* 0x00900000d614783b */ /* 0x000e620000004200 */
[--C-:B------:R-:W-:Y:S01]  /*7aa0*/  FFMA.FTZ R51, R63, UR18, -R67.reuse ;  /* 0x000000123f337c23 */ /* 0x100fe20008010843 */
[----:B------:R-:W-:Y:S01]  /*7ab0*/  FSEL R4, R0, RZ, P0 ;  /* 0x000000ff00047208 */ /* 0x000fe20000000000 */
[----:B------:R-:W-:Y:S01]  /*7ac0*/  FADD.FTZ R64, R166, -R64 ;  /* 0x80000040a6407221 */ /* 0x000fe20000010000 */
[----:B------:R-:W-:Y:S01]  /*7ad0*/  FSEL R172, R172, RZ, P0 ;  /* 0x000000ffacac7208 */ /* 0x000fe20000000000 */
[----:B------:R-:W-:Y:S01]  /*7ae0*/  FFMA.FTZ R52, R62, UR18, -R67 ;  /* 0x000000123e347c23 */ /* 0x000fe20008010843 */
[----:B------:R-:W-:Y:S01]  /*7af0*/  FSEL R33, R223, RZ, P2 ;  /* 0x000000ffdf217208 */ /* 0x000fe20001000000 */
[----:B------:R-:W-:Y:S01]  /*7b00*/  FADD.FTZ R4, R165, -R4 ;  /* 0x80000004a5047221 */ /* 0x000fe20000010000 */
[----:B------:R-:W-:Y:S01]  /*7b10*/  FFMA.FTZ R48, R48, UR18, -R185 ;  /* 0x0000001230307c23 */ /* 0x000fe200080108b9 */
[--C-:B------:R-:W-:Y:S01]  /*7b20*/  FFMA.FTZ R45, R14, UR18, -R172.reuse ;  /* 0x000000120e2d7c23 */ /* 0x100fe200080108ac */
[--C-:B------:R-:W-:Y:S01]  /*7b30*/  FFMA.FTZ R46, R16, UR18, -R172.reuse ;  /* 0x00000012102e7c23 */ /* 0x100fe200080108ac */
[----:B------:R-:W-:Y:S01]  /*7b40*/  FMUL.FTZ R4, R4, UR18 ;  /* 0x0000001204047c20 */ /* 0x000fe20008410000 */
[----:B------:R-:W2:Y:S01]  /*7b50*/  LDSM.16.MT88.4 R12, [R212+0x9000] ;  /* 0x00900000d40c783b */ /* 0x000ea20000004200 */
[----:B------:R-:W-:Y:S01]  /*7b60*/  FADD.FTZ R33, R167, -R33 ;  /* 0x80000021a7217221 */ /* 0x000fe20000010000 */
[----:B------:R-:W-:Y:S01]  /*7b70*/  FFMA.FTZ R47, R250, UR18, -R185 ;  /* 0x00000012fa2f7c23 */ /* 0x000fe200080108b9 */
[----:B------:R3:W4:Y:S01]  /*7b80*/  MUFU.EX2 R63, R4 ;  /* 0x00000004003f7308 */ /* 0x0007220000000800 */
[----:B------:R-:W-:Y:S01]  /*7b90*/  LDSM.16.MT88.4 R16, [R212+0xb000] ;  /* 0x00b00000d410783b */ /* 0x000fe20000004200 */
[--C-:B------:R-:W-:Y:S01]  /*7ba0*/  FFMA.FTZ R44, R247, UR18, -R172.reuse ;  /* 0x00000012f72c7c23 */ /* 0x100fe200080108ac */
[--C-:B------:R-:W-:Y:S01]  /*7bb0*/  FFMA.FTZ R61, R251, UR18, -R172.reuse ;  /* 0x00000012fb3d7c23 */ /* 0x100fe200080108ac */
[----:B------:R-:W-:Y:S01]  /*7bc0*/  FMUL.FTZ R64, R64, UR18 ;  /* 0x0000001240407c20 */ /* 0x000fe20008410000 */
[--C-:B------:R-:W-:Y:S01]  /*7bd0*/  FFMA.FTZ R62, R245, UR18, -R67.reuse ;  /* 0x00000012f53e7c23 */ /* 0x100fe20008010843 */
[----:B------:R-:W-:Y:S01]  /*7be0*/  FFMA.FTZ R66, R246, UR18, -R67 ;  /* 0x00000012f6427c23 */ /* 0x000fe20008010843 */
[----:B------:R-:W-:Y:S01]  /*7bf0*/  FMUL.FTZ R33, R33, UR18 ;  /* 0x0000001221217c20 */ /* 0x000fe20008410000 */
[----:B------:R-:W-:Y:S01]  /*7c00*/  MUFU.EX2 R52, R52 ;  /* 0x0000003400347308 */ /* 0x000fe20000000800 */
[----:B-----5:R-:W-:Y:S01]  /*7c10*/  F2FP.F16.F32.PACK_AB R38, R57, R58 ;  /* 0x0000003a3926723e */ /* 0x020fe200000000ff */
[--C-:B------:R-:W-:Y:S01]  /*7c20*/  FFMA.FTZ R191, R32, UR18, -R172.reuse ;  /* 0x0000001220bf7c23 */ /* 0x100fe200080108ac */
[--C-:B------:R-:W-:Y:S01]  /*7c30*/  FFMA.FTZ R164, R164, UR18, -R185.reuse ;  /* 0x00000012a4a47c23 */ /* 0x100fe200080108b9 */
[--C-:B------:R-:W-:Y:S01]  /*7c40*/  FFMA.FTZ R165, R244, UR18, -R185.reuse ;  /* 0x00000012f4a57c23 */ /* 0x100fe200080108b9 */
[--C-:B------:R-:W-:Y:S01]  /*7c50*/  FFMA.FTZ R168, R243, UR18, -R185.reuse ;  /* 0x00000012f3a87c23 */ /* 0x100fe200080108b9 */
[----:B------:R-:W-:Y:S01]  /*7c60*/  FFMA.FTZ R186, R186, UR18, -R185 ;  /* 0x00000012baba7c23 */ /* 0x000fe200080108b9 */
[--C-:B------:R-:W-:Y:S01]  /*7c70*/  FFMA.FTZ R187, R187, UR18, -R172.reuse ;  /* 0x00000012bbbb7c23 */ /* 0x100fe200080108ac */
[----:B------:R-:W5:Y:S01]  /*7c80*/  MUFU.EX2 R51, R51 ;  /* 0x0000003300337308 */ /* 0x000f620000000800 */
[----:B---3--:R-:W3:Y:S01]  /*7c90*/  LDSM.16.MT88.4 R4, [R212+0xa000] ;  /* 0x00a00000d404783b */ /* 0x008ee20000004200 */
[-C--:B----4-:R-:W-:Y:S01]  /*7ca0*/  FMUL.FTZ R158, R158, R63.reuse ;  /* 0x0000003f9e9e7220 */ /* 0x090fe20000410000 */
        /* <DEDUP_REMOVED lines=13> */
[----:B------:R-:W4:Y:S01]  /*7d80*/  MUFU.EX2 R49, R49 ;  /* 0x0000003100317308 */ /* 0x000f220000000800 */
[-C--:B------:R-:W-:Y:S01]  /*7d90*/  FMUL.FTZ R103, R103, R63.reuse ;  /* 0x0000003f67677220 */ /* 0x080fe20000410000 */
[-C--:B------:R-:W-:Y:S01]  /*7da0*/  FMUL.FTZ R106, R106, R63.reuse ;  /* 0x0000003f6a6a7220 */ /* 0x080fe20000410000 */
[-C--:B------:R-:W-:Y:S01]  /*7db0*/  FMUL.FTZ R107, R107, R63.reuse ;  /* 0x0000003f6b6b7220 */ /* 0x080fe20000410000 */
[----:B-----5:R-:W-:Y:S01]  /*7dc0*/  F2FP.F16.F32.PACK_AB R37, R51, R52 ;  /* 0x000000343325723e */ /* 0x020fe200000000ff */
        /* <DEDUP_REMOVED lines=8> */
[----:B------:R-:W-:Y:S01]  /*7e50*/  FMUL.FTZ R135, R135, R63 ;  /* 0x0000003f87877220 */ /* 0x000fe20000410000 */
[--C-:B------:R-:W-:Y:S01]  /*7e60*/  FFMA.FTZ R189, R242, UR18, -R172.reuse ;  /* 0x00000012f2bd7c23 */ /* 0x100fe200080108ac */
[--C-:B------:R-:W-:Y:S01]  /*7e70*/  FFMA.FTZ R192, R241, UR18, -R172.reuse ;  /* 0x00000012f1c07c23 */ /* 0x100fe200080108ac */
[----:B------:R-:W5:Y:S01]  /*7e80*/  MUFU.EX2 R47, R47 ;  /* 0x0000002f002f7308 */ /* 0x000f620000000800 */
[----:B----4-:R-:W-:Y:S01]  /*7e90*/  F2FP.F16.F32.PACK_AB R28, R49, R50 ;  /* 0x00000032311c723e */ /* 0x010fe200000000ff */
[--C-:B------:R-:W-:Y:S01]  /*7ea0*/  FFMA.FTZ R194, R232, UR18, -R67.reuse ;  /* 0x00000012e8c27c23 */ /* 0x100fe20008010843 */
[--C-:B------:R-:W-:Y:S01]  /*7eb0*/  FFMA.FTZ R195, R211, UR18, -R67.reuse ;  /* 0x00000012d3c37c23 */ /* 0x100fe20008010843 */
        /* <DEDUP_REMOVED lines=12> */
[----:B------:R-:W4:Y:S01]  /*7f80*/  MUFU.EX2 R45, R45 ;  /* 0x0000002d002d7308 */ /* 0x000f220000000800 */
        /* <DEDUP_REMOVED lines=8> */
[--C-:B------:R-:W-:Y:S01]  /*8010*/  FFMA.FTZ R175, R175, UR18, -R172.reuse ;  /* 0x00000012afaf7c23 */ /* 0x100fe200080108ac */
[----:B------:R-:W-:Y:S01]  /*8020*/  FFMA.FTZ R171, R171, UR18, -R172 ;  /* 0x00000012abab7c23 */ /* 0x000fe200080108ac */
[--C-:B------:R-:W-:Y:S01]  /*8030*/  FFMA.FTZ R170, R170, UR18, -R67.reuse ;  /* 0x00000012aaaa7c23 */ /* 0x100fe20008010843 */
[----:B------:R-:W-:Y:S01]  /*8040*/  FFMA.FTZ R169, R169, UR18, -R67 ;  /* 0x00000012a9a97c23 */ /* 0x000fe20008010843 */
[----:B------:R-:W-:-:S03]  /*8050*/  PLOP3.LUT P0, PT, PT, PT, UP0, 0x40, 0x0 ;  /* 0x000000000000781c */ /* 0x000fc60003f0e808 */
[----:B------:R-:W1:Y:S01]  /*8060*/  MUFU.EX2 R61, R61 ;  /* 0x0000003d003d7308 */ /* 0x000e620000000800 */
[----:B----4-:R-:W-:Y:S01]  /*8070*/  F2FP.F16.F32.PACK_AB R29, R45, R46 ;  /* 0x0000002e2d1d723e */ /* 0x010fe200000000ff */
[----:B------:R-:W-:-:S04]  /*8080*/  FFMA.FTZ R46, R233, R63, R46 ;  /* 0x0000003fe92e7223 */ /* 0x000fc8000001002e */
[----:B------:R-:W-:Y:S02]  /*8090*/  FADD.FTZ R46, R45, R46 ;  /* 0x0000002e2d2e7221 */ /* 0x000fe40000010000 */
[----:B------:R-:W4:Y:S02]  /*80a0*/  MUFU.EX2 R64, R64 ;  /* 0x0000004000407308 */ /* 0x000f240000000800 */
[----:B-----5:R-:W-:-:S06]  /*80b0*/  FADD.FTZ R46, R44, R46 ;  /* 0x0000002e2c2e7221 */ /* 0x020fcc0000010000 */
[----:B------:R-:W-:Y:S01]  /*80c0*/  MUFU.EX2 R62, R62 ;  /* 0x0000003e003e7308 */ /* 0x000fe20000000800 */
[C---:B-1----:R-:W-:Y:S01]  /*80d0*/  F2FP.F16.F32.PACK_AB R31, R61.reuse, R44 ;  /* 0x0000002c3d1f723e */ /* 0x042fe200000000ff */
[----:B------:R-:W-:-:S06]  /*80e0*/  FADD.FTZ R46, R61, R46 ;  /* 0x0000002e3d2e7221 */ /* 0x000fcc0000010000 */
[----:B------:R-:W1:Y:S01]  /*80f0*/  MUFU.EX2 R66, R66 ;  /* 0x0000004200427308 */ /* 0x000e620000000800 */
        /* <DEDUP_REMOVED lines=17> */
[----:B------:R-:W-:Y:S01]  /*8210*/  FMUL.FTZ R105, R105, R64 ;  /* 0x0000004069697220 */ /* 0x000fe20000410000 */
[----:B-1----:R-:W-:Y:S01]  /*8220*/  F2FP.F16.F32.PACK_AB R39, R66, R62 ;  /* 0x0000003e4227723e */ /* 0x002fe200000000ff */
[C---:B------:R-:W-:Y:S01]  /*8230*/  HMMA.16816.F32 R156, R28.reuse, R20, R156 ;  /* 0x000000141c9c723c */ /* 0x040fe2000000189c */
[-C--:B------:R-:W-:Y:S01]  /*8240*/  FMUL.FTZ R112, R112, R64.reuse ;  /* 0x0000004070707220 */ /* 0x080fe20000410000 */
[-C--:B------:R-:W-:Y:S01]  /*8250*/  FMUL.FTZ R113, R113, R64.reuse ;  /* 0x0000004071717220 */ /* 0x080fe20000410000 */
[-C--:B------:R-:W-:Y:S01]  /*8260*/  FMUL.FTZ R116, R116, R64.reuse ;  /* 0x0000004074747220 */ /* 0x080fe20000410000 */
[----:B------:R-:W-:Y:S01]  /*8270*/  FMUL.FTZ R117, R117, R64 ;  /* 0x0000004075757220 */ /* 0x000fe20000410000 */
[-C--:B----4-:R-:W-:Y:S01]  /*8280*/  FMUL.FTZ R160, R160, R166.reuse ;  /* 0x000000a6a0a07220 */ /* 0x090fe20000410000 */
[-C--:B------:R-:W-:Y:S01]  /*8290*/  FMUL.FTZ R161, R161, R166.reuse ;  /* 0x000000a6a1a17220 */ /* 0x080fe20000410000 */
[-C--:B------:R-:W-:Y:S01]  /*82a0*/  FMUL.FTZ R148, R148, R166.reuse ;  /* 0x000000a694947220 */ /* 0x080fe20000410000 */
[-C--:B------:R-:W-:Y:S01]  /*82b0*/  FMUL.FTZ R149, R149, R166.reuse ;  /* 0x000000a695957220 */ /* 0x080fe20000410000 */
[-C--:B------:R-:W-:Y:S01]  /*82c0*/  FMUL.FTZ R68, R68, R166.reuse ;  /* 0x000000a644447220 */ /* 0x080fe20000410000 */
        /* <DEDUP_REMOVED lines=33> */
[C---:B--2---:R-:W-:Y:S01]  /*84e0*/  HMMA.16816.F32 R72, R28.reuse, R12, R72 ;  /* 0x0000000c1c48723c */ /* 0x044fe20000001848 */
[-C--:B------:R-:W-:Y:S01]  /*84f0*/  FMUL.FTZ R141, R141, R166.reuse ;  /* 0x000000a68d8d7220 */ /* 0x080fe20000410000 */
[-C--:B------:R-:W-:Y:S01]  /*8500*/  FMUL.FTZ R142, R142, R167.reuse ;  /* 0x000000a78e8e7220 */ /* 0x080fe20000410000 */
[-C--:B------:R-:W-:Y:S01]  /*8510*/  FMUL.FTZ R143, R143, R167.reuse ;  /* 0x000000a78f8f7220 */ /* 0x080fe20000410000 */
[----:B------:R-:W-:Y:S01]  /*8520*/  LDSM.16.MT88.4 R32, [R214+0x9400] ;  /* 0x00940000d620783b */ /* 0x000fe20000004200 */
        /* <DEDUP_REMOVED lines=15> */
[----:B------:R-:W1:Y:S01]  /*8620*/  MUFU.EX2 R54, R54 ;  /* 0x0000003600367308 */ /* 0x000e620000000800 */
[----:B------:R-:W-:Y:S01]  /*8630*/  FFMA.FTZ R60, R238, R166, R60 ;  /* 0x000000a6ee3c7223 */ /* 0x000fe2000001003c */
[----:B------:R-:W-:Y:S01]  /*8640*/  FFMA.FTZ R52, R237, R167, R52 ;  /* 0x000000a7ed347223 */ /* 0x000fe20000010034 */
[----:B------:R-:W-:Y:S01]  /*8650*/  FFMA.FTZ R50, R236, R64, R50 ;  /* 0x00000040ec327223 */ /* 0x000fe20000010032 */
[C---:B---3--:R-:W-:Y:S01]  /*8660*/  HMMA.16816.F32 R100, R28.reuse, R4, R100 ;  /* 0x000000041c64723c */ /* 0x048fe20000001864 */
[----:B------:R-:W-:Y:S01]  /*8670*/  FADD.FTZ R60, R59, R60 ;  /* 0x0000003c3b3c7221 */ /* 0x000fe20000010000 */
[----:B------:R-:W-:Y:S01]  /*8680*/  FADD.FTZ R52, R51, R52 ;  /* 0x0000003433347221 */ /* 0x000fe20000010000 */
[----:B------:R-:W-:Y:S01]  /*8690*/  FADD.FTZ R50, R49, R50 ;  /* 0x0000003231327221 */ /* 0x000fe20000010000 */
[----:B------:R-:W-:Y:S01]  /*86a0*/  MUFU.EX2 R53, R53 ;  /* 0x0000003500357308 */ /* 0x000fe20000000800 */
[----:B------:R-:W-:Y:S01]  /*86b0*/  FADD.FTZ R60, R58, R60 ;  /* 0x0000003c3a3c7221 */ /* 0x000fe20000010000 */
[----:B------:R-:W-:Y:S01]  /*86c0*/  HMMA.16816.F32 R104, R28, R6, R104 ;  /* 0x000000061c68723c */ /* 0x000fe20000001868 */
[----:B------:R-:W-:Y:S01]  /*86d0*/  FADD.FTZ R52, R62, R52 ;  /* 0x000000343e347221 */ /* 0x000fe20000010000 */
[----:B------:R-:W-:Y:S01]  /*86e0*/  FADD.FTZ R50, R48, R50 ;  /* 0x0000003230327221 */ /* 0x000fe20000010000 */
[----:B------:R-:W-:Y:S01]  /*86f0*/  FADD.FTZ R60, R57, R60 ;  /* 0x0000003c393c7221 */ /* 0x000fe20000010000 */
[----:B------:R-:W-:Y:S01]  /*8700*/  MOV R167, R223 ;  /* 0x000000df00a77202 */ /* 0x000fe20000000f00 */
[----:B------:R-:W-:Y:S01]  /*8710*/  FADD.FTZ R52, R66, R52 ;  /* 0x0000003442347221 */ /* 0x000fe20000010000 */
[----:B------:R-:W-:Y:S01]  /*8720*/  HMMA.16816.F32 R160, R36, R20, R160 ;  /* 0x0000001424a0723c */ /* 0x000fe200000018a0 */
[----:B------:R-:W2:Y:S01]  /*8730*/  MUFU.EX2 R164, R164 ;  /* 0x000000a400a47308 */ /* 0x000ea20000000800 */
[----:B------:R-:W-:Y:S01]  /*8740*/  FADD.FTZ R50, R47, R50 ;  /* 0x000000322f327221 */ /* 0x000fe20000010000 */
[----:B------:R-:W-:Y:S01]  /*8750*/  FADD.FTZ R60, R56, R60 ;  /* 0x0000003c383c7221 */ /* 0x000fe20000010000 */
[----:B------:R-:W-:-:S02]  /*8760*/  MOV R166, R2 ;  /* 0x0000000200a67202 */ /* 0x000fc40000000f00 */
[C---:B------:R-:W-:Y:S01]  /*8770*/  HMMA.16816.F32 R148, R36.reuse, R22, R148 ;  /* 0x000000162494723c */ /* 0x040fe20000001894 */
[----:B------:R-:W3:Y:S01]  /*8780*/  LDSM.16.MT88.4 R20, [R214+0xa400] ;  /* 0x00a40000d614783b */ /* 0x000ee20000004200 */
[----:B------:R-:W-:Y:S01]  /*8790*/  FADD.FTZ R60, R55, R60 ;  /* 0x0000003c373c7221 */ /* 0x000fe20000010000 */
[----:B------:R-:W4:Y:S03]  /*87a0*/  MUFU.EX2 R165, R165 ;  /* 0x000000a500a57308 */ /* 0x000f260000000800 */
[----:B------:R-:W-:Y:S01]  /*87b0*/  HMMA.16816.F32 R68, R36, R12, R68 ;  /* 0x0000000c2444723c */ /* 0x000fe20000001844 */
[----:B-1----:R-:W-:-:S04]  /*87c0*/  FADD.FTZ R60, R54, R60 ;  /* 0x0000003c363c7221 */ /* 0x002fc80000010000 */
[----:B------:R-:W1:Y:S01]  /*87d0*/  MUFU.EX2 R168, R168 ;  /* 0x000000a800a87308 */ /* 0x000e620000000800 */
[----:B------:R-:W-:Y:S01]  /*87e0*/  HMMA.16816.F32 R80, R36, R14, R80 ;  /* 0x0000000e2450723c */ /* 0x000fe20000001850 */
[----:B------:R-:W5:Y:S01]  /*87f0*/  LDSM.16.MT88.4 R12, [R212+0xa400] ;  /* 0x00a40000d40c783b */ /* 0x000f620000004200 */
[----:B--2---:R-:W-:Y:S01]  /*8800*/  FADD.FTZ R50, R164, R50 ;  /* 0x00000032a4327221 */ /* 0x004fe20000010000 */
[----:B------:R-:W-:-:S03]  /*8810*/  FADD.FTZ R60, R53, R60 ;  /* 0x0000003c353c7221 */ /* 0x000fc60000010000 */
[C---:B------:R-:W-:Y:S01]  /*8820*/  HMMA.16816.F32 R84, R36.reuse, R8, R84 ;  /* 0x000000082454723c */ /* 0x040fe20000001854 */
[----:B------:R-:W2:Y:S01]  /*8830*/  MUFU.EX2 R186, R186 ;  /* 0x000000ba00ba7308 */ /* 0x000ea20000000800 */
[C---:B----4-:R-:W-:Y:S01]  /*8840*/  F2FP.F16.F32.PACK_AB R40, R165.reuse, R164 ;  /* 0x000000a4a528723e */ /* 0x050fe200000000ff */
[----:B------:R-:W-:Y:S01]  /*8850*/  FADD.FTZ R50, R165, R50 ;  /* 0x00000032a5327221 */ /* 0x000fe20000010000 */
[----:B------:R-:W-:Y:S02]  /*8860*/  MOV R165, R0 ;  /* 0x0000000000a57202 */ /* 0x000fe40000000f00 */
[----:B------:R-:W-:Y:S01]  /*8870*/  HMMA.16816.F32 R96, R36, R10, R96 ;  /* 0x0000000a2460723c */ /* 0x000fe20000001860 */
[----:B------:R-:W4:Y:S02]  /*8880*/  LDSM.16.MT88.4 R8, [R214+0xb400] ;  /* 0x00b40000d608783b */ /* 0x000f240000004200 */
[----:B------:R-:W3:Y:S01]  /*8890*/  MUFU.EX2 R187, R187 ;  /* 0x000000bb00bb7308 */ /* 0x000ee20000000800 */
[----:B-1----:R-:W-:-:S02]  /*88a0*/  FADD.FTZ R50, R168, R50 ;  /* 0x00000032a8327221 */ /* 0x002fc40000010000 */
[C---:B------:R-:W-:Y:S05]  /*88b0*/  HMMA.16816.F32 R144, R36.reuse, R4, R144 ;  /* 0x000000042490723c */ /* 0x040fea0000001890 */
[----:B------:R-:W1:Y:S01]  /*88c0*/  MUFU.EX2 R189, R189 ;  /* 0x000000bd00bd7308 */ /* 0x000e620000000800 */
[----:B------:R-:W-:Y:S01]  /*88d0*/  HMMA.16816.F32 R108, R36, R6, R108 ;  /* 0x00000006246c723c */ /* 0x000fe2000000186c */
[----:B------:R-:W4:Y:S01]  /*88e0*/  LDSM.16.MT88.4 R4, [R212+0xb400] ;  /* 0x00b40000d404783b */ /* 0x000f220000004200 */
[C---:B--2---:R-:W-:Y:S01]  /*88f0*/  F2FP.F16.F32.PACK_AB R42, R186.reuse, R168 ;  /* 0x000000a8ba2a723e */ /* 0x044fe200000000ff */
[----:B------:R-:W-:Y:S01]  /*8900*/  FADD.FTZ R50, R186, R50 ;  /* 0x00000032ba327221 */ /* 0x000fe20000010000 */
[----:B------:R-:W-:-:S02]  /*8910*/  MOV R168, R228 ;  /* 0x000000e400a87202 */ /* 0x000fc40000000f00 */
[----:B------:R-:W-:Y:S01]  /*8920*/  HMMA.16816.F32 R112, R28, R24, R112 ;  /* 0x000000181c70723c */ /* 0x000fe20000001870 */
[----:B------:R-:W2:Y:S01]  /*8930*/  MUFU.EX2 R191, R191 ;  /* 0x000000bf00bf7308 */ /* 0x000ea20000000800 */
[----:B---3--:R-:W-:-:S04]  /*8940*/  FADD.FTZ R46, R187, R46 ;  /* 0x0000002ebb2e7221 */ /* 0x008fc80000010000 */
[C---:B------:R-:W-:Y:S03]  /*8950*/  HMMA.16816.F32 R116, R28.reuse, R26, R116 ;  /* 0x0000001a1c74723c */ /* 0x040fe60000001874 */
[----:B------:R-:W3:Y:S01]  /*8960*/  MUFU.EX2 R192, R192 ;  /* 0x000000c000c07308 */ /* 0x000ee20000000800 */
[C---:B-1----:R-:W-:Y:S01]  /*8970*/  F2FP.F16.F32.PACK_AB R41, R189.reuse, R187 ;  /* 0x000000bbbd29723e */ /* 0x042fe200000000ff */
[----:B------:R-:W-:Y:S01]  /*8980*/  FADD.FTZ R46, R189, R46 ;  /* 0x0000002ebd2e7221 */ /* 0x000fe20000010000 */
[C---:B------:R-:W-:Y:S05]  /*8990*/  HMMA.16816.F32 R124, R28.reuse, R16, R124 ;  /* 0x000000101c7c723c */ /* 0x040fea000000187c */
[----:B------:R-:W1:Y:S01]  /*89a0*/  MUFU.EX2 R194, R194 ;  /* 0x000000c200c27308 */ /* 0x000e620000000800 */
[----:B------:R-:W-:Y:S01]  /*89b0*/  HMMA.16816.F32 R132, R28, R18, R132 ;  /* 0x000000121c84723c */ /* 0x000fe20000001884 */
[----:B------:R-:W4:Y:S01]  /*89c0*/  LDSM.16.MT88.4 R28, [R212+0x9400] ;  /* 0x00940000d41c783b */ /* 0x000f220000004200 */
[----:B--2---:R-:W-:-:S04]  /*89d0*/  FADD.FTZ R46, R191, R46 ;  /* 0x0000002ebf2e7221 */ /* 0x004fc80000010000 */
[----:B------:R-:W-:Y:S01]  /*89e0*/  HMMA.16816.F32 R140, R36, R24, R140 ;  /* 0x00000018248c723c */ /* 0x000fe2000000188c */
[----:B------:R-:W2:Y:S01]  /*89f0*/  MUFU.EX2 R195, R195 ;  /* 0x000000c300c37308 */ /* 0x000ea20000000800 */
[C---:B---3--:R-:W-:Y:S01]  /*8a00*/  F2FP.F16.F32.PACK_AB R43, R192.reuse, R191 ;  /* 0x000000bfc02b723e */ /* 0x048fe200000000ff */
[----:B------:R-:W-:-:S03]  /*8a10*/  FADD.FTZ R46, R192, R46 ;  /* 0x0000002ec02e7221 */ /* 0x000fc60000010000 */
[C---:B------:R-:W-:Y:S01]  /*8a20*/  HMMA.16816.F32 R120, R36.reuse, R26, R120 ;  /* 0x0000001a2478723c */ /* 0x040fe20000001878 */
[----:B------:R-:W-:Y:S02]  /*8a30*/  F2FP.F16.F32.PACK_AB R24, R55, R56 ;  /* 0x000000383718723e */ /* 0x000fe400000000ff */
[----:B------:R-:W3:Y:S01]  /*8a40*/  MUFU.EX2 R198, R198 ;  /* 0x000000c600c67308 */ /* 0x000ee20000000800 */
[----:B-1----:R-:W-:Y:S02]  /*8a50*/  FADD.FTZ R52, R194, R52 ;  /* 0x00000034c2347221 */ /* 0x002fe40000010000 */
[----:B------:R-:W-:Y:S01]  /*8a60*/  HMMA.16816.F32 R136, R36, R16, R136 ;  /* 0x000000102488723c */ /* 0x000fe20000001888 */
[----:B------:R-:W-:-:S04]  /*8a70*/  F2FP.F16.F32.PACK_AB R26, R53, R54 ;  /* 0x00000036351a723e */ /* 0x000fc800000000ff */
[----:B------:R-:W1:Y:S01]  /*8a80*/  MUFU.EX2 R199, R199 ;  /* 0x000000c700c77308 */ /* 0x000e620000000800 */
[----:B------:R-:W-:Y:S01]  /*8a90*/  HMMA.16816.F32 R128, R36, R18, R128 ;  /* 0x000000122480723c */ /* 0x000fe20000001880 */
[C---:B--2---:R-:W-:Y:S01]  /*8aa0*/  F2FP.F16.F32.PACK_AB R25, R195.reuse, R194 ;  /* 0x000000c2c319723e */ /* 0x044fe200000000ff */
[----:B------:R-:W-:Y:S01]  /*8ab0*/  LDSM.16.MT88.4 R16, [R212+0x9800] ;  /* 0x00980000d410783b */ /* 0x000fe20000004200 */
[----:B------:R-:W-:-:S03]  /*8ac0*/  FADD.FTZ R52, R195, R52 ;  /* 0x00000034c3347221 */ /* 0x000fc60000010000 */
[----:B------:R-:W-:Y:S01]  /*8ad0*/  HMMA.16816.F32 R88, R40, R20, R88 ;  /* 0x000000142858723c */ /* 0x000fe20000001858 */
[----:B------:R-:W2:Y:S01]  /*8ae0*/  MUFU.EX2 R201, R201 ;  /* 0x000000c900c97308 */ /* 0x000ea20000000800 */
[----:B---3--:R-:W-:-:S04]  /*8af0*/  FADD.FTZ R52, R198, R52 ;  /* 0x00000034c6347221 */ /* 0x008fc80000010000 */
[C---:B------:R-:W-:Y:S03]  /*8b00*/  HMMA.16816.F32 R92, R40.reuse, R22, R92 ;  /* 0x00000016285c723c */ /* 0x040fe6000000185c */
[----:B------:R-:W3:Y:S01]  /*8b10*/  MUFU.EX2 R200, R200 ;  /* 0x000000c800c87308 */ /* 0x000ee20000000800 */
[C---:B-1----:R-:W-:Y:S01]  /*8b20*/  F2FP.F16.F32.PACK_AB R27, R199.reuse, R198 ;  /* 0x000000c6c71b723e */ /* 0x042fe200000000ff */
[----:B------:R-:W-:Y:S01]  /*8b30*/  FADD.FTZ R52, R199, R52 ;  /* 0x00000034c7347221 */ /* 0x000fe20000010000 */
[C---:B-----5:R-:W-:Y:S05]  /*8b40*/  HMMA.16816.F32 R100, R40.reuse, R12, R100 ;  /* 0x0000000c2864723c */ /* 0x060fea0000001864 */
[----:B------:R-:W1:Y:S01]  /*8b50*/  MUFU.EX2 R204, R204 ;  /* 0x000000cc00cc7308 */ /* 0x000e620000000800 */
[----:B------:R-:W-:Y:S01]  /*8b60*/  HMMA.16816.F32 R104, R40, R14, R104 ;  /* 0x0000000e2868723c */ /* 0x000fe20000001868 */
[----:B--2---:R-:W-:-:S05]  /*8b70*/  FADD.FTZ R46, R201, R46 ;  /* 0x0000002ec92e7221 */ /* 0x004fca0000010000 */
[----:B----4-:R-:W-:Y:S01]  /*8b80*/  HMMA.16816.F32 R112, R40, R8, R112 ;  /* 0x000000082870723c */ /* 0x010fe20000001870 */
[----:B------:R-:W2:Y:S01]  /*8b90*/  MUFU.EX2 R203, R203 ;  /* 0x000000cb00cb7308 */ /* 0x000ea20000000800 */
[C---:B---3--:R-:W-:Y:S01]  /*8ba0*/  F2FP.F16.F32.PACK_AB R37, R200.reuse, R201 ;  /* 0x000000c9c825723e */ /* 0x048fe200000000ff */
[----:B------:R-:W-:-:S03]  /*8bb0*/  FADD.FTZ R46, R200, R46 ;  /* 0x0000002ec82e7221 */ /* 0x000fc60000010000 */
[C---:B------:R-:W-:Y:S03]  /*8bc0*/  HMMA.16816.F32 R116, R40.reuse, R10, R116 ;  /* 0x0000000a2874723c */ /* 0x040fe60000001874 */
[----:B------:R-:W-:Y:S01]  /*8bd0*/  MUFU.EX2 R190, R190 ;  /* 0x000000be00be7308 */ /* 0x000fe20000000800 */
[----:B-1----:R-:W-:Y:S02]  /*8be0*/  FADD.FTZ R46, R204, R46 ;  /* 0x0000002ecc2e7221 */ /* 0x002fe40000010000 */
[C---:B------:R-:W-:Y:S05]  /*8bf0*/  HMMA.16816.F32 R124, R40.reuse, R4, R124 ;  /* 0x00000004287c723c */ /* 0x040fea000000187c */
[----:B------:R-:W1:Y:S01]  /*8c00*/  MUFU.EX2 R173, R173 ;  /* 0x000000ad00ad7308 */ /* 0x000e620000000800 */
[----:B------:R-:W-:Y:S01]  /*8c10*/  HMMA.16816.F32 R132, R40, R6, R132 ;  /* 0x000000062884723c */ /* 0x000fe20000001884 */
[C---:B--2---:R-:W-:Y:S01]  /*8c20*/  F2FP.F16.F32.PACK_AB R39, R203.reuse, R204 ;  /* 0x000000cccb27723e */ /* 0x044fe200000000ff */
[----:B------:R-:W-:-:S04]  /*8c30*/  FADD.FTZ R46, R203, R46 ;  /* 0x0000002ecb2e7221 */ /* 0x000fc80000010000 */
[C---:B------:R-:W-:Y:S01]  /*8c40*/  HMMA.16816.F32 R84, R24.reuse, R20, R84 ;  /* 0x000000141854723c */ /* 0x040fe20000001854 */
[----:B------:R-:W2:Y:S05]  /*8c50*/  MUFU.EX2 R174, R174 ;  /* 0x000000ae00ae7308 */ /* 0x000eaa0000000800 */
[----:B------:R-:W-:Y:S01]  /*8c60*/  HMMA.16816.F32 R96, R24, R22, R96 ;  /* 0x000000161860723c */ /* 0x000fe20000001860 */
[----:B------:R-:W3:Y:S02]  /*8c70*/  LDSM.16.MT88.4 R20, [R214+0x9800] ;  /* 0x00980000d614783b */ /* 0x000ee40000004200 */
[----:B------:R-:W4:Y:S01]  /*8c80*/  MUFU.EX2 R183, R183 ;  /* 0x000000b700b77308 */ /* 0x000f220000000800 */
[----:B-1----:R-:W-:-:S02]  /*8c90*/  FADD.FTZ R52, R173, R52 ;  /* 0x00000034ad347221 */ /* 0x002fc40000010000 */
[C---:B------:R-:W-:Y:S05]  /*8ca0*/  HMMA.16816.F32 R144, R24.reuse, R12, R144 ;  /* 0x0000000c1890723c */ /* 0x040fea0000001890 */
[----:B------:R-:W1:Y:S01]  /*8cb0*/  MUFU.EX2 R181, R181 ;  /* 0x000000b500b57308 */ /* 0x000e620000000800 */
[----:B------:R-:W-:Y:S01]  /*8cc0*/  HMMA.16816.F32 R108, R24, R14, R108 ;  /* 0x0000000e186c723c */ /* 0x000fe2000000186c */
[----:B------:R-:W5:Y:S01]  /*8cd0*/  LDSM.16.MT88.4 R12, [R214+0xa800] ;  /* 0x00a80000d60c783b */ /* 0x000f620000004200 */
[----:B--2---:R-:W-:-:S04]  /*8ce0*/  FADD.FTZ R52, R174, R52 ;  /* 0x00000034ae347221 */ /* 0x004fc80000010000 */
[----:B------:R-:W-:Y:S01]  /*8cf0*/  HMMA.16816.F32 R140, R24, R8, R140 ;  /* 0x00000008188c723c */ /* 0x000fe2000000188c */
[----:B------:R-:W2:Y:S01]  /*8d00*/  MUFU.EX2 R180, R180 ;  /* 0x000000b400b47308 */ /* 0x000ea20000000800 */
[----:B----4-:R-:W-:-:S04]  /*8d10*/  FADD.FTZ R52, R183, R52 ;  /* 0x00000034b7347221 */ /* 0x010fc80000010000 */
[C---:B------:R-:W-:Y:S01]  /*8d20*/  HMMA.16816.F32 R120, R24.reuse, R10, R120 ;  /* 0x0000000a1878723c */ /* 0x040fe20000001878 */
[----:B------:R-:W4:Y:S02]  /*8d30*/  LDSM.16.MT88.4 R8, [R212+0xa800] ;  /* 0x00a80000d408783b */ /* 0x000f240000004200 */
[----:B------:R-:W-:Y:S01]  /*8d40*/  MUFU.EX2 R178, R178 ;  /* 0x000000b200b27308 */ /* 0x000fe20000000800 */
[----:B-1----:R-:W-:Y:S02]  /*8d50*/  FADD.FTZ R52, R181, R52 ;  /* 0x00000034b5347221 */ /* 0x002fe40000010000 */
[C---:B------:R-:W-:Y:S05]  /*8d60*/  HMMA.16816.F32 R136, R24.reuse, R4, R136 ;  /* 0x000000041888723c */ /* 0x040fea0000001888 */
[----:B------:R-:W1:Y:S01]  /*8d70*/  MUFU.EX2 R177, R177 ;  /* 0x000000b100b17308 */ /* 0x000e620000000800 */
[----:B------:R-:W-:Y:S01]  /*8d80*/  HMMA.16816.F32 R128, R24, R6, R128 ;  /* 0x000000061880723c */ /* 0x000fe20000001880 */
[----:B------:R-:W4:Y:S01]  /*8d90*/  LDSM.16.MT88.4 R4, [R214+0xb800] ;  /* 0x00b80000d604783b */ /* 0x000f220000004200 */
[----:B--2---:R-:W-:-:S04]  /*8da0*/  FADD.FTZ R52, R180, R52 ;  /* 0x00000034b4347221 */ /* 0x004fc80000010000 */
[C---:B------:R-:W-:Y:S01]  /*8db0*/  HMMA.16816.F32 R156, R40.reuse, R32, R156 ;  /* 0x00000020289c723c */ /* 0x040fe2000000189c */
[----:B------:R-:W-:Y:S05]  /*8dc0*/  MUFU.EX2 R197, R197 ;  /* 0x000000c500c57308 */ /* 0x000fea0000000800 */
[----:B------:R-:W-:Y:S03]  /*8dd0*/  HMMA.16816.F32 R152, R40, R34, R152 ;  /* 0x000000222898723c */ /* 0x000fe60000001898 */
[----:B------:R-:W-:Y:S01]  /*8de0*/  MUFU.EX2 R196, R196 ;  /* 0x000000c400c47308 */ /* 0x000fe20000000800 */
[----:B-1----:R-:W-:-:S02]  /*8df0*/  FADD.FTZ R46, R177, R46 ;  /* 0x0000002eb12e7221 */ /* 0x002fc40000010000 */
        /* <DEDUP_REMOVED lines=11> */
[----:B------:R-:W1:Y:S01]  /*8eb0*/  LDSM.16.MT88.4 R28, [R212+0xb800] ;  /* 0x00b80000d41c783b */ /* 0x000e620000004200 */
[--C-:B------:R-:W-:Y:S01]  /*8ec0*/  FFMA.FTZ R207, R202, UR18, -R188.reuse ;  /* 0x00000012cacf7c23 */ /* 0x100fe200080108bc */
[----:B------:R-:W2:Y:S01]  /*8ed0*/  MUFU.EX2 R40, R40 ;  /* 0x0000002800287308 */ /* 0x000ea20000000800 */
[----:B------:R-:W-:Y:S01]  /*8ee0*/  FFMA.FTZ R188, R193, UR18, -R188 ;  /* 0x00000012c1bc7c23 */ /* 0x000fe200080108bc */
[C---:B------:R-:W-:Y:S06]  /*8ef0*/  HMMA.16816.F32 R160, R24.reuse, R32, R160 ;  /* 0x0000002018a0723c */ /* 0x040fec00000018a0 */
[----:B------:R-:W3:Y:S01]  /*8f00*/  MUFU.EX2 R41, R41 ;  /* 0x0000002900297308 */ /* 0x000ee20000000800 */
[----:B------:R-:W-:Y:S01]  /*8f10*/  HMMA.16816.F32 R148, R24, R34, R148 ;  /* 0x000000221894723c */ /* 0x000fe20000001894 */
[----:B------:R-:W-:Y:S01]  /*8f20*/  F2FP.F16.F32.PACK_AB R33, R174, R173 ;  /* 0x000000adae21723e */ /* 0x000fe200000000ff */
[----:B------:R-:W1:Y:S05]  /*8f30*/  LDSM.16.MT88.4 R24, [R214+0x9c00] ;  /* 0x009c0000d618783b */ /* 0x000e6a0000004200 */
[----:B------:R-:W5:Y:S01]  /*8f40*/  MUFU.EX2 R42, R42 ;  /* 0x0000002a002a7308 */ /* 0x000f620000000800 */
[----:B------:R-:W-:Y:S01]  /*8f50*/  F2FP.F16.F32.PACK_AB R35, R181, R183 ;  /* 0x000000b7b523723e */ /* 0x000fe200000000ff */
[----:B--2---:R-:W-:-:S06]  /*8f60*/  FADD.FTZ R60, R40, R60 ;  /* 0x0000003c283c7221 */ /* 0x004fcc0000010000 */
[----:B------:R-:W2:Y:S01]  /*8f70*/  MUFU.EX2 R43, R43 ;  /* 0x0000002b002b7308 */ /* 0x000ea20000000800 */
[C---:B---3--:R-:W-:Y:S01]  /*8f80*/  F2FP.F16.F32.PACK_AB R32, R41.reuse, R40 ;  /* 0x000000282920723e */ /* 0x048fe200000000ff */
[----:B------:R-:W-:-:S04]  /*8f90*/  FADD.FTZ R60, R41, R60 ;  /* 0x0000003c293c7221 */ /* 0x000fc80000010000 */
[----:B------:R-:W-:Y:S02]  /*8fa0*/  FADD.FTZ R60, R190, R60 ;  /* 0x0000003cbe3c7221 */ /* 0x000fe40000010000 */
[----:B------:R-:W3:Y:S01]  /*8fb0*/  MUFU.EX2 R205, R205 ;  /* 0x000000cd00cd7308 */ /* 0x000ee20000000800 */
[----:B-----5:R-:W-:-:S07]  /*8fc0*/  FADD.FTZ R50, R42, R50 ;  /* 0x000000322a327221 */ /* 0x020fce0000010000 */
[----:B------:R-:W5:Y:S01]  /*8fd0*/  MUFU.EX2 R206, R206 ;  /* 0x000000ce00ce7308 */ /* 0x000f620000000800 */
[C---:B--2---:R-:W-:Y:S01]  /*8fe0*/  F2FP.F16.F32.PACK_AB R36, R43.reuse, R42 ;  /* 0x0000002a2b24723e */ /* 0x044fe200000000ff */
[----:B------:R-:W-:-:S06]  /*8ff0*/  FADD.FTZ R50, R43, R50 ;  /* 0x000000322b327221 */ /* 0x000fcc0000010000 */
[----:B------:R-:W2:Y:S01]  /*9000*/  MUFU.EX2 R202, R229 ;  /* 0x000000e500ca7308 */ /* 0x000ea20000000800 */
[----:B---3--:R-:W-:-:S07]  /*9010*/  FADD.FTZ R50, R205, R50 ;  /* 0x00000032cd327221 */ /* 0x008fce0000010000 */
[----:B------:R-:W3:Y:S01]  /*9020*/  MUFU.EX2 R207, R207 ;  /* 0x000000cf00cf7308 */ /* 0x000ee20000000800 */
[C---:B-----5:R-:W-:Y:S01]  /*9030*/  F2FP.F16.F32.PACK_AB R38, R206.reuse, R205 ;  /* 0x000000cdce26723e */ /* 0x060fe200000000ff */
[----:B------:R-:W-:-:S04]  /*9040*/  FADD.FTZ R50, R206, R50 ;  /* 0x00000032ce327221 */ /* 0x000fc80000010000 */
[----:B------:R-:W-:Y:S02]  /*9050*/  FADD.FTZ R50, R178, R50 ;  /* 0x00000032b2327221 */ /* 0x000fe40000010000 */
[C---:B------:R-:W-:Y:S01]  /*9060*/  HMMA.16816.F32 R156, R36.reuse, R20, R156 ;  /* 0x00000014249c723c */ /* 0x040fe2000000189c */
[C---:B--2---:R-:W-:Y:S01]  /*9070*/  F2FP.F16.F32.PACK_AB R34, R202.reuse, R190 ;  /* 0x000000beca22723e */ /* 0x044fe200000000ff */
[----:B------:R-:W2:Y:S01]  /*9080*/  MUFU.EX2 R188, R188 ;  /* 0x000000bc00bc7308 */ /* 0x000ea20000000800 */
[----:B------:R-:W-:Y:S01]  /*9090*/  FADD.FTZ R60, R202, R60 ;  /* 0x0000003cca3c7221 */ /* 0x000fe20000010000 */
[----:B------:R-:W-:Y:S02]  /*90a0*/  FADD.FTZ R50, R179, R50 ;  /* 0x00000032b3327221 */ /* 0x000fe40000010000 */
[----:B------:R-:W-:Y:S01]  /*90b0*/  HMMA.16816.F32 R152, R36, R22, R152 ;  /* 0x000000162498723c */ /* 0x000fe20000001898 */
[----:B---3--:R-:W-:-:S03]  /*90c0*/  FADD.FTZ R60, R207, R60 ;  /* 0x0000003ccf3c7221 */ /* 0x008fc60000010000 */
[----:B------:R-:W3:Y:S02]  /*90d0*/  MUFU.EX2 R182, R182 ;  /* 0x000000b600b67308 */ /* 0x000ee40000000800 */
[----:B------:R-:W-:Y:S01]  /*90e0*/  HMMA.16816.F32 R72, R36, R16, R72 ;  /* 0x000000102448723c */ /* 0x000fe20000001848 */
[----:B------:R-:W-:-:S04]  /*90f0*/  FADD.FTZ R60, R197, R60 ;  /* 0x0000003cc53c7221 */ /* 0x000fc80000010000 */
[----:B------:R-:W-:Y:S01]  /*9100*/  FADD.FTZ R60, R196, R60 ;  /* 0x0000003cc43c7221 */ /* 0x000fe20000010000 */
[----:B------:R-:W-:Y:S01]  /*9110*/  HMMA.16816.F32 R76, R36, R18, R76 ;  /* 0x00000012244c723c */ /* 0x000fe2000000184c */
[----:B------:R-:W5:Y:S02]  /*9120*/  MUFU.EX2 R184, R184 ;  /* 0x000000b800b87308 */ /* 0x000f640000000800 */
[----:B--2---:R-:W-:-:S03]  /*9130*/  FADD.FTZ R238, R188, R60 ;  /* 0x0000003cbcee7221 */ /* 0x004fc60000010000 */
[C---:B------:R-:W-:Y:S03]  /*9140*/  HMMA.16816.F32 R88, R36.reuse, R12, R88 ;  /* 0x0000000c2458723c */ /* 0x040fe60000001858 */
[----:B------:R-:W2:Y:S01]  /*9150*/  MUFU.EX2 R176, R176 ;  /* 0x000000b000b07308 */ /* 0x000ea20000000800 */
[----:B---3--:R-:W-:Y:S02]  /*9160*/  FADD.FTZ R50, R182, R50 ;  /* 0x00000032b6327221 */ /* 0x008fe40000010000 */
[C---:B------:R-:W-:Y:S05]  /*9170*/  HMMA.16816.F32 R92, R36.reuse, R14, R92 ;  /* 0x0000000e245c723c */ /* 0x040fea000000185c */
[----:B------:R-:W3:Y:S01]  /*9180*/  MUFU.EX2 R175, R175 ;  /* 0x000000af00af7308 */ /* 0x000ee20000000800 */
[----:B----4-:R-:W-:Y:S01]  /*9190*/  HMMA.16816.F32 R100, R36, R8, R100 ;  /* 0x000000082464723c */ /* 0x010fe20000001864 */
[----:B-----5:R-:W-:-:S05]  /*91a0*/  FADD.FTZ R236, R184, R50 ;  /* 0x00000032b8ec7221 */ /* 0x020fca0000010000 */
[----:B------:R-:W-:Y:S01]  /*91b0*/  HMMA.16816.F32 R104, R36, R10, R104 ;  /* 0x0000000a2468723c */ /* 0x000fe20000001868 */
[----:B------:R-:W4:Y:S01]  /*91c0*/  MUFU.EX2 R171, R171 ;  /* 0x000000ab00ab7308 */ /* 0x000f220000000800 */
[----:B--2---:R-:W-:-:S04]  /*91d0*/  FADD.FTZ R46, R176, R46 ;  /* 0x0000002eb02e7221 */ /* 0x004fc80000010000 */
[C---:B------:R-:W-:Y:S03]  /*91e0*/  HMMA.16816.F32 R112, R36.reuse, R4, R112 ;  /* 0x000000042470723c */ /* 0x040fe60000001870 */
[----:B------:R-:W2:Y:S01]  /*91f0*/  MUFU.EX2 R170, R170 ;  /* 0x000000aa00aa7308 */ /* 0x000ea20000000800 */
[----:B---3--:R-:W-:Y:S02]  /*9200*/  FADD.FTZ R46, R175, R46 ;  /* 0x0000002eaf2e7221 */ /* 0x008fe40000010000 */
[----:B------:R-:W-:Y:S05]  /*9210*/  HMMA.16816.F32 R116, R36, R6, R116 ;  /* 0x000000062474723c */ /* 0x000fea0000001874 */
[----:B------:R-:W3:Y:S01]  /*9220*/  MUFU.EX2 R169, R169 ;  /* 0x000000a900a97308 */ /* 0x000ee20000000800 */
[----:B------:R-:W-:Y:S01]  /*9230*/  HMMA.16816.F32 R160, R32, R20, R160 ;  /* 0x0000001420a0723c */ /* 0x000fe200000018a0 */
[----:B----4-:R-:W-:-:S05]  /*9240*/  FADD.FTZ R233, R171, R46 ;  /* 0x0000002eabe97221 */ /* 0x010fca0000010000 */
[----:B------:R-:W-:Y:S01]  /*9250*/  HMMA.16816.F32 R148, R32, R22, R148 ;  /* 0x000000162094723c */ /* 0x000fe20000001894 */
[----:B------:R-:W4:Y:S01]  /*9260*/  LDSM.16.MT88.4 R20, [R212+0x9c00] ;  /* 0x009c0000d414783b */ /* 0x000f220000004200 */
[----:B--2---:R-:W-:-:S04]  /*9270*/  FADD.FTZ R52, R170, R52 ;  /* 0x00000034aa347221 */ /* 0x004fc80000010000 */
[----:B------:R-:W-:Y:S01]  /*9280*/  HMMA.16816.F32 R68, R32, R16, R68 ;  /* 0x000000102044723c */ /* 0x000fe20000001844 */
[----:B---3--:R-:W-:-:S05]  /*9290*/  FADD.FTZ R52, R169, R52 ;  /* 0x00000034a9347221 */ /* 0x008fca0000010000 */
[C---:B------:R-:W-:Y:S01]  /*92a0*/  HMMA.16816.F32 R80, R32.reuse, R18, R80 ;  /* 0x000000122050723c */ /* 0x040fe20000001850 */
[----:B------:R-:W2:Y:S05]  /*92b0*/  LDSM.16.MT88.4 R16, [R214+0xac00] ;  /* 0x00ac0000d610783b */ /* 0x000eaa0000004200 */
[C---:B------:R-:W-:Y:S06]  /*92c0*/  HMMA.16816.F32 R84, R32.reuse, R12, R84 ;  /* 0x0000000c2054723c */ /* 0x040fec0000001854 */
[C---:B------:R-:W-:Y:S01]  /*92d0*/  HMMA.16816.F32 R96, R32.reuse, R14, R96 ;  /* 0x0000000e2060723c */ /* 0x040fe20000001860 */
[----:B------:R-:W3:Y:S05]  /*92e0*/  LDSM.16.MT88.4 R12, [R212+0xac00] ;  /* 0x00ac0000d40c783b */ /* 0x000eea0000004200 */
[C---:B------:R-:W-:Y:S06]  /*92f0*/  HMMA.16816.F32 R144, R32.reuse, R8, R144 ;  /* 0x000000082090723c */ /* 0x040fec0000001890 */
[C---:B------:R-:W-:Y:S01]  /*9300*/  HMMA.16816.F32 R108, R32.reuse, R10, R108 ;  /* 0x0000000a206c723c */ /* 0x040fe2000000186c */
[----:B------:R-:W5:Y:S05]  /*9310*/  LDSM.16.MT88.4 R8, [R214+0xbc00] ;  /* 0x00bc0000d608783b */ /* 0x000f6a0000004200 */
[C---:B------:R-:W-:Y:S06]  /*9320*/  HMMA.16816.F32 R140, R32.reuse, R4, R140 ;  /* 0x00000004208c723c */ /* 0x040fec000000188c */
[C---:B------:R-:W-:Y:S01]  /*9330*/  HMMA.16816.F32 R120, R32.reuse, R6, R120 ;  /* 0x000000062078723c */ /* 0x040fe20000001878 */
[----:B------:R-:W5:Y:S05]  /*9340*/  LDSM.16.MT88.4 R4, [R212+0xbc00] ;  /* 0x00bc0000d404783b */ /* 0x000f6a0000004200 */
[C---:B-1----:R-:W-:Y:S06]  /*9350*/  HMMA.16816.F32 R136, R32.reuse, R28, R136 ;  /* 0x0000001c2088723c */ /* 0x042fec0000001888 */
[----:B------:R-:W-:Y:S06]  /*9360*/  HMMA.16816.F32 R128, R32, R30, R128 ;  /* 0x0000001e2080723c */ /* 0x000fec0000001880 */
[----:B------:R-:W-:Y:S01]  /*9370*/  HMMA.16816.F32 R124, R36, R28, R124 ;  /* 0x0000001c247c723c */ /* 0x000fe2000000187c */
[----:B------:R-:W-:-:S05]  /*9380*/  FFMA.FTZ R32, R65, UR18, -R67 ;  /* 0x0000001241207c23 */ /* 0x000fca0008010843 */
[----:B------:R-:W-:Y:S01]  /*9390*/  HMMA.16816.F32 R132, R36, R30, R132 ;  /* 0x0000001e2484723c */ /* 0x000fe20000001884 */
[----:B------:R-:W1:Y:S01]  /*93a0*/  MUFU.EX2 R32, R32 ;  /* 0x0000002000207308 */ /* 0x000e620000000800 */
[----:B------:R-:W-:Y:S02]  /*93b0*/  F2FP.F16.F32.PACK_AB R28, R197, R207 ;  /* 0x000000cfc51c723e */ /* 0x000fe400000000ff */
[----:B------:R-:W-:-:S03]  /*93c0*/  F2FP.F16.F32.PACK_AB R29, R170, R180 ;  /* 0x000000b4aa1d723e */ /* 0x000fc600000000ff */
[----:B------:R-:W-:Y:S02]  /*93d0*/  F2FP.F16.F32.PACK_AB R36, R179, R178 ;  /* 0x000000b2b324723e */ /* 0x000fe400000000ff */
[----:B------:R-:W-:Y:S02]  /*93e0*/  F2FP.F16.F32.PACK_AB R37, R176, R177 ;  /* 0x000000b1b025723e */ /* 0x000fe400000000ff */
[----:B------:R-:W-:Y:S02]  /*93f0*/  F2FP.F16.F32.PACK_AB R38, R184, R182 ;  /* 0x000000b6b826723e */ /* 0x000fe400000000ff */
[----:B------:R-:W-:Y:S02]  /*9400*/  F2FP.F16.F32.PACK_AB R39, R171, R175 ;  /* 0x000000afab27723e */ /* 0x000fe400000000ff */
[----:B------:R-:W-:Y:S02]  /*9410*/  F2FP.F16.F32.PACK_AB R30, R188, R196 ;  /* 0x000000c4bc1e723e */ /* 0x000fe400000000ff */
[C---:B-1----:R-:W-:Y:S01]  /*9420*/  F2FP.F16.F32.PACK_AB R31, R32.reuse, R169 ;  /* 0x000000a9201f723e */ /* 0x042fe200000000ff */
[----:B------:R-:W-:-:S02]  /*9430*/  FADD.FTZ R237, R32, R52 ;  /* 0x0000003420ed7221 */ /* 0x000fc40000010000 */
[C---:B------:R-:W-:Y:S06]  /*9440*/  HMMA.16816.F32 R156, R36.reuse, R24, R156 ;  /* 0x00000018249c723c */ /* 0x040fec000000189c */
[C---:B------:R-:W-:Y:S06]  /*9450*/  HMMA.16816.F32 R152, R36.reuse, R26, R152 ;  /* 0x0000001a2498723c */ /* 0x040fec0000001898 */
[C---:B----4-:R-:W-:Y:S06]  /*9460*/  HMMA.16816.F32 R72, R36.reuse, R20, R72 ;  /* 0x000000142448723c */ /* 0x050fec0000001848 */
[C---:B------:R-:W-:Y:S06]  /*9470*/  HMMA.16816.F32 R76, R36.reuse, R22, R76 ;  /* 0x00000016244c723c */ /* 0x040fec000000184c */
[C---:B--2---:R-:W-:Y:S06]  /*9480*/  HMMA.16816.F32 R88, R36.reuse, R16, R88 ;  /* 0x000000102458723c */ /* 0x044fec0000001858 */
[C---:B------:R-:W-:Y:S06]  /*9490*/  HMMA.16816.F32 R92, R36.reuse, R18, R92 ;  /* 0x00000012245c723c */ /* 0x040fec000000185c */
[C---:B---3--:R-:W-:Y:S06]  /*94a0*/  HMMA.16816.F32 R100, R36.reuse, R12, R100 ;  /* 0x0000000c2464723c */ /* 0x048fec0000001864 */
        /* <DEDUP_REMOVED lines=19> */
[----:B------:R-:W-:Y:S01]  /*95e0*/  UIADD3 UR4, UR19, -0x3, URZ ;  /* 0xfffffffd13047890 */ /* 0x000fe2000fffe03f */
[----:B------:R-:W1:Y:S01]  /*95f0*/  @!P5 LDC.64 R14, c[0x0][0x220] ;  /* 0x00008800ff0edb82 */ /* 0x000e620000000a00 */
[----:B------:R-:W-:-:S04]  /*9600*/  DEPBAR.LE SB0, 0x0 ;  /* 0x000080000000791a */ /* 0x000fc80000000000 */
[----:B------:R-:W-:-:S03]  /*9610*/  USHF.R.S32.HI UR10, URZ, 0x1f, UR4 ;  /* 0x0000001f3f0a7899 */ /* 0x000fc60008011404 */
[----:B------:R-:W-:Y:S01]  /*9620*/  BAR.SYNC.DEFER_BLOCKING 0x0 ;  /* 0x0000000000007b1d */ /* 0x000fe20000010000 */
[----:B------:R-:W-:Y:S02]  /*9630*/  UIMAD.WIDE.U32 UR24, UR4, UR6, URZ ;  /* 0x00000006041872a5 */ /* 0x000fe4000f8e003f */
[----:B------:R-:W-:Y:S02]  /*9640*/  UIMAD UR10, UR10, UR6, URZ ;  /* 0x000000060a0a72a4 */ /* 0x000fe4000f8e023f */
[----:B------:R-:W-:-:S03]  /*9650*/  UISETP.GE.AND UP0, UPT, UR19, 0x4, UPT ;  /* 0x000000041300788c */ /* 0x000fc6000bf06270 */
[----:B------:R-:W2:Y:S01]  /*9660*/  @!P4 LDC.64 R12, c[0x0][0x220] ;  /* 0x00008800ff0ccb82 */ /* 0x000ea20000000a00 */
[----:B------:R-:W-:Y:S01]  /*9670*/  UIMAD UR10, UR4, UR7, UR10 ;  /* 0x00000007040a72a4 */ /* 0x000fe2000f8e020a */
[----:B------:R-:W-:Y:S01]  /*9680*/  IMAD.U32 R18, RZ, RZ, UR24 ;  /* 0x00000018ff127e24 */ /* 0x000fe2000f8e00ff */
[----:B------:R-:W-:Y:S01]  /*9690*/  UIADD3 UR24, UR19, -0x3, URZ ;  /* 0xfffffffd13187890 */ /* 0x000fe2000fffe03f */
[----:B------:R-:W-:Y:S01]  /*96a0*/  IMAD.U32 R19, RZ, RZ, UR25 ;  /* 0x00000019ff137e24 */ /* 0x000fe2000f8e00ff */
[----:B------:R-:W-:Y:S02]  /*96b0*/  UIADD3 UR10, UR25, UR10, URZ ;  /* 0x0000000a190a7290 */ /* 0x000fe4000fffe03f */
[----:B------:R-:W-:Y:S01]  /*96c0*/  LEA R17, P0, R18, R234, 0x6 ;  /* 0x000000ea12117211 */ /* 0x000fe200078030ff */
[----:B------:R-:W3:Y:S03]  /*96d0*/  @!P3 LDC.64 R10, c[0x0][0x220] ;  /* 0x00008800ff0abb82 */ /* 0x000ee60000000a00 */
[----:B------:R-:W-:-:S05]  /*96e0*/  IMAD.U32 R16, RZ, RZ, UR10 ;  /* 0x0000000aff107e24 */ /* 0x000fca000f8e00ff */
[----:B------:R-:W4:Y:S01]  /*96f0*/  @!P5 LDC.64 R8, c[0x0][0x220] ;  /* 0x00008800ff08db82 */ /* 0x000f220000000a00 */
[----:B------:R-:W-:Y:S01]  /*9700*/  LEA.HI.X R16, R18, R249, R16, 0x6, P0 ;  /* 0x000000f912107211 */ /* 0x000fe200000f3410 */
[----:B------:R-:W-:Y:S01]  /*9710*/  @P5 STS [R222+0x9000], RZ ;  /* 0x009000ffde005388 */ /* 0x000fe20000000800 */
[C---:B-1----:R-:W-:Y:S02]  /*9720*/  @!P5 LEA R18, P0, R17.reuse, R14, 0x1 ;  /* 0x0000000e1112d211 */ /* 0x042fe400078008ff */
[C---:B------:R-:W-:Y:S01]  /*9730*/  IADD3 R14, P6, R17.reuse, UR20, RZ ;  /* 0x00000014110e7c10 */ /* 0x040fe2000ffde0ff */
[----:B------:R-:W-:Y:S01]  /*9740*/  @P5 STS [R222+0x9004], RZ ;  /* 0x009004ffde005388 */ /* 0x000fe20000000800 */
[C-C-:B------:R-:W-:Y:S01]  /*9750*/  @!P5 LEA.HI.X R19, R17.reuse, R15, R16.reuse, 0x1, P0 ;  /* 0x0000000f1113d211 */ /* 0x140fe200000f0c10 */
[----:B------:R-:W1:Y:S01]  /*9760*/  @!P4 LDC.64 R6, c[0x0][0x220] ;  /* 0x00008800ff06cb82 */ /* 0x000e620000000a00 */
[C---:B--2---:R-:W-:Y:S01]  /*9770*/  @!P4 LEA R12, P1, R17.reuse, R12, 0x1 ;  /* 0x0000000c110cc211 */ /* 0x044fe200078208ff */
[----:B------:R-:W-:Y:S03]  /*9780*/  @P5 STS.64 [R222+0x9008], RZ ;  /* 0x009008ffde005388 */ /* 0x000fe60000000a00 */
[C-C-:B------:R-:W-:Y:S01]  /*9790*/  @!P4 LEA.HI.X R13, R17.reuse, R13, R16.reuse, 0x1, P1 ;  /* 0x0000000d110dc211 */ /* 0x140fe200008f0c10 */
[----:B------:R-:W-:Y:S01]  /*97a0*/  @!PT LDS RZ, [RZ] ;  /* 0x00000000fffff984 */ /* 0x000fe20000000800 */
[----:B------:R-:W-:Y:S01]  /*97b0*/  @!PT LDS RZ, [RZ] ;  /* 0x00000000fffff984 */ /* 0x000fe20000000800 */
[----:B------:R-:W-:Y:S01]  /*97c0*/  @!PT LDS RZ, [RZ] ;  /* 0x00000000fffff984 */ /* 0x000fe20000000800 */
[----:B------:R2:W-:Y:S02]  /*97d0*/  @!P5 LDGSTS.E.BYPASS.LTC128B.128 [R222+0x9000], desc[UR22][R18.64] ;  /* 0x0900000012dedfae */ /* 0x0005e4000b901d56 */
[----:B------:R-:W5:Y:S01]  /*97e0*/  @!P3 LDC.64 R4, c[0x0][0x220] ;  /* 0x00008800ff04bb82 */ /* 0x000f620000000a00 */
[C---:B---3--:R-:W-:Y:S01]  /*97f0*/  @!P3 LEA R10, P0, R17.reuse, R10, 0x1 ;  /* 0x0000000a110ab211 */ /* 0x048fe200078008ff */
[----:B------:R-:W-:Y:S03]  /*9800*/  @P4 STS.128 [R222+0xa000], RZ ;  /* 0x00a000ffde004388 */ /* 0x000fe60000000c00 */
[----:B------:R-:W-:Y:S01]  /*9810*/  @!P3 LEA.HI.X R11, R17, R11, R16, 0x1, P0 ;  /* 0x0000000b110bb211 */ /* 0x000fe200000f0c10 */
[----:B------:R-:W-:Y:S01]  /*9820*/  @!PT LDS RZ, [RZ] ;  /* 0x00000000fffff984 */ /* 0x000fe20000000800 */
[----:B------:R-:W-:Y:S01]  /*9830*/  @!PT LDS RZ, [RZ] ;  /* 0x00000000fffff984 */ /* 0x000fe20000000800 */
[----:B------:R-:W-:Y:S01]  /*9840*/  @!PT LDS RZ, [RZ] ;  /* 0x00000000fffff984 */ /* 0x000fe20000000800 */
[----:B------:R3:W-:Y:S01]  /*9850*/  @!P4 LDGSTS.E.BYPASS.LTC128B.128 [R222+0xa000], desc[UR22][R12.64+0x40] ;  /* 0x0a0000400cdecfae */ /* 0x0007e2000b901d56 */
[----:B------:R-:W-:-:S02]  /*9860*/  IADD3.X R16, R16, UR12, RZ, P6, !PT ;  /* 0x0000000c10107c10 */ /* 0x000fc4000b7fe4ff */
[C---:B----4-:R-:W-:Y:S01]  /*9870*/  @!P5 LEA R8, P2, R14.reuse, R8, 0x1 ;  /* 0x000000080e08d211 */ /* 0x050fe200078408ff */
[----:B------:R-:W-:Y:S03]  /*9880*/  @P3 STS.128 [R222+0xb000], RZ ;  /* 0x00b000ffde003388 */ /* 0x000fe60000000c00 */
[C---:B------:R-:W-:Y:S01]  /*9890*/  @!P5 LEA.HI.X R9, R14.reuse, R9, R16, 0x1, P2 ;  /* 0x000000090e09d211 */ /* 0x040fe200010f0c10 */
[----:B------:R-:W-:Y:S01]  /*98a0*/  @!PT LDS RZ, [RZ] ;  /* 0x00000000fffff984 */ /* 0x000fe20000000800 */
[----:B------:R-:W-:Y:S01]  /*98b0*/  @!PT LDS RZ, [RZ] ;  /* 0x00000000fffff984 */ /* 0x000fe20000000800 */
[----:B------:R-:W-:Y:S01]  /*98c0*/  @!PT LDS RZ, [RZ] ;  /* 0x00000000fffff984 */ /* 0x000fe20000000800 */
[----:B------:R-:W-:Y:S01]  /*98d0*/  @!P3 LDGSTS.E.BYPASS.LTC128B.128 [R222+0xb000], desc[UR22][R10.64+0x80] ;  /* 0x0b0000800adebfae */ /* 0x000fe2000b901d56 */
[----:B-1----:R-:W-:-:S03]  /*98e0*/  @!P4 LEA R6, P1, R14, R6, 0x1 ;  /* 0x000000060e06c211 */ /* 0x002fc600078208ff */
[----:B------:R-:W-:Y:S01]  /*98f0*/  @P5 STS.128 [R222+0x9800], RZ ;  /* 0x009800ffde005388 */ /* 0x000fe20000000c00 */
[----:B------:R-:W-:-:S03]  /*9900*/  @!P4 LEA.HI.X R7, R14, R7, R16, 0x1, P1 ;  /* 0x000000070e07c211 */ /* 0x000fc600008f0c10 */
[----:B------:R-:W-:Y:S01]  /*9910*/  @!PT LDS RZ, [RZ] ;  /* 0x00000000fffff984 */ /* 0x000fe20000000800 */
[----:B------:R-:W-:Y:S01]  /*9920*/  @!PT LDS RZ, [RZ] ;  /* 0x00000000fffff984 */ /* 0x000fe20000000800 */
[----:B------:R-:W-:Y:S01]  /*9930*/  @!PT LDS RZ, [RZ] ;  /* 0x00000000fffff984 */ /* 0x000fe20000000800 */
[----:B------:R1:W-:Y:S01]  /*9940*/  @!P5 LDGSTS.E.BYPASS.LTC128B.128 [R222+0x9800], desc[UR22][R8.64] ;  /* 0x0980000008dedfae */ /* 0x0003e2000b901d56 */
[----:B-----5:R-:W-:-:S03]  /*9950*/  @!P3 LEA R4, P0, R14, R4, 0x1 ;  /* 0x000000040e04b211 */ /* 0x020fc600078008ff */
[----:B------:R-:W-:Y:S01]  /*9960*/  @P4 STS.128 [R222+0xa800], RZ ;  /* 0x00a800ffde004388 */ /* 0x000fe20000000c00 */
[----:B------:R-:W-:-:S03]  /*9970*/  @!P3 LEA.HI.X R5, R14, R5, R16, 0x1, P0 ;  /* 0x000000050e05b211 */ /* 0x000fc600000f0c10 */
[----:B------:R-:W-:Y:S01]  /*9980*/  @!PT LDS RZ, [RZ] ;  /* 0x00000000fffff984 */ /* 0x000fe20000000800 */
[----:B------:R-:W-:Y:S01]  /*9990*/  @!PT LDS RZ, [RZ] ;  /* 0x00000000fffff984 */ /* 0x000fe20000000800 */
[----:B------:R-:W-:Y:S01]  /*99a0*/  @!PT LDS RZ, [RZ] ;  /* 0x00000000fffff984 */ /* 0x000fe20000000800 */
[----:B------:R-:W-:Y:S04]  /*99b0*/  @!P4 LDGSTS.E.BYPASS.LTC128B.128 [R222+0xa800], desc[UR22][R6.64+0x40] ;  /* 0x0a80004006decfae */ /* 0x000fe8000b901d56 */
[----:B------:R-:W-:Y:S04]  /*99c0*/  @P3 STS.128 [R222+0xb800], RZ ;  /* 0x00b800ffde003388 */ /* 0x000fe80000000c00 */
[----:B------:R-:W-:Y:S01]  /*99d0*/  @!PT LDS RZ, [RZ] ;  /* 0x00000000fffff984 */ /* 0x000fe20000000800 */
[----:B------:R-:W-:Y:S01]  /*99e0*/  @!PT LDS RZ, [RZ] ;  /* 0x00000000fffff984 */ /* 0x000fe20000000800 */
[----:B------:R-:W-:Y:S01]  /*99f0*/  @!PT LDS RZ, [RZ] ;  /* 0x00000000fffff984 */ /* 0x000fe20000000800 */
[----:B------:R4:W-:Y:S04]  /*9a00*/  @!P3 LDGSTS.E.BYPASS.LTC128B.128 [R222+0xb800], desc[UR22][R4.64+0x80] ;  /* 0x0b80008004debfae */ /* 0x0009e8000b901d56 */
[----:B------:R-:W-:Y:S04]  /*9a10*/  LDSM.16.M88.4 R56, [R217] ;  /* 0x00000000d938783b */ /* 0x000fe80000000200 */
[----:B------:R-:W5:Y:S04]  /*9a20*/  LDSM.16.M88.4 R180, [R216+0x6000] ;  /* 0x00600000d8b4783b */ /* 0x000f680000000200 */
[----:B------:R-:W2:Y:S04]  /*9a30*/  LDSM.16.M88.4 R60, [R217+0x1000] ;  /* 0x00100000d93c783b */ /* 0x000ea80000000200 */
[----:B------:R-:W3:Y:S04]  /*9a40*/  LDSM.16.M88.4 R172, [R216+0x6400] ;  /* 0x00640000d8ac783b */ /* 0x000ee80000000200 */
[----:B------:R-:W1:Y:S04]  /*9a50*/  LDSM.16.M88.4 R164, [R216+0x6800] ;  /* 0x00680000d8a4783b */ /* 0x000e680000000200 */
[----:B------:R-:W4:Y:S04]  /*9a60*/  LDSM.16.M88.4 R188, [R216+0x6c00] ;  /* 0x006c0000d8bc783b */ /* 0x000f280000000200 */
[----:B------:R-:W-:Y:S04]  /*9a70*/  LDSM.16.M88.4 R44, [R213+0x6000] ;  /* 0x00600000d52c783b */ /* 0x000fe80000000200 */
[----:B------:R-:W4:Y:S04]  /*9a80*/  LDSM.16.M88.4 R32, [R215] ;  /* 0x00000000d720783b */ /* 0x000f280000000200 */
[----:B------:R-:W4:Y:S04]  /*9a90*/  LDSM.16.M88.4 R48, [R215+0x1000] ;  /* 0x00100000d730783b */ /* 0x000f280000000200 */
[----:B------:R-:W4:Y:S04]  /*9aa0*/  LDSM.16.M88.4 R52, [R213+0x6c00] ;  /* 0x006c0000d534783b */ /* 0x000f280000000200 */
[----:B------:R-:W4:Y:S04]  /*9ab0*/  LDSM.16.M88.4 R36, [R213+0x6800] ;  /* 0x00680000d524783b */ /* 0x000f280000000200 */
[----:B------:R-:W4:Y:S01]  /*9ac0*/  LDSM.16.M88.4 R40, [R213+0x6400] ;  /* 0x00640000d528783b */ /* 0x000f220000000200 */
[-C--:B-----5:R-:W-:Y:S03]  /*9ad0*/  HMMA.16816.F32 R184, R56, R180.reuse, RZ ;  /* 0x000000b438b8723c */ /* 0x0a0fe600000018ff */
[----:B------:R-:W-:Y:S03]  /*9ae0*/  LDSM.16.M88.4 R200, [R216+0x7000] ;  /* 0x00700000d8c8783b */ /* 0x000fe60000000200 */
[C---:B--2---:R-:W-:Y:S01]  /*9af0*/  HMMA.16816.F32 R28, R60.reuse, R180, RZ ;  /* 0x000000b43c1c723c */ /* 0x044fe200000018ff */
[----:B------:R-:W2:Y:S04]  /*9b00*/  LDSM.16.M88.4 R208, [R217+0x2000] ;  /* 0x00200000d9d0783b */ /* 0x000ea80000000200 */
[----:B------:R-:W5:Y:S01]  /*9b10*/  LDSM.16.M88.4 R204, [R217+0x3000] ;  /* 0x00300000d9cc783b */ /* 0x000f620000000200 */
[-C--:B------:R-:W-:Y:S03]  /*9b20*/  HMMA.16816.F32 R24, R60, R182.reuse, RZ ;  /* 0x000000b63c18723c */ /* 0x080fe600000018ff */
[----:B------:R-:W-:Y:S03]  /*9b30*/  LDSM.16.M88.4 R192, [R216+0x7800] ;  /* 0x00780000d8c0783b */ /* 0x000fe60000000200 */
[----:B------:R-:W-:Y:S01]  /*9b40*/  HMMA.16816.F32 R180, R56, R182, RZ ;  /* 0x000000b638b4723c */ /* 0x000fe200000018ff */
[----:B------:R-:W-:Y:S04]  /*9b50*/  LDSM.16.M88.4 R196, [R216+0x7400] ;  /* 0x00740000d8c4783b */ /* 0x000fe80000000200 */
[----:B------:R-:W0:Y:S01]  /*9b60*/  LDGDEPBAR ;  /* 0x00000000000079af */ /* 0x000e220000000000 */
[C---:B---3--:R-:W-:Y:S06]  /*9b70*/  HMMA.16816.F32 R20, R60.reuse, R172, RZ ;  /* 0x000000ac3c14723c */ /* 0x048fec00000018ff */
[C---:B------:R-:W-:Y:S06]  /*9b80*/  HMMA.16816.F32 R16, R60.reuse, R174, RZ ;  /* 0x000000ae3c10723c */ /* 0x040fec00000018ff */
[C---:B-1----:R-:W-:Y:S06]  /*9b90*/  HMMA.16816.F32 R12, R60.reuse, R164, RZ ;  /* 0x000000a43c0c723c */ /* 0x042fec00000018ff */
[----:B------:R-:W-:Y:S06]  /*9ba0*/  HMMA.16816.F32 R8, R60, R166, RZ ;  /* 0x000000a63c08723c */ /* 0x000fec00000018ff */
[C---:B------:R-:W-:Y:S06]  /*9bb0*/  HMMA.16816.F32 R176, R56.reuse, R172, RZ ;  /* 0x000000ac38b0723c */ /* 0x040fec00000018ff */
[----:B------:R-:W-:Y:S06]  /*9bc0*/  HMMA.16816.F32 R168, R56, R164, RZ ;  /* 0x000000a438a8723c */ /* 0x000fec00000018ff */
[----:B----4-:R-:W-:Y:S06]  /*9bd0*/  HMMA.16816.F32 R4, R60, R188, RZ ;  /* 0x000000bc3c04723c */ /* 0x010fec00000018ff */
[C---:B------:R-:W-:Y:S06]  /*9be0*/  HMMA.16816.F32 R172, R56.reuse, R174, RZ ;  /* 0x000000ae38ac723c */ /* 0x040fec00000018ff */
[C---:B------:R-:W-:Y:S06]  /*9bf0*/  HMMA.16816.F32 R64, R56.reuse, R188, RZ ;  /* 0x000000bc3840723c */ /* 0x040fec00000018ff */
[----:B------:R-:W-:Y:S06]  /*9c00*/  HMMA.16816.F32 R164, R56, R166, RZ ;  /* 0x000000a638a4723c */ /* 0x000fec00000018ff */
        /* <DEDUP_REMOVED lines=11> */
[----:B------:R-:W-:Y:S06]  /*9cc0*/  HMMA.16816.F32 R60, R48, R54, R60 ;  /* 0x00000036303c723c */ /* 0x000fec000000183c */
[C---:B------:R-:W-:Y:S06]  /*9cd0*/  HMMA.16816.F32 R64, R32.reuse, R52, R64 ;  /* 0x000000342040723c */ /* 0x040fec0000001840 */
[C---:B------:R-:W-:Y:S06]  /*9ce0*/  HMMA.16816.F32 R168, R32.reuse, R36, R168 ;  /* 0x0000002420a8723c */ /* 0x040fec00000018a8 */
[C---:B------:R-:W-:Y:S01]  /*9cf0*/  HMMA.16816.F32 R164, R32.reuse, R38, R164 ;  /* 0x0000002620a4723c */ /* 0x040fe200000018a4 */
[----:B------:R-:W-:Y:S05]  /*9d00*/  LDSM.16.M88.4 R36, [R213+0x7800] ;  /* 0x00780000d524783b */ /* 0x000fea0000000200 */
[----:B------:R-:W-:Y:S01]  /*9d10*/  HMMA.16816.F32 R56, R32, R54, R56 ;  /* 0x000000362038723c */ /* 0x000fe20000001838 */
[----:B------:R-:W3:Y:S05]  /*9d20*/  LDSM.16.M88.4 R52, [R215+0x2000] ;  /* 0x00200000d734783b */ /* 0x000eea0000000200 */
[C---:B------:R-:W-:Y:S06]  /*9d30*/  HMMA.16816.F32 R20, R48.reuse, R40, R20 ;  /* 0x000000283014723c */ /* 0x040fec0000001814 */
[----:B------:R-:W-:Y:S01]  /*9d40*/  HMMA.16816.F32 R16, R48, R42, R16 ;  /* 0x0000002a3010723c */ /* 0x000fe20000001810 */
[----:B------:R-:W4:Y:S05]  /*9d50*/  LDSM.16.M88.4 R48, [R215+0x3000] ;  /* 0x00300000d730783b */ /* 0x000f2a0000000200 */
[C---:B------:R-:W-:Y:S06]  /*9d60*/  HMMA.16816.F32 R176, R32.reuse, R40, R176 ;  /* 0x0000002820b0723c */ /* 0x040fec00000018b0 */
[----:B------:R-:W-:Y:S01]  /*9d70*/  HMMA.16816.F32 R172, R32, R42, R172 ;  /* 0x0000002a20ac723c */ /* 0x000fe200000018ac */
[----:B------:R-:W4:Y:S04]  /*9d80*/  LDSM.16.M88.4 R40, [R213+0x7400] ;  /* 0x00740000d528783b */ /* 0x000f280000000200 */
[----:B------:R-:W-:Y:S01]  /*9d90*/  LDSM.16.M88.4 R32, [R213+0x7c00] ;  /* 0x007c0000d520783b */ /* 0x000fe20000000200 */
[-C--:B--2---:R-:W-:Y:S06]  /*9da0*/  HMMA.16816.F32 R184, R208, R200.reuse, R184 ;  /* 0x000000c8d0b8723c */ /* 0x084fec00000018b8 */
[C---:B-----5:R-:W-:Y:S06]  /*9db0*/  HMMA.16816.F32 R28, R204.reuse, R200, R28 ;  /* 0x000000c8cc1c723c */ /* 0x060fec000000181c */
[-C--:B------:R-:W-:Y:S06]  /*9dc0*/  HMMA.16816.F32 R24, R204, R202.reuse, R24 ;  /* 0x000000cacc18723c */ /* 0x080fec0000001818 */
[----:B------:R-:W-:Y:S01]  /*9dd0*/  HMMA.16816.F32 R180, R208, R202, R180 ;  /* 0x000000cad0b4723c */ /* 0x000fe200000018b4 */
[----:B------:R-:W-:Y:S05]  /*9de0*/  LDSM.16.M88.4 R200, [R215+0x4000] ;  /* 0x00400000d7c8783b */ /* 0x000fea0000000200 */
[C---:B-1----:R-:W-:Y:S06]  /*9df0*/  HMMA.16816.F32 R4, R204.reuse, R188, R4 ;  /* 0x000000bccc04723c */ /* 0x042fec0000001804 */
        /* <DEDUP_REMOVED lines=8> */
[----:B------:R-:W1:Y:S05]  /*9e80*/  LDSM.16.M88.4 R188, [R216+0x8000] ;  /* 0x00800000d8bc783b */ /* 0x000e6a0000000200 */
[C---:B------:R-:W-:Y:S06]  /*9e90*/  HMMA.16816.F32 R20, R204.reuse, R196, R20 ;  /* 0x000000c4cc14723c */ /* 0x040fec0000001814 */
[----:B------:R-:W-:Y:S06]  /*9ea0*/  HMMA.16816.F32 R16, R204, R198, R16 ;  /* 0x000000c6cc10723c */ /* 0x000fec0000001810 */
[C---:B------:R-:W-:Y:S06]  /*9eb0*/  HMMA.16816.F32 R176, R208.reuse, R196, R176 ;  /* 0x000000c4d0b0723c */ /* 0x040fec00000018b0 */
[----:B------:R-:W-:Y:S01]  /*9ec0*/  HMMA.16816.F32 R172, R208, R198, R172 ;  /* 0x000000c6d0ac723c */ /* 0x000fe200000018ac */
[----:B------:R-:W2:Y:S05]  /*9ed0*/  LDSM.16.M88.4 R196, [R217+0x5000] ;  /* 0x00500000d9c4783b */ /* 0x000eaa0000000200 */
[-C--:B---3--:R-:W-:Y:S06]  /*9ee0*/  HMMA.16816.F32 R184, R52, R44.reuse, R184 ;  /* 0x0000002c34b8723c */ /* 0x088fec00000018b8 */
[C---:B----4-:R-:W-:Y:S06]  /*9ef0*/  HMMA.16816.F32 R28, R48.reuse, R44, R28 ;  /* 0x0000002c301c723c */ /* 0x050fec000000181c */
[-C--:B------:R-:W-:Y:S06]  /*9f00*/  HMMA.16816.F32 R24, R48, R46.reuse, R24 ;  /* 0x0000002e3018723c */ /* 0x080fec0000001818 */
[C---:B------:R-:W-:Y:S01]  /*9f10*/  HMMA.16816.F32 R180, R52.reuse, R46, R180 ;  /* 0x0000002e34b4723c */ /* 0x040fe200000018b4 */
[----:B------:R-:W3:Y:S05]  /*9f20*/  LDSM.16.M88.4 R44, [R216+0x8400] ;  /* 0x00840000d82c783b */ /* 0x000eea0000000200 */
[-C--:B------:R-:W-:Y:S01]  /*9f30*/  HMMA.16816.F32 R204, R52, R36.reuse, R168 ;  /* 0x0000002434cc723c */ /* 0x080fe200000018a8 */
[----:B------:R-:W4:Y:S05]  /*9f40*/  LDSM.16.M88.4 R168, [R213+0x8000] ;  /* 0x00800000d5a8783b */ /* 0x000f2a0000000200 */
[C---:B------:R-:W-:Y:S06]  /*9f50*/  HMMA.16816.F32 R12, R48.reuse, R36, R12 ;  /* 0x00000024300c723c */ /* 0x040fec000000180c */
[-C--:B------:R-:W-:Y:S06]  /*9f60*/  HMMA.16816.F32 R8, R48, R38.reuse, R8 ;  /* 0x000000263008723c */ /* 0x080fec0000001808 */
[C---:B------:R-:W-:Y:S01]  /*9f70*/  HMMA.16816.F32 R164, R52.reuse, R38, R164 ;  /* 0x0000002634a4723c */ /* 0x040fe200000018a4 */
[----:B------:R-:W5:Y:S05]  /*9f80*/  LDSM.16.M88.4 R36, [R215+0x5000] ;  /* 0x00500000d724783b */ /* 0x000f6a0000000200 */
[----:B------:R-:W-:Y:S06]  /*9f90*/  HMMA.16816.F32 R176, R52, R40, R176 ;  /* 0x0000002834b0723c */ /* 0x000fec00000018b0 */
[----:B-1----:R-:W-:Y:S06]  /*9fa0*/  HMMA.16816.F32 R184, R192, R188, R184 ;  /* 0x000000bcc0b8723c */ /* 0x002fec00000018b8 */
[C---:B------:R-:W-:Y:S06]  /*9fb0*/  HMMA.16816.F32 R20, R48.reuse, R40, R20 ;  /* 0x000000283014723c */ /* 0x040fec0000001814 */
[C---:B------:R-:W-:Y:S06]  /*9fc0*/  HMMA.16816.F32 R4, R48.reuse, R32, R4 ;  /* 0x000000203004723c */ /* 0x040fec0000001804 */
[----:B------:R-:W-:Y:S06]  /*9fd0*/  HMMA.16816.F32 R60, R48, R34, R60 ;  /* 0x00000022303c723c */ /* 0x000fec000000183c */
[C---:B------:R-:W-:Y:S06]  /*9fe0*/  HMMA.16816.F32 R64, R52.reuse, R32, R64 ;  /* 0x000000203440723c */ /* 0x040fec0000001840 */
[----:B------:R-:W-:Y:S01]  /*9ff0*/  HMMA.16816.F32 R56, R52, R34, R56 ;  /* 0x000000223438723c */ /* 0x000fe20000001838 */
[----:B------:R-:W1:Y:S05]  /*a000*/  LDSM.16.M88.4 R32, [R213+0x8400] ;  /* 0x00840000d520783b */ /* 0x000e6a0000000200 */
[----:B--2---:R-:W-:Y:S06]  /*a010*/  HMMA.16816.F32 R28, R196, R188, R28 ;  /* 0x000000bcc41c723c */ /* 0x004fec000000181c */
[----:B------:R-:W-:Y:S01]  /*a020*/  HMMA.16816.F32 R16, R48, R42, R16 ;  /* 0x0000002a3010723c */ /* 0x000fe20000001810 */
[----:B------:R-:W2:Y:S05]  /*a030*/  LDSM.16.M88.4 R48, [R216+0x8800] ;  /* 0x00880000d830783b */ /* 0x000eaa0000000200 */
[-C--:B------:R-:W-:Y:S06]  /*a040*/  HMMA.16816.F32 R24, R196, R190.reuse, R24 ;  /* 0x000000bec418723c */ /* 0x080fec0000001818 */
[C---:B------:R-:W-:Y:S06]  /*a050*/  HMMA.16816.F32 R180, R192.reuse, R190, R180 ;  /* 0x000000bec0b4723c */ /* 0x040fec00000018b4 */
[----:B---3--:R-:W-:Y:S06]  /*a060*/  HMMA.16816.F32 R176, R192, R44, R176 ;  /* 0x0000002cc0b0723c */ /* 0x008fec00000018b0 */
[----:B------:R-:W-:Y:S01]  /*a070*/  HMMA.16816.F32 R172, R52, R42, R172 ;  /* 0x0000002a34ac723c */ /* 0x000fe200000018ac */
[----:B------:R-:W3:Y:S05]  /*a080*/  LDSM.16.M88.4 R40, [R216+0x8c00] ;  /* 0x008c0000d828783b */ /* 0x000eea0000000200 */
[----:B----4-:R-:W-:Y:S01]  /*a090*/  HMMA.16816.F32 R184, R200, R168, R184 ;  /* 0x000000a8c8b8723c */ /* 0x010fe200000018b8 */
[----:B------:R-:W-:-:S04]  /*a0a0*/  IMAD.U32 R54, RZ, RZ, UR24 ;  /* 0x00000018ff367e24 */ /* 0x000fc8000f8e00ff */
[----:B------:R-:W-:Y:S01]  /*a0b0*/  IMAD R54, R54, 0x40, R221 ;  /* 0x0000004036367824 */ /* 0x000fe200078e02dd */
[----:B------:R-:W-:Y:S04]  /*a0c0*/  HMMA.16816.F32 R20, R196, R44, R20 ;  /* 0x0000002cc414723c */ /* 0x000fe80000001814 */
[C---:B------:R-:W-:Y:S02]  /*a0d0*/  ISETP.GE.AND P0, PT, R54.reuse, R220, PT ;  /* 0x000000dc3600720c */ /* 0x040fe40003f06270 */
[----:B-----5:R-:W-:Y:S01]  /*a0e0*/  HMMA.16816.F32 R28, R36, R168, R28 ;  /* 0x000000a8241c723c */ /* 0x020fe2000000181c */
[C---:B------:R-:W-:Y:S01]  /*a0f0*/  VIADD R44, R54.reuse, 0x1 ;  /* 0x00000001362c7836 */ /* 0x040fe20000000000 */
[----:B------:R-:W-:-:S04]  /*a100*/  ISETP.GE.AND P6, PT, R54, R219, PT ;  /* 0x000000db3600720c */ /* 0x000fc80003fc6270 */
[----:B------:R-:W-:Y:S01]  /*a110*/  HMMA.16816.F32 R24, R36, R170, R24 ;  /* 0x000000aa2418723c */ /* 0x000fe20000001818 */
[----:B------:R-:W-:Y:S01]  /*a120*/  ISETP.GE.AND P1, PT, R44, R220, PT ;  /* 0x000000dc2c00720c */ /* 0x000fe20003f26270 */
[----:B------:R-:W-:Y:S01]  /*a130*/  VIADD R168, R54, 0x19 ;  /* 0x0000001936a87836 */ /* 0x000fe20000000000 */
[----:B------:R-:W-:-:S03]  /*a140*/  ISETP.GE.AND P2, PT, R44, R219, PT ;  /* 0x000000db2c00720c */ /* 0x000fc60003f46270 */
[C---:B------:R-:W-:Y:S01]  /*a150*/  HMMA.16816.F32 R180, R200.reuse, R170, R180 ;  /* 0x000000aac8b4723c */ /* 0x040fe200000018b4 */
[----:B------:R-:W-:Y:S02]  /*a160*/  FSEL R53, R184, -INF , !P0 ;  /* 0xff800000b8357808 */ /* 0x000fe40004000000 */
[----:B------:R-:W-:Y:S02]  /*a170*/  FSEL R52, R185, -INF , !P1 ;  /* 0xff800000b9347808 */ /* 0x000fe40004800000 */
[C---:B------:R-:W-:Y:S01]  /*a180*/  ISETP.GE.AND P0, PT, R44.reuse, R218, PT ;  /* 0x000000da2c00720c */ /* 0x040fe20003f06270 */
[----:B-1----:R-:W-:Y:S01]  /*a190*/  HMMA.16816.F32 R176, R200, R32, R176 ;  /* 0x00000020c8b0723c */ /* 0x002fe200000018b0 */
[----:B------:R-:W-:-:S05]  /*a1a0*/  ISETP.GE.AND P1, PT, R44, R3, PT ;  /* 0x000000032c00720c */ /* 0x000fca0003f26270 */
[----:B--2---:R-:W-:Y:S01]  /*a1b0*/  HMMA.16816.F32 R164, R192, R50, R164 ;  /* 0x00000032c0a4723c */ /* 0x004fe200000018a4 */
[----:B------:R-:W-:-:S05]  /*a1c0*/  FSEL R31, R31, -INF , !P1 ;  /* 0xff8000001f1f7808 */ /* 0x000fca0004800000 */
[----:B------:R-:W-:Y:S06]  /*a1d0*/  HMMA.16816.F32 R8, R196, R50, R8 ;  /* 0x00000032c408723c */ /* 0x000fec0000001808 */
[-C--:B------:R-:W-:Y:S01]  /*a1e0*/  HMMA.16816.F32 R172, R192, R46.reuse, R172 ;  /* 0x0000002ec0ac723c */ /* 0x080fe200000018ac */
[----:B------:R-:W-:Y:S02]  /*a1f0*/  FSEL R50, R187, -INF , !P2 ;  /* 0xff800000bb327808 */ /* 0x000fe40005000000 */
[----:B------:R-:W-:Y:S02]  /*a200*/  ISETP.GE.AND P2, PT, R54, R218, PT ;  /* 0x000000da3600720c */ /* 0x000fe40003f46270 */
[----:B------:R-:W-:Y:S01]  /*a210*/  FSEL R51, R186, -INF , !P6 ;  /* 0xff800000ba337808 */ /* 0x000fe20007000000 */
[----:B------:R-:W-:Y:S01]  /*a220*/  HMMA.16816.F32 R16, R196, R46, R16 ;  /* 0x0000002ec410723c */ /* 0x000fe20000001810 */
[----:B------:R-:W1:Y:S05]  /*a230*/  LDSM.16.M88.4 R44, [R213+0x8800] ;  /* 0x00880000d52c783b */ /* 0x000e6a0000000200 */
[----:B------:R-:W-:Y:S06]  /*a240*/  HMMA.16816.F32 R20, R36, R32, R20 ;  /* 0x000000202414723c */ /* 0x000fec0000001814 */
[----:B------:R-:W-:Y:S01]  /*a250*/  HMMA.16816.F32 R204, R192, R48, R204 ;  /* 0x00000030c0cc723c */ /* 0x000fe200000018cc */
[----:B------:R-:W-:-:S02]  /*a260*/  VIADD R32, R54, 0x9 ;  /* 0x0000000936207836 */ /* 0x000fc40000000000 */
[----:B------:R-:W-:-:S03]  /*a270*/  VIADD R33, R54, 0x8 ;  /* 0x0000000836217836 */ /* 0x000fc60000000000 */
[----:B------:R-:W-:Y:S01]  /*a280*/  HMMA.16816.F32 R12, R196, R48, R12 ;  /* 0x00000030c40c723c */ /* 0x000fe2000000180c */
[----:B------:R-:W-:Y:S02]  /*a290*/  ISETP.GE.AND P1, PT, R32, R3, PT ;  /* 0x000000032000720c */ /* 0x000fe40003f26270 */
[----:B------:R-:W-:-:S03]  /*a2a0*/  ISETP.GE.AND P6, PT, R33, R218, PT ;  /* 0x000000da2100720c */ /* 0x000fc60003fc6270 */
[C---:B---3--:R-:W-:Y:S01]  /*a2b0*/  HMMA.16816.F32 R64, R192.reuse, R40, R64 ;  /* 0x00000028c040723c */ /* 0x048fe20000001840 */
[----:B------:R-:W-:Y:S02]  /*a2c0*/  FSEL R49, R28, -INF , !P2 ;  /* 0xff8000001c317808 */ /* 0x000fe40005000000 */
[----:B------:R-:W-:Y:S02]  /*a2d0*/  FSEL R48, R29, -INF , !P0 ;  /* 0xff8000001d307808 */ /* 0x000fe40004000000 */
[----:B------:R-:W-:Y:S01]  /*a2e0*/  ISETP.GE.AND P2, PT, R32, R218, PT ;  /* 0x000000da2000720c */ /* 0x000fe20003f46270 */
[----:B------:R-:W-:Y:S01]  /*a2f0*/  HMMA.16816.F32 R56, R192, R42, R56 ;  /* 0x0000002ac038723c */ /* 0x000fe20000001838 */
[CC--:B------:R-:W-:Y:S02]  /*a300*/  ISETP.GE.AND P0, PT, R54.reuse, R3.reuse, PT ;  /* 0x000000033600720c */ /* 0x0c0fe40003f06270 */
[----:B------:R-:W-:Y:S01]  /*a310*/  FSEL R28, R25, -INF , !P2 ;  /* 0xff800000191c7808 */ /* 0x000fe20005000000 */
[----:B------:R-:W-:Y:S01]  /*a320*/  VIADD R25, R54, 0x10 ;  /* 0x0000001036197836 */ /* 0x000fe20000000000 */
[----:B------:R-:W-:Y:S01]  /*a330*/  FSEL R30, R30, -INF , !P0 ;  /* 0xff8000001e1e7808 */ /* 0x000fe20004000000 */
[----:B------:R-:W-:Y:S01]  /*a340*/  HMMA.16816.F32 R4, R196, R40, R4 ;  /* 0x00000028c404723c */ /* 0x000fe20000001804 */
[----:B------:R-:W-:-:S02]  /*a350*/  ISETP.GE.AND P0, PT, R33, R3, PT ;  /* 0x000000032100720c */ /* 0x000fc40003f06270 */
[----:B------:R-:W-:Y:S01]  /*a360*/  FSEL R29, R24, -INF , !P6 ;  /* 0xff800000181d7808 */ /* 0x000fe20007000000 */
[----:B------:R-:W-:Y:S01]  /*a370*/  VIADD R24, R54, 0x11 ;  /* 0x0000001136187836 */ /* 0x000fe20000000000 */
[----:B------:R-:W-:Y:S01]  /*a380*/  FSEL R191, R26, -INF , !P0 ;  /* 0xff8000001abf7808 */ /* 0x000fe20004000000 */
[-C--:B------:R-:W-:Y:S01]  /*a390*/  HMMA.16816.F32 R16, R36, R34.reuse, R16 ;  /* 0x000000222410723c */ /* 0x080fe20000001810 */
[----:B------:R-:W-:Y:S02]  /*a3a0*/  FSEL R193, R27, -INF , !P1 ;  /* 0xff8000001bc17808 */ /* 0x000fe40004800000 */
[C---:B------:R-:W-:Y:S02]  /*a3b0*/  ISETP.GE.AND P6, PT, R33.reuse, R220, PT ;  /* 0x000000dc2100720c */ /* 0x040fe40003fc6270 */
[-C--:B------:R-:W-:Y:S01]  /*a3c0*/  ISETP.GE.AND P2, PT, R33, R219.reuse, PT ;  /* 0x000000db2100720c */ /* 0x080fe20003f46270 */
[----:B------:R-:W-:Y:S01]  /*a3d0*/  HMMA.16816.F32 R172, R200, R34, R172 ;  /* 0x00000022c8ac723c */ /* 0x000fe200000018ac */
[----:B------:R-:W-:-:S02]  /*a3e0*/  ISETP.GE.AND P0, PT, R32, R219, PT ;  /* 0x000000db2000720c */ /* 0x000fc40003f06270 */
[-C--:B------:R-:W-:Y:S02]  /*a3f0*/  ISETP.GE.AND P1, PT, R25, R220.reuse, PT ;  /* 0x000000dc1900720c */ /* 0x080fe40003f26270 */
[----:B------:R-:W-:Y:S01]  /*a400*/  FSEL R55, R180, -INF , !P6 ;  /* 0xff800000b4377808 */ /* 0x000fe20007000000 */
[-C--:B-1----:R-:W-:Y:S01]  /*a410*/  HMMA.16816.F32 R204, R200, R44.reuse, R204 ;  /* 0x0000002cc8cc723c */ /* 0x082fe200000018cc */
[----:B------:R-:W-:Y:S02]  /*a420*/  FSEL R188, R182, -INF , !P2 ;  /* 0xff800000b6bc7808 */ /* 0x000fe40005000000 */
[----:B------:R-:W-:Y:S02]  /*a430*/  FSEL R184, R183, -INF , !P0 ;  /* 0xff800000b7b87808 */ /* 0x000fe40004000000 */
        /* <DEDUP_REMOVED lines=8> */
[----:B------:R-:W-:Y:S02]  /*a4c0*/  FSEL R181, R181, -INF , !P6 ;  /* 0xff800000b5b57808 */ /* 0x000fe40007000000 */
[----:B------:R-:W-:Y:S01]  /*a4d0*/  FSEL R195, R177, -INF , !P0 ;  /* 0xff800000b1c37808 */ /* 0x000fe20004000000 */
[----:B------:R-:W-:Y:S01]  /*a4e0*/  HMMA.16816.F32 R60, R196, R42, R60 ;  /* 0x0000002ac43c723c */ /* 0x000fe2000000183c */
[----:B------:R-:W-:Y:S02]  /*a4f0*/  FSEL R41, R178, -INF , !P2 ;  /* 0xff800000b2297808 */ /* 0x000fe40005000000 */
[----:B------:R-:W-:-:S02]  /*a500*/  FSEL R40, R179, -INF , !P1 ;  /* 0xff800000b3287808 */ /* 0x000fc40004800000 */
[CC--:B------:R-:W-:Y:S01]  /*a510*/  ISETP.GE.AND P6, PT, R25.reuse, R218.reuse, PT ;  /* 0x000000da1900720c */ /* 0x0c0fe20003fc6270 */
[----:B------:R-:W-:Y:S01]  /*a520*/  HMMA.16816.F32 R164, R200, R46, R164 ;  /* 0x0000002ec8a4723c */ /* 0x000fe200000018a4 */
[-C--:B------:R-:W-:Y:S02]  /*a530*/  ISETP.GE.AND P0, PT, R25, R3.reuse, PT ;  /* 0x000000031900720c */ /* 0x080fe40003f06270 */
[C---:B------:R-:W-:Y:S02]  /*a540*/  ISETP.GE.AND P2, PT, R24.reuse, R218, PT ;  /* 0x000000da1800720c */ /* 0x040fe40003f46270 */
[----:B------:R-:W-:Y:S02]  /*a550*/  ISETP.GE.AND P1, PT, R24, R3, PT ;  /* 0x000000031800720c */ /* 0x000fe40003f26270 */
[----:B------:R-:W1:Y:S01]  /*a560*/  LDSM.16.M88.4 R24, [R213+0x8c00] ;  /* 0x008c0000d518783b */ /* 0x000e620000000200 */
[----:B------:R-:W-:Y:S01]  /*a570*/  FSEL R170, R20, -INF , !P6 ;  /* 0xff80000014aa7808 */ /* 0x000fe20007000000 */
[----:B------:R-:W-:-:S04]  /*a580*/  DEPBAR.LE SB0, 0x0 ;  /* 0x000080000000791a */ /* 0x000fc80000000000 */
[----:B------:R-:W-:Y:S02]  /*a590*/  FSEL R169, R21, -INF , !P2 ;  /* 0xff80000015a97808 */ /* 0x000fe40005000000 */
[-C--:B------:R-:W-:Y:S02]  /*a5a0*/  ISETP.GE.AND P6, PT, R32, R218.reuse, PT ;  /* 0x000000da2000720c */ /* 0x080fe40003fc6270 */
[----:B------:R-:W-:Y:S02]  /*a5b0*/  ISETP.GE.AND P2, PT, R168, R218, PT ;  /* 0x000000daa800720c */ /* 0x000fe40003f46270 */
[----:B------:R-:W-:Y:S02]  /*a5c0*/  FSEL R34, R22, -INF , !P0 ;  /* 0xff80000016227808 */ /* 0x000fe40004000000 */
[----:B------:R-:W-:Y:S02]  /*a5d0*/  ISETP.GE.AND P0, PT, R32, R3, PT ;  /* 0x000000032000720c */ /* 0x000fe40003f06270 */
[----:B------:R-:W-:-:S02]  /*a5e0*/  FSEL R179, R16, -INF , !P6 ;  /* 0xff80000010b37808 */ /* 0x000fc40007000000 */
[----:B------:R-:W-:Y:S01]  /*a5f0*/  FSEL R35, R17, -INF , !P2 ;  /* 0xff80000011237808 */ /* 0x000fe20005000000 */
[----:B------:R-:W-:Y:S01]  /*a600*/  VIADD R17, R54, 0x21 ;  /* 0x0000002136117836 */ /* 0x000fe20000000000 */
[----:B------:R-:W-:Y:S01]  /*a610*/  BAR.SYNC.DEFER_BLOCKING 0x0 ;  /* 0x0000000000007b1d */ /* 0x000fe20000010000 */
[C---:B------:R-:W-:Y:S02]  /*a620*/  ISETP.GE.AND P6, PT, R32.reuse, R220, PT ;  /* 0x000000dc2000720c */ /* 0x040fe40003fc6270 */
[----:B------:R-:W-:Y:S02]  /*a630*/  ISETP.GE.AND P2, PT, R32, R219, PT ;  /* 0x000000db2000720c */ /* 0x000fe40003f46270 */
[----:B------:R-:W-:Y:S02]  /*a640*/  FSEL R33, R23, -INF , !P1 ;  /* 0xff80000017217808 */ /* 0x000fe40004800000 */
[----:B------:R-:W-:Y:S01]  /*a650*/  FSEL R32, R18, -INF , !P0 ;  /* 0xff80000012207808 */ /* 0x000fe20004000000 */
[----:B------:R-:W-:Y:S01]  /*a660*/  VIADD R18, R54, 0x20 ;  /* 0x0000002036127836 */ /* 0x000fe20000000000 */
[----:B------:R-:W-:-:S02]  /*a670*/  ISETP.GE.AND P1, PT, R168, R3, PT ;  /* 0x00000003a800720c */ /* 0x000fc40003f26270 */
[----:B------:R-:W-:Y:S02]  /*a680*/  ISETP.GE.AND P0, PT, R168, R219, PT ;  /* 0x000000dba800720c */ /* 0x000fe40003f06270 */
[----:B------:R-:W-:Y:S02]  /*a690*/  FSEL R194, R19, -INF , !P1 ;  /* 0xff80000013c27808 */ /* 0x000fe40004800000 */
[----:B------:R-:W-:Y:S02]  /*a6a0*/  ISETP.GE.AND P1, PT, R18, R220, PT ;  /* 0x000000dc1200720c */ /* 0x000fe40003f26270 */
[----:B------:R-:W-:Y:S02]  /*a6b0*/  FSEL R172, R172, -INF , !P6 ;  /* 0xff800000acac7808 */ /* 0x000fe40007000000 */
[----:B------:R-:W-:Y:S01]  /*a6c0*/  FSEL R230, R174, -INF , !P2 ;  /* 0xff800000aee67808 */ /* 0x000fe20005000000 */
[----:B-1----:R-:W-:Y:S01]  /*a6d0*/  HMMA.16816.F32 R64, R200, R24, R64 ;  /* 0x00000018c840723c */ /* 0x002fe20000001840 */
[----:B------:R-:W-:-:S02]  /*a6e0*/  FSEL R229, R175, -INF , !P0 ;  /* 0xff800000afe57808 */ /* 0x000fc40004000000 */
[----:B------:R-:W-:Y:S02]  /*a6f0*/  FSEL R204, R204, -INF , !P1 ;  /* 0xff800000cccc7808 */ /* 0x000fe40004800000 */
[-C--:B------:R-:W-:Y:S01]  /*a700*/  ISETP.GE.AND P6, PT, R168, R220.reuse, PT ;  /* 0x000000dca800720c */ /* 0x080fe20003fc6270 */
[----:B------:R-:W-:Y:S01]  /*a710*/  HMMA.16816.F32 R4, R36, R24, R4 ;  /* 0x000000182404723c */ /* 0x000fe20000001804 */
[-C--:B------:R-:W-:Y:S02]  /*a720*/  ISETP.GE.AND P2, PT, R18, R219.reuse, PT ;  /* 0x000000db1200720c */ /* 0x080fe40003f46270 */
[C---:B------:R-:W-:Y:S02]  /*a730*/  ISETP.GE.AND P0, PT, R17.reuse, R220, PT ;  /* 0x000000dc1100720c */ /* 0x040fe40003f06270 */
[----:B------:R-:W-:Y:S01]  /*a740*/  ISETP.GE.AND P1, PT, R17, R219, PT ;  /* 0x000000db1100720c */ /* 0x000fe20003f26270 */
[----:B------:R-:W-:Y:S01]  /*a750*/  HMMA.16816.F32 R56, R200, R26, R56 ;  /* 0x0000001ac838723c */ /* 0x000fe20000001838 */
[----:B------:R-:W-:-:S02]  /*a760*/  FSEL R16, R173, -INF , !P6 ;  /* 0xff800000ad107808 */ /* 0x000fc40007000000 */
[----:B------:R-:W-:Y:S02]  /*a770*/  FSEL R205, R205, -INF , !P0 ;  /* 0xff800000cdcd7808 */ /* 0x000fe40004000000 */
[----:B------:R-:W-:Y:S01]  /*a780*/  FSEL R177, R206, -INF , !P2 ;  /* 0xff800000ceb17808 */ /* 0x000fe20005000000 */
[----:B------:R-:W-:Y:S01]  /*a790*/  HMMA.16816.F32 R60, R36, R26, R60 ;  /* 0x0000001a243c723c */ /* 0x000fe2000000183c */
[----:B------:R-:W-:Y:S02]  /*a7a0*/  FSEL R174, R207, -INF , !P1 ;  /* 0xff800000cfae7808 */ /* 0x000fe40004800000 */
[CC--:B------:R-:W-:Y:S02]  /*a7b0*/  ISETP.GE.AND P6, PT, R18.reuse, R218.reuse, PT ;  /* 0x000000da1200720c */ /* 0x0c0fe40003fc6270 */
[----:B------:R-:W-:Y:S01]  /*a7c0*/  ISETP.GE.AND P0, PT, R18, R3, PT ;  /* 0x000000031200720c */ /* 0x000fe20003f06270 */
[----:B------:R-:W-:Y:S01]  /*a7d0*/  VIADD R18, R54, 0x28 ;  /* 0x0000002836127836 */ /* 0x000fe20000000000 */
[----:B------:R-:W-:-:S02]  /*a7e0*/  ISETP.GE.AND P2, PT, R17, R218, PT ;  /* 0x000000da1100720c */ /* 0x000fc40003f46270 */
[-C--:B------:R-:W-:Y:S01]  /*a7f0*/  ISETP.GE.AND P1, PT, R17, R3.reuse, PT ;  /* 0x000000031100720c */ /* 0x080fe20003f26270 */
[----:B------:R-:W-:Y:S01]  /*a800*/  VIADD R17, R54, 0x29 ;  /* 0x0000002936117836 */ /* 0x000fe20000000000 */
[----:B------:R-:W-:Y:S02]  /*a810*/  FSEL R209, R13, -INF , !P2 ;  /* 0xff8000000dd17808 */ /* 0x000fe40005000000 */
[----:B------:R-:W-:Y:S02]  /*a820*/  FSEL R208, R14, -INF , !P0 ;  /* 0xff8000000ed07808 */ /* 0x000fe40004000000 */
[----:B------:R-:W-:Y:S02]  /*a830*/  ISETP.GE.AND P2, PT, R17, R218, PT ;  /* 0x000000da1100720c */ /* 0x000fe40003f46270 */
[----:B------:R-:W-:Y:S02]  /*a840*/  ISETP.GE.AND P0, PT, R18, R3, PT ;  /* 0x000000031200720c */ /* 0x000fe40003f06270 */
[----:B------:R-:W-:Y:S01]  /*a850*/  FSEL R210, R9, -INF , !P2 ;  /* 0xff80000009d27808 */ /* 0x000fe20005000000 */
[----:B------:R-:W-:Y:S01]  /*a860*/  VIADD R9, R54, 0x31 ;  /* 0x0000003136097836 */ /* 0x000fe20000000000 */
[----:B------:R-:W-:Y:S01]  /*a870*/  FSEL R202, R10, -INF , !P0 ;  /* 0xff8000000aca7808 */ /* 0x000fe20004000000 */
[----:B------:R-:W-:Y:S01]  /*a880*/  VIADD R10, R54, 0x30 ;  /* 0x00000030360a7836 */ /* 0x000fe20000000000 */
[----:B------:R-:W-:-:S02]  /*a890*/  ISETP.GE.AND P0, PT, R17, R219, PT ;  /* 0x000000db1100720c */ /* 0x000fc40003f06270 */
[----:B------:R-:W-:Y:S02]  /*a8a0*/  FSEL R211, R12, -INF , !P6 ;  /* 0xff8000000cd37808 */ /* 0x000fe40007000000 */
[----:B------:R-:W-:Y:S02]  /*a8b0*/  ISETP.GE.AND P6, PT, R18, R218, PT ;  /* 0x000000da1200720c */ /* 0x000fe40003fc6270 */
[----:B------:R-:W-:Y:S02]  /*a8c0*/  FSEL R187, R167, -INF , !P0 ;  /* 0xff800000a7bb7808 */ /* 0x000fe40004000000 */
[-C--:B------:R-:W-:Y:S02]  /*a8d0*/  ISETP.GE.AND P0, PT, R9, R220.reuse, PT ;  /* 0x000000dc0900720c */ /* 0x080fe40003f06270 */
[----:B------:R-:W-:Y:S01]  /*a8e0*/  FSEL R221, R8, -INF , !P6 ;  /* 0xff80000008dd7808 */ /* 0x000fe20007000000 */
[----:B------:R-:W-:Y:S01]  /*a8f0*/  VIADD R8, R54, 0x38 ;  /* 0x0000003836087836 */ /* 0x000fe20000000000 */
[----:B------:R-:W-:Y:S01]  /*a900*/  ISETP.GE.AND P6, PT, R18, R220, PT ;  /* 0x000000dc1200720c */ /* 0x000fe20003fc6270 */
[----:B------:R-:W-:Y:S01]  /*a910*/  VIADD R54, R54, 0x39 ;  /* 0x0000003936367836 */ /* 0x000fe20000000000 */
[----:B------:R-:W-:-:S02]  /*a920*/  FSEL R196, R65, -INF , !P0 ;  /* 0xff80000041c47808 */ /* 0x000fc40004000000 */
[-C--:B------:R-:W-:Y:S02]  /*a930*/  ISETP.GE.AND P0, PT, R9, R219.reuse, PT ;  /* 0x000000db0900720c */ /* 0x080fe40003f06270 */
[----:B------:R-:W-:Y:S02]  /*a940*/  FSEL R197, R164, -INF , !P6 ;  /* 0xff800000a4c57808 */ /* 0x000fe40007000000 */
[----:B------:R-:W-:Y:S02]  /*a950*/  FSEL R164, R67, -INF , !P0 ;  /* 0xff80000043a47808 */ /* 0x000fe40004000000 */
[----:B------:R-:W-:Y:S02]  /*a960*/  ISETP.GE.AND P0, PT, R9, R218, PT ;  /* 0x000000da0900720c */ /* 0x000fe40003f06270 */
[----:B------:R-:W-:Y:S02]  /*a970*/  ISETP.GE.AND P2, PT, R18, R219, PT ;  /* 0x000000db1200720c */ /* 0x000fe40003f46270 */
[----:B------:R-:W-:-:S02]  /*a980*/  FSEL R182, R5, -INF , !P0 ;  /* 0xff80000005b67808 */ /* 0x000fc40004000000 */
[----:B------:R-:W-:Y:S02]  /*a990*/  ISETP.GE.AND P0, PT, R54, R218, PT ;  /* 0x000000da3600720c */ /* 0x000fe40003f06270 */
[----:B------:R-:W-:Y:S02]  /*a9a0*/  ISETP.GE.AND P6, PT, R17, R220, PT ;  /* 0x000000dc1100720c */ /* 0x000fe40003fc6270 */
[----:B------:R-:W-:Y:S02]  /*a9b0*/  FSEL R178, R61, -INF , !P0 ;  /* 0xff8000003db27808 */ /* 0x000fe40004000000 */
[----:B------:R-:W-:Y:S02]  /*a9c0*/  FSEL R203, R15, -INF , !P1 ;  /* 0xff8000000fcb7808 */ /* 0x000fe40004800000 */
[----:B------:R-:W-:Y:S02]  /*a9d0*/  FSEL R201, R165, -INF , !P6 ;  /* 0xff800000a5c97808 */ /* 0x000fe40007000000 */
[----:B------:R-:W-:-:S02]  /*a9e0*/  FSEL R189, R166, -INF , !P2 ;  /* 0xff800000a6bd7808 */ /* 0x000fc40005000000 */
[-C--:B------:R-:W-:Y:S02]  /*a9f0*/  ISETP.GE.AND P0, PT, R8, R3.reuse, PT ;  /* 0x000000030800720c */ /* 0x080fe40003f06270 */
[----:B------:R-:W-:Y:S02]  /*aa00*/  ISETP.GE.AND P1, PT, R17, R3, PT ;  /* 0x000000031100720c */ /* 0x000fe40003f26270 */
[-C--:B------:R-:W-:Y:S02]  /*aa10*/  ISETP.GE.AND P2, PT, R10, R220.reuse, PT ;  /* 0x000000dc0a00720c */ /* 0x080fe40003f46270 */
[----:B------:R-:W-:Y:S02]  /*aa20*/  ISETP.GE.AND P6, PT, R8, R220, PT ;  /* 0x000000dc0800720c */ /* 0x000fe40003fc6270 */
[----:B------:R-:W-:Y:S02]  /*aa30*/  FSEL R173, R62, -INF , !P0 ;  /* 0xff8000003ead7808 */ /* 0x000fe40004000000 */
[----:B------:R-:W-:-:S02]  /*aa40*/  FSEL R207, R11, -INF , !P1 ;  /* 0xff8000000bcf7808 */ /* 0x000fc40004800000 */
[----:B------:R-:W-:Y:S02]  /*aa50*/  FSEL R199, R64, -INF , !P2 ;  /* 0xff80000040c77808 */ /* 0x000fe40005000000 */
[----:B------:R-:W-:Y:S02]  /*aa60*/  FSEL R192, R56, -INF , !P6 ;  /* 0xff80000038c07808 */ /* 0x000fe40007000000 */
[----:B------:R-:W-:Y:S02]  /*aa70*/  PLOP3.LUT P0, PT, PT, PT, UP0, 0x80, 0x0 ;  /* 0x000000000000781c */ /* 0x000fe40003f0f008 */
[----:B------:R-:W-:Y:S02]  /*aa80*/  ISETP.GE.AND P1, PT, R54, R220, PT ;  /* 0x000000dc3600720c */ /* 0x000fe40003f26270 */
[C---:B------:R-:W-:Y:S02]  /*aa90*/  ISETP.GE.AND P2, PT, R10.reuse, R219, PT ;  /* 0x000000db0a00720c */ /* 0x040fe40003f46270 */
[----:B------:R-:W-:-:S02]  /*aaa0*/  ISETP.GE.AND P6, PT, R10, R218, PT ;  /* 0x000000da0a00720c */ /* 0x000fc40003fc6270 */
[----:B------:R-:W-:Y:S02]  /*aab0*/  FSEL R185, R66, -INF , !P2 ;  /* 0xff80000042b97808 */ /* 0x000fe40005000000 */
[----:B------:R-:W-:Y:S02]  /*aac0*/  FSEL R186, R57, -INF , !P1 ;  /* 0xff80000039ba7808 */ /* 0x000fe40004800000 */
[----:B------:R-:W-:Y:S02]  /*aad0*/  FSEL R183, R4, -INF , !P6 ;  /* 0xff80000004b77808 */ /* 0x000fe40007000000 */
[-C--:B------:R-:W-:Y:S02]  /*aae0*/  ISETP.GE.AND P2, PT, R10, R3.reuse, PT ;  /* 0x000000030a00720c */ /* 0x080fe40003f46270 */
[----:B------:R-:W-:Y:S02]  /*aaf0*/  ISETP.GE.AND P1, PT, R9, R3, PT ;  /* 0x000000030900720c */ /* 0x000fe40003f26270 */
[----:B------:R-:W-:-:S02]  /*ab00*/  ISETP.GE.AND P6, PT, R8, R218, PT ;  /* 0x000000da0800720c */ /* 0x000fc40003fc6270 */
[----:B------:R-:W-:Y:S02]  /*ab10*/  FSEL R176, R6, -INF , !P2 ;  /* 0xff80000006b07808 */ /* 0x000fe40005000000 */
[----:B------:R-:W-:Y:S02]  /*ab20*/  FSEL R180, R60, -INF , !P6 ;  /* 0xff8000003cb47808 */ /* 0x000fe40007000000 */
[----:B------:R-:W-:Y:S02]  /*ab30*/  FSEL R175, R7, -INF , !P1 ;  /* 0xff80000007af7808 */ /* 0x000fe40004800000 */
[-C--:B------:R-:W-:Y:S02]  /*ab40*/  ISETP.GE.AND P6, PT, R8, R219.reuse, PT ;  /* 0x000000db0800720c */ /* 0x080fe40003fc6270 */
[C---:B------:R-:W-:Y:S02]  /*ab50*/  ISETP.GE.AND P2, PT, R54.reuse, R219, PT ;  /* 0x000000db3600720c */ /* 0x040fe40003f46270 */
[----:B------:R-:W-:-:S02]  /*ab60*/  ISETP.GE.AND P1, PT, R54, R3, PT ;  /* 0x000000033600720c */ /* 0x000fc40003f26270 */
[----:B------:R-:W-:Y:S02]  /*ab70*/  FSEL R66, R58, -INF , !P6 ;  /* 0xff8000003a427808 */ /* 0x000fe40007000000 */
[----:B------:R-:W-:Y:S02]  /*ab80*/  FSEL R171, R63, -INF , !P1 ;  /* 0xff8000003fab7808 */ /* 0x000fe40004800000 */
[----:B------:R-:W-:Y:S01]  /*ab90*/  FSEL R62, R59, -INF , !P2 ;  /* 0xff8000003b3e7808 */ /* 0x000fe20005000000 */
[----:B------:R-:W-:Y:S06]  /*aba0*/  @!P0 BRA `(.L_x_85) ;  /* 0x00000004000c8947 */ /* 0x000fec0003800000 */
        /* <DEDUP_REMOVED lines=20> */
[C---:B------:R-:W-:Y:S01]  /*acf0*/  @!P5 LEA.HI.X R13, R15.reuse, R13, R3, 0x1, P6 ;  /* 0x0000000d0f0dd211 */ /* 0x040fe200030f0c03 */
[----:B------:R-:W1:Y:S01]  /*ad00*/  @!P4 LDC.64 R4, c[0x0][0x218] ;  /* 0x00008600ff04cb82 */ /* 0x000e620000000a00 */
[----:B---3--:R-:W-:-:S03]  /*ad10*/  @!P4 LEA R10, P2, R15, R10, 0x1 ;  /* 0x0000000a0f0ac211 */ /* 0x008fc600078408ff */
[----:B------:R-:W-:Y:S01]  /*ad20*/  @!PT LDS RZ, [RZ] ;  /* 0x00000000fffff984 */ /* 0x000fe20000000800 */
[----:B------:R-:W-:Y:S01]  /*ad30*/  @!PT LDS RZ, [RZ] ;  /* 0x00000000fffff984 */ /* 0x000fe20000000800 */
[----:B------:R-:W-:Y:S01]  /*ad40*/  @!PT LDS RZ, [RZ] ;  /* 0x00000000fffff984 */ /* 0x000fe20000000800 */
[----:B------:R2:W-:Y:S01]  /*ad50*/  @!P5 LDGSTS.E.BYPASS.LTC128B.128 [R222+0x6000], desc[UR22][R12.64] ;  /* 0x060000000cdedfae */ /* 0x0005e2000b901d56 */
[C-C-:B------:R-:W-:Y:S02]  /*ad60*/  @!P4 LEA.HI.X R11, R15.reuse, R11, R3.reuse, 0x1, P2 ;  /* 0x0000000b0f0bc211 */ /* 0x140fe400010f0c03 */
[C---:B----4-:R-:W-:Y:S01]  /*ad70*/  @!P3 LEA R8, P1, R15.reuse, R8, 0x1 ;  /* 0x000000080f08b211 */ /* 0x050fe200078208ff */
[----:B------:R2:W-:Y:S03]  /*ad80*/  @P4 STS.128 [R222+0x7000], RZ ;  /* 0x007000ffde004388 */ /* 0x0005e60000000c00 */
[C---:B------:R-:W-:Y:S01]  /*ad90*/  @!P3 LEA.HI.X R9, R15.reuse, R9, R3, 0x1, P1 ;  /* 0x000000090f09b211 */ /* 0x040fe200008f0c03 */
[----:B------:R-:W-:Y:S01]  /*ada0*/  @!PT LDS RZ, [RZ] ;  /* 0x00000000fffff984 */ /* 0x000fe20000000800 */
[----:B------:R-:W-:Y:S01]  /*adb0*/  @!PT LDS RZ, [RZ] ;  /* 0x00000000fffff984 */ /* 0x000fe20000000800 */
[----:B------:R-:W-:Y:S01]  /*adc0*/  @!PT LDS RZ, [RZ] ;  /* 0x00000000fffff984 */ /* 0x000fe20000000800 */
[----:B------:R2:W-:Y:S01]  /*add0*/  @!P4 LDGSTS.E.BYPASS.LTC128B.128 [R222+0x7000], desc[UR22][R10.64+0x40] ;  /* 0x070000400adecfae */ /* 0x0005e2000b901d56 */
[----:B------:R-:W-:-:S03]  /*ade0*/  IADD3 R15, P1, R15, UR13, RZ ;  /* 0x0000000d0f0f7c10 */ /* 0x000fc6000ff3e0ff */
[----:B------:R2:W-:Y:S01]  /*adf0*/  @P3 STS.128 [R222+0x8000], RZ ;  /* 0x008000ffde003388 */ /* 0x0005e20000000c00 */
[----:B-----5:R-:W-:Y:S02]  /*ae00*/  @!P5 LEA R6, P2, R15, R6, 0x1 ;  /* 0x000000060f06d211 */ /* 0x020fe400078408ff */
[----:B------:R-:W-:Y:S01]  /*ae10*/  IADD3.X R3, R3, UR5, RZ, P1, !PT ;  /* 0x0000000503037c10 */ /* 0x000fe20008ffe4ff */
[----:B------:R-:W-:Y:S01]  /*ae20*/  @!PT LDS RZ, [RZ] ;  /* 0x00000000fffff984 */ /* 0x000fe20000000800 */
[----:B------:R-:W-:Y:S01]  /*ae30*/  @!PT LDS RZ, [RZ] ;  /* 0x00000000fffff984 */ /* 0x000fe20000000800 */
[----:B------:R-:W-:Y:S01]  /*ae40*/  @!PT LDS RZ, [RZ] ;  /* 0x00000000fffff984 */ /* 0x000fe20000000800 */
[----:B------:R2:W-:Y:S01]  /*ae50*/  @!P3 LDGSTS.E.BYPASS.LTC128B.128 [R222+0x8000], desc[UR22][R8.64+0x80] ;  /* 0x0800008008debfae */ /* 0x0005e2000b901d56 */
[----:B-1----:R-:W-:-:S03]  /*ae60*/  @!P4 LEA R4, P1, R15, R4, 0x1 ;  /* 0x000000040f04c211 */ /* 0x002fc600078208ff */
[----:B------:R2:W-:Y:S01]  /*ae70*/  @P5 STS.128 [R222+0x6800], RZ ;  /* 0x006800ffde005388 */ /* 0x0005e20000000c00 */
[C-C-:B------:R-:W-:Y:S02]  /*ae80*/  @!P5 LEA.HI.X R7, R15.reuse, R7, R3.reuse, 0x1, P2 ;  /* 0x000000070f07d211 */ /* 0x140fe400010f0c03 */
[----:B------:R-:W-:-:S03]  /*ae90*/  @!P4 LEA.HI.X R5, R15, R5, R3, 0x1, P1 ;  /* 0x000000050f05c211 */ /* 0x000fc600008f0c03 */
        /* <DEDUP_REMOVED lines=18> */
.L_x_87:
[----:B------:R-:W-:Y:S05]  /*afc0*/  BSYNC B0 ;  /* 0x0000000000007941 */ /* 0x000fea0003800000 */
.L_x_86:
[----:B------:R-:W0:Y:S02]  /*afd0*/  LDGDEPBAR ;  /* 0x00000000000079af */ /* 0x000e240000000000 */
.L_x_85:
[----:B------:R-:W-:Y:S01]  /*afe0*/  FMNMX.FTZ R3, R2, R49, !PT ;  /* 0x0000003102037209 */ /* 0x000fe20007810000 */
[----:B------:R-:W-:Y:S01]  /*aff0*/  LDSM.16.MT88.4 R20, [R214+0x9000] ;  /* 0x00900000d614783b */ /* 0x000fe20000004200 */
[----:B--2---:R-:W-:Y:S01]  /*b000*/  FMNMX.FTZ R7, R228, R53, !PT ;  /* 0x00000035e4077209 */ /* 0x004fe20007810000 */
[----:B------:R-:W-:Y:S01]  /*b010*/  @UP0 UIADD3 UR19, UR19, -0x4, URZ ;  /* 0xfffffffc13130890 */ /* 0x000fe2000fffe03f */
[----:B------:R-:W-:Y:S01]  /*b020*/  FMNMX.FTZ R3, R48, R3, !PT ;  /* 0x0000000330037209 */ /* 0x000fe20007810000 */
[----:B------:R-:W-:Y:S01]  /*b030*/  LDSM.16.MT88.4 R12, [R212+0x9000] ;  /* 0x00900000d40c783b */ /* 0x000fe20000004200 */
[----:B------:R-:W-:Y:S02]  /*b040*/  FMNMX.FTZ R7, R52, R7, !PT ;  /* 0x0000000734077209 */ /* 0x000fe40007810000 */
[----:B------:R-:W-:Y:S01]  /*b050*/  FMNMX.FTZ R3, R29, R3, !PT ;  /* 0x000000031d037209 */ /* 0x000fe20007810000 */
[----:B------:R-:W-:Y:S01]  /*b060*/  LDSM.16.MT88.4 R8, [R214+0xa000] ;  /* 0x00a00000d608783b */ /* 0x000fe20000004200 */
[----:B------:R-:W-:-:S02]  /*b070*/  FMNMX.FTZ R7, R55, R7, !PT ;  /* 0x0000000737077209 */ /* 0x000fc40007810000 */
[----:B------:R-:W-:Y:S01]  /*b080*/  FMNMX.FTZ R3, R28, R3, !PT ;  /* 0x000000031c037209 */ /* 0x000fe20007810000 */
[----:B------:R-:W-:Y:S01]  /*b090*/  LDSM.16.MT88.4 R24, [R214+0xb000] ;  /* 0x00b00000d618783b */ /* 0x000fe20000004200 */
[----:B------:R-:W-:Y:S02]  /*b0a0*/  FMNMX.FTZ R7, R181, R7, !PT ;  /* 0x00000007b5077209 */ /* 0x000fe40007810000 */
[----:B------:R-:W-:Y:S02]  /*b0b0*/  FMNMX.FTZ R3, R170, R3, !PT ;  /* 0x00000003aa037209 */ /* 0x000fe40007810000 */
[----:B------:R-:W-:Y:S02]  /*b0c0*/  FMNMX.FTZ R7, R231, R7, !PT ;  /* 0x00000007e7077209 */ /* 0x000fe40007810000 */
[----:B------:R-:W-:Y:S02]  /*b0d0*/  FMNMX.FTZ R3, R169, R3, !PT ;  /* 0x00000003a9037209 */ /* 0x000fe40007810000 */
[----:B-1----:R-:W-:-:S02]  /*b0e0*/  FMNMX.FTZ R5, R0, R30, !PT ;  /* 0x0000001e00057209 */ /* 0x002fc40007810000 */
        /* <DEDUP_REMOVED lines=42> */
[----:B------:R-:W-:Y:S01]  /*b390*/  FMNMX.FTZ R4, R174, R4, !PT ;  /* 0x00000004ae047209 */ /* 0x000fe20007810000 */
[----:B------:R-:W2:Y:S01]  /*b3a0*/  SHFL.BFLY PT, R6, R7, 0x2, 0x1f ;  /* 0x0c401f0007067f89 */ /* 0x000ea200000e0000 */
        /* <DEDUP_REMOVED lines=8> */
[----:B-1----:R-:W-:Y:S02]  /*b430*/  FMNMX.FTZ R166, R3, R166, !PT ;  /* 0x000000a603a67209 */ /* 0x002fe40007810000 */
[----:B------:R-:W-:Y:S01]  /*b440*/  FMNMX.FTZ R4, R66, R4, !PT ;  /* 0x0000000442047209 */ /* 0x000fe20007810000 */
[----:B------:R-:W1:Y:S03]  /*b450*/  SHFL.BFLY PT, R3, R5, 0x2, 0x1f ;  /* 0x0c401f0005037f89 */ /* 0x000e6600000e0000 */
[----:B------:R-:W-:Y:S02]  /*b460*/  FMNMX.FTZ R4, R62, R4, !PT ;  /* 0x000000043e047209 */ /* 0x000fe40007810000 */
[----:B--2---:R-:W-:-:S03]  /*b470*/  FMNMX.FTZ R6, R7, R6, !PT ;  /* 0x0000000607067209 */ /* 0x004fc60007810000 */
[----:B------:R-:W2:Y:S04]  /*b480*/  SHFL.BFLY PT, R167, R4, 0x2, 0x1f ;  /* 0x0c401f0004a77f89 */ /* 0x000ea800000e0000 */
[----:B------:R-:W3:Y:S01]  /*b490*/  SHFL.BFLY PT, R168, R6, 0x1, 0x1f ;  /* 0x0c201f0006a87f89 */ /* 0x000ee200000e0000 */
[----:B-1----:R-:W-:-:S05]  /*b4a0*/  FMNMX.FTZ R3, R5, R3, !PT ;  /* 0x0000000305037209 */ /* 0x002fca0007810000 */
[----:B------:R-:W1:Y:S01]  /*b4b0*/  SHFL.BFLY PT, R165, R3, 0x1, 0x1f ;  /* 0x0c201f0003a57f89 */ /* 0x000e6200000e0000 */
[----:B--2---:R-:W-:-:S03]  /*b4c0*/  FMNMX.FTZ R167, R4, R167, !PT ;  /* 0x000000a704a77209 */ /* 0x004fc60007810000 */
[----:B------:R-:W2:Y:S01]  /*b4d0*/  SHFL.BFLY PT, R4, R166, 0x1, 0x1f ;  /* 0x0c201f00a6047f89 */ /* 0x000ea200000e0000 */
[----:B---3--:R-:W-:-:S03]  /*b4e0*/  FMNMX.FTZ R168, R6, R168, !PT ;  /* 0x000000a806a87209 */ /* 0x008fc60007810000 */
[----:B------:R-:W3:Y:S01]  /*b4f0*/  SHFL.BFLY PT, R6, R167, 0x1, 0x1f ;  /* 0x0c201f00a7067f89 */ /* 0x000ee200000e0000 */
[C---:B------:R-:W-:Y:S01]  /*b500*/  FSETP.NEU.FTZ.AND P4, PT, R168.reuse, -INF , PT ;  /* 0xff800000a800780b */ /* 0x040fe20003f9d000 */
[----:B------:R-:W-:-:S03]  /*b510*/  FMUL.FTZ R190, R168, UR18 ;  /* 0x00000012a8be7c20 */ /* 0x000fc60008410000 */
[----:B------:R-:W-:Y:S02]  /*b520*/  FSEL R37, R168, RZ, P4 ;  /* 0x000000ffa8257208 */ /* 0x000fe40002000000 */
[----:B------:R-:W-:-:S03]  /*b530*/  FSEL R190, R190, RZ, P4 ;  /* 0x000000ffbebe7208 */ /* 0x000fc60002000000 */
[----:B------:R-:W-:Y:S02]  /*b540*/  FADD.FTZ R37, R228, -R37 ;  /* 0x80000025e4257221 */ /* 0x000fe40000010000 */
[--C-:B------:R-:W-:Y:S01]  /*b550*/  FFMA.FTZ R59, R53, UR18, -R190.reuse ;  /* 0x00000012353b7c23 */ /* 0x100fe200080108be */
[--C-:B------:R-:W-:Y:S01]  /*b560*/  FFMA.FTZ R56, R181, UR18, -R190.reuse ;  /* 0x00000012b5387c23 */ /* 0x100fe200080108be */
[----:B-1----:R-:W-:Y:S01]  /*b570*/  FMNMX.FTZ R165, R3, R165, !PT ;  /* 0x000000a503a57209 */ /* 0x002fe20007810000 */
[--C-:B------:R-:W-:Y:S01]  /*b580*/  FFMA.FTZ R53, R172, UR18, -R190.reuse ;  /* 0x00000012ac357c23 */ /* 0x100fe200080108be */
[--C-:B------:R-:W-:Y:S01]  /*b590*/  FFMA.FTZ R58, R52, UR18, -R190.reuse ;  /* 0x00000012343a7c23 */ /* 0x100fe200080108be */
[--C-:B------:R-:W-:Y:S01]  /*b5a0*/  FFMA.FTZ R52, R16, UR18, -R190.reuse ;  /* 0x0000001210347c23 */ /* 0x100fe200080108be */
[C---:B------:R-:W-:Y:S01]  /*b5b0*/  FSETP.NEU.FTZ.AND P1, PT, R165.reuse, -INF , PT ;  /* 0xff800000a500780b */ /* 0x040fe20003f3d000 */
[C---:B------:R-:W-:Y:S01]  /*b5c0*/  FMUL.FTZ R172, R165.reuse, UR18 ;  /* 0x00000012a5ac7c20 */ /* 0x040fe20008410000 */
[----:B--2---:R-:W-:Y:S01]  /*b5d0*/  FMNMX.FTZ R166, R166, R4, !PT ;  /* 0x00000004a6a67209 */ /* 0x004fe20007810000 */
[----:B------:R-:W-:Y:S01]  /*b5e0*/  LDSM.16.MT88.4 R16, [R212+0xb000] ;  /* 0x00b00000d410783b */ /* 0x000fe20000004200 */
[----:B------:R-:W-:Y:S01]  /*b5f0*/  FSEL R4, R165, RZ, P1 ;  /* 0x000000ffa5047208 */ /* 0x000fe20000800000 */
[----:B------:R-:W-:Y:S01]  /*b600*/  FFMA.FTZ R57, R55, UR18, -R190 ;  /* 0x0000001237397c23 */ /* 0x000fe200080108be */
[----:B---3--:R-:W-:Y:S01]  /*b610*/  FMNMX.FTZ R167, R167, R6, !PT ;  /* 0x00000006a7a77209 */ /* 0x008fe20007810000 */
[C---:B------:R-:W-:Y:S01]  /*b620*/  FMUL.FTZ R181, R166.reuse, UR18 ;  /* 0x00000012a6b57c20 */ /* 0x040fe20008410000 */
[----:B------:R-:W-:Y:S01]  /*b630*/  FSETP.NEU.FTZ.AND P2, PT, R166, -INF , PT ;  /* 0xff800000a600780b */ /* 0x000fe20003f5d000 */
[----:B------:R-:W-:Y:S01]  /*b640*/  FADD.FTZ R0, R0, -R4 ;  /* 0x8000000400007221 */ /* 0x000fe20000010000 */
[C---:B------:R-:W-:Y:S01]  /*b650*/  FSETP.NEU.FTZ.AND P3, PT, R167.reuse, -INF , PT ;  /* 0xff800000a700780b */ /* 0x040fe20003f7d000 */
[C---:B------:R-:W-:Y:S01]  /*b660*/  FMUL.FTZ R64, R167.reuse, UR18 ;  /* 0x00000012a7407c20 */ /* 0x040fe20008410000 */
[----:B------:R-:W1:Y:S01]  /*b670*/  LDSM.16.MT88.4 R4, [R212+0xa000] ;  /* 0x00a00000d404783b */ /* 0x000e620000004200 */
[----:B------:R-:W-:Y:S01]  /*b680*/  FSEL R61, R166, RZ, P2 ;  /* 0x000000ffa63d7208 */ /* 0x000fe20001000000 */
[----:B------:R-:W-:Y:S01]  /*b690*/  FMUL.FTZ R0, R0, UR18 ;  /* 0x0000001200007c20 */ /* 0x000fe20008410000 */
[----:B------:R-:W-:Y:S01]  /*b6a0*/  FSEL R36, R167, RZ, P3 ;  /* 0x000000ffa7247208 */ /* 0x000fe20001800000 */
[----:B------:R-:W-:Y:S01]  /*b6b0*/  FMUL.FTZ R37, R37, UR18 ;  /* 0x0000001225257c20 */ /* 0x000fe20008410000 */
[----:B------:R-:W-:Y:S01]  /*b6c0*/  FSEL R64, R64, RZ, P3 ;  /* 0x000000ff40407208 */ /* 0x000fe20001800000 */
[----:B------:R-:W-:Y:S01]  /*b6d0*/  FADD.FTZ R61, R2, -R61 ;  /* 0x8000003d023d7221 */ /* 0x000fe20000010000 */
[----:B------:R-:W-:Y:S01]  /*b6e0*/  FSEL R181, R181, RZ, P2 ;  /* 0x000000ffb5b57208 */ /* 0x000fe20001000000 */
[----:B------:R-:W-:Y:S01]  /*b6f0*/  FADD.FTZ R36, R223, -R36 ;  /* 0x80000024df247221 */ /* 0x000fe20000010000 */
[----:B------:R-:W-:Y:S01]  /*b700*/  FSEL R172, R172, RZ, P1 ;  /* 0x000000ffacac7208 */ /* 0x000fe20000800000 */
[----:B------:R2:W3:Y:S01]  /*b710*/  MUFU.EX2 R60, R0 ;  /* 0x00000000003c7308 */ /* 0x0004e20000000800 */
[--C-:B------:R-:W-:Y:S01]  /*b720*/  FFMA.FTZ R51, R51, UR18, -R64.reuse ;  /* 0x0000001233337c23 */ /* 0x100fe20008010840 */
[----:B------:R-:W-:Y:S01]  /*b730*/  FFMA.FTZ R50, R50, UR18, -R64 ;  /* 0x0000001232327c23 */ /* 0x000fe20008010840 */
[--C-:B------:R-:W-:Y:S01]  /*b740*/  FFMA.FTZ R49, R49, UR18, -R181.reuse ;  /* 0x0000001231317c23 */ /* 0x100fe200080108b5 */
[--C-:B------:R-:W-:Y:S01]  /*b750*/  FFMA.FTZ R48, R48, UR18, -R181.reuse ;  /* 0x0000001230307c23 */ /* 0x100fe200080108b5 */
[--C-:B------:R-:W-:Y:S01]  /*b760*/  FFMA.FTZ R47, R29, UR18, -R181.reuse ;  /* 0x000000121d2f7c23 */ /* 0x100fe200080108b5 */
[--C-:B------:R-:W-:Y:S01]  /*b770*/  FFMA.FTZ R46, R28, UR18, -R181.reuse ;  /* 0x000000121c2e7c23 */ /* 0x100fe200080108b5 */
[--C-:B------:R-:W-:Y:S01]  /*b780*/  FFMA.FTZ R45, R30, UR18, -R172.reuse ;  /* 0x000000121e2d7c23 */ /* 0x100fe200080108ac */
[--C-:B------:R-:W-:Y:S01]  /*b790*/  FFMA.FTZ R44, R31, UR18, -R172.reuse ;  /* 0x000000121f2c7c23 */ /* 0x100fe200080108ac */
[----:B------:R-:W-:Y:S01]  /*b7a0*/  FFMA.FTZ R3, R191, UR18, -R172 ;  /* 0x00000012bf037c23 */ /* 0x000fe200080108ac */
[----:B------:R-:W-:Y:S01]  /*b7b0*/  FMUL.FTZ R61, R61, UR18 ;  /* 0x000000123d3d7c20 */ /* 0x000fe20008410000 */
[----:B------:R-:W-:Y:S01]  /*b7c0*/  FFMA.FTZ R63, R184, UR18, -R64 ;  /* 0x00000012b83f7c23 */ /* 0x000fe20008010840 */
[----:B------:R-:W-:Y:S01]  /*b7d0*/  FFMA.FTZ R193, R193, UR18, -R172 ;  /* 0x00000012c1c17c23 */ /* 0x000fe200080108ac */
[----:B------:R-:W-:Y:S01]  /*b7e0*/  FMUL.FTZ R36, R36, UR18 ;  /* 0x0000001224247c20 */ /* 0x000fe20008410000 */
[--C-:B------:R-:W-:Y:S01]  /*b7f0*/  FFMA.FTZ R65, R170, UR18, -R181.reuse ;  /* 0x00000012aa417c23 */ /* 0x100fe200080108b5 */
[--C-:B------:R-:W-:Y:S01]  /*b800*/  FFMA.FTZ R67, R169, UR18, -R181.reuse ;  /* 0x00000012a9437c23 */ /* 0x100fe200080108b5 */
[----:B------:R-:W-:Y:S01]  /*b810*/  MUFU.EX2 R59, R59 ;  /* 0x0000003b003b7308 */ /* 0x000fe20000000800 */
[----:B--2---:R-:W-:Y:S01]  /*b820*/  FFMA.FTZ R0, R188, UR18, -R64 ;  /* 0x00000012bc007c23 */ /* 0x004fe20008010840 */
[-C--:B---3--:R-:W-:Y:S01]  /*b830*/  FMUL.FTZ R158, R158, R60.reuse ;  /* 0x0000003c9e9e7220 */ /* 0x088fe20000410000 */
        /* <DEDUP_REMOVED lines=22> */
[-C--:B------:R-:W-:Y:S01]  /*b9a0*/  FMUL.FTZ R126, R126, R60.reuse ;  /* 0x0000003c7e7e7220 */ /* 0x080fe20000410000 */
[-C--:B------:R-:W-:Y:S01]  /*b9b0*/  FMUL.FTZ R127, R127, R60.reuse ;  /* 0x0000003c7f7f7220 */ /* 0x080fe20000410000 */
[-C--:B------:R-:W-:Y:S01]  /*b9c0*/  FMUL.FTZ R134, R134, R60.reuse ;  /* 0x0000003c86867220 */ /* 0x080fe20000410000 */
[----:B------:R-:W-:Y:S01]  /*b9d0*/  FMUL.FTZ R135, R135, R60 ;  /* 0x0000003c87877220 */ /* 0x000fe20000410000 */
[--C-:B------:R-:W-:Y:S01]  /*b9e0*/  FFMA.FTZ R184, R35, UR18, -R181.reuse ;  /* 0x0000001223b87c23 */ /* 0x100fe200080108b5 */
[--C-:B------:R-:W-:Y:S01]  /*b9f0*/  FFMA.FTZ R188, R34, UR18, -R172.reuse ;  /* 0x0000001222bc7c23 */ /* 0x100fe200080108ac */
[----:B------:R-:W-:Y:S01]  /*ba00*/  FFMA.FTZ R191, R33, UR18, -R172 ;  /* 0x0000001221bf7c23 */ /* 0x000fe200080108ac */
[----:B------:R-:W-:Y:S01]  /*ba10*/  MUFU.EX2 R51, R51 ;  /* 0x0000003300337308 */ /* 0x000fe20000000800 */
[--C-:B------:R-:W-:Y:S01]  /*ba20*/  FFMA.FTZ R54, R195, UR18, -R190.reuse ;  /* 0x00000012c3367c23 */ /* 0x100fe200080108be */
[----:B------:R-:W-:Y:S01]  /*ba30*/  FFMA.FTZ R55, R231, UR18, -R190 ;  /* 0x00000012e7377c23 */ /* 0x000fe200080108be */
[--C-:B------:R-:W-:Y:S01]  /*ba40*/  FFMA.FTZ R179, R179, UR18, -R181.reuse ;  /* 0x00000012b3b37c23 */ /* 0x100fe200080108b5 */
[----:B------:R-:W-:Y:S01]  /*ba50*/  FFMA.FTZ R194, R194, UR18, -R172 ;  /* 0x00000012c2c27c23 */ /* 0x000fe200080108ac */
[--C-:B------:R-:W-:Y:S01]  /*ba60*/  FFMA.FTZ R195, R41, UR18, -R64.reuse ;  /* 0x0000001229c37c23 */ /* 0x100fe20008010840 */
[--C-:B------:R-:W-:Y:S01]  /*ba70*/  FFMA.FTZ R198, R40, UR18, -R64.reuse ;  /* 0x0000001228c67c23 */ /* 0x100fe20008010840 */
[--C-:B------:R-:W-:Y:S01]  /*ba80*/  FFMA.FTZ R200, R230, UR18, -R64.reuse ;  /* 0x00000012e6c87c23 */ /* 0x100fe20008010840 */
[----:B------:R-:W-:Y:S01]  /*ba90*/  MUFU.EX2 R50, R50 ;  /* 0x0000003200327308 */ /* 0x000fe20000000800 */
[----:B--2---:R-:W-:Y:S01]  /*baa0*/  F2FP.F16.F32.PACK_AB R38, R56, R57 ;  /* 0x000000393826723e */ /* 0x004fe200000000ff */
[----:B------:R-:W-:Y:S01]  /*bab0*/  FFMA.FTZ R206, R229, UR18, -R64 ;  /* 0x00000012e5ce7c23 */ /* 0x000fe20008010840 */
[--C-:B------:R-:W-:Y:S01]  /*bac0*/  FFMA.FTZ R208, R208, UR18, -R172.reuse ;  /* 0x00000012d0d07c23 */ /* 0x100fe200080108ac */
[--C-:B------:R-:W-:Y:S01]  /*bad0*/  FFMA.FTZ R203, R203, UR18, -R172.reuse ;  /* 0x00000012cbcb7c23 */ /* 0x100fe200080108ac */
[--C-:B------:R-:W-:Y:S01]  /*bae0*/  FFMA.FTZ R202, R202, UR18, -R172.reuse ;  /* 0x00000012caca7c23 */ /* 0x100fe200080108ac */
[----:B------:R-:W-:Y:S01]  /*baf0*/  FFMA.FTZ R207, R207, UR18, -R172 ;  /* 0x00000012cfcf7c23 */ /* 0x000fe200080108ac */
[----:B------:R-:W-:Y:S01]  /*bb00*/  FFMA.FTZ R197, R197, UR18, -R190 ;  /* 0x00000012c5c57c23 */ /* 0x000fe200080108be */
[----:B------:R-:W-:Y:S01]  /*bb10*/  MUFU.EX2 R49, R49 ;  /* 0x0000003100317308 */ /* 0x000fe20000000800 */
[--C-:B------:R-:W-:Y:S01]  /*bb20*/  FFMA.FTZ R177, R177, UR18, -R64.reuse ;  /* 0x00000012b1b17c23 */ /* 0x100fe20008010840 */
[--C-:B------:R-:W-:Y:S01]  /*bb30*/  FFMA.FTZ R174, R174, UR18, -R64.reuse ;  /* 0x00000012aeae7c23 */ /* 0x100fe20008010840 */
[--C-:B------:R-:W-:Y:S01]  /*bb40*/  FFMA.FTZ R189, R189, UR18, -R64.reuse ;  /* 0x00000012bdbd7c23 */ /* 0x100fe20008010840 */
[--C-:B------:R-:W-:Y:S01]  /*bb50*/  FFMA.FTZ R187, R187, UR18, -R64.reuse ;  /* 0x00000012bbbb7c23 */ /* 0x100fe20008010840 */
[----:B------:R-:W-:Y:S01]  /*bb60*/  FFMA.FTZ R185, R185, UR18, -R64 ;  /* 0x00000012b9b97c23 */ /* 0x000fe20008010840 */
[--C-:B------:R-:W-:Y:S01]  /*bb70*/  FFMA.FTZ R183, R183, UR18, -R181.reuse ;  /* 0x00000012b7b77c23 */ /* 0x100fe200080108b5 */
[----:B------:R-:W-:Y:S01]  /*bb80*/  FFMA.FTZ R176, R176, UR18, -R172 ;  /* 0x00000012b0b07c23 */ /* 0x000fe200080108ac */
[----:B------:R-:W2:Y:S01]  /*bb90*/  MUFU.EX2 R48, R48 ;  /* 0x0000003000307308 */ /* 0x000ea20000000800 */
[--C-:B------:R-:W-:Y:S01]  /*bba0*/  FFMA.FTZ R196, R196, UR18, -R190.reuse ;  /* 0x00000012c4c47c23 */ /* 0x100fe200080108be */
        /* <DEDUP_REMOVED lines=8> */
[----:B------:R-:W-:Y:S01]  /*bc30*/  FFMA.FTZ R171, R171, UR18, -R172 ;  /* 0x00000012abab7c23 */ /* 0x000fe200080108ac */
[--C-:B------:R-:W-:Y:S01]  /*bc40*/  FFMA.FTZ R164, R164, UR18, -R64.reuse ;  /* 0x00000012a4a47c23 */ /* 0x100fe20008010840 */
[----:B------:R-:W-:-:S04]  /*bc50*/  FFMA.FTZ R66, R66, UR18, -R64 ;  /* 0x0000001242427c23 */ /* 0x000fc80008010840 */
[----:B------:R-:W3:Y:S01]  /*bc60*/  MUFU.EX2 R46, R46 ;  /* 0x0000002e002e7308 */ /* 0x000ee20000000800 */
[----:B--2---:R-:W-:-:S07]  /*bc70*/  F2FP.F16.F32.PACK_AB R28, R48, R49 ;  /* 0x00000031301c723e */ /* 0x004fce00000000ff */
[----:B------:R-:W-:Y:S08]  /*bc80*/  MUFU.EX2 R45, R45 ;  /* 0x0000002d002d7308 */ /* 0x000ff00000000800 */
[----:B------:R-:W2:Y:S01]  /*bc90*/  MUFU.EX2 R44, R44 ;  /* 0x0000002c002c7308 */ /* 0x000ea20000000800 */
[----:B---3--:R-:W-:-:S07]  /*bca0*/  F2FP.F16.F32.PACK_AB R30, R46, R47 ;  /* 0x0000002f2e1e723e */ /* 0x008fce00000000ff */
[----:B------:R-:W3:Y:S08]  /*bcb0*/  MUFU.EX2 R3, R3 ;  /* 0x0000000300037308 */ /* 0x000ef00000000800 */
[----:B------:R-:W4:Y:S01]  /*bcc0*/  MUFU.EX2 R2, R193 ;  /* 0x000000c100027308 */ /* 0x000f220000000800 */
[----:B--2---:R-:W-:Y:S01]  /*bcd0*/  F2FP.F16.F32.PACK_AB R29, R44, R45 ;  /* 0x0000002d2c1d723e */ /* 0x004fe200000000ff */
[----:B------:R-:W-:-:S04]  /*bce0*/  FFMA.FTZ R45, R233, R60, R45 ;  /* 0x0000003ce92d7223 */ /* 0x000fc8000001002d */
[----:B------:R-:W-:Y:S02]  /*bcf0*/  FADD.FTZ R45, R44, R45 ;  /* 0x0000002d2c2d7221 */ /* 0x000fe40000010000 */
[----:B------:R-:W2:Y:S02]  /*bd00*/  MUFU.EX2 R61, R61 ;  /* 0x0000003d003d7308 */ /* 0x000ea40000000800 */
[----:B---3--:R-:W-:-:S06]  /*bd10*/  FADD.FTZ R45, R3, R45 ;  /* 0x0000002d032d7221 */ /* 0x008fcc0000010000 */
[----:B------:R-:W-:Y:S01]  /*bd20*/  MUFU.EX2 R0, R0 ;  /* 0x0000000000007308 */ /* 0x000fe20000000800 */
[----:B----4-:R-:W-:Y:S01]  /*bd30*/  F2FP.F16.F32.PACK_AB R31, R2, R3 ;  /* 0x00000003021f723e */ /* 0x010fe200000000ff */
[----:B------:R-:W-:Y:S01]  /*bd40*/  FFMA.FTZ R193, R32, UR18, -R172 ;  /* 0x0000001220c17c23 */ /* 0x000fe200080108ac */
[----:B------:R-:W-:Y:S01]  /*bd50*/  FADD.FTZ R45, R2, R45 ;  /* 0x0000002d022d7221 */ /* 0x000fe20000010000 */
[----:B------:R-:W-:Y:S04]  /*bd60*/  LDSM.16.MT88.4 R32, [R214+0x9400] ;  /* 0x00940000d620783b */ /* 0x000fe80000004200 */
[----:B------:R-:W3:Y:S01]  /*bd70*/  MUFU.EX2 R63, R63 ;  /* 0x0000003f003f7308 */ /* 0x000ee20000000800 */
[-C--:B--2---:R-:W-:Y:S01]  /*bd80*/  FMUL.FTZ R156, R156, R61.reuse ;  /* 0x0000003d9c9c7220 */ /* 0x084fe20000410000 */
[-C--:B------:R-:W-:Y:S01]  /*bd90*/  FMUL.FTZ R157, R157, R61.reuse ;  /* 0x0000003d9d9d7220 */ /* 0x080fe20000410000 */
[-C--:B------:R-:W-:Y:S01]  /*bda0*/  FMUL.FTZ R152, R152, R61.reuse ;  /* 0x0000003d98987220 */ /* 0x080fe20000410000 */
[-C--:B------:R-:W-:Y:S01]  /*bdb0*/  FMUL.FTZ R153, R153, R61.reuse ;  /* 0x0000003d99997220 */ /* 0x080fe20000410000 */
[-C--:B------:R-:W-:Y:S01]  /*bdc0*/  FMUL.FTZ R72, R72, R61.reuse ;  /* 0x0000003d48487220 */ /* 0x080fe20000410000 */
[-C--:B------:R-:W-:Y:S01]  /*bdd0*/  FMUL.FTZ R73, R73, R61.reuse ;  /* 0x0000003d49497220 */ /* 0x080fe20000410000 */
[-C--:B------:R-:W-:Y:S01]  /*bde0*/  FMUL.FTZ R76, R76, R61.reuse ;  /* 0x0000003d4c4c7220 */ /* 0x080fe20000410000 */
[----:B------:R2:W4:Y:S01]  /*bdf0*/  MUFU.EX2 R169, R37 ;  /* 0x0000002500a97308 */ /* 0x0005220000000800 */
[-C--:B------:R-:W-:Y:S01]  /*be00*/  FMUL.FTZ R77, R77, R61.reuse ;  /* 0x0000003d4d4d7220 */ /* 0x080fe20000410000 */
[-C--:B------:R-:W-:Y:S01]  /*be10*/  FMUL.FTZ R88, R88, R61.reuse ;  /* 0x0000003d58587220 */ /* 0x080fe20000410000 */
[-C--:B------:R-:W-:Y:S01]  /*be20*/  FMUL.FTZ R89, R89, R61.reuse ;  /* 0x0000003d59597220 */ /* 0x080fe20000410000 */
[-C--:B------:R-:W-:Y:S01]  /*be30*/  FMUL.FTZ R92, R92, R61.reuse ;  /* 0x0000003d5c5c7220 */ /* 0x080fe20000410000 */
[-C--:B------:R-:W-:Y:S01]  /*be40*/  FMUL.FTZ R93, R93, R61.reuse ;  /* 0x0000003d5d5d7220 */ /* 0x080fe20000410000 */
[-C--:B------:R-:W-:Y:S01]  /*be50*/  FMUL.FTZ R100, R100, R61.reuse ;  /* 0x0000003d64647220 */ /* 0x080fe20000410000 */
[-C--:B------:R-:W-:Y:S01]  /*be60*/  FMUL.FTZ R101, R101, R61.reuse ;  /* 0x0000003d65657220 */ /* 0x080fe20000410000 */
[----:B------:R5:W1:Y:S01]  /*be70*/  MUFU.EX2 R170, R36 ;  /* 0x0000002400aa7308 */ /* 0x000a620000000800 */
[-C--:B------:R-:W-:Y:S01]  /*be80*/  FMUL.FTZ R104, R104, R61.reuse ;  /* 0x0000003d68687220 */ /* 0x080fe20000410000 */
[-C--:B------:R-:W-:Y:S01]  /*be90*/  FMUL.FTZ R105, R105, R61.reuse ;  /* 0x0000003d69697220 */ /* 0x080fe20000410000 */
[----:B---3--:R-:W-:Y:S01]  /*bea0*/  F2FP.F16.F32.PACK_AB R39, R63, R0 ;  /* 0x000000003f27723e */ /* 0x008fe200000000ff */
[-C--:B------:R-:W-:Y:S01]  /*beb0*/  FMUL.FTZ R112, R112, R61.reuse ;  /* 0x0000003d70707220 */ /* 0x080fe20000410000 */
[-C--:B------:R-:W-:Y:S01]  /*bec0*/  FMUL.FTZ R113, R113, R61.reuse ;  /* 0x0000003d71717220 */ /* 0x080fe20000410000 */
[-C--:B------:R-:W-:Y:S01]  /*bed0*/  FMUL.FTZ R116, R116, R61.reuse ;  /* 0x0000003d74747220 */ /* 0x080fe20000410000 */
[-C--:B------:R-:W-:Y:S01]  /*bee0*/  FMUL.FTZ R117, R117, R61.reuse ;  /* 0x0000003d75757220 */ /* 0x080fe20000410000 */
[----:B------:R-:W-:Y:S01]  /*bef0*/  FMUL.FTZ R124, R124, R61 ;  /* 0x0000003d7c7c7220 */ /* 0x000fe20000410000 */
[----:B--2---:R-:W-:Y:S01]  /*bf00*/  F2FP.F16.F32.PACK_AB R37, R50, R51 ;  /* 0x000000333225723e */ /* 0x004fe200000000ff */
[-C--:B----4-:R-:W-:Y:S01]  /*bf10*/  FMUL.FTZ R160, R160, R169.reuse ;  /* 0x000000a9a0a07220 */ /* 0x090fe20000410000 */
[-C--:B------:R-:W-:Y:S01]  /*bf20*/  FMUL.FTZ R161, R161, R169.reuse ;  /* 0x000000a9a1a17220 */ /* 0x080fe20000410000 */
[-C--:B------:R-:W-:Y:S01]  /*bf30*/  FMUL.FTZ R148, R148, R169.reuse ;  /* 0x000000a994947220 */ /* 0x080fe20000410000 */
[-C--:B------:R-:W-:Y:S01]  /*bf40*/  FMUL.FTZ R149, R149, R169.reuse ;  /* 0x000000a995957220 */ /* 0x080fe20000410000 */
[-C--:B------:R-:W-:Y:S01]  /*bf50*/  FMUL.FTZ R68, R68, R169.reuse ;  /* 0x000000a944447220 */ /* 0x080fe20000410000 */
[-C--:B------:R-:W-:Y:S01]  /*bf60*/  FMUL.FTZ R69, R69, R169.reuse ;  /* 0x000000a945457220 */ /* 0x080fe20000410000 */
[----:B------:R-:W-:Y:S01]  /*bf70*/  FMUL.FTZ R80, R80, R169 ;  /* 0x000000a950507220 */ /* 0x000fe20000410000 */
[----:B-----5:R-:W-:Y:S01]  /*bf80*/  F2FP.F16.F32.PACK_AB R36, R58, R59 ;  /* 0x0000003b3a24723e */ /* 0x020fe200000000ff */
[-C--:B-1----:R-:W-:Y:S01]  /*bf90*/  FMUL.FTZ R162, R162, R170.reuse ;  /* 0x000000aaa2a27220 */ /* 0x082fe20000410000 */
        /* <DEDUP_REMOVED lines=24> */
[-C--:B------:R-:W-:Y:S01]  /*c120*/  FMUL.FTZ R125, R125, R61.reuse ;  /* 0x0000003d7d7d7220 */ /* 0x080fe20000410000 */
        /* <DEDUP_REMOVED lines=26> */
[C---:B------:R-:W-:Y:S01]  /*c2d0*/  HMMA.16816.F32 R88, R28.reuse, R8, R88 ;  /* 0x000000081c58723c */ /* 0x040fe20000001858 */
[----:B------:R-:W-:Y:S01]  /*c2e0*/  FADD.FTZ R59, R58, R59 ;  /* 0x0000003b3a3b7221 */ /* 0x000fe20000010000 */
[----:B------:R-:W-:Y:S01]  /*c2f0*/  FADD.FTZ R51, R50, R51 ;  /* 0x0000003332337221 */ /* 0x000fe20000010000 */
[----:B------:R-:W-:Y:S01]  /*c300*/  FADD.FTZ R49, R48, R49 ;  /* 0x0000003130317221 */ /* 0x000fe20000010000 */
[----:B------:R-:W2:Y:S01]  /*c310*/  MUFU.EX2 R54, R54 ;  /* 0x0000003600367308 */ /* 0x000ea20000000800 */
[----:B------:R-:W-:Y:S01]  /*c320*/  FADD.FTZ R59, R57, R59 ;  /* 0x0000003b393b7221 */ /* 0x000fe20000010000 */
[----:B------:R-:W-:Y:S01]  /*c330*/  HMMA.16816.F32 R92, R28, R10, R92 ;  /* 0x0000000a1c5c723c */ /* 0x000fe2000000185c */
[----:B------:R-:W-:Y:S01]  /*c340*/  FADD.FTZ R51, R0, R51 ;  /* 0x0000003300337221 */ /* 0x000fe20000010000 */
[----:B------:R-:W-:Y:S01]  /*c350*/  FADD.FTZ R49, R47, R49 ;  /* 0x000000312f317221 */ /* 0x000fe20000010000 */
[----:B------:R-:W-:-:S02]  /*c360*/  FADD.FTZ R59, R56, R59 ;  /* 0x0000003b383b7221 */ /* 0x000fc40000010000 */
[----:B------:R-:W-:Y:S01]  /*c370*/  FADD.FTZ R51, R63, R51 ;  /* 0x000000333f337221 */ /* 0x000fe20000010000 */
[----:B------:R-:W-:Y:S01]  /*c380*/  HMMA.16816.F32 R100, R28, R4, R100 ;  /* 0x000000041c64723c */ /* 0x000fe20000001864 */
[----:B------:R-:W3:Y:S01]  /*c390*/  MUFU.EX2 R53, R53 ;  /* 0x0000003500357308 */ /* 0x000ee20000000800 */
[----:B------:R-:W-:Y:S01]  /*c3a0*/  FADD.FTZ R49, R46, R49 ;  /* 0x000000312e317221 */ /* 0x000fe20000010000 */
[----:B-1----:R-:W-:-:S03]  /*c3b0*/  FADD.FTZ R59, R55, R59 ;  /* 0x0000003b373b7221 */ /* 0x002fc60000010000 */
[----:B------:R-:W-:Y:S03]  /*c3c0*/  HMMA.16816.F32 R104, R28, R6, R104 ;  /* 0x000000061c68723c */ /* 0x000fe60000001868 */
[----:B------:R-:W1:Y:S01]  /*c3d0*/  MUFU.EX2 R52, R52 ;  /* 0x0000003400347308 */ /* 0x000e620000000800 */
[----:B--2---:R-:W-:Y:S02]  /*c3e0*/  FADD.FTZ R59, R54, R59 ;  /* 0x0000003b363b7221 */ /* 0x004fe40000010000 */
[C---:B------:R-:W-:Y:S05]  /*c3f0*/  HMMA.16816.F32 R160, R36.reuse, R20, R160 ;  /* 0x0000001424a0723c */ /* 0x040fea00000018a0 */
[----:B------:R-:W2:Y:S01]  /*c400*/  MUFU.EX2 R65, R65 ;  /* 0x0000004100417308 */ /* 0x000ea20000000800 */
[----:B------:R-:W-:Y:S01]  /*c410*/  HMMA.16816.F32 R148, R36, R22, R148 ;  /* 0x000000162494723c */ /* 0x000fe20000001894 */
[----:B------:R-:W4:Y:S01]  /*c420*/  LDSM.16.MT88.4 R20, [R214+0xa400] ;  /* 0x00a40000d614783b */ /* 0x000f220000004200 */
[----:B---3--:R-:W-:-:S04]  /*c430*/  FADD.FTZ R59, R53, R59 ;  /* 0x0000003b353b7221 */ /* 0x008fc80000010000 */
[----:B------:R-:W-:Y:S01]  /*c440*/  HMMA.16816.F32 R68, R36, R12, R68 ;  /* 0x0000000c2444723c */ /* 0x000fe20000001844 */
[----:B------:R-:W3:Y:S01]  /*c450*/  MUFU.EX2 R67, R67 ;  /* 0x0000004300437308 */ /* 0x000ee20000000800 */
[----:B-1----:R-:W-:-:S04]  /*c460*/  FADD.FTZ R59, R52, R59 ;  /* 0x0000003b343b7221 */ /* 0x002fc80000010000 */
[C---:B------:R-:W-:Y:S01]  /*c470*/  HMMA.16816.F32 R80, R36.reuse, R14, R80 ;  /* 0x0000000e2450723c */ /* 0x040fe20000001850 */
[----:B------:R-:W1:Y:S02]  /*c480*/  LDSM.16.MT88.4 R12, [R212+0xa400] ;  /* 0x00a40000d40c783b */ /* 0x000e640000004200 */
[----:B------:R-:W5:Y:S01]  /*c490*/  MUFU.EX2 R179, R179 ;  /* 0x000000b300b37308 */ /* 0x000f620000000800 */
[----:B--2---:R-:W-:Y:S02]  /*c4a0*/  FADD.FTZ R49, R65, R49 ;  /* 0x0000003141317221 */ /* 0x004fe40000010000 */
[C---:B------:R-:W-:Y:S05]  /*c4b0*/  HMMA.16816.F32 R84, R36.reuse, R8, R84 ;  /* 0x000000082454723c */ /* 0x040fea0000001854 */
[----:B------:R-:W2:Y:S01]  /*c4c0*/  MUFU.EX2 R184, R184 ;  /* 0x000000b800b87308 */ /* 0x000ea20000000800 */
[----:B------:R-:W-:Y:S01]  /*c4d0*/  HMMA.16816.F32 R96, R36, R10, R96 ;  /* 0x0000000a2460723c */ /* 0x000fe20000001860 */
[----:B------:R-:W1:Y:S01]  /*c4e0*/  LDSM.16.MT88.4 R8, [R214+0xb400] ;  /* 0x00b40000d608783b */ /* 0x000e620000004200 */
[C---:B---3--:R-:W-:Y:S01]  /*c4f0*/  F2FP.F16.F32.PACK_AB R40, R67.reuse, R65 ;  /* 0x000000414328723e */ /* 0x048fe200000000ff */
[----:B------:R-:W-:-:S03]  /*c500*/  FADD.FTZ R49, R67, R49 ;  /* 0x0000003143317221 */ /* 0x000fc60000010000 */
[----:B------:R-:W-:Y:S01]  /*c510*/  HMMA.16816.F32 R144, R36, R4, R144 ;  /* 0x000000042490723c */ /* 0x000fe20000001890 */
[----:B------:R-:W3:Y:S01]  /*c520*/  MUFU.EX2 R188, R188 ;  /* 0x000000bc00bc7308 */ /* 0x000ee20000000800 */
[----:B-----5:R-:W-:-:S04]  /*c530*/  FADD.FTZ R49, R179, R49 ;  /* 0x00000031b3317221 */ /* 0x020fc80000010000 */
[----:B------:R-:W-:Y:S01]  /*c540*/  HMMA.16816.F32 R108, R36, R6, R108 ;  /* 0x00000006246c723c */ /* 0x000fe2000000186c */
[----:B------:R-:W5:Y:S02]  /*c550*/  LDSM.16.MT88.4 R4, [R212+0xb400] ;  /* 0x00b40000d404783b */ /* 0x000f640000004200 */
[----:B------:R-:W4:Y:S01]  /*c560*/  MUFU.EX2 R191, R191 ;  /* 0x000000bf00bf7308 */ /* 0x000f220000000800 */
[C---:B--2---:R-:W-:Y:S01]  /*c570*/  F2FP.F16.F32.PACK_AB R42, R184.reuse, R179 ;  /* 0x000000b3b82a723e */ /* 0x044fe200000000ff */
[----:B------:R-:W-:Y:S01]  /*c580*/  FADD.FTZ R49, R184, R49 ;  /* 0x00000031b8317221 */ /* 0x000fe20000010000 */
[C---:B------:R-:W-:Y:S05]  /*c590*/  HMMA.16816.F32 R112, R28.reuse, R24, R112 ;  /* 0x000000181c70723c */ /* 0x040fea0000001870 */
[----:B------:R-:W2:Y:S01]  /*c5a0*/  MUFU.EX2 R193, R193 ;  /* 0x000000c100c17308 */ /* 0x000ea20000000800 */
[----:B------:R-:W-:Y:S01]  /*c5b0*/  HMMA.16816.F32 R116, R28, R26, R116 ;  /* 0x0000001a1c74723c */ /* 0x000fe20000001874 */
[----:B---3--:R-:W-:-:S05]  /*c5c0*/  FADD.FTZ R45, R188, R45 ;  /* 0x0000002dbc2d7221 */ /* 0x008fca0000010000 */
[----:B------:R-:W-:Y:S01]  /*c5d0*/  HMMA.16816.F32 R124, R28, R16, R124 ;  /* 0x000000101c7c723c */ /* 0x000fe2000000187c */
[----:B------:R-:W3:Y:S01]  /*c5e0*/  MUFU.EX2 R194, R194 ;  /* 0x000000c200c27308 */ /* 0x000ee20000000800 */
[C---:B----4-:R-:W-:Y:S01]  /*c5f0*/  F2FP.F16.F32.PACK_AB R41, R191.reuse, R188 ;  /* 0x000000bcbf29723e */ /* 0x050fe200000000ff */
[----:B------:R-:W-:-:S03]  /*c600*/  FADD.FTZ R45, R191, R45 ;  /* 0x0000002dbf2d7221 */ /* 0x000fc60000010000 */
[----:B------:R-:W-:Y:S01]  /*c610*/  HMMA.16816.F32 R132, R28, R18, R132 ;  /* 0x000000121c84723c */ /* 0x000fe20000001884 */
[----:B------:R-:W4:Y:S02]  /*c620*/  LDSM.16.MT88.4 R28, [R212+0x9400] ;  /* 0x00940000d41c783b */ /* 0x000f240000004200 */
[----:B------:R-:W1:Y:S01]  /*c630*/  MUFU.EX2 R195, R195 ;  /* 0x000000c300c37308 */ /* 0x000e620000000800 */
[----:B--2---:R-:W-:Y:S02]  /*c640*/  FADD.FTZ R45, R193, R45 ;  /* 0x0000002dc12d7221 */ /* 0x004fe40000010000 */
[C---:B------:R-:W-:Y:S05]  /*c650*/  HMMA.16816.F32 R140, R36.reuse, R24, R140 ;  /* 0x00000018248c723c */ /* 0x040fea000000188c */
[----:B------:R-:W2:Y:S01]  /*c660*/  MUFU.EX2 R198, R198 ;  /* 0x000000c600c67308 */ /* 0x000ea20000000800 */
[----:B------:R-:W-:Y:S01]  /*c670*/  HMMA.16816.F32 R120, R36, R26, R120 ;  /* 0x0000001a2478723c */ /* 0x000fe20000001878 */
[C---:B---3--:R-:W-:Y:S01]  /*c680*/  F2FP.F16.F32.PACK_AB R43, R194.reuse, R193 ;  /* 0x000000c1c22b723e */ /* 0x048fe200000000ff */
[----:B------:R-:W-:Y:S01]  /*c690*/  FADD.FTZ R45, R194, R45 ;  /* 0x0000002dc22d7221 */ /* 0x000fe20000010000 */
[----:B------:R-:W-:-:S03]  /*c6a0*/  F2FP.F16.F32.PACK_AB R24, R54, R55 ;  /* 0x000000373618723e */ /* 0x000fc600000000ff */
[----:B------:R-:W-:Y:S01]  /*c6b0*/  HMMA.16816.F32 R136, R36, R16, R136 ;  /* 0x000000102488723c */ /* 0x000fe20000001888 */
[----:B------:R-:W3:Y:S01]  /*c6c0*/  MUFU.EX2 R200, R200 ;  /* 0x000000c800c87308 */ /* 0x000ee20000000800 */
[----:B------:R-:W-:Y:S01]  /*c6d0*/  F2FP.F16.F32.PACK_AB R26, R52, R53 ;  /* 0x00000035341a723e */ /* 0x000fe200000000ff */
[----:B-1----:R-:W-:-:S03]  /*c6e0*/  FADD.FTZ R51, R195, R51 ;  /* 0x00000033c3337221 */ /* 0x002fc60000010000 */
[----:B------:R-:W-:Y:S01]  /*c6f0*/  HMMA.16816.F32 R128, R36, R18, R128 ;  /* 0x000000122480723c */ /* 0x000fe20000001880 */
[----:B------:R-:W-:Y:S02]  /*c700*/  LDSM.16.MT88.4 R16, [R212+0x9800] ;  /* 0x00980000d410783b */ /* 0x000fe40000004200 */
[----:B------:R-:W1:Y:S01]  /*c710*/  MUFU.EX2 R206, R206 ;  /* 0x000000ce00ce7308 */ /* 0x000e620000000800 */
        /* <DEDUP_REMOVED lines=8> */
[C---:B-1----:R-:W-:Y:S01]  /*c7a0*/  F2FP.F16.F32.PACK_AB R27, R206.reuse, R200 ;  /* 0x000000c8ce1b723e */ /* 0x042fe200000000ff */
[----:B------:R-:W-:-:S03]  /*c7b0*/  FADD.FTZ R51, R206, R51 ;  /* 0x00000033ce337221 */ /* 0x000fc60000010000 */
[C---:B------:R-:W-:Y:S03]  /*c7c0*/  HMMA.16816.F32 R104, R40.reuse, R14, R104 ;  /* 0x0000000e2868723c */ /* 0x040fe60000001868 */
[----:B------:R-:W1:Y:S01]  /*c7d0*/  MUFU.EX2 R202, R202 ;  /* 0x000000ca00ca7308 */ /* 0x000e620000000800 */
[----:B--2---:R-:W-:Y:S02]  /*c7e0*/  FADD.FTZ R45, R208, R45 ;  /* 0x0000002dd02d7221 */ /* 0x004fe40000010000 */
[C---:B------:R-:W-:Y:S05]  /*c7f0*/  HMMA.16816.F32 R112, R40.reuse, R8, R112 ;  /* 0x000000082870723c */ /* 0x040fea0000001870 */
[----:B------:R-:W2:Y:S01]  /*c800*/  MUFU.EX2 R207, R207 ;  /* 0x000000cf00cf7308 */ /* 0x000ea20000000800 */
[----:B------:R-:W-:Y:S01]  /*c810*/  HMMA.16816.F32 R116, R40, R10, R116 ;  /* 0x0000000a2874723c */ /* 0x000fe20000001874 */
[C---:B---3--:R-:W-:Y:S01]  /*c820*/  F2FP.F16.F32.PACK_AB R37, R203.reuse, R208 ;  /* 0x000000d0cb25723e */ /* 0x048fe200000000ff */
[----:B------:R-:W-:-:S04]  /*c830*/  FADD.FTZ R45, R203, R45 ;  /* 0x0000002dcb2d7221 */ /* 0x000fc80000010000 */
[----:B-----5:R-:W-:Y:S01]  /*c840*/  HMMA.16816.F32 R124, R40, R4, R124 ;  /* 0x00000004287c723c */ /* 0x020fe2000000187c */
[----:B------:R-:W-:Y:S01]  /*c850*/  MUFU.EX2 R197, R197 ;  /* 0x000000c500c57308 */ /* 0x000fe20000000800 */
[----:B-1----:R-:W-:-:S04]  /*c860*/  FADD.FTZ R45, R202, R45 ;  /* 0x0000002dca2d7221 */ /* 0x002fc80000010000 */
[----:B------:R-:W-:Y:S03]  /*c870*/  HMMA.16816.F32 R132, R40, R6, R132 ;  /* 0x000000062884723c */ /* 0x000fe60000001884 */
[----:B------:R-:W1:Y:S01]  /*c880*/  MUFU.EX2 R177, R177 ;  /* 0x000000b100b17308 */ /* 0x000e620000000800 */
[C---:B--2---:R-:W-:Y:S01]  /*c890*/  F2FP.F16.F32.PACK_AB R39, R207.reuse, R202 ;  /* 0x000000cacf27723e */ /* 0x044fe200000000ff */
[----:B------:R-:W-:Y:S01]  /*c8a0*/  FADD.FTZ R45, R207, R45 ;  /* 0x0000002dcf2d7221 */ /* 0x000fe20000010000 */
[C---:B------:R-:W-:Y:S05]  /*c8b0*/  HMMA.16816.F32 R84, R24.reuse, R20, R84 ;  /* 0x000000141854723c */ /* 0x040fea0000001854 */
[----:B------:R-:W2:Y:S01]  /*c8c0*/  MUFU.EX2 R174, R174 ;  /* 0x000000ae00ae7308 */ /* 0x000ea20000000800 */
[C---:B------:R-:W-:Y:S01]  /*c8d0*/  HMMA.16816.F32 R96, R24.reuse, R22, R96 ;  /* 0x000000161860723c */ /* 0x040fe20000001860 */
[----:B------:R-:W3:Y:S05]  /*c8e0*/  LDSM.16.MT88.4 R20, [R214+0x9800] ;  /* 0x00980000d614783b */ /* 0x000eea0000004200 */
[----:B------:R-:W-:Y:S01]  /*c8f0*/  HMMA.16816.F32 R144, R24, R12, R144 ;  /* 0x0000000c1890723c */ /* 0x000fe20000001890 */
[----:B------:R-:W5:Y:S01]  /*c900*/  MUFU.EX2 R189, R189 ;  /* 0x000000bd00bd7308 */ /* 0x000f620000000800 */
[----:B-1----:R-:W-:-:S04]  /*c910*/  FADD.FTZ R51, R177, R51 ;  /* 0x00000033b1337221 */ /* 0x002fc80000010000 */
[C---:B------:R-:W-:Y:S01]  /*c920*/  HMMA.16816.F32 R108, R24.reuse, R14, R108 ;  /* 0x0000000e186c723c */ /* 0x040fe2000000186c */
[----:B------:R-:W1:Y:S02]  /*c930*/  LDSM.16.MT88.4 R12, [R214+0xa800] ;  /* 0x00a80000d60c783b */ /* 0x000e640000004200 */
[----:B------:R-:W4:Y:S01]  /*c940*/  MUFU.EX2 R187, R187 ;  /* 0x000000bb00bb7308 */ /* 0x000f220000000800 */
[----:B--2---:R-:W-:Y:S02]  /*c950*/  FADD.FTZ R51, R174, R51 ;  /* 0x00000033ae337221 */ /* 0x004fe40000010000 */
[C---:B------:R-:W-:Y:S05]  /*c960*/  HMMA.16816.F32 R140, R24.reuse, R8, R140 ;  /* 0x00000008188c723c */ /* 0x040fea000000188c */
[----:B------:R-:W2:Y:S01]  /*c970*/  MUFU.EX2 R185, R185 ;  /* 0x000000b900b97308 */ /* 0x000ea20000000800 */
[----:B------:R-:W-:Y:S01]  /*c980*/  HMMA.16816.F32 R120, R24, R10, R120 ;  /* 0x0000000a1878723c */ /* 0x000fe20000001878 */
[----:B------:R-:W1:Y:S01]  /*c990*/  LDSM.16.MT88.4 R8, [R212+0xa800] ;  /* 0x00a80000d408783b */ /* 0x000e620000004200 */
[----:B-----5:R-:W-:-:S04]  /*c9a0*/  FADD.FTZ R51, R189, R51 ;  /* 0x00000033bd337221 */ /* 0x020fc80000010000 */
[----:B------:R-:W-:Y:S01]  /*c9b0*/  HMMA.16816.F32 R136, R24, R4, R136 ;  /* 0x000000041888723c */ /* 0x000fe20000001888 */
[----:B------:R-:W-:Y:S01]  /*c9c0*/  MUFU.EX2 R183, R183 ;  /* 0x000000b700b77308 */ /* 0x000fe20000000800 */
[----:B----4-:R-:W-:-:S04]  /*c9d0*/  FADD.FTZ R51, R187, R51 ;  /* 0x00000033bb337221 */ /* 0x010fc80000010000 */
[----:B------:R-:W-:Y:S01]  /*c9e0*/  HMMA.16816.F32 R128, R24, R6, R128 ;  /* 0x000000061880723c */ /* 0x000fe20000001880 */
[----:B------:R-:W4:Y:S02]  /*c9f0*/  LDSM.16.MT88.4 R4, [R214+0xb800] ;  /* 0x00b80000d604783b */ /* 0x000f240000004200 */
[----:B------:R-:W5:Y:S01]  /*ca00*/  MUFU.EX2 R176, R176 ;  /* 0x000000b000b07308 */ /* 0x000f620000000800 */
[----:B--2---:R-:W-:Y:S02]  /*ca10*/  FADD.FTZ R51, R185, R51 ;  /* 0x00000033b9337221 */ /* 0x004fe40000010000 */
[-C--:B------:R-:W-:Y:S05]  /*ca20*/  HMMA.16816.F32 R72, R40, R28.reuse, R72 ;  /* 0x0000001c2848723c */ /* 0x080fea0000001848 */
[----:B------:R-:W-:Y:S01]  /*ca30*/  MUFU.EX2 R196, R196 ;  /* 0x000000c400c47308 */ /* 0x000fe20000000800 */
[----:B------:R-:W-:Y:S06]  /*ca40*/  HMMA.16816.F32 R68, R24, R28, R68 ;  /* 0x0000001c1844723c */ /* 0x000fec0000001844 */
[----:B------:R-:W-:Y:S01]  /*ca50*/  HMMA.16816.F32 R156, R40, R32, R156 ;  /* 0x00000020289c723c */ /* 0x000fe2000000189c */
[--C-:B------:R-:W-:Y:S01]  /*ca60*/  FFMA.FTZ R28, R201, UR18, -R190.reuse ;  /* 0x00000012c91c7c23 */ /* 0x100fe200080108be */
[----:B------:R-:W-:Y:S01]  /*ca70*/  FFMA.FTZ R201, R199, UR18, -R190 ;  /* 0x00000012c7c97c23 */ /* 0x000fe200080108be */
[----:B------:R-:W-:Y:S01]  /*ca80*/  MUFU.EX2 R192, R192 ;  /* 0x000000c000c07308 */ /* 0x000fe20000000800 */
[----:B-----5:R-:W-:-:S02]  /*ca90*/  FADD.FTZ R45, R176, R45 ;  /* 0x0000002db02d7221 */ /* 0x020fc40000010000 */
[C---:B------:R-:W-:Y:S05]  /*caa0*/  HMMA.16816.F32 R152, R40.reuse, R34, R152 ;  /* 0x000000222898723c */ /* 0x040fea0000001898 */
[----:B------:R2:W5:Y:S01]  /*cab0*/  MUFU.EX2 R199, R28 ;  /* 0x0000001c00c77308 */ /* 0x0005620000000800 */
[-C--:B------:R-:W-:Y:S06]  /*cac0*/  HMMA.16816.F32 R76, R40, R30.reuse, R76 ;  /* 0x0000001e284c723c */ /* 0x080fec000000184c */
[C---:B------:R-:W-:Y:S01]  /*cad0*/  HMMA.16816.F32 R80, R24.reuse, R30, R80 ;  /* 0x0000001e1850723c */ /* 0x040fe20000001850 */
[--C-:B------:R-:W-:Y:S01]  /*cae0*/  FFMA.FTZ R40, R204, UR18, -R190.reuse ;  /* 0x00000012cc287c23 */ /* 0x100fe200080108be */
[----:B------:R-:W-:Y:S01]  /*caf0*/  FFMA.FTZ R41, R205, UR18, -R190 ;  /* 0x00000012cd297c23 */ /* 0x000fe200080108be */
[--C-:B------:R-:W-:Y:S01]  /*cb00*/  FFMA.FTZ R42, R211, UR18, -R181.reuse ;  /* 0x00000012d32a7c23 */ /* 0x100fe200080108b5 */
[--C-:B------:R-:W-:Y:S01]  /*cb10*/  FFMA.FTZ R43, R209, UR18, -R181.reuse ;  /* 0x00000012d12b7c23 */ /* 0x100fe200080108b5 */
[--C-:B------:R-:W-:Y:S01]  /*cb20*/  FFMA.FTZ R204, R221, UR18, -R181.reuse ;  /* 0x00000012ddcc7c23 */ /* 0x100fe200080108b5 */
[----:B------:R-:W-:Y:S01]  /*cb30*/  FFMA.FTZ R205, R210, UR18, -R181 ;  /* 0x00000012d2cd7c23 */ /* 0x000fe200080108b5 */
[----:B------:R-:W3:Y:S01]  /*cb40*/  MUFU.EX2 R40, R40 ;  /* 0x0000002800287308 */ /* 0x000ee20000000800 */
[C---:B------:R-:W-:Y:S01]  /*cb50*/  HMMA.16816.F32 R160, R24.reuse, R32, R160 ;  /* 0x0000002018a0723c */ /* 0x040fe200000018a0 */
[----:B--2---:R-:W2:Y:S05]  /*cb60*/  LDSM.16.MT88.4 R28, [R212+0xb800] ;  /* 0x00b80000d41c783b */ /* 0x004eaa0000004200 */
[----:B------:R-:W-:Y:S01]  /*cb70*/  HMMA.16816.F32 R148, R24, R34, R148 ;  /* 0x000000221894723c */ /* 0x000fe20000001894 */
[----:B------:R-:W1:Y:S01]  /*cb80*/  MUFU.EX2 R41, R41 ;  /* 0x0000002900297308 */ /* 0x000e620000000800 */
[----:B------:R-:W-:Y:S01]  /*cb90*/  F2FP.F16.F32.PACK_AB R33, R174, R177 ;  /* 0x000000b1ae21723e */ /* 0x000fe200000000ff */
[----:B------:R-:W2:Y:S04]  /*cba0*/  LDSM.16.MT88.4 R24, [R214+0x9c00] ;  /* 0x009c0000d618783b */ /* 0x000ea80000004200 */
[----:B-----5:R-:W-:-:S02]  /*cbb0*/  F2FP.F16.F32.PACK_AB R34, R199, R197 ;  /* 0x000000c5c722723e */ /* 0x020fc400000000ff */
[----:B------:R-:W5:Y:S01]  /*cbc0*/  MUFU.EX2 R42, R42 ;  /* 0x0000002a002a7308 */ /* 0x000f620000000800 */
[----:B------:R-:W-:Y:S01]  /*cbd0*/  F2FP.F16.F32.PACK_AB R35, R187, R189 ;  /* 0x000000bdbb23723e */ /* 0x000fe200000000ff */
[----:B---3--:R-:W-:-:S06]  /*cbe0*/  FADD.FTZ R59, R40, R59 ;  /* 0x0000003b283b7221 */ /* 0x008fcc0000010000 */
[----:B------:R-:W3:Y:S01]  /*cbf0*/  MUFU.EX2 R43, R43 ;  /* 0x0000002b002b7308 */ /* 0x000ee20000000800 */
[C---:B-1----:R-:W-:Y:S01]  /*cc00*/  F2FP.F16.F32.PACK_AB R32, R41.reuse, R40 ;  /* 0x000000282920723e */ /* 0x042fe200000000ff */
[----:B------:R-:W-:-:S04]  /*cc10*/  FADD.FTZ R59, R41, R59 ;  /* 0x0000003b293b7221 */ /* 0x000fc80000010000 */
[----:B------:R-:W-:Y:S02]  /*cc20*/  FADD.FTZ R59, R197, R59 ;  /* 0x0000003bc53b7221 */ /* 0x000fe40000010000 */
[----:B------:R-:W1:Y:S01]  /*cc30*/  MUFU.EX2 R204, R204 ;  /* 0x000000cc00cc7308 */ /* 0x000e620000000800 */
[----:B------:R-:W-:Y:S01]  /*cc40*/  HMMA.16816.F32 R160, R32, R20, R160 ;  /* 0x0000001420a0723c */ /* 0x000fe200000018a0 */
[----:B-----5:R-:W-:Y:S01]  /*cc50*/  FADD.FTZ R49, R42, R49 ;  /* 0x000000312a317221 */ /* 0x020fe20000010000 */
[----:B------:R-:W-:-:S04]  /*cc60*/  FADD.FTZ R59, R199, R59 ;  /* 0x0000003bc73b7221 */ /* 0x000fc80000010000 */
[----:B------:R-:W-:Y:S01]  /*cc70*/  HMMA.16816.F32 R148, R32, R22, R148 ;  /* 0x000000162094723c */ /* 0x000fe20000001894 */
[----:B------:R-:W5:Y:S01]  /*cc80*/  MUFU.EX2 R205, R205 ;  /* 0x000000cd00cd7308 */ /* 0x000f620000000800 */
[C---:B---3--:R-:W-:Y:S01]  /*cc90*/  F2FP.F16.F32.PACK_AB R36, R43.reuse, R42 ;  /* 0x0000002a2b24723e */ /* 0x048fe200000000ff */
[----:B------:R-:W-:-:S03]  /*cca0*/  FADD.FTZ R49, R43, R49 ;  /* 0x000000312b317221 */ /* 0x000fc60000010000 */
[C---:B------:R-:W-:Y:S03]  /*ccb0*/  HMMA.16816.F32 R68, R32.reuse, R16, R68 ;  /* 0x000000102044723c */ /* 0x040fe60000001844 */
[----:B------:R-:W3:Y:S01]  /*ccc0*/  MUFU.EX2 R201, R201 ;  /* 0x000000c900c97308 */ /* 0x000ee20000000800 */
[----:B-1----:R-:W-:Y:S02]  /*ccd0*/  FADD.FTZ R49, R204, R49 ;  /* 0x00000031cc317221 */ /* 0x002fe40000010000 */
[C---:B------:R-:W-:Y:S05]  /*cce0*/  HMMA.16816.F32 R80, R32.reuse, R18, R80 ;  /* 0x000000122050723c */ /* 0x040fea0000001850 */
[----:B------:R-:W-:Y:S01]  /*ccf0*/  MUFU.EX2 R186, R186 ;  /* 0x000000ba00ba7308 */ /* 0x000fe20000000800 */
[C---:B-----5:R-:W-:Y:S01]  /*cd00*/  F2FP.F16.F32.PACK_AB R38, R205.reuse, R204 ;  /* 0x000000cccd26723e */ /* 0x060fe200000000ff */
[----:B------:R-:W-:Y:S01]  /*cd10*/  HMMA.16816.F32 R84, R32, R12, R84 ;  /* 0x0000000c2054723c */ /* 0x000fe20000001854 */
[----:B------:R-:W-:-:S04]  /*cd20*/  FADD.FTZ R49, R205, R49 ;  /* 0x00000031cd317221 */ /* 0x000fc80000010000 */
[----:B------:R-:W-:Y:S01]  /*cd30*/  FADD.FTZ R49, R183, R49 ;  /* 0x00000031b7317221 */ /* 0x000fe20000010000 */
[----:B------:R-:W-:Y:S01]  /*cd40*/  HMMA.16816.F32 R156, R36, R20, R156 ;  /* 0x00000014249c723c */ /* 0x000fe2000000189c */
[----:B------:R-:W1:Y:S01]  /*cd50*/  MUFU.EX2 R182, R182 ;  /* 0x000000b600b67308 */ /* 0x000e620000000800 */
[----:B---3--:R-:W-:-:S04]  /*cd60*/  FADD.FTZ R59, R201, R59 ;  /* 0x0000003bc93b7221 */ /* 0x008fc80000010000 */
[C---:B------:R-:W-:Y:S01]  /*cd70*/  HMMA.16816.F32 R152, R36.reuse, R22, R152 ;  /* 0x000000162498723c */ /* 0x040fe20000001898 */
[----:B------:R-:W3:Y:S01]  /*cd80*/  LDSM.16.MT88.4 R20, [R212+0x9c00] ;  /* 0x009c0000d414783b */ /* 0x000ee20000004200 */
[----:B------:R-:W-:Y:S01]  /*cd90*/  FADD.FTZ R59, R196, R59 ;  /* 0x0000003bc43b7221 */ /* 0x000fe20000010000 */
[----:B------:R-:W5:Y:S03]  /*cda0*/  MUFU.EX2 R180, R180 ;  /* 0x000000b400b47308 */ /* 0x000f660000000800 */
[----:B------:R-:W-:Y:S01]  /*cdb0*/  HMMA.16816.F32 R72, R36, R16, R72 ;  /* 0x000000102448723c */ /* 0x000fe20000001848 */
[----:B------:R-:W-:-:S04]  /*cdc0*/  FADD.FTZ R59, R192, R59 ;  /* 0x0000003bc03b7221 */ /* 0x000fc80000010000 */
[----:B------:R-:W4:Y:S01]  /*cdd0*/  MUFU.EX2 R178, R178 ;  /* 0x000000b200b27308 */ /* 0x000f220000000800 */
[----:B------:R-:W-:Y:S01]  /*cde0*/  HMMA.16816.F32 R76, R36, R18, R76 ;  /* 0x00000012244c723c */ /* 0x000fe2000000184c */
[----:B------:R-:W3:Y:S01]  /*cdf0*/  LDSM.16.MT88.4 R16, [R214+0xac00] ;  /* 0x00ac0000d610783b */ /* 0x000ee20000004200 */
[----:B-1----:R-:W-:Y:S01]  /*ce00*/  FADD.FTZ R49, R182, R49 ;  /* 0x00000031b6317221 */ /* 0x002fe20000010000 */
[----:B------:R-:W-:-:S03]  /*ce10*/  FADD.FTZ R238, R186, R59 ;  /* 0x0000003bbaee7221 */ /* 0x000fc60000010000 */
[----:B------:R-:W-:Y:S01]  /*ce20*/  HMMA.16816.F32 R88, R36, R12, R88 ;  /* 0x0000000c2458723c */ /* 0x000fe20000001858 */
[----:B------:R-:W1:Y:S01]  /*ce30*/  MUFU.EX2 R175, R175 ;  /* 0x000000af00af7308 */ /* 0x000e620000000800 */
[----:B-----5:R-:W-:-:S04]  /*ce40*/  FADD.FTZ R49, R180, R49 ;  /* 0x00000031b4317221 */ /* 0x020fc80000010000 */
[C---:B------:R-:W-:Y:S03]  /*ce50*/  HMMA.16816.F32 R92, R36.reuse, R14, R92 ;  /* 0x0000000e245c723c */ /* 0x040fe6000000185c */
[----:B------:R-:W5:Y:S01]  /*ce60*/  MUFU.EX2 R173, R173 ;  /* 0x000000ad00ad7308 */ /* 0x000f620000000800 */
[----:B----4-:R-:W-:Y:S02]  /*ce70*/  FADD.FTZ R236, R178, R49 ;  /* 0x00000031b2ec7221 */ /* 0x010fe40000010000 */
[C---:B------:R-:W-:Y:S05]  /*ce80*/  HMMA.16816.F32 R100, R36.reuse, R8, R100 ;  /* 0x000000082464723c */ /* 0x040fea0000001864 */
[----:B------:R-:W4:Y:S01]  /*ce90*/  MUFU.EX2 R171, R171 ;  /* 0x000000ab00ab7308 */ /* 0x000f220000000800 */
[----:B------:R-:W-:Y:S01]  /*cea0*/  HMMA.16816.F32 R104, R36, R10, R104 ;  /* 0x0000000a2468723c */ /* 0x000fe20000001868 */
[----:B-1----:R-:W-:-:S05]  /*ceb0*/  FADD.FTZ R45, R175, R45 ;  /* 0x0000002daf2d7221 */ /* 0x002fca0000010000 */
[----:B------:R-:W-:Y:S01]  /*cec0*/  HMMA.16816.F32 R112, R36, R4, R112 ;  /* 0x000000042470723c */ /* 0x000fe20000001870 */
[----:B------:R-:W1:Y:S01]  /*ced0*/  MUFU.EX2 R164, R164 ;  /* 0x000000a400a47308 */ /* 0x000e620000000800 */
[----:B-----5:R-:W-:-:S04]  /*cee0*/  FADD.FTZ R45, R173, R45 ;  /* 0x0000002dad2d7221 */ /* 0x020fc80000010000 */
[----:B------:R-:W-:Y:S03]  /*cef0*/  HMMA.16816.F32 R116, R36, R6, R116 ;  /* 0x000000062474723c */ /* 0x000fe60000001874 */
[----:B------:R-:W5:Y:S01]  /*cf00*/  MUFU.EX2 R66, R66 ;  /* 0x0000004200427308 */ /* 0x000f620000000800 */
[----:B----4-:R-:W-:Y:S02]  /*cf10*/  FADD.FTZ R233, R171, R45 ;  /* 0x0000002dabe97221 */ /* 0x010fe40000010000 */
[C---:B------:R-:W-:Y:S01]  /*cf20*/  HMMA.16816.F32 R96, R32.reuse, R14, R96 ;  /* 0x0000000e2060723c */ /* 0x040fe20000001860 */
[----:B------:R-:W4:Y:S05]  /*cf30*/  LDSM.16.MT88.4 R12, [R212+0xac00] ;  /* 0x00ac0000d40c783b */ /* 0x000f2a0000004200 */
[----:B------:R-:W-:Y:S01]  /*cf40*/  HMMA.16816.F32 R144, R32, R8, R144 ;  /* 0x000000082090723c */ /* 0x000fe20000001890 */
[----:B-1----:R-:W-:-:S05]  /*cf50*/  FADD.FTZ R51, R164, R51 ;  /* 0x00000033a4337221 */ /* 0x002fca0000010000 */
[----:B------:R-:W-:Y:S01]  /*cf60*/  HMMA.16816.F32 R108, R32, R10, R108 ;  /* 0x0000000a206c723c */ /* 0x000fe2000000186c */
[----:B------:R-:W1:Y:S01]  /*cf70*/  LDSM.16.MT88.4 R8, [R214+0xbc00] ;  /* 0x00bc0000d608783b */ /* 0x000e620000004200 */
[----:B-----5:R-:W-:-:S04]  /*cf80*/  FADD.FTZ R51, R66, R51 ;  /* 0x0000003342337221 */ /* 0x020fc80000010000 */
[C---:B------:R-:W-:Y:S06]  /*cf90*/  HMMA.16816.F32 R140, R32.reuse, R4, R140 ;  /* 0x00000004208c723c */ /* 0x040fec000000188c */
[C---:B------:R-:W-:Y:S01]  /*cfa0*/  HMMA.16816.F32 R120, R32.reuse, R6, R120 ;  /* 0x000000062078723c */ /* 0x040fe20000001878 */
[----:B------:R-:W5:Y:S05]  /*cfb0*/  LDSM.16.MT88.4 R4, [R212+0xbc00] ;  /* 0x00bc0000d404783b */ /* 0x000f6a0000004200 */
[C---:B--2---:R-:W-:Y:S06]  /*cfc0*/  HMMA.16816.F32 R136, R32.reuse, R28, R136 ;  /* 0x0000001c2088723c */ /* 0x044fec0000001888 */
[----:B------:R-:W-:Y:S06]  /*cfd0*/  HMMA.16816.F32 R128, R32, R30, R128 ;  /* 0x0000001e2080723c */ /* 0x000fec0000001880 */
[----:B------:R-:W-:Y:S01]  /*cfe0*/  HMMA.16816.F32 R124, R36, R28, R124 ;  /* 0x0000001c247c723c */ /* 0x000fe2000000187c */
[----:B------:R-:W-:-:S05]  /*cff0*/  FFMA.FTZ R32, R62, UR18, -R64 ;  /* 0x000000123e207c23 */ /* 0x000fca0008010840 */
[----:B------:R-:W-:Y:S01]  /*d000*/  HMMA.16816.F32 R132, R36, R30, R132 ;  /* 0x0000001e2484723c */ /* 0x000fe20000001884 */
[----:B------:R-:W2:Y:S01]  /*d010*/  MUFU.EX2 R32, R32 ;  /* 0x0000002000207308 */ /* 0x000ea20000000800 */
[----:B------:R-:W-:Y:S02]  /*d020*/  F2FP.F16.F32.PACK_AB R28, R196, R201 ;  /* 0x000000c9c41c723e */ /* 0x000fe400000000ff */
[----:B------:R-:W-:-:S03]  /*d030*/  F2FP.F16.F32.PACK_AB R29, R164, R185 ;  /* 0x000000b9a41d723e */ /* 0x000fc600000000ff */
[----:B------:R-:W-:Y:S02]  /*d040*/  F2FP.F16.F32.PACK_AB R36, R182, R183 ;  /* 0x000000b7b624723e */ /* 0x000fe400000000ff */
[----:B------:R-:W-:Y:S02]  /*d050*/  F2FP.F16.F32.PACK_AB R37, R175, R176 ;  /* 0x000000b0af25723e */ /* 0x000fe400000000ff */
[----:B------:R-:W-:Y:S02]  /*d060*/  F2FP.F16.F32.PACK_AB R38, R178, R180 ;  /* 0x000000b4b226723e */ /* 0x000fe400000000ff */
[----:B------:R-:W-:Y:S02]  /*d070*/  F2FP.F16.F32.PACK_AB R39, R171, R173 ;  /* 0x000000adab27723e */ /* 0x000fe400000000ff */
[----:B------:R-:W-:Y:S02]  /*d080*/  F2FP.F16.F32.PACK_AB R30, R186, R192 ;  /* 0x000000c0ba1e723e */ /* 0x000fe400000000ff */
[C---:B--2---:R-:W-:Y:S01]  /*d090*/  F2FP.F16.F32.PACK_AB R31, R32.reuse, R66 ;  /* 0x00000042201f723e */ /* 0x044fe200000000ff */
[----:B------:R-:W-:-:S02]  /*d0a0*/  FADD.FTZ R237, R32, R51 ;  /* 0x0000003320ed7221 */ /* 0x000fc40000010000 */
[C---:B------:R-:W-:Y:S06]  /*d0b0*/  HMMA.16816.F32 R156, R36.reuse, R24, R156 ;  /* 0x00000018249c723c */ /* 0x040fec000000189c */
[C---:B------:R-:W-:Y:S06]  /*d0c0*/  HMMA.16816.F32 R152, R36.reuse, R26, R152 ;  /* 0x0000001a2498723c */ /* 0x040fec0000001898 */
[C---:B---3--:R-:W-:Y:S06]  /*d0d0*/  HMMA.16816.F32 R72, R36.reuse, R20, R72 ;  /* 0x000000142448723c */ /* 0x048fec0000001848 */
[C---:B------:R-:W-:Y:S06]  /*d0e0*/  HMMA.16816.F32 R76, R36.reuse, R22, R76 ;  /* 0x00000016244c723c */ /* 0x040fec000000184c */
[C---:B------:R-:W-:Y:S06]  /*d0f0*/  HMMA.16816.F32 R88, R36.reuse, R16, R88 ;  /* 0x000000102458723c */ /* 0x040fec0000001858 */
[C---:B------:R-:W-:Y:S06]  /*d100*/  HMMA.16816.F32 R92, R36.reuse, R18, R92 ;  /* 0x00000012245c723c */ /* 0x040fec000000185c */
[C---:B----4-:R-:W-:Y:S06]  /*d110*/  HMMA.16816.F32 R100, R36.reuse, R12, R100 ;  /* 0x0000000c2464723c */ /* 0x050fec0000001864 */
[C---:B------:R-:W-:Y:S06]  /*d120*/  HMMA.16816.F32 R104, R36.reuse, R14, R104 ;  /* 0x0000000e2468723c */ /* 0x040fec0000001868 */
[C---:B-1----:R-:W-:Y:S06]  /*d130*/  HMMA.16816.F32 R112, R36.reuse, R8, R112 ;  /* 0x000000082470723c */ /* 0x042fec0000001870 */
[C---:B------:R-:W-:Y:S06]  /*d140*/  HMMA.16816.F32 R116, R36.reuse, R10, R116 ;  /* 0x0000000a2474723c */ /* 0x040fec0000001874 */
[C---:B-----5:R-:W-:Y:S06]  /*d150*/  HMMA.16816.F32 R124, R36.reuse, R4, R124 ;  /* 0x00000004247c723c */ /* 0x060fec000000187c */
        /* <DEDUP_REMOVED lines=15> */
.L_x_81:
[----:B------:R-:W-:-:S12]  /*d250*/  UIADD3 UR19, UR24, -0x1, URZ ;  /* 0xffffffff18137890 */ /* 0x000fd8000fffe03f */
.L_x_88:
[----:B------:R-:W1:Y:S01]  /*d260*/  S2R R232, SR_TID.X ;  /* 0x0000000000e87919 */ /* 0x000e620000002100 */
[----:B------:R-:W-:Y:S02]  /*d270*/  ISETP.LE.AND P0, PT, RZ, UR19, PT ;  /* 0x00000013ff007c0c */ /* 0x000fe4000bf03270 */
[----:B-1----:R-:W-:-:S04]  /*d280*/  SHF.R.S32.HI R231, RZ, 0x1f, R232 ;  /* 0x0000001fffe77819 */ /* 0x002fc800000114e8 */
[----:B------:R-:W-:-:S04]  /*d290*/  LEA.HI R230, R231, R232, RZ, 0x2 ;  /* 0x000000e8e7e67211 */ /* 0x000fc800078f10ff */
[----:B------:R-:W-:-:S05]  /*d2a0*/  LOP3.LUT R229, R230, 0xfffffffc, RZ, 0xc0, !PT ;  /* 0xfffffffce6e57812 */ /* 0x000fca00078ec0ff */
[----:B------:R-:W-:-:S04]  /*d2b0*/  IMAD.IADD R229, R232, 0x1, -R229 ;  /* 0x00000001e8e57824 */ /* 0x000fc800078e0ae5 */
[----:B------:R-:W-:-:S04]  /*d2c0*/  IMAD.SHL.U32 R229, R229, 0x8, RZ ;  /* 0x00000008e5e57824 */ /* 0x000fc800078e00ff */
[C---:B------:R-:W-:Y:S02]  /*d2d0*/  VIADD R228, R229.reuse, 0x20 ;  /* 0x00000020e5e47836 */ /* 0x040fe40000000000 */
[----:B------:R-:W-:Y:S01]  /*d2e0*/  VIADD R223, R229, 0x40 ;  /* 0x00000040e5df7836 */ /* 0x000fe20000000000 */
[----:B------:R-:W-:Y:S06]  /*d2f0*/  @!P0 BRA `(.L_x_89) ;  /* 0x0000003400008947 */ /* 0x000fec0003800000 */
[----:B------:R-:W-:Y:S01]  /*d300*/  ULDC UR4, c[0x0][0x2d0] ;  /* 0x0000b40000047ab9 */ /* 0x000fe20000000800 */
[----:B------:R-:W-:Y:S01]  /*d310*/  IMAD.MOV.U32 R164, RZ, RZ, R167 ;  /* 0x000000ffffa47224 */ /* 0x000fe200078e00a7 */
[----:B------:R-:W-:Y:S01]  /*d320*/  ISETP.GE.AND P4, PT, R229, UR4, PT ;  /* 0x00000004e5007c0c */ /* 0x000fe2000bf86270 */
[----:B------:R-:W-:Y:S01]  /*d330*/  IMAD.MOV.U32 R0, RZ, RZ, R165 ;  /* 0x000000ffff007224 */ /* 0x000fe200078e00a5 */
[----:B------:R-:W-:Y:S01]  /*d340*/  MOV R3, R168 ;  /* 0x000000a800037202 */ /* 0x000fe20000000f00 */
[----:B------:R-:W-:Y:S01]  /*d350*/  IMAD.MOV.U32 R235, RZ, RZ, R249 ;  /* 0x000000ffffeb7224 */ /* 0x000fe200078e00f9 */
[----:B------:R-:W-:Y:S01]  /*d360*/  MOV R2, R166 ;  /* 0x000000a600027202 */ /* 0x000fe20000000f00 */
[----:B------:R-:W-:Y:S01]  /*d370*/  ULDC UR8, c[0x0][0x2d0] ;  /* 0x0000b40000087ab9 */ /* 0x000fe20000000800 */
[----:B------:R-:W-:Y:S01]  /*d380*/  ULDC UR4, c[0x0][0x2ec] ;  /* 0x0000bb0000047ab9 */ /* 0x000fe20000000800 */
[----:B------:R-:W-:-:S06]  /*d390*/  ULDC.64 UR6, c[0x0][0x248] ;  /* 0x0000920000067ab9 */ /* 0x000fcc0000000a00 */
[----:B------:R-:W1:Y:S08]  /*d3a0*/  @!P4 LDC.64 R220, c[0x0][0x220] ;  /* 0x00008800ffdccb82 */ /* 0x000e700000000a00 */
[----:B------:R-:W2:Y:S01]  /*d3b0*/  @!P4 LDC.64 R218, c[0x0][0x220] ;  /* 0x00008800ffdacb82 */ /* 0x000ea20000000a00 */
[----:B------:R-:W-:Y:S05]  /*d3c0*/  BRA `(.L_x_90) ;  /* 0x0000000400047947 */ /* 0x000fea0003800000 */
.L_x_92:
[----:B------:R1:W-:Y:S01]  /*d3d0*/  @P4 STS [R222+0x6000], RZ ;  /* 0x006000ffde004388 */ /* 0x0003e20000000800 */
[----:B------:R-:W-:Y:S01]  /*d3e0*/  UIADD3 UR10, UR19, -0x1, URZ ;  /* 0xffffffff130a7890 */ /* 0x000fe2000fffe03f */
[----:B------:R-:W2:Y:S02]  /*d3f0*/  @!P4 LDC.64 R176, c[0x0][0x218] ;  /* 0x00008600ffb0cb82 */ /* 0x000ea40000000a00 */
[----:B------:R1:W-:Y:S01]  /*d400*/  @P4 STS [R222+0x6004], RZ ;  /* 0x006004ffde004388 */ /* 0x0003e20000000800 */
[----:B------:R-:W-:Y:S02]  /*d410*/  USHF.R.S32.HI UR9, URZ, 0x1f, UR10 ;  /* 0x0000001f3f097899 */ /* 0x000fe4000801140a */
[----:B------:R-:W-:Y:S01]  /*d420*/  UIMAD.WIDE.U32 UR24, UR10, UR6, URZ ;  /* 0x000000060a1872a5 */ /* 0x000fe2000f8e003f */
[----:B------:R1:W-:Y:S01]  /*d430*/  @P4 STS.64 [R222+0x6008], RZ ;  /* 0x006008ffde004388 */ /* 0x0003e20000000a00 */
[----:B------:R-:W-:Y:S01]  /*d440*/  UIMAD UR9, UR9, UR6, URZ ;  /* 0x00000006090972a4 */ /* 0x000fe2000f8e023f */
[----:B------:R-:W3:Y:S03]  /*d450*/  @!P3 LDC.64 R174, c[0x0][0x218] ;  /* 0x00008600ffaebb82 */ /* 0x000ee60000000a00 */
[----:B------:R-:W-:Y:S01]  /*d460*/  UIMAD UR9, UR10, UR7, UR9 ;  /* 0x000000070a0972a4 */ /* 0x000fe2000f8e0209 */
[----:B------:R-:W-:Y:S02]  /*d470*/  IMAD.U32 R180, RZ, RZ, UR24 ;  /* 0x00000018ffb47e24 */ /* 0x000fe4000f8e00ff */
[----:B------:R-:W-:Y:S01]  /*d480*/  IMAD.U32 R179, RZ, RZ, UR24 ;  /* 0x00000018ffb37e24 */ /* 0x000fe2000f8e00ff */
[----:B------:R-:W-:Y:S01]  /*d490*/  UIADD3 UR9, UR25, UR9, URZ ;  /* 0x0000000919097290 */ /* 0x000fe2000fffe03f */
[----:B------:R-:W4:Y:S01]  /*d4a0*/  @!P2 LDC.64 R172, c[0x0][0x218] ;  /* 0x00008600ffacab82 */ /* 0x000f220000000a00 */
[----:B------:R-:W-:Y:S04]  /*d4b0*/  LEA R180, P0, R180, R224, 0x6 ;  /* 0x000000e0b4b47211 */ /* 0x000fe800078030ff */
[----:B------:R-:W-:Y:S03]  /*d4c0*/  IMAD.U32 R165, RZ, RZ, UR9 ;  /* 0x00000009ffa57e24 */ /* 0x000fe6000f8e00ff */
[----:B------:R-:W5:Y:S02]  /*d4d0*/  @!P4 LDC.64 R170, c[0x0][0x218] ;  /* 0x00008600ffaacb82 */ /* 0x000f640000000a00 */
[----:B------:R-:W-:Y:S06]  /*d4e0*/  LEA.HI.X R165, R179, R227, R165, 0x6, P0 ;  /* 0x000000e3b3a57211 */ /* 0x000fec00000f34a5 */
[----:B------:R-:W1:Y:S08]  /*d4f0*/  @!P3 LDC.64 R168, c[0x0][0x218] ;  /* 0x00008600ffa8bb82 */ /* 0x000e700000000a00 */
[----:B------:R-:W1:Y:S01]  /*d500*/  @!P2 LDC.64 R166, c[0x0][0x218] ;  /* 0x00008600ffa6ab82 */ /* 0x000e620000000a00 */
[C---:B--2---:R-:W-:Y:S02]  /*d510*/  @!P4 LEA R184, P0, R180.reuse, R176, 0x1 ;  /* 0x000000b0b4b8c211 */ /* 0x044fe400078008ff */
[C---:B---3--:R-:W-:Y:S02]  /*d520*/  @!P3 LEA R174, P6, R180.reuse, R174, 0x1 ;  /* 0x000000aeb4aeb211 */ /* 0x048fe400078c08ff */
[C-C-:B------:R-:W-:Y:S02]  /*d530*/  @!P4 LEA.HI.X R185, R180.reuse, R177, R165.reuse, 0x1, P0 ;  /* 0x000000b1b4b9c211 */ /* 0x140fe400000f0ca5 */
[C-C-:B------:R-:W-:Y:S02]  /*d540*/  @!P3 LEA.HI.X R175, R180.reuse, R175, R165.reuse, 0x1, P6 ;  /* 0x000000afb4afb211 */ /* 0x140fe400030f0ca5 */
[C---:B----4-:R-:W-:Y:S01]  /*d550*/  @!P2 LEA R172, P1, R180.reuse, R172, 0x1 ;  /* 0x000000acb4aca211 */ /* 0x050fe200078208ff */
[----:B------:R-:W-:Y:S01]  /*d560*/  @!PT LDS RZ, [RZ] ;  /* 0x00000000fffff984 */ /* 0x000fe20000000800 */
[----:B------:R-:W-:Y:S01]  /*d570*/  @!PT LDS RZ, [RZ] ;  /* 0x00000000fffff984 */ /* 0x000fe20000000800 */
[----:B------:R-:W-:Y:S01]  /*d580*/  @!PT LDS RZ, [RZ] ;  /* 0x00000000fffff984 */ /* 0x000fe20000000800 */
[----:B------:R2:W-:Y:S01]  /*d590*/  @!P4 LDGSTS.E.BYPASS.LTC128B.128 [R222+0x6000], desc[UR22][R184.64] ;  /* 0x06000000b8decfae */ /* 0x0005e2000b901d56 */
[C---:B------:R-:W-:Y:S02]  /*d5a0*/  IADD3 R176, P0, R180.reuse, UR13, RZ ;  /* 0x0000000db4b07c10 */ /* 0x040fe4000ff1e0ff */
[----:B------:R-:W-:Y:S01]  /*d5b0*/  @!P2 LEA.HI.X R173, R180, R173, R165, 0x1, P1 ;  /* 0x000000adb4ada211 */ /* 0x000fe200008f0ca5 */
[----:B------:R2:W-:Y:S01]  /*d5c0*/  @P3 STS.128 [R222+0x7000], RZ ;  /* 0x007000ffde003388 */ /* 0x0005e20000000c00 */
[C---:B-----5:R-:W-:Y:S02]  /*d5d0*/  @!P4 LEA R170, P6, R176.reuse, R170, 0x1 ;  /* 0x000000aab0aac211 */ /* 0x060fe400078c08ff */
[C---:B-1----:R-:W-:Y:S01]  /*d5e0*/  @!P3 LEA R168, P1, R176.reuse, R168, 0x1 ;  /* 0x000000a8b0a8b211 */ /* 0x042fe200078208ff */
[----:B------:R-:W-:Y:S01]  /*d5f0*/  @!PT LDS RZ, [RZ] ;  /* 0x00000000fffff984 */ /* 0x000fe20000000800 */
[----:B------:R-:W-:Y:S01]  /*d600*/  @!PT LDS RZ, [RZ] ;  /* 0x00000000fffff984 */ /* 0x000fe20000000800 */
[----:B------:R-:W-:Y:S01]  /*d610*/  @!PT LDS RZ, [RZ] ;  /* 0x00000000fffff984 */ /* 0x000fe20000000800 */
[----:B------:R2:W-:Y:S01]  /*d620*/  @!P3 LDGSTS.E.BYPASS.LTC128B.128 [R222+0x7000], desc[UR22][R174.64+0x40] ;  /* 0x07000040aedebfae */ /* 0x0005e2000b901d56 */
[----:B------:R-:W-:Y:S03]  /*d630*/  IADD3.X R165, R165, UR5, RZ, P0, !PT ;  /* 0x00000005a5a57c10 */ /* 0x000fe600087fe4ff */
[----:B------:R2:W-:Y:S01]  /*d640*/  @P2 STS.128 [R222+0x8000], RZ ;  /* 0x008000ffde002388 */ /* 0x0005e20000000c00 */
[C-C-:B------:R-:W-:Y:S02]  /*d650*/  @!P4 LEA.HI.X R171, R176.reuse, R171, R165.reuse, 0x1, P6 ;  /* 0x000000abb0abc211 */ /* 0x140fe400030f0ca5 */
[C-C-:B------:R-:W-:Y:S01]  /*d660*/  @!P3 LEA.HI.X R169, R176.reuse, R169, R165.reuse, 0x1, P1 ;  /* 0x000000a9b0a9b211 */ /* 0x140fe200008f0ca5 */
[----:B------:R-:W-:Y:S01]  /*d670*/  @!PT LDS RZ, [RZ] ;  /* 0x00000000fffff984 */ /* 0x000fe20000000800 */
[----:B------:R-:W-:Y:S01]  /*d680*/  @!PT LDS RZ, [RZ] ;  /* 0x00000000fffff984 */ /* 0x000fe20000000800 */
[----:B------:R-:W-:Y:S01]  /*d690*/  @!PT LDS RZ, [RZ] ;  /* 0x00000000fffff984 */ /* 0x000fe20000000800 */
[----:B------:R2:W-:Y:S01]  /*d6a0*/  @!P2 LDGSTS.E.BYPASS.LTC128B.128 [R222+0x8000], desc[UR22][R172.64+0x80] ;  /* 0x08000080acdeafae */ /* 0x0005e2000b901d56 */
[C---:B------:R-:W-:Y:S03]  /*d6b0*/  @!P2 LEA R166, P0, R176.reuse, R166, 0x1 ;  /* 0x000000a6b0a6a211 */ /* 0x040fe600078008ff */
[----:B------:R2:W-:Y:S01]  /*d6c0*/  @P4 STS.128 [R222+0x6800], RZ ;  /* 0x006800ffde004388 */ /* 0x0005e20000000c00 */
[----:B------:R-:W-:Y:S03]  /*d6d0*/  @!P2 LEA.HI.X R167, R176, R167, R165, 0x1, P0 ;  /* 0x000000a7b0a7a211 */ /* 0x000fe600000f0ca5 */
        /* <DEDUP_REMOVED lines=14> */
[----:B------:R-:W0:Y:S01]  /*d7c0*/  LDGDEPBAR ;  /* 0x00000000000079af */ /* 0x000e220000000000 */
[----:B------:R-:W-:Y:S05]  /*d7d0*/  BRA `(.L_x_91) ;  /* 0x0000000c00f47947 */ /* 0x000fea0003800000 */
.L_x_90:
[----:B------:R-:W-:Y:S01]  /*d7e0*/  ISETP.GE.AND P3, PT, R228, UR8, PT ;  /* 0x00000008e4007c0c */ /* 0x000fe2000bf66270 */
[----:B------:R-:W-:Y:S04]  /*d7f0*/  DEPBAR.LE SB0, 0x0 ;  /* 0x000080000000791a */ /* 0x000fe80000000000 */
[----:B------:R-:W-:Y:S01]  /*d800*/  BAR.SYNC.DEFER_BLOCKING 0x0 ;  /* 0x0000000000007b1d */ /* 0x000fe20000010000 */
[----:B------:R-:W-:Y:S01]  /*d810*/  ISETP.GE.AND P2, PT, R223, UR8, PT ;  /* 0x00000008df007c0c */ /* 0x000fe2000bf46270 */
[----:B------:R-:W-:Y:S01]  /*d820*/  USHF.R.S32.HI UR10, URZ, 0x1f, UR19 ;  /* 0x0000001f3f0a7899 */ /* 0x000fe20008011413 */
[----:B------:R-:W-:Y:S01]  /*d830*/  IMAD.U32 R14, RZ, RZ, UR19 ;  /* 0x00000013ff0e7e24 */ /* 0x000fe2000f8e00ff */
[----:B------:R-:W-:Y:S03]  /*d840*/  UIMAD UR9, UR21, UR19, URZ ;  /* 0x00000013150972a4 */ /* 0x000fe6000f8e023f */
[----:B------:R-:W-:Y:S01]  /*d850*/  IMAD.WIDE.U32 R14, R14, UR27, R234 ;  /* 0x0000001b0e0e7c25 */ /* 0x000fe2000f8e00ea */
[----:B------:R-:W-:Y:S02]  /*d860*/  UIMAD UR9, UR10, UR27, UR9 ;  /* 0x0000001b0a0972a4 */ /* 0x000fe4000f8e0209 */
[C---:B-1----:R-:W-:Y:S04]  /*d870*/  @!P4 LEA R16, P0, R14.reuse, R220, 0x1 ;  /* 0x000000dc0e10c211 */ /* 0x042fe800078008ff */
[----:B------:R-:W-:Y:S01]  /*d880*/  VIADD R13, R15, UR9 ;  /* 0x000000090f0d7c36 */ /* 0x000fe20008000000 */
[C---:B------:R-:W-:Y:S04]  /*d890*/  IADD3 R12, P5, R14.reuse, UR20, RZ ;  /* 0x000000140e0c7c10 */ /* 0x040fe8000ffbe0ff */
[C-C-:B------:R-:W-:Y:S01]  /*d8a0*/  @!P4 LEA.HI.X R17, R14.reuse, R221, R13.reuse, 0x1, P0 ;  /* 0x000000dd0e11c211 */ /* 0x140fe200000f0c0d */
[----:B------:R-:W-:Y:S01]  /*d8b0*/  @P4 STS [R222+0x9000], RZ ;  /* 0x009000ffde004388 */ /* 0x000fe20000000800 */
[----:B------:R-:W1:Y:S05]  /*d8c0*/  @!P3 LDC.64 R10, c[0x0][0x220] ;  /* 0x00008800ff0abb82 */ /* 0x000e6a0000000a00 */
[----:B------:R-:W-:Y:S06]  /*d8d0*/  @P4 STS [R222+0x9004], RZ ;  /* 0x009004ffde004388 */ /* 0x000fec0000000800 */
[----:B------:R-:W-:Y:S01]  /*d8e0*/  @P4 STS.64 [R222+0x9008], RZ ;  /* 0x009008ffde004388 */ /* 0x000fe20000000a00 */
[----:B------:R-:W3:Y:S05]  /*d8f0*/  @!P2 LDC.64 R8, c[0x0][0x220] ;  /* 0x00008800ff08ab82 */ /* 0x000eea0000000a00 */
[----:B------:R-:W-:Y:S01]  /*d900*/  @!PT LDS RZ, [RZ] ;  /* 0x00000000fffff984 */ /* 0x000fe20000000800 */
[----:B------:R-:W-:Y:S01]  /*d910*/  @!PT LDS RZ, [RZ] ;  /* 0x00000000fffff984 */ /* 0x000fe20000000800 */
[----:B------:R-:W-:Y:S01]  /*d920*/  @!PT LDS RZ, [RZ] ;  /* 0x00000000fffff984 */ /* 0x000fe20000000800 */
[----:B------:R4:W-:Y:S06]  /*d930*/  @!P4 LDGSTS.E.BYPASS.LTC128B.128 [R222+0x9000], desc[UR22][R16.64] ;  /* 0x0900000010decfae */ /* 0x0009ec000b901d56 */
[----:B------:R-:W-:Y:S01]  /*d940*/  @P3 STS.128 [R222+0xa000], RZ ;  /* 0x00a000ffde003388 */ /* 0x000fe20000000c00 */
[----:B------:R-:W5:Y:S08]  /*d950*/  @!P3 LDC.64 R6, c[0x0][0x220] ;  /* 0x00008800ff06bb82 */ /* 0x000f700000000a00 */
[----:B------:R-:W4:Y:S01]  /*d960*/  @!P2 LDC.64 R4, c[0x0][0x220] ;  /* 0x00008800ff04ab82 */ /* 0x000f220000000a00 */
[C---:B-1----:R-:W-:Y:S04]  /*d970*/  @!P3 LEA R10, P1, R14.reuse, R10, 0x1 ;  /* 0x0000000a0e0ab211 */ /* 0x042fe800078208ff */
[C-C-:B------:R-:W-:Y:S02]  /*d980*/  @!P3 LEA.HI.X R11, R14.reuse, R11, R13.reuse, 0x1, P1 ;  /* 0x0000000b0e0bb211 */ /* 0x140fe400008f0c0d */
[C---:B---3--:R-:W-:Y:S03]  /*d990*/  @!P2 LEA R8, P0, R14.reuse, R8, 0x1 ;  /* 0x000000080e08a211 */ /* 0x048fe600078008ff */
[----:B------:R-:W-:Y:S01]  /*d9a0*/  @!PT LDS RZ, [RZ] ;  /* 0x00000000fffff984 */ /* 0x000fe20000000800 */
[----:B------:R-:W-:Y:S01]  /*d9b0*/  @!PT LDS RZ, [RZ] ;  /* 0x00000000fffff984 */ /* 0x000fe20000000800 */
[----:B------:R-:W-:Y:S01]  /*d9c0*/  @!PT LDS RZ, [RZ] ;  /* 0x00000000fffff984 */ /* 0x000fe20000000800 */
[----:B------:R-:W-:Y:S01]  /*d9d0*/  @!P3 LDGSTS.E.BYPASS.LTC128B.128 [R222+0xa000], desc[UR22][R10.64+0x40] ;  /* 0x0a0000400adebfae */ /* 0x000fe2000b901d56 */
[----:B------:R-:W-:Y:S05]  /*d9e0*/  @!P2 LEA.HI.X R9, R14, R9, R13, 0x1, P0 ;  /* 0x000000090e09a211 */ /* 0x000fea00000f0c0d */
[----:B------:R-:W-:Y:S01]  /*d9f0*/  @P2 STS.128 [R222+0xb000], RZ ;  /* 0x00b000ffde002388 */ /* 0x000fe20000000c00 */
[----:B------:R-:W-:Y:S02]  /*da00*/  IADD3.X R13, R13, UR12, RZ, P5, !PT ;  /* 0x0000000c0d0d7c10 */ /* 0x000fe4000affe4ff */
[C---:B--2---:R-:W-:Y:S03]  /*da10*/  @!P4 LEA R14, P5, R12.reuse, R218, 0x1 ;  /* 0x000000da0c0ec211 */ /* 0x044fe600078a08ff */
[----:B------:R-:W-:Y:S01]  /*da20*/  @!PT LDS RZ, [RZ] ;  /* 0x00000000fffff984 */ /* 0x000fe20000000800 */
[----:B------:R-:W-:Y:S01]  /*da30*/  @!PT LDS RZ, [RZ] ;  /* 0x00000000fffff984 */ /* 0x000fe20000000800 */
[----:B------:R-:W-:Y:S01]  /*da40*/  @!PT LDS RZ, [RZ] ;  /* 0x00000000fffff984 */ /* 0x000fe20000000800 */
[----:B------:R-:W-:Y:S01]  /*da50*/  @!P2 LDGSTS.E.BYPASS.LTC128B.128 [R222+0xb000], desc[UR22][R8.64+0x80] ;  /* 0x0b00008008deafae */ /* 0x000fe2000b901d56 */
[C---:B-----5:R-:W-:Y:S02]  /*da60*/  @!P3 LEA R6, P1, R12.reuse, R6, 0x1 ;  /* 0x000000060c06b211 */ /* 0x060fe400078208ff */
[C-C-:B------:R-:W-:Y:S03]  /*da70*/  @!P4 LEA.HI.X R15, R12.reuse, R219, R13.reuse, 0x1, P5 ;  /* 0x000000db0c0fc211 */ /* 0x140fe600028f0c0d */
[----:B------:R-:W-:Y:S01]  /*da80*/  @P4 STS.128 [R222+0x9800], RZ ;  /* 0x009800ffde004388 */ /* 0x000fe20000000c00 */
[C-C-:B------:R-:W-:Y:S02]  /*da90*/  @!P3 LEA.HI.X R7, R12.reuse, R7, R13.reuse, 0x1, P1 ;  /* 0x000000070c07b211 */ /* 0x140fe400008f0c0d */
[C---:B----4-:R-:W-:Y:S03]  /*daa0*/  @!P2 LEA R4, P0, R12.reuse, R4, 0x1 ;  /* 0x000000040c04a211 */ /* 0x050fe600078008ff */
[----:B------:R-:W-:Y:S01]  /*dab0*/  @!PT LDS RZ, [RZ] ;  /* 0x00000000fffff984 */ /* 0x000fe20000000800 */
[----:B------:R-:W-:Y:S01]  /*dac0*/  @!PT LDS RZ, [RZ] ;  /* 0x00000000fffff984 */ /* 0x000fe20000000800 */
[----:B------:R-:W-:Y:S01]  /*dad0*/  @!PT LDS RZ, [RZ] ;  /* 0x00000000fffff984 */ /* 0x000fe20000000800 */
[----:B------:R-:W-:Y:S01]  /*dae0*/  @!P4 LDGSTS.E.BYPASS.LTC128B.128 [R222+0x9800], desc[UR22][R14.64] ;  /* 0x098000000edecfae */ /* 0x000fe2000b901d56 */
[----:B------:R-:W-:Y:S02]  /*daf0*/  ISETP.LT.AND P5, PT, RZ, UR19, PT ;  /* 0x00000013ff007c0c */ /* 0x000fe4000bfa1270 */
[----:B------:R-:W-:Y:S03]  /*db00*/  @!P2 LEA.HI.X R5, R12, R5, R13, 0x1, P0 ;  /* 0x000000050c05a211 */ /* 0x000fe600000f0c0d */
[----:B------:R-:W-:Y:S06]  /*db10*/  @P3 STS.128 [R222+0xa800], RZ ;  /* 0x00a800ffde003388 */ /* 0x000fec0000000c00 */
[----:B------:R-:W-:Y:S01]  /*db20*/  @!PT LDS RZ, [RZ] ;  /* 0x00000000fffff984 */ /* 0x000fe20000000800 */
[----:B------:R-:W-:Y:S01]  /*db30*/  @!PT LDS RZ, [RZ] ;  /* 0x00000000fffff984 */ /* 0x000fe20000000800 */
[----:B------:R-:W-:Y:S01]  /*db40*/  @!PT LDS RZ, [RZ] ;  /* 0x00000000fffff984 */ /* 0x000fe20000000800 */
[----:B------:R-:W-:Y:S06]  /*db50*/  @!P3 LDGSTS.E.BYPASS.LTC128B.128 [R222+0xa800], desc[UR22][R6.64+0x40] ;  /* 0x0a80004006debfae */ /* 0x000fec000b901d56 */
[----:B------:R-:W-:Y:S06]  /*db60*/  @P2 STS.128 [R222+0xb800], RZ ;  /* 0x00b800ffde002388 */ /* 0x000fec0000000c00 */
[----:B------:R-:W-:Y:S01]  /*db70*/  @!PT LDS RZ, [RZ] ;  /* 0x00000000fffff984 */ /* 0x000fe20000000800 */
[----:B------:R-:W-:Y:S01]  /*db80*/  @!PT LDS RZ, [RZ] ;  /* 0x00000000fffff984 */ /* 0x000fe20000000800 */
[----:B------:R-:W-:Y:S01]  /*db90*/  @!PT LDS RZ, [RZ] ;  /* 0x00000000fffff984 */ /* 0x000fe20000000800 */
[----:B------:R1:W-:Y:S06]  /*dba0*/  @!P2 LDGSTS.E.BYPASS.LTC128B.128 [R222+0xb800], desc[UR22][R4.64+0x80] ;  /* 0x0b80008004deafae */ /* 0x0003ec000b901d56 */
[----:B------:R-:W-:Y:S06]  /*dbb0*/  LDSM.16.M88.4 R64, [R217] ;  /* 0x00000000d940783b */ /* 0x000fec0000000200 */
[----:B------:R-:W1:Y:S06]  /*dbc0*/  LDSM.16.M88.4 R16, [R216+0x6000] ;  /* 0x00600000d810783b */ /* 0x000e6c0000000200 */
[----:B------:R-:W2:Y:S06]  /*dbd0*/  LDSM.16.M88.4 R60, [R217+0x1000] ;  /* 0x00100000d93c783b */ /* 0x000eac0000000200 */
[----:B------:R-:W3:Y:S06]  /*dbe0*/  LDSM.16.M88.4 R32, [R216+0x6400] ;  /* 0x00640000d820783b */ /* 0x000eec0000000200 */
[----:B------:R-:W0:Y:S06]  /*dbf0*/  LDGDEPBAR ;  /* 0x00000000000079af */ /* 0x000e2c0000000000 */
[----:B------:R-:W4:Y:S06]  /*dc00*/  LDSM.16.M88.4 R48, [R216+0x6800] ;  /* 0x00680000d830783b */ /* 0x000f2c0000000200 */
[----:B------:R-:W5:Y:S06]  /*dc10*/  LDSM.16.M88.4 R168, [R216+0x6c00] ;  /* 0x006c0000d8a8783b */ /* 0x000f6c0000000200 */
[----:B------:R-:W-:Y:S01]  /*dc20*/  LDSM.16.M88.4 R172, [R215] ;  /* 0x00000000d7ac783b */ /* 0x000fe20000000200 */
[-C--:B-1----:R-:W-:Y:S05]  /*dc30*/  HMMA.16816.F32 R4, R64, R16.reuse, RZ ;  /* 0x000000104004723c */ /* 0x082fea00000018ff */
[----:B------:R-:W1:Y:S01]  /*dc40*/  LDSM.16.M88.4 R176, [R213+0x6000] ;  /* 0x00600000d5b0783b */ /* 0x000e620000000200 */
[C---:B--2---:R-:W-:Y:S05]  /*dc50*/  HMMA.16816.F32 R8, R60.reuse, R16, RZ ;  /* 0x000000103c08723c */ /* 0x044fea00000018ff */
[----:B------:R-:W2:Y:S01]  /*dc60*/  LDSM.16.M88.4 R180, [R215+0x1000] ;  /* 0x00100000d7b4783b */ /* 0x000ea20000000200 */
[-C--:B------:R-:W-:Y:S05]  /*dc70*/  HMMA.16816.F32 R12, R60, R18.reuse, RZ ;  /* 0x000000123c0c723c */ /* 0x080fea00000018ff */
[----:B------:R-:W2:Y:S01]  /*dc80*/  LDSM.16.M88.4 R184, [R213+0x6400] ;  /* 0x00640000d5b8783b */ /* 0x000ea20000000200 */
[C---:B------:R-:W-:Y:S05]  /*dc90*/  HMMA.16816.F32 R16, R64.reuse, R18, RZ ;  /* 0x000000124010723c */ /* 0x040fea00000018ff */
[----:B------:R-:W2:Y:S01]  /*dca0*/  LDSM.16.M88.4 R188, [R213+0x6800] ;  /* 0x00680000d5bc783b */ /* 0x000ea20000000200 */
[-C--:B---3--:R-:W-:Y:S05]  /*dcb0*/  HMMA.16816.F32 R20, R64, R32.reuse, RZ ;  /* 0x000000204014723c */ /* 0x088fea00000018ff */
[----:B------:R-:W3:Y:S01]  /*dcc0*/  LDSM.16.M88.4 R192, [R213+0x6c00] ;  /* 0x006c0000d5c0783b */ /* 0x000ee20000000200 */
[C---:B------:R-:W-:Y:S05]  /*dcd0*/  HMMA.16816.F32 R24, R60.reuse, R32, RZ ;  /* 0x000000203c18723c */ /* 0x040fea00000018ff */
[----:B------:R-:W-:Y:S01]  /*dce0*/  LDSM.16.M88.4 R196, [R217+0x2000] ;  /* 0x00200000d9c4783b */ /* 0x000fe20000000200 */
[-C--:B------:R-:W-:Y:S05]  /*dcf0*/  HMMA.16816.F32 R28, R60, R34.reuse, RZ ;  /* 0x000000223c1c723c */ /* 0x080fea00000018ff */
[----:B------:R-:W3:Y:S01]  /*dd00*/  LDSM.16.M88.4 R200, [R216+0x7000] ;  /* 0x00700000d8c8783b */ /* 0x000ee20000000200 */
[C---:B------:R-:W-:Y:S05]  /*dd10*/  HMMA.16816.F32 R32, R64.reuse, R34, RZ ;  /* 0x000000224020723c */ /* 0x040fea00000018ff */
[----:B------:R-:W3:Y:S01]  /*dd20*/  LDSM.16.M88.4 R204, [R217+0x3000] ;  /* 0x00300000d9cc783b */ /* 0x000ee20000000200 */
[-C--:B----4-:R-:W-:Y:S05]  /*dd30*/  HMMA.16816.F32 R36, R64, R48.reuse, RZ ;  /* 0x000000304024723c */ /* 0x090fea00000018ff */
[----:B------:R-:W-:Y:S01]  /*dd40*/  LDSM.16.M88.4 R208, [R213+0x7c00] ;  /* 0x007c0000d5d0783b */ /* 0x000fe20000000200 */
[C---:B------:R-:W-:Y:S06]  /*dd50*/  HMMA.16816.F32 R40, R60.reuse, R48, RZ ;  /* 0x000000303c28723c */ /* 0x040fec00000018ff */
[-C--:B------:R-:W-:Y:S06]  /*dd60*/  HMMA.16816.F32 R44, R60, R50.reuse, RZ ;  /* 0x000000323c2c723c */ /* 0x080fec00000018ff */
[C---:B------:R-:W-:Y:S06]  /*dd70*/  HMMA.16816.F32 R48, R64.reuse, R50, RZ ;  /* 0x000000324030723c */ /* 0x040fec00000018ff */
[-C--:B-----5:R-:W-:Y:S06]  /*dd80*/  HMMA.16816.F32 R52, R64, R168.reuse, RZ ;  /* 0x000000a84034723c */ /* 0x0a0fec00000018ff */
[C---:B------:R-:W-:Y:S06]  /*dd90*/  HMMA.16816.F32 R56, R60.reuse, R168, RZ ;  /* 0x000000a83c38723c */ /* 0x040fec00000018ff */
[-C--:B------:R-:W-:Y:S06]  /*dda0*/  HMMA.16816.F32 R60, R60, R170.reuse, RZ ;  /* 0x000000aa3c3c723c */ /* 0x080fec00000018ff */
[----:B------:R-:W-:Y:S01]  /*ddb0*/  HMMA.16816.F32 R64, R64, R170, RZ ;  /* 0x000000aa4040723c */ /* 0x000fe200000018ff */
[----:B------:R-:W4:Y:S05]  /*ddc0*/  LDSM.16.M88.4 R168, [R216+0x7400] ;  /* 0x00740000d8a8783b */ /* 0x000f2a0000000200 */
[-C--:B-1----:R-:W-:Y:S06]  /*ddd0*/  HMMA.16816.F32 R4, R172, R176.reuse, R4 ;  /* 0x000000b0ac04723c */ /* 0x082fec0000001804 */
[C---:B--2---:R-:W-:Y:S06]  /*dde0*/  HMMA.16816.F32 R8, R180.reuse, R176, R8 ;  /* 0x000000b0b408723c */ /* 0x044fec0000001808 */
[-C--:B------:R-:W-:Y:S06]  /*ddf0*/  HMMA.16816.F32 R12, R180, R178.reuse, R12 ;  /* 0x000000b2b40c723c */ /* 0x080fec000000180c */
[C---:B------:R-:W-:Y:S01]  /*de00*/  HMMA.16816.F32 R16, R172.reuse, R178, R16 ;  /* 0x000000b2ac10723c */ /* 0x040fe20000001810 */
[----:B------:R-:W1:Y:S05]  /*de10*/  LDSM.16.M88.4 R176, [R216+0x7800] ;  /* 0x00780000d8b0783b */ /* 0x000e6a0000000200 */
[-C--:B------:R-:W-:Y:S06]  /*de20*/  HMMA.16816.F32 R20, R172, R184.reuse, R20 ;  /* 0x000000b8ac14723c */ /* 0x080fec0000001814 */
[C---:B------:R-:W-:Y:S06]  /*de30*/  HMMA.16816.F32 R24, R180.reuse, R184, R24 ;  /* 0x000000b8b418723c */ /* 0x040fec0000001818 */
[-C--:B------:R-:W-:Y:S06]  /*de40*/  HMMA.16816.F32 R28, R180, R186.reuse, R28 ;  /* 0x000000bab41c723c */ /* 0x080fec000000181c */
[C---:B------:R-:W-:Y:S01]  /*de50*/  HMMA.16816.F32 R32, R172.reuse, R186, R32 ;  /* 0x000000baac20723c */ /* 0x040fe20000001820 */
[----:B------:R-:W2:Y:S05]  /*de60*/  LDSM.16.M88.4 R184, [R216+0x7c00] ;  /* 0x007c0000d8b8783b */ /* 0x000eaa0000000200 */
[-C--:B------:R-:W-:Y:S06]  /*de70*/  HMMA.16816.F32 R36, R172, R188.reuse, R36 ;  /* 0x000000bcac24723c */ /* 0x080fec0000001824 */
[C---:B------:R-:W-:Y:S06]  /*de80*/  HMMA.16816.F32 R40, R180.reuse, R188, R40 ;  /* 0x000000bcb428723c */ /* 0x040fec0000001828 */
[-C--:B------:R-:W-:Y:S06]  /*de90*/  HMMA.16816.F32 R44, R180, R190.reuse, R44 ;  /* 0x000000beb42c723c */ /* 0x080fec000000182c */
[C---:B------:R-:W-:Y:S01]  /*dea0*/  HMMA.16816.F32 R48, R172.reuse, R190, R48 ;  /* 0x000000beac30723c */ /* 0x040fe20000001830 */
[----:B------:R-:W-:Y:S05]  /*deb0*/  LDSM.16.M88.4 R188, [R215+0x3000] ;  /* 0x00300000d7bc783b */ /* 0x000fea0000000200 */
[-C--:B---3--:R-:W-:Y:S06]  /*dec0*/  HMMA.16816.F32 R52, R172, R192.reuse, R52 ;  /* 0x000000c0ac34723c */ /* 0x088fec0000001834 */
[C---:B------:R-:W-:Y:S06]  /*ded0*/  HMMA.16816.F32 R56, R180.reuse, R192, R56 ;  /* 0x000000c0b438723c */ /* 0x040fec0000001838 */
[-C--:B------:R-:W-:Y:S01]  /*dee0*/  HMMA.16816.F32 R60, R180, R194.reuse, R60 ;  /* 0x000000c2b43c723c */ /* 0x080fe2000000183c */
[----:B------:R-:W-:Y:S05]  /*def0*/  LDSM.16.M88.4 R180, [R213+0x7000] ;  /* 0x00700000d5b4783b */ /* 0x000fea0000000200 */
[----:B------:R-:W-:Y:S01]  /*df00*/  HMMA.16816.F32 R64, R172, R194, R64 ;  /* 0x000000c2ac40723c */ /* 0x000fe20000001840 */
[----:B------:R-:W3:Y:S05]  /*df10*/  LDSM.16.M88.4 R172, [R215+0x2000] ;  /* 0x00200000d7ac783b */ /* 0x000eea0000000200 */
[-C--:B------:R-:W-:Y:S01]  /*df20*/  HMMA.16816.F32 R4, R196, R200.reuse, R4 ;  /* 0x000000c8c404723c */ /* 0x080fe20000001804 */
[----:B------:R-:W5:Y:S05]  /*df30*/  LDSM.16.M88.4 R192, [R213+0x7400] ;  /* 0x00740000d5c0783b */ /* 0x000f6a0000000200 */
[C---:B------:R-:W-:Y:S06]  /*df40*/  HMMA.16816.F32 R8, R204.reuse, R200, R8 ;  /* 0x000000c8cc08723c */ /* 0x040fec0000001808 */
[-C--:B------:R-:W-:Y:S06]  /*df50*/  HMMA.16816.F32 R12, R204, R202.reuse, R12 ;  /* 0x000000cacc0c723c */ /* 0x080fec000000180c */
[C---:B------:R-:W-:Y:S01]  /*df60*/  HMMA.16816.F32 R16, R196.reuse, R202, R16 ;  /* 0x000000cac410723c */ /* 0x040fe20000001810 */
[----:B------:R-:W5:Y:S05]  /*df70*/  LDSM.16.M88.4 R200, [R213+0x7800] ;  /* 0x00780000d5c8783b */ /* 0x000f6a0000000200 */
[-C--:B----4-:R-:W-:Y:S06]  /*df80*/  HMMA.16816.F32 R20, R196, R168.reuse, R20 ;  /* 0x000000a8c414723c */ /* 0x090fec0000001814 */
[C---:B------:R-:W-:Y:S06]  /*df90*/  HMMA.16816.F32 R24, R204.reuse, R168, R24 ;  /* 0x000000a8cc18723c */ /* 0x040fec0000001818 */
[-C--:B------:R-:W-:Y:S06]  /*dfa0*/  HMMA.16816.F32 R28, R204, R170.reuse, R28 ;  /* 0x000000aacc1c723c */ /* 0x080fec000000181c */
[C---:B------:R-:W-:Y:S01]  /*dfb0*/  HMMA.16816.F32 R32, R196.reuse, R170, R32 ;  /* 0x000000aac420723c */ /* 0x040fe20000001820 */
[----:B------:R-:W-:Y:S05]  /*dfc0*/  LDSM.16.M88.4 R168, [R217+0x4000] ;  /* 0x00400000d9a8783b */ /* 0x000fea0000000200 */
[-C--:B-1----:R-:W-:Y:S06]  /*dfd0*/  HMMA.16816.F32 R36, R196, R176.reuse, R36 ;  /* 0x000000b0c424723c */ /* 0x082fec0000001824 */
[C---:B------:R-:W-:Y:S06]  /*dfe0*/  HMMA.16816.F32 R40, R204.reuse, R176, R40 ;  /* 0x000000b0cc28723c */ /* 0x040fec0000001828 */
[-C--:B------:R-:W-:Y:S06]  /*dff0*/  HMMA.16816.F32 R44, R204, R178.reuse, R44 ;  /* 0x000000b2cc2c723c */ /* 0x080fec000000182c */
[C---:B------:R-:W-:Y:S01]  /*e000*/  HMMA.16816.F32 R48, R196.reuse, R178, R48 ;  /* 0x000000b2c430723c */ /* 0x040fe20000001830 */
[----:B------:R-:W1:Y:S05]  /*e010*/  LDSM.16.M88.4 R176, [R216+0x8000] ;  /* 0x00800000d8b0783b */ /* 0x000e6a0000000200 */
[-C--:B--2---:R-:W-:Y:S06]  /*e020*/  HMMA.16816.F32 R52, R196, R184.reuse, R52 ;  /* 0x000000b8c434723c */ /* 0x084fec0000001834 */
[C---:B------:R-:W-:Y:S06]  /*e030*/  HMMA.16816.F32 R56, R204.reuse, R184, R56 ;  /* 0x000000b8cc38723c */ /* 0x040fec0000001838 */
[-C--:B------:R-:W-:Y:S01]  /*e040*/  HMMA.16816.F32 R60, R204, R186.reuse, R60 ;  /* 0x000000bacc3c723c */ /* 0x080fe2000000183c */
[----:B------:R-:W-:Y:S05]  /*e050*/  LDSM.16.M88.4 R204, [R213+0x8400] ;  /* 0x00840000d5cc783b */ /* 0x000fea0000000200 */
[----:B------:R-:W-:Y:S01]  /*e060*/  HMMA.16816.F32 R64, R196, R186, R64 ;  /* 0x000000bac440723c */ /* 0x000fe20000001840 */
[----:B------:R-:W2:Y:S05]  /*e070*/  LDSM.16.M88.4 R184, [R217+0x5000] ;  /* 0x00500000d9b8783b */ /* 0x000eaa0000000200 */
[-C--:B---3--:R-:W-:Y:S01]  /*e080*/  HMMA.16816.F32 R4, R172, R180.reuse, R4 ;  /* 0x000000b4ac04723c */ /* 0x088fe20000001804 */
[----:B------:R-:W-:Y:S05]  /*e090*/  LDSM.16.M88.4 R196, [R213+0x8000] ;  /* 0x00800000d5c4783b */ /* 0x000fea0000000200 */
[C---:B------:R-:W-:Y:S06]  /*e0a0*/  HMMA.16816.F32 R8, R188.reuse, R180, R8 ;  /* 0x000000b4bc08723c */ /* 0x040fec0000001808 */
[-C--:B------:R-:W-:Y:S06]  /*e0b0*/  HMMA.16816.F32 R12, R188, R182.reuse, R12 ;  /* 0x000000b6bc0c723c */ /* 0x080fec000000180c */
[C---:B------:R-:W-:Y:S01]  /*e0c0*/  HMMA.16816.F32 R16, R172.reuse, R182, R16 ;  /* 0x000000b6ac10723c */ /* 0x040fe20000001810 */
[----:B------:R-:W3:Y:S05]  /*e0d0*/  LDSM.16.M88.4 R180, [R216+0x8400] ;  /* 0x00840000d8b4783b */ /* 0x000eea0000000200 */
        /* <DEDUP_REMOVED lines=13> */
[----:B------:R-:W4:Y:S05]  /*e1b0*/  LDSM.16.M88.4 R188, [R216+0x8800] ;  /* 0x00880000d8bc783b */ /* 0x000f2a0000000200 */
[----:B------:R-:W-:Y:S01]  /*e1c0*/  HMMA.16816.F32 R64, R172, R210, R64 ;  /* 0x000000d2ac40723c */ /* 0x000fe20000001840 */
[----:B------:R-:W5:Y:S05]  /*e1d0*/  LDSM.16.M88.4 R172, [R215+0x4000] ;  /* 0x00400000d7ac783b */ /* 0x000f6a0000000200 */
[-C--:B-1----:R-:W-:Y:S01]  /*e1e0*/  HMMA.16816.F32 R4, R168, R176.reuse, R4 ;  /* 0x000000b0a804723c */ /* 0x082fe20000001804 */
[----:B------:R-:W-:Y:S05]  /*e1f0*/  LDSM.16.M88.4 R208, [R213+0x8c00] ;  /* 0x008c0000d5d0783b */ /* 0x000fea0000000200 */
[C---:B--2---:R-:W-:Y:S06]  /*e200*/  HMMA.16816.F32 R8, R184.reuse, R176, R8 ;  /* 0x000000b0b808723c */ /* 0x044fec0000001808 */
[-C--:B------:R-:W-:Y:S06]  /*e210*/  HMMA.16816.F32 R12, R184, R178.reuse, R12 ;  /* 0x000000b2b80c723c */ /* 0x080fec000000180c */
[C---:B------:R-:W-:Y:S01]  /*e220*/  HMMA.16816.F32 R16, R168.reuse, R178, R16 ;  /* 0x000000b2a810723c */ /* 0x040fe20000001810 */
[----:B------:R-:W1:Y:S01]  /*e230*/  LDSM.16.M88.4 R176, [R213+0x8800] ;  /* 0x00880000d5b0783b */ /* 0x000e620000000200 */
[----:B------:R-:W-:Y:S04]  /*e240*/  DEPBAR.LE SB0, 0x0 ;  /* 0x000080000000791a */ /* 0x000fe80000000000 */
[-C--:B---3--:R-:W-:Y:S01]  /*e250*/  HMMA.16816.F32 R20, R168, R180.reuse, R20 ;  /* 0x000000b4a814723c */ /* 0x088fe20000001814 */
[----:B------:R-:W-:Y:S05]  /*e260*/  BAR.SYNC.DEFER_BLOCKING 0x0 ;  /* 0x0000000000007b1d */ /* 0x000fea0000010000 */
[C---:B------:R-:W-:Y:S06]  /*e270*/  HMMA.16816.F32 R24, R184.reuse, R180, R24 ;  /* 0x000000b4b818723c */ /* 0x040fec0000001818 */
[-C--:B------:R-:W-:Y:S06]  /*e280*/  HMMA.16816.F32 R28, R184, R182.reuse, R28 ;  /* 0x000000b6b81c723c */ /* 0x080fec000000181c */
[C---:B------:R-:W-:Y:S06]  /*e290*/  HMMA.16816.F32 R32, R168.reuse, R182, R32 ;  /* 0x000000b6a820723c */ /* 0x040fec0000001820 */
[-C--:B----4-:R-:W-:Y:S06]  /*e2a0*/  HMMA.16816.F32 R36, R168, R188.reuse, R36 ;  /* 0x000000bca824723c */ /* 0x090fec0000001824 */
[C---:B------:R-:W-:Y:S06]  /*e2b0*/  HMMA.16816.F32 R40, R184.reuse, R188, R40 ;  /* 0x000000bcb828723c */ /* 0x040fec0000001828 */
[-C--:B------:R-:W-:Y:S06]  /*e2c0*/  HMMA.16816.F32 R44, R184, R190.reuse, R44 ;  /* 0x000000beb82c723c */ /* 0x080fec000000182c */
[C---:B------:R-:W-:Y:S06]  /*e2d0*/  HMMA.16816.F32 R48, R168.reuse, R190, R48 ;  /* 0x000000bea830723c */ /* 0x040fec0000001830 */
[-C--:B------:R-:W-:Y:S06]  /*e2e0*/  HMMA.16816.F32 R52, R168, R192.reuse, R52 ;  /* 0x000000c0a834723c */ /* 0x080fec0000001834 */
[C---:B------:R-:W-:Y:S06]  /*e2f0*/  HMMA.16816.F32 R56, R184.reuse, R192, R56 ;  /* 0x000000c0b838723c */ /* 0x040fec0000001838 */
[-C--:B------:R-:W-:Y:S06]  /*e300*/  HMMA.16816.F32 R60, R184, R194.reuse, R60 ;  /* 0x000000c2b83c723c */ /* 0x080fec000000183c */
[----:B------:R-:W-:Y:S06]  /*e310*/  HMMA.16816.F32 R64, R168, R194, R64 ;  /* 0x000000c2a840723c */ /* 0x000fec0000001840 */
[-C--:B-----5:R-:W-:Y:S06]  /*e320*/  HMMA.16816.F32 R4, R172, R196.reuse, R4 ;  /* 0x000000c4ac04723c */ /* 0x0a0fec0000001804 */
[C---:B------:R-:W-:Y:S06]  /*e330*/  HMMA.16816.F32 R8, R200.reuse, R196, R8 ;  /* 0x000000c4c808723c */ /* 0x040fec0000001808 */
[-C--:B------:R-:W-:Y:S06]  /*e340*/  HMMA.16816.F32 R12, R200, R198.reuse, R12 ;  /* 0x000000c6c80c723c */ /* 0x080fec000000180c */
[C---:B------:R-:W-:Y:S06]  /*e350*/  HMMA.16816.F32 R16, R172.reuse, R198, R16 ;  /* 0x000000c6ac10723c */ /* 0x040fec0000001810 */
        /* <DEDUP_REMOVED lines=69> */
.L_x_91:
[----:B--2---:R-:W-:Y:S01]  /*e7b0*/  SHFL.BFLY PT, R167, R178, 0x2, 0x1f ;  /* 0x0c401f00b2a77f89 */ /* 0x004fe200000e0000 */
[----:B------:R-:W-:Y:S01]  /*e7c0*/  FMNMX.FTZ R183, R67, R183, !PT ;  /* 0x000000b743b77209 */ /* 0x000fe20007810000 */
[----:B------:R-:W-:Y:S01]  /*e7d0*/  UIADD3 UR19, UR19, -0x1, URZ ;  /* 0xffffffff13137890 */ /* 0x000fe2000fffe03f */
[----:B------:R-:W-:Y:S02]  /*e7e0*/  FMNMX.FTZ R171, R57, R182, !PT ;  /* 0x000000b639ab7209 */ /* 0x000fe40007810000 */
[----:B------:R-:W-:Y:S03]  /*e7f0*/  FMNMX.FTZ R165, R58, R181, !PT ;  /* 0x000000b53aa57209 */ /* 0x000fe60007810000 */
[----:B------:R-:W-:Y:S01]  /*e800*/  SHFL.BFLY PT, R172, R183, 0x2, 0x1f ;  /* 0x0c401f00b7ac7f89 */ /* 0x000fe200000e0000 */
[----:B------:R-:W-:Y:S02]  /*e810*/  FMNMX.FTZ R171, R60, R171, !PT ;  /* 0x000000ab3cab7209 */ /* 0x000fe40007810000 */
[----:B------:R-:W-:Y:S02]  /*e820*/  FMNMX.FTZ R165, R59, R165, !PT ;  /* 0x000000a53ba57209 */ /* 0x000fe40007810000 */
[----:B------:R-:W-:Y:S02]  /*e830*/  FMNMX.FTZ R171, R61, R171, !PT ;  /* 0x000000ab3dab7209 */ /* 0x000fe40007810000 */
[----:B------:R-:W-:Y:S03]  /*e840*/  FMNMX.FTZ R165, R62, R165, !PT ;  /* 0x000000a53ea57209 */ /* 0x000fe60007810000 */
[----:B------:R-:W-:Y:S01]  /*e850*/  SHFL.BFLY PT, R166, R171, 0x2, 0x1f ;  /* 0x0c401f00aba67f89 */ /* 0x000fe200000e0000 */
[----:B------:R-:W-:Y:S07]  /*e860*/  FMNMX.FTZ R165, R63, R165, !PT ;  /* 0x000000a53fa57209 */ /* 0x000fee0007810000 */
[----:B------:R-:W1:Y:S02]  /*e870*/  SHFL.BFLY PT, R169, R165, 0x2, 0x1f ;  /* 0x0c401f00a5a97f89 */ /* 0x000e6400000e0000 */
[----:B-1----:R-:W-:Y:S02]  /*e880*/  FMNMX.FTZ R169, R165, R169, !PT ;  /* 0x000000a9a5a97209 */ /* 0x002fe40007810000 */
[----:B------:R-:W-:Y:S02]  /*e890*/  FMNMX.FTZ R178, R178, R167, !PT ;  /* 0x000000a7b2b27209 */ /* 0x000fe40007810000 */
[----:B------:R-:W-:Y:S02]  /*e8a0*/  FMNMX.FTZ R172, R183, R172, !PT ;  /* 0x000000acb7ac7209 */ /* 0x000fe40007810000 */
[----:B------:R-:W1:Y:S01]  /*e8b0*/  SHFL.BFLY PT, R165, R169, 0x1, 0x1f ;  /* 0x0c201f00a9a57f89 */ /* 0x000e6200000e0000 */
[----:B------:R-:W-:Y:S07]  /*e8c0*/  FMNMX.FTZ R171, R171, R166, !PT ;  /* 0x000000a6abab7209 */ /* 0x000fee0007810000 */
[----:B------:R-:W2:Y:S08]  /*e8d0*/  SHFL.BFLY PT, R168, R178, 0x1, 0x1f ;  /* 0x0c201f00b2a87f89 */ /* 0x000eb000000e0000 */
[----:B------:R-:W3:Y:S08]  /*e8e0*/  SHFL.BFLY PT, R167, R172, 0x1, 0x1f ;  /* 0x0c201f00aca77f89 */ /* 0x000ef000000e0000 */
[----:B------:R-:W4:Y:S01]  /*e8f0*/  SHFL.BFLY PT, R170, R171, 0x1, 0x1f ;  /* 0x0c201f00abaa7f89 */ /* 0x000f2200000e0000 */
[----:B-1----:R-:W-:Y:S02]  /*e900*/  FMNMX.FTZ R165, R169, R165, !PT ;  /* 0x000000a5a9a57209 */ /* 0x002fe40007810000 */
[----:B--2---:R-:W-:Y:S03]  /*e910*/  FMNMX.FTZ R168, R178, R168, !PT ;  /* 0x000000a8b2a87209 */ /* 0x004fe60007810000 */
[C---:B------:R-:W-:Y:S01]  /*e920*/  FADD.FTZ R0, -R165.reuse, R0 ;  /* 0x00000000a5007221 */ /* 0x040fe20000010100 */
[----:B------:R-:W-:Y:S01]  /*e930*/  FMUL.FTZ R193, R165, UR4 ;  /* 0x00000004a5c17c20 */ /* 0x000fe20008410000 */
[----:B------:R-:W-:Y:S01]  /*e940*/  LDSM.16.MT88.4 R176, [R212+0x9000] ;  /* 0x00900000d4b0783b */ /* 0x000fe20000004200 */
[----:B---3--:R-:W-:Y:S01]  /*e950*/  FMNMX.FTZ R167, R172, R167, !PT ;  /* 0x000000a7aca77209 */ /* 0x008fe20007810000 */
[C---:B------:R-:W-:Y:S01]  /*e960*/  FADD.FTZ R166, -R168.reuse, R3 ;  /* 0x00000003a8a67221 */ /* 0x040fe20000010100 */
[C---:B------:R-:W-:Y:S01]  /*e970*/  FMUL.FTZ R196, R168.reuse, UR4 ;  /* 0x00000004a8c47c20 */ /* 0x040fe20008410000 */
[----:B------:R-:W-:Y:S01]  /*e980*/  FSETP.NEU.FTZ.AND P0, PT, R168, -INF , PT ;  /* 0xff800000a800780b */ /* 0x000fe20003f1d000 */
[----:B------:R-:W-:Y:S01]  /*e990*/  FMUL.FTZ R0, R0, UR4 ;  /* 0x0000000400007c20 */ /* 0x000fe20008410000 */
[----:B------:R-:W-:Y:S01]  /*e9a0*/  FMUL.FTZ R166, R166, UR4 ;  /* 0x00000004a6a67c20 */ /* 0x000fe20008410000 */
[C---:B------:R-:W-:Y:S01]  /*e9b0*/  FADD.FTZ R3, -R167.reuse, R164 ;  /* 0x000000a4a7037221 */ /* 0x040fe20000010100 */
[----:B------:R-:W-:Y:S01]  /*e9c0*/  FSEL R196, R196, RZ, P0 ;  /* 0x000000ffc4c47208 */ /* 0x000fe20000000000 */
[C---:B------:R-:W-:Y:S01]  /*e9d0*/  FMUL.FTZ R195, R167.reuse, UR4 ;  /* 0x00000004a7c37c20 */ /* 0x040fe20008410000 */
[----:B------:R4:W1:Y:S01]  /*e9e0*/  MUFU.EX2 R164, R166 ;  /* 0x000000a600a47308 */ /* 0x0008620000000800 */
[----:B------:R-:W-:Y:S01]  /*e9f0*/  FSETP.NEU.FTZ.AND P0, PT, R167, -INF , PT ;  /* 0xff800000a700780b */ /* 0x000fe20003f1d000 */
[----:B------:R-:W2:Y:S01]  /*ea00*/  LDSM.16.MT88.4 R172, [R214+0x9000] ;  /* 0x00900000d6ac783b */ /* 0x000ea20000004200 */
[--C-:B------:R-:W-:Y:S01]  /*ea10*/  FFMA.FTZ R181, R5, UR4, -R196.reuse ;  /* 0x0000000405b57c23 */ /* 0x100fe200080108c4 */
[--C-:B------:R-:W-:Y:S01]  /*ea20*/  FFMA.FTZ R180, R17, UR4, -R196.reuse ;  /* 0x0000000411b47c23 */ /* 0x100fe200080108c4 */
[----:B------:R-:W-:Y:S01]  /*ea30*/  FSEL R195, R195, RZ, P0 ;  /* 0x000000ffc3c37208 */ /* 0x000fe20000000000 */
[----:B------:R-:W-:Y:S01]  /*ea40*/  FMUL.FTZ R3, R3, UR4 ;  /* 0x0000000403037c20 */ /* 0x000fe20008410000 */
[--C-:B------:R-:W-:Y:S03]  /*ea50*/  FFMA.FTZ R205, R36, UR4, -R196.reuse ;  /* 0x0000000424cd7c23 */ /* 0x100fe600080108c4 */
[----:B------:R-:W3:Y:S01]  /*ea60*/  MUFU.EX2 R0, R0 ;  /* 0x0000000000007308 */ /* 0x000ee20000000800 */
[--C-:B------:R-:W-:Y:S01]  /*ea70*/  FFMA.FTZ R206, R37, UR4, -R196.reuse ;  /* 0x0000000425ce7c23 */ /* 0x100fe200080108c4 */
[--C-:B------:R-:W-:Y:S01]  /*ea80*/  FFMA.FTZ R183, R6, UR4, -R195.reuse ;  /* 0x0000000406b77c23 */ /* 0x100fe200080108c3 */
[--C-:B------:R-:W-:Y:S01]  /*ea90*/  FFMA.FTZ R169, R7, UR4, -R195.reuse ;  /* 0x0000000407a97c23 */ /* 0x100fe200080108c3 */
[--C-:B------:R-:W-:Y:S01]  /*eaa0*/  FFMA.FTZ R182, R18, UR4, -R195.reuse ;  /* 0x0000000412b67c23 */ /* 0x100fe200080108c3 */
[--C-:B------:R-:W-:Y:S01]  /*eab0*/  FFMA.FTZ R184, R19, UR4, -R195.reuse ;  /* 0x0000000413b87c23 */ /* 0x100fe200080108c3 */
[--C-:B------:R-:W-:Y:S01]  /*eac0*/  FFMA.FTZ R207, R38, UR4, -R195.reuse ;  /* 0x0000000426cf7c23 */ /* 0x100fe200080108c3 */
[----:B------:R-:W-:Y:S03]  /*ead0*/  FFMA.FTZ R208, R39, UR4, -R195 ;  /* 0x0000000427d07c23 */ /* 0x000fe600080108c3 */
[----:B------:R-:W5:Y:S01]  /*eae0*/  MUFU.EX2 R3, R3 ;  /* 0x0000000300037308 */ /* 0x000f620000000800 */
[----:B----4-:R-:W-:Y:S01]  /*eaf0*/  FMNMX.FTZ R166, R171, R170, !PT ;  /* 0x000000aaaba67209 */ /* 0x010fe20007810000 */
[--C-:B------:R-:W-:Y:S01]  /*eb00*/  FFMA.FTZ R171, R4, UR4, -R196.reuse ;  /* 0x0000000404ab7c23 */ /* 0x100fe200080108c4 */
[----:B------:R-:W-:Y:S01]  /*eb10*/  FFMA.FTZ R170, R16, UR4, -R196 ;  /* 0x0000000410aa7c23 */ /* 0x000fe200080108c4 */
[----:B-1----:R-:W-:Y:S01]  /*eb20*/  FMUL.FTZ R4, R164, R160 ;  /* 0x000000a0a4047220 */ /* 0x002fe20000410000 */
[C---:B------:R-:W-:Y:S01]  /*eb30*/  FSETP.NEU.FTZ.AND P0, PT, R166.reuse, -INF , PT ;  /* 0xff800000a600780b */ /* 0x040fe20003f1d000 */
[C---:B------:R-:W-:Y:S01]  /*eb40*/  FMUL.FTZ R194, R166.reuse, UR4 ;  /* 0x00000004a6c27c20 */ /* 0x040fe20008410000 */
[----:B------:R-:W-:Y:S03]  /*eb50*/  FADD.FTZ R2, -R166, R2 ;  /* 0x00000002a6027221 */ /* 0x000fe60000010100 */
[----:B------:R-:W-:Y:S01]  /*eb60*/  MUFU.EX2 R171, R171 ;  /* 0x000000ab00ab7308 */ /* 0x000fe20000000800 */
[C---:B------:R-:W-:Y:S01]  /*eb70*/  FMUL.FTZ R5, R164.reuse, R161 ;  /* 0x000000a1a4057220 */ /* 0x040fe20000410000 */
[----:B------:R-:W-:Y:S01]  /*eb80*/  FMUL.FTZ R16, R164, R148 ;  /* 0x00000094a4107220 */ /* 0x000fe20000410000 */
[----:B------:R-:W-:Y:S01]  /*eb90*/  FSEL R194, R194, RZ, P0 ;  /* 0x000000ffc2c27208 */ /* 0x000fe20000000000 */
[----:B------:R-:W-:Y:S01]  /*eba0*/  FMUL.FTZ R2, R2, UR4 ;  /* 0x0000000402027c20 */ /* 0x000fe20008410000 */
[----:B------:R-:W-:Y:S01]  /*ebb0*/  FSETP.NEU.FTZ.AND P0, PT, R165, -INF , PT ;  /* 0xff800000a500780b */ /* 0x000fe20003f1d000 */
[C---:B------:R-:W-:Y:S01]  /*ebc0*/  FMUL.FTZ R17, R164.reuse, R149 ;  /* 0x00000095a4117220 */ /* 0x040fe20000410000 */
[----:B------:R-:W-:Y:S01]  /*ebd0*/  FMUL.FTZ R68, R164, R68 ;  /* 0x00000044a4447220 */ /* 0x000fe20000410000 */
[--C-:B------:R-:W-:Y:S01]  /*ebe0*/  FFMA.FTZ R187, R12, UR4, -R194.reuse ;  /* 0x000000040cbb7c23 */ /* 0x100fe200080108c2 */
[----:B------:R-:W-:Y:S01]  /*ebf0*/  FSEL R193, R193, RZ, P0 ;  /* 0x000000ffc1c17208 */ /* 0x000fe20000000000 */
[----:B------:R-:W1:Y:S01]  /*ec00*/  MUFU.EX2 R2, R2 ;  /* 0x0000000200027308 */ /* 0x000e620000000800 */
[--C-:B------:R-:W-:Y:S01]  /*ec10*/  FFMA.FTZ R189, R13, UR4, -R194.reuse ;  /* 0x000000040dbd7c23 */ /* 0x100fe200080108c2 */
[--C-:B------:R-:W-:Y:S01]  /*ec20*/  FFMA.FTZ R188, R8, UR4, -R194.reuse ;  /* 0x0000000408bc7c23 */ /* 0x100fe200080108c2 */
[----:B------:R-:W-:Y:S01]  /*ec30*/  FFMA.FTZ R185, R9, UR4, -R194 ;  /* 0x0000000409b97c23 */ /* 0x000fe200080108c2 */
[--C-:B------:R-:W-:Y:S01]  /*ec40*/  FFMA.FTZ R190, R14, UR4, -R193.reuse ;  /* 0x000000040ebe7c23 */ /* 0x100fe200080108c1 */
[--C-:B------:R-:W-:Y:S01]  /*ec50*/  FFMA.FTZ R192, R15, UR4, -R193.reuse ;  /* 0x000000040fc07c23 */ /* 0x100fe200080108c1 */
[--C-:B------:R-:W-:Y:S01]  /*ec60*/  FFMA.FTZ R191, R10, UR4, -R193.reuse ;  /* 0x000000040abf7c23 */ /* 0x100fe200080108c1 */
[----:B------:R-:W-:Y:S03]  /*ec70*/  FFMA.FTZ R186, R11, UR4, -R193 ;  /* 0x000000040bba7c23 */ /* 0x000fe600080108c1 */
[----:B------:R-:W4:Y:S01]  /*ec80*/  MUFU.EX2 R181, R181 ;  /* 0x000000b500b57308 */ /* 0x000f220000000800 */
[C---:B---3--:R-:W-:Y:S01]  /*ec90*/  FMUL.FTZ R10, R0.reuse, R158 ;  /* 0x0000009e000a7220 */ /* 0x048fe20000410000 */
[C---:B------:R-:W-:Y:S01]  /*eca0*/  FMUL.FTZ R11, R0.reuse, R159 ;  /* 0x0000009f000b7220 */ /* 0x040fe20000410000 */
[C---:B-----5:R-:W-:Y:S01]  /*ecb0*/  FMUL.FTZ R6, R3.reuse, R162 ;  /* 0x000000a203067220 */ /* 0x060fe20000410000 */
[C---:B------:R-:W-:Y:S01]  /*ecc0*/  FMUL.FTZ R7, R3.reuse, R163 ;  /* 0x000000a303077220 */ /* 0x040fe20000410000 */
[C---:B------:R-:W-:Y:S01]  /*ecd0*/  FMUL.FTZ R14, R0.reuse, R154 ;  /* 0x0000009a000e7220 */ /* 0x040fe20000410000 */
[----:B------:R-:W-:Y:S01]  /*ece0*/  FMUL.FTZ R15, R0, R155 ;  /* 0x0000009b000f7220 */ /* 0x000fe20000410000 */
[C---:B------:R-:W-:Y:S03]  /*ecf0*/  FMUL.FTZ R18, R3.reuse, R150 ;  /* 0x0000009603127220 */ /* 0x040fe60000410000 */
[----:B------:R-:W-:Y:S01]  /*ed00*/  MUFU.EX2 R183, R183 ;  /* 0x000000b700b77308 */ /* 0x000fe20000000800 */
[C---:B-1----:R-:W-:Y:S01]  /*ed10*/  FMUL.FTZ R8, R2.reuse, R156 ;  /* 0x0000009c02087220 */ /* 0x042fe20000410000 */
[C---:B------:R-:W-:Y:S01]  /*ed20*/  FMUL.FTZ R9, R2.reuse, R157 ;  /* 0x0000009d02097220 */ /* 0x040fe20000410000 */
[C---:B------:R-:W-:Y:S01]  /*ed30*/  FMUL.FTZ R12, R2.reuse, R152 ;  /* 0x00000098020c7220 */ /* 0x040fe20000410000 */
[----:B------:R-:W-:Y:S01]  /*ed40*/  FMUL.FTZ R13, R2, R153 ;  /* 0x00000099020d7220 */ /* 0x000fe20000410000 */
[----:B------:R-:W-:Y:S01]  /*ed50*/  FMUL.FTZ R19, R3, R151 ;  /* 0x0000009703137220 */ /* 0x000fe20000410000 */
[----:B------:R-:W-:Y:S01]  /*ed60*/  FMUL.FTZ R69, R164, R69 ;  /* 0x00000045a4457220 */ /* 0x000fe20000410000 */
[----:B------:R-:W1:Y:S03]  /*ed70*/  LDSM.16.MT88.4 R148, [R214+0xa000] ;  /* 0x00a00000d694783b */ /* 0x000e660000004200 */
[----:B------:R-:W3:Y:S01]  /*ed80*/  MUFU.EX2 R169, R169 ;  /* 0x000000a900a97308 */ /* 0x000ee20000000800 */
[----:B----4-:R-:W-:Y:S01]  /*ed90*/  F2FP.F16.F32.PACK_AB R156, R181, R171 ;  /* 0x000000abb59c723e */ /* 0x010fe200000000ff */
        /* <DEDUP_REMOVED lines=8> */
[----:B------:R-:W-:Y:S01]  /*ee20*/  FMUL.FTZ R77, R2, R77 ;  /* 0x0000004d024d7220 */ /* 0x000fe20000410000 */
[C---:B------:R-:W-:Y:S01]  /*ee30*/  FMUL.FTZ R78, R0.reuse, R78 ;  /* 0x0000004e004e7220 */ /* 0x040fe20000410000 */
[----:B------:R-:W-:Y:S01]  /*ee40*/  FMUL.FTZ R79, R0, R79 ;  /* 0x0000004f004f7220 */ /* 0x000fe20000410000 */
[----:B------:R-:W4:Y:S01]  /*ee50*/  LDSM.16.MT88.4 R152, [R212+0xa000] ;  /* 0x00a00000d498783b */ /* 0x000f220000004200 */
[--C-:B------:R-:W-:Y:S01]  /*ee60*/  FFMA.FTZ R209, R48, UR4, -R196.reuse ;  /* 0x0000000430d17c23 */ /* 0x100fe200080108c4 */
[----:B------:R-:W-:Y:S03]  /*ee70*/  FFMA.FTZ R210, R49, UR4, -R196 ;  /* 0x0000000431d27c23 */ /* 0x000fe600080108c4 */
[----:B------:R-:W5:Y:S01]  /*ee80*/  MUFU.EX2 R180, R180 ;  /* 0x000000b400b47308 */ /* 0x000f620000000800 */
[----:B---3--:R-:W-:Y:S01]  /*ee90*/  F2FP.F16.F32.PACK_AB R157, R169, R183 ;  /* 0x000000b7a99d723e */ /* 0x008fe200000000ff */
[--C-:B------:R-:W-:Y:S01]  /*eea0*/  FFMA.FTZ R211, R50, UR4, -R195.reuse ;  /* 0x0000000432d37c23 */ /* 0x100fe200080108c3 */
[----:B------:R-:W-:Y:S01]  /*eeb0*/  FFMA.FTZ R239, R51, UR4, -R195 ;  /* 0x0000000433ef7c23 */ /* 0x000fe200080108c3 */
[--C-:B------:R-:W-:Y:S01]  /*eec0*/  FFMA.FTZ R240, R40, UR4, -R194.reuse ;  /* 0x0000000428f07c23 */ /* 0x100fe200080108c2 */
[----:B------:R-:W-:Y:S01]  /*eed0*/  LDSM.16.MT88.4 R36, [R214+0xb400] ;  /* 0x00b40000d624783b */ /* 0x000fe20000004200 */
[----:B------:R-:W-:Y:S01]  /*eee0*/  FFMA.FTZ R241, R41, UR4, -R194 ;  /* 0x0000000429f17c23 */ /* 0x000fe200080108c2 */
[--C-:B------:R-:W-:Y:S03]  /*eef0*/  FFMA.FTZ R242, R42, UR4, -R193.reuse ;  /* 0x000000042af27c23 */ /* 0x100fe600080108c1 */
[----:B------:R-:W-:Y:S01]  /*ef00*/  MUFU.EX2 R182, R182 ;  /* 0x000000b600b67308 */ /* 0x000fe20000000800 */
[----:B------:R-:W-:Y:S01]  /*ef10*/  FFMA.FTZ R243, R43, UR4, -R193 ;  /* 0x000000042bf37c23 */ /* 0x000fe200080108c1 */
[--C-:B------:R-:W-:Y:S01]  /*ef20*/  FFMA.FTZ R248, R52, UR4, -R196.reuse ;  /* 0x0000000434f87c23 */ /* 0x100fe200080108c4 */
[--C-:B------:R-:W-:Y:S01]  /*ef30*/  FFMA.FTZ R249, R53, UR4, -R196.reuse ;  /* 0x0000000435f97c23 */ /* 0x100fe200080108c4 */
[--C-:B------:R-:W-:Y:S01]  /*ef40*/  FFMA.FTZ R250, R54, UR4, -R195.reuse ;  /* 0x0000000436fa7c23 */ /* 0x100fe200080108c3 */
[----:B------:R-:W-:Y:S01]  /*ef50*/  LDSM.16.MT88.4 R48, [R212+0xb400] ;  /* 0x00b40000d430783b */ /* 0x000fe20000004200 */
[--C-:B------:R-:W-:Y:S01]  /*ef60*/  FFMA.FTZ R251, R55, UR4, -R195.reuse ;  /* 0x0000000437fb7c23 */ /* 0x100fe200080108c3 */
[----:B------:R-:W-:Y:S03]  /*ef70*/  FFMA.FTZ R66, R66, UR4, -R195 ;  /* 0x0000000442427c23 */ /* 0x000fe600080108c3 */
[----:B------:R-:W3:Y:S01]  /*ef80*/  MUFU.EX2 R184, R184 ;  /* 0x000000b800b87308 */ /* 0x000ee20000000800 */
[----:B-----5:R-:W-:Y:S01]  /*ef90*/  F2FP.F16.F32.PACK_AB R158, R180, R170 ;  /* 0x000000aab49e723e */ /* 0x020fe200000000ff */
[----:B------:R-:W-:Y:S01]  /*efa0*/  FFMA.FTZ R252, R64, UR4, -R196 ;  /* 0x0000000440fc7c23 */ /* 0x000fe200080108c4 */
[--C-:B------:R-:W-:Y:S01]  /*efb0*/  FFMA.FTZ R56, R56, UR4, -R194.reuse ;  /* 0x0000000438387c23 */ /* 0x100fe200080108c2 */
[--C-:B------:R-:W-:Y:S01]  /*efc0*/  FFMA.FTZ R57, R57, UR4, -R194.reuse ;  /* 0x0000000439397c23 */ /* 0x100fe200080108c2 */
[----:B------:R-:W-:Y:S01]  /*efd0*/  LDSM.16.MT88.4 R40, [R214+0x9800] ;  /* 0x00980000d628783b */ /* 0x000fe20000004200 */
[--C-:B------:R-:W-:Y:S01]  /*efe0*/  FFMA.FTZ R58, R58, UR4, -R193.reuse ;  /* 0x000000043a3a7c23 */ /* 0x100fe200080108c1 */
[--C-:B------:R-:W-:Y:S03]  /*eff0*/  FFMA.FTZ R59, R59, UR4, -R193.reuse ;  /* 0x000000043b3b7c23 */ /* 0x100fe600080108c1 */
[----:B------:R-:W-:Y:S01]  /*f000*/  MUFU.EX2 R188, R188 ;  /* 0x000000bc00bc7308 */ /* 0x000fe20000000800 */
[C---:B------:R-:W-:Y:S01]  /*f010*/  FMUL.FTZ R84, R164.reuse, R84 ;  /* 0x00000054a4547220 */ /* 0x040fe20000410000 */
[----:B------:R-:W-:Y:S01]  /*f020*/  FMUL.FTZ R85, R164, R85 ;  /* 0x00000055a4557220 */ /* 0x000fe20000410000 */
[C---:B------:R-:W-:Y:S01]  /*f030*/  FMUL.FTZ R86, R3.reuse, R86 ;  /* 0x0000005603567220 */ /* 0x040fe20000410000 */
[C---:B------:R-:W-:Y:S01]  /*f040*/  FMUL.FTZ R87, R3.reuse, R87 ;  /* 0x0000005703577220 */ /* 0x040fe20000410000 */
[----:B------:R-:W-:Y:S01]  /*f050*/  LDSM.16.MT88.4 R52, [R214+0xb800] ;  /* 0x00b80000d634783b */ /* 0x000fe20000004200 */
[C---:B------:R-:W-:Y:S01]  /*f060*/  FMUL.FTZ R88, R2.reuse, R88 ;  /* 0x0000005802587220 */ /* 0x040fe20000410000 */
[----:B------:R-:W-:Y:S03]  /*f070*/  FMUL.FTZ R89, R2, R89 ;  /* 0x0000005902597220 */ /* 0x000fe60000410000 */
[----:B------:R-:W5:Y:S01]  /*f080*/  MUFU.EX2 R185, R185 ;  /* 0x000000b900b97308 */ /* 0x000f620000000800 */
[----:B---3--:R-:W-:Y:S01]  /*f090*/  F2FP.F16.F32.PACK_AB R159, R184, R182 ;  /* 0x000000b6b89f723e */ /* 0x008fe200000000ff */
[C---:B------:R-:W-:Y:S01]  /*f0a0*/  FMUL.FTZ R90, R0.reuse, R90 ;  /* 0x0000005a005a7220 */ /* 0x040fe20000410000 */
[----:B------:R-:W-:Y:S01]  /*f0b0*/  FMUL.FTZ R91, R0, R91 ;  /* 0x0000005b005b7220 */ /* 0x000fe20000410000 */
[C---:B------:R-:W-:Y:S01]  /*f0c0*/  FMUL.FTZ R92, R2.reuse, R92 ;  /* 0x0000005c025c7220 */ /* 0x040fe20000410000 */
[----:B------:R-:W-:Y:S01]  /*f0d0*/  FMUL.FTZ R93, R2, R93 ;  /* 0x0000005d025d7220 */ /* 0x000fe20000410000 */
[C---:B------:R-:W-:Y:S01]  /*f0e0*/  FMUL.FTZ R94, R0.reuse, R94 ;  /* 0x0000005e005e7220 */ /* 0x040fe20000410000 */
[----:B------:R-:W-:Y:S01]  /*f0f0*/  FMUL.FTZ R95, R0, R95 ;  /* 0x0000005f005f7220 */ /* 0x000fe20000410000 */
[-C--:B--2---:R-:W-:Y:S02]  /*f100*/  HMMA.16816.F32 R4, R156, R172.reuse, R4 ;  /* 0x000000ac9c04723c */ /* 0x084fe40000001804 */
[----:B------:R-:W-:Y:S03]  /*f110*/  MUFU.EX2 R191, R191 ;  /* 0x000000bf00bf7308 */ /* 0x000fe60000000800 */
[C---:B------:R-:W-:Y:S01]  /*f120*/  FMUL.FTZ R80, R164.reuse, R80 ;  /* 0x00000050a4507220 */ /* 0x040fe20000410000 */
[C---:B------:R-:W-:Y:S01]  /*f130*/  FMUL.FTZ R81, R164.reuse, R81 ;  /* 0x00000051a4517220 */ /* 0x040fe20000410000 */
[C---:B------:R-:W-:Y:S01]  /*f140*/  FMUL.FTZ R82, R3.reuse, R82 ;  /* 0x0000005203527220 */ /* 0x040fe20000410000 */
[----:B------:R-:W-:Y:S04]  /*f150*/  FMUL.FTZ R83, R3, R83 ;  /* 0x0000005303537220 */ /* 0x000fe80000410000 */
[----:B------:R-:W2:Y:S01]  /*f160*/  MUFU.EX2 R186, R186 ;  /* 0x000000ba00ba7308 */ /* 0x000ea20000000800 */
[----:B-----5:R-:W-:Y:S01]  /*f170*/  F2FP.F16.F32.PACK_AB R160, R185, R188 ;  /* 0x000000bcb9a0723e */ /* 0x020fe200000000ff */
[C---:B------:R-:W-:Y:S01]  /*f180*/  FMUL.FTZ R96, R164.reuse, R96 ;  /* 0x00000060a4607220 */ /* 0x040fe20000410000 */
[----:B------:R-:W-:Y:S01]  /*f190*/  FMUL.FTZ R97, R164, R97 ;  /* 0x00000061a4617220 */ /* 0x000fe20000410000 */
[C---:B------:R-:W-:Y:S01]  /*f1a0*/  FMUL.FTZ R98, R3.reuse, R98 ;  /* 0x0000006203627220 */ /* 0x040fe20000410000 */
[C---:B------:R-:W-:Y:S01]  /*f1b0*/  FMUL.FTZ R99, R3.reuse, R99 ;  /* 0x0000006303637220 */ /* 0x040fe20000410000 */
[C---:B------:R-:W-:Y:S04]  /*f1c0*/  FMUL.FTZ R112, R2.reuse, R112 ;  /* 0x0000007002707220 */ /* 0x040fe80000410000 */
[----:B------:R-:W-:Y:S01]  /*f1d0*/  MUFU.EX2 R187, R187 ;  /* 0x000000bb00bb7308 */ /* 0x000fe20000000800 */
[----:B------:R-:W-:Y:S01]  /*f1e0*/  FMUL.FTZ R113, R2, R113 ;  /* 0x0000007102717220 */ /* 0x000fe20000410000 */
[C---:B------:R-:W-:Y:S01]  /*f1f0*/  FMUL.FTZ R114, R0.reuse, R114 ;  /* 0x0000007200727220 */ /* 0x040fe20000410000 */
[----:B------:R-:W-:Y:S01]  /*f200*/  FMUL.FTZ R115, R0, R115 ;  /* 0x0000007300737220 */ /* 0x000fe20000410000 */
[C---:B------:R-:W-:Y:S01]  /*f210*/  FMUL.FTZ R116, R2.reuse, R116 ;  /* 0x0000007402747220 */ /* 0x040fe20000410000 */
[----:B------:R-:W-:Y:S01]  /*f220*/  FMUL.FTZ R117, R2, R117 ;  /* 0x0000007502757220 */ /* 0x000fe20000410000 */
[C---:B------:R-:W-:Y:S01]  /*f230*/  FMUL.FTZ R118, R0.reuse, R118 ;  /* 0x0000007600767220 */ /* 0x040fe20000410000 */
[----:B------:R-:W-:Y:S03]  /*f240*/  FMUL.FTZ R119, R0, R119 ;  /* 0x0000007700777220 */ /* 0x000fe60000410000 */
[----:B------:R-:W3:Y:S01]  /*f250*/  MUFU.EX2 R189, R189 ;  /* 0x000000bd00bd7308 */ /* 0x000ee20000000800 */
[----:B--2---:R-:W-:Y:S01]  /*f260*/  F2FP.F16.F32.PACK_AB R161, R186, R191 ;  /* 0x000000bfbaa1723e */ /* 0x004fe200000000ff */
[C---:B------:R-:W-:Y:S01]  /*f270*/  FMUL.FTZ R120, R164.reuse, R120 ;  /* 0x00000078a4787220 */ /* 0x040fe20000410000 */
[----:B------:R-:W-:Y:S01]  /*f280*/  FMUL.FTZ R121, R164, R121 ;  /* 0x00000079a4797220 */ /* 0x000fe20000410000 */
[C---:B------:R-:W-:Y:S01]  /*f290*/  FMUL.FTZ R122, R3.reuse, R122 ;  /* 0x0000007a037a7220 */ /* 0x040fe20000410000 */
[C---:B------:R-:W-:Y:S01]  /*f2a0*/  FMUL.FTZ R123, R3.reuse, R123 ;  /* 0x0000007b037b7220 */ /* 0x040fe20000410000 */
[C---:B------:R-:W-:Y:S01]  /*f2b0*/  FMUL.FTZ R124, R2.reuse, R124 ;  /* 0x0000007c027c7220 */ /* 0x040fe20000410000 */
[----:B------:R-:W-:Y:S03]  /*f2c0*/  FMUL.FTZ R125, R2, R125 ;  /* 0x0000007d027d7220 */ /* 0x000fe60000410000 */
[----:B------:R-:W-:Y:S01]  /*f2d0*/  MUFU.EX2 R190, R190 ;  /* 0x000000be00be7308 */ /* 0x000fe20000000800 */
[C---:B------:R-:W-:Y:S01]  /*f2e0*/  FMUL.FTZ R126, R0.reuse, R126 ;  /* 0x0000007e007e7220 */ /* 0x040fe20000410000 */
[----:B------:R-:W-:Y:S01]  /*f2f0*/  FMUL.FTZ R127, R0, R127 ;  /* 0x0000007f007f7220 */ /* 0x000fe20000410000 */
[C---:B------:R-:W-:Y:S01]  /*f300*/  FMUL.FTZ R128, R164.reuse, R128 ;  /* 0x00000080a4807220 */ /* 0x040fe20000410000 */
[----:B------:R-:W-:Y:S01]  /*f310*/  FMUL.FTZ R129, R164, R129 ;  /* 0x00000081a4817220 */ /* 0x000fe20000410000 */
[C---:B------:R-:W-:Y:S01]  /*f320*/  FMUL.FTZ R130, R3.reuse, R130 ;  /* 0x0000008203827220 */ /* 0x040fe20000410000 */
[----:B------:R-:W-:Y:S01]  /*f330*/  FMUL.FTZ R131, R3, R131 ;  /* 0x0000008303837220 */ /* 0x000fe20000410000 */
[--C-:B------:R-:W-:Y:S03]  /*f340*/  FFMA.FTZ R244, R44, UR4, -R194.reuse ;  /* 0x000000042cf47c23 */ /* 0x100fe600080108c2 */
[----:B------:R-:W2:Y:S01]  /*f350*/  MUFU.EX2 R192, R192 ;  /* 0x000000c000c07308 */ /* 0x000ea20000000800 */
[----:B---3--:R-:W-:Y:S01]  /*f360*/  F2FP.F16.F32.PACK_AB R162, R189, R187 ;  /* 0x000000bbbda2723e */ /* 0x008fe200000000ff */
[--C-:B------:R-:W-:Y:S01]  /*f370*/  FFMA.FTZ R245, R45, UR4, -R194.reuse ;  /* 0x000000042df57c23 */ /* 0x100fe200080108c2 */
[--C-:B------:R-:W-:Y:S01]  /*f380*/  FFMA.FTZ R246, R46, UR4, -R193.reuse ;  /* 0x000000042ef67c23 */ /* 0x100fe200080108c1 */
[--C-:B------:R-:W-:Y:S01]  /*f390*/  FFMA.FTZ R247, R47, UR4, -R193.reuse ;  /* 0x000000042ff77c23 */ /* 0x100fe200080108c1 */
        /* <DEDUP_REMOVED lines=15> */
[--C-:B------:R-:W-:Y:S01]  /*f490*/  FFMA.FTZ R197, R24, UR4, -R194.reuse ;  /* 0x0000000418c57c23 */ /* 0x100fe200080108c2 */
[C---:B------:R-:W-:Y:S01]  /*f4a0*/  FMUL.FTZ R24, R164.reuse, R136 ;  /* 0x00000088a4187220 */ /* 0x040fe20000410000 */
[----:B------:R-:W-:Y:S01]  /*f4b0*/  FFMA.FTZ R198, R25, UR4, -R194 ;  /* 0x0000000419c67c23 */ /* 0x000fe200080108c2 */
[----:B------:R-:W-:Y:S01]  /*f4c0*/  FMUL.FTZ R25, R164, R137 ;  /* 0x00000089a4197220 */ /* 0x000fe20000410000 */
[C---:B------:R-:W-:Y:S02]  /*f4d0*/  HMMA.16816.F32 R8, R160.reuse, R172, R8 ;  /* 0x000000aca008723c */ /* 0x040fe40000001808 */
[----:B------:R-:W-:Y:S02]  /*f4e0*/  MUFU.EX2 R242, R242 ;  /* 0x000000f200f27308 */ /* 0x000fe40000000800 */
[----:B------:R-:W-:Y:S01]  /*f4f0*/  FFMA.FTZ R199, R26, UR4, -R193 ;  /* 0x000000041ac77c23 */ /* 0x000fe200080108c1 */
[----:B------:R-:W-:Y:S01]  /*f500*/  FMUL.FTZ R26, R3, R138 ;  /* 0x0000008a031a7220 */ /* 0x000fe20000410000 */
[-C--:B------:R-:W-:Y:S06]  /*f510*/  HMMA.16816.F32 R12, R160, R174.reuse, R12 ;  /* 0x000000aea00c723c */ /* 0x080fec000000180c */
[----:B------:R-:W2:Y:S01]  /*f520*/  MUFU.EX2 R243, R243 ;  /* 0x000000f300f37308 */ /* 0x000ea20000000800 */
[----:B---3--:R-:W-:Y:S01]  /*f530*/  F2FP.F16.F32.PACK_AB R44, R241, R240 ;  /* 0x000000f0f12c723e */ /* 0x008fe200000000ff */
[C---:B------:R-:W-:Y:S04]  /*f540*/  HMMA.16816.F32 R16, R156.reuse, R174, R16 ;  /* 0x000000ae9c10723c */ /* 0x040fe80000001810 */
[--C-:B------:R-:W-:Y:S02]  /*f550*/  FFMA.FTZ R172, R20, UR4, -R196.reuse ;  /* 0x0000000414ac7c23 */ /* 0x100fe400080108c4 */
[-C--:B------:R-:W-:Y:S02]  /*f560*/  HMMA.16816.F32 R68, R156, R176.reuse, R68 ;  /* 0x000000b09c44723c */ /* 0x080fe40000001844 */
[----:B------:R-:W-:Y:S03]  /*f570*/  MUFU.EX2 R244, R244 ;  /* 0x000000f400f47308 */ /* 0x000fe60000000800 */
[C---:B------:R-:W-:Y:S01]  /*f580*/  FMUL.FTZ R20, R164.reuse, R144 ;  /* 0x00000090a4147220 */ /* 0x040fe20000410000 */
[C---:B------:R-:W-:Y:S06]  /*f590*/  HMMA.16816.F32 R72, R160.reuse, R176, R72 ;  /* 0x000000b0a048723c */ /* 0x040fec0000001848 */
[----:B------:R-:W3:Y:S01]  /*f5a0*/  MUFU.EX2 R245, R245 ;  /* 0x000000f500f57308 */ /* 0x000ee20000000800 */
[----:B--2---:R-:W-:Y:S01]  /*f5b0*/  F2FP.F16.F32.PACK_AB R45, R243, R242 ;  /* 0x000000f2f32d723e */ /* 0x004fe200000000ff */
        /* <DEDUP_REMOVED lines=14> */
[----:B------:R-:W2:Y:S05]  /*f6a0*/  LDSM.16.MT88.4 R148, [R214+0xb000] ;  /* 0x00b00000d694783b */ /* 0x000eaa0000004200 */
[----:B------:R-:W3:Y:S01]  /*f6b0*/  MUFU.EX2 R173, R173 ;  /* 0x000000ad00ad7308 */ /* 0x000ee20000000800 */
[--C-:B------:R-:W-:Y:S01]  /*f6c0*/  FFMA.FTZ R175, R23, UR4, -R195.reuse ;  /* 0x0000000417af7c23 */ /* 0x100fe200080108c3 */
[----:B------:R-:W-:Y:S03]  /*f6d0*/  FMUL.FTZ R23, R3, R147 ;  /* 0x0000009303177220 */ /* 0x000fe60000410000 */
[----:B-1----:R-:W-:Y:S01]  /*f6e0*/  F2FP.F16.F32.PACK_AB R47, R247, R246 ;  /* 0x000000f6f72f723e */ /* 0x002fe200000000ff */
[--C-:B------:R-:W-:Y:S01]  /*f6f0*/  FFMA.FTZ R176, R32, UR4, -R196.reuse ;  /* 0x0000000420b07c23 */ /* 0x100fe200080108c4 */
[----:B------:R-:W1:Y:S01]  /*f700*/  LDSM.16.MT88.4 R144, [R212+0xb000] ;  /* 0x00b00000d490783b */ /* 0x000e620000004200 */
[C---:B------:R-:W-:Y:S01]  /*f710*/  FMUL.FTZ R32, R164.reuse, R140 ;  /* 0x0000008ca4207220 */ /* 0x040fe20000410000 */
[--C-:B------:R-:W-:Y:S01]  /*f720*/  FFMA.FTZ R177, R33, UR4, -R196.reuse ;  /* 0x0000000421b17c23 */ /* 0x100fe200080108c4 */
[-C--:B----4-:R-:W-:Y:S01]  /*f730*/  HMMA.16816.F32 R20, R156, R152.reuse, R20 ;  /* 0x000000989c14723c */ /* 0x090fe20000001814 */
        /* <DEDUP_REMOVED lines=8> */
[--C-:B------:R-:W-:Y:S02]  /*f7c0*/  FFMA.FTZ R179, R35, UR4, -R195.reuse ;  /* 0x0000000423b37c23 */ /* 0x100fe400080108c3 */
[C---:B------:R-:W-:Y:S02]  /*f7d0*/  HMMA.16816.F32 R108, R156.reuse, R154, R108 ;  /* 0x0000009a9c6c723c */ /* 0x040fe4000000186c */
[----:B------:R-:W-:Y:S03]  /*f7e0*/  MUFU.EX2 R155, R57 ;  /* 0x00000039009b7308 */ /* 0x000fe60000000800 */
[----:B------:R-:W-:Y:S01]  /*f7f0*/  FMUL.FTZ R35, R3, R143 ;  /* 0x0000008f03237220 */ /* 0x000fe20000410000 */
[----:B------:R-:W-:Y:S01]  /*f800*/  FFMA.FTZ R195, R67, UR4, -R195 ;  /* 0x0000000443c37c23 */ /* 0x000fe200080108c3 */
[----:B------:R-:W4:Y:S01]  /*f810*/  LDSM.16.MT88.4 R140, [R214+0x9400] ;  /* 0x00940000d68c783b */ /* 0x000f220000004200 */
[--C-:B------:R-:W-:Y:S04]  /*f820*/  FFMA.FTZ R200, R27, UR4, -R193.reuse ;  /* 0x000000041bc87c23 */ /* 0x100fe800080108c1 */
[----:B------:R-:W-:Y:S01]  /*f830*/  MUFU.EX2 R152, R58 ;  /* 0x0000003a00987308 */ /* 0x000fe20000000800 */
[----:B------:R-:W-:Y:S01]  /*f840*/  FMUL.FTZ R27, R3, R139 ;  /* 0x0000008b031b7220 */ /* 0x000fe20000410000 */
[-C--:B--2---:R-:W-:Y:S03]  /*f850*/  HMMA.16816.F32 R32, R156, R148.reuse, R32 ;  /* 0x000000949c20723c */ /* 0x084fe60000001820 */
[--C-:B------:R-:W-:Y:S01]  /*f860*/  FFMA.FTZ R201, R28, UR4, -R194.reuse ;  /* 0x000000041cc97c23 */ /* 0x100fe200080108c2 */
[C---:B------:R-:W-:Y:S04]  /*f870*/  FMUL.FTZ R28, R2.reuse, R132 ;  /* 0x00000084021c7220 */ /* 0x040fe80000410000 */
[----:B------:R2:W-:Y:S01]  /*f880*/  MUFU.EX2 R154, R59 ;  /* 0x0000003b009a7308 */ /* 0x0005e20000000800 */
[C---:B------:R-:W-:Y:S04]  /*f890*/  HMMA.16816.F32 R112, R160.reuse, R148, R112 ;  /* 0x00000094a070723c */ /* 0x040fe80000001870 */
[----:B---3--:R-:W-:Y:S02]  /*f8a0*/  F2FP.F16.F32.PACK_AB R132, R173, R172 ;  /* 0x000000acad84723e */ /* 0x008fe400000000ff */
[-C--:B------:R-:W-:Y:S03]  /*f8b0*/  HMMA.16816.F32 R116, R160, R150.reuse, R116 ;  /* 0x00000096a074723c */ /* 0x080fe60000001874 */
[----:B------:R-:W3:Y:S02]  /*f8c0*/  MUFU.EX2 R175, R175 ;  /* 0x000000af00af7308 */ /* 0x000ee40000000800 */
[--C-:B------:R-:W-:Y:S01]  /*f8d0*/  FFMA.FTZ R202, R29, UR4, -R194.reuse ;  /* 0x000000041dca7c23 */ /* 0x100fe200080108c2 */
[C---:B------:R-:W-:Y:S01]  /*f8e0*/  HMMA.16816.F32 R120, R156.reuse, R150, R120 ;  /* 0x000000969c78723c */ /* 0x040fe20000001878 */
[----:B------:R-:W5:Y:S06]  /*f8f0*/  LDSM.16.MT88.4 R148, [R212+0x9400] ;  /* 0x00940000d494783b */ /* 0x000f6c0000004200 */
[----:B------:R-:W-:Y:S01]  /*f900*/  MUFU.EX2 R176, R176 ;  /* 0x000000b000b07308 */ /* 0x000fe20000000800 */
[----:B------:R-:W-:Y:S01]  /*f910*/  FMUL.FTZ R29, R2, R133 ;  /* 0x00000085021d7220 */ /* 0x000fe20000410000 */
[-C--:B-1----:R-:W-:Y:S01]  /*f920*/  HMMA.16816.F32 R24, R156, R144.reuse, R24 ;  /* 0x000000909c18723c */ /* 0x082fe20000001818 */
[----:B--2---:R-:W-:Y:S07]  /*f930*/  LDSM.16.MT88.4 R56, [R214+0xac00] ;  /* 0x00ac0000d638783b */ /* 0x004fee0000004200 */
[----:B------:R-:W1:Y:S01]  /*f940*/  MUFU.EX2 R177, R177 ;  /* 0x000000b100b17308 */ /* 0x000e620000000800 */
[C---:B------:R-:W-:Y:S04]  /*f950*/  HMMA.16816.F32 R124, R160.reuse, R144, R124 ;  /* 0x00000090a07c723c */ /* 0x040fe8000000187c */
[--C-:B------:R-:W-:Y:S01]  /*f960*/  FFMA.FTZ R203, R30, UR4, -R193.reuse ;  /* 0x000000041ecb7c23 */ /* 0x100fe200080108c1 */
[----:B------:R-:W-:Y:S04]  /*f970*/  FFMA.FTZ R204, R31, UR4, -R193 ;  /* 0x000000041fcc7c23 */ /* 0x000fe800080108c1 */
[----:B------:R-:W-:Y:S02]  /*f980*/  MUFU.EX2 R178, R178 ;  /* 0x000000b200b27308 */ /* 0x000fe40000000800 */
[C---:B------:R-:W-:Y:S01]  /*f990*/  FMUL.FTZ R30, R0.reuse, R134 ;  /* 0x00000086001e7220 */ /* 0x040fe20000410000 */
[----:B------:R-:W-:Y:S01]  /*f9a0*/  FMUL.FTZ R31, R0, R135 ;  /* 0x00000087001f7220 */ /* 0x000fe20000410000 */
[----:B---3--:R-:W-:Y:S01]  /*f9b0*/  F2FP.F16.F32.PACK_AB R133, R175, R174 ;  /* 0x000000aeaf85723e */ /* 0x008fe200000000ff */
[--C-:B------:R-:W-:Y:S01]  /*f9c0*/  FFMA.FTZ R60, R60, UR4, -R194.reuse ;  /* 0x000000043c3c7c23 */ /* 0x100fe200080108c2 */
[----:B------:R-:W-:Y:S04]  /*f9d0*/  FFMA.FTZ R194, R61, UR4, -R194 ;  /* 0x000000043dc27c23 */ /* 0x000fe800080108c2 */
[----:B------:R-:W2:Y:S01]  /*f9e0*/  MUFU.EX2 R179, R179 ;  /* 0x000000b300b37308 */ /* 0x000ea20000000800 */
[----:B-1----:R-:W-:Y:S01]  /*f9f0*/  F2FP.F16.F32.PACK_AB R134, R177, R176 ;  /* 0x000000b0b186723e */ /* 0x002fe200000000ff */
[----:B------:R-:W-:Y:S01]  /*fa00*/  FFMA.FTZ R171, R164, R238, R171 ;  /* 0x000000eea4ab7223 */ /* 0x000fe200000100ab */
[-C--:B------:R-:W-:Y:S03]  /*fa10*/  HMMA.16816.F32 R28, R160, R146.reuse, R28 ;  /* 0x00000092a01c723c */ /* 0x080fe6000000181c */
[----:B------:R-:W-:Y:S01]  /*fa20*/  MOV R164, R167 ;  /* 0x000000a700a47202 */ /* 0x000fe20000000f00 */
[----:B------:R-:W-:Y:S03]  /*fa30*/  FFMA.FTZ R183, R3, R237, R183 ;  /* 0x000000ed03b77223 */ /* 0x000fe600000100b7 */
[----:B------:R-:W-:Y:S01]  /*fa40*/  MUFU.EX2 R197, R197 ;  /* 0x000000c500c57308 */ /* 0x000fe20000000800 */
[----:B------:R-:W-:Y:S01]  /*fa50*/  HMMA.16816.F32 R128, R156, R146, R128 ;  /* 0x000000929c80723c */ /* 0x000fe20000001880 */
[----:B------:R-:W1:Y:S03]  /*fa60*/  LDSM.16.MT88.4 R144, [R214+0xa400] ;  /* 0x00a40000d690783b */ /* 0x000e660000004200 */
[----:B------:R-:W-:Y:S01]  /*fa70*/  FFMA.FTZ R188, R2, R236, R188 ;  /* 0x000000ec02bc7223 */ /* 0x000fe200000100bc */
[----:B------:R-:W-:Y:S04]  /*fa80*/  FFMA.FTZ R191, R0, R233, R191 ;  /* 0x000000e900bf7223 */ /* 0x000fe800000100bf */
[----:B------:R-:W3:Y:S02]  /*fa90*/  MUFU.EX2 R198, R198 ;  /* 0x000000c600c67308 */ /* 0x000ee40000000800 */
[----:B--2---:R-:W-:Y:S02]  /*faa0*/  F2FP.F16.F32.PACK_AB R135, R179, R178 ;  /* 0x000000b2b387723e */ /* 0x004fe400000000ff */
[----:B------:R-:W-:Y:S01]  /*fab0*/  MOV R0, R165 ;  /* 0x000000a500007202 */ /* 0x000fe20000000f00 */
[----:B------:R-:W-:Y:S01]  /*fac0*/  FADD.FTZ R171, R181, R171 ;  /* 0x000000abb5ab7221 */ /* 0x000fe20000010000 */
[----:B------:R-:W-:Y:S01]  /*fad0*/  FADD.FTZ R183, R169, R183 ;  /* 0x000000b7a9b77221 */ /* 0x000fe20000010000 */
[----:B------:R-:W-:Y:S02]  /*fae0*/  FADD.FTZ R188, R185, R188 ;  /* 0x000000bcb9bc7221 */ /* 0x000fe40000010000 */
[-C--:B----4-:R-:W-:Y:S01]  /*faf0*/  HMMA.16816.F32 R4, R132, R140.reuse, R4 ;  /* 0x0000008c8404723c */ /* 0x090fe20000001804 */
[----:B------:R-:W2:Y:S04]  /*fb00*/  MUFU.EX2 R199, R199 ;  /* 0x000000c700c77308 */ /* 0x000ea80000000800 */
[----:B------:R-:W-:Y:S01]  /*fb10*/  FADD.FTZ R191, R186, R191 ;  /* 0x000000bfbabf7221 */ /* 0x000fe20000010000 */
[----:B------:R-:W-:Y:S01]  /*fb20*/  FADD.FTZ R171, R170, R171 ;  /* 0x000000abaaab7221 */ /* 0x000fe20000010000 */
[----:B------:R-:W-:Y:S01]  /*fb30*/  FADD.FTZ R183, R182, R183 ;  /* 0x000000b7b6b77221 */ /* 0x000fe20000010000 */
[----:B------:R-:W-:Y:S03]  /*fb40*/  FADD.FTZ R188, R187, R188 ;  /* 0x000000bcbbbc7221 */ /* 0x000fe60000010000 */
[----:B------:R-:W4:Y:S01]  /*fb50*/  MUFU.EX2 R200, R200 ;  /* 0x000000c800c87308 */ /* 0x000f220000000800 */
[----:B---3--:R-:W-:Y:S01]  /*fb60*/  F2FP.F16.F32.PACK_AB R136, R198, R197 ;  /* 0x000000c5c688723e */ /* 0x008fe200000000ff */
[----:B------:R-:W-:Y:S01]  /*fb70*/  FADD.FTZ R191, R190, R191 ;  /* 0x000000bfbebf7221 */ /* 0x000fe20000010000 */
[----:B------:R-:W-:Y:S01]  /*fb80*/  MOV R3, R168 ;  /* 0x000000a800037202 */ /* 0x000fe20000000f00 */
[----:B------:R-:W-:Y:S01]  /*fb90*/  FADD.FTZ R171, R180, R171 ;  /* 0x000000abb4ab7221 */ /* 0x000fe20000010000 */
[----:B------:R-:W-:Y:S01]  /*fba0*/  FADD.FTZ R183, R184, R183 ;  /* 0x000000b7b8b77221 */ /* 0x000fe20000010000 */
[----:B------:R-:W-:Y:S04]  /*fbb0*/  FADD.FTZ R188, R189, R188 ;  /* 0x000000bcbdbc7221 */ /* 0x000fe80000010000 */
[----:B------:R-:W3:Y:S01]  /*fbc0*/  MUFU.EX2 R201, R201 ;  /* 0x000000c900c97308 */ /* 0x000ee20000000800 */
[----:B------:R-:W-:Y:S01]  /*fbd0*/  FADD.FTZ R191, R192, R191 ;  /* 0x000000bfc0bf7221 */ /* 0x000fe20000010000 */
[----:B------:R-:W-:Y:S01]  /*fbe0*/  FADD.FTZ R171, R172, R171 ;  /* 0x000000abacab7221 */ /* 0x000fe20000010000 */
[----:B------:R-:W-:Y:S01]  /*fbf0*/  FADD.FTZ R183, R174, R183 ;  /* 0x000000b7aeb77221 */ /* 0x000fe20000010000 */
[----:B------:R-:W-:Y:S01]  /*fc00*/  FADD.FTZ R188, R197, R188 ;  /* 0x000000bcc5bc7221 */ /* 0x000fe20000010000 */
[----:B--2---:R-:W-:Y:S01]  /*fc10*/  FADD.FTZ R191, R199, R191 ;  /* 0x000000bfc7bf7221 */ /* 0x004fe20000010000 */
[----:B------:R-:W-:Y:S01]  /*fc20*/  FADD.FTZ R171, R173, R171 ;  /* 0x000000abadab7221 */ /* 0x000fe20000010000 */
[----:B------:R-:W-:Y:S03]  /*fc30*/  FADD.FTZ R183, R175, R183 ;  /* 0x000000b7afb77221 */ /* 0x000fe60000010000 */
[----:B------:R-:W2:Y:S01]  /*fc40*/  MUFU.EX2 R202, R202 ;  /* 0x000000ca00ca7308 */ /* 0x000ea20000000800 */
[----:B----4-:R-:W-:Y:S01]  /*fc50*/  F2FP.F16.F32.PACK_AB R137, R200, R199 ;  /* 0x000000c7c889723e */ /* 0x010fe200000000ff */
[----:B------:R-:W-:Y:S01]  /*fc60*/  FADD.FTZ R188, R198, R188 ;  /* 0x000000bcc6bc7221 */ /* 0x000fe20000010000 */
[----:B------:R-:W-:Y:S01]  /*fc70*/  MOV R2, R166 ;  /* 0x000000a600027202 */ /* 0x000fe20000000f00 */
[----:B------:R-:W-:Y:S01]  /*fc80*/  FADD.FTZ R191, R200, R191 ;  /* 0x000000bfc8bf7221 */ /* 0x000fe20000010000 */
[----:B------:R-:W-:Y:S01]  /*fc90*/  FADD.FTZ R171, R176, R171 ;  /* 0x000000abb0ab7221 */ /* 0x000fe20000010000 */
[----:B------:R-:W-:Y:S04]  /*fca0*/  FADD.FTZ R183, R178, R183 ;  /* 0x000000b7b2b77221 */ /* 0x000fe80000010000 */
[----:B------:R-:W4:Y:S01]  /*fcb0*/  MUFU.EX2 R203, R203 ;  /* 0x000000cb00cb7308 */ /* 0x000f220000000800 */
[----:B---3--:R-:W-:Y:S01]  /*fcc0*/  FADD.FTZ R188, R201, R188 ;  /* 0x000000bcc9bc7221 */ /* 0x008fe20000010000 */
[----:B------:R-:W-:Y:S01]  /*fcd0*/  FADD.FTZ R171, R177, R171 ;  /* 0x000000abb1ab7221 */ /* 0x000fe20000010000 */
[----:B------:R-:W-:Y:S07]  /*fce0*/  FADD.FTZ R183, R179, R183 ;  /* 0x000000b7b3b77221 */ /* 0x000fee0000010000 */
[----:B------:R-:W3:Y:S01]  /*fcf0*/  MUFU.EX2 R204, R204 ;  /* 0x000000cc00cc7308 */ /* 0x000ee20000000800 */
[C---:B--2---:R-:W-:Y:S01]  /*fd00*/  F2FP.F16.F32.PACK_AB R138, R202.reuse, R201 ;  /* 0x000000c9ca8a723e */ /* 0x044fe200000000ff */
[----:B------:R-:W-:Y:S04]  /*fd10*/  FADD.FTZ R188, R202, R188 ;  /* 0x000000bccabc7221 */ /* 0x000fe80000010000 */
[----:B------:R-:W-:Y:S04]  /*fd20*/  FADD.FTZ R188, R240, R188 ;  /* 0x000000bcf0bc7221 */ /* 0x000fe80000010000 */
[----:B------:R2:W5:Y:S01]  /*fd30*/  MUFU.EX2 R163, R66 ;  /* 0x0000004200a37308 */ /* 0x0005620000000800 */
[----:B----4-:R-:W-:Y:S01]  /*fd40*/  FADD.FTZ R191, R203, R191 ;  /* 0x000000bfcbbf7221 */ /* 0x010fe20000010000 */
[----:B------:R-:W-:Y:S04]  /*fd50*/  FADD.FTZ R188, R241, R188 ;  /* 0x000000bcf1bc7221 */ /* 0x000fe80000010000 */
[----:B------:R-:W-:Y:S04]  /*fd60*/  FADD.FTZ R188, R244, R188 ;  /* 0x000000bcf4bc7221 */ /* 0x000fe80000010000 */
[----:B------:R-:W4:Y:S01]  /*fd70*/  MUFU.EX2 R205, R205 ;  /* 0x000000cd00cd7308 */ /* 0x000f220000000800 */
[C---:B---3--:R-:W-:Y:S01]  /*fd80*/  F2FP.F16.F32.PACK_AB R139, R204.reuse, R203 ;  /* 0x000000cbcc8b723e */ /* 0x048fe200000000ff */
[----:B------:R-:W-:Y:S01]  /*fd90*/  FADD.FTZ R191, R204, R191 ;  /* 0x000000bfccbf7221 */ /* 0x000fe20000010000 */
[----:B------:R-:W-:Y:S03]  /*fda0*/  FADD.FTZ R188, R245, R188 ;  /* 0x000000bcf5bc7221 */ /* 0x000fe60000010000 */
[----:B------:R-:W-:Y:S02]  /*fdb0*/  FADD.FTZ R191, R242, R191 ;  /* 0x000000bff2bf7221 */ /* 0x000fe40000010000 */
[C---:B------:R-:W-:Y:S01]  /*fdc0*/  HMMA.16816.F32 R8, R136.reuse, R140, R8 ;  /* 0x0000008c8808723c */ /* 0x040fe20000001808 */
[----:B--2---:R-:W-:Y:S01]  /*fdd0*/  LDSM.16.MT88.4 R64, [R212+0xac00] ;  /* 0x00ac0000d440783b */ /* 0x004fe20000004200 */
[----:B------:R-:W2:Y:S02]  /*fde0*/  MUFU.EX2 R206, R206 ;  /* 0x000000ce00ce7308 */ /* 0x000ea40000000800 */
[----:B-----5:R-:W-:Y:S01]  /*fdf0*/  MOV R61, R163 ;  /* 0x000000a3003d7202 */ /* 0x020fe20000000f00 */
[----:B------:R-:W-:Y:S01]  /*fe00*/  FADD.FTZ R191, R243, R191 ;  /* 0x000000bff3bf7221 */ /* 0x000fe20000010000 */
[-C--:B------:R-:W-:Y:S06]  /*fe10*/  HMMA.16816.F32 R12, R136, R142.reuse, R12 ;  /* 0x0000008e880c723c */ /* 0x080fec000000180c */
[----:B------:R-:W3:Y:S01]  /*fe20*/  MUFU.EX2 R207, R207 ;  /* 0x000000cf00cf7308 */ /* 0x000ee20000000800 */
[----:B----4-:R-:W-:Y:S01]  /*fe30*/  FADD.FTZ R171, R205, R171 ;  /* 0x000000abcdab7221 */ /* 0x010fe20000010000 */
[C---:B------:R-:W-:Y:S01]  /*fe40*/  HMMA.16816.F32 R16, R132.reuse, R142, R16 ;  /* 0x0000008e8410723c */ /* 0x040fe20000001810 */
[----:B------:R-:W4:Y:S03]  /*fe50*/  LDSM.16.MT88.4 R140, [R212+0xa400] ;  /* 0x00a40000d48c783b */ /* 0x000f260000004200 */
[----:B------:R-:W-:Y:S02]  /*fe60*/  FADD.FTZ R191, R246, R191 ;  /* 0x000000bff6bf7221 */ /* 0x000fe40000010000 */
[-C--:B------:R-:W-:Y:S02]  /*fe70*/  HMMA.16816.F32 R68, R132, R148.reuse, R68 ;  /* 0x000000948444723c */ /* 0x080fe40000001844 */
[----:B------:R-:W5:Y:S03]  /*fe80*/  MUFU.EX2 R208, R208 ;  /* 0x000000d000d07308 */ /* 0x000f660000000800 */
[----:B--2---:R-:W-:Y:S01]  /*fe90*/  FADD.FTZ R171, R206, R171 ;  /* 0x000000abceab7221 */ /* 0x004fe20000010000 */
[C---:B------:R-:W-:Y:S06]  /*fea0*/  HMMA.16816.F32 R72, R136.reuse, R148, R72 ;  /* 0x000000948848723c */ /* 0x040fec0000001848 */
[----:B------:R-:W2:Y:S01]  /*feb0*/  MUFU.EX2 R209, R209 ;  /* 0x000000d100d17308 */ /* 0x000ea20000000800 */
[----:B---3--:R-:W-:Y:S01]  /*fec0*/  FADD.FTZ R183, R207, R183 ;  /* 0x000000b7cfb77221 */ /* 0x008fe20000010000 */
[-C--:B------:R-:W-:Y:S08]  /*fed0*/  HMMA.16816.F32 R76, R136, R150.reuse, R76 ;  /* 0x00000096884c723c */ /* 0x080ff0000000184c */
[----:B------:R-:W3:Y:S01]  /*fee0*/  MUFU.EX2 R210, R210 ;  /* 0x000000d200d27308 */ /* 0x000ee20000000800 */
[C---:B------:R-:W-:Y:S01]  /*fef0*/  HMMA.16816.F32 R80, R132.reuse, R150, R80 ;  /* 0x000000968450723c */ /* 0x040fe20000001850 */
[----:B------:R-:W-:Y:S03]  /*ff00*/  LDSM.16.MT88.4 R148, [R214+0x9c00] ;  /* 0x009c0000d694783b */ /* 0x000fe60000004200 */
[----:B-----5:R-:W-:Y:S02]  /*ff10*/  FADD.FTZ R183, R208, R183 ;  /* 0x000000b7d0b77221 */ /* 0x020fe40000010000 */
[-C--:B-1----:R-:W-:Y:S03]  /*ff20*/  HMMA.16816.F32 R84, R132, R144.reuse, R84 ;  /* 0x000000908454723c */ /* 0x082fe60000001854 */
[----:B------:R-:W1:Y:S02]  /*ff30*/  MUFU.EX2 R211, R211 ;  /* 0x000000d300d37308 */ /* 0x000e640000000800 */
[----:B--2---:R-:W-:Y:S01]  /*ff40*/  FADD.FTZ R171, R209, R171 ;  /* 0x000000abd1ab7221 */ /* 0x004fe20000010000 */
[C---:B------:R-:W-:Y:S07]  /*ff50*/  HMMA.16816.F32 R88, R136.reuse, R144, R88 ;  /* 0x000000908858723c */ /* 0x040fee0000001858 */
[----:B------:R-:W2:Y:S01]  /*ff60*/  MUFU.EX2 R239, R239 ;  /* 0x000000ef00ef7308 */ /* 0x000ea20000000800 */
[----:B---3--:R-:W-:Y:S01]  /*ff70*/  FADD.FTZ R171, R210, R171 ;  /* 0x000000abd2ab7221 */ /* 0x008fe20000010000 */
[-C--:B------:R-:W-:Y:S08]  /*ff80*/  HMMA.16816.F32 R92, R136, R146.reuse, R92 ;  /* 0x00000092885c723c */ /* 0x080ff0000000185c */
[----:B------:R-:W3:Y:S01]  /*ff90*/  MUFU.EX2 R248, R248 ;  /* 0x000000f800f87308 */ /* 0x000ee20000000800 */
[C---:B------:R-:W-:Y:S04]  /*ffa0*/  HMMA.16816.F32 R96, R132.reuse, R146, R96 ;  /* 0x000000928460723c */ /* 0x040fe80000001860 */
[----:B-1----:R-:W-:Y:S02]  /*ffb0*/  FADD.FTZ R183, R211, R183 ;  /* 0x000000b7d3b77221 */ /* 0x002fe40000010000 */
[-C--:B----4-:R-:W-:Y:S03]  /*ffc0*/  HMMA.16816.F32 R20, R132, R140.reuse, R20 ;  /* 0x0000008c8414723c */ /* 0x090fe60000001814 */
[----:B------:R-:W-:Y:S02]  /*ffd0*/  MUFU.EX2 R249, R249 ;  /* 0x000000f900f97308 */ /* 0x000fe40000000800 */
[----:B--2---:R-:W-:Y:S01]  /*ffe0*/  FADD.FTZ R183, R239, R183 ;  /* 0x000000b7efb77221 */ /* 0x004fe20000010000 */
[C---:B------:R-:W-:Y:S07]  /*fff0*/  HMMA.16816.F32 R100, R136.reuse, R140, R100 ;  /* 0x0000008c8864723c */ /* 0x040fee0000001864 */
[----:B------:R-:W1:Y:S01]  /*10000*/  MUFU.EX2 R250, R250 ;  /* 0x000000fa00fa7308 */ /* 0x000e620000000800 */
[----:B------:R-:W-:Y:S01]  /*10010*/  FADD.FTZ R191, R247, R191 ;  /* 0x000000bff7bf7221 */ /* 0x000fe20000010000 */
[-C--:B------:R-:W-:Y:S08]  /*10020*/  HMMA.16816.F32 R104, R136, R142.reuse, R104 ;  /* 0x0000008e8868723c */ /* 0x080ff00000001868 */
[----:B------:R-:W2:Y:S01]  /*10030*/  MUFU.EX2 R251, R251 ;  /* 0x000000fb00fb7308 */ /* 0x000ea20000000800 */
[C---:B------:R-:W-:Y:S01]  /*10040*/  HMMA.16816.F32 R108, R132.reuse, R142, R108 ;  /* 0x0000008e846c723c */ /* 0x040fe2000000186c */
[----:B------:R-:W4:Y:S03]  /*10050*/  LDSM.16.MT88.4 R140, [R212+0x9800] ;  /* 0x00980000d48c783b */ /* 0x000f260000004200 */
[----:B---3--:R-:W-:Y:S02]  /*10060*/  FADD.FTZ R171, R248, R171 ;  /* 0x000000abf8ab7221 */ /* 0x008fe40000010000 */
[-C--:B------:R-:W-:Y:S03]  /*10070*/  HMMA.16816.F32 R32, R132, R36.reuse, R32 ;  /* 0x000000248420723c */ /* 0x080fe60000001820 */
[----:B------:R-:W3:Y:S02]  /*10080*/  MUFU.EX2 R252, R252 ;  /* 0x000000fc00fc7308 */ /* 0x000ee40000000800 */
[----:B-1----:R-:W-:Y:S01]  /*10090*/  FADD.FTZ R183, R250, R183 ;  /* 0x000000b7fab77221 */ /* 0x002fe20000010000 */
[C---:B------:R-:W-:Y:S07]  /*100a0*/  HMMA.16816.F32 R112, R136.reuse, R36, R112 ;  /* 0x000000248870723c */ /* 0x040fee0000001870 */
[----:B------:R-:W-:Y:S01]  /*100b0*/  MUFU.EX2 R196, R196 ;  /* 0x000000c400c47308 */ /* 0x000fe20000000800 */
[----:B------:R-:W-:Y:S01]  /*100c0*/  FADD.FTZ R171, R249, R171 ;  /* 0x000000abf9ab7221 */ /* 0x000fe20000010000 */
[-C--:B------:R-:W-:Y:S03]  /*100d0*/  HMMA.16816.F32 R116, R136, R38.reuse, R116 ;  /* 0x000000268874723c */ /* 0x080fe60000001874 */
[----:B------:R-:W-:Y:S03]  /*100e0*/  F2FP.F16.F32.PACK_AB R36, R206, R205 ;  /* 0x000000cdce24723e */ /* 0x000fe600000000ff */
[C---:B------:R-:W-:Y:S02]  /*100f0*/  HMMA.16816.F32 R120, R132.reuse, R38, R120 ;  /* 0x000000268478723c */ /* 0x040fe40000001878 */
[----:B------:R-:W-:Y:S03]  /*10100*/  MUFU.EX2 R195, R195 ;  /* 0x000000c300c37308 */ /* 0x000fe60000000800 */
[----:B------:R-:W-:Y:S01]  /*10110*/  F2FP.F16.F32.PACK_AB R37, R208, R207 ;  /* 0x000000cfd025723e */ /* 0x000fe200000000ff */
[-C--:B------:R-:W-:Y:S06]  /*10120*/  HMMA.16816.F32 R24, R132, R48.reuse, R24 ;  /* 0x000000308418723c */ /* 0x080fec0000001818 */
[----:B------:R-:W-:Y:S01]  /*10130*/  MUFU.EX2 R60, R60 ;  /* 0x0000003c003c7308 */ /* 0x000fe20000000800 */
[----:B------:R-:W-:Y:S01]  /*10140*/  F2FP.F16.F32.PACK_AB R38, R210, R209 ;  /* 0x000000d1d226723e */ /* 0x000fe200000000ff */
[C---:B------:R-:W-:Y:S04]  /*10150*/  HMMA.16816.F32 R124, R136.reuse, R48, R124 ;  /* 0x00000030887c723c */ /* 0x040fe8000000187c */
[----:B------:R-:W-:Y:S02]  /*10160*/  F2FP.F16.F32.PACK_AB R39, R239, R211 ;  /* 0x000000d3ef27723e */ /* 0x000fe400000000ff */
[-C--:B------:R-:W-:Y:S02]  /*10170*/  HMMA.16816.F32 R28, R136, R50.reuse, R28 ;  /* 0x00000032881c723c */ /* 0x080fe4000000181c */
[----:B------:R-:W1:Y:S03]  /*10180*/  MUFU.EX2 R194, R194 ;  /* 0x000000c200c27308 */ /* 0x000e660000000800 */
[----:B--2---:R-:W-:Y:S01]  /*10190*/  FADD.FTZ R183, R251, R183 ;  /* 0x000000b7fbb77221 */ /* 0x004fe20000010000 */
[----:B------:R-:W-:Y:S01]  /*101a0*/  HMMA.16816.F32 R128, R132, R50, R128 ;  /* 0x000000328480723c */ /* 0x000fe20000001880 */
[----:B------:R-:W2:Y:S04]  /*101b0*/  LDSM.16.MT88.4 R48, [R214+0xa800] ;  /* 0x00a80000d630783b */ /* 0x000ea80000004200 */
[----:B---3--:R-:W-:Y:S01]  /*101c0*/  FADD.FTZ R171, R252, R171 ;  /* 0x000000abfcab7221 */ /* 0x008fe20000010000 */
[-C--:B------:R-:W-:Y:S05]  /*101d0*/  HMMA.16816.F32 R4, R36, R40.reuse, R4 ;  /* 0x000000282404723c */ /* 0x080fea0000001804 */
[----:B------:R-:W-:Y:S01]  /*101e0*/  FADD.FTZ R183, R61, R183 ;  /* 0x000000b73db77221 */ /* 0x000fe20000010000 */
[C---:B------:R-:W-:Y:S05]  /*101f0*/  HMMA.16816.F32 R8, R44.reuse, R40, R8 ;  /* 0x000000282c08723c */ /* 0x040fea0000001808 */
[----:B-1----:R-:W-:Y:S01]  /*10200*/  F2FP.F16.F32.PACK_AB R134, R194, R60 ;  /* 0x0000003cc286723e */ /* 0x002fe200000000ff */
[-C--:B------:R-:W-:Y:S05]  /*10210*/  HMMA.16816.F32 R12, R44, R42.reuse, R12 ;  /* 0x0000002a2c0c723c */ /* 0x080fea000000180c */
[----:B------:R-:W-:Y:S01]  /*10220*/  FADD.FTZ R238, R196, R171 ;  /* 0x000000abc4ee7221 */ /* 0x000fe20000010000 */
[C---:B------:R-:W-:Y:S01]  /*10230*/  HMMA.16816.F32 R16, R36.reuse, R42, R16 ;  /* 0x0000002a2410723c */ /* 0x040fe20000001810 */
[----:B------:R-:W1:Y:S04]  /*10240*/  LDSM.16.MT88.4 R40, [R212+0xa800] ;  /* 0x00a80000d428783b */ /* 0x000e680000004200 */
[----:B------:R-:W-:Y:S01]  /*10250*/  FADD.FTZ R237, R195, R183 ;  /* 0x000000b7c3ed7221 */ /* 0x000fe20000010000 */
[-C--:B----4-:R-:W-:Y:S06]  /*10260*/  HMMA.16816.F32 R68, R36, R140.reuse, R68 ;  /* 0x0000008c2444723c */ /* 0x090fec0000001844 */
[C---:B------:R-:W-:Y:S06]  /*10270*/  HMMA.16816.F32 R72, R44.reuse, R140, R72 ;  /* 0x0000008c2c48723c */ /* 0x040fec0000001848 */
[-C--:B------:R-:W-:Y:S06]  /*10280*/  HMMA.16816.F32 R76, R44, R142.reuse, R76 ;  /* 0x0000008e2c4c723c */ /* 0x080fec000000184c */
[C---:B------:R-:W-:Y:S06]  /*10290*/  HMMA.16816.F32 R80, R36.reuse, R142, R80 ;  /* 0x0000008e2450723c */ /* 0x040fec0000001850 */
[-C--:B--2---:R-:W-:Y:S06]  /*102a0*/  HMMA.16816.F32 R84, R36, R48.reuse, R84 ;  /* 0x000000302454723c */ /* 0x084fec0000001854 */
[C---:B------:R-:W-:Y:S06]  /*102b0*/  HMMA.16816.F32 R88, R44.reuse, R48, R88 ;  /* 0x000000302c58723c */ /* 0x040fec0000001858 */
[-C--:B------:R-:W-:Y:S06]  /*102c0*/  HMMA.16816.F32 R92, R44, R50.reuse, R92 ;  /* 0x000000322c5c723c */ /* 0x080fec000000185c */
[C---:B------:R-:W-:Y:S01]  /*102d0*/  HMMA.16816.F32 R96, R36.reuse, R50, R96 ;  /* 0x000000322460723c */ /* 0x040fe20000001860 */
[----:B------:R-:W2:Y:S05]  /*102e0*/  LDSM.16.MT88.4 R48, [R212+0xb800] ;  /* 0x00b80000d430783b */ /* 0x000eaa0000004200 */
[-C--:B-1----:R-:W-:Y:S06]  /*102f0*/  HMMA.16816.F32 R20, R36, R40.reuse, R20 ;  /* 0x000000282414723c */ /* 0x082fec0000001814 */
[C---:B------:R-:W-:Y:S06]  /*10300*/  HMMA.16816.F32 R100, R44.reuse, R40, R100 ;  /* 0x000000282c64723c */ /* 0x040fec0000001864 */
[-C--:B------:R-:W-:Y:S06]  /*10310*/  HMMA.16816.F32 R104, R44, R42.reuse, R104 ;  /* 0x0000002a2c68723c */ /* 0x080fec0000001868 */
[C---:B------:R-:W-:Y:S01]  /*10320*/  HMMA.16816.F32 R108, R36.reuse, R42, R108 ;  /* 0x0000002a246c723c */ /* 0x040fe2000000186c */
[----:B------:R-:W1:Y:S05]  /*10330*/  LDSM.16.MT88.4 R40, [R212+0x9c00] ;  /* 0x009c0000d428783b */ /* 0x000e6a0000004200 */
[-C--:B------:R-:W-:Y:S06]  /*10340*/  HMMA.16816.F32 R32, R36, R52.reuse, R32 ;  /* 0x000000342420723c */ /* 0x080fec0000001820 */
[C---:B------:R-:W-:Y:S06]  /*10350*/  HMMA.16816.F32 R112, R44.reuse, R52, R112 ;  /* 0x000000342c70723c */ /* 0x040fec0000001870 */
[-C--:B------:R-:W-:Y:S05]  /*10360*/  HMMA.16816.F32 R116, R44, R54.reuse, R116 ;  /* 0x000000362c74723c */ /* 0x080fea0000001874 */
[--C-:B------:R-:W-:Y:S01]  /*10370*/  FFMA.FTZ R52, R62, UR4, -R193.reuse ;  /* 0x000000043e347c23 */ /* 0x100fe200080108c1 */
[C---:B------:R-:W-:Y:S05]  /*10380*/  HMMA.16816.F32 R120, R36.reuse, R54, R120 ;  /* 0x000000362478723c */ /* 0x040fea0000001878 */
[----:B------:R-:W-:Y:S01]  /*10390*/  FFMA.FTZ R193, R63, UR4, -R193 ;  /* 0x000000043fc17c23 */ /* 0x000fe200080108c1 */
[-C--:B--2---:R-:W-:Y:S01]  /*103a0*/  HMMA.16816.F32 R24, R36, R48.reuse, R24 ;  /* 0x000000302418723c */ /* 0x084fe20000001818 */
[----:B------:R-:W2:Y:S04]  /*103b0*/  MUFU.EX2 R52, R52 ;  /* 0x0000003400347308 */ /* 0x000ea80000000800 */
[----:B------:R-:W-:Y:S01]  /*103c0*/  MOV R53, R154 ;  /* 0x0000009a00357202 */ /* 0x000fe20000000f00 */
[C---:B------:R-:W-:Y:S05]  /*103d0*/  HMMA.16816.F32 R124, R44.reuse, R48, R124 ;  /* 0x000000302c7c723c */ /* 0x040fea000000187c */
[----:B------:R-:W3:Y:S01]  /*103e0*/  MUFU.EX2 R193, R193 ;  /* 0x000000c100c17308 */ /* 0x000ee20000000800 */
[----:B------:R-:W-:Y:S01]  /*103f0*/  MOV R62, R155 ;  /* 0x0000009b003e7202 */ /* 0x000fe20000000f00 */
[-C--:B------:R-:W-:Y:S01]  /*10400*/  HMMA.16816.F32 R28, R44, R50.reuse, R28 ;  /* 0x000000322c1c723c */ /* 0x080fe2000000181c */
[----:B------:R-:W4:Y:S03]  /*10410*/  LDSM.16.MT88.4 R44, [R214+0xbc00] ;  /* 0x00bc0000d62c783b */ /* 0x000f260000004200 */
[----:B------:R-:W-:Y:S02]  /*10420*/  MOV R63, R152 ;  /* 0x00000098003f7202 */ /* 0x000fe40000000f00 */
[----:B------:R-:W-:Y:S05]  /*10430*/  HMMA.16816.F32 R128, R36, R50, R128 ;  /* 0x000000322480723c */ /* 0x000fea0000001880 */
[----:B------:R-:W-:Y:S01]  /*10440*/  MOV R55, R153 ;  /* 0x0000009900377202 */ /* 0x000fe20000000f00 */
[----:B------:R-:W-:Y:S01]  /*10450*/  FADD.FTZ R191, R63, R191 ;  /* 0x000000bf3fbf7221 */ /* 0x000fe20000010000 */
[----:B------:R-:W-:Y:S04]  /*10460*/  F2FP.F16.F32.PACK_AB R36, R249, R248 ;  /* 0x000000f8f924723e */ /* 0x000fe800000000ff */
[----:B------:R-:W-:Y:S01]  /*10470*/  F2FP.F16.F32.PACK_AB R37, R251, R250 ;  /* 0x000000fafb25723e */ /* 0x000fe200000000ff */
[----:B------:R-:W-:Y:S01]  /*10480*/  FADD.FTZ R188, R55, R188 ;  /* 0x000000bc37bc7221 */ /* 0x000fe20000010000 */
[----:B------:R-:W-:Y:S01]  /*10490*/  F2FP.F16.F32.PACK_AB R38, R196, R252 ;  /* 0x000000fcc426723e */ /* 0x000fe200000000ff */
[----:B------:R-:W-:Y:S01]  /*104a0*/  FADD.FTZ R191, R53, R191 ;  /* 0x000000bf35bf7221 */ /* 0x000fe20000010000 */
[----:B------:R-:W-:Y:S01]  /*104b0*/  F2FP.F16.F32.PACK_AB R39, R195, R61 ;  /* 0x0000003dc327723e */ /* 0x000fe200000000ff */
[C---:B------:R-:W-:Y:S01]  /*104c0*/  FADD.FTZ R188, R62.reuse, R188 ;  /* 0x000000bc3ebc7221 */ /* 0x040fe20000010000 */
[----:B------:R-:W-:Y:S01]  /*104d0*/  F2FP.F16.F32.PACK_AB R132, R62, R55 ;  /* 0x000000373e84723e */ /* 0x000fe200000000ff */
[----:B--2---:R-:W-:Y:S01]  /*104e0*/  FADD.FTZ R191, R52, R191 ;  /* 0x000000bf34bf7221 */ /* 0x004fe20000010000 */
[----:B------:R-:W-:Y:S01]  /*104f0*/  F2FP.F16.F32.PACK_AB R133, R53, R63 ;  /* 0x0000003f3585723e */ /* 0x000fe200000000ff */
[----:B------:R-:W-:Y:S01]  /*10500*/  FADD.FTZ R188, R60, R188 ;  /* 0x000000bc3cbc7221 */ /* 0x000fe20000010000 */
[C---:B---3--:R-:W-:Y:S01]  /*10510*/  F2FP.F16.F32.PACK_AB R135, R193.reuse, R52 ;  /* 0x00000034c187723e */ /* 0x048fe200000000ff */
[-C--:B------:R-:W-:Y:S01]  /*10520*/  HMMA.16816.F32 R160, R36, R148.reuse, R4 ;  /* 0x0000009424a0723c */ /* 0x080fe20000001804 */
[----:B------:R-:W2:Y:S02]  /*10530*/  LDSM.16.MT88.4 R4, [R212+0xbc00] ;  /* 0x00bc0000d404783b */ /* 0x000ea40000004200 */
[----:B------:R-:W-:Y:S01]  /*10540*/  FADD.FTZ R236, R194, R188 ;  /* 0x000000bcc2ec7221 */ /* 0x000fe20000010000 */
[----:B------:R-:W-:Y:S02]  /*10550*/  FADD.FTZ R233, R193, R191 ;  /* 0x000000bfc1e97221 */ /* 0x000fe40000010000 */
[C---:B------:R-:W-:Y:S06]  /*10560*/  HMMA.16816.F32 R156, R132.reuse, R148, R8 ;  /* 0x00000094849c723c */ /* 0x040fec0000001808 */
[-C--:B------:R-:W-:Y:S06]  /*10570*/  HMMA.16816.F32 R152, R132, R150.reuse, R12 ;  /* 0x000000968498723c */ /* 0x080fec000000180c */
[C---:B------:R-:W-:Y:S06]  /*10580*/  HMMA.16816.F32 R148, R36.reuse, R150, R16 ;  /* 0x000000962494723c */ /* 0x040fec0000001810 */
[-C--:B-1----:R-:W-:Y:S06]  /*10590*/  HMMA.16816.F32 R68, R36, R40.reuse, R68 ;  /* 0x000000282444723c */ /* 0x082fec0000001844 */
        /* <DEDUP_REMOVED lines=15> */
[-C--:B--2---:R-:W-:Y:S06]  /*10690*/  HMMA.16816.F32 R136, R36, R4.reuse, R24 ;  /* 0x000000042488723c */ /* 0x084fec0000001818 */
[C---:B------:R-:W-:Y:S06]  /*106a0*/  HMMA.16816.F32 R124, R132.reuse, R4, R124 ;  /* 0x00000004847c723c */ /* 0x040fec000000187c */
[-C--:B------:R-:W-:Y:S06]  /*106b0*/  HMMA.16816.F32 R132, R132, R6.reuse, R28 ;  /* 0x000000068484723c */ /* 0x080fec000000181c */
[----:B------:R-:W-:Y:S01]  /*106c0*/  HMMA.16816.F32 R128, R36, R6, R128 ;  /* 0x000000062480723c */ /* 0x000fe20000001880 */
[----:B------:R-:W-:Y:S11]  /*106d0*/  @!UPT UIADD3 URZ, URZ, URZ, URZ ;  /* 0x0000003f3f3ff290 */ /* 0x000ff6000fffe03f */
[----:B------:R-:W-:Y:S01]  /*106e0*/  @!UPT UIADD3 URZ, URZ, URZ, URZ ;  /* 0x0000003f3f3ff290 */ /* 0x000fe2000fffe03f */
[----:B------:R-:W-:Y:S11]  /*106f0*/  @P5 BRA `(.L_x_90) ;  /* 0xffffffd000385947 */ /* 0x000ff6000383ffff */
.L_x_89:
[----:B------:R-:W1:Y:S01]  /*10700*/  S2R R0, SR_TID.X ;  /* 0x0000000000007919 */ /* 0x000e620000002100 */
[----:B------:R-:W-:Y:S01]  /*10710*/  SHF.R.S32.HI R16, RZ, 0x2, R230 ;  /* 0x00000002ff107819 */ /* 0x000fe200000114e6 */
[----:B------:R-:W2:Y:S01]  /*10720*/  S2UR UR6, SR_CgaCtaId ;  /* 0x00000000000679c3 */ /* 0x000ea20000008800 */
[----:B------:R-:W-:Y:S01]  /*10730*/  UISETP.NE.AND UP0, UPT, UR15, -0x1, UPT ;  /* 0xffffffff0f00788c */ /* 0x000fe2000bf05270 */
[----:B------:R-:W3:Y:S01]  /*10740*/  SHFL.BFLY PT, R9, R238, 0x2, 0x1f ;  /* 0x0c401f00ee097f89 */ /* 0x000ee200000e0000 */
[----:B------:R-:W-:Y:S01]  /*10750*/  UMOV UR7, 0x400 ;  /* 0x0000040000077882 */ /* 0x000fe20000000000 */
[----:B------:R-:W-:Y:S01]  /*10760*/  VIADD R11, R16, 0x40 ;  /* 0x00000040100b7836 */ /* 0x000fe20000000000 */
[----:B------:R-:W-:Y:S01]  /*10770*/  PLOP3.LUT P6, PT, PT, PT, PT, 0x8, 0x0 ;  /* 0x000000000000781c */ /* 0x000fe20003fce170 */
[----:B------:R-:W4:Y:S01]  /*10780*/  SHFL.BFLY PT, R8, R237, 0x2, 0x1f ;  /* 0x0c401f00ed087f89 */ /* 0x000f2200000e0000 */
[----:B------:R-:W-:Y:S02]  /*10790*/  PLOP3.LUT P0, PT, PT, PT, UP0, 0x80, 0x0 ;  /* 0x000000000000781c */ /* 0x000fe40003f0f008 */
[----:B------:R-:W-:Y:S01]  /*107a0*/  ISETP.GE.AND P1, PT, R11, UR14, PT ;  /* 0x0000000e0b007c0c */ /* 0x000fe2000bf26270 */
[----:B------:R-:W5:Y:S02]  /*107b0*/  SHFL.BFLY PT, R2, R236, 0x2, 0x1f ;  /* 0x0c401f00ec027f89 */ /* 0x000f6400000e0000 */
[----:B------:R-:W-:-:S02]  /*107c0*/  @UP0 ULDC.64 UR4, c[0x0][0x298] ;  /* 0x0000a60000040ab9 */ /* 0x000fc40000000a00 */
[----:B------:R-:W5:Y:S01]  /*107d0*/  SHFL.BFLY PT, R6, R233, 0x2, 0x1f ;  /* 0x0c401f00e9067f89 */ /* 0x000f6200000e0000 */
[----:B------:R-:W-:-:S07]  /*107e0*/  @UP0 UIMAD.WIDE.U32 UR8, UR15, UR4, URZ ;  /* 0x000000040f0802a5 */ /* 0x000fce000f8e003f */
[----:B------:R-:W-:Y:S01]  /*107f0*/  @UP0 UMOV UR4, UR8 ;  /* 0x0000000800040c82 */ /* 0x000fe20008000000 */
[----:B--2---:R-:W-:Y:S01]  /*10800*/  ULEA UR6, UR6, UR7, 0x18 ;  /* 0x0000000706067291 */ /* 0x004fe2000f8ec03f */
[----:B---3--:R-:W-:Y:S01]  /*10810*/  FADD.FTZ R9, R9, R238 ;  /* 0x000000ee09097221 */ /* 0x008fe20000010000 */
[----:B------:R-:W-:Y:S01]  /*10820*/  @UP0 UIMAD UR7, UR15, UR5, UR9 ;  /* 0x000000050f0702a4 */ /* 0x000fe2000f8e0209 */
[----:B-1----:R-:W-:Y:S01]  /*10830*/  SHF.R.S32.HI R5, RZ, 0x1f, R0 ;  /* 0x0000001fff057819 */ /* 0x002fe20000011400 */
[----:B----4-:R-:W-:Y:S02]  /*10840*/  FADD.FTZ R8, R8, R237 ;  /* 0x000000ed08087221 */ /* 0x010fe40000010000 */
[----:B------:R-:W1:Y:S01]  /*10850*/  SHFL.BFLY PT, R10, R9, 0x1, 0x1f ;  /* 0x0c201f00090a7f89 */ /* 0x000e6200000e0000 */
[CC--:B------:R-:W-:Y:S01]  /*10860*/  LEA.HI R3, R5.reuse, R0.reuse, RZ, 0x2 ;  /* 0x0000000005037211 */ /* 0x0c0fe200078f10ff */
[----:B-----5:R-:W-:Y:S02]  /*10870*/  FADD.FTZ R236, R2, R236 ;  /* 0x000000ec02ec7221 */ /* 0x020fe40000010000 */
[----:B------:R-:W2:Y:S01]  /*10880*/  SHFL.BFLY PT, R4, R8, 0x1, 0x1f ;  /* 0x0c201f0008047f89 */ /* 0x000ea200000e0000 */
[----:B------:R-:W-:Y:S01]  /*10890*/  LEA.HI R5, R5, R0, RZ, 0x5 ;  /* 0x0000000005057211 */ /* 0x000fe200078f28ff */
[----:B------:R-:W-:Y:S01]  /*108a0*/  FADD.FTZ R6, R6, R233 ;  /* 0x000000e906067221 */ /* 0x000fe20000010000 */
[----:B------:R-:W-:Y:S01]  /*108b0*/  SHF.R.S32.HI R2, RZ, 0x2, R3 ;  /* 0x00000002ff027819 */ /* 0x000fe20000011403 */
[----:B------:R-:W3:Y:S03]  /*108c0*/  SHFL.BFLY PT, R7, R236, 0x1, 0x1f ;  /* 0x0c201f00ec077f89 */ /* 0x000ee600000e0000 */
[----:B------:R-:W-:Y:S01]  /*108d0*/  SHF.R.S32.HI R12, RZ, 0x1f, R2 ;  /* 0x0000001fff0c7819 */ /* 0x000fe20000011402 */
[----:B------:R-:W4:Y:S03]  /*108e0*/  SHFL.BFLY PT, R14, R6, 0x1, 0x1f ;  /* 0x0c201f00060e7f89 */ /* 0x000f2600000e0000 */
[----:B------:R-:W-:-:S04]  /*108f0*/  LEA.HI R12, R12, R2, RZ, 0x3 ;  /* 0x000000020c0c7211 */ /* 0x000fc800078f18ff */
[----:B------:R-:W-:-:S05]  /*10900*/  LOP3.LUT R12, R12, 0xfffffff8, RZ, 0xc0, !PT ;  /* 0xfffffff80c0c7812 */ /* 0x000fca00078ec0ff */
[----:B------:R-:W-:Y:S02]  /*10910*/  IMAD.IADD R11, R2, 0x1, -R12 ;  /* 0x00000001020b7824 */ /* 0x000fe400078e0a0c */
[----:B-1----:R-:W-:Y:S01]  /*10920*/  FADD.FTZ R9, R9, R10 ;  /* 0x0000000a09097221 */ /* 0x002fe20000010000 */
[----:B------:R-:W-:Y:S01]  /*10930*/  LOP3.LUT R10, R3, 0xfffffffc, RZ, 0xc0, !PT ;  /* 0xfffffffc030a7812 */ /* 0x000fe200078ec0ff */
[----:B--2---:R-:W-:Y:S01]  /*10940*/  FADD.FTZ R8, R8, R4 ;  /* 0x0000000408087221 */ /* 0x004fe20000010000 */
[----:B------:R-:W-:Y:S02]  /*10950*/  LEA.HI R13, R11, R11, RZ, 0x1 ;  /* 0x0000000b0b0d7211 */ /* 0x000fe400078f08ff */
[----:B------:R-:W-:Y:S01]  /*10960*/  SHF.R.S32.HI R4, RZ, 0x5, R5 ;  /* 0x00000005ff047819 */ /* 0x000fe20000011405 */
[----:B------:R-:W-:Y:S01]  /*10970*/  IMAD.IADD R10, R0, 0x1, -R10 ;  /* 0x00000001000a7824 */ /* 0x000fe200078e0a0a */
[----:B------:R-:W-:Y:S01]  /*10980*/  LOP3.LUT R12, R13, 0x3fffffe, RZ, 0xc0, !PT ;  /* 0x03fffffe0d0c7812 */ /* 0x000fe200078ec0ff */
[----:B---3--:R-:W-:Y:S01]  /*10990*/  FADD.FTZ R7, R236, R7 ;  /* 0x00000007ec077221 */ /* 0x008fe20000010000 */
[----:B------:R-:W-:Y:S01]  /*109a0*/  SHF.R.S32.HI R13, RZ, 0x1, R13 ;  /* 0x00000001ff0d7819 */ /* 0x000fe2000001140d */
[----:B------:R-:W-:Y:S01]  /*109b0*/  IMAD R10, R4, 0x100, R10 ;  /* 0x00000100040a7824 */ /* 0x000fe200078e020a */
[----:B------:R-:W-:Y:S01]  /*109c0*/  FSETP.NE.FTZ.AND P5, PT, R9, RZ, PT ;  /* 0x000000ff0900720b */ /* 0x000fe20003fb5000 */
[----:B------:R-:W-:Y:S01]  /*109d0*/  IMAD.IADD R12, R11, 0x1, -R12 ;  /* 0x000000010b0c7824 */ /* 0x000fe200078e0a0c */
[C---:B------:R-:W-:Y:S01]  /*109e0*/  LOP3.LUT R11, R13.reuse, 0x1, RZ, 0xc0, !PT ;  /* 0x000000010d0b7812 */ /* 0x040fe200078ec0ff */
[----:B----4-:R-:W-:Y:S01]  /*109f0*/  FADD.FTZ R6, R6, R14 ;  /* 0x0000000e06067221 */ /* 0x010fe20000010000 */
[----:B------:R-:W-:Y:S01]  /*10a00*/  LOP3.LUT P2, RZ, R13, 0x2, RZ, 0xc0, !PT ;  /* 0x000000020dff7812 */ /* 0x000fe2000784c0ff */
[----:B------:R-:W-:Y:S01]  /*10a10*/  IMAD R10, R12, 0x10, R10 ;  /* 0x000000100c0a7824 */ /* 0x000fe200078e020a */
[----:B------:R-:W-:Y:S01]  /*10a20*/  ISETP.NE.U32.AND P3, PT, R11, 0x1, PT ;  /* 0x000000010b00780c */ /* 0x000fe20003f65070 */
[----:B------:R-:W-:Y:S01]  /*10a30*/  IMAD.SHL.U32 R12, R13, 0x40, RZ ;  /* 0x000000400d0c7824 */ /* 0x000fe200078e00ff */
[----:B------:R-:W-:Y:S01]  /*10a40*/  FSETP.NE.FTZ.AND P4, PT, R8, RZ, PT ;  /* 0x000000ff0800720b */ /* 0x000fe20003f95000 */
[----:B------:R-:W-:-:S02]  /*10a50*/  IMAD.MOV.U32 R13, RZ, RZ, 0x3f800000 ;  /* 0x3f800000ff0d7424 */ /* 0x000fc400078e00ff */
[----:B------:R-:W-:Y:S01]  /*10a60*/  IMAD.MOV.U32 R14, RZ, RZ, 0x3f800000 ;  /* 0x3f800000ff0e7424 */ /* 0x000fe200078e00ff */
[----:B------:R-:W-:-:S03]  /*10a70*/  LOP3.LUT R12, R12, 0xc0, RZ, 0xc0, !PT ;  /* 0x000000c00c0c7812 */ /* 0x000fc600078ec0ff */
[----:B------:R1:W2:Y:S01]  /*10a80*/  @P5 MUFU.RCP R13, R9 ;  /* 0x00000009000d5308 */ /* 0x0002a20000001000 */
[----:B------:R-:W-:-:S05]  /*10a90*/  LEA.HI R12, R12, R12, RZ, 0x1d ;  /* 0x0000000c0c0c7211 */ /* 0x000fca00078fe8ff */
        /* <DEDUP_REMOVED lines=9> */
[----:B------:R-:W-:Y:S01]  /*10b30*/  UIMAD UR5, UR7, UR5, UR6 ;  /* 0x00000005070572a4 */ /* 0x000fe2000f8e0206 */
[----:B------:R-:W-:-:S03]  /*10b40*/  UMOV UR4, UR8 ;  /* 0x0000000800047c82 */ /* 0x000fc60008000000 */
[----:B------:R-:W-:-:S12]  /*10b50*/  UIADD3 UR7, UR9, UR5, URZ ;  /* 0x0000000509077290 */ /* 0x000fd8000fffe03f */
.L_x_93:
        /* <DEDUP_REMOVED lines=24> */
.L_x_94:
        /* <DEDUP_REMOVED lines=34> */
[----:B------:R-:W-:Y:S01]  /*10f00*/  IADD3 R22, R12, R10, RZ ;  /* 0x0000000a0c167210 */ /* 0x000fe20007ffe0ff */
[----:B------:R-:W-:Y:S01]  /*10f10*/  STS [R12+0x200], R162 ;  /* 0x000200a20c007388 */ /* 0x000fe20000000800 */
[----:B------:R-:W-:Y:S01]  /*10f20*/  F2FP.F16.F32.PACK_AB R80, R81, R80 ;  /* 0x000000505150723e */ /* 0x000fe200000000ff */
[----:B--2---:R-:W2:Y:S01]  /*10f30*/  @P2 LDC R15, c[0x0][0x2e4] ;  /* 0x0000b900ff0f2b82 */ /* 0x004ea20000000800 */
[----:B------:R-:W-:Y:S01]  /*10f40*/  FSETP.NE.FTZ.AND P2, PT, R6, RZ, PT ;  /* 0x000000ff0600720b */ /* 0x000fe20003f55000 */
[----:B------:R-:W-:Y:S01]  /*10f50*/  STS [R11], R148 ;  /* 0x000000940b007388 */ /* 0x000fe20000000800 */
[----:B------:R-:W-:Y:S01]  /*10f60*/  F2FP.F16.F32.PACK_AB R82, R83, R82 ;  /* 0x000000525352723e */ /* 0x000fe200000000ff */
[----:B------:R-:W-:Y:S01]  /*10f70*/  FMUL.FTZ R145, R13, R145 ;  /* 0x000000910d917220 */ /* 0x000fe20000410000 */
[----:B------:R-:W-:Y:S01]  /*10f80*/  IADD3 R10, R10, R11, RZ ;  /* 0x0000000b0a0a7210 */ /* 0x000fe20007ffe0ff */
[----:B------:R-:W-:Y:S01]  /*10f90*/  STS [R11+0x200], R150 ;  /* 0x000200960b007388 */ /* 0x000fe20000000800 */
[C---:B------:R-:W-:Y:S01]  /*10fa0*/  FMUL.FTZ R146, R14.reuse, R146 ;  /* 0x000000920e927220 */ /* 0x040fe20000410000 */
        /* <DEDUP_REMOVED lines=19> */
[C---:B------:R-:W-:Y:S01]  /*110e0*/  FMUL.FTZ R108, R13.reuse, R108 ;  /* 0x0000006c0d6c7220 */ /* 0x040fe20000410000 */
[----:B------:R-:W-:Y:S01]  /*110f0*/  FMUL.FTZ R109, R13, R109 ;  /* 0x0000006d0d6d7220 */ /* 0x000fe20000410000 */
[C---:B------:R-:W-:Y:S01]  /*11100*/  FMUL.FTZ R110, R14.reuse, R110 ;  /* 0x0000006e0e6e7220 */ /* 0x040fe20000410000 */
[----:B------:R-:W-:Y:S01]  /*11110*/  FMUL.FTZ R111, R14, R111 ;  /* 0x0000006f0e6f7220 */ /* 0x000fe20000410000 */
        /* <DEDUP_REMOVED lines=9> */
[----:B------:R-:W-:Y:S01]  /*111b0*/  FMUL.FTZ R91, R21, R91 ;  /* 0x0000005b155b7220 */ /* 0x000fe20000410000 */
        /* <DEDUP_REMOVED lines=12> */
[C---:B------:R-:W-:Y:S01]  /*11280*/  FMUL.FTZ R103, R21.reuse, R103 ;  /* 0x0000006715677220 */ /* 0x040fe20000410000 */
[----:B------:R-:W-:Y:S01]  /*11290*/  STS [R11+0x1200], R154 ;  /* 0x0012009a0b007388 */ /* 0x000fe20000000800 */
[----:B------:R-:W-:Y:S01]  /*112a0*/  FMUL.FTZ R102, R21, R102 ;  /* 0x0000006615667220 */ /* 0x000fe20000410000 */
[----:B------:R-:W-:Y:S01]  /*112b0*/  F2FP.F16.F32.PACK_AB R96, R97, R96 ;  /* 0x000000606160723e */ /* 0x000fe200000000ff */
[C---:B------:R-:W-:Y:S01]  /*112c0*/  FMUL.FTZ R104, R20.reuse, R104 ;  /* 0x0000006814687220 */ /* 0x040fe20000410000 */
[----:B------:R-:W-:Y:S01]  /*112d0*/  F2FP.F16.F32.PACK_AB R98, R99, R98 ;  /* 0x000000626362723e */ /* 0x000fe200000000ff */
[----:B------:R-:W-:Y:S01]  /*112e0*/  STS [R22], R68 ;  /* 0x0000004416007388 */ /* 0x000fe20000000800 */
[----:B------:R-:W-:Y:S01]  /*112f0*/  FMUL.FTZ R105, R20, R105 ;  /* 0x0000006914697220 */ /* 0x000fe20000410000 */
[C---:B------:R-:W-:Y:S01]  /*11300*/  FMUL.FTZ R107, R21.reuse, R107 ;  /* 0x0000006b156b7220 */ /* 0x040fe20000410000 */
[----:B------:R-:W-:Y:S01]  /*11310*/  FMUL.FTZ R106, R21, R106 ;  /* 0x0000006a156a7220 */ /* 0x000fe20000410000 */
[----:B------:R-:W-:Y:S01]  /*11320*/  STS [R22+0x200], R70 ;  /* 0x0002004616007388 */ /* 0x000fe20000000800 */
[----:B------:R-:W-:Y:S01]  /*11330*/  F2FP.F16.F32.PACK_AB R88, R89, R88 ;  /* 0x000000585958723e */ /* 0x000fe200000000ff */
[----:B------:R-:W-:Y:S01]  /*11340*/  FMUL.FTZ R140, R13, R140 ;  /* 0x0000008c0d8c7220 */ /* 0x000fe20000410000 */
[----:B------:R-:W-:Y:S01]  /*11350*/  F2FP.F16.F32.PACK_AB R90, R91, R90 ;  /* 0x0000005a5b5a723e */ /* 0x000fe200000000ff */
[----:B------:R-:W-:Y:S01]  /*11360*/  STS [R10], R80 ;  /* 0x000000500a007388 */ /* 0x000fe20000000800 */
[----:B------:R-:W-:Y:S01]  /*11370*/  FMUL.FTZ R141, R13, R141 ;  /* 0x0000008d0d8d7220 */ /* 0x000fe20000410000 */
[C---:B------:R-:W-:Y:S01]  /*11380*/  FMUL.FTZ R142, R14.reuse, R142 ;  /* 0x0000008e0e8e7220 */ /* 0x040fe20000410000 */
[C---:B------:R-:W-:Y:S01]  /*11390*/  FMUL.FTZ R143, R14.reuse, R143 ;  /* 0x0000008f0e8f7220 */ /* 0x040fe20000410000 */
[----:B------:R-:W-:Y:S01]  /*113a0*/  STS [R10+0x200], R82 ;  /* 0x000200520a007388 */ /* 0x000fe20000000800 */
[----:B------:R-:W-:Y:S01]  /*113b0*/  F2FP.F16.F32.PACK_AB R92, R93, R92 ;  /* 0x0000005c5d5c723e */ /* 0x000fe200000000ff */
[----:B------:R-:W-:Y:S01]  /*113c0*/  FMUL.FTZ R120, R13, R120 ;  /* 0x000000780d787220 */ /* 0x000fe20000410000 */
[----:B------:R-:W-:Y:S01]  /*113d0*/  F2FP.F16.F32.PACK_AB R94, R95, R94 ;  /* 0x0000005e5f5e723e */ /* 0x000fe200000000ff */
[----:B------:R-:W-:Y:S01]  /*113e0*/  STS [R22+0x1000], R72 ;  /* 0x0010004816007388 */ /* 0x000fe20000000800 */
[----:B------:R-:W-:Y:S01]  /*113f0*/  FMUL.FTZ R121, R13, R121 ;  /* 0x000000790d797220 */ /* 0x000fe20000410000 */
        /* <DEDUP_REMOVED lines=8> */
[C---:B------:R-:W-:Y:S01]  /*11480*/  FMUL.FTZ R115, R21.reuse, R115 ;  /* 0x0000007315737220 */ /* 0x040fe20000410000 */
[----:B------:R-:W-:Y:S01]  /*11490*/  FMUL.FTZ R114, R21, R114 ;  /* 0x0000007215727220 */ /* 0x000fe20000410000 */
[----:B------:R-:W-:Y:S01]  /*114a0*/  STS [R10+0x1200], R78 ;  /* 0x0012004e0a007388 */ /* 0x000fe20000000800 */
[----:B------:R-:W-:Y:S01]  /*114b0*/  F2FP.F16.F32.PACK_AB R108, R109, R108 ;  /* 0x0000006c6d6c723e */ /* 0x000fe200000000ff */
[C---:B------:R-:W-:Y:S01]  /*114c0*/  FMUL.FTZ R116, R20.reuse, R116 ;  /* 0x0000007414747220 */ /* 0x040fe20000410000 */
[----:B------:R-:W-:Y:S01]  /*114d0*/  F2FP.F16.F32.PACK_AB R110, R111, R110 ;  /* 0x0000006e6f6e723e */ /* 0x000fe200000000ff */
[----:B------:R-:W-:Y:S01]  /*114e0*/  STS [R12+0x2000], R84 ;  /* 0x002000540c007388 */ /* 0x000fe20000000800 */
[----:B------:R-:W-:Y:S01]  /*114f0*/  FMUL.FTZ R117, R20, R117 ;  /* 0x0000007514757220 */ /* 0x000fe20000410000 */
        /* <DEDUP_REMOVED lines=25> */
[C---:B------:R-:W-:Y:S01]  /*11690*/  FMUL.FTZ R127, R21.reuse, R127 ;  /* 0x0000007f157f7220 */ /* 0x040fe20000410000 */
[----:B------:R-:W-:Y:S01]  /*116a0*/  STS [R11+0x3200], R94 ;  /* 0x0032005e0b007388 */ /* 0x000fe20000000800 */
[C---:B------:R-:W-:Y:S01]  /*116b0*/  FMUL.FTZ R126, R21.reuse, R126 ;  /* 0x0000007e157e7220 */ /* 0x040fe20000410000 */
[----:B------:R-:W-:Y:S01]  /*116c0*/  FMUL.FTZ R135, R21, R135 ;  /* 0x0000008715877220 */ /* 0x000fe20000410000 */
[----:B------:R-:W-:Y:S01]  /*116d0*/  F2FP.F16.F32.PACK_AB R120, R121, R120 ;  /* 0x000000787978723e */ /* 0x000fe200000000ff */
[----:B------:R-:W-:Y:S01]  /*116e0*/  STS [R22+0x2000], R144 ;  /* 0x0020009016007388 */ /* 0x000fe20000000800 */
[----:B------:R-:W-:Y:S01]  /*116f0*/  F2FP.F16.F32.PACK_AB R122, R123, R122 ;  /* 0x0000007a7b7a723e */ /* 0x000fe200000000ff */
[----:B------:R-:W-:Y:S01]  /*11700*/  FMUL.FTZ R20, R20, R133 ;  /* 0x0000008514147220 */ /* 0x000fe20000410000 */
[----:B------:R-:W-:Y:S01]  /*11710*/  FMUL.FTZ R21, R21, R134 ;  /* 0x0000008615157220 */ /* 0x000fe20000410000 */
[----:B------:R-:W-:Y:S01]  /*11720*/  STS [R22+0x2200], R146 ;  /* 0x0022009216007388 */ /* 0x000fe20000000800 */
[----:B------:R-:W-:Y:S01]  /*11730*/  F2FP.F16.F32.PACK_AB R112, R113, R112 ;  /* 0x000000707170723e */ /* 0x000fe200000000ff */
[----:B------:R-:W2:Y:S01]  /*11740*/  @!P3 LDC R24, c[0x0][0x270] ;  /* 0x00009c00ff18bb82 */ /* 0x000ea20000000800 */
[----:B------:R-:W-:Y:S01]  /*11750*/  F2FP.F16.F32.PACK_AB R114, R115, R114 ;  /* 0x000000727372723e */ /* 0x000fe200000000ff */
[----:B------:R-:W-:Y:S01]  /*11760*/  STS [R10+0x2000], R108 ;  /* 0x0020006c0a007388 */ /* 0x000fe20000000800 */
[----:B------:R-:W-:Y:S01]  /*11770*/  F2FP.F16.F32.PACK_AB R116, R117, R116 ;  /* 0x000000747574723e */ /* 0x000fe200000000ff */
[----:B------:R-:W4:Y:S01]  /*11780*/  @P5 MUFU.LG2 R26, R9 ;  /* 0x00000009001a5308 */ /* 0x000f220000000c00 */
[----:B------:R-:W-:Y:S01]  /*11790*/  F2FP.F16.F32.PACK_AB R118, R119, R118 ;  /* 0x000000767776723e */ /* 0x000fe200000000ff */
[----:B------:R-:W-:Y:S01]  /*117a0*/  STS [R10+0x2200], R110 ;  /* 0x0022006e0a007388 */ /* 0x000fe20000000800 */
[----:B------:R-:W-:Y:S01]  /*117b0*/  F2FP.F16.F32.PACK_AB R136, R137, R136 ;  /* 0x000000888988723e */ /* 0x000fe200000000ff */
[----:B------:R-:W5:Y:S01]  /*117c0*/  @P3 LDC R25, c[0x0][0x2c0] ;  /* 0x0000b000ff193b82 */ /* 0x000f620000000800 */
[----:B------:R-:W-:Y:S01]  /*117d0*/  F2FP.F16.F32.PACK_AB R138, R139, R138 ;  /* 0x0000008a8b8a723e */ /* 0x000fe200000000ff */
[----:B------:R-:W-:Y:S01]  /*117e0*/  STS [R22+0x3000], R100 ;  /* 0x0030006416007388 */ /* 0x000fe20000000800 */
[----:B------:R-:W-:Y:S01]  /*117f0*/  F2FP.F16.F32.PACK_AB R13, R13, R128 ;  /* 0x000000800d0d723e */ /* 0x000fe200000000ff */
[----:B------:R-:W1:Y:S01]  /*11800*/  @P4 MUFU.LG2 R28, R8 ;  /* 0x00000008001c4308 */ /* 0x000e620000000c00 */
[----:B------:R-:W-:Y:S01]  /*11810*/  F2FP.F16.F32.PACK_AB R14, R14, R130 ;  /* 0x000000820e0e723e */ /* 0x000fe200000000ff */
[----:B------:R-:W-:Y:S01]  /*11820*/  STS [R22+0x3200], R102 ;  /* 0x0032006616007388 */ /* 0x000fe20000000800 */
[----:B------:R-:W-:Y:S01]  /*11830*/  F2FP.F16.F32.PACK_AB R124, R125, R124 ;  /* 0x0000007c7d7c723e */ /* 0x000fe200000000ff */
[----:B------:R-:W3:Y:S01]  /*11840*/  S2UR UR5, SR_CTAID.X ;  /* 0x00000000000579c3 */ /* 0x000ee20000002500 */
[----:B------:R-:W-:Y:S01]  /*11850*/  F2FP.F16.F32.PACK_AB R126, R127, R126 ;  /* 0x0000007e7f7e723e */ /* 0x000fe200000000ff */
[----:B------:R-:W5:Y:S01]  /*11860*/  S2R R23, SR_CTAID.Y ;  /* 0x0000000000177919 */ /* 0x000f620000002600 */
[----:B------:R-:W-:Y:S01]  /*11870*/  F2FP.F16.F32.PACK_AB R20, R20, R132 ;  /* 0x000000841414723e */ /* 0x000fe200000000ff */
[----:B------:R-:W-:Y:S01]  /*11880*/  @P2 MUFU.LG2 R6, R6 ;  /* 0x0000000600062308 */ /* 0x000fe20000000c00 */
[----:B------:R-:W-:Y:S01]  /*11890*/  F2FP.F16.F32.PACK_AB R21, R135, R21 ;  /* 0x000000158715723e */ /* 0x000fe200000000ff */
[----:B------:R-:W-:Y:S01]  /*118a0*/  STS [R10+0x3000], R104 ;  /* 0x003000680a007388 */ /* 0x000fe20000000800 */
[----:B------:R-:W-:Y:S01]  /*118b0*/  @P3 MOV R30, 0x1 ;  /* 0x00000001001e3802 */ /* 0x000fe20000000f00 */
[----:B--2---:R-:W-:Y:S01]  /*118c0*/  @!P3 IMAD R30, R15, R24, RZ ;  /* 0x000000180f1eb224 */ /* 0x004fe200078e02ff */
[----:B------:R-:W2:Y:S01]  /*118d0*/  @P4 LDC R27, c[0x0][0x2e8] ;  /* 0x0000ba00ff1b4b82 */ /* 0x000ea20000000800 */
[----:B------:R-:W-:Y:S01]  /*118e0*/  STS [R10+0x3200], R106 ;  /* 0x0032006a0a007388 */ /* 0x000fe20000000800 */
[----:B------:R-:W-:Y:S01]  /*118f0*/  IADD3 R29, R16, 0x60, RZ ;  /* 0x00000060101d7810 */ /* 0x000fe20007ffe0ff */
[----:B------:R-:W5:Y:S01]  /*11900*/  @P0 MUFU.LG2 R7, R7 ;  /* 0x0000000700070308 */ /* 0x000f620000000c00 */
[----:B------:R-:W-:Y:S01]  /*11910*/  LOP3.LUT R31, R5, 0xffffffe0, RZ, 0xc0, !PT ;  /* 0xffffffe0051f7812 */ /* 0x000fe200078ec0ff */
[----:B------:R-:W-:Y:S01]  /*11920*/  STS [R12+0x4000], R140 ;  /* 0x0040008c0c007388 */ /* 0x000fe20000000800 */
[----:B----4-:R-:W-:Y:S01]  /*11930*/  @P5 FMUL.FTZ R26, R26, 0.69314718246459960938 ;  /* 0x3f3172181a1a5820 */ /* 0x010fe20000410000 */
[----:B------:R-:W-:Y:S01]  /*11940*/  @!P3 MOV R25, 0x1 ;  /* 0x000000010019b802 */ /* 0x000fe20000000f00 */
[----:B------:R-:W4:Y:S01]  /*11950*/  @P5 LDC R24, c[0x0][0x2e8] ;  /* 0x0000ba00ff185b82 */ /* 0x000f220000000800 */
[----:B------:R-:W-:Y:S01]  /*11960*/  STS [R12+0x4200], R142 ;  /* 0x0042008e0c007388 */ /* 0x000fe20000000800 */
[----:B------:R-:W-:Y:S01]  /*11970*/  IADD3 R31, -R31, R0, RZ ;  /* 0x000000001f1f7210 */ /* 0x000fe20007ffe1ff */
[----:B-1----:R-:W-:Y:S01]  /*11980*/  @P4 FMUL.FTZ R28, R28, 0.69314718246459960938 ;  /* 0x3f3172181c1c4820 */ /* 0x002fe20000410000 */
[----:B------:R-:W-:Y:S01]  /*11990*/  MOV R0, 0x7f800000 ;  /* 0x7f80000000007802 */ /* 0x000fe20000000f00 */
[----:B------:R-:W-:Y:S01]  /*119a0*/  STS [R11+0x4000], R120 ;  /* 0x004000780b007388 */ /* 0x000fe20000000800 */
[----:B------:R-:W-:Y:S01]  /*119b0*/  BSSY B0, `(.L_x_95) ;  /* 0x000005b000007945 */ /* 0x000fe20003800000 */
[----:B---3--:R-:W-:-:S02]  /*119c0*/  UIMAD UR6, UR5, -0x80, UR17 ;  /* 0xffffff80050678a4 */ /* 0x008fc4000f8e0211 */
[----:B------:R-:W-:Y:S01]  /*119d0*/  STS [R11+0x4200], R122 ;  /* 0x0042007a0b007388 */ /* 0x000fe20000000800 */
[----:B-----5:R-:W-:-:S03]  /*119e0*/  @P0 FMUL.FTZ R7, R7, 0.69314718246459960938 ;  /* 0x3f31721807070820 */ /* 0x020fc60000410000 */
[----:B------:R-:W-:Y:S04]  /*119f0*/  STS [R12+0x5000], R112 ;  /* 0x005000700c007388 */ /* 0x000fe80000000800 */
[----:B------:R-:W-:Y:S01]  /*11a00*/  STS [R12+0x5200], R114 ;  /* 0x005200720c007388 */ /* 0x000fe20000000800 */
[----:B------:R-:W-:-:S03]  /*11a10*/  IMAD R30, R23, R30, RZ ;  /* 0x0000001e171e7224 */ /* 0x000fc600078e02ff */
[----:B------:R-:W-:Y:S02]  /*11a20*/  STS [R11+0x5000], R116 ;  /* 0x005000740b007388 */ /* 0x000fe40000000800 */
[----:B------:R-:W-:Y:S01]  /*11a30*/  SEL R5, R30, RZ, !P6 ;  /* 0x000000ff1e057207 */ /* 0x000fe20007000000 */
[----:B------:R-:W-:Y:S01]  /*11a40*/  IMAD R30, R25, UR5, RZ ;  /* 0x00000005191e7c24 */ /* 0x000fe2000f8e02ff */
[----:B------:R-:W-:Y:S01]  /*11a50*/  STS [R11+0x5200], R118 ;  /* 0x005200760b007388 */ /* 0x000fe20000000800 */
[----:B------:R-:W-:Y:S01]  /*11a60*/  ISETP.GE.AND P6, PT, R29, UR14, PT ;  /* 0x0000000e1d007c0c */ /* 0x000fe2000bfc6270 */
[----:B----4-:R-:W-:Y:S01]  /*11a70*/  @P5 FFMA.FTZ R0, R168, R24, R26 ;  /* 0x00000018a8005223 */ /* 0x010fe2000001001a */
[----:B------:R-:W1:Y:S01]  /*11a80*/  @P0 LDC R29, c[0x0][0x2e8] ;  /* 0x0000ba00ff1d0b82 */ /* 0x000e620000000800 */
[----:B------:R-:W-:Y:S01]  /*11a90*/  STS [R22+0x4000], R136 ;  /* 0x0040008816007388 */ /* 0x000fe20000000800 */
[----:B------:R-:W-:Y:S02]  /*11aa0*/  SHF.L.U32 R30, R30, 0x7, RZ ;  /* 0x000000071e1e7819 */ /* 0x000fe400000006ff */
[----:B------:R-:W-:Y:S01]  /*11ab0*/  MOV R24, 0x7f800000 ;  /* 0x7f80000000187802 */ /* 0x000fe20000000f00 */
[----:B------:R-:W-:Y:S01]  /*11ac0*/  STS [R22+0x4200], R138 ;  /* 0x0042008a16007388 */ /* 0x000fe20000000800 */
[----:B------:R-:W-:-:S03]  /*11ad0*/  MOV R26, 0x7f800000 ;  /* 0x7f800000001a7802 */ /* 0x000fc60000000f00 */
[----:B------:R3:W-:Y:S04]  /*11ae0*/  STS [R10+0x4000], R13 ;  /* 0x0040000d0a007388 */ /* 0x0007e80000000800 */
[----:B------:R4:W-:Y:S04]  /*11af0*/  STS [R10+0x4200], R14 ;  /* 0x0042000e0a007388 */ /* 0x0009e80000000800 */
[----:B------:R1:W-:Y:S04]  /*11b00*/  STS [R22+0x5000], R124 ;  /* 0x0050007c16007388 */ /* 0x0003e80000000800 */
[----:B------:R1:W-:Y:S02]  /*11b10*/  STS [R22+0x5200], R126 ;  /* 0x0052007e16007388 */ /* 0x0003e40000000800 */
[----:B-1----:R-:W-:-:S02]  /*11b20*/  @P0 FFMA.FTZ R24, R166, R29, R7 ;  /* 0x0000001da6180223 */ /* 0x002fc40000010007 */
[----:B------:R1:W-:Y:S04]  /*11b30*/  STS [R10+0x5000], R20 ;  /* 0x005000140a007388 */ /* 0x0003e80000000800 */
[----:B------:R1:W-:Y:S01]  /*11b40*/  STS [R10+0x5200], R21 ;  /* 0x005200150a007388 */ /* 0x0003e20000000800 */
[----:B------:R-:W-:Y:S08]  /*11b50*/  BAR.SYNC.DEFER_BLOCKING 0x0 ;  /* 0x0000000000007b1d */ /* 0x000ff00000010000 */
[----:B---3--:R-:W3:Y:S01]  /*11b60*/  @P3 LDC.64 R12, c[0x0][0x2c0] ;  /* 0x0000b000ff0c3b82 */ /* 0x008ee20000000a00 */
[----:B----4-:R-:W4:Y:S01]  /*11b70*/  S2R R14, SR_CTAID.Z ;  /* 0x00000000000e7919 */ /* 0x010f220000002700 */
[----:B------:R1:W1:Y:S04]  /*11b80*/  LDS.128 R20, [R222+0x1800] ;  /* 0x00180000de147984 */ /* 0x0002680000000c00 */
[----:B------:R1:W1:Y:S01]  /*11b90*/  LDS.128 R8, [R222+0x3800] ;  /* 0x00380000de087984 */ /* 0x0002620000000c00 */
[----:B---3--:R-:W-:Y:S01]  /*11ba0*/  @P3 IMAD R12, R13, R12, RZ ;  /* 0x0000000c0d0c3224 */ /* 0x008fe200078e02ff */
[----:B------:R-:W-:Y:S01]  /*11bb0*/  @!P3 MOV R12, R15 ;  /* 0x0000000f000cb202 */ /* 0x000fe20000000f00 */
[----:B------:R-:W3:Y:S01]  /*11bc0*/  @P2 LDC R13, c[0x0][0x2e8] ;  /* 0x0000ba00ff0d2b82 */ /* 0x000ee20000000800 */
[----:B------:R-:W-:-:S02]  /*11bd0*/  LOP3.LUT P3, RZ, R31, 0x3, RZ, 0xc0, !PT ;  /* 0x000000031fff7812 */ /* 0x000fc4000786c0ff */
[----:B------:R-:W-:Y:S01]  /*11be0*/  MOV R15, 0x7f800000 ;  /* 0x7f800000000f7802 */ /* 0x000fe20000000f00 */
[----:B--2---:R-:W-:Y:S01]  /*11bf0*/  @P4 FFMA.FTZ R15, R167, R27, R28 ;  /* 0x0000001ba70f4223 */ /* 0x004fe2000001001c */
[----:B----4-:R-:W-:Y:S02]  /*11c00*/  IMAD R5, R14, R12, R5 ;  /* 0x0000000c0e057224 */ /* 0x010fe400078e0205 */
[----:B------:R-:W-:Y:S01]  /*11c10*/  @P2 FMUL.FTZ R12, R6, 0.69314718246459960938 ;  /* 0x3f317218060c2820 */ /* 0x000fe20000410000 */
[----:B------:R-:W-:Y:S02]  /*11c20*/  SHF.R.S32.HI R6, RZ, 0x1f, R30 ;  /* 0x0000001fff067819 */ /* 0x000fe4000001141e */
[--C-:B------:R-:W-:Y:S02]  /*11c30*/  IADD3 R18, P5, P4, R30, R18, R5.reuse ;  /* 0x000000121e127210 */ /* 0x100fe40007cbe005 */
[----:B------:R-:W-:-:S04]  /*11c40*/  SHF.R.S32.HI R5, RZ, 0x1f, R5 ;  /* 0x0000001fff057819 */ /* 0x000fc80000011405 */
[----:B------:R-:W-:Y:S01]  /*11c50*/  IADD3.X R19, R6, R19, R5, P5, P4 ;  /* 0x0000001306137210 */ /* 0x000fe20002fe8405 */
[----:B---3--:R-:W-:Y:S01]  /*11c60*/  @P2 FFMA.FTZ R26, R165, R13, R12 ;  /* 0x0000000da51a2223 */ /* 0x008fe2000001000c */
[----:B-1----:R-:W-:Y:S06]  /*11c70*/  @P3 BRA `(.L_x_96) ;  /* 0x0000000000b83947 */ /* 0x002fec0003800000 */
[----:B------:R-:W-:Y:S02]  /*11c80*/  LEA.HI R5, R231, R232, RZ, 0x5 ;  /* 0x000000e8e7057211 */ /* 0x000fe400078f28ff */
[----:B------:R-:W-:Y:S02]  /*11c90*/  SHF.R.S32.HI R6, RZ, 0x1f, R4 ;  /* 0x0000001fff067819 */ /* 0x000fe40000011404 */
[----:B------:R-:W-:Y:S02]  /*11ca0*/  LOP3.LUT R5, R5, 0xffffffe0, RZ, 0xc0, !PT ;  /* 0xffffffe005057812 */ /* 0x000fe400078ec0ff */
[----:B------:R-:W-:-:S03]  /*11cb0*/  LEA.HI R7, R6, R4, RZ, 0x2 ;  /* 0x0000000406077211 */ /* 0x000fc600078f10ff */
[----:B------:R-:W-:Y:S01]  /*11cc0*/  IMAD.IADD R5, R232, 0x1, -R5 ;  /* 0x00000001e8057824 */ /* 0x000fe200078e0a05 */
[----:B------:R-:W-:-:S04]  /*11cd0*/  LOP3.LUT R7, R7, 0xffffffc, RZ, 0xc0, !PT ;  /* 0x0ffffffc07077812 */ /* 0x000fc800078ec0ff */
[----:B------:R-:W-:Y:S01]  /*11ce0*/  SHF.R.S32.HI R6, RZ, 0x1f, R5 ;  /* 0x0000001fff067819 */ /* 0x000fe20000011405 */
[----:B------:R-:W-:-:S03]  /*11cf0*/  IMAD.IADD R7, R4, 0x1, -R7 ;  /* 0x0000000104077824 */ /* 0x000fc600078e0a07 */
[----:B------:R-:W-:-:S04]  /*11d00*/  LEA.HI R6, R6, R5, RZ, 0x2 ;  /* 0x0000000506067211 */ /* 0x000fc800078f10ff */
[----:B------:R-:W-:-:S05]  /*11d10*/  SHF.R.S32.HI R6, RZ, 0x2, R6 ;  /* 0x00000002ff067819 */ /* 0x000fca0000011406 */
        /* <DEDUP_REMOVED lines=10> */
[-C--:B------:R-:W-:Y:S02]  /*11dc0*/  @!P4 IMAD R29, R29, R25.reuse, RZ ;  /* 0x000000191d1dc224 */ /* 0x080fe400078e02ff */
[----:B------:R-:W-:Y:S01]  /*11dd0*/  @!P5 IADD3 R31, P0, R30, R18, RZ ;  /* 0x000000121e1fd210 */ /* 0x000fe20007f1e0ff */
        /* <DEDUP_REMOVED lines=24> */
.L_x_96:
[----:B------:R-:W-:Y:S05]  /*11f60*/  BSYNC B0 ;  /* 0x0000000000007941 */ /* 0x000fea0003800000 */
.L_x_95:
[----:B----4-:R-:W-:Y:S01]  /*11f70*/  SHF.R.S32.HI R4, RZ, 0x1f, R14 ;  /* 0x0000001fff047819 */ /* 0x010fe2000001140e */
[----:B------:R-:W-:Y:S01]  /*11f80*/  IMAD.U32 R24, RZ, RZ, UR16 ;  /* 0x00000010ff187e24 */ /* 0x000fe2000f8e00ff */
[----:B------:R-:W-:Y:S01]  /*11f90*/  SHF.R.S32.HI R0, RZ, 0x1f, R229 ;  /* 0x0000001fff007819 */ /* 0x000fe200000114e5 */
[----:B------:R-:W-:Y:S01]  /*11fa0*/  BSSY B0, `(.L_x_97) ;  /* 0x0000021000007945 */ /* 0x000fe20003800000 */
[----:B------:R-:W-:Y:S01]  /*11fb0*/  IADD3 R6, P2, R229, UR4, RZ ;  /* 0x00000004e5067c10 */ /* 0x000fe2000ff5e0ff */
[----:B------:R-:W-:Y:S01]  /*11fc0*/  ULDC.64 UR4, c[0x0][0x2a0] ;  /* 0x0000a80000047ab9 */ /* 0x000fe20000000a00 */
[----:B------:R-:W-:Y:S01]  /*11fd0*/  LEA.HI.SX32 R3, R3, 0x20, 0x1e ;  /* 0x0000002003037811 */ /* 0x000fe200078ff2ff */
[----:B------:R-:W-:Y:S01]  /*11fe0*/  IMAD R4, R4, UR4, RZ ;  /* 0x0000000404047c24 */ /* 0x000fe2000f8e02ff */
[----:B------:R-:W-:Y:S02]  /*11ff0*/  IADD3.X R7, R0, UR7, RZ, P2, !PT ;  /* 0x0000000700077c10 */ /* 0x000fe400097fe4ff */
[----:B------:R-:W-:Y:S01]  /*12000*/  SHF.R.S32.HI R17, RZ, 0x1f, R16 ;  /* 0x0000001fff117819 */ /* 0x000fe20000011410 */
[----:B------:R-:W-:Y:S01]  /*12010*/  IMAD R28, R14, UR5, R4 ;  /* 0x000000050e1c7c24 */ /* 0x000fe2000f8e0204 */
[----:B------:R-:W-:-:S02]  /*12020*/  ISETP.GE.AND P0, PT, R2, UR6, PT ;  /* 0x0000000602007c0c */ /* 0x000fc4000bf06270 */
[----:B------:R-:W-:Y:S01]  /*12030*/  ISETP.GE.AND P2, PT, R3, UR6, PT ;  /* 0x0000000603007c0c */ /* 0x000fe2000bf46270 */
[----:B------:R-:W-:Y:S02]  /*12040*/  IMAD.WIDE.U32 R2, R14, UR4, R6 ;  /* 0x000000040e027c25 */ /* 0x000fe4000f8e0006 */
[----:B------:R1:W2:Y:S02]  /*12050*/  LDS.128 R12, [R222+0x2000] ;  /* 0x00200000de0c7984 */ /* 0x0002a40000000c00 */
[----:B------:R-:W-:Y:S02]  /*12060*/  IMAD.WIDE R24, R24, 0x80, R16 ;  /* 0x0000008018187825 */ /* 0x000fe400078e0210 */
[----:B------:R1:W3:Y:S02]  /*12070*/  LDS.128 R16, [R222] ;  /* 0x00000000de107984 */ /* 0x0002e40000000c00 */
[----:B------:R-:W-:Y:S02]  /*12080*/  IMAD.IADD R29, R3, 0x1, R28 ;  /* 0x00000001031d7824 */ /* 0x000fe400078e021c */
[----:B------:R1:W4:Y:S01]  /*12090*/  LDS.128 R4, [R222+0x4000] ;  /* 0x00400000de047984 */ /* 0x0003220000000c00 */
[----:B------:R-:W-:Y:S05]  /*120a0*/  @P0 BRA `(.L_x_98) ;  /* 0x0000000000400947 */ /* 0x000fea0003800000 */
[----:B------:R-:W-:Y:S01]  /*120b0*/  ULDC.64 UR4, c[0x0][0x298] ;  /* 0x0000a60000047ab9 */ /* 0x000fe20000000a00 */
[----:B------:R-:W-:Y:S01]  /*120c0*/  IMAD.MOV.U32 R28, RZ, RZ, R2 ;  /* 0x000000ffff1c7224 */ /* 0x000fe200078e0002 */
[----:B------:R-:W-:Y:S01]  /*120d0*/  ULDC UR7, c[0x0][0x2d0] ;  /* 0x0000b40000077ab9 */ /* 0x000fe20000000800 */
[----:B------:R-:W-:Y:S01]  /*120e0*/  IMAD R0, R25, UR4, RZ ;  /* 0x0000000419007c24 */ /* 0x000fe2000f8e02ff */
[----:B------:R-:W-:Y:S01]  /*120f0*/  ISETP.GE.AND P5, PT, R229, UR7, PT ;  /* 0x00000007e5007c0c */ /* 0x000fe2000bfa6270 */
[----:B------:R-:W-:Y:S01]  /*12100*/  IMAD.WIDE.U32 R26, R24, UR4, R28 ;  /* 0x00000004181a7c25 */ /* 0x000fe2000f8e001c */
[----:B------:R-:W-:Y:S02]  /*12110*/  ISETP.GE.AND P4, PT, R228, UR7, PT ;  /* 0x00000007e4007c0c */ /* 0x000fe4000bf86270 */
[----:B------:R-:W-:Y:S01]  /*12120*/  ISETP.GE.AND P3, PT, R223, UR7, PT ;  /* 0x00000007df007c0c */ /* 0x000fe2000bf66270 */
[----:B------:R-:W-:Y:S01]  /*12130*/  IMAD R0, R24, UR5, R0 ;  /* 0x0000000518007c24 */ /* 0x000fe2000f8e0200 */
[----:B------:R-:W-:-:S02]  /*12140*/  ULDC.64 UR4, c[0x0][0x280] ;  /* 0x0000a00000047ab9 */ /* 0x000fc40000000a00 */
[----:B------:R-:W-:Y:S01]  /*12150*/  LEA R30, P0, R26, UR4, 0x1 ;  /* 0x000000041a1e7c11 */ /* 0x000fe2000f8008ff */
[----:B------:R-:W-:-:S05]  /*12160*/  IMAD.IADD R0, R27, 0x1, R0 ;  /* 0x000000011b007824 */ /* 0x000fca00078e0200 */
[----:B------:R-:W-:-:S05]  /*12170*/  LEA.HI.X R31, R26, UR5, R0, 0x1, P0 ;  /* 0x000000051a1f7c11 */ /* 0x000fca00080f0c00 */
[----:B---3--:R3:W-:Y:S04]  /*12180*/  @!P5 STG.E.128 desc[UR22][R30.64], R16 ;  /* 0x000000101e00d986 */ /* 0x0087e8000c101d16 */
[----:B--2---:R3:W-:Y:S04]  /*12190*/  @!P4 STG.E.128 desc[UR22][R30.64+0x40], R12 ;  /* 0x0000400c1e00c986 */ /* 0x0047e8000c101d16 */
[----:B----4-:R3:W-:Y:S02]  /*121a0*/  @!P3 STG.E.128 desc[UR22][R30.64+0x80], R4 ;  /* 0x000080041e00b986 */ /* 0x0107e4000c101d16 */
.L_x_98:
[----:B------:R-:W-:Y:S05]  /*121b0*/  BSYNC B0 ;  /* 0x0000000000007941 */ /* 0x000fea0003800000 */
.L_x_97:
[----:B---3--:R3:W1:Y:S01]  /*121c0*/  LDS.128 R16, [R222+0x800] ;  /* 0x00080000de107984 */ /* 0x0086620000000c00 */
[----:B------:R-:W-:Y:S03]  /*121d0*/  BSSY B0, `(.L_x_99) ;  /* 0x0000017000007945 */ /* 0x000fe60003800000 */
[----:B--2---:R3:W2:Y:S04]  /*121e0*/  LDS.128 R12, [R222+0x2800] ;  /* 0x00280000de0c7984 */ /* 0x0046a80000000c00 */
[----:B----4-:R3:W4:Y:S01]  /*121f0*/  LDS.128 R4, [R222+0x4800] ;  /* 0x00480000de047984 */ /* 0x0107220000000c00 */
[----:B------:R-:W-:Y:S05]  /*12200*/  @P2 BRA `(.L_x_100) ;  /* 0x00000000004c2947 */ /* 0x000fea0003800000 */
[----:B------:R-:W-:Y:S01]  /*12210*/  IADD3 R26, P0, R24, 0x20, RZ ;  /* 0x00000020181a7810 */ /* 0x000fe20007f1e0ff */
[----:B------:R-:W-:Y:S01]  /*12220*/  ULDC.64 UR4, c[0x0][0x298] ;  /* 0x0000a60000047ab9 */ /* 0x000fe20000000a00 */
[----:B------:R-:W-:Y:S01]  /*12230*/  MOV R31, R29 ;  /* 0x0000001d001f7202 */ /* 0x000fe20000000f00 */
[----:B------:R-:W-:Y:S01]  /*12240*/  IMAD.MOV.U32 R30, RZ, RZ, R2 ;  /* 0x000000ffff1e7224 */ /* 0x000fe200078e0002 */
[----:B------:R-:W-:Y:S01]  /*12250*/  ULDC UR6, c[0x0][0x2d0] ;  /* 0x0000b40000067ab9 */ /* 0x000fe20000000800 */
[----:B------:R-:W-:Y:S01]  /*12260*/  IMAD.X R0, RZ, RZ, R25, P0 ;  /* 0x000000ffff007224 */ /* 0x000fe200000e0619 */
[----:B------:R-:W-:Y:S01]  /*12270*/  ISETP.GE.AND P3, PT, R229, UR6, PT ;  /* 0x00000006e5007c0c */ /* 0x000fe2000bf66270 */
[----:B------:R-:W-:Y:S01]  /*12280*/  IMAD.WIDE.U32 R30, R26, UR4, R30 ;  /* 0x000000041a1e7c25 */ /* 0x000fe2000f8e001e */
[----:B------:R-:W-:Y:S02]  /*12290*/  ISETP.GE.AND P2, PT, R228, UR6, PT ;  /* 0x00000006e4007c0c */ /* 0x000fe4000bf46270 */
[----:B------:R-:W-:Y:S01]  /*122a0*/  ISETP.GE.AND P0, PT, R223, UR6, PT ;  /* 0x00000006df007c0c */ /* 0x000fe2000bf06270 */
[----:B------:R-:W-:-:S04]  /*122b0*/  IMAD R0, R0, UR4, RZ ;  /* 0x0000000400007c24 */ /* 0x000fc8000f8e02ff */
[----:B------:R-:W-:Y:S01]  /*122c0*/  IMAD R0, R26, UR5, R0 ;  /* 0x000000051a007c24 */ /* 0x000fe2000f8e0200 */
[----:B------:R-:W-:Y:S02]  /*122d0*/  ULDC.64 UR4, c[0x0][0x280] ;  /* 0x0000a00000047ab9 */ /* 0x000fe40000000a00 */
[----:B------:R-:W-:Y:S01]  /*122e0*/  LEA R26, P4, R30, UR4, 0x1 ;  /* 0x000000041e1a7c11 */ /* 0x000fe2000f8808ff */
[----:B------:R-:W-:-:S05]  /*122f0*/  IMAD.IADD R0, R31, 0x1, R0 ;  /* 0x000000011f007824 */ /* 0x000fca00078e0200 */
[----:B------:R-:W-:-:S05]  /*12300*/  LEA.HI.X R27, R30, UR5, R0, 0x1, P4 ;  /* 0x000000051e1b7c11 */ /* 0x000fca000a0f0c00 */
[----:B-1----:R1:W-:Y:S04]  /*12310*/  @!P3 STG.E.128 desc[UR22][R26.64], R16 ;  /* 0x000000101a00b986 */ /* 0x0023e8000c101d16 */
[----:B--2---:R1:W-:Y:S04]  /*12320*/  @!P2 STG.E.128 desc[UR22][R26.64+0x40], R12 ;  /* 0x0000400c1a00a986 */ /* 0x0043e8000c101d16 */
[----:B----4-:R1:W-:Y:S02]  /*12330*/  @!P0 STG.E.128 desc[UR22][R26.64+0x80], R4 ;  /* 0x000080041a008986 */ /* 0x0103e4000c101d16 */
.L_x_100:
[----:B------:R-:W-:Y:S05]  /*12340*/  BSYNC B0 ;  /* 0x0000000000007941 */ /* 0x000fea0003800000 */
.L_x_99:
[----:B-1----:R1:W1:Y:S01]  /*12350*/  LDS.128 R16, [R222+0x1000] ;  /* 0x00100000de107984 */ /* 0x0022620000000c00 */
[----:B------:R-:W-:Y:S03]  /*12360*/  BSSY B0, `(.L_x_101) ;  /* 0x0000017000007945 */ /* 0x000fe60003800000 */
[----:B--2---:R2:W1:Y:S04]  /*12370*/  LDS.128 R12, [R222+0x3000] ;  /* 0x00300000de0c7984 */ /* 0x0044680000000c00 */
        /* <DEDUP_REMOVED lines=19> */
[----:B------:R1:W-:Y:S04]  /*124b0*/  @!P1 STG.E.128 desc[UR22][R26.64+0x40], R12 ;  /* 0x0000400c1a009986 */ /* 0x0003e8000c101d16 */
[----:B----4-:R1:W-:Y:S02]  /*124c0*/  @!P0 STG.E.128 desc[UR22][R26.64+0x80], R4 ;  /* 0x000080041a008986 */ /* 0x0103e4000c101d16 */
.L_x_102:
[----:B------:R-:W-:Y:S05]  /*124d0*/  BSYNC B0 ;  /* 0x0000000000007941 */ /* 0x000fea0003800000 */
.L_x_101:
[----:B-1--4-:R1:W4:Y:S01]  /*124e0*/  LDS.128 R4, [R222+0x5800] ;  /* 0x00580000de047984 */ /* 0x0123220000000c00 */
[----:B------:R-:W-:Y:S05]  /*124f0*/  @P6 EXIT ;  /* 0x000000000000694d */ /* 0x000fea0003800000 */
[----:B------:R-:W-:Y:S01]  /*12500*/  IADD3 R0, P0, R24, 0x60, RZ ;  /* 0x0000006018007810 */ /* 0x000fe20007f1e0ff */
[----:B------:R-:W-:Y:S01]  /*12510*/  ULDC.64 UR4, c[0x0][0x298] ;  /* 0x0000a60000047ab9 */ /* 0x000fe20000000a00 */
[----:B------:R-:W-:Y:S01]  /*12520*/  IMAD.MOV.U32 R3, RZ, RZ, R29 ;  /* 0x000000ffff037224 */ /* 0x000fe200078e001d */
[----:B------:R-:W-:Y:S02]  /*12530*/  ULDC UR6, c[0x0][0x2d0] ;  /* 0x0000b40000067ab9 */ /* 0x000fe40000000800 */
        /* <DEDUP_REMOVED lines=11> */
[----:B------:R1:W-:Y:S04]  /*125f0*/  @!P2 STG.E.128 desc[UR22][R12.64], R20 ;  /* 0x000000140c00a986 */ /* 0x0003e8000c101d16 */
[----:B------:R1:W-:Y:S01]  /*12600*/  @!P1 STG.E.128 desc[UR22][R12.64+0x40], R8 ;  /* 0x000040080c009986 */ /* 0x0003e2000c101d16 */
[----:B------:R-:W-:Y:S05]  /*12610*/  @P0 EXIT ;  /* 0x000000000000094d */ /* 0x000fea0003800000 */
[----:B----4-:R-:W-:Y:S01]  /*12620*/  STG.E.128 desc[UR22][R12.64+0x80], R4 ;  /* 0x000080040c007986 */ /* 0x010fe2000c101d16 */
[----:B------:R-:W-:Y:S05]  /*12630*/  EXIT ;  /* 0x000000000000794d */ /* 0x000fea0003800000 */
.L_x_59:
[----:B------:R-:W-:Y:S01]  /*12640*/  UISETP.NE.AND UP4, UPT, UR15, -0x1, UPT ;  /* 0xffffffff0f00788c */ /* 0x000fe2000bf85270 */
[----:B------:R-:W-:Y:S01]  /*12650*/  SHF.R.S32.HI R16, RZ, 0x1f, R124 ;  /* 0x0000001fff107819 */ /* 0x000fe2000001147c */
[----:B------:R-:W-:Y:S01]  /*12660*/  ULDC.U8 UR8, c[0x0][0x3d9] ;  /* 0x0000f64000087ab9 */ /* 0x000fe20000000000 */
[----:B------:R-:W-:Y:S01]  /*12670*/  ULDC.U8 UR10, c[0x0][0x3d8] ;  /* 0x0000f600000a7ab9 */ /* 0x000fe20000000000 */
[----:B------:R-:W-:Y:S01]  /*12680*/  UISETP.NE.AND UP2, UPT, UR8, URZ, UPT ;  /* 0x0000003f0800728c */ /* 0x000fe2000bf45270 */
[----:B------:R-:W-:Y:S01]  /*12690*/  LEA.HI R16, R16, R124, RZ, 0x2 ;  /* 0x0000007c10107211 */ /* 0x000fe200078f10ff */
[----:B------:R-:W-:Y:S01]  /*126a0*/  UISETP.NE.AND UP3, UPT, UR10, URZ, UPT ;  /* 0x0000003f0a00728c */ /* 0x000fe2000bf65270 */
[----:B------:R-:W-:Y:S01]  /*126b0*/  IMAD.U32 R14, RZ, RZ, UR16 ;  /* 0x00000010ff0e7e24 */ /* 0x000fe2000f8e00ff */
[----:B------:R-:W-:Y:S01]  /*126c0*/  UISETP.NE.AND UP0, UPT, UR10, URZ, !UP2 ;  /* 0x0000003f0a00728c */ /* 0x000fe2000d705270 */
[----:B------:R-:W-:Y:S01]  /*126d0*/  LOP3.LUT R6, R16, 0xfffffffc, RZ, 0xc0, !PT ;  /* 0xfffffffc10067812 */ /* 0x000fe200078ec0ff */
[----:B------:R-:W-:Y:S01]  /*126e0*/  UISETP.NE.OR UP3, UPT, UR8, URZ, !UP3 ;  /* 0x0000003f0800728c */ /* 0x000fe2000df65670 */
[----:B------:R-:W-:Y:S01]  /*126f0*/  SHF.R.S32.HI R16, RZ, 0x2, R16 ;  /* 0x00000002ff107819 */ /* 0x000fe20000011410 */
[----:B------:R-:W-:Y:S01]  /*12700*/  @!UP4 USHF.R.S32.HI UR9, URZ, 0x1f, UR11 ;  /* 0x0000001f3f09c899 */ /* 0x000fe2000801140b */
[----:B------:R-:W-:Y:S01]  /*12710*/  BSSY B0, `(.L_x_103) ;  /* 0x000004c000007945 */ /* 0x000fe20003800000 */
[----:B------:R-:W-:Y:S01]  /*12720*/  @UP4 ULDC.64 UR6, c[0x0][0x298] ;  /* 0x0000a60000064ab9 */ /* 0x000fe20000000a00 */
[----:B------:R-:W-:Y:S01]  /*12730*/  @!UP4 ULDC.64 UR4, c[0x0][0x290] ;  /* 0x0000a4000004cab9 */ /* 0x000fe20000000a00 */
[----:B------:R-:W-:Y:S01]  /*12740*/  @UP4 UIMAD.WIDE.U32 UR12, UR15, UR6, URZ ;  /* 0x000000060f0c42a5 */ /* 0x000fe2000f8e003f */
[----:B------:R-:W-:Y:S01]  /*12750*/  IMAD.IADD R6, R124, 0x1, -R6 ;  /* 0x000000017c067824 */ /* 0x000fe200078e0a06 */
[----:B------:R-:W-:Y:S01]  /*12760*/  @!UP4 UIMAD UR6, UR9, UR4, URZ ;  /* 0x000000040906c2a4 */ /* 0x000fe2000f8e023f */
[--C-:B------:R-:W-:Y:S01]  /*12770*/  SHF.R.S32.HI R17, RZ, 0x1f, R16.reuse ;  /* 0x0000001fff117819 */ /* 0x100fe20000011410 */
[----:B------:R-:W-:Y:S01]  /*12780*/  @!UP4 UIMAD.WIDE.U32 UR18, UR11, UR4, URZ ;  /* 0x000000040b12c2a5 */ /* 0x000fe2000f8e003f */
[----:B------:R-:W-:Y:S01]  /*12790*/  VIADD R0, R16, 0x60 ;  /* 0x0000006010007836 */ /* 0x000fe20000000000 */
[----:B------:R-:W-:Y:S01]  /*127a0*/  @!UP4 UIMAD UR6, UR11, UR5, UR6 ;  /* 0x000000050b06c2a4 */ /* 0x000fe2000f8e0206 */
[C---:B------:R-:W-:Y:S01]  /*127b0*/  ISETP.NE.AND P3, PT, R6.reuse, RZ, PT ;  /* 0x000000ff0600720c */ /* 0x040fe20003f65270 */
[----:B------:R-:W-:Y:S01]  /*127c0*/  @UP4 UIMAD UR7, UR15, UR7, UR13 ;  /* 0x000000070f0742a4 */ /* 0x000fe2000f8e020d */
[----:B------:R-:W-:Y:S01]  /*127d0*/  IMAD.SHL.U32 R6, R6, 0x8, RZ ;  /* 0x0000000806067824 */ /* 0x000fe200078e00ff */
[----:B------:R-:W-:Y:S01]  /*127e0*/  @UP2 ULDC.64 UR4, c[0x0][0x2c0] ;  /* 0x0000b00000042ab9 */ /* 0x000fe20000000a00 */
[----:B------:R-:W-:Y:S01]  /*127f0*/  USHF.R.S32.HI UR9, URZ, 0x1f, UR25 ;  /* 0x0000001f3f097899 */ /* 0x000fe20008011419 */
[----:B------:R-:W-:Y:S01]  /*12800*/  IMAD.WIDE R14, R14, 0x80, R16 ;  /* 0x000000800e0e7825 */ /* 0x000fe200078e0210 */
[----:B------:R-:W-:Y:S01]  /*12810*/  @UP2 UIMAD UR13, UR5, UR4, URZ ;  /* 0x00000004050d22a4 */ /* 0x000fe2000f8e023f */
[C---:B------:R-:W-:Y:S01]  /*12820*/  IADD3 R4, R6.reuse, 0x40, RZ ;  /* 0x0000004006047810 */ /* 0x040fe20007ffe0ff */
[----:B------:R-:W-:Y:S01]  /*12830*/  UISETP.NE.OR UP1, UPT, UR15, -0x1, UP3 ;  /* 0xffffffff0f00788c */ /* 0x000fe20009f25670 */
[----:B------:R-:W-:Y:S01]  /*12840*/  VIADD R5, R6, 0x20 ;  /* 0x0000002006057836 */ /* 0x000fe20000000000 */
[----:B------:R-:W-:Y:S01]  /*12850*/  ULDC.64 UR4, c[0x0][0x2a0] ;  /* 0x0000a80000047ab9 */ /* 0x000fe20000000a00 */
[----:B------:R-:W-:Y:S01]  /*12860*/  @!UP2 ULDC UR8, c[0x0][0x2c4] ;  /* 0x0000b1000008aab9 */ /* 0x000fe20000000800 */
[----:B------:R-:W-:Y:S01]  /*12870*/  UIMAD UR9, UR9, UR4, URZ ;  /* 0x00000004090972a4 */ /* 0x000fe2000f8e023f */
[----:B------:R-:W-:Y:S01]  /*12880*/  IMAD.U32 R10, RZ, RZ, UR4 ;  /* 0x00000004ff0a7e24 */ /* 0x000fe2000f8e00ff */
[----:B------:R-:W-:Y:S01]  /*12890*/  @UP0 ULDC UR8, c[0x0][0x2e4] ;  /* 0x0000b90000080ab9 */ /* 0x000fe20000000800 */
[----:B------:R-:W-:Y:S01]  /*128a0*/  @!UP2 ULDC UR4, c[0x0][0x270] ;  /* 0x00009c000004aab9 */ /* 0x000fe20000000800 */
[----:B------:R-:W-:Y:S01]  /*128b0*/  UIMAD UR5, UR25, UR5, UR9 ;  /* 0x00000005190572a4 */ /* 0x000fe2000f8e0209 */
[----:B------:R-:W-:-:S02]  /*128c0*/  @UP4 UMOV UR14, UR12 ;  /* 0x0000000c000e4c82 */ /* 0x000fc40008000000 */
[----:B------:R-:W-:Y:S01]  /*128d0*/  @UP2 UMOV UR9, 0x1 ;  /* 0x0000000100092882 */ /* 0x000fe20000000000 */
[----:B------:R-:W-:Y:S02]  /*128e0*/  @!UP2 UIMAD UR9, UR8, UR4, URZ ;  /* 0x000000040809a2a4 */ /* 0x000fe4000f8e023f */
[----:B------:R-:W-:Y:S01]  /*128f0*/  @!UP4 UIADD3 UR7, UR19, UR6, URZ ;  /* 0x000000061307c290 */ /* 0x000fe2000fffe03f */
[----:B------:R-:W-:Y:S01]  /*12900*/  @!UP4 UMOV UR14, UR18 ;  /* 0x00000012000ecc82 */ /* 0x000fe20008000000 */
[----:B------:R-:W-:Y:S01]  /*12910*/  UIADD3 UR17, -UR21, UR17, URZ ;  /* 0x0000001115117290 */ /* 0x000fe2000fffe13f */
[C---:B------:R-:W-:Y:S01]  /*12920*/  IADD3 R2, P0, R6.reuse, UR14, RZ ;  /* 0x0000000e06027c10 */ /* 0x040fe2000ff1e0ff */
[----:B------:R-:W-:Y:S01]  /*12930*/  UIMAD UR9, UR11, UR9, URZ ;  /* 0x000000090b0972a4 */ /* 0x000fe2000f8e023f */
[----:B------:R-:W-:Y:S02]  /*12940*/  @!UP3 ULDC UR12, c[0x0][0x2c4] ;  /* 0x0000b100000cbab9 */ /* 0x000fe40000000800 */
[----:B------:R-:W-:Y:S01]  /*12950*/  LEA.HI.X.SX32 R3, R6, UR7, 0x1, P0 ;  /* 0x0000000706037c11 */ /* 0x000fe200080f0eff */
[----:B------:R-:W-:Y:S01]  /*12960*/  @!UP1 UIMAD UR15, UR11, UR12, URZ ;  /* 0x0000000c0b0f92a4 */ /* 0x000fe2000f8e023f */
[----:B------:R-:W-:Y:S01]  /*12970*/  ISETP.GE.AND P0, PT, R16, UR17, PT ;  /* 0x0000001110007c0c */ /* 0x000fe2000bf06270 */
[----:B------:R-:W-:Y:S01]  /*12980*/  @UP2 ULDC UR10, c[0x0][0x2c0] ;  /* 0x0000b000000a2ab9 */ /* 0x000fe20000000800 */
[----:B------:R-:W-:Y:S01]  /*12990*/  USEL UR9, UR9, URZ, UP3 ;  /* 0x0000003f09097287 */ /* 0x000fe20009800000 */
[----:B------:R-:W-:Y:S01]  /*129a0*/  IMAD.WIDE.U32 R10, R10, UR25, R2 ;  /* 0x000000190a0a7c25 */ /* 0x000fe2000f8e0002 */
[----:B------:R-:W-:Y:S01]  /*129b0*/  @!UP2 UMOV UR10, 0x1 ;  /* 0x00000001000aa882 */ /* 0x000fe20000000000 */
[----:B------:R-:W-:Y:S01]  /*129c0*/  @!UP2 UMOV UR13, UR8 ;  /* 0x00000008000dac82 */ /* 0x000fe20008000000 */
[----:B------:R-:W-:Y:S01]  /*129d0*/  UIMAD UR6, UR21, UR10, URZ ;  /* 0x0000000a150672a4 */ /* 0x000fe2000f8e023f */
[C---:B------:R-:W-:Y:S01]  /*129e0*/  VIADD R3, R16.reuse, 0x20 ;  /* 0x0000002010037836 */ /* 0x040fe20000000000 */
[----:B------:R-:W-:Y:S01]  /*129f0*/  UIMAD UR13, UR25, UR13, UR9 ;  /* 0x0000000d190d72a4 */ /* 0x000fe2000f8e0209 */
[----:B------:R-:W-:Y:S01]  /*12a00*/  IADD3 R2, R16, 0x40, RZ ;  /* 0x0000004010027810 */ /* 0x000fe20007ffe0ff */
[----:B------:R-:W-:Y:S01]  /*12a10*/  UMOV UR26, URZ ;  /* 0x0000003f001a7c82 */ /* 0x000fe20008000000 */
[----:B------:R-:W-:Y:S01]  /*12a20*/  @!UP3 UMOV UR26, UR15 ;  /* 0x0000000f001abc82 */ /* 0x000fe20008000000 */
[----:B------:R-:W-:Y:S01]  /*12a30*/  UMOV UR27, URZ ;  /* 0x0000003f001b7c82 */ /* 0x000fe20008000000 */
[----:B------:R-:W-:Y:S01]  /*12a40*/  USHF.R.S32.HI UR4, URZ, 0x1f, UR6 ;  /* 0x0000001f3f047899 */ /* 0x000fe20008011406 */
[----:B------:R-:W-:Y:S01]  /*12a50*/  VIADD R13, R11, UR5 ;  /* 0x000000050b0d7c36 */ /* 0x000fe20008000000 */
[----:B------:R-:W-:Y:S01]  /*12a60*/  @!UP3 USHF.R.S32.HI UR27, URZ, 0x1f, UR15 ;  /* 0x0000001f3f1bb899 */ /* 0x000fe2000801140f */
[----:B------:R-:W-:Y:S01]  /*12a70*/  ISETP.GE.AND P2, PT, R3, UR17, PT ;  /* 0x0000001103007c0c */ /* 0x000fe2000bf46270 */
[----:B------:R-:W-:Y:S01]  /*12a80*/  USHF.R.S32.HI UR7, URZ, 0x1f, UR13 ;  /* 0x0000001f3f077899 */ /* 0x000fe2000801140d */
[----:B------:R-:W-:Y:S01]  /*12a90*/  ISETP.GE.AND P1, PT, R2, UR17, PT ;  /* 0x0000001102007c0c */ /* 0x000fe2000bf26270 */
[----:B------:R-:W-:-:S04]  /*12aa0*/  UIADD3 UR6, UP1, UP0, UR6, UR26, UR13 ;  /* 0x0000001a06067290 */ /* 0x000fc8000f83e00d */
[----:B------:R-:W-:Y:S01]  /*12ab0*/  UIADD3.X UR26, UR4, UR27, UR7, UP1, UP0 ;  /* 0x0000001b041a7290 */ /* 0x000fe20008fe0407 */
[----:B------:R-:W-:Y:S11]  /*12ac0*/  @P0 BRA `(.L_x_104) ;  /* 0x0000000000400947 */ /* 0x000ff60003800000 */
        /* <DEDUP_REMOVED lines=13> */
[----:B------:R1:W-:Y:S04]  /*12ba0*/  @!P5 STG.E.128 desc[UR22][R18.64], RZ ;  /* 0x000000ff1200d986 */ /* 0x0003e8000c101d16 */
[----:B------:R1:W-:Y:S04]  /*12bb0*/  @!P4 STG.E.128 desc[UR22][R18.64+0x40], RZ ;  /* 0x000040ff1200c986 */ /* 0x0003e8000c101d16 */
[----:B------:R1:W-:Y:S02]  /*12bc0*/  @!P0 STG.E.128 desc[UR22][R18.64+0x80], RZ ;  /* 0x000080ff12008986 */ /* 0x0003e4000c101d16 */
.L_x_104:
[----:B------:R-:W-:Y:S05]  /*12bd0*/  BSYNC B0 ;  /* 0x0000000000007941 */ /* 0x000fea0003800000 */
.L_x_103:
[----:B------:R-:W-:Y:S01]  /*12be0*/  BSSY B0, `(.L_x_105) ;  /* 0x0000016000007945 */ /* 0x000fe20003800000 */
[----:B------:R-:W-:-:S03]  /*12bf0*/  ISETP.GE.AND P0, PT, R0, UR17, PT ;  /* 0x0000001100007c0c */ /* 0x000fc6000bf06270 */
[----:B------:R-:W-:Y:S10]  /*12c00*/  @P2 BRA `(.L_x_106) ;  /* 0x00000000004c2947 */ /* 0x000ff40003800000 */
[----:B------:R-:W-:Y:S01]  /*12c10*/  IADD3 R8, P2, R14, 0x20, RZ ;  /* 0x000000200e087810 */ /* 0x000fe20007f5e0ff */
[----:B------:R-:W-:Y:S01]  /*12c20*/  ULDC.64 UR4, c[0x0][0x298] ;  /* 0x0000a60000047ab9 */ /* 0x000fe20000000a00 */
[----:B-1----:R-:W-:Y:S01]  /*12c30*/  MOV R19, R13 ;  /* 0x0000000d00137202 */ /* 0x002fe20000000f00 */
        /* <DEDUP_REMOVED lines=13> */
[----:B------:R2:W-:Y:S04]  /*12d10*/  @!P5 STG.E.128 desc[UR22][R8.64], RZ ;  /* 0x000000ff0800d986 */ /* 0x0005e8000c101d16 */
[----:B------:R2:W-:Y:S04]  /*12d20*/  @!P4 STG.E.128 desc[UR22][R8.64+0x40], RZ ;  /* 0x000040ff0800c986 */ /* 0x0005e8000c101d16 */
[----:B------:R2:W-:Y:S02]  /*12d30*/  @!P2 STG.E.128 desc[UR22][R8.64+0x80], RZ ;  /* 0x000080ff0800a986 */ /* 0x0005e4000c101d16 */
.L_x_106:
[----:B------:R-:W-:Y:S05]  /*12d40*/  BSYNC B0 ;  /* 0x0000000000007941 */ /* 0x000fea0003800000 */
.L_x_105:
[----:B------:R-:W-:Y:S01]  /*12d50*/  BSSY B0, `(.L_x_107) ;  /* 0x0000016000007945 */ /* 0x000fe20003800000 */
[----:B------:R-:W-:-:S03]  /*12d60*/  ISETP.GE.OR P6, PT, R16, UR17, P3 ;  /* 0x0000001110007c0c */ /* 0x000fc60009fc6670 */
[----:B------:R-:W-:Y:S10]  /*12d70*/  @P1 BRA `(.L_x_108) ;  /* 0x00000000004c1947 */ /* 0x000ff40003800000 */
[----:B--2---:R-:W-:Y:S01]  /*12d80*/  IADD3 R8, P1, R14, 0x40, RZ ;  /* 0x000000400e087810 */ /* 0x004fe20007f3e0ff */
        /* <DEDUP_REMOVED lines=18> */
.L_x_108:
[----:B------:R-:W-:Y:S05]  /*12eb0*/  BSYNC B0 ;  /* 0x0000000000007941 */ /* 0x000fea0003800000 */
.L_x_107:
[----:B------:R-:W-:Y:S01]  /*12ec0*/  BSSY B0, `(.L_x_109) ;  /* 0x0000017000007945 */ /* 0x000fe20003800000 */
[----:B------:R-:W-:Y:S02]  /*12ed0*/  ISETP.GE.OR P5, PT, R3, UR17, P3 ;  /* 0x0000001103007c0c */ /* 0x000fe40009fa6670 */
[----:B------:R-:W-:Y:S02]  /*12ee0*/  ISETP.GE.OR P4, PT, R2, UR17, P3 ;  /* 0x0000001102007c0c */ /* 0x000fe40009f86670 */
[----:B------:R-:W-:Y:S01]  /*12ef0*/  ISETP.GE.OR P3, PT, R0, UR17, P3 ;  /* 0x0000001100007c0c */ /* 0x000fe20009f66670 */
[----:B------:R-:W-:-:S12]  /*12f00*/  @P0 BRA `(.L_x_110) ;  /* 0x0000000000480947 */ /* 0x000fd80003800000 */
[----:B------:R-:W-:Y:S01]  /*12f10*/  IADD3 R7, P0, R14, 0x60, RZ ;  /* 0x000000600e077810 */ /* 0x000fe20007f1e0ff */
[----:B------:R-:W-:Y:S01]  /*12f20*/  ULDC.64 UR4, c[0x0][0x298] ;  /* 0x0000a60000047ab9 */ /* 0x000fe20000000a00 */
[----:B------:R-:W-:Y:S01]  /*12f30*/  IMAD.MOV.U32 R11, RZ, RZ, R13 ;  /* 0x000000ffff0b7224 */ /* 0x000fe200078e000d */
[----:B------:R-:W-:Y:S02]  /*12f40*/  ULDC UR7, c[0x0][0x2d0] ;  /* 0x0000b40000077ab9 */ /* 0x000fe40000000800 */
[----:B--23--:R-:W-:Y:S01]  /*12f50*/  IMAD.X R8, RZ, RZ, R15, P0 ;  /* 0x000000ffff087224 */ /* 0x00cfe200000e060f */
[----:B------:R-:W-:Y:S01]  /*12f60*/  ISETP.GE.AND P2, PT, R6, UR7, PT ;  /* 0x0000000706007c0c */ /* 0x000fe2000bf46270 */
[----:B------:R-:W-:Y:S01]  /*12f70*/  IMAD.WIDE.U32 R10, R7, UR4, R10 ;  /* 0x00000004070a7c25 */ /* 0x000fe2000f8e000a */
[----:B------:R-:W-:-:S03]  /*12f80*/  ISETP.GE.AND P1, PT, R5, UR7, PT ;  /* 0x0000000705007c0c */ /* 0x000fc6000bf26270 */
[----:B------:R-:W-:-:S04]  /*12f90*/  IMAD R8, R8, UR4, RZ ;  /* 0x0000000408087c24 */ /* 0x000fc8000f8e02ff */
[----:B------:R-:W-:Y:S01]  /*12fa0*/  IMAD R8, R7, UR5, R8 ;  /* 0x0000000507087c24 */ /* 0x000fe2000f8e0208 */
[----:B------:R-:W-:Y:S02]  /*12fb0*/  ULDC.64 UR4, c[0x0][0x280] ;  /* 0x0000a00000047ab9 */ /* 0x000fe40000000a00 */
[----:B------:R-:W-:Y:S01]  /*12fc0*/  LEA R12, P0, R10, UR4, 0x1 ;  /* 0x000000040a0c7c11 */ /* 0x000fe2000f8008ff */
[----:B------:R-:W-:-:S05]  /*12fd0*/  IMAD.IADD R8, R11, 0x1, R8 ;  /* 0x000000010b087824 */ /* 0x000fca00078e0208 */
[----:B------:R-:W-:Y:S02]  /*12fe0*/  LEA.HI.X R13, R10, UR5, R8, 0x1, P0 ;  /* 0x000000050a0d7c11 */ /* 0x000fe400080f0c08 */
[----:B------:R-:W-:-:S03]  /*12ff0*/  ISETP.GE.AND P0, PT, R4, UR7, PT ;  /* 0x0000000704007c0c */ /* 0x000fc6000bf06270 */
[----:B------:R4:W-:Y:S04]  /*13000*/  @!P2 STG.E.128 desc[UR22][R12.64], RZ ;  /* 0x000000ff0c00a986 */ /* 0x0009e8000c101d16 */
[----:B------:R4:W-:Y:S06]  /*13010*/  @!P1 STG.E.128 desc[UR22][R12.64+0x40], RZ ;  /* 0x000040ff0c009986 */ /* 0x0009ec000c101d16 */
[----:B------:R4:W-:Y:S02]  /*13020*/  @!P0 STG.E.128 desc[UR22][R12.64+0x80], RZ ;  /* 0x000080ff0c008986 */ /* 0x0009e4000c101d16 */
.L_x_110:
[----:B------:R-:W-:Y:S05]  /*13030*/  BSYNC B0 ;  /* 0x0000000000007941 */ /* 0x000fea0003800000 */
.L_x_109:
[----:B------:R-:W-:Y:S04]  /*13040*/  BSSY B0, `(.L_x_111) ;  /* 0x000000a000007945 */ /* 0x000fe80003800000 */
[----:B------:R-:W-:Y:S05]  /*13050*/  @P6 BRA `(.L_x_112) ;  /* 0x0000000000206947 */ /* 0x000fea0003800000 */
[----:B------:R-:W-:Y:S01]  /*13060*/  IMAD R4, R16, UR10, RZ ;  /* 0x0000000a10047c24 */ /* 0x000fe2000f8e02ff */
[----:B------:R-:W-:-:S04]  /*13070*/  ULDC.64 UR4, c[0x0][0x2b0] ;  /* 0x0000ac0000047ab9 */ /* 0x000fc80000000a00 */
[----:B------:R-:W-:-:S04]  /*13080*/  IADD3 R5, P0, R4, UR6, RZ ;  /* 0x0000000604057c10 */ /* 0x000fc8000ff1e0ff */
[----:B------:R-:W-:Y:S02]  /*13090*/  LEA.HI.X.SX32 R4, R4, UR26, 0x1, P0 ;  /* 0x0000001a04047c11 */ /* 0x000fe400080f0eff */
[----:B------:R-:W-:-:S04]  /*130a0*/  LEA R6, P0, R5, UR4, 0x2 ;  /* 0x0000000405067c11 */ /* 0x000fc8000f8010ff */
[----:B------:R-:W-:Y:S01]  /*130b0*/  LEA.HI.X R7, R5, UR5, R4, 0x2, P0 ;  /* 0x0000000505077c11 */ /* 0x000fe200080f1404 */
[----:B------:R-:W-:-:S05]  /*130c0*/  IMAD.MOV.U32 R4, RZ, RZ, 0x7f800000 ;  /* 0x7f800000ff047424 */ /* 0x000fca00078e00ff */
[----:B------:R1:W-:Y:S03]  /*130d0*/  STG.E desc[UR22][R6.64], R4 ;  /* 0x0000000406007986 */ /* 0x0003e6000c101916 */
.L_x_112:
[----:B------:R-:W-:Y:S05]  /*130e0*/  BSYNC B0 ;  /* 0x0000000000007941 */ /* 0x000fea0003800000 */
.L_x_111:
[----:B------:R-:W-:Y:S04]  /*130f0*/  BSSY B0, `(.L_x_113) ;  /* 0x000000a000007945 */ /* 0x000fe80003800000 */
[----:B------:R-:W-:Y:S05]  /*13100*/  @P5 BRA `(.L_x_114) ;  /* 0x0000000000205947 */ /* 0x000fea0003800000 */
[----:B------:R-:W-:Y:S01]  /*13110*/  IMAD R3, R3, UR10, RZ ;  /* 0x0000000a03037c24 */ /* 0x000fe2000f8e02ff */
[----:B------:R-:W-:-:S04]  /*13120*/  ULDC.64 UR4, c[0x0][0x2b0] ;  /* 0x0000ac0000047ab9 */ /* 0x000fc80000000a00 */
[----:B-1----:R-:W-:-:S04]  /*13130*/  IADD3 R4, P0, R3, UR6, RZ ;  /* 0x0000000603047c10 */ /* 0x002fc8000ff1e0ff */
[----:B------:R-:W-:Y:S02]  /*13140*/  LEA.HI.X.SX32 R3, R3, UR26, 0x1, P0 ;  /* 0x0000001a03037c11 */ /* 0x000fe400080f0eff */
[----:B------:R-:W-:-:S04]  /*13150*/  LEA R6, P0, R4, UR4, 0x2 ;  /* 0x0000000404067c11 */ /* 0x000fc8000f8010ff */
[----:B------:R-:W-:Y:S01]  /*13160*/  LEA.HI.X R7, R4, UR5, R3, 0x2, P0 ;  /* 0x0000000504077c11 */ /* 0x000fe200080f1403 */
[----:B------:R-:W-:-:S05]  /*13170*/  IMAD.MOV.U32 R3, RZ, RZ, 0x7f800000 ;  /* 0x7f800000ff037424 */ /* 0x000fca00078e00ff */
[----:B------:R1:W-:Y:S03]  /*13180*/  STG.E desc[UR22][R6.64], R3 ;  /* 0x0000000306007986 */ /* 0x0003e6000c101916 */
.L_x_114:
[----:B------:R-:W-:Y:S05]  /*13190*/  BSYNC B0 ;  /* 0x0000000000007941 */ /* 0x000fea0003800000 */
.L_x_113:
        /* <DEDUP_REMOVED lines=10> */
.L_x_116:
[----:B------:R-:W-:Y:S05]  /*13240*/  BSYNC B0 ;  /* 0x0000000000007941 */ /* 0x000fea0003800000 */
.L_x_115:
[----:B------:R-:W-:Y:S05]  /*13250*/  @P3 EXIT ;  /* 0x000000000000394d */ /* 0x000fea0003800000 */
[----:B------:R-:W-:Y:S01]  /*13260*/  IMAD R0, R0, UR10, RZ ;  /* 0x0000000a00007c24 */ /* 0x000fe2000f8e02ff */
[----:B------:R-:W-:-:S04]  /*13270*/  ULDC.64 UR4, c[0x0][0x2b0] ;  /* 0x0000ac0000047ab9 */ /* 0x000fc80000000a00 */
[----:B-1----:R-:W-:-:S04]  /*13280*/  IADD3 R2, P0, R0, UR6, RZ ;  /* 0x0000000600027c10 */ /* 0x002fc8000ff1e0ff */
[----:B------:R-:W-:Y:S02]  /*13290*/  LEA.HI.X.SX32 R0, R0, UR26, 0x1, P0 ;  /* 0x0000001a00007c11 */ /* 0x000fe400080f0eff */
[----:B------:R-:W-:-:S04]  /*132a0*/  LEA R4, P0, R2, UR4, 0x2 ;  /* 0x0000000402047c11 */ /* 0x000fc8000f8010ff */
[----:B------:R-:W-:Y:S01]  /*132b0*/  LEA.HI.X R5, R2, UR5, R0, 0x2, P0 ;  /* 0x0000000502057c11 */ /* 0x000fe200080f1400 */
[----:B------:R-:W-:-:S05]  /*132c0*/  IMAD.MOV.U32 R0, RZ, RZ, 0x7f800000 ;  /* 0x7f800000ff007424 */ /* 0x000fca00078e00ff */
[----:B------:R-:W-:Y:S01]  /*132d0*/  STG.E desc[UR22][R4.64], R0 ;  /* 0x0000000004007986 */ /* 0x000fe2000c101916 */
[----:B------:R-:W-:Y:S05]  /*132e0*/  EXIT ;  /* 0x000000000000794d */ /* 0x000fea0003800000 */
.L_x_117:
        /* <DEDUP_REMOVED lines=9> */
.L_x_1143:


//--------------------- .text._ZN5flash16flash_fwd_kernelI23Flash_fwd_kernel_traitsILi96ELi128ELi64ELi4ELb0ELb0EN7cutlass6half_tE19Flash_kernel_traitsILi96ELi128ELi64ELi4ES3_EELb0ELb1ELb0ELb1ELb0ELb0ELb0ELb0EEEvNS_16Flash_fwd_paramsE --------------------------
	.section	.text._ZN5flash16flash_fwd_kernelI23Flash_fwd_kernel_traitsILi96ELi128ELi64ELi4ELb0ELb0EN7cutlass6half_tE19Flash_kernel_traitsILi96ELi128ELi64ELi4ES3_EELb0ELb1ELb0ELb1ELb0ELb0ELb0ELb0EEEvNS_16Flash_fwd_paramsE,"ax",@progbits
	.align	128
        .global         _ZN5flash16flash_fwd_kernelI23Flash_fwd_kernel_traitsILi96ELi128ELi64ELi4ELb0ELb0EN7cutlass6half_tE19Flash_kernel_traitsILi96ELi128ELi64ELi4ES3_EELb0ELb1ELb0ELb1ELb0ELb0ELb0ELb0EEEvNS_16Flash_fwd_paramsE
        .type           _ZN5flash16flash_fwd_kernelI23Flash_fwd_kernel_traitsILi96ELi128ELi64ELi4ELb0ELb0EN7cutlass6half_tE19Flash_kernel_traitsILi96ELi128ELi64ELi4ES3_EELb0ELb1ELb0ELb1ELb0ELb0ELb0ELb0EEEvNS_16Flash_fwd_paramsE,@function
        .size           _ZN5flash16flash_fwd_kernelI23Flash_fwd_kernel_traitsILi96ELi128ELi64ELi4ELb0ELb0EN7cutlass6half_tE19Flash_kernel_traitsILi96ELi128ELi64ELi4ES3_EELb0ELb1ELb0ELb1ELb0ELb0ELb0ELb0EEEvNS_16Flash_fwd_paramsE,(.L_x_1144 - _ZN5flash16flash_fwd_kernelI23Flash_fwd_kernel_traitsILi96ELi128ELi64ELi4ELb0ELb0EN7cutlass6half_tE19Flash_kernel_traitsILi96ELi128ELi64ELi4ES3_EELb0ELb1ELb0ELb1ELb0ELb0ELb0ELb0EEEvNS_16Flash_fwd_paramsE)
        .other          _ZN5flash16flash_fwd_kernelI23Flash_fwd_kernel_traitsILi96ELi128ELi64ELi4ELb0ELb0EN7cutlass6half_tE19Flash_kernel_traitsILi96ELi128ELi64ELi4ES3_EELb0ELb1ELb0ELb1ELb0ELb0ELb0ELb0EEEvNS_16Flash_fwd_paramsE,@"STO_CUDA_ENTRY STV_DEFAULT"
_ZN5flash16flash_fwd_kernelI23Flash_fwd_kernel_traitsILi96ELi128ELi64ELi4ELb0ELb0EN7cutlass6half_tE19Flash_kernel_traitsILi96ELi128ELi64ELi4ES3_EELb0ELb1ELb0ELb1ELb0ELb0ELb0ELb0EEEvNS_16Flash_fwd_paramsE:
.text._ZN5flash16flash_fwd_kernelI23Flash_fwd_kernel_traitsILi96ELi128ELi64ELi4ELb0ELb0EN7cutlass6half_tE19Flash_kernel_traitsILi96ELi128ELi64ELi4ES3_EELb0ELb1ELb0ELb1ELb0ELb0ELb0ELb0EEEvNS_16Flash_fwd_paramsE:
        /* <DEDUP_REMOVED lines=54> */
.L_x_118:
[----:B------:R-:W-:-:S05]  /*0360*/  ULDC UR6, c[0x0][0x2c8] ;  /* 0x0000b20000067ab9 */ /* 0x000fca0000000800 */
.L_x_119:
        /* <DEDUP_REMOVED lines=40> */
[----:B------:R-:W-:Y:S01]  /*05f0*/  UISETP.NE.AND UP1, UPT, UR15, -0x1, UPT ;  /* 0xffffffff0f00788c */ /* 0x000fe2000bf25270 */
[----:B------:R-:W-:Y:S01]  /*0600*/  IMAD.U32 R17, RZ, RZ, UR16 ;  /* 0x00000010ff117e24 */ /* 0x000fe2000f8e00ff */
[----:B------:R-:W-:Y:S01]  /*0610*/  UIADD3 UR14, -UR27, UR17, URZ ;  /* 0x000000111b0e7290 */ /* 0x000fe2000fffe13f */
[CC--:B------:R-:W-:Y:S01]  /*0620*/  LEA.HI R7, R9.reuse, R132.reuse, RZ, 0x2 ;  /* 0x0000008409077211 */ /* 0x0c0fe200078f10ff */
[----:B------:R-:W-:Y:S01]  /*0630*/  UISETP.NE.AND UP0, UPT, UR11, -0x1, UPT ;  /* 0xffffffff0b00788c */ /* 0x000fe2000bf05270 */
[----:B------:R-:W-:Y:S02]  /*0640*/  LEA.HI R8, R9, R132, RZ, 0x3 ;  /* 0x0000008409087211 */ /* 0x000fe400078f18ff */
[----:B------:R-:W-:-:S03]  /*0650*/  SHF.R.S32.HI R10, RZ, 0x2, R7 ;  /* 0x00000002ff0a7819 */ /* 0x000fc60000011407 */
[----:B------:R-:W-:Y:S01]  /*0660*/  PLOP3.LUT P2, PT, PT, PT, UP0, 0x80, 0x0 ;  /* 0x000000000000781c */ /* 0x000fe20003f4f008 */
[----:B------:R-:W-:Y:S01]  /*0670*/  @UP1 ULDC.64 UR6, c[0x0][0x240] ;  /* 0x0000900000061ab9 */ /* 0x000fe20000000a00 */
[----:B------:R-:W-:Y:S01]  /*0680*/  VIADD R6, R10, 0x40 ;  /* 0x000000400a067836 */ /* 0x000fe20000000000 */
[----:B------:R-:W-:Y:S01]  /*0690*/  @UP1 UIMAD.WIDE.U32 UR18, UR15, UR6, URZ ;  /* 0x000000060f1212a5 */ /* 0x000fe2000f8e003f */
[----:B------:R-:W-:Y:S01]  /*06a0*/  SHF.R.S32.HI R11, RZ, 0x1f, R10 ;  /* 0x0000001fff0b7819 */ /* 0x000fe2000001140a */
[----:B------:R-:W-:Y:S02]  /*06b0*/  @!UP1 USHF.R.S32.HI UR8, URZ, 0x1f, UR24 ;  /* 0x0000001f3f089899 */ /* 0x000fe40008011418 */
[----:B------:R-:W-:Y:S01]  /*06c0*/  ISETP.GE.AND P5, PT, R6, UR14, PT ;  /* 0x0000000e06007c0c */ /* 0x000fe2000bfa6270 */
[----:B------:R-:W-:Y:S01]  /*06d0*/  @UP1 UIMAD UR4, UR15, UR7, UR19 ;  /* 0x000000070f0412a4 */ /* 0x000fe2000f8e0213 */
[----:B------:R-:W-:Y:S01]  /*06e0*/  SHF.R.S32.HI R6, RZ, 0x3, R8 ;  /* 0x00000003ff067819 */ /* 0x000fe20000011408 */
[----:B------:R-:W-:Y:S01]  /*06f0*/  @UP0 UIADD3 UR12, UR10, UR11, URZ ;  /* 0x0000000b0a0c0290 */ /* 0x000fe2000fffe03f */
[----:B-1----:R-:W-:Y:S01]  /*0700*/  IABS R2, R0 ;  /* 0x0000000000027213 */ /* 0x002fe20000000000 */
[----:B------:R-:W-:Y:S01]  /*0710*/  @!UP1 ULDC.64 UR6, c[0x0][0x228] ;  /* 0x00008a0000069ab9 */ /* 0x000fe20000000a00 */
[----:B------:R-:W-:Y:S01]  /*0720*/  IMAD.WIDE R16, R17, 0x80, R10 ;  /* 0x0000008011107825 */ /* 0x000fe200078e020a */
[----:B------:R-:W-:Y:S01]  /*0730*/  @!UP1 UIMAD UR8, UR8, UR6, URZ ;  /* 0x00000006080892a4 */ /* 0x000fe2000f8e023f */
[----:B------:R-:W1:Y:S01]  /*0740*/  I2F.RP R4, R2 ;  /* 0x0000000200047306 */ /* 0x000e620000209400 */
[----:B------:R-:W-:-:S02]  /*0750*/  @!UP1 UIMAD.WIDE.U32 UR30, UR24, UR6, URZ ;  /* 0x00000006181e92a5 */ /* 0x000fc4000f8e003f */
[----:B------:R-:W-:-:S03]  /*0760*/  @!UP1 UIMAD UR7, UR24, UR7, UR8 ;  /* 0x00000007180792a4 */ /* 0x000fc6000f8e0208 */
[----:B------:R-:W-:Y:S01]  /*0770*/  @UP0 ULDC.64 UR8, c[0x0][0x248] ;  /* 0x0000920000080ab9 */ /* 0x000fe20000000a00 */
[----:B------:R-:W-:Y:S02]  /*0780*/  @!UP1 UIADD3 UR4, UR31, UR7, URZ ;  /* 0x000000071f049290 */ /* 0x000fe4000fffe03f */
[----:B------:R-:W-:Y:S02]  /*0790*/  @UP0 UIMAD.WIDE.U32 UR28, UR12, UR8, URZ ;  /* 0x000000080c1c02a5 */ /* 0x000fe4000f8e003f */
[----:B------:R-:W-:Y:S01]  /*07a0*/  @UP0 UIMAD UR12, UR12, UR9, URZ ;  /* 0x000000090c0c02a4 */ /* 0x000fe2000f8e023f */
[----:B------:R-:W-:Y:S01]  /*07b0*/  @!UP1 UMOV UR18, UR30 ;  /* 0x0000001e00129c82 */ /* 0x000fe20008000000 */
[----:B-1----:R-:W1:Y:S02]  /*07c0*/  MUFU.RCP R12, R4 ;  /* 0x00000004000c7308 */ /* 0x002e640000001000 */
[----:B------:R-:W-:Y:S01]  /*07d0*/  @UP0 UIADD3 UR12, UR29, UR12, URZ ;  /* 0x0000000c1d0c0290 */ /* 0x000fe2000fffe03f */
[----:B-1----:R-:W-:-:S02]  /*07e0*/  VIADD R12, R12, 0xffffffe ;  /* 0x0ffffffe0c0c7836 */ /* 0x002fc40000000000 */
[----:B------:R-:W-:-:S03]  /*07f0*/  VIADD R4, R10, 0x60 ;  /* 0x000000600a047836 */ /* 0x000fc60000000000 */
[----:B------:R-:W1:Y:S02]  /*0800*/  F2I.FTZ.U32.TRUNC.NTZ R13, R12 ;  /* 0x0000000c000d7305 */ /* 0x000e64000021f000 */
[----:B------:R-:W-:Y:S01]  /*0810*/  ISETP.GE.AND P4, PT, R4, UR14, PT ;  /* 0x0000000e04007c0c */ /* 0x000fe2000bf86270 */
[----:B-1----:R-:W-:Y:S02]  /*0820*/  IMAD.MOV R5, RZ, RZ, -R13 ;  /* 0x000000ffff057224 */ /* 0x002fe400078e0a0d */
[----:B------:R-:W-:Y:S02]  /*0830*/  IMAD.MOV.U32 R12, RZ, RZ, RZ ;  /* 0x000000ffff0c7224 */ /* 0x000fe400078e00ff */
[----:B------:R-:W-:-:S04]  /*0840*/  IMAD R5, R5, R2, RZ ;  /* 0x0000000205057224 */ /* 0x000fc800078e02ff */
[----:B------:R-:W-:Y:S01]  /*0850*/  IMAD.HI.U32 R251, R13, R5, R12 ;  /* 0x000000050dfb7227 */ /* 0x000fe200078e000c */
[----:B--2---:R-:W-:Y:S02]  /*0860*/  IABS R12, R3 ;  /* 0x00000003000c7213 */ /* 0x004fe40000000000 */
[----:B------:R-:W-:Y:S01]  /*0870*/  LOP3.LUT R3, R7, 0xfffffffc, RZ, 0xc0, !PT ;  /* 0xfffffffc07037812 */ /* 0x000fe200078ec0ff */
[----:B------:R-:W-:Y:S02]  /*0880*/  IMAD.SHL.U32 R13, R6, 0x40, RZ ;  /* 0x00000040060d7824 */ /* 0x000fe400078e00ff */
[----:B------:R-:W-:-:S03]  /*0890*/  IMAD.HI.U32 R251, R251, R12, RZ ;  /* 0x0000000cfbfb7227 */ /* 0x000fc600078e00ff */
[----:B------:R-:W-:Y:S01]  /*08a0*/  LOP3.LUT R13, R13, 0xc0, RZ, 0xc0, !PT ;  /* 0x000000c00d0d7812 */ /* 0x000fe200078ec0ff */
[----:B------:R-:W-:Y:S02]  /*08b0*/  IMAD.IADD R42, R132, 0x1, -R3 ;  /* 0x00000001842a7824 */ /* 0x000fe400078e0a03 */
[----:B------:R-:W-:Y:S01]  /*08c0*/  IMAD.MOV R3, RZ, RZ, -R251 ;  /* 0x000000ffff037224 */ /* 0x000fe200078e0afb */
[----:B------:R-:W-:Y:S01]  /*08d0*/  SHF.R.U32.HI R4, RZ, 0x3, R13 ;  /* 0x00000003ff047819 */ /* 0x000fe2000001160d */
[----:B------:R-:W-:Y:S02]  /*08e0*/  IMAD.SHL.U32 R42, R42, 0x8, RZ ;  /* 0x000000082a2a7824 */ /* 0x000fe400078e00ff */
[----:B------:R-:W-:-:S03]  /*08f0*/  IMAD R3, R2, R3, R12 ;  /* 0x0000000302037224 */ /* 0x000fc600078e020c */
[----:B------:R-:W-:Y:S02]  /*0900*/  LOP3.LUT R5, R13, 0x18, R42, 0xf8, !PT ;  /* 0x000000180d057812 */ /* 0x000fe400078ef82a */
[----:B------:R-:W-:Y:S02]  /*0910*/  ISETP.GT.U32.AND P0, PT, R2, R3, PT ;  /* 0x000000030200720c */ /* 0x000fe40003f04070 */
[----:B------:R-:W-:Y:S02]  /*0920*/  LOP3.LUT R4, R5, R4, RZ, 0x3c, !PT ;  /* 0x0000000405047212 */ /* 0x000fe400078e3cff */
[----:B------:R-:W-:Y:S02]  /*0930*/  LEA.HI R5, R7, R10, RZ, 0x1 ;  /* 0x0000000a07057211 */ /* 0x000fe400078f08ff */
[----:B------:R-:W-:Y:S02]  /*0940*/  LEA.HI R7, R9, R132, RZ, 0x5 ;  /* 0x0000008409077211 */ /* 0x000fe400078f28ff */
[----:B------:R-:W-:-:S02]  /*0950*/  LOP3.LUT R5, R5, 0x7fffffe, RZ, 0xc0, !PT ;  /* 0x07fffffe05057812 */ /* 0x000fc400078ec0ff */
[----:B------:R-:W-:-:S03]  /*0960*/  SHF.R.S32.HI R133, RZ, 0x5, R7 ;  /* 0x00000005ff857819 */ /* 0x000fc60000011407 */
[----:B------:R-:W-:Y:S02]  /*0970*/  IMAD.IADD R12, R10, 0x1, -R5 ;  /* 0x000000010a0c7824 */ /* 0x000fe400078e0a05 */
[----:B------:R-:W-:Y:S01]  /*0980*/  @!P0 IMAD.IADD R3, R3, 0x1, -R2 ;  /* 0x0000000103038824 */ /* 0x000fe200078e0a02 */
        /* <DEDUP_REMOVED lines=13> */
.L_x_121:
[----:B------:R-:W-:Y:S01]  /*0a60*/  @UP0 UIADD3 UR11, UR10, UR11, URZ ;  /* 0x0000000b0a0b0290 */ /* 0x000fe2000fffe03f */
[----:B------:R-:W-:Y:S01]  /*0a70*/  IMAD R225, R133, 0x8, R12 ;  /* 0x0000000885e17824 */ /* 0x000fe200078e020c */
[----:B------:R-:W-:Y:S01]  /*0a80*/  @UP0 ULDC.64 UR6, c[0x0][0x250] ;  /* 0x0000940000060ab9 */ /* 0x000fe20000000a00 */
[----:B------:R-:W-:Y:S01]  /*0a90*/  USHF.R.S32.HI UR25, URZ, 0x1f, UR26 ;  /* 0x0000001f3f197899 */ /* 0x000fe2000801141a */
[----:B------:R-:W-:Y:S01]  /*0aa0*/  ISETP.GE.U32.AND P1, PT, R3, R2, PT ;  /* 0x000000020300720c */ /* 0x000fe20003f26070 */
[----:B------:R-:W-:Y:S01]  /*0ab0*/  @UP0 UIMAD.WIDE.U32 UR30, UR11, UR6, URZ ;  /* 0x000000060b1e02a5 */ /* 0x000fe2000f8e003f */
[----:B------:R-:W-:Y:S01]  /*0ac0*/  SHF.R.S32.HI R43, RZ, 0x1f, R42 ;  /* 0x0000001fff2b7819 */ /* 0x000fe2000001142a */
[----:B------:R-:W-:Y:S01]  /*0ad0*/  @UP0 UIMAD UR13, UR11, UR7, URZ ;  /* 0x000000070b0d02a4 */ /* 0x000fe2000f8e023f */
[----:B------:R-:W-:Y:S01]  /*0ae0*/  IMAD.U32 R225, R225, 0x20, R4 ;  /* 0x00000020e1e17824 */ /* 0x000fe200078e0004 */
[----:B------:R-:W-:Y:S02]  /*0af0*/  LOP3.LUT R2, R0, UR26, RZ, 0x3c, !PT ;  /* 0x0000001a00027c12 */ /* 0x000fe4000f8e3cff */
[----:B------:R-:W-:Y:S01]  /*0b00*/  @UP0 UIADD3 UR13, UR31, UR13, URZ ;  /* 0x0000000d1f0d0290 */ /* 0x000fe2000fffe03f */
[----:B------:R-:W-:Y:S11]  /*0b10*/  @P2 BRA `(.L_x_122) ;  /* 0x0000000000302947 */ /* 0x000ff60003800000 */
[----:B------:R-:W-:Y:S01]  /*0b20*/  USHF.R.S32.HI UR19, URZ, 0x1f, UR10 ;  /* 0x0000001f3f137899 */ /* 0x000fe2000801140a */
[----:B------:R-:W-:Y:S01]  /*0b30*/  ULDC.64 UR6, c[0x0][0x250] ;  /* 0x0000940000067ab9 */ /* 0x000fe20000000a00 */
[----:B------:R-:W-:Y:S02]  /*0b40*/  USHF.R.S32.HI UR13, URZ, 0x1f, UR24 ;  /* 0x0000001f3f0d7899 */ /* 0x000fe40008011418 */
[----:B------:R-:W-:Y:S02]  /*0b50*/  UIMAD UR19, UR19, UR6, URZ ;  /* 0x00000006131372a4 */ /* 0x000fe4000f8e023f */
[----:B------:R-:W-:Y:S02]  /*0b60*/  UIMAD.WIDE.U32 UR30, UR10, UR6, URZ ;  /* 0x000000060a1e72a5 */ /* 0x000fe4000f8e003f */
[----:B------:R-:W-:-:S03]  /*0b70*/  UIMAD UR19, UR10, UR7, UR19 ;  /* 0x000000070a1372a4 */ /* 0x000fc6000f8e0213 */
[----:B------:R-:W-:Y:S01]  /*0b80*/  ULDC.64 UR10, c[0x0][0x238] ;  /* 0x00008e00000a7ab9 */ /* 0x000fe20000000a00 */
[----:B------:R-:W-:Y:S02]  /*0b90*/  UIADD3 UR31, UR31, UR19, URZ ;  /* 0x000000131f1f7290 */ /* 0x000fe4000fffe03f */
[----:B------:R-:W-:Y:S02]  /*0ba0*/  UIMAD UR13, UR13, UR10, URZ ;  /* 0x0000000a0d0d72a4 */ /* 0x000fe4000f8e023f */
[----:B------:R-:W-:Y:S02]  /*0bb0*/  UIMAD.WIDE.U32 UR30, UR24, UR10, UR30 ;  /* 0x0000000a181e72a5 */ /* 0x000fe4000f8e001e */
[----:B------:R-:W-:-:S04]  /*0bc0*/  UIMAD UR11, UR24, UR11, UR13 ;  /* 0x0000000b180b72a4 */ /* 0x000fc8000f8e020d */
[----:B------:R-:W-:-:S12]  /*0bd0*/  UIADD3 UR13, UR31, UR11, URZ ;  /* 0x0000000b1f0d7290 */ /* 0x000fd8000fffe03f */
.L_x_122:
[----:B------:R-:W-:Y:S01]  /*0be0*/  IMAD R3, R11, UR8, RZ ;  /* 0x000000080b037c24 */ /* 0x000fe2000f8e02ff */
[----:B------:R-:W-:Y:S01]  /*0bf0*/  ISETP.GE.AND P2, PT, R2, RZ, PT ;  /* 0x000000ff0200720c */ /* 0x000fe20003f46270 */
[----:B------:R-:W-:Y:S01]  /*0c00*/  IMAD.WIDE.U32 R12, R10, UR8, R42 ;  /* 0x000000080a0c7c25 */ /* 0x000fe2000f8e002a */
[----:B------:R-:W-:Y:S01]  /*0c10*/  ISETP.NE.AND P3, PT, R0, RZ, PT ;  /* 0x000000ff0000720c */ /* 0x000fe20003f65270 */
[----:B------:R-:W-:Y:S01]  /*0c20*/  ULDC.64 UR10, c[0x0][0x258] ;  /* 0x00009600000a7ab9 */ /* 0x000fe20000000a00 */
[----:B------:R-:W-:Y:S01]  /*0c30*/  UIADD3 UR19, UR20, -0x1, URZ ;  /* 0xffffffff14137890 */ /* 0x000fe2000fffe03f */
[----:B------:R-:W-:Y:S01]  /*0c40*/  @!P0 VIADD R251, R251, 0x1 ;  /* 0x00000001fbfb8836 */ /* 0x000fe20000000000 */
[----:B------:R-:W-:Y:S01]  /*0c50*/  IADD3 R230, P0, R12, UR28, RZ ;  /* 0x0000001c0ce67c10 */ /* 0x000fe2000ff1e0ff */
[C---:B------:R-:W-:Y:S01]  /*0c60*/  IMAD R2, R10.reuse, UR9, R3 ;  /* 0x000000090a027c24 */ /* 0x040fe2000f8e0203 */
[----:B------:R-:W-:Y:S01]  /*0c70*/  BSSY B0, `(.L_x_123) ;  /* 0x000004a000007945 */ /* 0x000fe20003800000 */
[----:B------:R-:W-:Y:S01]  /*0c80*/  IMAD.WIDE.U32 R4, R10, UR6, R42 ;  /* 0x000000060a047c25 */ /* 0x000fe2000f8e002a */
[----:B------:R-:W-:-:S02]  /*0c90*/  IADD3 R40, R42, 0x40, RZ ;  /* 0x000000402a287810 */ /* 0x000fc40007ffe0ff */
[----:B------:R-:W-:Y:S01]  /*0ca0*/  IADD3.X R231, R13, UR12, R2, P0, !PT ;  /* 0x0000000c0de77c10 */ /* 0x000fe200087fe402 */
[----:B------:R-:W-:Y:S01]  /*0cb0*/  IMAD R3, R11, UR6, RZ ;  /* 0x000000060b037c24 */ /* 0x000fe2000f8e02ff */
[----:B------:R-:W1:Y:S01]  /*0cc0*/  S2UR UR12, SR_CgaCtaId ;  /* 0x00000000000c79c3 */ /* 0x000e620000008800 */
[----:B------:R-:W-:Y:S01]  /*0cd0*/  @P1 VIADD R251, R251, 0x1 ;  /* 0x00000001fbfb1836 */ /* 0x000fe20000000000 */
[----:B------:R-:W-:Y:S01]  /*0ce0*/  IADD3 R242, P1, R4, UR30, RZ ;  /* 0x0000001e04f27c10 */ /* 0x000fe2000ff3e0ff */
[----:B------:R-:W-:Y:S01]  /*0cf0*/  IMAD R2, R10, UR7, R3 ;  /* 0x000000070a027c24 */ /* 0x000fe2000f8e0203 */
[C---:B------:R-:W-:Y:S01]  /*0d00*/  IADD3 R4, P0, R42.reuse, UR18, RZ ;  /* 0x000000122a047c10 */ /* 0x040fe2000ff1e0ff */
[----:B------:R-:W-:Y:S01]  /*0d10*/  IMAD.U32 R12, RZ, RZ, UR10 ;  /* 0x0000000aff0c7e24 */ /* 0x000fe2000f8e00ff */
[----:B------:R-:W-:Y:S01]  /*0d20*/  @!P2 IADD3 R251, -R251, RZ, RZ ;  /* 0x000000fffbfba210 */ /* 0x000fe20007ffe1ff */
[----:B------:R-:W-:Y:S01]  /*0d30*/  UIMAD UR18, UR19, -0x40, UR21 ;  /* 0xffffffc0131278a4 */ /* 0x000fe2000f8e0215 */
[----:B------:R-:W-:Y:S01]  /*0d40*/  @!P3 LOP3.LUT R251, RZ, R0, RZ, 0x33, !PT ;  /* 0x00000000fffbb212 */ /* 0x000fe200078e33ff */
[----:B------:R-:W-:Y:S01]  /*0d50*/  VIADD R41, R42, 0x20 ;  /* 0x000000202a297836 */ /* 0x000fe20000000000 */
[----:B------:R-:W-:Y:S01]  /*0d60*/  IADD3.X R243, R5, UR13, R2, P1, !PT ;  /* 0x0000000d05f37c10 */ /* 0x000fe20008ffe402 */
[----:B------:R-:W-:Y:S01]  /*0d70*/  UIMAD UR13, UR25, UR10, URZ ;  /* 0x0000000a190d72a4 */ /* 0x000fe2000f8e023f */
[----:B------:R-:W-:Y:S01]  /*0d80*/  IADD3.X R5, R43, UR4, RZ, P0, !PT ;  /* 0x000000042b057c10 */ /* 0x000fe200087fe4ff */
[----:B------:R-:W-:Y:S01]  /*0d90*/  UMOV UR4, 0x400 ;  /* 0x0000040000047882 */ /* 0x000fe20000000000 */
[----:B------:R-:W-:Y:S01]  /*0da0*/  SHF.R.S32.HI R2, RZ, 0x1f, R251 ;  /* 0x0000001fff027819 */ /* 0x000fe200000114fb */
[----:B------:R-:W-:Y:S01]  /*0db0*/  UIMAD UR13, UR26, UR11, UR13 ;  /* 0x0000000b1a0d72a4 */ /* 0x000fe2000f8e020d */
[----:B------:R-:W-:Y:S01]  /*0dc0*/  ISETP.GE.AND P0, PT, R10, UR14, PT ;  /* 0x0000000e0a007c0c */ /* 0x000fe2000bf06270 */
[----:B------:R-:W-:Y:S01]  /*0dd0*/  IMAD.WIDE.U32 R12, R12, UR26, R4 ;  /* 0x0000001a0c0c7c25 */ /* 0x000fe2000f8e0004 */
[----:B------:R-:W-:Y:S01]  /*0de0*/  ULDC.64 UR10, c[0x0][0x260] ;  /* 0x00009800000a7ab9 */ /* 0x000fe20000000a00 */
[----:B------:R-:W-:-:S02]  /*0df0*/  IADD3 R0, R10, 0x20, RZ ;  /* 0x000000200a007810 */ /* 0x000fc40007ffe0ff */
[----:B------:R-:W-:Y:S01]  /*0e00*/  IMAD R4, R2, UR10, RZ ;  /* 0x0000000a02047c24 */ /* 0x000fe2000f8e02ff */
[----:B------:R-:W-:Y:S01]  /*0e10*/  IADD3 R15, R13, UR13, RZ ;  /* 0x0000000d0d0f7c10 */ /* 0x000fe2000fffe0ff */
[C---:B------:R-:W-:Y:S01]  /*0e20*/  IMAD.WIDE.U32 R230, R251.reuse, UR10, R230 ;  /* 0x0000000afbe67c25 */ /* 0x040fe2000f8e00e6 */
[----:B-1----:R-:W-:Y:S01]  /*0e30*/  ULEA UR4, UR12, UR4, 0x18 ;  /* 0x000000040c047291 */ /* 0x002fe2000f8ec03f */
[----:B------:R-:W-:Y:S02]  /*0e40*/  ISETP.GE.AND P1, PT, R0, UR14, PT ;  /* 0x0000000e00007c0c */ /* 0x000fe4000bf26270 */
[----:B------:R-:W-:Y:S01]  /*0e50*/  IMAD R233, R251, UR11, R4 ;  /* 0x0000000bfbe97c24 */ /* 0x000fe2000f8e0204 */
[----:B------:R-:W-:Y:S02]  /*0e60*/  ULDC.64 UR10, c[0x0][0x268] ;  /* 0x00009a00000a7ab9 */ /* 0x000fe40000000a00 */
[----:B------:R-:W-:Y:S01]  /*0e70*/  IMAD R2, R2, UR10, RZ ;  /* 0x0000000a02027c24 */ /* 0x000fe2000f8e02ff */
[----:B------:R-:W-:Y:S01]  /*0e80*/  LEA R225, R225, UR4, 0x1 ;  /* 0x00000004e1e17c11 */ /* 0x000fe2000f8e08ff */
[----:B------:R-:W-:-:S04]  /*0e90*/  IMAD.WIDE.U32 R242, R251, UR10, R242 ;  /* 0x0000000afbf27c25 */ /* 0x000fc8000f8e00f2 */
[----:B------:R-:W-:Y:S01]  /*0ea0*/  IMAD R251, R251, UR11, R2 ;  /* 0x0000000bfbfb7c24 */ /* 0x000fe2000f8e0202 */
[----:B------:R-:W-:Y:S06]  /*0eb0*/  @P0 BRA `(.L_x_124) ;  /* 0x0000000000940947 */ /* 0x000fec0003800000 */
        /* <DEDUP_REMOVED lines=37> */
.L_x_124:
[----:B------:R-:W-:Y:S05]  /*1110*/  BSYNC B0 ;  /* 0x0000000000007941 */ /* 0x000fea0003800000 */
.L_x_123:
        /* <DEDUP_REMOVED lines=40> */
.L_x_126:
[----:B------:R-:W-:Y:S05]  /*13a0*/  BSYNC B0 ;  /* 0x0000000000007941 */ /* 0x000fea0003800000 */
.L_x_125:
        /* <DEDUP_REMOVED lines=13> */
[----:B--23--:R-:W2:Y:S01]  /*1480*/  @!P3 LDC.64 R4, c[0x0][0x210] ;  /* 0x00008400ff04bb82 */ /* 0x00cea20000000a00 */
[----:B------:R-:W-:Y:S01]  /*1490*/  IMAD R18, R19, UR11, R18 ;  /* 0x0000000b13127c24 */ /* 0x000fe2000f8e0212 */
[----:B------:R3:W-:Y:S03]  /*14a0*/  @P3 STS.128 [R225+0x1000], RZ ;  /* 0x001000ffe1003388 */ /* 0x0007e60000000c00 */
[----:B------:R-:W-:-:S03]  /*14b0*/  IMAD.IADD R18, R21, 0x1, R18 ;  /* 0x0000000115127824 */ /* 0x000fc600078e0212 */
[----:B-1--4-:R-:W1:Y:S01]  /*14c0*/  @!P2 LDC.64 R2, c[0x0][0x210] ;  /* 0x00008400ff02ab82 */ /* 0x012e620000000a00 */
        /* <DEDUP_REMOVED lines=22> */
.L_x_128:
[----:B------:R-:W-:Y:S05]  /*1630*/  BSYNC B0 ;  /* 0x0000000000007941 */ /* 0x000fea0003800000 */
.L_x_127:
[----:B------:R-:W-:Y:S01]  /*1640*/  USHF.L.U64.HI UR28, UR8, 0x6, UR9 ;  /* 0x00000006081c7899 */ /* 0x000fe20008010209 */
[----:B------:R-:W-:Y:S01]  /*1650*/  BSSY B0, `(.L_x_129) ;  /* 0x0000029000007945 */ /* 0x000fe20003800000 */
[----:B------:R-:W-:-:S03]  /*1660*/  USHF.L.U32 UR29, UR8, 0x6, URZ ;  /* 0x00000006081d7899 */ /* 0x000fc6000800063f */
        /* <DEDUP_REMOVED lines=39> */
.L_x_130:
[----:B------:R-:W-:Y:S05]  /*18e0*/  BSYNC B0 ;  /* 0x0000000000007941 */ /* 0x000fea0003800000 */
.L_x_129:
[----:B------:R-:W-:Y:S01]  /*18f0*/  ISETP.GE.AND P0, PT, R10, UR18, PT ;  /* 0x000000120a007c0c */ /* 0x000fe2000bf06270 */
[----:B------:R-:W-:Y:S01]  /*1900*/  USHF.R.S32.HI UR32, URZ, 0x1f, UR19 ;  /* 0x0000001f3f207899 */ /* 0x000fe20008011413 */
[----:B------:R-:W-:Y:S01]  /*1910*/  MOV R232, R230 ;  /* 0x000000e600e87202 */ /* 0x000fe20000000f00 */
[----:B------:R-:W-:Y:S01]  /*1920*/  UIMAD UR10, UR28, UR19, URZ ;  /* 0x000000131c0a72a4 */ /* 0x000fe2000f8e023f */
[----:B------:R-:W-:Y:S01]  /*1930*/  IMAD.IADD R233, R231, 0x1, R233 ;  /* 0x00000001e7e97824 */ /* 0x000fe200078e02e9 */
[----:B------:R-:W-:Y:S01]  /*1940*/  BSSY B0, `(.L_x_131) ;  /* 0x0000026000007945 */ /* 0x000fe20003800000 */
[----:B------:R-:W-:Y:S01]  /*1950*/  IMAD.U32 R129, RZ, RZ, UR29 ;  /* 0x0000001dff817e24 */ /* 0x000fe2000f8e00ff */
[----:B------:R-:W-:Y:S01]  /*1960*/  UIMAD UR10, UR32, UR29, UR10 ;  /* 0x0000001d200a72a4 */ /* 0x000fe2000f8e020a */
[----:B------:R-:W-:Y:S02]  /*1970*/  ISETP.GE.AND P5, PT, R0, UR18, PT ;  /* 0x0000001200007c0c */ /* 0x000fe4000bfa6270 */
[----:B------:R-:W-:-:S05]  /*1980*/  IMAD.WIDE.U32 R14, R129, UR19, R232 ;  /* 0x00000013810e7c25 */ /* 0x000fca000f8e00e8 */
[----:B------:R-:W-:Y:S01]  /*1990*/  IADD3 R12, R15, UR10, RZ ;  /* 0x0000000a0f0c7c10 */ /* 0x000fe2000fffe0ff */
[----:B------:R-:W-:Y:S06]  /*19a0*/  @P0 BRA `(.L_x_132) ;  /* 0x00000000007c0947 */ /* 0x000fec0003800000 */
[----:B------:R-:W-:Y:S02]  /*19b0*/  ULDC UR10, c[0x0][0x2d0] ;  /* 0x0000b400000a7ab9 */ /* 0x000fe40000000800 */
[----:B------:R-:W-:Y:S02]  /*19c0*/  ISETP.GE.AND P3, PT, R42, UR10, PT ;  /* 0x0000000a2a007c0c */ /* 0x000fe4000bf66270 */
[----:B------:R-:W-:Y:S02]  /*19d0*/  ISETP.GE.AND P2, PT, R41, UR10, PT ;  /* 0x0000000a29007c0c */ /* 0x000fe4000bf46270 */
[----:B------:R-:W-:-:S09]  /*19e0*/  ISETP.GE.AND P0, PT, R40, UR10, PT ;  /* 0x0000000a28007c0c */ /* 0x000fd2000bf06270 */
[----:B--23--:R-:W2:Y:S01]  /*19f0*/  @!P3 LDC.64 R4, c[0x0][0x218] ;  /* 0x00008600ff04bb82 */ /* 0x00cea20000000a00 */
[----:B------:R3:W-:Y:S04]  /*1a00*/  @P3 STS [R225+0x6000], RZ ;  /* 0x006000ffe1003388 */ /* 0x0007e80000000800 */
[----:B------:R3:W-:Y:S03]  /*1a10*/  @P3 STS [R225+0x6004], RZ ;  /* 0x006004ffe1003388 */ /* 0x0007e60000000800 */
[----:B-1--4-:R-:W1:Y:S01]  /*1a20*/  @!P2 LDC.64 R2, c[0x0][0x218] ;  /* 0x00008600ff02ab82 */ /* 0x012e620000000a00 */
[----:B------:R3:W-:Y:S01]  /*1a30*/  @P3 STS.64 [R225+0x6008], RZ ;  /* 0x006008ffe1003388 */ /* 0x0007e20000000a00 */
        /* <DEDUP_REMOVED lines=22> */
.L_x_132:
[----:B------:R-:W-:Y:S05]  /*1ba0*/  BSYNC B0 ;  /* 0x0000000000007941 */ /* 0x000fea0003800000 */
.L_x_131:
[----:B------:R-:W-:Y:S01]  /*1bb0*/  USHF.L.U64.HI UR30, UR8, 0x5, UR9 ;  /* 0x00000005081e7899 */ /* 0x000fe20008010209 */
[----:B------:R-:W-:Y:S01]  /*1bc0*/  BSSY B0, `(.L_x_133) ;  /* 0x0000022000007945 */ /* 0x000fe20003800000 */
[----:B------:R-:W-:-:S03]  /*1bd0*/  USHF.L.U32 UR31, UR8, 0x5, URZ ;  /* 0x00000005081f7899 */ /* 0x000fc6000800063f */
[----:B------:R-:W-:Y:S09]  /*1be0*/  @P5 BRA `(.L_x_134) ;  /* 0x00000000007c5947 */ /* 0x000ff20003800000 */
[----:B------:R-:W-:Y:S01]  /*1bf0*/  ULDC UR10, c[0x0][0x2d0] ;  /* 0x0000b400000a7ab9 */ /* 0x000fe20000000800 */
[----:B------:R-:W-:Y:S02]  /*1c00*/  IADD3 R13, P0, R14, UR31, RZ ;  /* 0x0000001f0e0d7c10 */ /* 0x000fe4000ff1e0ff */
[----:B------:R-:W-:Y:S02]  /*1c10*/  ISETP.GE.AND P3, PT, R42, UR10, PT ;  /* 0x0000000a2a007c0c */ /* 0x000fe4000bf66270 */
[----:B------:R-:W-:Y:S02]  /*1c20*/  ISETP.GE.AND P2, PT, R41, UR10, PT ;  /* 0x0000000a29007c0c */ /* 0x000fe4000bf46270 */
[----:B------:R-:W-:Y:S02]  /*1c30*/  IADD3.X R12, R12, UR30, RZ, P0, !PT ;  /* 0x0000001e0c0c7c10 */ /* 0x000fe400087fe4ff */
[----:B------:R-:W-:-:S07]  /*1c40*/  ISETP.GE.AND P0, PT, R40, UR10, PT ;  /* 0x0000000a28007c0c */ /* 0x000fce000bf06270 */
[----:B--23--:R-:W2:Y:S01]  /*1c50*/  @!P3 LDC.64 R4, c[0x0][0x218] ;  /* 0x00008600ff04bb82 */ /* 0x00cea20000000a00 */
[----:B------:R3:W-:Y:S07]  /*1c60*/  @P3 STS.128 [R225+0x6800], RZ ;  /* 0x006800ffe1003388 */ /* 0x0007ee0000000c00 */
        /* <DEDUP_REMOVED lines=23> */
.L_x_134:
[----:B------:R-:W-:Y:S05]  /*1de0*/  BSYNC B0 ;  /* 0x0000000000007941 */ /* 0x000fea0003800000 */
.L_x_133:
[----:B------:R-:W-:Y:S01]  /*1df0*/  ULDC.64 UR12, c[0x0][0x3c8] ;  /* 0x0000f200000c7ab9 */ /* 0x000fe20000000a00 */
[----:B------:R-:W0:Y:S01]  /*1e00*/  LDGDEPBAR ;  /* 0x00000000000079af */ /* 0x000e220000000000 */
[----:B------:R-:W-:-:S04]  /*1e10*/  UISETP.NE.U32.AND UP1, UPT, UR12, URZ, UPT ;  /* 0x0000003f0c00728c */ /* 0x000fc8000bf25070 */
[----:B------:R-:W-:-:S06]  /*1e20*/  UISETP.NE.AND.EX UP1, UPT, UR13, URZ, UPT, UP1 ;  /* 0x0000003f0d00728c */ /* 0x000fcc000bf25310 */
[----:B------:R-:W-:-:S05]  /*1e30*/  PLOP3.LUT P0, PT, PT, PT, UP1, 0x80, 0x0 ;  /* 0x000000000000781c */ /* 0x000fca0003f0f018 */
[----:B------:R-:W-:Y:S01]  /*1e40*/  @UP1 USHF.R.S32.HI UR33, URZ, 0x1f, UR24 ;  /* 0x0000001f3f211899 */ /* 0x000fe20008011418 */
[----:B------:R-:W-:Y:S01]  /*1e50*/  @UP1 ULDC.64 UR10, c[0x0][0x3d0] ;  /* 0x0000f400000a1ab9 */ /* 0x000fe20000000a00 */
[----:B------:R-:W-:Y:S02]  /*1e60*/  @UP1 UMOV UR34, UR26 ;  /* 0x0000001a00221c82 */ /* 0x000fe40008000000 */
[----:B------:R-:W-:Y:S01]  /*1e70*/  @UP1 UIMAD UR33, UR33, UR10, URZ ;  /* 0x0000000a212112a4 */ /* 0x000fe2000f8e023f */
[----:B------:R-:W-:Y:S02]  /*1e80*/  @UP1 UMOV UR35, UR25 ;  /* 0x0000001900231c82 */ /* 0x000fe40008000000 */
[----:B------:R-:W-:Y:S01]  /*1e90*/  @UP1 UIMAD.WIDE.U32 UR34, UR24, UR10, UR34 ;  /* 0x0000000a182212a5 */ /* 0x000fe2000f8e0022 */
[----:B------:R-:W-:Y:S01]  /*1ea0*/  LEA.HI R9, R9, R132, RZ, 0x4 ;  /* 0x0000008409097211 */ /* 0x000fe200078f20ff */
[----:B------:R-:W-:Y:S01]  /*1eb0*/  @UP1 UIMAD UR11, UR24, UR11, UR33 ;  /* 0x0000000b180b12a4 */ /* 0x000fe2000f8e0221 */
[----:B------:R-:W-:Y:S01]  /*1ec0*/  LOP3.LUT R11, R7, 0xffffffe0, RZ, 0xc0, !PT ;  /* 0xffffffe0070b7812 */ /* 0x000fe200078ec0ff */
[----:B------:R-:W-:Y:S01]  /*1ed0*/  @UP1 ULEA UR12, UP0, UR34, UR12, 0x2 ;  /* 0x0000000c220c1291 */ /* 0x000fe2000f80103f */
[----:B------:R-:W-:Y:S01]  /*1ee0*/  ISETP.GE.AND P5, PT, R0, UR18, PT ;  /* 0x0000001200007c0c */ /* 0x000fe2000bfa6270 */
[----:B------:R-:W-:Y:S01]  /*1ef0*/  @UP1 UIADD3 UR11, UR35, UR11, URZ ;  /* 0x0000000b230b1290 */ /* 0x000fe2000fffe03f */
[----:B------:R-:W-:Y:S01]  /*1f00*/  ISETP.GE.AND P1, PT, R10, UR18, PT ;  /* 0x000000120a007c0c */ /* 0x000fe2000bf26270 */
[----:B------:R-:W-:-:S04]  /*1f10*/  DEPBAR.LE SB0, 0x0 ;  /* 0x000080000000791a */ /* 0x000fc80000000000 */
[----:B------:R-:W-:Y:S01]  /*1f20*/  @UP1 ULEA.HI.X UR13, UR34, UR13, UR11, 0x2, UP0 ;  /* 0x0000000d220d1291 */ /* 0x000fe200080f140b */
[----:B-1234-:R-:W-:Y:S01]  /*1f30*/  IMAD.U32 R2, RZ, RZ, UR12 ;  /* 0x0000000cff027e24 */ /* 0x01efe2000f8e00ff */
[----:B------:R-:W-:-:S04]  /*1f40*/  @UP1 ULDC UR10, c[0x0][0x2e8] ;  /* 0x0000ba00000a1ab9 */ /* 0x000fc80000000800 */
[----:B------:R-:W-:-:S06]  /*1f50*/  IMAD.U32 R3, RZ, RZ, UR13 ;  /* 0x0000000dff037e24 */ /* 0x000fcc000f8e00ff */
[----:B------:R1:W2:Y:S01]  /*1f60*/  @P0 LDG.E R3, desc[UR22][R2.64] ;  /* 0x0000001602030981 */ /* 0x0002a2000c1e1900 */
[----:B------:R-:W-:Y:S01]  /*1f70*/  SHF.R.S32.HI R128, RZ, 0x4, R9 ;  /* 0x00000004ff807819 */ /* 0x000fe20000011409 */
[----:B------:R-:W-:Y:S01]  /*1f80*/  IMAD.IADD R10, R132, 0x1, -R11 ;  /* 0x00000001840a7824 */ /* 0x000fe200078e0a0b */
[C---:B------:R-:W-:Y:S01]  /*1f90*/  LOP3.LUT R5, R9.reuse, 0xfffffff0, RZ, 0xc0, !PT ;  /* 0xfffffff009057812 */ /* 0x040fe200078ec0ff */
[----:B------:R-:W-:Y:S01]  /*1fa0*/  BAR.SYNC.DEFER_BLOCKING 0x0 ;  /* 0x0000000000007b1d */ /* 0x000fe20000010000 */
[----:B------:R-:W-:Y:S01]  /*1fb0*/  LEA.HI R7, R9, R128, RZ, 0x1 ;  /* 0x0000008009077211 */ /* 0x000fe200078f08ff */
[----:B------:R-:W-:Y:S01]  /*1fc0*/  USHF.L.U64.HI UR12, UR6, 0x6, UR7 ;  /* 0x00000006060c7899 */ /* 0x000fe20008010207 */
[----:B------:R-:W-:Y:S01]  /*1fd0*/  LOP3.LUT R9, R8, 0xfffffff8, RZ, 0xc0, !PT ;  /* 0xfffffff808097812 */ /* 0x000fe200078ec0ff */
[C---:B------:R-:W-:Y:S01]  /*1fe0*/  IMAD.IADD R8, R132.reuse, 0x1, -R5 ;  /* 0x0000000184087824 */ /* 0x040fe200078e0a05 */
[----:B------:R-:W-:Y:S01]  /*1ff0*/  SHF.R.S32.HI R5, RZ, 0x1f, R10 ;  /* 0x0000001fff057819 */ /* 0x000fe2000001140a */
[----:B------:R-:W-:Y:S01]  /*2000*/  USHF.L.U32 UR13, UR6, 0x6, URZ ;  /* 0x00000006060d7899 */ /* 0x000fe2000800063f */
[----:B------:R-:W-:Y:S01]  /*2010*/  LOP3.LUT R7, R7, 0xfffffffe, RZ, 0xc0, !PT ;  /* 0xfffffffe07077812 */ /* 0x000fe200078ec0ff */
[----:B------:R-:W-:Y:S01]  /*2020*/  IMAD.IADD R4, R132, 0x1, -R9 ;  /* 0x0000000184047824 */ /* 0x000fe200078e0a09 */
[----:B------:R-:W-:Y:S01]  /*2030*/  LEA.HI R9, R8, R8, RZ, 0x1 ;  /* 0x0000000808097211 */ /* 0x000fe200078f08ff */
[----:B------:R-:W-:Y:S01]  /*2040*/  UIMAD UR11, UR12, UR19, URZ ;  /* 0x000000130c0b72a4 */ /* 0x000fe2000f8e023f */
[----:B------:R-:W-:Y:S01]  /*2050*/  LEA.HI R10, R5, R10, RZ, 0x2 ;  /* 0x0000000a050a7211 */ /* 0x000fe200078f10ff */
[----:B------:R-:W-:Y:S01]  /*2060*/  IMAD.IADD R128, R128, 0x1, -R7 ;  /* 0x0000000180807824 */ /* 0x000fe200078e0a07 */
[----:B------:R-:W-:Y:S01]  /*2070*/  LEA.HI R0, R4, R4, RZ, 0x1 ;  /* 0x0000000404007211 */ /* 0x000fe200078f08ff */
[----:B------:R-:W-:Y:S01]  /*2080*/  IMAD.U32 R11, RZ, RZ, UR19 ;  /* 0x00000013ff0b7e24 */ /* 0x000fe2000f8e00ff */
[----:B------:R-:W-:Y:S01]  /*2090*/  LOP3.LUT R131, R9, 0x7fffffe, RZ, 0xc0, !PT ;  /* 0x07fffffe09837812 */ /* 0x000fe200078ec0ff */
[----:B------:R-:W-:Y:S01]  /*20a0*/  IMAD.IADD R251, R243, 0x1, R251 ;  /* 0x00000001f3fb7824 */ /* 0x000fe200078e02fb */
[----:B------:R-:W-:Y:S01]  /*20b0*/  LOP3.LUT R223, R0, 0x7fffffe, RZ, 0xc0, !PT ;  /* 0x07fffffe00df7812 */ /* 0x000fe200078ec0ff */
[----:B------:R-:W-:Y:S01]  /*20c0*/  IMAD.MOV.U32 R250, RZ, RZ, R242 ;  /* 0x000000fffffa7224 */ /* 0x000fe200078e00f2 */
[----:B------:R-:W-:Y:S01]  /*20d0*/  SHF.R.S32.HI R0, RZ, 0x1, R0 ;  /* 0x00000001ff007819 */ /* 0x000fe20000011400 */
[----:B------:R-:W-:Y:S01]  /*20e0*/  IMAD.IADD R131, R8, 0x1, -R131 ;  /* 0x0000000108837824 */ /* 0x000fe200078e0a83 */
[----:B-1----:R-:W-:Y:S01]  /*20f0*/  SHF.R.S32.HI R2, RZ, 0x1, R9 ;  /* 0x00000001ff027819 */ /* 0x002fe20000011409 */
[----:B------:R-:W-:Y:S01]  /*2100*/  IMAD.IADD R223, R4, 0x1, -R223 ;  /* 0x0000000104df7824 */ /* 0x000fe200078e0adf */
[----:B------:R-:W-:Y:S01]  /*2110*/  SHF.R.S32.HI R9, RZ, 0x1f, R9 ;  /* 0x0000001fff097819 */ /* 0x000fe20000011409 */
[----:B------:R-:W2:Y:S01]  /*2120*/  @P0 MUFU.RCP R4, UR10 ;  /* 0x0000000a00040d08 */ /* 0x000ea20008001000 */
[----:B------:R-:W-:Y:S01]  /*2130*/  SHF.R.S32.HI R5, RZ, 0x1f, R8 ;  /* 0x0000001fff057819 */ /* 0x000fe20000011408 */
[----:B------:R-:W-:Y:S01]  /*2140*/  IMAD.SHL.U32 R7, R0, 0x40, RZ ;  /* 0x0000004000077824 */ /* 0x000fe200078e00ff */
[----:B------:R-:W-:Y:S01]  /*2150*/  LEA.HI R9, R9, R2, RZ, 0x2 ;  /* 0x0000000209097211 */ /* 0x000fe200078f10ff */
[----:B------:R-:W-:Y:S01]  /*2160*/  IMAD R223, R128, 0x8, R223 ;  /* 0x0000000880df7824 */ /* 0x000fe200078e02df */
[----:B------:R-:W-:Y:S01]  /*2170*/  LEA.HI R130, R5, R8, RZ, 0x3 ;  /* 0x0000000805827211 */ /* 0x000fe200078f18ff */
[----:B------:R-:W-:Y:S01]  /*2180*/  IMAD.SHL.U32 R8, R6, 0x8, RZ ;  /* 0x0000000806087824 */ /* 0x000fe200078e00ff */
[----:B------:R-:W-:Y:S01]  /*2190*/  LOP3.LUT R9, R9, 0xfffffffc, RZ, 0xc0, !PT ;  /* 0xfffffffc09097812 */ /* 0x000fe200078ec0ff */
[----:B------:R-:W-:Y:S01]  /*21a0*/  IMAD.SHL.U32 R128, R128, 0x8, RZ ;  /* 0x0000000880807824 */ /* 0x000fe200078e00ff */
[----:B------:R-:W-:Y:S01]  /*21b0*/  LEA R5, R133, UR27, 0x4 ;  /* 0x0000001b85057c11 */ /* 0x000fe2000f8e20ff */
[----:B------:R-:W-:Y:S01]  /*21c0*/  IMAD.SHL.U32 R130, R130, 0x20, RZ ;  /* 0x0000002082827824 */ /* 0x000fe200078e00ff */
[----:B------:R-:W-:Y:S01]  /*21d0*/  SHF.R.S32.HI R10, RZ, 0x2, R10 ;  /* 0x00000002ff0a7819 */ /* 0x000fe2000001140a */
[----:B------:R-:W-:Y:S01]  /*21e0*/  IMAD.IADD R2, R2, 0x1, -R9 ;  /* 0x0000000102027824 */ /* 0x000fe200078e0a09 */
[----:B------:R-:W-:Y:S01]  /*21f0*/  LOP3.LUT R7, R7, 0xc0, RZ, 0xc0, !PT ;  /* 0x000000c007077812 */ /* 0x000fe200078ec0ff */
[----:B------:R1:W-:Y:S01]  /*2200*/  @P1 STS [R225+0x9000], RZ ;  /* 0x009000ffe1001388 */ /* 0x0003e20000000800 */
[----:B------:R-:W-:Y:S01]  /*2210*/  IADD3 R10, R5, 0x1, R10 ;  /* 0x00000001050a7810 */ /* 0x000fe20007ffe00a */
[----:B------:R-:W-:Y:S01]  /*2220*/  IMAD.SHL.U32 R5, R2, 0x40, RZ ;  /* 0x0000004002057824 */ /* 0x000fe200078e00ff */
[----:B------:R-:W-:Y:S01]  /*2230*/  LOP3.LUT R8, R7, 0x8, R8, 0xf8, !PT ;  /* 0x0000000807087812 */ /* 0x000fe200078ef808 */
[----:B------:R1:W-:Y:S01]  /*2240*/  @P1 STS [R225+0x9004], RZ ;  /* 0x009004ffe1001388 */ /* 0x0003e20000000800 */
[----:B------:R-:W-:Y:S01]  /*2250*/  SHF.R.U32.HI R7, RZ, 0x3, R7 ;  /* 0x00000003ff077819 */ /* 0x000fe20000011607 */
[----:B------:R-:W-:Y:S01]  /*2260*/  UIMAD UR11, UR32, UR13, UR11 ;  /* 0x0000000d200b72a4 */ /* 0x000fe2000f8e020b */
[----:B------:R-:W-:Y:S01]  /*2270*/  LOP3.LUT R5, R5, 0xc0, RZ, 0xc0, !PT ;  /* 0x000000c005057812 */ /* 0x000fe200078ec0ff */
[----:B------:R1:W-:Y:S01]  /*2280*/  @P1 STS.64 [R225+0x9008], RZ ;  /* 0x009008ffe1001388 */ /* 0x0003e20000000a00 */
[----:B------:R-:W-:Y:S01]  /*2290*/  LOP3.LUT R130, R130, 0xffffff00, RZ, 0xc0, !PT ;  /* 0xffffff0082827812 */ /* 0x000fe200078ec0ff */
[----:B------:R-:W-:Y:S01]  /*22a0*/  BSSY B0, `(.L_x_135) ;  /* 0x0000035000007945 */ /* 0x000fe20003800000 */
[----:B------:R-:W-:Y:S01]  /*22b0*/  LOP3.LUT R8, R8, R7, RZ, 0x3c, !PT ;  /* 0x0000000708087212 */ /* 0x000fe200078e3cff */
[----:B------:R1:W-:Y:S01]  /*22c0*/  @P1 STS.128 [R225+0xa000], RZ ;  /* 0x00a000ffe1001388 */ /* 0x0003e20000000c00 */
[----:B------:R-:W-:Y:S01]  /*22d0*/  IMAD.U32 R7, RZ, RZ, UR21 ;  /* 0x00000015ff077e24 */ /* 0x000fe2000f8e00ff */
[----:B------:R-:W-:Y:S01]  /*22e0*/  LOP3.LUT R128, R5, 0x8, R128, 0xf8, !PT ;  /* 0x0000000805807812 */ /* 0x000fe200078ef880 */
[----:B------:R-:W-:Y:S01]  /*22f0*/  IMAD R6, R133, 0x200, R130 ;  /* 0x0000020085067824 */ /* 0x000fe200078e0282 */
[----:B------:R1:W-:Y:S01]  /*2300*/  @P1 STS.128 [R225+0xb000], RZ ;  /* 0x00b000ffe1001388 */ /* 0x0003e20000000c00 */
[----:B------:R-:W-:Y:S01]  /*2310*/  SHF.R.U32.HI R5, RZ, 0x3, R5 ;  /* 0x00000003ff057819 */ /* 0x000fe20000011605 */
[----:B------:R-:W-:-:S03]  /*2320*/  IMAD.U32 R223, R223, 0x20, R8 ;  /* 0x00000020dfdf7824 */ /* 0x000fc600078e0008 */
[----:B------:R-:W-:Y:S01]  /*2330*/  LOP3.LUT R128, R128, R5, RZ, 0x3c, !PT ;  /* 0x0000000580807212 */ /* 0x000fe200078e3cff */
[----:B------:R-:W-:-:S04]  /*2340*/  IMAD R5, R131, 0x20, R6 ;  /* 0x0000002083057824 */ /* 0x000fc800078e0206 */
[----:B------:R-:W-:-:S05]  /*2350*/  IMAD.IADD R224, R128, 0x1, R5 ;  /* 0x0000000180e07824 */ /* 0x000fca00078e0205 */
[----:B------:R-:W-:Y:S01]  /*2360*/  LEA R224, R224, UR4, 0x1 ;  /* 0x00000004e0e07c11 */ /* 0x000fe2000f8e08ff */
[----:B--2---:R-:W-:Y:S01]  /*2370*/  @P0 FMUL.FTZ R4, R3, R4 ;  /* 0x0000000403040220 */ /* 0x004fe20000410000 */
[----:B------:R-:W-:Y:S01]  /*2380*/  IADD3 R3, R7, -UR17, R10 ;  /* 0x8000001107037c10 */ /* 0x000fe2000fffe00a */
[----:B------:R-:W-:-:S03]  /*2390*/  IMAD.WIDE.U32 R10, R11, UR13, R250 ;  /* 0x0000000d0b0a7c25 */ /* 0x000fc6000f8e00fa */
[----:B------:R-:W-:Y:S01]  /*23a0*/  @P0 R2UR UR10, R4 ;  /* 0x00000000040a02ca */ /* 0x000fe200000e0000 */
[----:B------:R-:W-:Y:S01]  /*23b0*/  VIADD R3, R3, UR5 ;  /* 0x0000000503037c36 */ /* 0x000fe20008000000 */
[----:B------:R-:W-:Y:S01]  /*23c0*/  UMOV UR5, URZ ;  /* 0x0000003f00057c82 */ /* 0x000fe20008000000 */
[----:B------:R-:W-:-:S10]  /*23d0*/  VIADD R8, R11, UR11 ;  /* 0x0000000b0b087c36 */ /* 0x000fd40008000000 */
[----:B------:R-:W-:Y:S01]  /*23e0*/  @UP1 UMOV UR5, UR10 ;  /* 0x0000000a00051c82 */ /* 0x000fe20008000000 */
[----:B-1----:R-:W-:Y:S05]  /*23f0*/  @P1 BRA `(.L_x_136) ;  /* 0x00000000007c1947 */ /* 0x002fea0003800000 */
        /* <DEDUP_REMOVED lines=31> */
.L_x_136:
[----:B------:R-:W-:Y:S05]  /*25f0*/  BSYNC B0 ;  /* 0x0000000000007941 */ /* 0x000fea0003800000 */
.L_x_135:
        /* <DEDUP_REMOVED lines=33> */
[----:B----4-:R-:W-:-:S04]  /*2810*/  LEA R4, P0, R9, UR10, 0x1 ;  /* 0x0000000a09047c11 */ /* 0x010fc8000f8008ff */
[----:B------:R-:W-:-:S05]  /*2820*/  LEA.HI.X R5, R9, UR11, R8, 0x1, P0 ;  /* 0x0000000b09057c11 */ /* 0x000fca00080f0c08 */
[----:B------:R-:W-:Y:S01]  /*2830*/  @!PT LDS RZ, [RZ] ;  /* 0x00000000fffff984 */ /* 0x000fe20000000800 */
[----:B------:R-:W-:Y:S01]  /*2840*/  @!PT LDS RZ, [RZ] ;  /* 0x00000000fffff984 */ /* 0x000fe20000000800 */
[----:B------:R-:W-:Y:S01]  /*2850*/  @!PT LDS RZ, [RZ] ;  /* 0x00000000fffff984 */ /* 0x000fe20000000800 */
[----:B------:R1:W-:Y:S04]  /*2860*/  LDGSTS.E.BYPASS.LTC128B.128 [R225+0xb800], desc[UR22][R4.64+0x80] ;  /* 0x0b80008004e17fae */ /* 0x0003e8000b901d56 */
.L_x_138:
[----:B------:R-:W-:Y:S05]  /*2870*/  BSYNC B0 ;  /* 0x0000000000007941 */ /* 0x000fea0003800000 */
.L_x_137:
[----:B------:R-:W-:Y:S01]  /*2880*/  LDSM.16.M88.4 R72, [R223+0x6000] ;  /* 0x00600000df48783b */ /* 0x000fe20000000200 */
[----:B------:R-:W-:Y:S01]  /*2890*/  LOP3.LUT P0, RZ, R0, 0x2, RZ, 0xc0, !PT ;  /* 0x0000000200ff7812 */ /* 0x000fe2000780c0ff */
[----:B------:R-:W-:Y:S01]  /*28a0*/  IMAD.MOV.U32 R0, RZ, RZ, 0x10 ;  /* 0x00000010ff007424 */ /* 0x000fe200078e00ff */
[----:B------:R-:W-:Y:S01]  /*28b0*/  LOP3.LUT P1, RZ, R2, 0x2, RZ, 0xc0, !PT ;  /* 0x0000000202ff7812 */ /* 0x000fe2000782c0ff */
[----:B------:R-:W5:Y:S01]  /*28c0*/  LDSM.16.M88.4 R112, [R224+0x1000] ;  /* 0x00100000e070783b */ /* 0x000f620000000200 */
[----:B------:R-:W-:Y:S01]  /*28d0*/  IMAD.SHL.U32 R235, R132, 0x2, RZ ;  /* 0x0000000284eb7824 */ /* 0x000fe200078e00ff */
[----:B------:R-:W-:Y:S01]  /*28e0*/  VIMNMX R226, R3, UR21, PT ;  /* 0x0000001503e27c48 */ /* 0x000fe2000bfe0100 */
[----:B------:R-:W-:Y:S01]  /*28f0*/  UISETP.GE.AND UP0, UPT, UR20, 0x2, UPT ;  /* 0x000000021400788c */ /* 0x000fe2000bf06270 */
[----:B------:R-:W3:Y:S01]  /*2900*/  LDSM.16.M88.4 R56, [R223+0x6400] ;  /* 0x00640000df38783b */ /* 0x000ee20000000200 */
[C---:B------:R-:W-:Y:S01]  /*2910*/  SEL R2, R0.reuse, 0xfffffff0, !P0 ;  /* 0xfffffff000027807 */ /* 0x040fe20004000000 */
[----:B------:R-:W-:Y:S01]  /*2920*/  IMAD R131, R131, 0x20, R130 ;  /* 0x0000002083837824 */ /* 0x000fe200078e0282 */
[----:B------:R-:W-:Y:S01]  /*2930*/  SEL R0, R0, 0xfffffff0, !P1 ;  /* 0xfffffff000007807 */ /* 0x000fe20004800000 */
[----:B------:R-:W3:Y:S01]  /*2940*/  LDSM.16.M88.4 R36, [R223+0x6800] ;  /* 0x00680000df24783b */ /* 0x000ee20000000200 */
[----:B------:R-:W-:Y:S01]  /*2950*/  LOP3.LUT R235, R235, 0x6, RZ, 0xc0, !PT ;  /* 0x00000006ebeb7812 */ /* 0x000fe200078ec0ff */
[----:B------:R-:W-:Y:S01]  /*2960*/  IMAD R220, R2, 0x2, R223 ;  /* 0x0000000202dc7824 */ /* 0x000fe200078e02df */
[----:B------:R-:W-:Y:S01]  /*2970*/  SHF.R.S32.HI R2, RZ, 0x1f, R133 ;  /* 0x0000001fff027819 */ /* 0x000fe20000011485 */
[----:B------:R-:W3:Y:S01]  /*2980*/  LDSM.16.M88.4 R24, [R223+0x6c00] ;  /* 0x006c0000df18783b */ /* 0x000ee20000000200 */
[----:B------:R-:W-:-:S02]  /*2990*/  IMAD R222, R0, 0x2, R224 ;  /* 0x0000000200de7824 */ /* 0x000fc400078e02e0 */
[----:B------:R-:W-:Y:S01]  /*29a0*/  LEA.HI R2, R2, R133, RZ, 0x2 ;  /* 0x0000008502027211 */ /* 0x000fe200078f10ff */
[----:B------:R-:W3:Y:S03]  /*29b0*/  LDSM.16.M88.4 R28, [R224] ;  /* 0x00000000e01c783b */ /* 0x000ee60000000200 */
[----:B------:R-:W-:Y:S01]  /*29c0*/  LOP3.LUT R234, R2, 0xfffffffc, RZ, 0xc0, !PT ;  /* 0xfffffffc02ea7812 */ /* 0x000fe200078ec0ff */
[----:B------:R-:W-:Y:S01]  /*29d0*/  LDSM.16.M88.4 R104, [R220+0x6000] ;  /* 0x00600000dc68783b */ /* 0x000fe20000000200 */
[----:B------:R-:W-:-:S03]  /*29e0*/  IMAD.U32 R2, RZ, RZ, UR19 ;  /* 0x00000013ff027e24 */ /* 0x000fc6000f8e00ff */
[----:B------:R-:W3:Y:S01]  /*29f0*/  LDSM.16.M88.4 R20, [R222+0x1000] ;  /* 0x00100000de14783b */ /* 0x000ee20000000200 */
[----:B------:R-:W-:-:S03]  /*2a00*/  IMAD.IADD R234, R133, 0x1, -R234 ;  /* 0x0000000185ea7824 */ /* 0x000fc600078e0aea */
[----:B------:R-:W3:Y:S04]  /*2a10*/  LDSM.16.M88.4 R16, [R220+0x6400] ;  /* 0x00640000dc10783b */ /* 0x000ee80000000200 */
[----:B------:R-:W3:Y:S04]  /*2a20*/  LDSM.16.M88.4 R12, [R220+0x6800] ;  /* 0x00680000dc0c783b */ /* 0x000ee80000000200 */
[----:B------:R-:W3:Y:S04]  /*2a30*/  LDSM.16.M88.4 R8, [R220+0x6c00] ;  /* 0x006c0000dc08783b */ /* 0x000ee80000000200 */
[----:B-12-4-:R-:W1:Y:S01]  /*2a40*/  LDSM.16.M88.4 R4, [R222] ;  /* 0x00000000de04783b */ /* 0x016e620000000200 */
[C---:B-----5:R-:W-:Y:S03]  /*2a50*/  HMMA.16816.F32 R80, R112.reuse, R72, RZ ;  /* 0x000000487050723c */ /* 0x060fe600000018ff */
[----:B------:R-:W-:Y:S03]  /*2a60*/  LDSM.16.M88.4 R96, [R223+0x7000] ;  /* 0x00700000df60783b */ /* 0x000fe60000000200 */
[C---:B---3--:R-:W-:Y:S01]  /*2a70*/  HMMA.16816.F32 R64, R112.reuse, R56, RZ ;  /* 0x000000387040723c */ /* 0x048fe200000018ff */
[----:B------:R-:W2:Y:S04]  /*2a80*/  LDSM.16.M88.4 R100, [R224+0x2000] ;  /* 0x00200000e064783b */ /* 0x000ea80000000200 */
[----:B------:R-:W3:Y:S01]  /*2a90*/  LDSM.16.M88.4 R92, [R223+0x7400] ;  /* 0x00740000df5c783b */ /* 0x000ee20000000200 */
[C---:B------:R-:W-:Y:S03]  /*2aa0*/  HMMA.16816.F32 R48, R112.reuse, R36, RZ ;  /* 0x000000247030723c */ /* 0x040fe600000018ff */
[----:B------:R-:W4:Y:S03]  /*2ab0*/  LDSM.16.M88.4 R88, [R223+0x7800] ;  /* 0x00780000df58783b */ /* 0x000f260000000200 */
[C---:B------:R-:W-:Y:S01]  /*2ac0*/  HMMA.16816.F32 R116, R112.reuse, R24, RZ ;  /* 0x000000187074723c */ /* 0x040fe200000018ff */
[----:B------:R-:W-:Y:S04]  /*2ad0*/  LDSM.16.M88.4 R124, [R222+0x3000] ;  /* 0x00300000de7c783b */ /* 0x000fe80000000200 */
[----:B------:R-:W-:Y:S01]  /*2ae0*/  LDSM.16.M88.4 R108, [R224+0x4000] ;  /* 0x00400000e06c783b */ /* 0x000fe20000000200 */
[C---:B------:R-:W-:Y:S03]  /*2af0*/  HMMA.16816.F32 R76, R112.reuse, R74, RZ ;  /* 0x0000004a704c723c */ /* 0x040fe600000018ff */
[----:B------:R-:W-:Y:S03]  /*2b00*/  LDSM.16.M88.4 R120, [R220+0x7c00] ;  /* 0x007c0000dc78783b */ /* 0x000fe60000000200 */
[C---:B------:R-:W-:Y:S01]  /*2b10*/  HMMA.16816.F32 R60, R112.reuse, R58, RZ ;  /* 0x0000003a703c723c */ /* 0x040fe200000018ff */
[----:B------:R-:W0:Y:S05]  /*2b20*/  LDGDEPBAR ;  /* 0x00000000000079af */ /* 0x000e2a0000000000 */
        /* <DEDUP_REMOVED lines=8> */
[C---:B------:R-:W-:Y:S06]  /*2bb0*/  HMMA.16816.F32 R32, R28.reuse, R24, RZ ;  /* 0x000000181c20723c */ /* 0x040fec00000018ff */
[----:B------:R-:W-:Y:S01]  /*2bc0*/  HMMA.16816.F32 R28, R28, R26, RZ ;  /* 0x0000001a1c1c723c */ /* 0x000fe200000018ff */
[----:B------:R-:W5:Y:S05]  /*2bd0*/  LDSM.16.M88.4 R24, [R223+0x7c00] ;  /* 0x007c0000df18783b */ /* 0x000f6a0000000200 */
        /* <DEDUP_REMOVED lines=8> */
[----:B------:R-:W5:Y:S05]  /*2c60*/  LDSM.16.M88.4 R20, [R224+0x3000] ;  /* 0x00300000e014783b */ /* 0x000f6a0000000200 */
[C---:B-1----:R-:W-:Y:S06]  /*2c70*/  HMMA.16816.F32 R84, R4.reuse, R104, R84 ;  /* 0x000000680454723c */ /* 0x042fec0000001854 */
        /* <DEDUP_REMOVED lines=10> */
[----:B------:R-:W1:Y:S04]  /*2d20*/  LDSM.16.M88.4 R8, [R220+0x7800] ;  /* 0x00780000dc08783b */ /* 0x000e680000000200 */
[----:B------:R-:W-:Y:S01]  /*2d30*/  LDSM.16.M88.4 R4, [R220+0x7400] ;  /* 0x00740000dc04783b */ /* 0x000fe20000000200 */
[C---:B--2---:R-:W-:Y:S06]  /*2d40*/  HMMA.16816.F32 R84, R100.reuse, R96, R84 ;  /* 0x000000606454723c */ /* 0x044fec0000001854 */
[C---:B---3--:R-:W-:Y:S06]  /*2d50*/  HMMA.16816.F32 R68, R100.reuse, R92, R68 ;  /* 0x0000005c6444723c */ /* 0x048fec0000001844 */
[C---:B----4-:R-:W-:Y:S06]  /*2d60*/  HMMA.16816.F32 R52, R100.reuse, R88, R52 ;  /* 0x000000586434723c */ /* 0x050fec0000001834 */
[C---:B-----5:R-:W-:Y:S06]  /*2d70*/  HMMA.16816.F32 R32, R100.reuse, R24, R32 ;  /* 0x000000186420723c */ /* 0x060fec0000001820 */
[C---:B------:R-:W-:Y:S06]  /*2d80*/  HMMA.16816.F32 R72, R100.reuse, R98, R72 ;  /* 0x000000626448723c */ /* 0x040fec0000001848 */
[C---:B------:R-:W-:Y:S06]  /*2d90*/  HMMA.16816.F32 R56, R100.reuse, R94, R56 ;  /* 0x0000005e6438723c */ /* 0x040fec0000001838 */
[C---:B------:R-:W-:Y:S06]  /*2da0*/  HMMA.16816.F32 R36, R100.reuse, R90, R36 ;  /* 0x0000005a6424723c */ /* 0x040fec0000001824 */
[----:B------:R-:W-:Y:S01]  /*2db0*/  HMMA.16816.F32 R28, R100, R26, R28 ;  /* 0x0000001a641c723c */ /* 0x000fe2000000181c */
[----:B------:R-:W2:Y:S05]  /*2dc0*/  LDSM.16.M88.4 R100, [R223+0x8000] ;  /* 0x00800000df64783b */ /* 0x000eaa0000000200 */
[C---:B------:R-:W-:Y:S06]  /*2dd0*/  HMMA.16816.F32 R80, R20.reuse, R96, R80 ;  /* 0x000000601450723c */ /* 0x040fec0000001850 */
[C---:B------:R-:W-:Y:S06]  /*2de0*/  HMMA.16816.F32 R48, R20.reuse, R88, R48 ;  /* 0x000000581430723c */ /* 0x040fec0000001830 */
[C---:B------:R-:W-:Y:S01]  /*2df0*/  HMMA.16816.F32 R76, R20.reuse, R98, R76 ;  /* 0x00000062144c723c */ /* 0x040fe2000000184c */
[----:B------:R-:W-:Y:S05]  /*2e00*/  LDSM.16.M88.4 R96, [R223+0x8400] ;  /* 0x00840000df60783b */ /* 0x000fea0000000200 */
[C---:B------:R-:W-:Y:S06]  /*2e10*/  HMMA.16816.F32 R64, R20.reuse, R92, R64 ;  /* 0x0000005c1440723c */ /* 0x040fec0000001840 */
[C---:B------:R-:W-:Y:S01]  /*2e20*/  HMMA.16816.F32 R60, R20.reuse, R94, R60 ;  /* 0x0000005e143c723c */ /* 0x040fe2000000183c */
[----:B------:R-:W3:Y:S05]  /*2e30*/  LDSM.16.M88.4 R92, [R223+0x8800] ;  /* 0x00880000df5c783b */ /* 0x000eea0000000200 */
[----:B------:R-:W-:Y:S01]  /*2e40*/  HMMA.16816.F32 R44, R20, R90, R44 ;  /* 0x0000005a142c723c */ /* 0x000fe2000000182c */
[----:B------:R-:W-:Y:S05]  /*2e50*/  LDSM.16.M88.4 R88, [R223+0x8c00] ;  /* 0x008c0000df58783b */ /* 0x000fea0000000200 */
[----:B-1----:R-:W-:Y:S06]  /*2e60*/  HMMA.16816.F32 R84, R16, R12, R84 ;  /* 0x0000000c1054723c */ /* 0x002fec0000001854 */
[C---:B------:R-:W-:Y:S06]  /*2e70*/  HMMA.16816.F32 R116, R20.reuse, R24, R116 ;  /* 0x000000181474723c */ /* 0x040fec0000001874 */
[----:B------:R-:W-:Y:S01]  /*2e80*/  HMMA.16816.F32 R112, R20, R26, R112 ;  /* 0x0000001a1470723c */ /* 0x000fe20000001870 */
[----:B------:R-:W-:Y:S04]  /*2e90*/  LDSM.16.M88.4 R20, [R220+0x8000] ;  /* 0x00800000dc14783b */ /* 0x000fe80000000200 */
[----:B------:R-:W1:Y:S01]  /*2ea0*/  LDSM.16.M88.4 R24, [R222+0x4000] ;  /* 0x00400000de18783b */ /* 0x000e620000000200 */
[C---:B------:R-:W-:Y:S06]  /*2eb0*/  HMMA.16816.F32 R72, R16.reuse, R14, R72 ;  /* 0x0000000e1048723c */ /* 0x040fec0000001848 */
[----:B------:R-:W-:Y:S06]  /*2ec0*/  HMMA.16816.F32 R52, R16, R8, R52 ;  /* 0x000000081034723c */ /* 0x000fec0000001834 */
[C---:B------:R-:W-:Y:S06]  /*2ed0*/  HMMA.16816.F32 R80, R124.reuse, R12, R80 ;  /* 0x0000000c7c50723c */ /* 0x040fec0000001850 */
[----:B------:R-:W-:Y:S06]  /*2ee0*/  HMMA.16816.F32 R48, R124, R8, R48 ;  /* 0x000000087c30723c */ /* 0x000fec0000001830 */
[----:B------:R-:W-:Y:S06]  /*2ef0*/  HMMA.16816.F32 R36, R16, R10, R36 ;  /* 0x0000000a1024723c */ /* 0x000fec0000001824 */
[C---:B------:R-:W-:Y:S01]  /*2f00*/  HMMA.16816.F32 R76, R124.reuse, R14, R76 ;  /* 0x0000000e7c4c723c */ /* 0x040fe2000000184c */
[----:B------:R-:W4:Y:S05]  /*2f10*/  LDSM.16.M88.4 R12, [R220+0x8800] ;  /* 0x00880000dc0c783b */ /* 0x000f2a0000000200 */
[----:B------:R-:W-:Y:S01]  /*2f20*/  HMMA.16816.F32 R44, R124, R10, R44 ;  /* 0x0000000a7c2c723c */ /* 0x000fe2000000182c */
[----:B------:R-:W5:Y:S05]  /*2f30*/  LDSM.16.M88.4 R8, [R222+0x5000] ;  /* 0x00500000de08783b */ /* 0x000f6a0000000200 */
[----:B--2---:R-:W-:Y:S06]  /*2f40*/  HMMA.16816.F32 R84, R108, R100, R84 ;  /* 0x000000646c54723c */ /* 0x004fec0000001854 */
[-C--:B------:R-:W-:Y:S06]  /*2f50*/  HMMA.16816.F32 R32, R16, R120.reuse, R32 ;  /* 0x000000781020723c */ /* 0x080fec0000001820 */
[----:B------:R-:W-:Y:S06]  /*2f60*/  HMMA.16816.F32 R116, R124, R120, R116 ;  /* 0x000000787c74723c */ /* 0x000fec0000001874 */
[----:B------:R-:W-:Y:S06]  /*2f70*/  HMMA.16816.F32 R68, R16, R4, R68 ;  /* 0x000000041044723c */ /* 0x000fec0000001844 */
[C---:B------:R-:W-:Y:S06]  /*2f80*/  HMMA.16816.F32 R72, R108.reuse, R102, R72 ;  /* 0x000000666c48723c */ /* 0x040fec0000001848 */
[----:B---3--:R-:W-:Y:S06]  /*2f90*/  HMMA.16816.F32 R52, R108, R92, R52 ;  /* 0x0000005c6c34723c */ /* 0x008fec0000001834 */
[C---:B------:R-:W-:Y:S06]  /*2fa0*/  HMMA.16816.F32 R80, R104.reuse, R100, R80 ;  /* 0x000000646850723c */ /* 0x040fec0000001850 */
[----:B------:R-:W-:Y:S06]  /*2fb0*/  HMMA.16816.F32 R48, R104, R92, R48 ;  /* 0x0000005c6830723c */ /* 0x000fec0000001830 */
[----:B------:R-:W-:Y:S06]  /*2fc0*/  HMMA.16816.F32 R56, R16, R6, R56 ;  /* 0x000000061038723c */ /* 0x000fec0000001838 */
[C---:B------:R-:W-:Y:S06]  /*2fd0*/  HMMA.16816.F32 R64, R124.reuse, R4, R64 ;  /* 0x000000047c40723c */ /* 0x040fec0000001840 */
[----:B------:R-:W-:Y:S01]  /*2fe0*/  HMMA.16816.F32 R60, R124, R6, R60 ;  /* 0x000000067c3c723c */ /* 0x000fe2000000183c */
[----:B------:R-:W2:Y:S05]  /*2ff0*/  LDSM.16.M88.4 R4, [R220+0x8c00] ;  /* 0x008c0000dc04783b */ /* 0x000eaa0000000200 */
[----:B------:R-:W-:Y:S01]  /*3000*/  HMMA.16816.F32 R28, R16, R122, R28 ;  /* 0x0000007a101c723c */ /* 0x000fe2000000181c */
[----:B------:R-:W3:Y:S01]  /*3010*/  LDSM.16.M88.4 R16, [R220+0x8400] ;  /* 0x00840000dc10783b */ /* 0x000ee20000000200 */
[----:B------:R-:W-:-:S04]  /*3020*/  DEPBAR.LE SB0, 0x0 ;  /* 0x000080000000791a */ /* 0x000fc80000000000 */
[----:B------:R-:W-:Y:S06]  /*3030*/  HMMA.16816.F32 R76, R104, R102, R76 ;  /* 0x00000066684c723c */ /* 0x000fec000000184c */
[----:B-1----:R-:W-:Y:S06]  /*3040*/  HMMA.16816.F32 R84, R24, R20, R84 ;  /* 0x000000141854723c */ /* 0x002fec0000001854 */
[-C--:B------:R-:W-:Y:S06]  /*3050*/  HMMA.16816.F32 R32, R108, R88.reuse, R32 ;  /* 0x000000586c20723c */ /* 0x080fec0000001820 */
[----:B------:R-:W-:Y:S06]  /*3060*/  HMMA.16816.F32 R116, R104, R88, R116 ;  /* 0x000000586874723c */ /* 0x000fec0000001874 */
[----:B------:R-:W-:Y:S01]  /*3070*/  HMMA.16816.F32 R68, R108, R96, R68 ;  /* 0x000000606c44723c */ /* 0x000fe20000001844 */
[----:B------:R-:W-:-:S02]  /*3080*/  IMAD R89, R2, 0x40, R235 ;  /* 0x0000004002597824 */ /* 0x000fc400078e02eb */
[----:B------:R-:W-:Y:S01]  /*3090*/  IMAD.U32 R2, RZ, RZ, UR21 ;  /* 0x00000015ff027e24 */ /* 0x000fe2000f8e00ff */
[----:B------:R-:W-:Y:S02]  /*30a0*/  UMOV UR21, UR19 ;  /* 0x0000001300157c82 */ /* 0x000fe40008000000 */
[C---:B------:R-:W-:Y:S02]  /*30b0*/  HMMA.16816.F32 R72, R24.reuse, R22, R72 ;  /* 0x000000161848723c */ /* 0x040fe40000001848 */
[C-C-:B------:R-:W-:Y:S02]  /*30c0*/  VIADDMNMX R170, R3.reuse, 0x8, R2.reuse, PT ;  /* 0x0000000803aa7846 */ /* 0x140fe40003800102 */
[C-C-:B------:R-:W-:Y:S02]  /*30d0*/  VIADDMNMX R169, R3.reuse, 0x40, R2.reuse, PT ;  /* 0x0000004003a97846 */ /* 0x140fe40003800102 */
[----:B----4-:R-:W-:Y:S01]  /*30e0*/  HMMA.16816.F32 R52, R24, R12, R52 ;  /* 0x0000000c1834723c */ /* 0x010fe20000001834 */
[----:B------:R-:W-:Y:S01]  /*30f0*/  VIADDMNMX R3, R3, 0x48, R2, PT ;  /* 0x0000004803037846 */ /* 0x000fe20003800102 */
[----:B------:R-:W-:-:S04]  /*3100*/  IMAD.IADD R2, R128, 0x1, R131 ;  /* 0x0000000180027824 */ /* 0x000fc800078e0283 */
[C---:B-----5:R-:W-:Y:S06]  /*3110*/  HMMA.16816.F32 R80, R8.reuse, R20, R80 ;  /* 0x000000140850723c */ /* 0x060fec0000001850 */
[----:B------:R-:W-:Y:S06]  /*3120*/  HMMA.16816.F32 R48, R8, R12, R48 ;  /* 0x0000000c0830723c */ /* 0x000fec0000001830 */
[----:B------:R-:W-:Y:S01]  /*3130*/  HMMA.16816.F32 R64, R104, R96, R64 ;  /* 0x000000606840723c */ /* 0x000fe20000001840 */
[----:B------:R-:W-:-:S02]  /*3140*/  VIADD R12, R89, 0x1 ;  /* 0x00000001590c7836 */ /* 0x000fc40000000000 */
[----:B------:R-:W-:-:S03]  /*3150*/  VIADD R13, R89, 0x8 ;  /* 0x00000008590d7836 */ /* 0x000fc60000000000 */
[C---:B------:R-:W-:Y:S01]  /*3160*/  ISETP.GE.AND P1, PT, R12.reuse, R226, PT ;  /* 0x000000e20c00720c */ /* 0x040fe20003f26270 */
[----:B------:R-:W-:Y:S01]  /*3170*/  HMMA.16816.F32 R76, R8, R22, R76 ;  /* 0x00000016084c723c */ /* 0x000fe2000000184c */
[C---:B------:R-:W-:Y:S02]  /*3180*/  ISETP.GE.AND P0, PT, R12.reuse, R170, PT ;  /* 0x000000aa0c00720c */ /* 0x040fe40003f06270 */
[C---:B------:R-:W-:Y:S02]  /*3190*/  ISETP.GE.AND P4, PT, R12.reuse, R169, PT ;  /* 0x000000a90c00720c */ /* 0x040fe40003f86270 */
[----:B------:R-:W-:Y:S01]  /*31a0*/  ISETP.GE.AND P2, PT, R12, R3, PT ;  /* 0x000000030c00720c */ /* 0x000fe20003f46270 */
[----:B------:R-:W-:Y:S01]  /*31b0*/  HMMA.16816.F32 R56, R108, R98, R56 ;  /* 0x000000626c38723c */ /* 0x000fe20000001838 */
[----:B------:R-:W-:Y:S02]  /*31c0*/  I2FP.F32.S32 R12, R12 ;  /* 0x0000000c000c7245 */ /* 0x000fe40000201400 */
[----:B------:R-:W-:-:S02]  /*31d0*/  ISETP.GE.AND P6, PT, R13, R226, PT ;  /* 0x000000e20d00720c */ /* 0x000fc40003fc6270 */
[C---:B------:R-:W-:Y:S01]  /*31e0*/  ISETP.GE.AND P5, PT, R13.reuse, R170, PT ;  /* 0x000000aa0d00720c */ /* 0x040fe20003fa6270 */
[C---:B------:R-:W-:Y:S01]  /*31f0*/  FFMA.FTZ R85, R12.reuse, UR5, R85 ;  /* 0x000000050c557c23 */ /* 0x040fe20008010055 */
[----:B------:R-:W-:Y:S01]  /*3200*/  HMMA.16816.F32 R60, R104, R98, R60 ;  /* 0x00000062683c723c */ /* 0x000fe2000000183c */
[----:B------:R-:W-:Y:S01]  /*3210*/  ISETP.GE.AND P3, PT, R13, R169, PT ;  /* 0x000000a90d00720c */ /* 0x000fe20003f66270 */
[C---:B------:R-:W-:Y:S01]  /*3220*/  FFMA.FTZ R20, R12.reuse, UR5, R87 ;  /* 0x000000050c147c23 */ /* 0x040fe20008010057 */
[C---:B------:R-:W-:Y:S01]  /*3230*/  FFMA.FTZ R81, R12.reuse, UR5, R81 ;  /* 0x000000050c517c23 */ /* 0x040fe20008010051 */
[----:B------:R-:W-:Y:S01]  /*3240*/  FSEL R85, R85, -INF , !P1 ;  /* 0xff80000055557808 */ /* 0x000fe20004800000 */
[----:B------:R-:W-:Y:S01]  /*3250*/  FFMA.FTZ R83, R12, UR5, R83 ;  /* 0x000000050c537c23 */ /* 0x000fe20008010053 */
[----:B------:R-:W-:Y:S01]  /*3260*/  ISETP.GE.AND P1, PT, R13, R3, PT ;  /* 0x000000030d00720c */ /* 0x000fe20003f26270 */
[----:B------:R-:W-:Y:S01]  /*3270*/  HMMA.16816.F32 R36, R108, R94, R36 ;  /* 0x0000005e6c24723c */ /* 0x000fe20000001824 */
[----:B------:R-:W-:Y:S01]  /*3280*/  I2FP.F32.S32 R13, R13 ;  /* 0x0000000d000d7245 */ /* 0x000fe20000201400 */
[----:B------:R-:W-:Y:S01]  /*3290*/  VIADD R12, R89, 0x11 ;  /* 0x00000011590c7836 */ /* 0x000fe20000000000 */
[----:B------:R-:W-:-:S02]  /*32a0*/  FSEL R20, R20, -INF , !P0 ;  /* 0xff80000014147808 */ /* 0x000fc40004000000 */
[----:B------:R-:W-:Y:S01]  /*32b0*/  FSEL R81, R81, -INF , !P4 ;  /* 0xff80000051517808 */ /* 0x000fe20006000000 */
[----:B------:R-:W-:Y:S01]  /*32c0*/  HMMA.16816.F32 R28, R108, R90, R28 ;  /* 0x0000005a6c1c723c */ /* 0x000fe2000000181c */
[----:B------:R-:W-:Y:S01]  /*32d0*/  FSEL R88, R83, -INF , !P2 ;  /* 0xff80000053587808 */ /* 0x000fe20005000000 */
[C---:B------:R-:W-:Y:S01]  /*32e0*/  FFMA.FTZ R76, R13.reuse, UR5, R76 ;  /* 0x000000050d4c7c23 */ /* 0x040fe2000801004c */
[----:B------:R-:W-:-:S03]  /*32f0*/  FFMA.FTZ R22, R13, UR5, R74 ;  /* 0x000000050d167c23 */ /* 0x000fc6000801004a */
[----:B--2---:R-:W-:Y:S02]  /*3300*/  HMMA.16816.F32 R32, R24, R4, R32 ;  /* 0x000000041820723c */ /* 0x004fe40000001820 */
[----:B------:R-:W-:-:S04]  /*3310*/  FSEL R22, R22, -INF , !P5 ;  /* 0xff80000016167808 */ /* 0x000fc80006800000 */
[----:B------:R-:W-:Y:S06]  /*3320*/  HMMA.16816.F32 R116, R8, R4, R116 ;  /* 0x000000040874723c */ /* 0x000fec0000001874 */
[-C--:B---3--:R-:W-:Y:S01]  /*3330*/  HMMA.16816.F32 R68, R24, R16.reuse, R68 ;  /* 0x000000101844723c */ /* 0x088fe20000001844 */
[----:B------:R-:W-:Y:S01]  /*3340*/  FFMA.FTZ R5, R13, UR5, R72 ;  /* 0x000000050d057c23 */ /* 0x000fe20008010048 */
[----:B------:R-:W-:Y:S02]  /*3350*/  VIADD R4, R89, 0x9 ;  /* 0x0000000959047836 */ /* 0x000fe40000000000 */
[----:B------:R-:W-:Y:S01]  /*3360*/  FFMA.FTZ R72, R13, UR5, R78 ;  /* 0x000000050d487c23 */ /* 0x000fe2000801004e */
[----:B------:R-:W-:Y:S01]  /*3370*/  VIADD R13, R89, 0x10 ;  /* 0x00000010590d7836 */ /* 0x000fe20000000000 */
[----:B------:R-:W-:Y:S01]  /*3380*/  FSEL R5, R5, -INF , !P6 ;  /* 0xff80000005057808 */ /* 0x000fe20007000000 */
[----:B------:R-:W-:Y:S01]  /*3390*/  HMMA.16816.F32 R64, R8, R16, R64 ;  /* 0x000000100840723c */ /* 0x000fe20000001840 */
[----:B------:R-:W-:-:S02]  /*33a0*/  ISETP.GE.AND P0, PT, R4, R226, PT ;  /* 0x000000e20400720c */ /* 0x000fc40003f06270 */
[C---:B------:R-:W-:Y:S02]  /*33b0*/  ISETP.GE.AND P4, PT, R4.reuse, R170, PT ;  /* 0x000000aa0400720c */ /* 0x040fe40003f86270 */
[C---:B------:R-:W-:Y:S01]  /*33c0*/  ISETP.GE.AND P2, PT, R4.reuse, R169, PT ;  /* 0x000000a90400720c */ /* 0x040fe20003f46270 */
[-C--:B------:R-:W-:Y:S01]  /*33d0*/  HMMA.16816.F32 R56, R24, R18.reuse, R56 ;  /* 0x000000121838723c */ /* 0x080fe20000001838 */
[----:B------:R-:W-:Y:S02]  /*33e0*/  ISETP.GE.AND P6, PT, R4, R3, PT ;  /* 0x000000030400720c */ /* 0x000fe40003fc6270 */
[----:B------:R-:W-:Y:S02]  /*33f0*/  I2FP.F32.S32 R4, R4 ;  /* 0x0000000400047245 */ /* 0x000fe40000201400 */
[----:B------:R-:W-:Y:S01]  /*3400*/  FSEL R72, R72, -INF , !P1 ;  /* 0xff80000048487808 */ /* 0x000fe20004800000 */
[----:B------:R-:W-:Y:S01]  /*3410*/  HMMA.16816.F32 R60, R8, R18, R60 ;  /* 0x00000012083c723c */ /* 0x000fe2000000183c */
[C---:B------:R-:W-:Y:S01]  /*3420*/  ISETP.GE.AND P5, PT, R13.reuse, R226, PT ;  /* 0x000000e20d00720c */ /* 0x040fe20003fa6270 */
[C---:B------:R-:W-:Y:S01]  /*3430*/  FFMA.FTZ R73, R4.reuse, UR5, R73 ;  /* 0x0000000504497c23 */ /* 0x040fe20008010049 */
[----:B------:R-:W-:Y:S01]  /*3440*/  ISETP.GE.AND P1, PT, R13, R169, PT ;  /* 0x000000a90d00720c */ /* 0x000fe20003f26270 */
[----:B------:R-:W-:-:S02]  /*3450*/  FFMA.FTZ R77, R4, UR5, R77 ;  /* 0x00000005044d7c23 */ /* 0x000fc4000801004d */
[----:B------:R-:W-:Y:S01]  /*3460*/  HMMA.16816.F32 R44, R104, R94, R44 ;  /* 0x0000005e682c723c */ /* 0x000fe2000000182c */
[----:B------:R-:W-:Y:S01]  /*3470*/  FFMA.FTZ R18, R4, UR5, R75 ;  /* 0x0000000504127c23 */ /* 0x000fe2000801004b */
[----:B------:R-:W-:Y:S01]  /*3480*/  FSEL R75, R76, -INF , !P3 ;  /* 0xff8000004c4b7808 */ /* 0x000fe20005800000 */
[----:B------:R-:W-:Y:S01]  /*3490*/  FFMA.FTZ R4, R4, UR5, R79 ;  /* 0x0000000504047c23 */ /* 0x000fe2000801004f */
[----:B------:R-:W-:Y:S02]  /*34a0*/  FSEL R73, R73, -INF , !P0 ;  /* 0xff80000049497808 */ /* 0x000fe40004000000 */
[C---:B------:R-:W-:Y:S01]  /*34b0*/  ISETP.GE.AND P3, PT, R13.reuse, R170, PT ;  /* 0x000000aa0d00720c */ /* 0x040fe20003f66270 */
[----:B------:R-:W-:Y:S01]  /*34c0*/  HMMA.16816.F32 R36, R24, R14, R36 ;  /* 0x0000000e1824723c */ /* 0x000fe20000001824 */
[----:B------:R-:W-:Y:S01]  /*34d0*/  BAR.SYNC.DEFER_BLOCKING 0x0 ;  /* 0x0000000000007b1d */ /* 0x000fe20000010000 */
[----:B------:R-:W-:Y:S02]  /*34e0*/  ISETP.GE.AND P0, PT, R13, R3, PT ;  /* 0x000000030d00720c */ /* 0x000fe40003f06270 */
[----:B------:R-:W-:-:S02]  /*34f0*/  I2FP.F32.S32 R13, R13 ;  /* 0x0000000d000d7245 */ /* 0x000fc40000201400 */
[----:B------:R-:W-:Y:S01]  /*3500*/  HMMA.16816.F32 R28, R24, R6, R28 ;  /* 0x00000006181c723c */ /* 0x000fe2000000181c */
[----:B------:R-:W-:Y:S02]  /*3510*/  FSEL R18, R18, -INF , !P4 ;  /* 0xff80000012127808 */ /* 0x000fe40006000000 */
[----:B------:R-:W-:Y:S01]  /*3520*/  FSEL R77, R77, -INF , !P2 ;  /* 0xff8000004d4d7808 */ /* 0x000fe20005000000 */
[C---:B------:R-:W-:Y:S01]  /*3530*/  FFMA.FTZ R19, R13.reuse, UR5, R64 ;  /* 0x000000050d137c23 */ /* 0x040fe20008010040 */
[----:B------:R-:W-:Y:S01]  /*3540*/  FSEL R4, R4, -INF , !P6 ;  /* 0xff80000004047808 */ /* 0x000fe20007000000 */
[C---:B------:R-:W-:Y:S01]  /*3550*/  FFMA.FTZ R16, R13.reuse, UR5, R66 ;  /* 0x000000050d107c23 */ /* 0x040fe20008010042 */
[C---:B------:R-:W-:Y:S01]  /*3560*/  FFMA.FTZ R27, R13.reuse, UR5, R68 ;  /* 0x000000050d1b7c23 */ /* 0x040fe20008010044 */
[C---:B------:R-:W-:Y:S01]  /*3570*/  ISETP.GE.AND P4, PT, R12.reuse, R226, PT ;  /* 0x000000e20c00720c */ /* 0x040fe20003f86270 */
[----:B------:R-:W-:Y:S01]  /*3580*/  FFMA.FTZ R26, R13, UR5, R70 ;  /* 0x000000050d1a7c23 */ /* 0x000fe20008010046 */
[C---:B------:R-:W-:Y:S01]  /*3590*/  ISETP.GE.AND P2, PT, R12.reuse, R170, PT ;  /* 0x000000aa0c00720c */ /* 0x040fe20003f46270 */
[----:B------:R-:W-:Y:S01]  /*35a0*/  VIADD R13, R89, 0x18 ;  /* 0x00000018590d7836 */ /* 0x000fe20000000000 */
[----:B------:R-:W-:Y:S01]  /*35b0*/  FSEL R27, R27, -INF , !P5 ;  /* 0xff8000001b1b7808 */ /* 0x000fe20006800000 */
[----:B------:R-:W-:Y:S01]  /*35c0*/  HMMA.16816.F32 R44, R8, R14, R44 ;  /* 0x0000000e082c723c */ /* 0x000fe2000000182c */
[----:B------:R-:W-:-:S02]  /*35d0*/  ISETP.GE.AND P6, PT, R12, R169, PT ;  /* 0x000000a90c00720c */ /* 0x000fc40003fc6270 */
[----:B------:R-:W-:Y:S02]  /*35e0*/  ISETP.GE.AND P5, PT, R12, R3, PT ;  /* 0x000000030c00720c */ /* 0x000fe40003fa6270 */
[----:B------:R-:W-:Y:S01]  /*35f0*/  I2FP.F32.S32 R12, R12 ;  /* 0x0000000c000c7245 */ /* 0x000fe20000201400 */
[----:B------:R-:W-:Y:S01]  /*3600*/  HMMA.16816.F32 R112, R124, R122, R112 ;  /* 0x0000007a7c70723c */ /* 0x000fe20000001870 */
[----:B------:R-:W-:Y:S01]  /*3610*/  FSEL R26, R26, -INF , !P3 ;  /* 0xff8000001a1a7808 */ /* 0x000fe20005800000 */
[----:B------:R-:W-:Y:S01]  /*3620*/  VIADD R15, R89, 0x19 ;  /* 0x00000019590f7836 */ /* 0x000fe20000000000 */
[----:B------:R-:W-:Y:S01]  /*3630*/  FSEL R19, R19, -INF , !P1 ;  /* 0xff80000013137808 */ /* 0x000fe20004800000 */
[----:B------:R-:W-:Y:S01]  /*3640*/  FFMA.FTZ R25, R12, UR5, R69 ;  /* 0x000000050c197c23 */ /* 0x000fe20008010045 */
[----:B------:R-:W-:Y:S01]  /*3650*/  FSEL R16, R16, -INF , !P0 ;  /* 0xff80000010107808 */ /* 0x000fe20004000000 */
[C---:B------:R-:W-:Y:S01]  /*3660*/  FFMA.FTZ R24, R12.reuse, UR5, R71 ;  /* 0x000000050c187c23 */ /* 0x040fe20008010047 */
[----:B------:R-:W-:Y:S01]  /*3670*/  ISETP.GE.AND P3, PT, R13, R226, PT ;  /* 0x000000e20d00720c */ /* 0x000fe20003f66270 */
[C---:B------:R-:W-:Y:S01]  /*3680*/  FFMA.FTZ R17, R12.reuse, UR5, R65 ;  /* 0x000000050c117c23 */ /* 0x040fe20008010041 */
[----:B------:R-:W-:Y:S01]  /*3690*/  FSEL R25, R25, -INF , !P4 ;  /* 0xff80000019197808 */ /* 0x000fe20006000000 */
[----:B------:R-:W-:Y:S01]  /*36a0*/  FFMA.FTZ R14, R12, UR5, R67 ;  /* 0x000000050c0e7c23 */ /* 0x000fe20008010043 */
[----:B------:R-:W-:-:S02]  /*36b0*/  ISETP.GE.AND P1, PT, R13, R170, PT ;  /* 0x000000aa0d00720c */ /* 0x000fc40003f26270 */
[C---:B------:R-:W-:Y:S02]  /*36c0*/  ISETP.GE.AND P0, PT, R13.reuse, R169, PT ;  /* 0x000000a90d00720c */ /* 0x040fe40003f06270 */
[----:B------:R-:W-:Y:S02]  /*36d0*/  ISETP.GE.AND P4, PT, R13, R3, PT ;  /* 0x000000030d00720c */ /* 0x000fe40003f86270 */
[----:B------:R-:W-:Y:S02]  /*36e0*/  I2FP.F32.S32 R13, R13 ;  /* 0x0000000d000d7245 */ /* 0x000fe40000201400 */
[----:B------:R-:W-:Y:S02]  /*36f0*/  FSEL R24, R24, -INF , !P2 ;  /* 0xff80000018187808 */ /* 0x000fe40005000000 */
[----:B------:R-:W-:Y:S01]  /*3700*/  FSEL R17, R17, -INF , !P6 ;  /* 0xff80000011117808 */ /* 0x000fe20007000000 */
[C---:B------:R-:W-:Y:S01]  /*3710*/  FFMA.FTZ R23, R13.reuse, UR5, R56 ;  /* 0x000000050d177c23 */ /* 0x040fe20008010038 */
[----:B------:R-:W-:Y:S01]  /*3720*/  FSEL R14, R14, -INF , !P5 ;  /* 0xff8000000e0e7808 */ /* 0x000fe20006800000 */
[----:B------:R-:W-:Y:S01]  /*3730*/  FFMA.FTZ R172, R13, UR5, R58 ;  /* 0x000000050dac7c23 */ /* 0x000fe2000801003a */
[----:B------:R-:W-:Y:S01]  /*3740*/  ISETP.GE.AND P2, PT, R15, R226, PT ;  /* 0x000000e20f00720c */ /* 0x000fe20003f46270 */
[----:B------:R-:W-:Y:S01]  /*3750*/  FFMA.FTZ R12, R13, UR5, R62 ;  /* 0x000000050d0c7c23 */ /* 0x000fe2000801003e */
[----:B------:R-:W-:Y:S01]  /*3760*/  FSEL R23, R23, -INF , !P3 ;  /* 0xff80000017177808 */ /* 0x000fe20005800000 */
[----:B------:R-:W-:Y:S01]  /*3770*/  VIADD R58, R89, 0x21 ;  /* 0x00000021593a7836 */ /* 0x000fe20000000000 */
[C---:B------:R-:W-:Y:S01]  /*3780*/  ISETP.GE.AND P6, PT, R15.reuse, R170, PT ;  /* 0x000000aa0f00720c */ /* 0x040fe20003fc6270 */
[----:B------:R-:W-:Y:S01]  /*3790*/  HMMA.16816.F32 R112, R104, R90, R112 ;  /* 0x0000005a6870723c */ /* 0x000fe20000001870 */
[----:B------:R-:W-:-:S02]  /*37a0*/  ISETP.GE.AND P5, PT, R15, R169, PT ;  /* 0x000000a90f00720c */ /* 0x000fc40003fa6270 */
[----:B------:R-:W-:Y:S02]  /*37b0*/  ISETP.GE.AND P3, PT, R15, R3, PT ;  /* 0x000000030f00720c */ /* 0x000fe40003f66270 */
[----:B------:R-:W-:Y:S01]  /*37c0*/  I2FP.F32.S32 R56, R15 ;  /* 0x0000000f00387245 */ /* 0x000fe20000201400 */
[----:B------:R-:W-:Y:S01]  /*37d0*/  FFMA.FTZ R15, R13, UR5, R60 ;  /* 0x000000050d0f7c23 */ /* 0x000fe2000801003c */
[----:B------:R-:W-:Y:S01]  /*37e0*/  VIADD R13, R89, 0x20 ;  /* 0x00000020590d7836 */ /* 0x000fe20000000000 */
[----:B------:R-:W-:Y:S02]  /*37f0*/  FSEL R172, R172, -INF , !P1 ;  /* 0xff800000acac7808 */ /* 0x000fe40004800000 */
[C---:B------:R-:W-:Y:S01]  /*3800*/  FFMA.FTZ R21, R56.reuse, UR5, R57 ;  /* 0x0000000538157c23 */ /* 0x040fe20008010039 */
[C---:B------:R-:W-:Y:S01]  /*3810*/  FFMA.FTZ R59, R56.reuse, UR5, R59 ;  /* 0x00000005383b7c23 */ /* 0x040fe2000801003b */
[----:B------:R-:W-:Y:S01]  /*3820*/  I2FP.F32.S32 R57, R13 ;  /* 0x0000000d00397245 */ /* 0x000fe20000201400 */
[----:B------:R-:W-:Y:S01]  /*3830*/  FFMA.FTZ R63, R56, UR5, R63 ;  /* 0x00000005383f7c23 */ /* 0x000fe2000801003f */
[----:B------:R-:W-:-:S02]  /*3840*/  ISETP.GE.AND P1, PT, R13, R226, PT ;  /* 0x000000e20d00720c */ /* 0x000fc40003f26270 */
[----:B------:R-:W-:Y:S01]  /*3850*/  FSEL R174, R59, -INF , !P6 ;  /* 0xff8000003bae7808 */ /* 0x000fe20007000000 */
[C---:B------:R-:W-:Y:S01]  /*3860*/  FFMA.FTZ R52, R57.reuse, UR5, R52 ;  /* 0x0000000539347c23 */ /* 0x040fe20008010034 */
[----:B------:R-:W-:Y:S01]  /*3870*/  FFMA.FTZ R186, R57, UR5, R50 ;  /* 0x0000000539ba7c23 */ /* 0x000fe20008010032 */
[----:B------:R-:W-:Y:S01]  /*3880*/  ISETP.GE.AND P6, PT, R58, R226, PT ;  /* 0x000000e23a00720c */ /* 0x000fe20003fc6270 */
[----:B------:R-:W-:Y:S01]  /*3890*/  VIADD R50, R89, 0x28 ;  /* 0x0000002859327836 */ /* 0x000fe20000000000 */
[----:B------:R-:W-:Y:S01]  /*38a0*/  FSEL R15, R15, -INF , !P0 ;  /* 0xff8000000f0f7808 */ /* 0x000fe20004000000 */
[C---:B------:R-:W-:Y:S01]  /*38b0*/  FFMA.FTZ R54, R57.reuse, UR5, R54 ;  /* 0x0000000539367c23 */ /* 0x040fe20008010036 */
[----:B------:R-:W-:Y:S01]  /*38c0*/  FSEL R187, R52, -INF , !P1 ;  /* 0xff80000034bb7808 */ /* 0x000fe20004800000 */
[----:B------:R-:W-:Y:S01]  /*38d0*/  FFMA.FTZ R185, R57, UR5, R48 ;  /* 0x0000000539b97c23 */ /* 0x000fe20008010030 */
[----:B------:R-:W-:Y:S01]  /*38e0*/  I2FP.F32.S32 R52, R58 ;  /* 0x0000003a00347245 */ /* 0x000fe20000201400 */
[----:B------:R-:W-:Y:S01]  /*38f0*/  VIADD R48, R89, 0x29 ;  /* 0x0000002959307836 */ /* 0x000fe20000000000 */
[----:B------:R-:W-:Y:S01]  /*3900*/  ISETP.GE.AND P0, PT, R13, R170, PT ;  /* 0x000000aa0d00720c */ /* 0x000fe20003f06270 */
[----:B------:R-:W-:Y:S01]  /*3910*/  HMMA.16816.F32 R112, R8, R6, R112 ;  /* 0x000000060870723c */ /* 0x000fe20000001870 */
[----:B------:R-:W-:Y:S01]  /*3920*/  FSEL R12, R12, -INF , !P4 ;  /* 0xff8000000c0c7808 */ /* 0x000fe20006000000 */
[C---:B------:R-:W-:Y:S01]  /*3930*/  FFMA.FTZ R53, R52.reuse, UR5, R53 ;  /* 0x0000000534357c23 */ /* 0x040fe20008010035 */
[----:B------:R-:W-:Y:S01]  /*3940*/  FSEL R21, R21, -INF , !P2 ;  /* 0xff80000015157808 */ /* 0x000fe20005000000 */
[C---:B------:R-:W-:Y:S01]  /*3950*/  FFMA.FTZ R55, R52.reuse, UR5, R55 ;  /* 0x0000000534377c23 */ /* 0x040fe20008010037 */
[----:B------:R-:W-:Y:S01]  /*3960*/  ISETP.GE.AND P4, PT, R13, R169, PT ;  /* 0x000000a90d00720c */ /* 0x000fe20003f86270 */
[C---:B------:R-:W-:Y:S01]  /*3970*/  FFMA.FTZ R49, R52.reuse, UR5, R49 ;  /* 0x0000000534317c23 */ /* 0x040fe20008010031 */
[----:B------:R-:W-:Y:S01]  /*3980*/  FSEL R193, R53, -INF , !P6 ;  /* 0xff80000035c17808 */ /* 0x000fe20007000000 */
[----:B------:R-:W-:Y:S01]  /*3990*/  FFMA.FTZ R51, R52, UR5, R51 ;  /* 0x0000000534337c23 */ /* 0x000fe20008010033 */
[----:B------:R-:W-:Y:S01]  /*39a0*/  I2FP.F32.S32 R53, R50 ;  /* 0x0000003200357245 */ /* 0x000fe20000201400 */
[----:B------:R-:W-:Y:S01]  /*39b0*/  VIADD R6, R89, 0x38 ;  /* 0x0000003859067836 */ /* 0x000fe20000000000 */
[----:B------:R-:W-:Y:S01]  /*39c0*/  ISETP.GE.AND P2, PT, R13, R3, PT ;  /* 0x000000030d00720c */ /* 0x000fe20003f46270 */
[----:B------:R-:W-:Y:S01]  /*39d0*/  FFMA.FTZ R13, R56, UR5, R61 ;  /* 0x00000005380d7c23 */ /* 0x000fe2000801003d */
[----:B------:R-:W-:Y:S01]  /*39e0*/  FSEL R214, R54, -INF , !P0 ;  /* 0xff80000036d67808 */ /* 0x000fe20004000000 */
[C---:B------:R-:W-:Y:S01]  /*39f0*/  FFMA.FTZ R36, R53.reuse, UR5, R36 ;  /* 0x0000000535247c23 */ /* 0x040fe20008010024 */
[----:B------:R-:W-:Y:S01]  /*3a00*/  ISETP.GE.AND P0, PT, R50, R226, PT ;  /* 0x000000e23200720c */ /* 0x000fe20003f06270 */
[----:B------:R-:W-:Y:S01]  /*3a10*/  FFMA.FTZ R210, R53, UR5, R38 ;  /* 0x0000000535d27c23 */ /* 0x000fe20008010026 */
[----:B------:R-:W-:Y:S01]  /*3a20*/  FSEL R13, R13, -INF , !P5 ;  /* 0xff8000000d0d7808 */ /* 0x000fe20006800000 */
[----:B------:R-:W-:Y:S01]  /*3a30*/  FFMA.FTZ R38, R53, UR5, R46 ;  /* 0x0000000535267c23 */ /* 0x000fe2000801002e */
[----:B------:R-:W-:-:S02]  /*3a40*/  FSEL R66, R63, -INF , !P3 ;  /* 0xff8000003f427808 */ /* 0x000fc40005800000 */
[C---:B------:R-:W-:Y:S02]  /*3a50*/  ISETP.GE.AND P5, PT, R58.reuse, R170, PT ;  /* 0x000000aa3a00720c */ /* 0x040fe40003fa6270 */
[C---:B------:R-:W-:Y:S02]  /*3a60*/  ISETP.GE.AND P3, PT, R58.reuse, R169, PT ;  /* 0x000000a93a00720c */ /* 0x040fe40003f66270 */
[----:B------:R-:W-:Y:S02]  /*3a70*/  ISETP.GE.AND P1, PT, R58, R3, PT ;  /* 0x000000033a00720c */ /* 0x000fe40003f26270 */
[----:B------:R-:W-:Y:S02]  /*3a80*/  FSEL R195, R36, -INF , !P0 ;  /* 0xff80000024c37808 */ /* 0x000fe40004000000 */
[----:B------:R-:W-:Y:S02]  /*3a90*/  I2FP.F32.S32 R36, R48 ;  /* 0x0000003000247245 */ /* 0x000fe40000201400 */
[----:B------:R-:W-:-:S02]  /*3aa0*/  FSEL R212, R55, -INF , !P5 ;  /* 0xff80000037d47808 */ /* 0x000fc40006800000 */
[----:B------:R-:W-:Y:S01]  /*3ab0*/  FSEL R181, R49, -INF , !P3 ;  /* 0xff80000031b57808 */ /* 0x000fe20005800000 */
[----:B------:R-:W-:Y:S01]  /*3ac0*/  FFMA.FTZ R37, R36, UR5, R37 ;  /* 0x0000000524257c23 */ /* 0x000fe20008010025 */
[----:B------:R-:W-:Y:S01]  /*3ad0*/  FSEL R188, R51, -INF , !P1 ;  /* 0xff80000033bc7808 */ /* 0x000fe20004800000 */
[----:B------:R-:W-:Y:S01]  /*3ae0*/  VIADD R49, R89, 0x30 ;  /* 0x0000003059317836 */ /* 0x000fe20000000000 */
[----:B------:R-:W-:Y:S01]  /*3af0*/  ISETP.GE.AND P5, PT, R48, R226, PT ;  /* 0x000000e23000720c */ /* 0x000fe20003fa6270 */
[----:B------:R-:W-:Y:S01]  /*3b00*/  FFMA.FTZ R206, R36, UR5, R39 ;  /* 0x0000000524ce7c23 */ /* 0x000fe20008010027 */
[C---:B------:R-:W-:Y:S02]  /*3b10*/  ISETP.GE.AND P3, PT, R48.reuse, R170, PT ;  /* 0x000000aa3000720c */ /* 0x040fe40003f66270 */
[C---:B------:R-:W-:Y:S02]  /*3b20*/  ISETP.GE.AND P1, PT, R48.reuse, R169, PT ;  /* 0x000000a93000720c */ /* 0x040fe40003f26270 */
[----:B------:R-:W-:Y:S01]  /*3b30*/  ISETP.GE.AND P0, PT, R48, R3, PT ;  /* 0x000000033000720c */ /* 0x000fe20003f06270 */
[----:B------:R-:W-:Y:S01]  /*3b40*/  FFMA.FTZ R48, R53, UR5, R44 ;  /* 0x0000000535307c23 */ /* 0x000fe2000801002c */
[----:B------:R-:W-:Y:S01]  /*3b50*/  FSEL R185, R185, -INF , !P4 ;  /* 0xff800000b9b97808 */ /* 0x000fe20006000000 */
[----:B------:R-:W-:Y:S01]  /*3b60*/  VIADD R44, R89, 0x31 ;  /* 0x00000031592c7836 */ /* 0x000fe20000000000 */
[----:B------:R-:W-:-:S02]  /*3b70*/  FSEL R186, R186, -INF , !P2 ;  /* 0xff800000baba7808 */ /* 0x000fc40005000000 */
[C---:B------:R-:W-:Y:S02]  /*3b80*/  ISETP.GE.AND P4, PT, R50.reuse, R170, PT ;  /* 0x000000aa3200720c */ /* 0x040fe40003f86270 */
[C---:B------:R-:W-:Y:S02]  /*3b90*/  ISETP.GE.AND P2, PT, R50.reuse, R169, PT ;  /* 0x000000a93200720c */ /* 0x040fe40003f46270 */
[----:B------:R-:W-:Y:S02]  /*3ba0*/  ISETP.GE.AND P6, PT, R50, R3, PT ;  /* 0x000000033200720c */ /* 0x000fe40003fc6270 */
[----:B------:R-:W-:Y:S02]  /*3bb0*/  FSEL R210, R210, -INF , !P4 ;  /* 0xff800000d2d27808 */ /* 0x000fe40006000000 */
[----:B------:R-:W-:Y:S02]  /*3bc0*/  FSEL R39, R48, -INF , !P2 ;  /* 0xff80000030277808 */ /* 0x000fe40005000000 */
[----:B------:R-:W-:-:S02]  /*3bd0*/  FSEL R38, R38, -INF , !P6 ;  /* 0xff80000026267808 */ /* 0x000fc40007000000 */
[----:B------:R-:W-:Y:S01]  /*3be0*/  FSEL R205, R37, -INF , !P5 ;  /* 0xff80000025cd7808 */ /* 0x000fe20006800000 */
[C---:B------:R-:W-:Y:S01]  /*3bf0*/  FFMA.FTZ R37, R36.reuse, UR5, R45 ;  /* 0x0000000524257c23 */ /* 0x040fe2000801002d */
[C---:B------:R-:W-:Y:S01]  /*3c00*/  ISETP.GE.AND P4, PT, R49.reuse, R226, PT ;  /* 0x000000e23100720c */ /* 0x040fe20003f86270 */
[----:B------:R-:W-:Y:S01]  /*3c10*/  FFMA.FTZ R36, R36, UR5, R47 ;  /* 0x0000000524247c23 */ /* 0x000fe2000801002f */
[C---:B------:R-:W-:Y:S02]  /*3c20*/  ISETP.GE.AND P2, PT, R49.reuse, R170, PT ;  /* 0x000000aa3100720c */ /* 0x040fe40003f46270 */
[C---:B------:R-:W-:Y:S02]  /*3c30*/  ISETP.GE.AND P6, PT, R49.reuse, R169, PT ;  /* 0x000000a93100720c */ /* 0x040fe40003fc6270 */
[----:B------:R-:W-:Y:S02]  /*3c40*/  ISETP.GE.AND P5, PT, R49, R3, PT ;  /* 0x000000033100720c */ /* 0x000fe40003fa6270 */
[----:B------:R-:W-:-:S02]  /*3c50*/  I2FP.F32.S32 R49, R49 ;  /* 0x0000003100317245 */ /* 0x000fc40000201400 */
[----:B------:R-:W-:Y:S02]  /*3c60*/  FSEL R206, R206, -INF , !P3 ;  /* 0xff800000cece7808 */ /* 0x000fe40005800000 */
        /* <DEDUP_REMOVED lines=12> */
[----:B------:R-:W-:Y:S02]  /*3d30*/  I2FP.F32.S32 R7, R89 ;  /* 0x0000005900077245 */ /* 0x000fe40000201400 */
[----:B------:R-:W-:Y:S01]  /*3d40*/  I2FP.F32.S32 R9, R6 ;  /* 0x0000000600097245 */ /* 0x000fe20000201400 */
[C---:B------:R-:W-:Y:S01]  /*3d50*/  FFMA.FTZ R117, R44.reuse, UR5, R117 ;  /* 0x000000052c757c23 */ /* 0x040fe20008010075 */
[C---:B------:R-:W-:Y:S01]  /*3d60*/  FFMA.FTZ R33, R44.reuse, UR5, R33 ;  /* 0x000000052c217c23 */ /* 0x040fe20008010021 */
[----:B------:R-:W-:Y:S01]  /*3d70*/  FFMA.FTZ R35, R44, UR5, R35 ;  /* 0x000000052c237c23 */ /* 0x000fe20008010023 */
[----:B------:R-:W-:Y:S01]  /*3d80*/  FFMA.FTZ R32, R7, UR5, R86 ;  /* 0x0000000507207c23 */ /* 0x000fe20008010056 */
[----:B------:R-:W-:Y:S01]  /*3d90*/  FSEL R208, R34, -INF , !P2 ;  /* 0xff80000022d07808 */ /* 0x000fe20005000000 */
[----:B------:R-:W-:Y:S01]  /*3da0*/  FFMA.FTZ R30, R9, UR5, R30 ;  /* 0x00000005091e7c23 */ /* 0x000fe2000801001e */
[----:B------:R-:W-:Y:S01]  /*3db0*/  FSEL R200, R117, -INF , !P0 ;  /* 0xff80000075c87808 */ /* 0x000fe20004000000 */
[----:B------:R-:W-:Y:S01]  /*3dc0*/  FFMA.FTZ R112, R9, UR5, R112 ;  /* 0x0000000509707c23 */ /* 0x000fe20008010070 */
[----:B------:R-:W-:Y:S01]  /*3dd0*/  ISETP.GE.AND P0, PT, R89, R170, PT ;  /* 0x000000aa5900720c */ /* 0x000fe20003f06270 */
[C---:B------:R-:W-:Y:S01]  /*3de0*/  FFMA.FTZ R114, R9.reuse, UR5, R114 ;  /* 0x0000000509727c23 */ /* 0x040fe20008010072 */
[----:B------:R-:W-:Y:S01]  /*3df0*/  FSEL R203, R116, -INF , !P6 ;  /* 0xff80000074cb7808 */ /* 0x000fe20007000000 */
[----:B------:R-:W-:Y:S01]  /*3e00*/  FFMA.FTZ R119, R44, UR5, R119 ;  /* 0x000000052c777c23 */ /* 0x000fe20008010077 */
[----:B------:R-:W-:Y:S01]  /*3e10*/  FSEL R196, R118, -INF , !P5 ;  /* 0xff80000076c47808 */ /* 0x000fe20006800000 */
[----:B------:R-:W-:Y:S01]  /*3e20*/  FFMA.FTZ R28, R9, UR5, R28 ;  /* 0x00000005091c7c23 */ /* 0x000fe2000801001c */
[----:B------:R-:W-:Y:S01]  /*3e30*/  FSEL R209, R33, -INF , !P3 ;  /* 0xff80000021d17808 */ /* 0x000fe20005800000 */
[C---:B------:R-:W-:Y:S01]  /*3e40*/  FFMA.FTZ R33, R7.reuse, UR5, R84 ;  /* 0x0000000507217c23 */ /* 0x040fe20008010054 */
[C---:B------:R-:W-:Y:S01]  /*3e50*/  ISETP.GE.AND P2, PT, R6.reuse, R226, PT ;  /* 0x000000e20600720c */ /* 0x040fe20003f46270 */
[----:B------:R-:W-:Y:S01]  /*3e60*/  FFMA.FTZ R34, R7, UR5, R82 ;  /* 0x0000000507227c23 */ /* 0x000fe20008010052 */
[----:B------:R-:W-:-:S02]  /*3e70*/  ISETP.GE.AND P6, PT, R6, R170, PT ;  /* 0x000000aa0600720c */ /* 0x000fc40003fc6270 */
[C---:B------:R-:W-:Y:S02]  /*3e80*/  ISETP.GE.AND P5, PT, R6.reuse, R169, PT ;  /* 0x000000a90600720c */ /* 0x040fe40003fa6270 */
[----:B------:R-:W-:Y:S01]  /*3e90*/  ISETP.GE.AND P3, PT, R6, R3, PT ;  /* 0x000000030600720c */ /* 0x000fe20003f66270 */
[----:B------:R-:W-:Y:S01]  /*3ea0*/  VIADD R6, R89, 0x39 ;  /* 0x0000003959067836 */ /* 0x000fe20000000000 */
[----:B------:R-:W-:Y:S01]  /*3eb0*/  FSEL R184, R35, -INF , !P1 ;  /* 0xff80000023b87808 */ /* 0x000fe20004800000 */
[----:B------:R-:W-:Y:S01]  /*3ec0*/  FFMA.FTZ R35, R7, UR5, R80 ;  /* 0x0000000507237c23 */ /* 0x000fe20008010050 */
[----:B------:R-:W-:Y:S02]  /*3ed0*/  ISETP.GE.AND P1, PT, R89, R226, PT ;  /* 0x000000e25900720c */ /* 0x000fe40003f26270 */
[----:B------:R-:W-:Y:S02]  /*3ee0*/  FSEL R32, R32, -INF , !P0 ;  /* 0xff80000020207808 */ /* 0x000fe40004000000 */
[----:B------:R-:W-:-:S02]  /*3ef0*/  PLOP3.LUT P0, PT, PT, PT, UP0, 0x80, 0x0 ;  /* 0x000000000000781c */ /* 0x000fc40003f0f008 */
[----:B------:R-:W-:Y:S02]  /*3f00*/  FSEL R182, R30, -INF , !P6 ;  /* 0xff8000001eb67808 */ /* 0x000fe40007000000 */
[----:B------:R-:W-:Y:S02]  /*3f10*/  FSEL R197, R112, -INF , !P5 ;  /* 0xff80000070c57808 */ /* 0x000fe40006800000 */
[----:B------:R-:W-:Y:S02]  /*3f20*/  FSEL R192, R114, -INF , !P3 ;  /* 0xff80000072c07808 */ /* 0x000fe40005800000 */
[----:B------:R-:W-:Y:S02]  /*3f30*/  FSEL R33, R33, -INF , !P1 ;  /* 0xff80000021217808 */ /* 0x000fe40004800000 */
[C---:B------:R-:W-:Y:S02]  /*3f40*/  ISETP.GE.AND P6, PT, R6.reuse, R226, PT ;  /* 0x000000e20600720c */ /* 0x040fe40003fc6270 */
[----:B------:R-:W-:-:S02]  /*3f50*/  ISETP.GE.AND P5, PT, R6, R170, PT ;  /* 0x000000aa0600720c */ /* 0x000fc40003fa6270 */
[C---:B------:R-:W-:Y:S02]  /*3f60*/  ISETP.GE.AND P3, PT, R6.reuse, R169, PT ;  /* 0x000000a90600720c */ /* 0x040fe40003f66270 */
[----:B------:R-:W-:Y:S02]  /*3f70*/  ISETP.GE.AND P1, PT, R6, R3, PT ;  /* 0x000000030600720c */ /* 0x000fe40003f26270 */
[----:B------:R-:W-:Y:S02]  /*3f80*/  I2FP.F32.S32 R6, R6 ;  /* 0x0000000600067245 */ /* 0x000fe40000201400 */
[----:B------:R-:W-:Y:S02]  /*3f90*/  FSEL R194, R119, -INF , !P4 ;  /* 0xff80000077c27808 */ /* 0x000fe40006000000 */
[----:B------:R-:W-:Y:S01]  /*3fa0*/  FSEL R207, R28, -INF , !P2 ;  /* 0xff8000001ccf7808 */ /* 0x000fe20005000000 */
[C---:B------:R-:W-:Y:S01]  /*3fb0*/  FFMA.FTZ R29, R6.reuse, UR5, R29 ;  /* 0x00000005061d7c23 */ /* 0x040fe2000801001d */
[C---:B------:R-:W-:Y:S01]  /*3fc0*/  FFMA.FTZ R31, R6.reuse, UR5, R31 ;  /* 0x00000005061f7c23 */ /* 0x040fe2000801001f */
[C---:B------:R-:W-:Y:S01]  /*3fd0*/  FFMA.FTZ R113, R6.reuse, UR5, R113 ;  /* 0x0000000506717c23 */ /* 0x040fe20008010071 */
[----:B------:R-:W-:Y:S01]  /*3fe0*/  FFMA.FTZ R115, R6, UR5, R115 ;  /* 0x0000000506737c23 */ /* 0x000fe20008010073 */
[----:B------:R-:W-:-:S02]  /*3ff0*/  ISETP.GE.AND P4, PT, R89, R169, PT ;  /* 0x000000a95900720c */ /* 0x000fc40003f86270 */
[----:B------:R-:W-:Y:S02]  /*4000*/  ISETP.GE.AND P2, PT, R89, R3, PT ;  /* 0x000000035900720c */ /* 0x000fe40003f46270 */
[----:B------:R-:W-:Y:S02]  /*4010*/  FSEL R35, R35, -INF , !P4 ;  /* 0xff80000023237808 */ /* 0x000fe40006000000 */
[----:B------:R-:W-:Y:S02]  /*4020*/  FSEL R34, R34, -INF , !P2 ;  /* 0xff80000022227808 */ /* 0x000fe40005000000 */
[----:B------:R-:W-:Y:S02]  /*4030*/  FSEL R211, R29, -INF , !P6 ;  /* 0xff8000001dd37808 */ /* 0x000fe40007000000 */
[----:B------:R-:W-:Y:S02]  /*4040*/  FSEL R178, R31, -INF , !P5 ;  /* 0xff8000001fb27808 */ /* 0x000fe40006800000 */
[----:B------:R-:W-:-:S02]  /*4050*/  FSEL R199, R113, -INF , !P3 ;  /* 0xff80000071c77808 */ /* 0x000fc40005800000 */
        /* <DEDUP_REMOVED lines=66> */
.L_x_141:
[----:B------:R-:W-:Y:S05]  /*4480*/  BSYNC B0 ;  /* 0x0000000000007941 */ /* 0x000fea0003800000 */
.L_x_140:
[----:B------:R-:W0:Y:S02]  /*4490*/  LDGDEPBAR ;  /* 0x00000000000079af */ /* 0x000e240000000000 */
.L_x_139:
        /* <DEDUP_REMOVED lines=55> */
[----:B------:R-:W-:Y:S01]  /*4810*/  LEA R221, R2, UR4, 0x1 ;  /* 0x0000000402dd7c11 */ /* 0x000fe2000f8e08ff */
[----:B------:R-:W1:Y:S01]  /*4820*/  SHFL.BFLY PT, R6, R9, 0x2, 0x1f ;  /* 0x0c401f0009067f89 */ /* 0x000e6200000e0000 */
[----:B--2---:R-:W-:-:S02]  /*4830*/  FMNMX.FTZ R7, R8, R7, !PT ;  /* 0x0000000708077209 */ /* 0x004fc40007810000 */
[----:B------:R-:W-:Y:S01]  /*4840*/  LEA R171, R0, R221, 0x1 ;  /* 0x000000dd00ab7211 */ /* 0x000fe200078e08ff */
[----:B------:R-:W2:Y:S04]  /*4850*/  SHFL.BFLY PT, R168, R29, 0x1, 0x1f ;  /* 0x0c201f001da87f89 */ /* 0x000ea800000e0000 */
[----:B------:R-:W3:Y:S04]  /*4860*/  SHFL.BFLY PT, R166, R7, 0x1, 0x1f ;  /* 0x0c201f0007a67f89 */ /* 0x000ee800000e0000 */
[----:B------:R-:W-:Y:S04]  /*4870*/  LDSM.16.MT88.4 R148, [R221+0x9000] ;  /* 0x00900000dd94783b */ /* 0x000fe80000004200 */
[----:B------:R-:W-:Y:S04]  /*4880*/  LDSM.16.MT88.4 R96, [R221+0xa000] ;  /* 0x00a00000dd60783b */ /* 0x000fe80000004200 */
[----:B------:R-:W-:Y:S01]  /*4890*/  LDSM.16.MT88.4 R108, [R171+0xa000] ;  /* 0x00a00000ab6c783b */ /* 0x000fe20000004200 */
[----:B-1----:R-:W-:-:S03]  /*48a0*/  FMNMX.FTZ R6, R9, R6, !PT ;  /* 0x0000000609067209 */ /* 0x002fc60007810000 */
[----:B------:R-:W-:Y:S01]  /*48b0*/  LDSM.16.MT88.4 R120, [R221+0xb000] ;  /* 0x00b00000dd78783b */ /* 0x000fe20000004200 */
[----:B------:R-:W-:Y:S02]  /*48c0*/  FMNMX.FTZ R9, R174, R11, !PT ;  /* 0x0000000bae097209 */ /* 0x000fe40007810000 */
[----:B--2---:R-:W-:Y:S01]  /*48d0*/  FMNMX.FTZ R168, R29, R168, !PT ;  /* 0x000000a81da87209 */ /* 0x004fe20007810000 */
[----:B------:R-:W1:Y:S01]  /*48e0*/  SHFL.BFLY PT, R165, R6, 0x1, 0x1f ;  /* 0x0c201f0006a57f89 */ /* 0x000e6200000e0000 */
[----:B---3--:R-:W-:-:S03]  /*48f0*/  FMNMX.FTZ R166, R7, R166, !PT ;  /* 0x000000a607a67209 */ /* 0x008fc60007810000 */
[----:B------:R-:W-:Y:S01]  /*4900*/  FMUL.FTZ R216, R168, UR19 ;  /* 0x00000013a8d87c20 */ /* 0x000fe20008410000 */
[----:B------:R-:W-:Y:S01]  /*4910*/  FMNMX.FTZ R7, R214, R9, !PT ;  /* 0x00000009d6077209 */ /* 0x000fe20007810000 */
[----:B------:R-:W-:Y:S01]  /*4920*/  LDSM.16.MT88.4 R28, [R221+0xb400] ;  /* 0x00b40000dd1c783b */ /* 0x000fe20000004200 */
[----:B------:R-:W-:Y:S01]  /*4930*/  FSETP.NEU.FTZ.AND P1, PT, R168, -INF , PT ;  /* 0xff800000a800780b */ /* 0x000fe20003f3d000 */
[----:B------:R-:W-:Y:S01]  /*4940*/  FMUL.FTZ R202, R166, UR19 ;  /* 0x00000013a6ca7c20 */ /* 0x000fe20008410000 */
[----:B------:R-:W-:Y:S01]  /*4950*/  FMNMX.FTZ R7, R212, R7, !PT ;  /* 0x00000007d4077209 */ /* 0x000fe20007810000 */
[----:B------:R-:W-:Y:S01]  /*4960*/  LDSM.16.MT88.4 R8, [R171+0xa400] ;  /* 0x00a40000ab08783b */ /* 0x000fe20000004200 */
        /* <DEDUP_REMOVED lines=10> */
[----:B------:R-:W-:Y:S01]  /*4a10*/  MUFU.EX2 R173, R173 ;  /* 0x000000ad00ad7308 */ /* 0x000fe20000000800 */
[----:B-1----:R-:W-:Y:S01]  /*4a20*/  FMNMX.FTZ R165, R6, R165, !PT ;  /* 0x000000a506a57209 */ /* 0x002fe20007810000 */
[--C-:B------:R-:W-:Y:S01]  /*4a30*/  FFMA.FTZ R60, R81, UR19, -R202.reuse ;  /* 0x00000013513c7c23 */ /* 0x100fe200080108ca */
[----:B------:R-:W-:Y:S01]  /*4a40*/  FMNMX.FTZ R7, R184, R7, !PT ;  /* 0x00000007b8077209 */ /* 0x000fe20007810000 */
[----:B------:R-:W-:Y:S01]  /*4a50*/  LDSM.16.MT88.4 R80, [R171+0x9000] ;  /* 0x00900000ab50783b */ /* 0x000fe20000004200 */
[C---:B------:R-:W-:Y:S01]  /*4a60*/  FSETP.NEU.FTZ.AND P1, PT, R165.reuse, -INF , PT ;  /* 0xff800000a500780b */ /* 0x040fe20003f3d000 */
[----:B------:R-:W-:Y:S01]  /*4a70*/  FMUL.FTZ R191, R165, UR19 ;  /* 0x00000013a5bf7c20 */ /* 0x000fe20008410000 */
[----:B------:R-:W-:Y:S01]  /*4a80*/  FMNMX.FTZ R7, R182, R7, !PT ;  /* 0x00000007b6077209 */ /* 0x000fe20007810000 */
[--C-:B------:R-:W-:Y:S01]  /*4a90*/  FFMA.FTZ R61, R35, UR19, -R202.reuse ;  /* 0x00000013233d7c23 */ /* 0x100fe200080108ca */
[--C-:B------:R-:W-:Y:S01]  /*4aa0*/  FFMA.FTZ R57, R75, UR19, -R202.reuse ;  /* 0x000000134b397c23 */ /* 0x100fe200080108ca */
[----:B------:R-:W-:Y:S01]  /*4ab0*/  FFMA.FTZ R54, R77, UR19, -R202 ;  /* 0x000000134d367c23 */ /* 0x000fe200080108ca */
[----:B------:R-:W-:Y:S01]  /*4ac0*/  FMNMX.FTZ R6, R178, R7, !PT ;  /* 0x00000007b2067209 */ /* 0x000fe20007810000 */
[----:B------:R-:W-:Y:S01]  /*4ad0*/  MUFU.EX2 R164, R164 ;  /* 0x000000a400a47308 */ /* 0x000fe20000000800 */
[----:B------:R-:W-:Y:S01]  /*4ae0*/  FSEL R191, R191, RZ, P1 ;  /* 0x000000ffbfbf7208 */ /* 0x000fe20000800000 */
[--C-:B------:R-:W-:Y:S01]  /*4af0*/  FFMA.FTZ R47, R23, UR19, -R216.reuse ;  /* 0x00000013172f7c23 */ /* 0x100fe200080108d8 */
[----:B------:R-:W-:Y:S01]  /*4b00*/  FFMA.FTZ R46, R21, UR19, -R216 ;  /* 0x00000013152e7c23 */ /* 0x000fe200080108d8 */
[----:B------:R-:W1:Y:S01]  /*4b10*/  SHFL.BFLY PT, R7, R6, 0x2, 0x1f ;  /* 0x0c401f0006077f89 */ /* 0x000e6200000e0000 */
        /* <DEDUP_REMOVED lines=8> */
[----:B------:R-:W-:Y:S01]  /*4ba0*/  FFMA.FTZ R2, R13, UR19, -R202 ;  /* 0x000000130d027c23 */ /* 0x000fe200080108ca */
[--C-:B------:R-:W-:Y:S01]  /*4bb0*/  FFMA.FTZ R51, R16, UR19, -R191.reuse ;  /* 0x0000001310337c23 */ /* 0x100fe200080108bf */
[--C-:B------:R-:W-:Y:S01]  /*4bc0*/  FFMA.FTZ R49, R12, UR19, -R191.reuse ;  /* 0x000000130c317c23 */ /* 0x100fe200080108bf */
[--C-:B------:R-:W-:Y:S01]  /*4bd0*/  FFMA.FTZ R50, R66, UR19, -R191.reuse ;  /* 0x0000001342327c23 */ /* 0x100fe200080108bf */
[--C-:B------:R-:W-:Y:S01]  /*4be0*/  FFMA.FTZ R55, R27, UR19, -R216.reuse ;  /* 0x000000131b377c23 */ /* 0x100fe200080108d8 */
[----:B------:R-:W2:Y:S01]  /*4bf0*/  MUFU.EX2 R60, R60 ;  /* 0x0000003c003c7308 */ /* 0x000ea20000000800 */
[----:B------:R-:W-:Y:S01]  /*4c00*/  FFMA.FTZ R48, R25, UR19, -R216 ;  /* 0x0000001319307c23 */ /* 0x000fe200080108d8 */
[--C-:B------:R-:W-:Y:S01]  /*4c10*/  FFMA.FTZ R176, R185, UR19, -R202.reuse ;  /* 0x00000013b9b07c23 */ /* 0x100fe200080108ca */
[--C-:B------:R-:W-:Y:S01]  /*4c20*/  FFMA.FTZ R180, R39, UR19, -R202.reuse ;  /* 0x0000001327b47c23 */ /* 0x100fe200080108ca */
[----:B------:R-:W-:Y:S01]  /*4c30*/  FFMA.FTZ R185, R37, UR19, -R202 ;  /* 0x0000001325b97c23 */ /* 0x000fe200080108ca */
[--C-:B------:R-:W-:Y:S01]  /*4c40*/  FFMA.FTZ R189, R36, UR19, -R191.reuse ;  /* 0x0000001324bd7c23 */ /* 0x100fe200080108bf */
[--C-:B------:R-:W-:Y:S01]  /*4c50*/  FFMA.FTZ R198, R205, UR19, -R216.reuse ;  /* 0x00000013cdc67c23 */ /* 0x100fe200080108d8 */
[--C-:B------:R-:W-:Y:S01]  /*4c60*/  FFMA.FTZ R204, R209, UR19, -R216.reuse ;  /* 0x00000013d1cc7c23 */ /* 0x100fe200080108d8 */
[----:B------:R-:W-:Y:S01]  /*4c70*/  MUFU.EX2 R57, R57 ;  /* 0x0000003900397308 */ /* 0x000fe20000000800 */
[----:B------:R-:W-:Y:S01]  /*4c80*/  FFMA.FTZ R205, R207, UR19, -R216 ;  /* 0x00000013cfcd7c23 */ /* 0x000fe200080108d8 */
[----:B-1----:R-:W-:Y:S01]  /*4c90*/  FMNMX.FTZ R0, R6, R7, !PT ;  /* 0x0000000706007209 */ /* 0x002fe20007810000 */
[----:B------:R-:W-:Y:S01]  /*4ca0*/  FFMA.FTZ R181, R181, UR19, -R202 ;  /* 0x00000013b5b57c23 */ /* 0x000fe200080108ca */
[----:B------:R-:W-:Y:S01]  /*4cb0*/  LDSM.16.MT88.4 R4, [R171+0xb000] ;  /* 0x00b00000ab04783b */ /* 0x000fe20000004200 */
[--C-:B------:R-:W-:Y:S01]  /*4cc0*/  FFMA.FTZ R186, R186, UR19, -R191.reuse ;  /* 0x00000013baba7c23 */ /* 0x100fe200080108bf */
[--C-:B------:R-:W-:Y:S01]  /*4cd0*/  FFMA.FTZ R193, R193, UR19, -R216.reuse ;  /* 0x00000013c1c17c23 */ /* 0x100fe200080108d8 */
[----:B------:R-:W-:Y:S01]  /*4ce0*/  FFMA.FTZ R195, R195, UR19, -R216 ;  /* 0x00000013c3c37c23 */ /* 0x000fe200080108d8 */
[----:B------:R-:W1:Y:S01]  /*4cf0*/  SHFL.BFLY PT, R167, R0, 0x1, 0x1f ;  /* 0x0c201f0000a77f89 */ /* 0x000e6200000e0000 */
[----:B------:R-:W3:Y:S01]  /*4d00*/  MUFU.EX2 R54, R54 ;  /* 0x0000003600367308 */ /* 0x000ee20000000800 */
[----:B--2---:R-:W-:Y:S01]  /*4d10*/  F2FP.F16.F32.PACK_AB R132, R60, R61 ;  /* 0x0000003d3c84723e */ /* 0x004fe200000000ff */
[----:B------:R-:W-:Y:S01]  /*4d20*/  FADD.FTZ R60, R61, R60 ;  /* 0x0000003c3d3c7221 */ /* 0x000fe20000010000 */
[--C-:B------:R-:W-:Y:S01]  /*4d30*/  FFMA.FTZ R203, R203, UR19, -R202.reuse ;  /* 0x00000013cbcb7c23 */ /* 0x100fe200080108ca */
[--C-:B------:R-:W-:Y:S01]  /*4d40*/  FFMA.FTZ R200, R200, UR19, -R202.reuse ;  /* 0x00000013c8c87c23 */ /* 0x100fe200080108ca */
[--C-:B------:R-:W-:Y:S01]  /*4d50*/  FFMA.FTZ R197, R197, UR19, -R202.reuse ;  /* 0x00000013c5c57c23 */ /* 0x100fe200080108ca */
[----:B------:R-:W-:Y:S01]  /*4d60*/  FFMA.FTZ R202, R199, UR19, -R202 ;  /* 0x00000013c7ca7c23 */ /* 0x000fe200080108ca */
[--C-:B------:R-:W-:Y:S01]  /*4d70*/  FFMA.FTZ R196, R196, UR19, -R191.reuse ;  /* 0x00000013c4c47c23 */ /* 0x100fe200080108bf */
[----:B------:R-:W-:Y:S01]  /*4d80*/  MUFU.EX2 R62, R62 ;  /* 0x0000003e003e7308 */ /* 0x000fe20000000800 */
[--C-:B------:R-:W-:Y:S01]  /*4d90*/  FFMA.FTZ R199, R194, UR19, -R191.reuse ;  /* 0x00000013c2c77c23 */ /* 0x100fe200080108bf */
[--C-:B------:R-:W-:Y:S01]  /*4da0*/  FFMA.FTZ R192, R192, UR19, -R191.reuse ;  /* 0x00000013c0c07c23 */ /* 0x100fe200080108bf */
[----:B------:R-:W-:Y:S01]  /*4db0*/  FFMA.FTZ R245, R190, UR19, -R191 ;  /* 0x00000013bef57c23 */ /* 0x000fe200080108bf */
[----:B------:R-:W-:-:S04]  /*4dc0*/  FFMA.FTZ R201, R201, UR19, -R216 ;  /* 0x00000013c9c97c23 */ /* 0x000fc800080108d8 */
[----:B------:R-:W2:Y:S01]  /*4dd0*/  MUFU.EX2 R63, R63 ;  /* 0x0000003f003f7308 */ /* 0x000ea20000000800 */
[----:B---3--:R-:W-:Y:S01]  /*4de0*/  F2FP.F16.F32.PACK_AB R134, R54, R57 ;  /* 0x000000393686723e */ /* 0x008fe200000000ff */
[----:B------:R-:W-:-:S04]  /*4df0*/  FADD.FTZ R57, R57, R60 ;  /* 0x0000003c39397221 */ /* 0x000fc80000010000 */
[----:B------:R-:W-:Y:S01]  /*4e00*/  FADD.FTZ R54, R54, R57 ;  /* 0x0000003936367221 */ /* 0x000fe20000010000 */
[----:B-1----:R-:W-:Y:S01]  /*4e10*/  FMNMX.FTZ R167, R0, R167, !PT ;  /* 0x000000a700a77209 */ /* 0x002fe20007810000 */
[----:B------:R-:W-:Y:S01]  /*4e20*/  MUFU.EX2 R59, R59 ;  /* 0x0000003b003b7308 */ /* 0x000fe20000000800 */
[----:B------:R-:W-:Y:S02]  /*4e30*/  FFMA.FTZ R0, R14, UR19, -R191 ;  /* 0x000000130e007c23 */ /* 0x000fe400080108bf */
[C---:B------:R-:W-:Y:S01]  /*4e40*/  FSETP.NEU.FTZ.AND P1, PT, R167.reuse, -INF , PT ;  /* 0xff800000a700780b */ /* 0x040fe20003f3d000 */
[----:B------:R-:W-:Y:S01]  /*4e50*/  FMUL.FTZ R183, R167, UR19 ;  /* 0x00000013a7b77c20 */ /* 0x000fe20008410000 */
[----:B------:R-:W-:Y:S03]  /*4e60*/  LDSM.16.MT88.4 R12, [R221+0xa400] ;  /* 0x00a40000dd0c783b */ /* 0x000fe60000004200 */
[----:B------:R-:W1:Y:S01]  /*4e70*/  MUFU.EX2 R52, R52 ;  /* 0x0000003400347308 */ /* 0x000e620000000800 */
[----:B------:R-:W-:-:S02]  /*4e80*/  FSEL R183, R183, RZ, P1 ;  /* 0x000000ffb7b77208 */ /* 0x000fc40000800000 */
[----:B--2---:R-:W-:Y:S01]  /*4e90*/  F2FP.F16.F32.PACK_AB R133, R63, R62 ;  /* 0x0000003e3f85723e */ /* 0x004fe200000000ff */
[----:B------:R-:W-:Y:S02]  /*4ea0*/  FADD.FTZ R62, R62, R63 ;  /* 0x0000003f3e3e7221 */ /* 0x000fe40000010000 */
[--C-:B------:R-:W-:Y:S01]  /*4eb0*/  FFMA.FTZ R67, R32, UR19, -R183.reuse ;  /* 0x0000001320437c23 */ /* 0x100fe200080108b7 */
[--C-:B------:R-:W-:Y:S01]  /*4ec0*/  FFMA.FTZ R64, R20, UR19, -R183.reuse ;  /* 0x0000001314407c23 */ /* 0x100fe200080108b7 */
[--C-:B------:R-:W-:Y:S01]  /*4ed0*/  FFMA.FTZ R65, R22, UR19, -R183.reuse ;  /* 0x0000001316417c23 */ /* 0x100fe200080108b7 */
[--C-:B------:R-:W-:Y:S01]  /*4ee0*/  FFMA.FTZ R56, R18, UR19, -R183.reuse ;  /* 0x0000001312387c23 */ /* 0x100fe200080108b7 */
[----:B------:R-:W2:Y:S01]  /*4ef0*/  MUFU.EX2 R177, R177 ;  /* 0x000000b100b17308 */ /* 0x000ea20000000800 */
[----:B------:R-:W3:Y:S01]  /*4f00*/  LDSM.16.MT88.4 R20, [R221+0x9400] ;  /* 0x00940000dd14783b */ /* 0x000ee20000004200 */
[--C-:B------:R-:W-:Y:S01]  /*4f10*/  FFMA.FTZ R175, R26, UR19, -R183.reuse ;  /* 0x000000131aaf7c23 */ /* 0x100fe200080108b7 */
[--C-:B------:R-:W-:Y:S01]  /*4f20*/  FFMA.FTZ R66, R24, UR19, -R183.reuse ;  /* 0x0000001318427c23 */ /* 0x100fe200080108b7 */
[--C-:B------:R-:W-:Y:S01]  /*4f30*/  FFMA.FTZ R172, R172, UR19, -R183.reuse ;  /* 0x00000013acac7c23 */ /* 0x100fe200080108b7 */
[----:B------:R-:W4:Y:S01]  /*4f40*/  LDSM.16.MT88.4 R16, [R171+0x9400] ;  /* 0x00940000ab10783b */ /* 0x000f220000004200 */
[----:B------:R-:W-:Y:S01]  /*4f50*/  FFMA.FTZ R179, R174, UR19, -R183 ;  /* 0x00000013aeb37c23 */ /* 0x000fe200080108b7 */
[----:B-1----:R-:W-:Y:S01]  /*4f60*/  F2FP.F16.F32.PACK_AB R135, R52, R59 ;  /* 0x0000003b3487723e */ /* 0x002fe200000000ff */
[----:B------:R-:W1:Y:S01]  /*4f70*/  MUFU.EX2 R58, R58 ;  /* 0x0000003a003a7308 */ /* 0x000e620000000800 */
[----:B------:R-:W5:Y:S01]  /*4f80*/  LDSM.16.MT88.4 R32, [R171+0xb400] ;  /* 0x00b40000ab20783b */ /* 0x000f620000004200 */
[----:B------:R-:W-:Y:S01]  /*4f90*/  FFMA.FTZ R174, R187, UR19, -R216 ;  /* 0x00000013bbae7c23 */ /* 0x000fe200080108d8 */
[--C-:B------:R-:W-:Y:S01]  /*4fa0*/  FFMA.FTZ R187, R188, UR19, -R191.reuse ;  /* 0x00000013bcbb7c23 */ /* 0x100fe200080108bf */
[----:B------:R-:W-:Y:S01]  /*4fb0*/  FFMA.FTZ R188, R38, UR19, -R191 ;  /* 0x0000001326bc7c23 */ /* 0x000fe200080108bf */
[--C-:B------:R-:W-:Y:S01]  /*4fc0*/  FFMA.FTZ R207, R214, UR19, -R183.reuse ;  /* 0x00000013d6cf7c23 */ /* 0x100fe200080108b7 */
[C---:B------:R-:W-:Y:S01]  /*4fd0*/  HMMA.16816.F32 R156, R132.reuse, R148, RZ ;  /* 0x00000094849c723c */ /* 0x040fe200000018ff */
[----:B------:R-:W-:Y:S01]  /*4fe0*/  LDSM.16.MT88.4 R36, [R171+0xb800] ;  /* 0x00b80000ab24783b */ /* 0x000fe20000004200 */
[----:B------:R-:W-:Y:S01]  /*4ff0*/  MUFU.EX2 R67, R67 ;  /* 0x0000004300437308 */ /* 0x000fe20000000800 */
[----:B--2---:R-:W-:Y:S01]  /*5000*/  F2FP.F16.F32.PACK_AB R128, R177, R164 ;  /* 0x000000a4b180723e */ /* 0x004fe200000000ff */
[--C-:B------:R-:W-:Y:S01]  /*5010*/  FFMA.FTZ R212, R212, UR19, -R183.reuse ;  /* 0x00000013d4d47c23 */ /* 0x100fe200080108b7 */
[--C-:B------:R-:W-:Y:S01]  /*5020*/  FFMA.FTZ R209, R210, UR19, -R183.reuse ;  /* 0x00000013d2d17c23 */ /* 0x100fe200080108b7 */
[C---:B------:R-:W-:Y:S01]  /*5030*/  HMMA.16816.F32 R72, R132.reuse, R80, RZ ;  /* 0x000000508448723c */ /* 0x040fe200000018ff */
[----:B------:R-:W-:Y:S01]  /*5040*/  FFMA.FTZ R206, R206, UR19, -R183 ;  /* 0x00000013cece7c23 */ /* 0x000fe200080108b7 */
[----:B------:R-:W-:Y:S01]  /*5050*/  FADD.FTZ R164, R164, R177 ;  /* 0x000000b1a4a47221 */ /* 0x000fe20000010000 */
[----:B------:R-:W-:Y:S01]  /*5060*/  FADD.FTZ R59, R59, R62 ;  /* 0x0000003e3b3b7221 */ /* 0x000fe20000010000 */
[----:B------:R-:W2:Y:S01]  /*5070*/  MUFU.EX2 R64, R64 ;  /* 0x0000004000407308 */ /* 0x000ea20000000800 */
[----:B-1----:R-:W-:Y:S01]  /*5080*/  F2FP.F16.F32.PACK_AB R130, R58, R173 ;  /* 0x000000ad3a82723e */ /* 0x002fe200000000ff */
[C---:B------:R-:W-:Y:S01]  /*5090*/  HMMA.16816.F32 R88, R132.reuse, R96, RZ ;  /* 0x000000608458723c */ /* 0x040fe200000018ff */
[----:B------:R-:W-:Y:S01]  /*50a0*/  FADD.FTZ R173, R173, R164 ;  /* 0x000000a4adad7221 */ /* 0x000fe20000010000 */
[----:B------:R-:W-:Y:S01]  /*50b0*/  FADD.FTZ R52, R52, R59 ;  /* 0x0000003b34347221 */ /* 0x000fe20000010000 */
[--C-:B------:R-:W-:Y:S01]  /*50c0*/  FFMA.FTZ R208, R208, UR19, -R183.reuse ;  /* 0x00000013d0d07c23 */ /* 0x100fe200080108b7 */
[----:B------:R-:W-:Y:S01]  /*50d0*/  FFMA.FTZ R191, R184, UR19, -R183 ;  /* 0x00000013b8bf7c23 */ /* 0x000fe200080108b7 */
[----:B------:R-:W-:Y:S01]  /*50e0*/  FADD.FTZ R58, R58, R173 ;  /* 0x000000ad3a3a7221 */ /* 0x000fe20000010000 */
[----:B------:R-:W-:Y:S01]  /*50f0*/  MUFU.EX2 R65, R65 ;  /* 0x0000004100417308 */ /* 0x000fe20000000800 */
[----:B------:R-:W-:Y:S01]  /*5100*/  HMMA.16816.F32 R144, R132, R108, RZ ;  /* 0x0000006c8490723c */ /* 0x000fe200000018ff */
[----:B------:R-:W-:Y:S01]  /*5110*/  FFMA.FTZ R210, R211, UR19, -R216 ;  /* 0x00000013d3d27c23 */ /* 0x000fe200080108d8 */
[----:B------:R-:W-:-:S04]  /*5120*/  FFMA.FTZ R182, R182, UR19, -R183 ;  /* 0x00000013b6b67c23 */ /* 0x000fc800080108b7 */
[----:B------:R-:W-:Y:S01]  /*5130*/  HMMA.16816.F32 R112, R132, R120, RZ ;  /* 0x000000788470723c */ /* 0x000fe200000018ff */
[----:B------:R-:W1:Y:S01]  /*5140*/  MUFU.EX2 R56, R56 ;  /* 0x0000003800387308 */ /* 0x000e620000000800 */
[----:B--2---:R-:W-:Y:S01]  /*5150*/  F2FP.F16.F32.PACK_AB R129, R64, R67 ;  /* 0x000000434081723e */ /* 0x004fe200000000ff */
[----:B------:R-:W-:-:S03]  /*5160*/  FADD.FTZ R64, R67, R64 ;  /* 0x0000004043407221 */ /* 0x000fc60000010000 */
[C---:B------:R-:W-:Y:S03]  /*5170*/  HMMA.16816.F32 R124, R132.reuse, R4, RZ ;  /* 0x00000004847c723c */ /* 0x040fe600000018ff */
[----:B------:R-:W-:Y:S03]  /*5180*/  MUFU.EX2 R55, R55 ;  /* 0x0000003700377308 */ /* 0x000fe60000000800 */
[C---:B------:R-:W-:Y:S05]  /*5190*/  HMMA.16816.F32 R152, R132.reuse, R150, RZ ;  /* 0x000000968498723c */ /* 0x040fea00000018ff */
[----:B------:R-:W-:Y:S01]  /*51a0*/  MUFU.EX2 R48, R48 ;  /* 0x0000003000307308 */ /* 0x000fe20000000800 */
[----:B-1----:R-:W-:Y:S01]  /*51b0*/  F2FP.F16.F32.PACK_AB R131, R56, R65 ;  /* 0x000000413883723e */ /* 0x002fe200000000ff */
[----:B------:R-:W-:Y:S01]  /*51c0*/  HMMA.16816.F32 R76, R132, R82, RZ ;  /* 0x00000052844c723c */ /* 0x000fe200000018ff */
[----:B------:R-:W-:-:S04]  /*51d0*/  FADD.FTZ R65, R65, R64 ;  /* 0x0000004041417221 */ /* 0x000fc80000010000 */
[----:B------:R-:W-:Y:S01]  /*51e0*/  FADD.FTZ R56, R56, R65 ;  /* 0x0000004138387221 */ /* 0x000fe20000010000 */
[C---:B------:R-:W-:Y:S01]  /*51f0*/  HMMA.16816.F32 R92, R132.reuse, R98, RZ ;  /* 0x00000062845c723c */ /* 0x040fe200000018ff */
[----:B------:R-:W-:Y:S05]  /*5200*/  MUFU.EX2 R47, R47 ;  /* 0x0000002f002f7308 */ /* 0x000fea0000000800 */
[C---:B------:R-:W-:Y:S03]  /*5210*/  HMMA.16816.F32 R104, R132.reuse, R110, RZ ;  /* 0x0000006e8468723c */ /* 0x040fe600000018ff */
[----:B------:R-:W-:Y:S03]  /*5220*/  MUFU.EX2 R46, R46 ;  /* 0x0000002e002e7308 */ /* 0x000fe60000000800 */
[----:B------:R-:W-:Y:S05]  /*5230*/  HMMA.16816.F32 R116, R132, R122, RZ ;  /* 0x0000007a8474723c */ /* 0x000fea00000018ff */
[----:B------:R-:W-:Y:S01]  /*5240*/  MUFU.EX2 R53, R53 ;  /* 0x0000003500357308 */ /* 0x000fe20000000800 */
[C---:B------:R-:W-:Y:S06]  /*5250*/  HMMA.16816.F32 R160, R128.reuse, R148, RZ ;  /* 0x0000009480a0723c */ /* 0x040fec00000018ff */
[C---:B------:R-:W-:Y:S01]  /*5260*/  HMMA.16816.F32 R68, R128.reuse, R80, RZ ;  /* 0x000000508044723c */ /* 0x040fe200000018ff */
[----:B------:R-:W1:Y:S05]  /*5270*/  MUFU.EX2 R44, R44 ;  /* 0x0000002c002c7308 */ /* 0x000e6a0000000800 */
[C---:B------:R-:W-:Y:S03]  /*5280*/  HMMA.16816.F32 R84, R128.reuse, R96, RZ ;  /* 0x000000608054723c */ /* 0x040fe600000018ff */
[----:B------:R-:W-:Y:S03]  /*5290*/  MUFU.EX2 R45, R45 ;  /* 0x0000002d002d7308 */ /* 0x000fe60000000800 */
[----:B------:R-:W-:Y:S05]  /*52a0*/  HMMA.16816.F32 R100, R128, R108, RZ ;  /* 0x0000006c8064723c */ /* 0x000fea00000018ff */
        /* <DEDUP_REMOVED lines=12> */
[----:B------:R-:W-:Y:S02]  /*5370*/  FADD.FTZ R45, R2, R45 ;  /* 0x0000002d022d7221 */ /* 0x000fe40000010000 */
[----:B------:R-:W-:Y:S01]  /*5380*/  MUFU.EX2 R49, R49 ;  /* 0x0000003100317308 */ /* 0x000fe20000000800 */
[C---:B------:R-:W-:Y:S06]  /*5390*/  HMMA.16816.F32 R108, R128.reuse, R110, RZ ;  /* 0x0000006e806c723c */ /* 0x040fec00000018ff */
[----:B------:R-:W-:Y:S01]  /*53a0*/  HMMA.16816.F32 R140, R128, R120, RZ ;  /* 0x00000078808c723c */ /* 0x000fe200000018ff */
[----:B------:R-:W2:Y:S01]  /*53b0*/  MUFU.EX2 R50, R50 ;  /* 0x0000003200327308 */ /* 0x000ea20000000800 */
[----:B-1----:R-:W-:Y:S01]  /*53c0*/  F2FP.F16.F32.PACK_AB R25, R0, R51 ;  /* 0x000000330019723e */ /* 0x002fe200000000ff */
[----:B------:R-:W-:-:S03]  /*53d0*/  FADD.FTZ R51, R51, R52 ;  /* 0x0000003433337221 */ /* 0x000fc60000010000 */
[C---:B------:R-:W-:Y:S01]  /*53e0*/  HMMA.16816.F32 R120, R128.reuse, R122, RZ ;  /* 0x0000007a8078723c */ /* 0x040fe200000018ff */
[----:B------:R-:W-:Y:S02]  /*53f0*/  FADD.FTZ R0, R0, R51 ;  /* 0x0000003300007221 */ /* 0x000fe40000010000 */
[----:B------:R-:W-:Y:S03]  /*5400*/  MUFU.EX2 R175, R175 ;  /* 0x000000af00af7308 */ /* 0x000fe60000000800 */
[C---:B------:R-:W-:Y:S05]  /*5410*/  HMMA.16816.F32 R136, R128.reuse, R4, RZ ;  /* 0x000000048088723c */ /* 0x040fea00000018ff */
[----:B------:R-:W1:Y:S01]  /*5420*/  MUFU.EX2 R66, R66 ;  /* 0x0000004200427308 */ /* 0x000e620000000800 */
[----:B------:R-:W-:Y:S01]  /*5430*/  HMMA.16816.F32 R128, R128, R6, RZ ;  /* 0x000000068080723c */ /* 0x000fe200000018ff */
[----:B--2---:R-:W-:Y:S01]  /*5440*/  F2FP.F16.F32.PACK_AB R27, R50, R49 ;  /* 0x00000031321b723e */ /* 0x004fe200000000ff */
[----:B------:R-:W-:Y:S01]  /*5450*/  FADD.FTZ R49, R49, R0 ;  /* 0x0000000031317221 */ /* 0x000fe20000010000 */
[----:B------:R-:W-:Y:S01]  /*5460*/  F2FP.F16.F32.PACK_AB R4, R48, R55 ;  /* 0x000000373004723e */ /* 0x000fe200000000ff */
[----:B------:R-:W-:-:S02]  /*5470*/  FADD.FTZ R55, R55, R58 ;  /* 0x0000003a37377221 */ /* 0x000fc40000010000 */
[----:B------:R-:W-:Y:S01]  /*5480*/  FADD.FTZ R49, R50, R49 ;  /* 0x0000003132317221 */ /* 0x000fe20000010000 */
[----:B------:R-:W-:Y:S01]  /*5490*/  MUFU.EX2 R172, R172 ;  /* 0x000000ac00ac7308 */ /* 0x000fe20000000800 */
[----:B------:R-:W-:Y:S01]  /*54a0*/  F2FP.F16.F32.PACK_AB R6, R46, R47 ;  /* 0x0000002f2e06723e */ /* 0x000fe200000000ff */
[----:B---3--:R-:W-:Y:S01]  /*54b0*/  HMMA.16816.F32 R156, R24, R20, R156 ;  /* 0x00000014189c723c */ /* 0x008fe2000000189c */
[----:B------:R-:W-:-:S04]  /*54c0*/  FADD.FTZ R48, R48, R55 ;  /* 0x0000003730307221 */ /* 0x000fc80000010000 */
[----:B------:R-:W-:Y:S01]  /*54d0*/  FADD.FTZ R47, R47, R48 ;  /* 0x000000302f2f7221 */ /* 0x000fe20000010000 */
[----:B------:R-:W2:Y:S01]  /*54e0*/  MUFU.EX2 R179, R179 ;  /* 0x000000b300b37308 */ /* 0x000ea20000000800 */
[----:B-1----:R-:W-:Y:S01]  /*54f0*/  F2FP.F16.F32.PACK_AB R5, R66, R175 ;  /* 0x000000af4205723e */ /* 0x002fe200000000ff */
[----:B----4-:R-:W-:Y:S01]  /*5500*/  HMMA.16816.F32 R72, R24, R16, R72 ;  /* 0x000000101848723c */ /* 0x010fe20000001848 */
[----:B------:R-:W-:Y:S01]  /*5510*/  FADD.FTZ R175, R175, R56 ;  /* 0x00000038afaf7221 */ /* 0x000fe20000010000 */
[----:B------:R-:W-:-:S03]  /*5520*/  FADD.FTZ R47, R46, R47 ;  /* 0x0000002f2e2f7221 */ /* 0x000fc60000010000 */
[----:B------:R-:W-:Y:S01]  /*5530*/  FADD.FTZ R175, R66, R175 ;  /* 0x000000af42af7221 */ /* 0x000fe20000010000 */
[C---:B------:R-:W-:Y:S01]  /*5540*/  HMMA.16816.F32 R88, R24.reuse, R12, R88 ;  /* 0x0000000c1858723c */ /* 0x040fe20000001858 */
[----:B------:R-:W-:Y:S05]  /*5550*/  MUFU.EX2 R174, R174 ;  /* 0x000000ae00ae7308 */ /* 0x000fea0000000800 */
[----:B------:R-:W-:Y:S01]  /*5560*/  HMMA.16816.F32 R144, R24, R8, R144 ;  /* 0x000000081890723c */ /* 0x000fe20000001890 */
[----:B--2---:R-:W-:Y:S02]  /*5570*/  F2FP.F16.F32.PACK_AB R7, R179, R172 ;  /* 0x000000acb307723e */ /* 0x004fe400000000ff */
[----:B------:R-:W-:Y:S01]  /*5580*/  MUFU.EX2 R176, R176 ;  /* 0x000000b000b07308 */ /* 0x000fe20000000800 */
[----:B------:R-:W-:-:S02]  /*5590*/  FADD.FTZ R172, R172, R175 ;  /* 0x000000afacac7221 */ /* 0x000fc40000010000 */
[----:B------:R-:W-:Y:S02]  /*55a0*/  HMMA.16816.F32 R112, R24, R28, R112 ;  /* 0x0000001c1870723c */ /* 0x000fe40000001870 */
[----:B------:R-:W-:-:S04]  /*55b0*/  FADD.FTZ R172, R179, R172 ;  /* 0x000000acb3ac7221 */ /* 0x000fc80000010000 */
[C---:B-----5:R-:W-:Y:S01]  /*55c0*/  HMMA.16816.F32 R124, R24.reuse, R32, R124 ;  /* 0x00000020187c723c */ /* 0x060fe2000000187c */
        /* <DEDUP_REMOVED lines=123> */
[C---:B------:R-:W-:Y:S01]  /*5d80*/  F2FP.F16.F32.PACK_AB R5, R191.reuse, R208 ;  /* 0x000000d0bf05723e */ /* 0x040fe200000000ff */
        /* <DEDUP_REMOVED lines=94> */
[----:B------:R-:W-:Y:S01]  /*6370*/  @!P4 LDGSTS.E.BYPASS.LTC128B.128 [R225+0xa800], desc[UR22][R8.64+0x40] ;  /* 0x0a80004008e1cfae */ /* 0x000fe2000b901d56 */
        /* <DEDUP_REMOVED lines=9> */
[----:B------:R-:W-:Y:S04]  /*6410*/  LDSM.16.M88.4 R188, [R223+0x6000] ;  /* 0x00600000dfbc783b */ /* 0x000fe80000000200 */
[----:B------:R-:W2:Y:S01]  /*6420*/  LDSM.16.M88.4 R60, [R224+0x1000] ;  /* 0x00100000e03c783b */ /* 0x000ea20000000200 */
[C---:B------:R-:W-:Y:S02]  /*6430*/  ISETP.GE.AND P0, PT, R2.reuse, R226, PT ;  /* 0x000000e20200720c */ /* 0x040fe40003f06270 */
[C---:B------:R-:W-:Y:S01]  /*6440*/  ISETP.GE.AND P6, PT, R2.reuse, R170, PT ;  /* 0x000000aa0200720c */ /* 0x040fe20003fc6270 */
[----:B------:R-:W4:Y:S01]  /*6450*/  LDSM.16.M88.4 R180, [R223+0x6400] ;  /* 0x00640000dfb4783b */ /* 0x000f220000000200 */
[C---:B------:R-:W-:Y:S02]  /*6460*/  ISETP.GE.AND P2, PT, R2.reuse, R169, PT ;  /* 0x000000a90200720c */ /* 0x040fe40003f46270 */
[----:B------:R-:W-:Y:S01]  /*6470*/  ISETP.GE.AND P1, PT, R2, R3, PT ;  /* 0x000000030200720c */ /* 0x000fe20003f26270 */
[----:B------:R-:W3:Y:S04]  /*6480*/  LDSM.16.M88.4 R172, [R223+0x6800] ;  /* 0x00680000dfac783b */ /* 0x000ee80000000200 */
[----:B------:R-:W1:Y:S04]  /*6490*/  LDSM.16.M88.4 R196, [R223+0x6c00] ;  /* 0x006c0000dfc4783b */ /* 0x000e680000000200 */
[----:B------:R-:W5:Y:S04]  /*64a0*/  LDSM.16.M88.4 R56, [R224] ;  /* 0x00000000e038783b */ /* 0x000f680000000200 */
[----:B------:R-:W-:Y:S04]  /*64b0*/  LDSM.16.M88.4 R44, [R220+0x6000] ;  /* 0x00600000dc2c783b */ /* 0x000fe80000000200 */
[----:B------:R-:W5:Y:S04]  /*64c0*/  LDSM.16.M88.4 R48, [R222+0x1000] ;  /* 0x00100000de30783b */ /* 0x000f680000000200 */
[----:B------:R-:W5:Y:S04]  /*64d0*/  LDSM.16.M88.4 R40, [R220+0x6400] ;  /* 0x00640000dc28783b */ /* 0x000f680000000200 */
[----:B------:R-:W5:Y:S04]  /*64e0*/  LDSM.16.M88.4 R36, [R220+0x6800] ;  /* 0x00680000dc24783b */ /* 0x000f680000000200 */
[----:B------:R-:W5:Y:S04]  /*64f0*/  LDSM.16.M88.4 R52, [R220+0x6c00] ;  /* 0x006c0000dc34783b */ /* 0x000f680000000200 */
[----:B------:R-:W5:Y:S01]  /*6500*/  LDSM.16.M88.4 R32, [R222] ;  /* 0x00000000de20783b */ /* 0x000f620000000200 */
[C---:B--2---:R-:W-:Y:S03]  /*6510*/  HMMA.16816.F32 R28, R60.reuse, R188, RZ ;  /* 0x000000bc3c1c723c */ /* 0x044fe600000018ff */
[----:B------:R-:W-:Y:S03]  /*6520*/  LDSM.16.M88.4 R212, [R224+0x3000] ;  /* 0x00300000e0d4783b */ /* 0x000fe60000000200 */
[C---:B------:R-:W-:Y:S01]  /*6530*/  HMMA.16816.F32 R24, R60.reuse, R190, RZ ;  /* 0x000000be3c18723c */ /* 0x040fe200000018ff */
[----:B------:R-:W2:Y:S04]  /*6540*/  LDSM.16.M88.4 R208, [R223+0x7000] ;  /* 0x00700000dfd0783b */ /* 0x000ea80000000200 */
[----:B------:R-:W2:Y:S01]  /*6550*/  LDSM.16.M88.4 R204, [R223+0x7400] ;  /* 0x00740000dfcc783b */ /* 0x000ea20000000200 */
[C---:B----4-:R-:W-:Y:S03]  /*6560*/  HMMA.16816.F32 R20, R60.reuse, R180, RZ ;  /* 0x000000b43c14723c */ /* 0x050fe600000018ff */
[----:B------:R-:W4:Y:S03]  /*6570*/  LDSM.16.M88.4 R200, [R223+0x7800] ;  /* 0x00780000dfc8783b */ /* 0x000f260000000200 */
[C---:B---3--:R-:W-:Y:S01]  /*6580*/  HMMA.16816.F32 R12, R60.reuse, R172, RZ ;  /* 0x000000ac3c0c723c */ /* 0x048fe200000018ff */
[----:B------:R-:W-:Y:S04]  /*6590*/  LDSM.16.M88.4 R216, [R224+0x2000] ;  /* 0x00200000e0d8783b */ /* 0x000fe80000000200 */
[----:B------:R-:W0:Y:S01]  /*65a0*/  LDGDEPBAR ;  /* 0x00000000000079af */ /* 0x000e220000000000 */
[C---:B-1----:R-:W-:Y:S06]  /*65b0*/  HMMA.16816.F32 R4, R60.reuse, R196, RZ ;  /* 0x000000c43c04723c */ /* 0x042fec00000018ff */
[C---:B------:R-:W-:Y:S06]  /*65c0*/  HMMA.16816.F32 R16, R60.reuse, R182, RZ ;  /* 0x000000b63c10723c */ /* 0x040fec00000018ff */
[C---:B------:R-:W-:Y:S06]  /*65d0*/  HMMA.16816.F32 R8, R60.reuse, R174, RZ ;  /* 0x000000ae3c08723c */ /* 0x040fec00000018ff */
[----:B------:R-:W-:Y:S06]  /*65e0*/  HMMA.16816.F32 R60, R60, R198, RZ ;  /* 0x000000c63c3c723c */ /* 0x000fec00000018ff */
[C---:B-----5:R-:W-:Y:S06]  /*65f0*/  HMMA.16816.F32 R192, R56.reuse, R188, RZ ;  /* 0x000000bc38c0723c */ /* 0x060fec00000018ff */
[C---:B------:R-:W-:Y:S06]  /*6600*/  HMMA.16816.F32 R184, R56.reuse, R180, RZ ;  /* 0x000000b438b8723c */ /* 0x040fec00000018ff */
[C---:B------:R-:W-:Y:S06]  /*6610*/  HMMA.16816.F32 R176, R56.reuse, R172, RZ ;  /* 0x000000ac38b0723c */ /* 0x040fec00000018ff */
[C---:B------:R-:W-:Y:S06]  /*6620*/  HMMA.16816.F32 R188, R56.reuse, R190, RZ ;  /* 0x000000be38bc723c */ /* 0x040fec00000018ff */
[C---:B------:R-:W-:Y:S06]  /*6630*/  HMMA.16816.F32 R180, R56.reuse, R182, RZ ;  /* 0x000000b638b4723c */ /* 0x040fec00000018ff */
[C---:B------:R-:W-:Y:S06]  /*6640*/  HMMA.16816.F32 R172, R56.reuse, R174, RZ ;  /* 0x000000ae38ac723c */ /* 0x040fec00000018ff */
[C---:B------:R-:W-:Y:S06]  /*6650*/  HMMA.16816.F32 R64, R56.reuse, R196, RZ ;  /* 0x000000c43840723c */ /* 0x040fec00000018ff */
[----:B------:R-:W-:Y:S01]  /*6660*/  HMMA.16816.F32 R56, R56, R198, RZ ;  /* 0x000000c63838723c */ /* 0x000fe200000018ff */
[----:B------:R-:W1:Y:S05]  /*6670*/  LDSM.16.M88.4 R196, [R223+0x7c00] ;  /* 0x007c0000dfc4783b */ /* 0x000e6a0000000200 */
        /* <DEDUP_REMOVED lines=12> */
[C---:B------:R-:W-:Y:S06]  /*6740*/  HMMA.16816.F32 R64, R32.reuse, R52, R64 ;  /* 0x000000342040723c */ /* 0x040fec0000001840 */
[C---:B------:R-:W-:Y:S01]  /*6750*/  HMMA.16816.F32 R188, R32.reuse, R46, R188 ;  /* 0x0000002e20bc723c */ /* 0x040fe200000018bc */
[----:B------:R-:W3:Y:S05]  /*6760*/  LDSM.16.M88.4 R44, [R220+0x7000] ;  /* 0x00700000dc2c783b */ /* 0x000eea0000000200 */
[C---:B------:R-:W-:Y:S01]  /*6770*/  HMMA.16816.F32 R180, R32.reuse, R42, R180 ;  /* 0x0000002a20b4723c */ /* 0x040fe200000018b4 */
[----:B------:R-:W5:Y:S05]  /*6780*/  LDSM.16.M88.4 R40, [R220+0x7400] ;  /* 0x00740000dc28783b */ /* 0x000f6a0000000200 */
[C---:B------:R-:W-:Y:S01]  /*6790*/  HMMA.16816.F32 R172, R32.reuse, R38, R172 ;  /* 0x0000002620ac723c */ /* 0x040fe200000018ac */
[----:B------:R-:W5:Y:S05]  /*67a0*/  LDSM.16.M88.4 R36, [R220+0x7800] ;  /* 0x00780000dc24783b */ /* 0x000f6a0000000200 */
[----:B------:R-:W-:Y:S01]  /*67b0*/  HMMA.16816.F32 R56, R32, R54, R56 ;  /* 0x000000362038723c */ /* 0x000fe20000001838 */
[----:B------:R-:W5:Y:S04]  /*67c0*/  LDSM.16.M88.4 R32, [R220+0x7c00] ;  /* 0x007c0000dc20783b */ /* 0x000f680000000200 */
[----:B------:R-:W5:Y:S01]  /*67d0*/  LDSM.16.M88.4 R52, [R222+0x2000] ;  /* 0x00200000de34783b */ /* 0x000f620000000200 */
[C---:B--2---:R-:W-:Y:S06]  /*67e0*/  HMMA.16816.F32 R28, R212.reuse, R208, R28 ;  /* 0x000000d0d41c723c */ /* 0x044fec000000181c */
[C---:B------:R-:W-:Y:S06]  /*67f0*/  HMMA.16816.F32 R20, R212.reuse, R204, R20 ;  /* 0x000000ccd414723c */ /* 0x040fec0000001814 */
[C---:B----4-:R-:W-:Y:S06]  /*6800*/  HMMA.16816.F32 R12, R212.reuse, R200, R12 ;  /* 0x000000c8d40c723c */ /* 0x050fec000000180c */
[C---:B-1----:R-:W-:Y:S06]  /*6810*/  HMMA.16816.F32 R4, R212.reuse, R196, R4 ;  /* 0x000000c4d404723c */ /* 0x042fec0000001804 */
[C---:B------:R-:W-:Y:S06]  /*6820*/  HMMA.16816.F32 R24, R212.reuse, R210, R24 ;  /* 0x000000d2d418723c */ /* 0x040fec0000001818 */
[C---:B------:R-:W-:Y:S06]  /*6830*/  HMMA.16816.F32 R16, R212.reuse, R206, R16 ;  /* 0x000000ced410723c */ /* 0x040fec0000001810 */
[C---:B------:R-:W-:Y:S06]  /*6840*/  HMMA.16816.F32 R8, R212.reuse, R202, R8 ;  /* 0x000000cad408723c */ /* 0x040fec0000001808 */
[----:B------:R-:W-:Y:S06]  /*6850*/  HMMA.16816.F32 R60, R212, R198, R60 ;  /* 0x000000c6d43c723c */ /* 0x000fec000000183c */
[C---:B------:R-:W-:Y:S06]  /*6860*/  HMMA.16816.F32 R192, R216.reuse, R208, R192 ;  /* 0x000000d0d8c0723c */ /* 0x040fec00000018c0 */
[C---:B------:R-:W-:Y:S01]  /*6870*/  HMMA.16816.F32 R188, R216.reuse, R210, R188 ;  /* 0x000000d2d8bc723c */ /* 0x040fe200000018bc */
[----:B------:R-:W-:Y:S05]  /*6880*/  LDSM.16.M88.4 R208, [R223+0x8c00] ;  /* 0x008c0000dfd0783b */ /* 0x000fea0000000200 */
[C---:B------:R-:W-:Y:S06]  /*6890*/  HMMA.16816.F32 R184, R216.reuse, R204, R184 ;  /* 0x000000ccd8b8723c */ /* 0x040fec00000018b8 */
[C---:B------:R-:W-:Y:S01]  /*68a0*/  HMMA.16816.F32 R180, R216.reuse, R206, R180 ;  /* 0x000000ced8b4723c */ /* 0x040fe200000018b4 */
[----:B------:R-:W-:Y:S05]  /*68b0*/  LDSM.16.M88.4 R204, [R223+0x8400] ;  /* 0x00840000dfcc783b */ /* 0x000fea0000000200 */
[C---:B------:R-:W-:Y:S06]  /*68c0*/  HMMA.16816.F32 R176, R216.reuse, R200, R176 ;  /* 0x000000c8d8b0723c */ /* 0x040fec00000018b0 */
[C---:B------:R-:W-:Y:S06]  /*68d0*/  HMMA.16816.F32 R64, R216.reuse, R196, R64 ;  /* 0x000000c4d840723c */ /* 0x040fec0000001840 */
[----:B------:R-:W-:Y:S01]  /*68e0*/  HMMA.16816.F32 R56, R216, R198, R56 ;  /* 0x000000c6d838723c */ /* 0x000fe20000001838 */
[----:B------:R-:W-:Y:S05]  /*68f0*/  LDSM.16.M88.4 R196, [R223+0x8000] ;  /* 0x00800000dfc4783b */ /* 0x000fea0000000200 */
[C---:B---3--:R-:W-:Y:S06]  /*6900*/  HMMA.16816.F32 R28, R48.reuse, R44, R28 ;  /* 0x0000002c301c723c */ /* 0x048fec000000181c */
[C---:B------:R-:W-:Y:S06]  /*6910*/  HMMA.16816.F32 R24, R48.reuse, R46, R24 ;  /* 0x0000002e3018723c */ /* 0x040fec0000001818 */
[C---:B-----5:R-:W-:Y:S06]  /*6920*/  HMMA.16816.F32 R20, R48.reuse, R40, R20 ;  /* 0x000000283014723c */ /* 0x060fec0000001814 */
[C---:B------:R-:W-:Y:S06]  /*6930*/  HMMA.16816.F32 R16, R48.reuse, R42, R16 ;  /* 0x0000002a3010723c */ /* 0x040fec0000001810 */
[C---:B------:R-:W-:Y:S06]  /*6940*/  HMMA.16816.F32 R12, R48.reuse, R36, R12 ;  /* 0x00000024300c723c */ /* 0x040fec000000180c */
[C---:B------:R-:W-:Y:S06]  /*6950*/  HMMA.16816.F32 R8, R48.reuse, R38, R8 ;  /* 0x000000263008723c */ /* 0x040fec0000001808 */
[C---:B------:R-:W-:Y:S06]  /*6960*/  HMMA.16816.F32 R4, R48.reuse, R32, R4 ;  /* 0x000000203004723c */ /* 0x040fec0000001804 */
[----:B------:R-:W-:Y:S01]  /*6970*/  HMMA.16816.F32 R60, R48, R34, R60 ;  /* 0x00000022303c723c */ /* 0x000fe2000000183c */
[----:B------:R-:W1:Y:S05]  /*6980*/  LDSM.16.M88.4 R48, [R224+0x5000] ;  /* 0x00500000e030783b */ /* 0x000e6a0000000200 */
[----:B------:R-:W-:Y:S01]  /*6990*/  HMMA.16816.F32 R172, R216, R202, R172 ;  /* 0x000000cad8ac723c */ /* 0x000fe200000018ac */
[----:B------:R-:W2:Y:S05]  /*69a0*/  LDSM.16.M88.4 R200, [R224+0x4000] ;  /* 0x00400000e0c8783b */ /* 0x000eaa0000000200 */
[C---:B------:R-:W-:Y:S06]  /*69b0*/  HMMA.16816.F32 R192, R52.reuse, R44, R192 ;  /* 0x0000002c34c0723c */ /* 0x040fec00000018c0 */
[C---:B------:R-:W-:Y:S01]  /*69c0*/  HMMA.16816.F32 R188, R52.reuse, R46, R188 ;  /* 0x0000002e34bc723c */ /* 0x040fe200000018bc */
[----:B------:R-:W-:Y:S05]  /*69d0*/  LDSM.16.M88.4 R44, [R223+0x8800] ;  /* 0x00880000df2c783b */ /* 0x000fea0000000200 */
[C---:B------:R-:W-:Y:S06]  /*69e0*/  HMMA.16816.F32 R184, R52.reuse, R40, R184 ;  /* 0x0000002834b8723c */ /* 0x040fec00000018b8 */
[C---:B------:R-:W-:Y:S01]  /*69f0*/  HMMA.16816.F32 R212, R52.reuse, R42, R180 ;  /* 0x0000002a34d4723c */ /* 0x040fe200000018b4 */
[----:B------:R-:W-:Y:S04]  /*6a00*/  LDSM.16.M88.4 R40, [R220+0x8000] ;  /* 0x00800000dc28783b */ /* 0x000fe80000000200 */
[----:B------:R-:W-:Y:S01]  /*6a10*/  LDSM.16.M88.4 R180, [R222+0x4000] ;  /* 0x00400000deb4783b */ /* 0x000fe20000000200 */
[----:B------:R-:W-:Y:S03]  /*6a20*/  HMMA.16816.F32 R216, R52, R36, R176 ;  /* 0x0000002434d8723c */ /* 0x000fe600000018b0 */
[----:B------:R-:W3:Y:S03]  /*6a30*/  LDSM.16.M88.4 R176, [R222+0x5000] ;  /* 0x00500000deb0783b */ /* 0x000ee60000000200 */
[----:B-1----:R-:W-:Y:S01]  /*6a40*/  HMMA.16816.F32 R28, R48, R196, R28 ;  /* 0x000000c4301c723c */ /* 0x002fe2000000181c */
[----:B------:R-:W-:-:S05]  /*6a50*/  VIADD R36, R0, 0x8 ;  /* 0x0000000800247836 */ /* 0x000fca0000000000 */
[----:B--2---:R-:W-:Y:S01]  /*6a60*/  HMMA.16816.F32 R192, R200, R196, R192 ;  /* 0x000000c4c8c0723c */ /* 0x004fe200000018c0 */
[----:B------:R-:W-:-:S05]  /*6a70*/  I2FP.F32.S32 R37, R36 ;  /* 0x0000002400257245 */ /* 0x000fca0000201400 */
[----:B------:R-:W-:Y:S06]  /*6a80*/  HMMA.16816.F32 R24, R48, R198, R24 ;  /* 0x000000c63018723c */ /* 0x000fec0000001818 */
[C---:B------:R-:W-:Y:S06]  /*6a90*/  HMMA.16816.F32 R64, R52.reuse, R32, R64 ;  /* 0x000000203440723c */ /* 0x040fec0000001840 */
[----:B------:R-:W-:Y:S01]  /*6aa0*/  HMMA.16816.F32 R56, R52, R34, R56 ;  /* 0x000000223438723c */ /* 0x000fe20000001838 */
[----:B------:R-:W1:Y:S05]  /*6ab0*/  LDSM.16.M88.4 R32, [R220+0x8400] ;  /* 0x00840000dc20783b */ /* 0x000e6a0000000200 */
[----:B------:R-:W-:Y:S06]  /*6ac0*/  HMMA.16816.F32 R188, R200, R198, R188 ;  /* 0x000000c6c8bc723c */ /* 0x000fec00000018bc */
[----:B------:R-:W-:Y:S06]  /*6ad0*/  HMMA.16816.F32 R20, R48, R204, R20 ;  /* 0x000000cc3014723c */ /* 0x000fec0000001814 */
[-C--:B---3--:R-:W-:Y:S06]  /*6ae0*/  HMMA.16816.F32 R28, R176, R40.reuse, R28 ;  /* 0x00000028b01c723c */ /* 0x088fec000000181c */
[----:B------:R-:W-:Y:S06]  /*6af0*/  HMMA.16816.F32 R192, R180, R40, R192 ;  /* 0x00000028b4c0723c */ /* 0x000fec00000018c0 */
[----:B------:R-:W-:Y:S06]  /*6b00*/  HMMA.16816.F32 R184, R200, R204, R184 ;  /* 0x000000ccc8b8723c */ /* 0x000fec00000018b8 */
[-C--:B------:R-:W-:Y:S06]  /*6b10*/  HMMA.16816.F32 R24, R176, R42.reuse, R24 ;  /* 0x0000002ab018723c */ /* 0x080fec0000001818 */
[----:B------:R-:W-:Y:S06]  /*6b20*/  HMMA.16816.F32 R188, R180, R42, R188 ;  /* 0x0000002ab4bc723c */ /* 0x000fec00000018bc */
[-C--:B------:R-:W-:Y:S06]  /*6b30*/  HMMA.16816.F32 R16, R48, R206.reuse, R16 ;  /* 0x000000ce3010723c */ /* 0x080fec0000001810 */
[----:B------:R-:W-:Y:S06]  /*6b40*/  HMMA.16816.F32 R212, R200, R206, R212 ;  /* 0x000000cec8d4723c */ /* 0x000fec00000018d4 */
[----:B------:R-:W-:Y:S06]  /*6b50*/  HMMA.16816.F32 R172, R52, R38, R172 ;  /* 0x0000002634ac723c */ /* 0x000fec00000018ac */
[----:B-1----:R-:W-:Y:S01]  /*6b60*/  HMMA.16816.F32 R20, R176, R32, R20 ;  /* 0x00000020b014723c */ /* 0x002fe20000001814 */
[----:B------:R-:W-:-:S05]  /*6b70*/  I2FP.F32.S32 R38, R2 ;  /* 0x0000000200267245 */ /* 0x000fca0000201400 */
[C---:B------:R-:W-:Y:S01]  /*6b80*/  FFMA.FTZ R29, R38.reuse, UR5, R29 ;  /* 0x00000005261d7c23 */ /* 0x040fe2000801001d */
[C---:B------:R-:W-:Y:S01]  /*6b90*/  FFMA.FTZ R2, R38.reuse, UR5, R193 ;  /* 0x0000000526027c23 */ /* 0x040fe200080100c1 */
[C---:B------:R-:W-:Y:S01]  /*6ba0*/  FFMA.FTZ R195, R38.reuse, UR5, R195 ;  /* 0x0000000526c37c23 */ /* 0x040fe200080100c3 */
[----:B------:R-:W-:Y:S01]  /*6bb0*/  FFMA.FTZ R240, R38, UR5, R31 ;  /* 0x0000000526f07c23 */ /* 0x000fe2000801001f */
[C---:B------:R-:W-:Y:S02]  /*6bc0*/  HMMA.16816.F32 R12, R48.reuse, R44, R12 ;  /* 0x0000002c300c723c */ /* 0x040fe4000000180c */
[----:B------:R-:W-:Y:S02]  /*6bd0*/  FSEL R2, R2, -INF , !P0 ;  /* 0xff80000002027808 */ /* 0x000fe40004000000 */
[----:B------:R-:W-:Y:S02]  /*6be0*/  FSEL R31, R195, -INF , !P6 ;  /* 0xff800000c31f7808 */ /* 0x000fe40007000000 */
[----:B------:R-:W-:Y:S01]  /*6bf0*/  HMMA.16816.F32 R8, R48, R46, R8 ;  /* 0x0000002e3008723c */ /* 0x000fe20000001808 */
[----:B------:R-:W-:-:S02]  /*6c00*/  FSEL R240, R240, -INF , !P1 ;  /* 0xff800000f0f07808 */ /* 0x000fc40004800000 */
[C---:B------:R-:W-:Y:S02]  /*6c10*/  ISETP.GE.AND P0, PT, R36.reuse, R226, PT ;  /* 0x000000e22400720c */ /* 0x040fe40003f06270 */
[C---:B------:R-:W-:Y:S01]  /*6c20*/  ISETP.GE.AND P6, PT, R36.reuse, R170, PT ;  /* 0x000000aa2400720c */ /* 0x040fe20003fc6270 */
[----:B------:R-:W-:Y:S01]  /*6c30*/  HMMA.16816.F32 R4, R48, R208, R4 ;  /* 0x000000d03004723c */ /* 0x000fe20000001804 */
[----:B------:R-:W-:-:S05]  /*6c40*/  ISETP.GE.AND P1, PT, R36, R3, PT ;  /* 0x000000032400720c */ /* 0x000fca0003f26270 */
[----:B------:R-:W-:Y:S06]  /*6c50*/  HMMA.16816.F32 R60, R48, R210, R60 ;  /* 0x000000d2303c723c */ /* 0x000fec000000183c */
[----:B------:R-:W-:Y:S01]  /*6c60*/  HMMA.16816.F32 R184, R180, R32, R184 ;  /* 0x00000020b4b8723c */ /* 0x000fe200000018b8 */
[----:B------:R-:W-:Y:S01]  /*6c70*/  FSEL R48, R29, -INF , !P2 ;  /* 0xff8000001d307808 */ /* 0x000fe20005000000 */
[C---:B------:R-:W-:Y:S01]  /*6c80*/  FFMA.FTZ R50, R37.reuse, UR5, R188 ;  /* 0x0000000525327c23 */ /* 0x040fe200080100bc */
[----:B------:R-:W-:Y:S01]  /*6c90*/  FFMA.FTZ R29, R37, UR5, R190 ;  /* 0x00000005251d7c23 */ /* 0x000fe200080100be */
[----:B------:R-:W-:-:S02]  /*6ca0*/  ISETP.GE.AND P2, PT, R36, R169, PT ;  /* 0x000000a92400720c */ /* 0x000fc40003f46270 */
[----:B------:R-:W-:Y:S01]  /*6cb0*/  HMMA.16816.F32 R216, R200, R44, R216 ;  /* 0x0000002cc8d8723c */ /* 0x000fe200000018d8 */
[C---:B------:R-:W-:Y:S01]  /*6cc0*/  FFMA.FTZ R33, R37.reuse, UR5, R24 ;  /* 0x0000000525217c23 */ /* 0x040fe20008010018 */
[----:B------:R-:W-:Y:S02]  /*6cd0*/  VIADD R32, R0, 0x9 ;  /* 0x0000000900207836 */ /* 0x000fe40000000000 */
[----:B------:R-:W-:Y:S01]  /*6ce0*/  FFMA.FTZ R24, R37, UR5, R26 ;  /* 0x0000000525187c23 */ /* 0x000fe2000801001a */
[----:B------:R-:W-:Y:S01]  /*6cf0*/  FSEL R50, R50, -INF , !P0 ;  /* 0xff80000032327808 */ /* 0x000fe20004000000 */
[----:B------:R-:W1:Y:S01]  /*6d00*/  LDSM.16.M88.4 R36, [R220+0x8800] ;  /* 0x00880000dc24783b */ /* 0x000e620000000200 */
[----:B------:R-:W-:Y:S01]  /*6d10*/  FSEL R29, R29, -INF , !P6 ;  /* 0xff8000001d1d7808 */ /* 0x000fe20007000000 */
[----:B------:R-:W-:Y:S01]  /*6d20*/  HMMA.16816.F32 R16, R176, R34, R16 ;  /* 0x00000022b010723c */ /* 0x000fe20000001810 */
[----:B------:R-:W-:Y:S02]  /*6d30*/  FSEL R26, R33, -INF , !P2 ;  /* 0xff800000211a7808 */ /* 0x000fe40005000000 */
[----:B------:R-:W-:-:S02]  /*6d40*/  I2FP.F32.S32 R40, R32 ;  /* 0x0000002000287245 */ /* 0x000fc40000201400 */
[----:B------:R-:W-:Y:S01]  /*6d50*/  FSEL R24, R24, -INF , !P1 ;  /* 0xff80000018187808 */ /* 0x000fe20004800000 */
[----:B------:R-:W-:Y:S01]  /*6d60*/  HMMA.16816.F32 R212, R180, R34, R212 ;  /* 0x00000022b4d4723c */ /* 0x000fe200000018d4 */
[----:B------:R-:W-:Y:S01]  /*6d70*/  ISETP.GE.AND P0, PT, R32, R226, PT ;  /* 0x000000e22000720c */ /* 0x000fe20003f06270 */
[----:B------:R-:W-:Y:S01]  /*6d80*/  FFMA.FTZ R52, R40, UR5, R189 ;  /* 0x0000000528347c23 */ /* 0x000fe200080100bd */
[----:B------:R-:W-:Y:S01]  /*6d90*/  ISETP.GE.AND P6, PT, R32, R170, PT ;  /* 0x000000aa2000720c */ /* 0x000fe20003fc6270 */
[----:B------:R-:W-:Y:S01]  /*6da0*/  FFMA.FTZ R191, R40, UR5, R191 ;  /* 0x0000000528bf7c23 */ /* 0x000fe200080100bf */
[----:B------:R-:W-:Y:S01]  /*6db0*/  ISETP.GE.AND P2, PT, R32, R169, PT ;  /* 0x000000a92000720c */ /* 0x000fe20003f46270 */
[----:B------:R-:W-:Y:S01]  /*6dc0*/  FFMA.FTZ R44, R40, UR5, R25 ;  /* 0x00000005282c7c23 */ /* 0x000fe20008010019 */
[----:B------:R-:W-:Y:S01]  /*6dd0*/  ISETP.GE.AND P1, PT, R32, R3, PT ;  /* 0x000000032000720c */ /* 0x000fe20003f26270 */
[----:B------:R-:W-:Y:S02]  /*6de0*/  VIADD R32, R0, 0x10 ;  /* 0x0000001000207836 */ /* 0x000fe40000000000 */
[----:B------:R-:W-:Y:S01]  /*6df0*/  FFMA.FTZ R246, R40, UR5, R27 ;  /* 0x0000000528f67c23 */ /* 0x000fe2000801001b */
[----:B------:R-:W-:Y:S01]  /*6e00*/  FSEL R52, R52, -INF , !P0 ;  /* 0xff80000034347808 */ /* 0x000fe20004000000 */
[----:B------:R-:W-:Y:S01]  /*6e10*/  HMMA.16816.F32 R172, R200, R46, R172 ;  /* 0x0000002ec8ac723c */ /* 0x000fe200000018ac */
[----:B------:R-:W-:-:S02]  /*6e20*/  FSEL R25, R191, -INF , !P6 ;  /* 0xff800000bf197808 */ /* 0x000fc40007000000 */
[----:B------:R-:W-:Y:S02]  /*6e30*/  I2FP.F32.S32 R27, R32 ;  /* 0x00000020001b7245 */ /* 0x000fe40000201400 */
[----:B------:R-:W-:Y:S01]  /*6e40*/  FSEL R44, R44, -INF , !P2 ;  /* 0xff8000002c2c7808 */ /* 0x000fe20005000000 */
[----:B------:R-:W-:Y:S01]  /*6e50*/  HMMA.16816.F32 R64, R200, R208, R64 ;  /* 0x000000d0c840723c */ /* 0x000fe20000001840 */
[----:B------:R-:W-:Y:S01]  /*6e60*/  FSEL R246, R246, -INF , !P1 ;  /* 0xff800000f6f67808 */ /* 0x000fe20004800000 */
[C---:B------:R-:W-:Y:S01]  /*6e70*/  FFMA.FTZ R20, R27.reuse, UR5, R20 ;  /* 0x000000051b147c23 */ /* 0x040fe20008010014 */
[C---:B------:R-:W-:Y:S01]  /*6e80*/  ISETP.GE.AND P0, PT, R32.reuse, R226, PT ;  /* 0x000000e22000720c */ /* 0x040fe20003f06270 */
[C---:B------:R-:W-:Y:S01]  /*6e90*/  FFMA.FTZ R42, R27.reuse, UR5, R22 ;  /* 0x000000051b2a7c23 */ /* 0x040fe20008010016 */
[C---:B------:R-:W-:Y:S01]  /*6ea0*/  ISETP.GE.AND P6, PT, R32.reuse, R170, PT ;  /* 0x000000aa2000720c */ /* 0x040fe20003fc6270 */
[C---:B------:R-:W-:Y:S01]  /*6eb0*/  FFMA.FTZ R54, R27.reuse, UR5, R184 ;  /* 0x000000051b367c23 */ /* 0x040fe200080100b8 */
[C---:B------:R-:W-:Y:S01]  /*6ec0*/  ISETP.GE.AND P2, PT, R32.reuse, R169, PT ;  /* 0x000000a92000720c */ /* 0x040fe20003f46270 */
[----:B------:R-:W-:Y:S01]  /*6ed0*/  FFMA.FTZ R43, R27, UR5, R186 ;  /* 0x000000051b2b7c23 */ /* 0x000fe200080100ba */
[----:B------:R-:W-:Y:S01]  /*6ee0*/  ISETP.GE.AND P1, PT, R32, R3, PT ;  /* 0x000000032000720c */ /* 0x000fe20003f26270 */
[----:B------:R-:W-:Y:S01]  /*6ef0*/  VIADD R32, R0, 0x11 ;  /* 0x0000001100207836 */ /* 0x000fe20000000000 */
[----:B------:R-:W-:Y:S01]  /*6f00*/  FSEL R164, R20, -INF , !P2 ;  /* 0xff80000014a47808 */ /* 0x000fe20005000000 */
[----:B------:R-:W-:Y:S01]  /*6f10*/  VIADD R20, R0, 0x18 ;  /* 0x0000001800147836 */ /* 0x000fe20000000000 */
[----:B------:R-:W-:Y:S01]  /*6f20*/  FSEL R54, R54, -INF , !P0 ;  /* 0xff80000036367808 */ /* 0x000fe20004000000 */
[----:B------:R-:W-:Y:S01]  /*6f30*/  VIADD R27, R0, 0x20 ;  /* 0x00000020001b7836 */ /* 0x000fe20000000000 */
[----:B------:R-:W-:Y:S01]  /*6f40*/  I2FP.F32.S32 R22, R32 ;  /* 0x0000002000167245 */ /* 0x000fe20000201400 */
[----:B-1----:R-:W-:Y:S01]  /*6f50*/  HMMA.16816.F32 R12, R176, R36, R12 ;  /* 0x00000024b00c723c */ /* 0x002fe2000000180c */
[----:B------:R-:W-:-:S02]  /*6f60*/  FSEL R43, R43, -INF , !P6 ;  /* 0xff8000002b2b7808 */ /* 0x000fc40007000000 */
[----:B------:R-:W-:Y:S01]  /*6f70*/  FSEL R42, R42, -INF , !P1 ;  /* 0xff8000002a2a7808 */ /* 0x000fe20004800000 */
[C---:B------:R-:W-:Y:S01]  /*6f80*/  FFMA.FTZ R46, R22.reuse, UR5, R185 ;  /* 0x00000005162e7c23 */ /* 0x040fe200080100b9 */
[C---:B------:R-:W-:Y:S01]  /*6f90*/  FFMA.FTZ R41, R22.reuse, UR5, R187 ;  /* 0x0000000516297c23 */ /* 0x040fe200080100bb */
[C---:B------:R-:W-:Y:S01]  /*6fa0*/  FFMA.FTZ R21, R22.reuse, UR5, R21 ;  /* 0x0000000516157c23 */ /* 0x040fe20008010015 */
[----:B------:R-:W-:Y:S01]  /*6fb0*/  FFMA.FTZ R34, R22, UR5, R23 ;  /* 0x0000000516227c23 */ /* 0x000fe20008010017 */
[C---:B------:R-:W-:Y:S01]  /*6fc0*/  ISETP.GE.AND P0, PT, R32.reuse, R226, PT ;  /* 0x000000e22000720c */ /* 0x040fe20003f06270 */
[----:B------:R-:W-:Y:S01]  /*6fd0*/  HMMA.16816.F32 R216, R180, R36, R216 ;  /* 0x00000024b4d8723c */ /* 0x000fe200000018d8 */
[C---:B------:R-:W-:Y:S02]  /*6fe0*/  ISETP.GE.AND P6, PT, R32.reuse, R170, PT ;  /* 0x000000aa2000720c */ /* 0x040fe40003fc6270 */
[C---:B------:R-:W-:Y:S02]  /*6ff0*/  ISETP.GE.AND P2, PT, R32.reuse, R169, PT ;  /* 0x000000a92000720c */ /* 0x040fe40003f46270 */
[----:B------:R-:W-:Y:S01]  /*7000*/  ISETP.GE.AND P1, PT, R32, R3, PT ;  /* 0x000000032000720c */ /* 0x000fe20003f26270 */
[----:B------:R-:W-:Y:S01]  /*7010*/  HMMA.16816.F32 R8, R176, R38, R8 ;  /* 0x00000026b008723c */ /* 0x000fe20000001808 */
[----:B------:R-:W-:-:S02]  /*7020*/  I2FP.F32.S32 R23, R20 ;  /* 0x0000001400177245 */ /* 0x000fc40000201400 */
[----:B------:R-:W-:Y:S02]  /*7030*/  FSEL R46, R46, -INF , !P0 ;  /* 0xff8000002e2e7808 */ /* 0x000fe40004000000 */
[----:B------:R-:W-:Y:S01]  /*7040*/  FSEL R41, R41, -INF , !P6 ;  /* 0xff80000029297808 */ /* 0x000fe20007000000 */
[----:B------:R-:W-:Y:S01]  /*7050*/  FFMA.FTZ R212, R23, UR5, R212 ;  /* 0x0000000517d47c23 */ /* 0x000fe200080100d4 */
[----:B------:R-:W-:Y:S01]  /*7060*/  FSEL R190, R21, -INF , !P2 ;  /* 0xff80000015be7808 */ /* 0x000fe20005000000 */
[C---:B------:R-:W-:Y:S01]  /*7070*/  FFMA.FTZ R205, R23.reuse, UR5, R214 ;  /* 0x0000000517cd7c23 */ /* 0x040fe200080100d6 */
[----:B------:R-:W-:Y:S01]  /*7080*/  FSEL R34, R34, -INF , !P1 ;  /* 0xff80000022227808 */ /* 0x000fe20004800000 */
[C---:B------:R-:W-:Y:S01]  /*7090*/  FFMA.FTZ R188, R23.reuse, UR5, R16 ;  /* 0x0000000517bc7c23 */ /* 0x040fe20008010010 */
[C---:B------:R-:W-:Y:S01]  /*70a0*/  ISETP.GE.AND P0, PT, R20.reuse, R226, PT ;  /* 0x000000e21400720c */ /* 0x040fe20003f06270 */
[----:B------:R-:W-:Y:S01]  /*70b0*/  FFMA.FTZ R32, R23, UR5, R18 ;  /* 0x0000000517207c23 */ /* 0x000fe20008010012 */
[C---:B------:R-:W-:Y:S01]  /*70c0*/  ISETP.GE.AND P6, PT, R20.reuse, R170, PT ;  /* 0x000000aa1400720c */ /* 0x040fe20003fc6270 */
[----:B------:R-:W-:Y:S01]  /*70d0*/  HMMA.16816.F32 R56, R200, R210, R56 ;  /* 0x000000d2c838723c */ /* 0x000fe20000001838 */
[----:B------:R-:W-:-:S02]  /*70e0*/  ISETP.GE.AND P2, PT, R20, R169, PT ;  /* 0x000000a91400720c */ /* 0x000fc40003f46270 */
[----:B------:R-:W-:Y:S01]  /*70f0*/  ISETP.GE.AND P1, PT, R20, R3, PT ;  /* 0x000000031400720c */ /* 0x000fe20003f26270 */
[----:B------:R-:W-:Y:S01]  /*7100*/  VIADD R20, R0, 0x19 ;  /* 0x0000001900147836 */ /* 0x000fe20000000000 */
[----:B------:R-:W-:Y:S01]  /*7110*/  FSEL R16, R212, -INF , !P0 ;  /* 0xff800000d4107808 */ /* 0x000fe20004000000 */
[----:B------:R-:W-:Y:S01]  /*7120*/  HMMA.16816.F32 R172, R180, R38, R172 ;  /* 0x00000026b4ac723c */ /* 0x000fe200000018ac */
[----:B------:R-:W-:Y:S02]  /*7130*/  FSEL R205, R205, -INF , !P6 ;  /* 0xff800000cdcd7808 */ /* 0x000fe40007000000 */
[----:B------:R-:W-:Y:S02]  /*7140*/  FSEL R188, R188, -INF , !P2 ;  /* 0xff800000bcbc7808 */ /* 0x000fe40005000000 */
[----:B------:R-:W-:Y:S02]  /*7150*/  FSEL R32, R32, -INF , !P1 ;  /* 0xff80000020207808 */ /* 0x000fe40004800000 */
[----:B------:R-:W-:-:S02]  /*7160*/  ISETP.GE.AND P0, PT, R20, R226, PT ;  /* 0x000000e21400720c */ /* 0x000fc40003f06270 */
[C---:B------:R-:W-:Y:S02]  /*7170*/  ISETP.GE.AND P6, PT, R20.reuse, R170, PT ;  /* 0x000000aa1400720c */ /* 0x040fe40003fc6270 */
[C---:B------:R-:W-:Y:S02]  /*7180*/  ISETP.GE.AND P2, PT, R20.reuse, R169, PT ;  /* 0x000000a91400720c */ /* 0x040fe40003f46270 */
[----:B------:R-:W-:Y:S02]  /*7190*/  I2FP.F32.S32 R18, R20 ;  /* 0x0000001400127245 */ /* 0x000fe40000201400 */
[----:B------:R-:W-:Y:S02]  /*71a0*/  ISETP.GE.AND P1, PT, R20, R3, PT ;  /* 0x000000031400720c */ /* 0x000fe40003f26270 */
[----:B------:R-:W1:Y:S01]  /*71b0*/  LDSM.16.M88.4 R20, [R220+0x8c00] ;  /* 0x008c0000dc14783b */ /* 0x000e620000000200 */
[C---:B------:R-:W-:Y:S01]  /*71c0*/  FFMA.FTZ R17, R18.reuse, UR5, R17 ;  /* 0x0000000512117c23 */ /* 0x040fe20008010011 */
[C---:B------:R-:W-:Y:S01]  /*71d0*/  FFMA.FTZ R40, R18.reuse, UR5, R19 ;  /* 0x0000000512287c23 */ /* 0x040fe20008010013 */
[----:B------:R-:W-:Y:S01]  /*71e0*/  I2FP.F32.S32 R19, R27 ;  /* 0x0000001b00137245 */ /* 0x000fe20000201400 */
[C---:B------:R-:W-:Y:S01]  /*71f0*/  FFMA.FTZ R213, R18.reuse, UR5, R213 ;  /* 0x0000000512d57c23 */ /* 0x040fe200080100d5 */
[----:B------:R-:W-:Y:S01]  /*7200*/  FFMA.FTZ R207, R18, UR5, R215 ;  /* 0x0000000512cf7c23 */ /* 0x000fe200080100d7 */
[----:B------:R-:W-:Y:S01]  /*7210*/  FSEL R184, R17, -INF , !P2 ;  /* 0xff80000011b87808 */ /* 0x000fe20005000000 */
[----:B------:R-:W-:Y:S01]  /*7220*/  VIADD R17, R0, 0x21 ;  /* 0x0000002100117836 */ /* 0x000fe20000000000 */
[----:B------:R-:W-:Y:S01]  /*7230*/  FSEL R40, R40, -INF , !P1 ;  /* 0xff80000028287808 */ /* 0x000fe20004800000 */
[----:B------:R-:W-:Y:S01]  /*7240*/  FFMA.FTZ R14, R19, UR5, R14 ;  /* 0x00000005130e7c23 */ /* 0x000fe2000801000e */
[----:B------:R-:W-:Y:S01]  /*7250*/  ISETP.GE.AND P1, PT, R27, R3, PT ;  /* 0x000000031b00720c */ /* 0x000fe20003f26270 */
[C---:B------:R-:W-:Y:S01]  /*7260*/  FFMA.FTZ R208, R19.reuse, UR5, R12 ;  /* 0x0000000513d07c23 */ /* 0x040fe2000801000c */
[----:B------:R-:W-:Y:S01]  /*7270*/  I2FP.F32.S32 R12, R17 ;  /* 0x00000011000c7245 */ /* 0x000fe20000201400 */
[----:B------:R-:W-:Y:S01]  /*7280*/  FFMA.FTZ R214, R19, UR5, R216 ;  /* 0x0000000513d67c23 */ /* 0x000fe200080100d8 */
[----:B------:R-:W-:Y:S01]  /*7290*/  FSEL R196, R14, -INF , !P1 ;  /* 0xff8000000ec47808 */ /* 0x000fe20004800000 */
[----:B------:R-:W-:Y:S01]  /*72a0*/  VIADD R14, R0, 0x28 ;  /* 0x00000028000e7836 */ /* 0x000fe20000000000 */
[----:B------:R-:W-:Y:S01]  /*72b0*/  ISETP.GE.AND P1, PT, R17, R3, PT ;  /* 0x000000031100720c */ /* 0x000fe20003f26270 */
[C---:B------:R-:W-:Y:S01]  /*72c0*/  FFMA.FTZ R202, R12.reuse, UR5, R15 ;  /* 0x000000050cca7c23 */ /* 0x040fe2000801000f */
[----:B------:R-:W-:Y:S01]  /*72d0*/  ISETP.GE.AND P2, PT, R27, R169, PT ;  /* 0x000000a91b00720c */ /* 0x000fe20003f46270 */
[C---:B------:R-:W-:Y:S01]  /*72e0*/  FFMA.FTZ R217, R12.reuse, UR5, R217 ;  /* 0x000000050cd97c23 */ /* 0x040fe200080100d9 */
[----:B------:R-:W-:Y:S01]  /*72f0*/  I2FP.F32.S32 R15, R14 ;  /* 0x0000000e000f7245 */ /* 0x000fe20000201400 */
[C---:B------:R-:W-:Y:S01]  /*7300*/  FFMA.FTZ R187, R12.reuse, UR5, R219 ;  /* 0x000000050cbb7c23 */ /* 0x040fe200080100db */
[----:B------:R-:W-:Y:S01]  /*7310*/  FFMA.FTZ R13, R12, UR5, R13 ;  /* 0x000000050c0d7c23 */ /* 0x000fe2000801000d */
[----:B------:R-:W-:Y:S01]  /*7320*/  FSEL R18, R213, -INF , !P0 ;  /* 0xff800000d5127808 */ /* 0x000fe20004000000 */
[----:B------:R-:W-:Y:S01]  /*7330*/  FFMA.FTZ R185, R19, UR5, R218 ;  /* 0x0000000513b97c23 */ /* 0x000fe200080100da */
[----:B------:R-:W-:Y:S01]  /*7340*/  FSEL R207, R207, -INF , !P6 ;  /* 0xff800000cfcf7808 */ /* 0x000fe20007000000 */
[----:B------:R-:W-:Y:S01]  /*7350*/  VIADD R12, R0, 0x29 ;  /* 0x00000029000c7836 */ /* 0x000fe20000000000 */
[----:B------:R-:W-:Y:S01]  /*7360*/  FSEL R202, R202, -INF , !P1 ;  /* 0xff800000caca7808 */ /* 0x000fe20004800000 */
[----:B------:R-:W-:Y:S01]  /*7370*/  FFMA.FTZ R10, R15, UR5, R10 ;  /* 0x000000050f0a7c23 */ /* 0x000fe2000801000a */
[----:B------:R-:W-:Y:S01]  /*7380*/  ISETP.GE.AND P0, PT, R27, R226, PT ;  /* 0x000000e21b00720c */ /* 0x000fe20003f06270 */
[----:B------:R-:W-:Y:S01]  /*7390*/  FFMA.FTZ R236, R15, UR5, R8 ;  /* 0x000000050fec7c23 */ /* 0x000fe20008010008 */
[----:B------:R-:W-:Y:S01]  /*73a0*/  ISETP.GE.AND P6, PT, R27, R170, PT ;  /* 0x000000aa1b00720c */ /* 0x000fe20003fc6270 */
[C---:B------:R-:W-:Y:S01]  /*73b0*/  FFMA.FTZ R172, R15.reuse, UR5, R172 ;  /* 0x000000050fac7c23 */ /* 0x040fe200080100ac */
[----:B------:R-:W-:Y:S01]  /*73c0*/  FSEL R208, R208, -INF , !P2 ;  /* 0xff800000d0d07808 */ /* 0x000fe20005000000 */
[----:B------:R-:W-:Y:S01]  /*73d0*/  FFMA.FTZ R174, R15, UR5, R174 ;  /* 0x000000050fae7c23 */ /* 0x000fe200080100ae */
[----:B------:R-:W-:Y:S01]  /*73e0*/  ISETP.GE.AND P1, PT, R14, R3, PT ;  /* 0x000000030e00720c */ /* 0x000fe20003f26270 */
[----:B------:R-:W-:-:S04]  /*73f0*/  DEPBAR.LE SB0, 0x0 ;  /* 0x000080000000791a */ /* 0x000fc80000000000 */
[-C--:B-1----:R-:W-:Y:S01]  /*7400*/  HMMA.16816.F32 R4, R176, R20.reuse, R4 ;  /* 0x00000014b004723c */ /* 0x082fe20000001804 */
[-C--:B------:R-:W-:Y:S02]  /*7410*/  ISETP.GE.AND P2, PT, R17, R169.reuse, PT ;  /* 0x000000a91100720c */ /* 0x080fe40003f46270 */
[----:B------:R-:W-:Y:S02]  /*7420*/  FSEL R214, R214, -INF , !P0 ;  /* 0xff800000d6d67808 */ /* 0x000fe40004000000 */
[----:B------:R-:W-:Y:S01]  /*7430*/  FSEL R185, R185, -INF , !P6 ;  /* 0xff800000b9b97808 */ /* 0x000fe20007000000 */
[C---:B------:R-:W-:Y:S01]  /*7440*/  HMMA.16816.F32 R64, R180.reuse, R20, R64 ;  /* 0x00000014b440723c */ /* 0x040fe20000001840 */
[----:B------:R-:W-:Y:S02]  /*7450*/  I2FP.F32.S32 R8, R12 ;  /* 0x0000000c00087245 */ /* 0x000fe40000201400 */
[----:B------:R-:W-:Y:S01]  /*7460*/  FSEL R206, R10, -INF , !P1 ;  /* 0xff8000000ace7808 */ /* 0x000fe20004800000 */
[----:B------:R-:W-:Y:S01]  /*7470*/  VIADD R10, R0, 0x30 ;  /* 0x00000030000a7836 */ /* 0x000fe20000000000 */
[C---:B------:R-:W-:Y:S01]  /*7480*/  ISETP.GE.AND P0, PT, R17.reuse, R226, PT ;  /* 0x000000e21100720c */ /* 0x040fe20003f06270 */
[-C--:B------:R-:W-:Y:S01]  /*7490*/  HMMA.16816.F32 R56, R180, R22.reuse, R56 ;  /* 0x00000016b438723c */ /* 0x080fe20000001838 */
[----:B------:R-:W-:Y:S01]  /*74a0*/  ISETP.GE.AND P6, PT, R17, R170, PT ;  /* 0x000000aa1100720c */ /* 0x000fe20003fc6270 */
[C---:B------:R-:W-:Y:S01]  /*74b0*/  FFMA.FTZ R238, R8.reuse, UR5, R9 ;  /* 0x0000000508ee7c23 */ /* 0x040fe20008010009 */
[----:B------:R-:W-:Y:S01]  /*74c0*/  FSEL R218, R13, -INF , !P2 ;  /* 0xff8000000dda7808 */ /* 0x000fe20005000000 */
[----:B------:R-:W-:Y:S01]  /*74d0*/  FFMA.FTZ R173, R8, UR5, R173 ;  /* 0x0000000508ad7c23 */ /* 0x000fe200080100ad */
[----:B------:R-:W-:Y:S01]  /*74e0*/  ISETP.GE.AND P2, PT, R14, R169, PT ;  /* 0x000000a90e00720c */ /* 0x000fe20003f46270 */
[C---:B------:R-:W-:Y:S01]  /*74f0*/  FFMA.FTZ R175, R8.reuse, UR5, R175 ;  /* 0x0000000508af7c23 */ /* 0x040fe200080100af */
[----:B------:R-:W-:Y:S01]  /*7500*/  FSEL R228, R217, -INF , !P0 ;  /* 0xff800000d9e47808 */ /* 0x000fe20004000000 */
[----:B------:R-:W-:Y:S01]  /*7510*/  FFMA.FTZ R11, R8, UR5, R11 ;  /* 0x00000005080b7c23 */ /* 0x000fe2000801000b */
[----:B------:R-:W-:Y:S01]  /*7520*/  FSEL R187, R187, -INF , !P6 ;  /* 0xff800000bbbb7808 */ /* 0x000fe20007000000 */
[----:B------:R-:W-:Y:S01]  /*7530*/  VIADD R8, R0, 0x31 ;  /* 0x0000003100087836 */ /* 0x000fe20000000000 */
[----:B------:R-:W-:Y:S01]  /*7540*/  BAR.SYNC.DEFER_BLOCKING 0x0 ;  /* 0x0000000000007b1d */ /* 0x000fe20000010000 */
[C---:B------:R-:W-:Y:S01]  /*7550*/  ISETP.GE.AND P0, PT, R14.reuse, R226, PT ;  /* 0x000000e20e00720c */ /* 0x040fe20003f06270 */
[----:B------:R-:W-:Y:S01]  /*7560*/  HMMA.16816.F32 R60, R176, R22, R60 ;  /* 0x00000016b03c723c */ /* 0x000fe2000000183c */
[----:B------:R-:W-:-:S02]  /*7570*/  ISETP.GE.AND P6, PT, R14, R170, PT ;  /* 0x000000aa0e00720c */ /* 0x000fc40003fc6270 */
[----:B------:R-:W-:Y:S02]  /*7580*/  FSEL R236, R236, -INF , !P2 ;  /* 0xff800000ecec7808 */ /* 0x000fe40005000000 */
[----:B------:R-:W-:Y:S02]  /*7590*/  I2FP.F32.S32 R9, R10 ;  /* 0x0000000a00097245 */ /* 0x000fe40000201400 */
[----:B------:R-:W-:Y:S02]  /*75a0*/  ISETP.GE.AND P2, PT, R12, R169, PT ;  /* 0x000000a90c00720c */ /* 0x000fe40003f46270 */
[----:B------:R-:W-:Y:S01]  /*75b0*/  FSEL R198, R172, -INF , !P0 ;  /* 0xff800000acc67808 */ /* 0x000fe20004000000 */
[C---:B------:R-:W-:Y:S01]  /*75c0*/  FFMA.FTZ R4, R9.reuse, UR5, R4 ;  /* 0x0000000509047c23 */ /* 0x040fe20008010004 */
[----:B------:R-:W-:Y:S01]  /*75d0*/  FSEL R189, R174, -INF , !P6 ;  /* 0xff800000aebd7808 */ /* 0x000fe20007000000 */
[C---:B------:R-:W-:Y:S01]  /*75e0*/  FFMA.FTZ R178, R9.reuse, UR5, R6 ;  /* 0x0000000509b27c23 */ /* 0x040fe20008010006 */
[C---:B------:R-:W-:Y:S01]  /*75f0*/  ISETP.GE.AND P0, PT, R12.reuse, R226, PT ;  /* 0x000000e20c00720c */ /* 0x040fe20003f06270 */
[C---:B------:R-:W-:Y:S01]  /*7600*/  FFMA.FTZ R64, R9.reuse, UR5, R64 ;  /* 0x0000000509407c23 */ /* 0x040fe20008010040 */
[C---:B------:R-:W-:Y:S01]  /*7610*/  ISETP.GE.AND P6, PT, R12.reuse, R170, PT ;  /* 0x000000aa0c00720c */ /* 0x040fe20003fc6270 */
[----:B------:R-:W-:Y:S01]  /*7620*/  FFMA.FTZ R66, R9, UR5, R66 ;  /* 0x0000000509427c23 */ /* 0x000fe20008010042 */
[----:B------:R-:W-:-:S02]  /*7630*/  ISETP.GE.AND P1, PT, R12, R3, PT ;  /* 0x000000030c00720c */ /* 0x000fc40003f26270 */
[----:B------:R-:W-:Y:S02]  /*7640*/  FSEL R238, R238, -INF , !P2 ;  /* 0xff800000eeee7808 */ /* 0x000fe40005000000 */
[----:B------:R-:W-:Y:S02]  /*7650*/  ISETP.GE.AND P2, PT, R10, R169, PT ;  /* 0x000000a90a00720c */ /* 0x000fe40003f46270 */
[----:B------:R-:W-:Y:S02]  /*7660*/  FSEL R204, R173, -INF , !P0 ;  /* 0xff800000adcc7808 */ /* 0x000fe40004000000 */
[----:B------:R-:W-:Y:S02]  /*7670*/  FSEL R191, R175, -INF , !P6 ;  /* 0xff800000afbf7808 */ /* 0x000fe40007000000 */
[----:B------:R-:W-:Y:S02]  /*7680*/  FSEL R212, R11, -INF , !P1 ;  /* 0xff8000000bd47808 */ /* 0x000fe40004800000 */
[----:B------:R-:W-:-:S02]  /*7690*/  I2FP.F32.S32 R6, R8 ;  /* 0x0000000800067245 */ /* 0x000fc40000201400 */
[C---:B------:R-:W-:Y:S02]  /*76a0*/  ISETP.GE.AND P0, PT, R10.reuse, R226, PT ;  /* 0x000000e20a00720c */ /* 0x040fe40003f06270 */
[----:B------:R-:W-:Y:S01]  /*76b0*/  ISETP.GE.AND P6, PT, R10, R170, PT ;  /* 0x000000aa0a00720c */ /* 0x000fe20003fc6270 */
[----:B------:R-:W-:Y:S01]  /*76c0*/  FFMA.FTZ R65, R6, UR5, R65 ;  /* 0x0000000506417c23 */ /* 0x000fe20008010041 */
[----:B------:R-:W-:Y:S01]  /*76d0*/  ISETP.GE.AND P1, PT, R10, R3, PT ;  /* 0x000000030a00720c */ /* 0x000fe20003f26270 */
[----:B------:R-:W-:Y:S01]  /*76e0*/  FFMA.FTZ R67, R6, UR5, R67 ;  /* 0x0000000506437c23 */ /* 0x000fe20008010043 */
[----:B------:R-:W-:Y:S01]  /*76f0*/  FSEL R181, R4, -INF , !P2 ;  /* 0xff80000004b57808 */ /* 0x000fe20005000000 */
[----:B------:R-:W-:Y:S01]  /*7700*/  VIADD R4, R0, 0x38 ;  /* 0x0000003800047836 */ /* 0x000fe20000000000 */
[----:B------:R-:W-:Y:S01]  /*7710*/  FSEL R210, R64, -INF , !P0 ;  /* 0xff80000040d27808 */ /* 0x000fe20004000000 */
[----:B------:R-:W-:Y:S01]  /*7720*/  FFMA.FTZ R5, R6, UR5, R5 ;  /* 0x0000000506057c23 */ /* 0x000fe20008010005 */
[----:B------:R-:W-:Y:S01]  /*7730*/  FSEL R195, R66, -INF , !P6 ;  /* 0xff80000042c37808 */ /* 0x000fe20007000000 */
[----:B------:R-:W-:Y:S01]  /*7740*/  FFMA.FTZ R176, R6, UR5, R7 ;  /* 0x0000000506b07c23 */ /* 0x000fe20008010007 */
[----:B------:R-:W-:-:S02]  /*7750*/  FSEL R178, R178, -INF , !P1 ;  /* 0xff800000b2b27808 */ /* 0x000fc40004800000 */
[C---:B------:R-:W-:Y:S02]  /*7760*/  ISETP.GE.AND P0, PT, R8.reuse, R226, PT ;  /* 0x000000e20800720c */ /* 0x040fe40003f06270 */
[C---:B------:R-:W-:Y:S02]  /*7770*/  ISETP.GE.AND P6, PT, R8.reuse, R170, PT ;  /* 0x000000aa0800720c */ /* 0x040fe40003fc6270 */
[C---:B------:R-:W-:Y:S02]  /*7780*/  ISETP.GE.AND P2, PT, R8.reuse, R169, PT ;  /* 0x000000a90800720c */ /* 0x040fe40003f46270 */
[----:B------:R-:W-:Y:S02]  /*7790*/  ISETP.GE.AND P1, PT, R8, R3, PT ;  /* 0x000000030800720c */ /* 0x000fe40003f26270 */
[----:B------:R-:W-:Y:S02]  /*77a0*/  I2FP.F32.S32 R7, R4 ;  /* 0x0000000400077245 */ /* 0x000fe40000201400 */
[----:B------:R-:W-:-:S02]  /*77b0*/  FSEL R200, R65, -INF , !P0 ;  /* 0xff80000041c87808 */ /* 0x000fc40004000000 */
        /* <DEDUP_REMOVED lines=8> */
[C---:B------:R-:W-:Y:S02]  /*7840*/  ISETP.GE.AND P6, PT, R4.reuse, R170, PT ;  /* 0x000000aa0400720c */ /* 0x040fe40003fc6270 */
[----:B------:R-:W-:-:S02]  /*7850*/  ISETP.GE.AND P2, PT, R4, R169, PT ;  /* 0x000000a90400720c */ /* 0x000fc40003f46270 */
[----:B------:R-:W-:Y:S01]  /*7860*/  ISETP.GE.AND P1, PT, R4, R3, PT ;  /* 0x000000030400720c */ /* 0x000fe20003f26270 */
[----:B------:R-:W-:Y:S01]  /*7870*/  VIADD R4, R0, 0x39 ;  /* 0x0000003900047836 */ /* 0x000fe20000000000 */
[----:B------:R-:W-:Y:S02]  /*7880*/  I2FP.F32.S32 R5, R0 ;  /* 0x0000000000057245 */ /* 0x000fe40000201400 */
[----:B------:R-:W-:Y:S02]  /*7890*/  FSEL R173, R58, -INF , !P6 ;  /* 0xff8000003aad7808 */ /* 0x000fe40007000000 */
[----:B------:R-:W-:Y:S01]  /*78a0*/  I2FP.F32.S32 R6, R4 ;  /* 0x0000000400067245 */ /* 0x000fe20000201400 */
[C---:B------:R-:W-:Y:S01]  /*78b0*/  FFMA.FTZ R20, R5.reuse, UR5, R192 ;  /* 0x0000000505147c23 */ /* 0x040fe200080100c0 */
[----:B------:R-:W-:Y:S01]  /*78c0*/  FSEL R192, R56, -INF , !P0 ;  /* 0xff80000038c07808 */ /* 0x000fe20004000000 */
[C---:B------:R-:W-:Y:S01]  /*78d0*/  FFMA.FTZ R15, R5.reuse, UR5, R194 ;  /* 0x00000005050f7c23 */ /* 0x040fe200080100c2 */
[-C--:B------:R-:W-:Y:S01]  /*78e0*/  ISETP.GE.AND P0, PT, R0, R226.reuse, PT ;  /* 0x000000e20000720c */ /* 0x080fe20003f06270 */
[----:B------:R-:W-:Y:S01]  /*78f0*/  FFMA.FTZ R57, R6, UR5, R57 ;  /* 0x0000000506397c23 */ /* 0x000fe20008010039 */
[----:B------:R-:W-:Y:S01]  /*7900*/  FSEL R179, R60, -INF , !P2 ;  /* 0xff8000003cb37808 */ /* 0x000fe20005000000 */
[----:B------:R-:W-:Y:S01]  /*7910*/  FFMA.FTZ R14, R5, UR5, R30 ;  /* 0x00000005050e7c23 */ /* 0x000fe2000801001e */
[----:B------:R-:W-:Y:S01]  /*7920*/  FSEL R20, R20, -INF , !P0 ;  /* 0xff80000014147808 */ /* 0x000fe20004000000 */
[----:B------:R-:W-:Y:S01]  /*7930*/  FFMA.FTZ R59, R6, UR5, R59 ;  /* 0x00000005063b7c23 */ /* 0x000fe2000801003b */
[----:B------:R-:W-:Y:S01]  /*7940*/  ISETP.GE.AND P0, PT, R4, R226, PT ;  /* 0x000000e20400720c */ /* 0x000fe20003f06270 */
[----:B------:R-:W-:Y:S01]  /*7950*/  FFMA.FTZ R61, R6, UR5, R61 ;  /* 0x00000005063d7c23 */ /* 0x000fe2000801003d */
[----:B------:R-:W-:Y:S01]  /*7960*/  FSEL R174, R62, -INF , !P1 ;  /* 0xff8000003eae7808 */ /* 0x000fe20004800000 */
[----:B------:R-:W-:Y:S01]  /*7970*/  FFMA.FTZ R63, R6, UR5, R63 ;  /* 0x00000005063f7c23 */ /* 0x000fe2000801003f */
[----:B------:R-:W-:-:S02]  /*7980*/  FSEL R186, R57, -INF , !P0 ;  /* 0xff80000039ba7808 */ /* 0x000fc40004000000 */
[----:B------:R-:W-:Y:S02]  /*7990*/  PLOP3.LUT P0, PT, PT, PT, UP0, 0x40, 0x0 ;  /* 0x000000000000781c */ /* 0x000fe40003f0e808 */
[C---:B------:R-:W-:Y:S02]  /*79a0*/  ISETP.GE.AND P6, PT, R0.reuse, R170, PT ;  /* 0x000000aa0000720c */ /* 0x040fe40003fc6270 */
[C---:B------:R-:W-:Y:S02]  /*79b0*/  ISETP.GE.AND P2, PT, R0.reuse, R169, PT ;  /* 0x000000a90000720c */ /* 0x040fe40003f46270 */
[----:B------:R-:W-:Y:S01]  /*79c0*/  ISETP.GE.AND P1, PT, R0, R3, PT ;  /* 0x000000030000720c */ /* 0x000fe20003f26270 */
[----:B------:R-:W-:Y:S01]  /*79d0*/  FFMA.FTZ R0, R5, UR5, R28 ;  /* 0x0000000505007c23 */ /* 0x000fe2000801001c */
[----:B------:R-:W-:Y:S02]  /*79e0*/  FSEL R15, R15, -INF , !P6 ;  /* 0xff8000000f0f7808 */ /* 0x000fe40007000000 */
[----:B------:R-:W-:-:S02]  /*79f0*/  FSEL R14, R14, -INF , !P1 ;  /* 0xff8000000e0e7808 */ /* 0x000fc40004800000 */
[----:B------:R-:W-:Y:S02]  /*7a00*/  FSEL R0, R0, -INF , !P2 ;  /* 0xff80000000007808 */ /* 0x000fe40005000000 */
[C---:B------:R-:W-:Y:S02]  /*7a10*/  ISETP.GE.AND P6, PT, R4.reuse, R170, PT ;  /* 0x000000aa0400720c */ /* 0x040fe40003fc6270 */
[C---:B------:R-:W-:Y:S02]  /*7a20*/  ISETP.GE.AND P2, PT, R4.reuse, R169, PT ;  /* 0x000000a90400720c */ /* 0x040fe40003f46270 */
[----:B------:R-:W-:Y:S02]  /*7a30*/  ISETP.GE.AND P1, PT, R4, R3, PT ;  /* 0x000000030400720c */ /* 0x000fe40003f26270 */
[----:B------:R-:W-:Y:S02]  /*7a40*/  FSEL R65, R59, -INF , !P6 ;  /* 0xff8000003b417808 */ /* 0x000fe40007000000 */
[----:B------:R-:W-:-:S02]  /*7a50*/  FSEL R182, R61, -INF , !P2 ;  /* 0xff8000003db67808 */ /* 0x000fc40005000000 */
        /* <DEDUP_REMOVED lines=30> */
[C---:B------:R-:W-:Y:S02]  /*7c40*/  @!P4 LEA.HI.X R37, R21.reuse, R11, R22, 0x1, P0 ;  /* 0x0000000b1525c211 */ /* 0x040fe400000f0c16 */
[----:B------:R-:W-:Y:S01]  /*7c50*/  IADD3.X R11, R22, UR30, RZ, P6, !PT ;  /* 0x0000001e160b7c10 */ /* 0x000fe2000b7fe4ff */
[----:B------:R2:W-:Y:S01]  /*7c60*/  @P4 STS.128 [R225+0x7000], RZ ;  /* 0x007000ffe1004388 */ /* 0x0005e20000000c00 */
[----:B----4-:R-:W-:-:S03]  /*7c70*/  @!P3 LEA R8, P1, R21, R8, 0x1 ;  /* 0x000000081508b211 */ /* 0x010fc600078208ff */
[----:B------:R-:W-:Y:S01]  /*7c80*/  @!PT LDS RZ, [RZ] ;  /* 0x00000000fffff984 */ /* 0x000fe20000000800 */
[----:B------:R-:W-:Y:S01]  /*7c90*/  @!PT LDS RZ, [RZ] ;  /* 0x00000000fffff984 */ /* 0x000fe20000000800 */
[----:B------:R-:W-:Y:S01]  /*7ca0*/  @!PT LDS RZ, [RZ] ;  /* 0x00000000fffff984 */ /* 0x000fe20000000800 */
[----:B------:R2:W-:Y:S01]  /*7cb0*/  @!P4 LDGSTS.E.BYPASS.LTC128B.128 [R225+0x7000], desc[UR22][R36.64+0x40] ;  /* 0x0700004024e1cfae */ /* 0x0005e2000b901d56 */
[----:B------:R-:W-:Y:S02]  /*7cc0*/  @!P3 LEA.HI.X R9, R21, R9, R22, 0x1, P1 ;  /* 0x000000091509b211 */ /* 0x000fe400008f0c16 */
[C---:B-----5:R-:W-:Y:S01]  /*7cd0*/  @!P5 LEA R6, P2, R10.reuse, R6, 0x1 ;  /* 0x000000060a06d211 */ /* 0x060fe200078408ff */
[----:B------:R2:W-:Y:S03]  /*7ce0*/  @P3 STS.128 [R225+0x8000], RZ ;  /* 0x008000ffe1003388 */ /* 0x0005e60000000c00 */
[C---:B------:R-:W-:Y:S01]  /*7cf0*/  @!P5 LEA.HI.X R7, R10.reuse, R7, R11, 0x1, P2 ;  /* 0x000000070a07d211 */ /* 0x040fe200010f0c0b */
[----:B------:R-:W-:Y:S01]  /*7d00*/  @!PT LDS RZ, [RZ] ;  /* 0x00000000fffff984 */ /* 0x000fe20000000800 */
[----:B------:R-:W-:Y:S01]  /*7d10*/  @!PT LDS RZ, [RZ] ;  /* 0x00000000fffff984 */ /* 0x000fe20000000800 */
[----:B------:R-:W-:Y:S01]  /*7d20*/  @!PT LDS RZ, [RZ] ;  /* 0x00000000fffff984 */ /* 0x000fe20000000800 */
[----:B------:R2:W-:Y:S01]  /*7d30*/  @!P3 LDGSTS.E.BYPASS.LTC128B.128 [R225+0x8000], desc[UR22][R8.64+0x80] ;  /* 0x0800008008e1bfae */ /* 0x0005e2000b901d56 */
[----:B-1----:R-:W-:-:S03]  /*7d40*/  @!P4 LEA R4, P0, R10, R4, 0x1 ;  /* 0x000000040a04c211 */ /* 0x002fc600078008ff */
[----:B------:R2:W-:Y:S01]  /*7d50*/  @P5 STS.128 [R225+0x6800], RZ ;  /* 0x006800ffe1005388 */ /* 0x0005e20000000c00 */
        /* <DEDUP_REMOVED lines=19> */
.L_x_145:
[----:B------:R-:W-:Y:S05]  /*7e90*/  BSYNC B0 ;  /* 0x0000000000007941 */ /* 0x000fea0003800000 */
.L_x_144:
[----:B------:R-:W0:Y:S02]  /*7ea0*/  LDGDEPBAR ;  /* 0x00000000000079af */ /* 0x000e240000000000 */
.L_x_143:
[----:B--2---:R-:W-:Y:S02]  /*7eb0*/  FMNMX.FTZ R9, R168, R20, !PT ;  /* 0x00000014a8097209 */ /* 0x004fe40007810000 */
[----:B-1----:R-:W-:Y:S02]  /*7ec0*/  FMNMX.FTZ R5, R166, R0, !PT ;  /* 0x00000000a6057209 */ /* 0x002fe40007810000 */
        /* <DEDUP_REMOVED lines=50> */
[----:B------:R-:W-:Y:S01]  /*81f0*/  FMNMX.FTZ R7, R202, R7, !PT ;  /* 0x00000007ca077209 */ /* 0x000fe20007810000 */
[----:B------:R-:W2:Y:S01]  /*8200*/  SHFL.BFLY PT, R5, R6, 0x2, 0x1f ;  /* 0x0c401f0006057f89 */ /* 0x000ea200000e0000 */
        /* <DEDUP_REMOVED lines=10> */
[----:B------:R-:W-:Y:S02]  /*82b0*/  FMNMX.FTZ R7, R174, R7, !PT ;  /* 0x00000007ae077209 */ /* 0x000fe40007810000 */
[C---:B------:R-:W-:Y:S01]  /*82c0*/  FSETP.NEU.FTZ.AND P6, PT, R217.reuse, -INF , PT ;  /* 0xff800000d900780b */ /* 0x040fe20003fdd000 */
[----:B------:R-:W-:Y:S01]  /*82d0*/  FMUL.FTZ R197, R217, UR19 ;  /* 0x00000013d9c57c20 */ /* 0x000fe20008410000 */
[----:B------:R-:W-:Y:S02]  /*82e0*/  FMNMX.FTZ R8, R175, R8, !PT ;  /* 0x00000008af087209 */ /* 0x000fe40007810000 */
[----:B------:R-:W-:Y:S02]  /*82f0*/  FMNMX.FTZ R4, R172, R7, !PT ;  /* 0x00000007ac047209 */ /* 0x000fe40007810000 */
[----:B------:R-:W-:Y:S02]  /*8300*/  FSEL R197, R197, RZ, P6 ;  /* 0x000000ffc5c57208 */ /* 0x000fe40003000000 */
[----:B------:R-:W-:-:S02]  /*8310*/  FMNMX.FTZ R8, R173, R8, !PT ;  /* 0x00000008ad087209 */ /* 0x000fc40007810000 */
[----:B------:R-:W-:Y:S01]  /*8320*/  FSEL R35, R217, RZ, P6 ;  /* 0x000000ffd9237208 */ /* 0x000fe20003000000 */
[--C-:B------:R-:W-:Y:S01]  /*8330*/  FFMA.FTZ R58, R2, UR19, -R197.reuse ;  /* 0x00000013023a7c23 */ /* 0x100fe200080108c5 */
[----:B--2---:R-:W-:Y:S01]  /*8340*/  FMNMX.FTZ R2, R6, R5, !PT ;  /* 0x0000000506027209 */ /* 0x004fe20007810000 */
[--C-:B------:R-:W-:Y:S01]  /*8350*/  FFMA.FTZ R59, R50, UR19, -R197.reuse ;  /* 0x00000013323b7c23 */ /* 0x100fe200080108c5 */
[----:B------:R-:W1:Y:S01]  /*8360*/  SHFL.BFLY PT, R5, R4, 0x2, 0x1f ;  /* 0x0c401f0004057f89 */ /* 0x000e6200000e0000 */
        /* <DEDUP_REMOVED lines=8> */
[----:B------:R-:W-:Y:S01]  /*83f0*/  FFMA.FTZ R52, R18, UR19, -R197 ;  /* 0x0000001312347c23 */ /* 0x000fe200080108c5 */
[----:B------:R-:W-:Y:S01]  /*8400*/  FADD.FTZ R35, R168, -R35 ;  /* 0x80000023a8237221 */ /* 0x000fe20000010000 */
[----:B------:R-:W-:Y:S01]  /*8410*/  MUFU.EX2 R60, R60 ;  /* 0x0000003c003c7308 */ /* 0x000fe20000000800 */
[----:B------:R-:W-:Y:S01]  /*8420*/  LDSM.16.MT88.4 R20, [R221+0x9000] ;  /* 0x00900000dd14783b */ /* 0x000fe20000004200 */
[--C-:B------:R-:W-:Y:S01]  /*8430*/  FFMA.FTZ R215, R200, UR19, -R197.reuse ;  /* 0x00000013c8d77c23 */ /* 0x100fe200080108c5 */
[----:B------:R-:W-:Y:S01]  /*8440*/  FMUL.FTZ R35, R35, UR19 ;  /* 0x0000001323237c20 */ /* 0x000fe20008410000 */
[--C-:B------:R-:W-:Y:S01]  /*8450*/  FFMA.FTZ R198, R198, UR19, -R197.reuse ;  /* 0x00000013c6c67c23 */ /* 0x100fe200080108c5 */
[----:B------:R-:W-:Y:S01]  /*8460*/  LDSM.16.MT88.4 R16, [R171+0xb000] ;  /* 0x00b00000ab10783b */ /* 0x000fe20000004200 */
[--C-:B------:R-:W-:Y:S01]  /*8470*/  FFMA.FTZ R213, R204, UR19, -R197.reuse ;  /* 0x00000013ccd57c23 */ /* 0x100fe200080108c5 */
[--C-:B------:R-:W-:Y:S01]  /*8480*/  FFMA.FTZ R204, R210, UR19, -R197.reuse ;  /* 0x00000013d2cc7c23 */ /* 0x100fe200080108c5 */
[----:B------:R-:W4:Y:S01]  /*8490*/  MUFU.EX2 R58, R58 ;  /* 0x0000003a003a7308 */ /* 0x000f220000000800 */
[----:B------:R-:W-:Y:S01]  /*84a0*/  FFMA.FTZ R192, R192, UR19, -R197 ;  /* 0x00000013c0c07c23 */ /* 0x000fe200080108c5 */
[----:B-1----:R-:W-:-:S06]  /*84b0*/  FMNMX.FTZ R5, R4, R5, !PT ;  /* 0x0000000504057209 */ /* 0x002fcc0007810000 */
[----:B------:R-:W-:Y:S01]  /*84c0*/  MUFU.EX2 R59, R59 ;  /* 0x0000003b003b7308 */ /* 0x000fe20000000800 */
[----:B--2---:R-:W-:Y:S01]  /*84d0*/  FMNMX.FTZ R2, R2, R7, !PT ;  /* 0x0000000702027209 */ /* 0x004fe20007810000 */
[----:B------:R-:W1:Y:S01]  /*84e0*/  SHFL.BFLY PT, R4, R5, 0x1, 0x1f ;  /* 0x0c201f0005047f89 */ /* 0x000e6200000e0000 */
[----:B---3--:R-:W-:-:S03]  /*84f0*/  FMNMX.FTZ R216, R9, R216, !PT ;  /* 0x000000d809d87209 */ /* 0x008fc60007810000 */
[C---:B------:R-:W-:Y:S01]  /*8500*/  FMUL.FTZ R183, R2.reuse, UR19 ;  /* 0x0000001302b77c20 */ /* 0x040fe20008410000 */
[----:B------:R-:W-:Y:S01]  /*8510*/  FSETP.NEU.FTZ.AND P1, PT, R2, -INF , PT ;  /* 0xff8000000200780b */ /* 0x000fe20003f3d000 */
[----:B------:R-:W2:Y:S01]  /*8520*/  MUFU.EX2 R56, R56 ;  /* 0x0000003800387308 */ /* 0x000ea20000000800 */
[----:B----4-:R-:W-:Y:S01]  /*8530*/  F2FP.F16.F32.PACK_AB R36, R58, R60 ;  /* 0x0000003c3a24723e */ /* 0x010fe200000000ff */
[----:B------:R-:W3:Y:S01]  /*8540*/  SHFL.BFLY PT, R9, R216, 0x1, 0x1f ;  /* 0x0c201f00d8097f89 */ /* 0x000ee200000e0000 */
[----:B------:R-:W-:-:S05]  /*8550*/  FSEL R183, R183, RZ, P1 ;  /* 0x000000ffb7b77208 */ /* 0x000fca0000800000 */
        /* <DEDUP_REMOVED lines=9> */
[----:B--2---:R-:W-:Y:S01]  /*85f0*/  F2FP.F16.F32.PACK_AB R38, R56, R59 ;  /* 0x0000003b3826723e */ /* 0x004fe200000000ff */
[--C-:B------:R-:W-:Y:S01]  /*8600*/  FFMA.FTZ R180, R180, UR19, -R183.reuse ;  /* 0x00000013b4b47c23 */ /* 0x100fe200080108b7 */
[----:B-1----:R-:W-:Y:S01]  /*8610*/  FMNMX.FTZ R0, R5, R4, !PT ;  /* 0x0000000405007209 */ /* 0x002fe20007810000 */
[--C-:B------:R-:W-:Y:S01]  /*8620*/  FFMA.FTZ R179, R179, UR19, -R183.reuse ;  /* 0x00000013b3b37c23 */ /* 0x100fe200080108b7 */
[----:B------:R-:W-:Y:S01]  /*8630*/  FSEL R5, R2, RZ, P1 ;  /* 0x000000ff02057208 */ /* 0x000fe20000800000 */
[----:B------:R-:W1:Y:S01]  /*8640*/  MUFU.EX2 R49, R49 ;  /* 0x0000003100317308 */ /* 0x000e620000000800 */
[C---:B------:R-:W-:Y:S01]  /*8650*/  FSETP.NEU.FTZ.AND P0, PT, R0.reuse, -INF , PT ;  /* 0xff8000000000780b */ /* 0x040fe20003f1d000 */
[----:B------:R-:W-:Y:S01]  /*8660*/  FMUL.FTZ R177, R0, UR19 ;  /* 0x0000001300b17c20 */ /* 0x000fe20008410000 */
[----:B------:R-:W-:Y:S01]  /*8670*/  FFMA.FTZ R182, R182, UR19, -R183 ;  /* 0x00000013b6b67c23 */ /* 0x000fe200080108b7 */
[----:B---3--:R-:W-:Y:S01]  /*8680*/  FMNMX.FTZ R216, R216, R9, !PT ;  /* 0x00000009d8d87209 */ /* 0x008fe20007810000 */
[----:B------:R-:W-:Y:S01]  /*8690*/  FADD.FTZ R64, R166, -R5 ;  /* 0x80000005a6407221 */ /* 0x000fe20000010000 */
[----:B------:R-:W-:Y:S01]  /*86a0*/  FSEL R4, R0, RZ, P0 ;  /* 0x000000ff00047208 */ /* 0x000fe20000000000 */
[----:B------:R-:W-:Y:S01]  /*86b0*/  LDSM.16.MT88.4 R8, [R221+0xa000] ;  /* 0x00a00000dd08783b */ /* 0x000fe20000004200 */
[C---:B------:R-:W-:Y:S01]  /*86c0*/  FSETP.NEU.FTZ.AND P2, PT, R216.reuse, -INF , PT ;  /* 0xff800000d800780b */ /* 0x040fe20003f5d000 */
[----:B------:R-:W-:Y:S01]  /*86d0*/  FMUL.FTZ R66, R216, UR19 ;  /* 0x00000013d8427c20 */ /* 0x000fe20008410000 */
[----:B------:R-:W-:Y:S01]  /*86e0*/  FSEL R177, R177, RZ, P0 ;  /* 0x000000ffb1b17208 */ /* 0x000fe20000000000 */
[----:B------:R-:W-:Y:S01]  /*86f0*/  FADD.FTZ R4, R165, -R4 ;  /* 0x80000004a5047221 */ /* 0x000fe20000010000 */
[----:B------:R-:W-:Y:S01]  /*8700*/  FMUL.FTZ R64, R64, UR19 ;  /* 0x0000001340407c20 */ /* 0x000fe20008410000 */
[----:B------:R-:W-:Y:S01]  /*8710*/  MUFU.EX2 R48, R48 ;  /* 0x0000003000307308 */ /* 0x000fe20000000800 */
[----:B------:R-:W-:Y:S01]  /*8720*/  FSEL R66, R66, RZ, P2 ;  /* 0x000000ff42427208 */ /* 0x000fe20001000000 */
[----:B------:R-:W-:Y:S01]  /*8730*/  FMUL.FTZ R63, R4, UR19 ;  /* 0x00000013043f7c20 */ /* 0x000fe20008410000 */
[----:B------:R-:W-:Y:S01]  /*8740*/  FSEL R4, R216, RZ, P2 ;  /* 0x000000ffd8047208 */ /* 0x000fe20001000000 */
[--C-:B------:R-:W-:Y:S01]  /*8750*/  FFMA.FTZ R46, R14, UR19, -R177.reuse ;  /* 0x000000130e2e7c23 */ /* 0x100fe200080108b1 */
[--C-:B------:R-:W-:Y:S01]  /*8760*/  FFMA.FTZ R44, R24, UR19, -R177.reuse ;  /* 0x00000013182c7c23 */ /* 0x100fe200080108b1 */
[--C-:B------:R-:W-:Y:S01]  /*8770*/  FFMA.FTZ R53, R15, UR19, -R66.reuse ;  /* 0x000000130f357c23 */ /* 0x100fe20008010842 */
[----:B------:R-:W-:Y:S01]  /*8780*/  FFMA.FTZ R67, R25, UR19, -R66 ;  /* 0x0000001319437c23 */ /* 0x000fe20008010842 */
[----:B------:R-:W-:Y:S01]  /*8790*/  FADD.FTZ R33, R167, -R4 ;  /* 0x80000004a7217221 */ /* 0x000fe20000010000 */
[----:B------:R-:W2:Y:S01]  /*87a0*/  LDSM.16.MT88.4 R12, [R171+0x9000] ;  /* 0x00900000ab0c783b */ /* 0x000ea20000004200 */
[--C-:B------:R-:W-:Y:S01]  /*87b0*/  FFMA.FTZ R51, R31, UR19, -R66.reuse ;  /* 0x000000131f337c23 */ /* 0x100fe20008010842 */
[--C-:B------:R-:W-:Y:S01]  /*87c0*/  FFMA.FTZ R45, R240, UR19, -R177.reuse ;  /* 0x00000013f02d7c23 */ /* 0x100fe200080108b1 */
[--C-:B------:R-:W-:Y:S01]  /*87d0*/  FFMA.FTZ R61, R246, UR19, -R177.reuse ;  /* 0x00000013f63d7c23 */ /* 0x100fe200080108b1 */
[----:B------:R-:W3:Y:S01]  /*87e0*/  LDSM.16.MT88.4 R4, [R171+0xa000] ;  /* 0x00a00000ab04783b */ /* 0x000ee20000004200 */
[--C-:B------:R-:W-:Y:S01]  /*87f0*/  FFMA.FTZ R62, R29, UR19, -R66.reuse ;  /* 0x000000131d3e7c23 */ /* 0x100fe20008010842 */
[----:B------:R-:W-:Y:S01]  /*8800*/  FMUL.FTZ R33, R33, UR19 ;  /* 0x0000001321217c20 */ /* 0x000fe20008410000 */
[----:B------:R-:W-:Y:S01]  /*8810*/  MUFU.EX2 R53, R53 ;  /* 0x0000003500357308 */ /* 0x000fe20000000800 */
[----:B------:R-:W4:Y:S01]  /*8820*/  LDSM.16.MT88.4 R24, [R221+0xb000] ;  /* 0x00b00000dd18783b */ /* 0x000f220000004200 */
[----:B-1----:R-:W-:Y:S01]  /*8830*/  F2FP.F16.F32.PACK_AB R28, R49, R50 ;  /* 0x00000032311c723e */ /* 0x002fe200000000ff */
[--C-:B------:R-:W-:Y:S01]  /*8840*/  FFMA.FTZ R199, R34, UR19, -R177.reuse ;  /* 0x0000001322c77c23 */ /* 0x100fe200080108b1 */
[----:B------:R-:W-:Y:S01]  /*8850*/  FFMA.FTZ R188, R32, UR19, -R177 ;  /* 0x0000001320bc7c23 */ /* 0x000fe200080108b1 */
[----:B------:R-:W-:Y:S01]  /*8860*/  FFMA.FTZ R165, R190, UR19, -R183 ;  /* 0x00000013bea57c23 */ /* 0x000fe200080108b7 */
[--C-:B------:R-:W-:Y:S01]  /*8870*/  FFMA.FTZ R194, R205, UR19, -R66.reuse ;  /* 0x00000013cdc27c23 */ /* 0x100fe20008010842 */
[--C-:B------:R-:W-:Y:S01]  /*8880*/  FFMA.FTZ R184, R42, UR19, -R177.reuse ;  /* 0x000000132ab87c23 */ /* 0x100fe200080108b1 */
[----:B------:R-:W1:Y:S01]  /*8890*/  MUFU.EX2 R51, R51 ;  /* 0x0000003300337308 */ /* 0x000e620000000800 */
        /* <DEDUP_REMOVED lines=8> */
[----:B------:R-:W-:Y:S01]  /*8920*/  FFMA.FTZ R207, R236, UR19, -R183 ;  /* 0x00000013eccf7c23 */ /* 0x000fe200080108b7 */
[--C-:B------:R-:W-:Y:S01]  /*8930*/  FFMA.FTZ R196, R196, UR19, -R177.reuse ;  /* 0x00000013c4c47c23 */ /* 0x100fe200080108b1 */
[----:B------:R-:W-:Y:S01]  /*8940*/  FFMA.FTZ R211, R212, UR19, -R177 ;  /* 0x00000013d4d37c23 */ /* 0x000fe200080108b1 */
[--C-:B------:R-:W-:Y:S01]  /*8950*/  FFMA.FTZ R185, R185, UR19, -R66.reuse ;  /* 0x00000013b9b97c23 */ /* 0x100fe20008010842 */
[--C-:B------:R-:W-:Y:S01]  /*8960*/  FFMA.FTZ R187, R189, UR19, -R66.reuse ;  /* 0x00000013bdbb7c23 */ /* 0x100fe20008010842 */
[--C-:B------:R-:W-:Y:S01]  /*8970*/  FFMA.FTZ R206, R191, UR19, -R66.reuse ;  /* 0x00000013bfce7c23 */ /* 0x100fe20008010842 */
[----:B------:R-:W-:Y:S01]  /*8980*/  FFMA.FTZ R189, R186, UR19, -R197 ;  /* 0x00000013babd7c23 */ /* 0x000fe200080108c5 */
[----:B------:R-:W-:Y:S01]  /*8990*/  MUFU.EX2 R46, R46 ;  /* 0x0000002e002e7308 */ /* 0x000fe20000000800 */
[----:B-1----:R-:W-:Y:S01]  /*89a0*/  F2FP.F16.F32.PACK_AB R37, R51, R53 ;  /* 0x000000353325723e */ /* 0x002fe200000000ff */
[--C-:B------:R-:W-:Y:S01]  /*89b0*/  FFMA.FTZ R186, R195, UR19, -R66.reuse ;  /* 0x00000013c3ba7c23 */ /* 0x100fe20008010842 */
[--C-:B------:R-:W-:Y:S01]  /*89c0*/  FFMA.FTZ R178, R178, UR19, -R177.reuse ;  /* 0x00000013b2b27c23 */ /* 0x100fe200080108b1 */
[----:B------:R-:W-:Y:S01]  /*89d0*/  FFMA.FTZ R175, R175, UR19, -R66 ;  /* 0x00000013afaf7c23 */ /* 0x000fe20008010842 */
[----:B------:R-:W-:Y:S01]  /*89e0*/  FFMA.FTZ R174, R174, UR19, -R177 ;  /* 0x00000013aeae7c23 */ /* 0x000fe200080108b1 */
[----:B------:R-:W-:-:S02]  /*89f0*/  PLOP3.LUT P0, PT, PT, PT, UP0, 0x40, 0x0 ;  /* 0x000000000000781c */ /* 0x000fc40003f0e808 */
[----:B------:R-:W1:Y:S01]  /*8a00*/  MUFU.EX2 R45, R45 ;  /* 0x0000002d002d7308 */ /* 0x000e620000000800 */
[----:B-----5:R-:W-:-:S07]  /*8a10*/  F2FP.F16.F32.PACK_AB R30, R47, R48 ;  /* 0x000000302f1e723e */ /* 0x020fce00000000ff */
[----:B------:R-:W-:Y:S08]  /*8a20*/  MUFU.EX2 R44, R44 ;  /* 0x0000002c002c7308 */ /* 0x000ff00000000800 */
[----:B------:R-:W5:Y:S01]  /*8a30*/  MUFU.EX2 R61, R61 ;  /* 0x0000003d003d7308 */ /* 0x000f620000000800 */
[----:B-1----:R-:W-:-:S07]  /*8a40*/  F2FP.F16.F32.PACK_AB R29, R45, R46 ;  /* 0x0000002e2d1d723e */ /* 0x002fce00000000ff */
[----:B------:R-:W1:Y:S08]  /*8a50*/  MUFU.EX2 R64, R64 ;  /* 0x0000004000407308 */ /* 0x000e700000000800 */
[----:B------:R-:W2:Y:S01]  /*8a60*/  MUFU.EX2 R63, R63 ;  /* 0x0000003f003f7308 */ /* 0x000ea20000000800 */
[----:B-----5:R-:W-:-:S07]  /*8a70*/  F2FP.F16.F32.PACK_AB R31, R61, R44 ;  /* 0x0000002c3d1f723e */ /* 0x020fce00000000ff */
[----:B------:R-:W-:Y:S01]  /*8a80*/  MUFU.EX2 R62, R62 ;  /* 0x0000003e003e7308 */ /* 0x000fe20000000800 */
        /* <DEDUP_REMOVED lines=8> */
[-C--:B--2---:R-:W-:Y:S01]  /*8b10*/  FMUL.FTZ R158, R158, R63.reuse ;  /* 0x0000003f9e9e7220 */ /* 0x084fe20000410000 */
        /* <DEDUP_REMOVED lines=26> */
[----:B-1----:R-:W-:Y:S01]  /*8cc0*/  F2FP.F16.F32.PACK_AB R39, R67, R62 ;  /* 0x0000003e4327723e */ /* 0x002fe200000000ff */
[-C--:B--2---:R-:W-:Y:S01]  /*8cd0*/  FMUL.FTZ R160, R160, R166.reuse ;  /* 0x000000a6a0a07220 */ /* 0x084fe20000410000 */
        /* <DEDUP_REMOVED lines=51> */
[-C--:B------:R-:W-:Y:S01]  /*9010*/  FMUL.FTZ R140, R140, R166.reuse ;  /* 0x000000a68c8c7220 */ /* 0x080fe20000410000 */
[-C--:B------:R-:W-:Y:S01]  /*9020*/  FMUL.FTZ R141, R141, R166.reuse ;  /* 0x000000a68d8d7220 */ /* 0x080fe20000410000 */
[-C--:B------:R-:W-:Y:S01]  /*9030*/  FMUL.FTZ R142, R142, R167.reuse ;  /* 0x000000a78e8e7220 */ /* 0x080fe20000410000 */
[-C--:B------:R-:W-:Y:S01]  /*9040*/  FMUL.FTZ R143, R143, R167.reuse ;  /* 0x000000a78f8f7220 */ /* 0x080fe20000410000 */
[C---:B------:R-:W-:Y:S01]  /*9050*/  HMMA.16816.F32 R88, R28.reuse, R8, R88 ;  /* 0x000000081c58723c */ /* 0x040fe20000001858 */
[----:B------:R-:W-:Y:S01]  /*9060*/  LDSM.16.MT88.4 R32, [R221+0x9400] ;  /* 0x00940000dd20783b */ /* 0x000fe20000004200 */
        /* <DEDUP_REMOVED lines=10> */
[C---:B---3--:R-:W-:Y:S01]  /*9110*/  HMMA.16816.F32 R144, R28.reuse, R4, R144 ;  /* 0x000000041c90723c */ /* 0x048fe20000001890 */
        /* <DEDUP_REMOVED lines=36> */
[----:B------:R-:W5:Y:S03]  /*9360*/  MUFU.EX2 R165, R165 ;  /* 0x000000a500a57308 */ /* 0x000f660000000800 */
[C---:B------:R-:W-:Y:S05]  /*9370*/  HMMA.16816.F32 R100, R36.reuse, R4, R100 ;  /* 0x000000042464723c */ /* 0x040fea0000001864 */
[----:B------:R-:W-:Y:S01]  /*9380*/  MUFU.EX2 R168, R168 ;  /* 0x000000a800a87308 */ /* 0x000fe20000000800 */
[----:B------:R-:W-:Y:S01]  /*9390*/  HMMA.16816.F32 R108, R36, R6, R108 ;  /* 0x00000006246c723c */ /* 0x000fe2000000186c */
[----:B------:R-:W3:Y:S05]  /*93a0*/  LDSM.16.MT88.4 R4, [R171+0xb400] ;  /* 0x00b40000ab04783b */ /* 0x000eea0000004200 */
[----:B----4-:R-:W-:Y:S01]  /*93b0*/  HMMA.16816.F32 R112, R28, R24, R112 ;  /* 0x000000181c70723c */ /* 0x010fe20000001870 */
[----:B------:R-:W4:Y:S01]  /*93c0*/  MUFU.EX2 R193, R193 ;  /* 0x000000c100c17308 */ /* 0x000f220000000800 */
[----:B-----5:R-:W-:Y:S01]  /*93d0*/  F2FP.F16.F32.PACK_AB R40, R165, R164 ;  /* 0x000000a4a528723e */ /* 0x020fe200000000ff */
[----:B------:R-:W-:-:S03]  /*93e0*/  FADD.FTZ R164, R164, R47 ;  /* 0x0000002fa4a47221 */ /* 0x000fc60000010000 */
[C---:B------:R-:W-:Y:S01]  /*93f0*/  HMMA.16816.F32 R116, R28.reuse, R26, R116 ;  /* 0x0000001a1c74723c */ /* 0x040fe20000001874 */
[----:B------:R-:W-:Y:S02]  /*9400*/  FADD.FTZ R165, R165, R164 ;  /* 0x000000a4a5a57221 */ /* 0x000fe40000010000 */
[----:B------:R-:W-:Y:S03]  /*9410*/  MUFU.EX2 R184, R184 ;  /* 0x000000b800b87308 */ /* 0x000fe60000000800 */
[C---:B------:R-:W-:Y:S05]  /*9420*/  HMMA.16816.F32 R124, R28.reuse, R16, R124 ;  /* 0x000000101c7c723c */ /* 0x040fea000000187c */
[----:B------:R-:W5:Y:S01]  /*9430*/  MUFU.EX2 R199, R199 ;  /* 0x000000c700c77308 */ /* 0x000f620000000800 */
[----:B------:R-:W-:Y:S01]  /*9440*/  HMMA.16816.F32 R132, R28, R18, R132 ;  /* 0x000000121c84723c */ /* 0x000fe20000001884 */
[----:B------:R-:W3:Y:S01]  /*9450*/  LDSM.16.MT88.4 R28, [R171+0x9400] ;  /* 0x00940000ab1c783b */ /* 0x000ee20000004200 */
[----:B----4-:R-:W-:Y:S01]  /*9460*/  F2FP.F16.F32.PACK_AB R42, R193, R168 ;  /* 0x000000a8c12a723e */ /* 0x010fe200000000ff */
        /* <DEDUP_REMOVED lines=9> */
[----:B------:R-:W4:Y:S01]  /*9500*/  MUFU.EX2 R201, R201 ;  /* 0x000000c900c97308 */ /* 0x000f220000000800 */
[C---:B-----5:R-:W-:Y:S01]  /*9510*/  F2FP.F16.F32.PACK_AB R41, R199.reuse, R184 ;  /* 0x000000b8c729723e */ /* 0x060fe200000000ff */
        /* <DEDUP_REMOVED lines=10> */
[----:B------:R-:W5:Y:S01]  /*95c0*/  MUFU.EX2 R203, R203 ;  /* 0x000000cb00cb7308 */ /* 0x000f620000000800 */
[----:B----4-:R-:W-:Y:S01]  /*95d0*/  F2FP.F16.F32.PACK_AB R43, R201, R188 ;  /* 0x000000bcc92b723e */ /* 0x010fe200000000ff */
[----:B------:R-:W-:-:S04]  /*95e0*/  FADD.FTZ R188, R188, R199 ;  /* 0x000000c7bcbc7221 */ /* 0x000fc80000010000 */
[----:B------:R-:W-:Y:S02]  /*95f0*/  FADD.FTZ R201, R201, R188 ;  /* 0x000000bcc9c97221 */ /* 0x000fe40000010000 */
[----:B------:R-:W-:Y:S01]  /*9600*/  MUFU.EX2 R194, R194 ;  /* 0x000000c200c27308 */ /* 0x000fe20000000800 */
[C---:B-1----:R-:W-:Y:S06]  /*9610*/  HMMA.16816.F32 R88, R40.reuse, R20, R88 ;  /* 0x000000142858723c */ /* 0x042fec0000001858 */
[----:B------:R-:W-:Y:S01]  /*9620*/  HMMA.16816.F32 R92, R40, R22, R92 ;  /* 0x00000016285c723c */ /* 0x000fe2000000185c */
[----:B------:R-:W1:Y:S01]  /*9630*/  MUFU.EX2 R205, R205 ;  /* 0x000000cd00cd7308 */ /* 0x000e620000000800 */
[----:B-----5:R-:W-:Y:S01]  /*9640*/  F2FP.F16.F32.PACK_AB R25, R203, R190 ;  /* 0x000000becb19723e */ /* 0x020fe200000000ff */
        /* <DEDUP_REMOVED lines=11> */
[----:B------:R-:W1:Y:S05]  /*9700*/  MUFU.EX2 R209, R209 ;  /* 0x000000d100d17308 */ /* 0x000e6a0000000800 */
[C---:B------:R-:W-:Y:S03]  /*9710*/  HMMA.16816.F32 R124, R40.reuse, R4, R124 ;  /* 0x00000004287c723c */ /* 0x040fe6000000187c */
[----:B------:R-:W-:Y:S03]  /*9720*/  MUFU.EX2 R202, R202 ;  /* 0x000000ca00ca7308 */ /* 0x000fe60000000800 */
[----:B------:R-:W-:Y:S05]  /*9730*/  HMMA.16816.F32 R132, R40, R6, R132 ;  /* 0x000000062884723c */ /* 0x000fea0000001884 */
[----:B------:R-:W2:Y:S01]  /*9740*/  MUFU.EX2 R211, R211 ;  /* 0x000000d300d37308 */ /* 0x000ea20000000800 */
[----:B------:R-:W-:Y:S01]  /*9750*/  HMMA.16816.F32 R84, R24, R20, R84 ;  /* 0x000000141854723c */ /* 0x000fe20000001854 */
[----:B-1----:R-:W-:Y:S01]  /*9760*/  F2FP.F16.F32.PACK_AB R37, R209, R196 ;  /* 0x000000c4d125723e */ /* 0x002fe200000000ff */
[----:B------:R-:W-:-:S04]  /*9770*/  FADD.FTZ R196, R196, R201 ;  /* 0x000000c9c4c47221 */ /* 0x000fc80000010000 */
[----:B------:R-:W-:Y:S01]  /*9780*/  HMMA.16816.F32 R96, R24, R22, R96 ;  /* 0x000000161860723c */ /* 0x000fe20000001860 */
[----:B------:R-:W1:Y:S01]  /*9790*/  LDSM.16.MT88.4 R20, [R221+0x9800] ;  /* 0x00980000dd14783b */ /* 0x000e620000004200 */
[----:B------:R-:W-:Y:S01]  /*97a0*/  MUFU.EX2 R198, R198 ;  /* 0x000000c600c67308 */ /* 0x000fe20000000800 */
[----:B------:R-:W-:-:S03]  /*97b0*/  FADD.FTZ R209, R209, R196 ;  /* 0x000000c4d1d17221 */ /* 0x000fc60000010000 */
[C---:B------:R-:W-:Y:S04]  /*97c0*/  HMMA.16816.F32 R100, R24.reuse, R12, R100 ;  /* 0x0000000c1864723c */ /* 0x040fe80000001864 */
[----:B------:R-:W-:Y:S01]  /*97d0*/  MUFU.EX2 R213, R213 ;  /* 0x000000d500d57308 */ /* 0x000fe20000000800 */
[----:B--2---:R-:W-:Y:S01]  /*97e0*/  F2FP.F16.F32.PACK_AB R39, R211, R202 ;  /* 0x000000cad327723e */ /* 0x004fe200000000ff */
[----:B------:R-:W-:Y:S01]  /*97f0*/  HMMA.16816.F32 R108, R24, R14, R108 ;  /* 0x0000000e186c723c */ /* 0x000fe2000000186c */
[----:B------:R-:W2:Y:S01]  /*9800*/  LDSM.16.MT88.4 R12, [R221+0xa800] ;  /* 0x00a80000dd0c783b */ /* 0x000ea20000004200 */
[----:B------:R-:W-:-:S04]  /*9810*/  FADD.FTZ R202, R202, R209 ;  /* 0x000000d1caca7221 */ /* 0x000fc80000010000 */
[----:B------:R-:W-:Y:S01]  /*9820*/  HMMA.16816.F32 R140, R24, R8, R140 ;  /* 0x00000008188c723c */ /* 0x000fe2000000188c */
[----:B------:R-:W-:Y:S01]  /*9830*/  MUFU.EX2 R185, R185 ;  /* 0x000000b900b97308 */ /* 0x000fe20000000800 */
[----:B------:R-:W-:-:S04]  /*9840*/  FADD.FTZ R211, R211, R202 ;  /* 0x000000cad3d37221 */ /* 0x000fc80000010000 */
[C---:B------:R-:W-:Y:S01]  /*9850*/  HMMA.16816.F32 R120, R24.reuse, R10, R120 ;  /* 0x0000000a1878723c */ /* 0x040fe20000001878 */
[----:B------:R-:W3:Y:S02]  /*9860*/  LDSM.16.MT88.4 R8, [R171+0xa800] ;  /* 0x00a80000ab08783b */ /* 0x000ee40000004200 */
[----:B------:R-:W4:Y:S03]  /*9870*/  MUFU.EX2 R200, R200 ;  /* 0x000000c800c87308 */ /* 0x000f260000000800 */
[C---:B------:R-:W-:Y:S05]  /*9880*/  HMMA.16816.F32 R136, R24.reuse, R4, R136 ;  /* 0x000000041888723c */ /* 0x040fea0000001888 */
[----:B------:R-:W-:Y:S01]  /*9890*/  MUFU.EX2 R187, R187 ;  /* 0x000000bb00bb7308 */ /* 0x000fe20000000800 */
[----:B------:R-:W-:Y:S01]  /*98a0*/  HMMA.16816.F32 R128, R24, R6, R128 ;  /* 0x000000061880723c */ /* 0x000fe20000001880 */
[----:B------:R-:W5:Y:S05]  /*98b0*/  LDSM.16.MT88.4 R4, [R221+0xb800] ;  /* 0x00b80000dd04783b */ /* 0x000f6a0000004200 */
[C---:B------:R-:W-:Y:S01]  /*98c0*/  HMMA.16816.F32 R156, R40.reuse, R32, R156 ;  /* 0x00000020289c723c */ /* 0x040fe2000000189c */
[----:B------:R-:W1:Y:S05]  /*98d0*/  MUFU.EX2 R206, R206 ;  /* 0x000000ce00ce7308 */ /* 0x000e6a0000000800 */
        /* <DEDUP_REMOVED lines=8> */
[----:B------:R-:W-:Y:S01]  /*9960*/  FFMA.FTZ R41, R228, UR19, -R197 ;  /* 0x00000013e4297c23 */ /* 0x000fe200080108c5 */
[--C-:B------:R-:W-:Y:S01]  /*9970*/  FFMA.FTZ R43, R218, UR19, -R183.reuse ;  /* 0x00000013da2b7c23 */ /* 0x100fe200080108b7 */
[----:B------:R-:W-:Y:S01]  /*9980*/  FFMA.FTZ R208, R238, UR19, -R183 ;  /* 0x00000013eed07c23 */ /* 0x000fe200080108b7 */
[C---:B------:R-:W-:Y:S01]  /*9990*/  HMMA.16816.F32 R80, R24.reuse, R30, R80 ;  /* 0x0000001e1850723c */ /* 0x040fe20000001850 */
[----:B------:R-:W5:Y:S01]  /*99a0*/  LDSM.16.MT88.4 R28, [R171+0xb800] ;  /* 0x00b80000ab1c783b */ /* 0x000f620000004200 */
[----:B------:R-:W-:Y:S01]  /*99b0*/  MUFU.EX2 R40, R40 ;  /* 0x0000002800287308 */ /* 0x000fe20000000800 */
[--C-:B------:R-:W-:Y:S01]  /*99c0*/  FFMA.FTZ R183, R176, UR19, -R177.reuse ;  /* 0x00000013b0b77c23 */ /* 0x100fe200080108b1 */
[----:B------:R-:W-:Y:S01]  /*99d0*/  FFMA.FTZ R177, R172, UR19, -R177 ;  /* 0x00000013acb17c23 */ /* 0x000fe200080108b1 */
[----:B------:R-:W-:Y:S01]  /*99e0*/  FFMA.FTZ R172, R173, UR19, -R66 ;  /* 0x00000013adac7c23 */ /* 0x000fe20008010842 */
[C---:B------:R-:W-:Y:S04]  /*99f0*/  HMMA.16816.F32 R160, R24.reuse, R32, R160 ;  /* 0x0000002018a0723c */ /* 0x040fe800000018a0 */
[----:B------:R-:W2:Y:S02]  /*9a00*/  MUFU.EX2 R41, R41 ;  /* 0x0000002900297308 */ /* 0x000ea40000000800 */
[----:B------:R-:W-:Y:S01]  /*9a10*/  HMMA.16816.F32 R148, R24, R34, R148 ;  /* 0x000000221894723c */ /* 0x000fe20000001894 */
[----:B----4-:R-:W-:Y:S01]  /*9a20*/  F2FP.F16.F32.PACK_AB R33, R200, R185 ;  /* 0x000000b9c821723e */ /* 0x010fe200000000ff */
[----:B------:R-:W4:Y:S01]  /*9a30*/  LDSM.16.MT88.4 R24, [R221+0x9c00] ;  /* 0x009c0000dd18783b */ /* 0x000f220000004200 */
[----:B------:R-:W-:-:S03]  /*9a40*/  FADD.FTZ R185, R185, R194 ;  /* 0x000000c2b9b97221 */ /* 0x000fc60000010000 */
[----:B------:R-:W-:Y:S01]  /*9a50*/  MUFU.EX2 R42, R42 ;  /* 0x0000002a002a7308 */ /* 0x000fe20000000800 */
[----:B------:R-:W-:Y:S01]  /*9a60*/  F2FP.F16.F32.PACK_AB R34, R213, R198 ;  /* 0x000000c6d522723e */ /* 0x000fe200000000ff */
[----:B------:R-:W-:Y:S01]  /*9a70*/  FADD.FTZ R200, R200, R185 ;  /* 0x000000b9c8c87221 */ /* 0x000fe20000010000 */
[----:B-1----:R-:W-:-:S03]  /*9a80*/  F2FP.F16.F32.PACK_AB R35, R206, R187 ;  /* 0x000000bbce23723e */ /* 0x002fc600000000ff */
[----:B------:R-:W-:Y:S02]  /*9a90*/  FADD.FTZ R187, R187, R200 ;  /* 0x000000c8bbbb7221 */ /* 0x000fe40000010000 */
[----:B------:R-:W1:Y:S01]  /*9aa0*/  MUFU.EX2 R43, R43 ;  /* 0x0000002b002b7308 */ /* 0x000e620000000800 */
[----:B--2---:R-:W-:Y:S01]  /*9ab0*/  F2FP.F16.F32.PACK_AB R32, R41, R40 ;  /* 0x000000282920723e */ /* 0x004fe200000000ff */
[----:B------:R-:W-:Y:S01]  /*9ac0*/  FADD.FTZ R40, R40, R55 ;  /* 0x0000003728287221 */ /* 0x000fe20000010000 */
[----:B------:R-:W-:-:S03]  /*9ad0*/  FADD.FTZ R187, R206, R187 ;  /* 0x000000bbcebb7221 */ /* 0x000fc60000010000 */
[----:B------:R-:W-:Y:S02]  /*9ae0*/  FADD.FTZ R41, R41, R40 ;  /* 0x0000002829297221 */ /* 0x000fe40000010000 */
[----:B------:R-:W2:Y:S01]  /*9af0*/  MUFU.EX2 R208, R208 ;  /* 0x000000d000d07308 */ /* 0x000ea20000000800 */
[----:B------:R-:W-:Y:S01]  /*9b00*/  HMMA.16816.F32 R160, R32, R20, R160 ;  /* 0x0000001420a0723c */ /* 0x000fe200000018a0 */
[----:B------:R-:W-:-:S04]  /*9b10*/  FADD.FTZ R198, R198, R41 ;  /* 0x00000029c6c67221 */ /* 0x000fc80000010000 */
[----:B------:R-:W-:Y:S01]  /*9b20*/  FADD.FTZ R213, R213, R198 ;  /* 0x000000c6d5d57221 */ /* 0x000fe20000010000 */
[----:B------:R-:W-:Y:S01]  /*9b30*/  HMMA.16816.F32 R148, R32, R22, R148 ;  /* 0x000000162094723c */ /* 0x000fe20000001894 */
[----:B------:R-:W-:Y:S01]  /*9b40*/  MUFU.EX2 R186, R186 ;  /* 0x000000ba00ba7308 */ /* 0x000fe20000000800 */
[----:B-1----:R-:W-:Y:S01]  /*9b50*/  F2FP.F16.F32.PACK_AB R36, R43, R42 ;  /* 0x0000002a2b24723e */ /* 0x002fe200000000ff */
[----:B------:R-:W-:-:S03]  /*9b60*/  FADD.FTZ R42, R42, R193 ;  /* 0x000000c12a2a7221 */ /* 0x000fc60000010000 */
[C---:B------:R-:W-:Y:S01]  /*9b70*/  HMMA.16816.F32 R68, R32.reuse, R16, R68 ;  /* 0x000000102044723c */ /* 0x040fe20000001844 */
[----:B------:R-:W-:Y:S02]  /*9b80*/  FADD.FTZ R42, R43, R42 ;  /* 0x0000002a2b2a7221 */ /* 0x000fe40000010000 */
[----:B------:R-:W-:Y:S01]  /*9b90*/  MUFU.EX2 R181, R181 ;  /* 0x000000b500b57308 */ /* 0x000fe20000000800 */
[C---:B--2---:R-:W-:Y:S01]  /*9ba0*/  F2FP.F16.F32.PACK_AB R38, R208.reuse, R207 ;  /* 0x000000cfd026723e */ /* 0x044fe200000000ff */
[----:B------:R-:W-:Y:S01]  /*9bb0*/  FADD.FTZ R207, R207, R42 ;  /* 0x0000002acfcf7221 */ /* 0x000fe20000010000 */
[----:B------:R-:W-:Y:S03]  /*9bc0*/  HMMA.16816.F32 R80, R32, R18, R80 ;  /* 0x000000122050723c */ /* 0x000fe60000001850 */
[----:B------:R-:W-:Y:S02]  /*9bd0*/  FADD.FTZ R208, R208, R207 ;  /* 0x000000cfd0d07221 */ /* 0x000fe40000010000 */
[----:B------:R-:W-:Y:S01]  /*9be0*/  MUFU.EX2 R180, R180 ;  /* 0x000000b400b47308 */ /* 0x000fe20000000800 */
[C---:B------:R-:W-:Y:S06]  /*9bf0*/  HMMA.16816.F32 R156, R36.reuse, R20, R156 ;  /* 0x00000014249c723c */ /* 0x040fec000000189c */
[C---:B------:R-:W-:Y:S01]  /*9c00*/  HMMA.16816.F32 R152, R36.reuse, R22, R152 ;  /* 0x000000162498723c */ /* 0x040fe20000001898 */
[----:B------:R-:W1:Y:S01]  /*9c10*/  LDSM.16.MT88.4 R20, [R171+0x9c00] ;  /* 0x009c0000ab14783b */ /* 0x000e620000004200 */
[----:B------:R-:W-:Y:S04]  /*9c20*/  MUFU.EX2 R178, R178 ;  /* 0x000000b200b27308 */ /* 0x000fe80000000800 */
[C---:B------:R-:W-:Y:S04]  /*9c30*/  HMMA.16816.F32 R72, R36.reuse, R16, R72 ;  /* 0x000000102448723c */ /* 0x040fe80000001848 */
[----:B------:R-:W-:Y:S02]  /*9c40*/  MUFU.EX2 R183, R183 ;  /* 0x000000b700b77308 */ /* 0x000fe40000000800 */
[C---:B------:R-:W-:Y:S01]  /*9c50*/  HMMA.16816.F32 R76, R36.reuse, R18, R76 ;  /* 0x00000012244c723c */ /* 0x040fe2000000184c */
[----:B------:R-:W2:Y:S05]  /*9c60*/  LDSM.16.MT88.4 R16, [R221+0xac00] ;  /* 0x00ac0000dd10783b */ /* 0x000eaa0000004200 */
[C---:B------:R-:W-:Y:S01]  /*9c70*/  HMMA.16816.F32 R88, R36.reuse, R12, R88 ;  /* 0x0000000c2458723c */ /* 0x040fe20000001858 */
[----:B------:R-:W4:Y:S05]  /*9c80*/  MUFU.EX2 R175, R175 ;  /* 0x000000af00af7308 */ /* 0x000f2a0000000800 */
[C---:B------:R-:W-:Y:S03]  /*9c90*/  HMMA.16816.F32 R92, R36.reuse, R14, R92 ;  /* 0x0000000e245c723c */ /* 0x040fe6000000185c */
[----:B------:R-:W-:Y:S03]  /*9ca0*/  MUFU.EX2 R192, R192 ;  /* 0x000000c000c07308 */ /* 0x000fe60000000800 */
[C---:B---3--:R-:W-:Y:S05]  /*9cb0*/  HMMA.16816.F32 R144, R36.reuse, R8, R144 ;  /* 0x000000082490723c */ /* 0x048fea0000001890 */
[----:B------:R-:W-:Y:S01]  /*9cc0*/  MUFU.EX2 R189, R189 ;  /* 0x000000bd00bd7308 */ /* 0x000fe20000000800 */
[C---:B------:R-:W-:Y:S06]  /*9cd0*/  HMMA.16816.F32 R104, R36.reuse, R10, R104 ;  /* 0x0000000a2468723c */ /* 0x040fec0000001868 */
[C---:B-----5:R-:W-:Y:S01]  /*9ce0*/  HMMA.16816.F32 R112, R36.reuse, R4, R112 ;  /* 0x000000042470723c */ /* 0x060fe20000001870 */
[----:B------:R-:W-:Y:S05]  /*9cf0*/  MUFU.EX2 R179, R179 ;  /* 0x000000b300b37308 */ /* 0x000fea0000000800 */
[----:B------:R-:W-:Y:S03]  /*9d00*/  HMMA.16816.F32 R116, R36, R6, R116 ;  /* 0x000000062474723c */ /* 0x000fe60000001874 */
[----:B------:R-:W3:Y:S03]  /*9d10*/  MUFU.EX2 R182, R182 ;  /* 0x000000b600b67308 */ /* 0x000ee60000000800 */
[C---:B------:R-:W-:Y:S05]  /*9d20*/  HMMA.16816.F32 R84, R32.reuse, R12, R84 ;  /* 0x0000000c2054723c */ /* 0x040fea0000001854 */
[----:B------:R-:W-:Y:S01]  /*9d30*/  MUFU.EX2 R174, R174 ;  /* 0x000000ae00ae7308 */ /* 0x000fe20000000800 */
[C---:B------:R-:W-:Y:S01]  /*9d40*/  HMMA.16816.F32 R96, R32.reuse, R14, R96 ;  /* 0x0000000e2060723c */ /* 0x040fe20000001860 */
[----:B------:R-:W5:Y:S05]  /*9d50*/  LDSM.16.MT88.4 R12, [R171+0xac00] ;  /* 0x00ac0000ab0c783b */ /* 0x000f6a0000004200 */
[C---:B------:R-:W-:Y:S01]  /*9d60*/  HMMA.16816.F32 R100, R32.reuse, R8, R100 ;  /* 0x000000082064723c */ /* 0x040fe20000001864 */
[----:B------:R-:W1:Y:S05]  /*9d70*/  MUFU.EX2 R177, R177 ;  /* 0x000000b100b17308 */ /* 0x000e6a0000000800 */
[C---:B------:R-:W-:Y:S01]  /*9d80*/  HMMA.16816.F32 R108, R32.reuse, R10, R108 ;  /* 0x0000000a206c723c */ /* 0x040fe2000000186c */
[----:B------:R-:W5:Y:S02]  /*9d90*/  LDSM.16.MT88.4 R8, [R221+0xbc00] ;  /* 0x00bc0000dd08783b */ /* 0x000f640000004200 */
[----:B------:R-:W-:Y:S03]  /*9da0*/  MUFU.EX2 R172, R172 ;  /* 0x000000ac00ac7308 */ /* 0x000fe60000000800 */
        /* <DEDUP_REMOVED lines=8> */
[----:B------:R-:W2:Y:S01]  /*9e30*/  MUFU.EX2 R33, R33 ;  /* 0x0000002100217308 */ /* 0x000ea20000000800 */
[----:B------:R-:W-:Y:S01]  /*9e40*/  F2FP.F16.F32.PACK_AB R28, R215, R204 ;  /* 0x000000ccd71c723e */ /* 0x000fe200000000ff */
[----:B------:R-:W-:Y:S01]  /*9e50*/  FADD.FTZ R204, R204, R213 ;  /* 0x000000d5cccc7221 */ /* 0x000fe20000010000 */
[----:B----4-:R-:W-:Y:S01]  /*9e60*/  F2FP.F16.F32.PACK_AB R29, R175, R186 ;  /* 0x000000baaf1d723e */ /* 0x010fe200000000ff */
[----:B------:R-:W-:Y:S02]  /*9e70*/  FADD.FTZ R186, R186, R187 ;  /* 0x000000bbbaba7221 */ /* 0x000fe40000010000 */
[----:B------:R-:W-:Y:S01]  /*9e80*/  F2FP.F16.F32.PACK_AB R36, R180, R181 ;  /* 0x000000b5b424723e */ /* 0x000fe200000000ff */
[----:B------:R-:W-:Y:S01]  /*9e90*/  FADD.FTZ R181, R181, R208 ;  /* 0x000000d0b5b57221 */ /* 0x000fe20000010000 */
[----:B------:R-:W-:Y:S01]  /*9ea0*/  F2FP.F16.F32.PACK_AB R37, R183, R178 ;  /* 0x000000b2b725723e */ /* 0x000fe200000000ff */
[----:B------:R-:W-:Y:S01]  /*9eb0*/  FADD.FTZ R178, R178, R211 ;  /* 0x000000d3b2b27221 */ /* 0x000fe20000010000 */
[----:B---3--:R-:W-:Y:S01]  /*9ec0*/  F2FP.F16.F32.PACK_AB R38, R182, R179 ;  /* 0x000000b3b626723e */ /* 0x008fe200000000ff */
[----:B------:R-:W-:Y:S01]  /*9ed0*/  FADD.FTZ R215, R215, R204 ;  /* 0x000000ccd7d77221 */ /* 0x000fe20000010000 */
[----:B-1----:R-:W-:Y:S01]  /*9ee0*/  F2FP.F16.F32.PACK_AB R39, R177, R174 ;  /* 0x000000aeb127723e */ /* 0x002fe200000000ff */
[----:B------:R-:W-:Y:S01]  /*9ef0*/  FADD.FTZ R175, R175, R186 ;  /* 0x000000baafaf7221 */ /* 0x000fe20000010000 */
[----:B------:R-:W-:Y:S01]  /*9f00*/  F2FP.F16.F32.PACK_AB R30, R189, R192 ;  /* 0x000000c0bd1e723e */ /* 0x000fe200000000ff */
[----:B------:R-:W-:Y:S01]  /*9f10*/  FADD.FTZ R180, R180, R181 ;  /* 0x000000b5b4b47221 */ /* 0x000fe20000010000 */
[----:B------:R-:W-:Y:S01]  /*9f20*/  FADD.FTZ R183, R183, R178 ;  /* 0x000000b2b7b77221 */ /* 0x000fe20000010000 */
[----:B--2---:R-:W-:Y:S01]  /*9f30*/  F2FP.F16.F32.PACK_AB R31, R33, R172 ;  /* 0x000000ac211f723e */ /* 0x004fe200000000ff */
        /* <DEDUP_REMOVED lines=14> */
[C---:B-----5:R-:W-:Y:S06]  /*a020*/  HMMA.16816.F32 R144, R36.reuse, R12, R144 ;  /* 0x0000000c2490723c */ /* 0x060fec0000001890 */
        /* <DEDUP_REMOVED lines=26> */
[----:B------:R-:W-:-:S03]  /*a1d0*/  UIADD3 UR21, UR20, -0x3, URZ ;  /* 0xfffffffd14157890 */ /* 0x000fc6000fffe03f */
[----:B------:R-:W2:Y:S01]  /*a1e0*/  @!P4 LDC.64 R12, c[0x0][0x220] ;  /* 0x00008800ff0ccb82 */ /* 0x000ea20000000a00 */
[----:B------:R-:W-:Y:S01]  /*a1f0*/  UIMAD UR10, UR4, UR7, UR10 ;  /* 0x00000007040a72a4 */ /* 0x000fe2000f8e020a */
[----:B------:R-:W-:Y:S01]  /*a200*/  IMAD.U32 R18, RZ, RZ, UR26 ;  /* 0x0000001aff127e24 */ /* 0x000fe2000f8e00ff */
[----:B------:R-:W-:Y:S01]  /*a210*/  UISETP.GE.AND UP0, UPT, UR20, 0x4, UPT ;  /* 0x000000041400788c */ /* 0x000fe2000bf06270 */
        /* <DEDUP_REMOVED lines=19> */
[----:B------:R-:W-:Y:S02]  /*a350*/  @!P5 LDGSTS.E.BYPASS.LTC128B.128 [R225+0x9000], desc[UR22][R18.64] ;  /* 0x0900000012e1dfae */ /* 0x000fe4000b901d56 */
[----:B------:R-:W2:Y:S01]  /*a360*/  @!P3 LDC.64 R4, c[0x0][0x220] ;  /* 0x00008800ff04bb82 */ /* 0x000ea20000000a00 */
        /* <DEDUP_REMOVED lines=21> */
[----:B------:R-:W-:Y:S01]  /*a4c0*/  @!P5 LDGSTS.E.BYPASS.LTC128B.128 [R225+0x9800], desc[UR22][R8.64] ;  /* 0x0980000008e1dfae */ /* 0x000fe2000b901d56 */
[----:B--2---:R-:W-:-:S03]  /*a4d0*/  @!P3 LEA R4, P0, R14, R4, 0x1 ;  /* 0x000000040e04b211 */ /* 0x004fc600078008ff */
        /* <DEDUP_REMOVED lines=12> */
[----:B------:R-:W2:Y:S04]  /*a5a0*/  LDSM.16.M88.4 R184, [R223+0x6000] ;  /* 0x00600000dfb8783b */ /* 0x000ea80000000200 */
[----:B------:R-:W4:Y:S04]  /*a5b0*/  LDSM.16.M88.4 R176, [R223+0x6400] ;  /* 0x00640000dfb0783b */ /* 0x000f280000000200 */
[----:B------:R-:W3:Y:S04]  /*a5c0*/  LDSM.16.M88.4 R164, [R223+0x6800] ;  /* 0x00680000dfa4783b */ /* 0x000ee80000000200 */
[----:B------:R-:W1:Y:S04]  /*a5d0*/  LDSM.16.M88.4 R32, [R223+0x6c00] ;  /* 0x006c0000df20783b */ /* 0x000e680000000200 */
[----:B------:R-:W5:Y:S04]  /*a5e0*/  LDSM.16.M88.4 R60, [R224+0x1000] ;  /* 0x00100000e03c783b */ /* 0x000f680000000200 */
[----:B------:R-:W-:Y:S04]  /*a5f0*/  LDSM.16.M88.4 R52, [R222] ;  /* 0x00000000de34783b */ /* 0x000fe80000000200 */
[----:B------:R-:W5:Y:S04]  /*a600*/  LDSM.16.M88.4 R44, [R220+0x6000] ;  /* 0x00600000dc2c783b */ /* 0x000f680000000200 */
[----:B------:R-:W5:Y:S04]  /*a610*/  LDSM.16.M88.4 R40, [R220+0x6400] ;  /* 0x00640000dc28783b */ /* 0x000f680000000200 */
[----:B------:R-:W5:Y:S04]  /*a620*/  LDSM.16.M88.4 R36, [R220+0x6800] ;  /* 0x00680000dc24783b */ /* 0x000f680000000200 */
[----:B------:R-:W5:Y:S01]  /*a630*/  LDSM.16.M88.4 R212, [R220+0x6c00] ;  /* 0x006c0000dcd4783b */ /* 0x000f620000000200 */
[C---:B--2---:R-:W-:Y:S03]  /*a640*/  HMMA.16816.F32 R28, R56.reuse, R184, RZ ;  /* 0x000000b8381c723c */ /* 0x044fe600000018ff */
[----:B------:R-:W2:Y:S04]  /*a650*/  LDSM.16.M88.4 R48, [R222+0x1000] ;  /* 0x00100000de30783b */ /* 0x000ea80000000200 */
[----:B------:R-:W-:Y:S01]  /*a660*/  LDSM.16.M88.4 R208, [R223+0x7000] ;  /* 0x00700000dfd0783b */ /* 0x000fe20000000200 */
[C---:B----4-:R-:W-:Y:S03]  /*a670*/  HMMA.16816.F32 R20, R56.reuse, R176, RZ ;  /* 0x000000b03814723c */ /* 0x050fe600000018ff */
[----:B------:R-:W-:Y:S03]  /*a680*/  LDSM.16.M88.4 R204, [R223+0x7400] ;  /* 0x00740000dfcc783b */ /* 0x000fe60000000200 */
[C---:B---3--:R-:W-:Y:S01]  /*a690*/  HMMA.16816.F32 R12, R56.reuse, R164, RZ ;  /* 0x000000a4380c723c */ /* 0x048fe200000018ff */
[----:B------:R-:W-:Y:S04]  /*a6a0*/  LDSM.16.M88.4 R200, [R223+0x7800] ;  /* 0x00780000dfc8783b */ /* 0x000fe80000000200 */
[----:B------:R-:W-:Y:S01]  /*a6b0*/  LDSM.16.M88.4 R196, [R223+0x7c00] ;  /* 0x007c0000dfc4783b */ /* 0x000fe20000000200 */
[C---:B-1----:R-:W-:Y:S03]  /*a6c0*/  HMMA.16816.F32 R4, R56.reuse, R32, RZ ;  /* 0x000000203804723c */ /* 0x042fe600000018ff */
[----:B------:R-:W-:Y:S03]  /*a6d0*/  LDSM.16.M88.4 R192, [R224+0x3000] ;  /* 0x00300000e0c0783b */ /* 0x000fe60000000200 */
[C---:B------:R-:W-:Y:S01]  /*a6e0*/  HMMA.16816.F32 R24, R56.reuse, R186, RZ ;  /* 0x000000ba3818723c */ /* 0x040fe200000018ff */
[----:B------:R-:W0:Y:S05]  /*a6f0*/  LDGDEPBAR ;  /* 0x00000000000079af */ /* 0x000e2a0000000000 */
        /* <DEDUP_REMOVED lines=21> */
[C---:B--2---:R-:W-:Y:S06]  /*a850*/  HMMA.16816.F32 R188, R48.reuse, R44, R188 ;  /* 0x0000002c30bc723c */ /* 0x044fec00000018bc */
[C---:B------:R-:W-:Y:S06]  /*a860*/  HMMA.16816.F32 R172, R48.reuse, R36, R172 ;  /* 0x0000002430ac723c */ /* 0x040fec00000018ac */
[C---:B------:R-:W-:Y:S06]  /*a870*/  HMMA.16816.F32 R64, R48.reuse, R212, R64 ;  /* 0x000000d43040723c */ /* 0x040fec0000001840 */
[C---:B------:R-:W-:Y:S01]  /*a880*/  HMMA.16816.F32 R164, R48.reuse, R38, R164 ;  /* 0x0000002630a4723c */ /* 0x040fe200000018a4 */
[----:B------:R-:W2:Y:S05]  /*a890*/  LDSM.16.M88.4 R36, [R220+0x7800] ;  /* 0x00780000dc24783b */ /* 0x000eaa0000000200 */
[C---:B------:R-:W-:Y:S01]  /*a8a0*/  HMMA.16816.F32 R60, R48.reuse, R214, R60 ;  /* 0x000000d6303c723c */ /* 0x040fe2000000183c */
[----:B------:R-:W-:Y:S05]  /*a8b0*/  LDSM.16.M88.4 R212, [R224+0x4000] ;  /* 0x00400000e0d4783b */ /* 0x000fea0000000200 */
[C---:B------:R-:W-:Y:S06]  /*a8c0*/  HMMA.16816.F32 R180, R48.reuse, R40, R180 ;  /* 0x0000002830b4723c */ /* 0x040fec00000018b4 */
[C---:B------:R-:W-:Y:S01]  /*a8d0*/  HMMA.16816.F32 R184, R48.reuse, R46, R184 ;  /* 0x0000002e30b8723c */ /* 0x040fe200000018b8 */
[----:B------:R-:W3:Y:S05]  /*a8e0*/  LDSM.16.M88.4 R44, [R220+0x7000] ;  /* 0x00700000dc2c783b */ /* 0x000eea0000000200 */
[----:B------:R-:W-:Y:S01]  /*a8f0*/  HMMA.16816.F32 R176, R48, R42, R176 ;  /* 0x0000002a30b0723c */ /* 0x000fe200000018b0 */
[----:B------:R-:W-:Y:S04]  /*a900*/  LDSM.16.M88.4 R40, [R220+0x7400] ;  /* 0x00740000dc28783b */ /* 0x000fe80000000200 */
[----:B------:R-:W-:Y:S01]  /*a910*/  LDSM.16.M88.4 R48, [R220+0x7c00] ;  /* 0x007c0000dc30783b */ /* 0x000fe20000000200 */
[C---:B-1----:R-:W-:Y:S06]  /*a920*/  HMMA.16816.F32 R28, R32.reuse, R208, R28 ;  /* 0x000000d0201c723c */ /* 0x042fec000000181c */
        /* <DEDUP_REMOVED lines=9> */
[C---:B------:R-:W-:Y:S06]  /*a9c0*/  HMMA.16816.F32 R172, R192.reuse, R200, R172 ;  /* 0x000000c8c0ac723c */ /* 0x040fec00000018ac */
[C---:B------:R-:W-:Y:S01]  /*a9d0*/  HMMA.16816.F32 R164, R192.reuse, R202, R164 ;  /* 0x000000cac0a4723c */ /* 0x040fe200000018a4 */
[----:B------:R-:W-:Y:S05]  /*a9e0*/  LDSM.16.M88.4 R200, [R223+0x8400] ;  /* 0x00840000dfc8783b */ /* 0x000fea0000000200 */
[C---:B------:R-:W-:Y:S06]  /*a9f0*/  HMMA.16816.F32 R64, R192.reuse, R196, R64 ;  /* 0x000000c4c040723c */ /* 0x040fec0000001840 */
[C---:B------:R-:W-:Y:S01]  /*aa00*/  HMMA.16816.F32 R60, R192.reuse, R198, R60 ;  /* 0x000000c6c03c723c */ /* 0x040fe2000000183c */
[----:B------:R-:W4:Y:S05]  /*aa10*/  LDSM.16.M88.4 R196, [R223+0x8800] ;  /* 0x00880000dfc4783b */ /* 0x000f2a0000000200 */
[C---:B------:R-:W-:Y:S01]  /*aa20*/  HMMA.16816.F32 R184, R192.reuse, R210, R184 ;  /* 0x000000d2c0b8723c */ /* 0x040fe200000018b8 */
[----:B------:R-:W-:Y:S05]  /*aa30*/  LDSM.16.M88.4 R208, [R224+0x5000] ;  /* 0x00500000e0d0783b */ /* 0x000fea0000000200 */
[C---:B------:R-:W-:Y:S06]  /*aa40*/  HMMA.16816.F32 R180, R192.reuse, R204, R180 ;  /* 0x000000ccc0b4723c */ /* 0x040fec00000018b4 */
[----:B------:R-:W-:Y:S01]  /*aa50*/  HMMA.16816.F32 R176, R192, R206, R176 ;  /* 0x000000cec0b0723c */ /* 0x000fe200000018b0 */
[----:B------:R-:W5:Y:S04]  /*aa60*/  LDSM.16.M88.4 R204, [R223+0x8000] ;  /* 0x00800000dfcc783b */ /* 0x000f680000000200 */
[----:B------:R-:W5:Y:S01]  /*aa70*/  LDSM.16.M88.4 R192, [R223+0x8c00] ;  /* 0x008c0000dfc0783b */ /* 0x000f620000000200 */
[C---:B--2---:R-:W-:Y:S06]  /*aa80*/  HMMA.16816.F32 R12, R52.reuse, R36, R12 ;  /* 0x00000024340c723c */ /* 0x044fec000000180c */
[C---:B---3--:R-:W-:Y:S06]  /*aa90*/  HMMA.16816.F32 R28, R52.reuse, R44, R28 ;  /* 0x0000002c341c723c */ /* 0x048fec000000181c */
[----:B------:R-:W-:Y:S06]  /*aaa0*/  HMMA.16816.F32 R24, R52, R46, R24 ;  /* 0x0000002e3418723c */ /* 0x000fec0000001818 */
[----:B-1----:R-:W-:Y:S06]  /*aab0*/  HMMA.16816.F32 R188, R32, R44, R188 ;  /* 0x0000002c20bc723c */ /* 0x002fec00000018bc */
        /* <DEDUP_REMOVED lines=16> */
[----:B------:R-:W3:Y:S04]  /*abc0*/  LDSM.16.M88.4 R40, [R220+0x8400] ;  /* 0x00840000dc28783b */ /* 0x000ee80000000200 */
[----:B------:R-:W3:Y:S01]  /*abd0*/  LDSM.16.M88.4 R32, [R220+0x8c00] ;  /* 0x008c0000dc20783b */ /* 0x000ee20000000200 */
[----:B----4-:R-:W-:Y:S01]  /*abe0*/  HMMA.16816.F32 R12, R212, R196, R12 ;  /* 0x000000c4d40c723c */ /* 0x010fe2000000180c */
[----:B------:R-:W-:-:S05]  /*abf0*/  DEPBAR.LE SB0, 0x0 ;  /* 0x000080000000791a */ /* 0x000fca0000000000 */
[C---:B-----5:R-:W-:Y:S06]  /*ac00*/  HMMA.16816.F32 R28, R212.reuse, R204, R28 ;  /* 0x000000ccd41c723c */ /* 0x060fec000000181c */
[----:B------:R-:W-:Y:S06]  /*ac10*/  HMMA.16816.F32 R24, R212, R206, R24 ;  /* 0x000000ced418723c */ /* 0x000fec0000001818 */
[----:B------:R-:W-:Y:S06]  /*ac20*/  HMMA.16816.F32 R188, R208, R204, R188 ;  /* 0x000000ccd0bc723c */ /* 0x000fec00000018bc */
[C---:B------:R-:W-:Y:S06]  /*ac30*/  HMMA.16816.F32 R20, R212.reuse, R200, R20 ;  /* 0x000000c8d414723c */ /* 0x040fec0000001814 */
[C---:B------:R-:W-:Y:S06]  /*ac40*/  HMMA.16816.F32 R8, R212.reuse, R198, R8 ;  /* 0x000000c6d408723c */ /* 0x040fec0000001808 */
[C---:B------:R-:W-:Y:S06]  /*ac50*/  HMMA.16816.F32 R4, R212.reuse, R192, R4 ;  /* 0x000000c0d404723c */ /* 0x040fec0000001804 */
[----:B------:R-:W-:Y:S06]  /*ac60*/  HMMA.16816.F32 R16, R212, R202, R16 ;  /* 0x000000cad410723c */ /* 0x000fec0000001810 */
[----:B------:R-:W-:Y:S06]  /*ac70*/  HMMA.16816.F32 R180, R208, R200, R180 ;  /* 0x000000c8d0b4723c */ /* 0x000fec00000018b4 */
[----:B------:R-:W-:Y:S06]  /*ac80*/  HMMA.16816.F32 R56, R212, R194, R56 ;  /* 0x000000c2d438723c */ /* 0x000fec0000001838 */
[----:B------:R-:W-:Y:S06]  /*ac90*/  HMMA.16816.F32 R176, R208, R202, R176 ;  /* 0x000000cad0b0723c */ /* 0x000fec00000018b0 */
[C---:B-1----:R-:W-:Y:S06]  /*aca0*/  HMMA.16816.F32 R12, R52.reuse, R36, R12 ;  /* 0x00000024340c723c */ /* 0x042fec000000180c */
[C---:B--2---:R-:W-:Y:S06]  /*acb0*/  HMMA.16816.F32 R28, R52.reuse, R44, R28 ;  /* 0x0000002c341c723c */ /* 0x044fec000000181c */
[----:B------:R-:W-:Y:S06]  /*acc0*/  HMMA.16816.F32 R24, R52, R46, R24 ;  /* 0x0000002e3418723c */ /* 0x000fec0000001818 */
[----:B---3--:R-:W-:Y:S06]  /*acd0*/  HMMA.16816.F32 R188, R48, R44, R188 ;  /* 0x0000002c30bc723c */ /* 0x008fec00000018bc */
[----:B------:R-:W-:Y:S01]  /*ace0*/  HMMA.16816.F32 R20, R52, R40, R20 ;  /* 0x000000283414723c */ /* 0x000fe20000001814 */
[----:B------:R-:W-:-:S04]  /*acf0*/  IMAD.U32 R44, RZ, RZ, UR21 ;  /* 0x00000015ff2c7e24 */ /* 0x000fc8000f8e00ff */
[----:B------:R-:W-:Y:S01]  /*ad00*/  IMAD R45, R44, 0x40, R235 ;  /* 0x000000402c2d7824 */ /* 0x000fe200078e02eb */
[----:B------:R-:W-:Y:S03]  /*ad10*/  HMMA.16816.F32 R184, R208, R206, R184 ;  /* 0x000000ced0b8723c */ /* 0x000fe600000018b8 */
[C---:B------:R-:W-:Y:S01]  /*ad20*/  VIADD R168, R45.reuse, 0x21 ;  /* 0x000000212da87836 */ /* 0x040fe20000000000 */
[----:B------:R-:W-:Y:S01]  /*ad30*/  I2FP.F32.S32 R44, R45 ;  /* 0x0000002d002c7245 */ /* 0x000fe20000201400 */
[C---:B------:R-:W-:Y:S01]  /*ad40*/  VIADD R248, R45.reuse, 0x1 ;  /* 0x000000012df87836 */ /* 0x040fe20000000000 */
[C---:B------:R-:W-:Y:S01]  /*ad50*/  HMMA.16816.F32 R8, R52.reuse, R38, R8 ;  /* 0x000000263408723c */ /* 0x040fe20000001808 */
[C---:B------:R-:W-:Y:S01]  /*ad60*/  VIADD R240, R45.reuse, 0x8 ;  /* 0x000000082df07836 */ /* 0x040fe20000000000 */
[----:B------:R-:W-:Y:S01]  /*ad70*/  I2FP.F32.S32 R206, R168 ;  /* 0x000000a800ce7245 */ /* 0x000fe20000201400 */
[C---:B------:R-:W-:Y:S01]  /*ad80*/  VIADD R219, R45.reuse, 0x20 ;  /* 0x000000202ddb7836 */ /* 0x040fe20000000000 */
[----:B------:R-:W-:Y:S01]  /*ad90*/  I2FP.F32.S32 R246, R248 ;  /* 0x000000f800f67245 */ /* 0x000fe20000201400 */
[C---:B------:R-:W-:Y:S01]  /*ada0*/  VIADD R239, R45.reuse, 0x9 ;  /* 0x000000092def7836 */ /* 0x040fe20000000000 */
[C---:B------:R-:W-:Y:S01]  /*adb0*/  HMMA.16816.F32 R4, R52.reuse, R32, R4 ;  /* 0x000000203404723c */ /* 0x040fe20000001804 */
[----:B------:R-:W-:Y:S01]  /*adc0*/  I2FP.F32.S32 R241, R240 ;  /* 0x000000f000f17245 */ /* 0x000fe20000201400 */
[----:B------:R-:W-:Y:S01]  /*add0*/  FFMA.FTZ R207, R206, UR5, R13 ;  /* 0x00000005cecf7c23 */ /* 0x000fe2000801000d */
[C---:B------:R-:W-:Y:S01]  /*ade0*/  VIADD R13, R45.reuse, 0x30 ;  /* 0x000000302d0d7836 */ /* 0x040fe20000000000 */
[-C--:B------:R-:W-:Y:S01]  /*adf0*/  ISETP.GE.AND P1, PT, R240, R226.reuse, PT ;  /* 0x000000e2f000720c */ /* 0x080fe20003f26270 */
[C---:B------:R-:W-:Y:S01]  /*ae00*/  VIADD R238, R45.reuse, 0x10 ;  /* 0x000000102dee7836 */ /* 0x040fe20000000000 */
[----:B------:R-:W-:Y:S01]  /*ae10*/  HMMA.16816.F32 R16, R52, R42, R16 ;  /* 0x0000002a3410723c */ /* 0x000fe20000001810 */
[----:B------:R-:W-:Y:S01]  /*ae20*/  FFMA.FTZ R29, R246, UR5, R29 ;  /* 0x00000005f61d7c23 */ /* 0x000fe2000801001d */
[C---:B------:R-:W-:Y:S01]  /*ae30*/  VIADD R227, R45.reuse, 0x19 ;  /* 0x000000192de37836 */ /* 0x040fe20000000000 */
[----:B------:R-:W-:Y:S01]  /*ae40*/  ISETP.GE.AND P6, PT, R248, R226, PT ;  /* 0x000000e2f800720c */ /* 0x000fe20003fc6270 */
[----:B------:R-:W-:Y:S01]  /*ae50*/  VIADD R236, R45, 0x18 ;  /* 0x000000182dec7836 */ /* 0x000fe20000000000 */
[----:B------:R-:W-:Y:S01]  /*ae60*/  I2FP.F32.S32 R237, R238 ;  /* 0x000000ee00ed7245 */ /* 0x000fe20000201400 */
[----:B------:R-:W-:Y:S01]  /*ae70*/  HMMA.16816.F32 R180, R48, R40, R180 ;  /* 0x0000002830b4723c */ /* 0x000fe200000018b4 */
[----:B------:R-:W-:Y:S01]  /*ae80*/  I2FP.F32.S32 R218, R227 ;  /* 0x000000e300da7245 */ /* 0x000fe20000201400 */
[----:B------:R-:W-:Y:S01]  /*ae90*/  FFMA.FTZ R26, R241, UR5, R26 ;  /* 0x00000005f11a7c23 */ /* 0x000fe2000801001a */
[----:B------:R-:W-:Y:S01]  /*aea0*/  ISETP.GE.AND P0, PT, R45, R226, PT ;  /* 0x000000e22d00720c */ /* 0x000fe20003f06270 */
[----:B------:R-:W-:Y:S01]  /*aeb0*/  FFMA.FTZ R20, R237, UR5, R20 ;  /* 0x00000005ed147c23 */ /* 0x000fe20008010014 */
[----:B------:R-:W-:Y:S01]  /*aec0*/  I2FP.F32.S32 R229, R236 ;  /* 0x000000ec00e57245 */ /* 0x000fe20000201400 */
[----:B------:R-:W-:Y:S01]  /*aed0*/  HMMA.16816.F32 R56, R52, R34, R56 ;  /* 0x000000223438723c */ /* 0x000fe20000001838 */
[----:B------:R-:W-:-:S02]  /*aee0*/  VIADD R41, R45, 0x11 ;  /* 0x000000112d297836 */ /* 0x000fc40000000000 */
[----:B------:R-:W-:Y:S01]  /*aef0*/  FFMA.FTZ R40, R44, UR5, R30 ;  /* 0x000000052c287c23 */ /* 0x000fe2000801001e */
[----:B------:R-:W-:Y:S01]  /*af00*/  ISETP.GE.AND P2, PT, R45, R170, PT ;  /* 0x000000aa2d00720c */ /* 0x000fe20003f46270 */
[----:B------:R-:W-:Y:S01]  /*af10*/  FFMA.FTZ R22, R237, UR5, R22 ;  /* 0x00000005ed167c23 */ /* 0x000fe20008010016 */
[----:B------:R-:W-:Y:S01]  /*af20*/  FFMA.FTZ R15, R206, UR5, R15 ;  /* 0x00000005ce0f7c23 */ /* 0x000fe2000801000f */
[C---:B------:R-:W-:Y:S01]  /*af30*/  HMMA.16816.F32 R176, R48.reuse, R42, R176 ;  /* 0x0000002a30b0723c */ /* 0x040fe200000018b0 */
[C---:B------:R-:W-:Y:S01]  /*af40*/  VIADD R52, R45.reuse, 0x28 ;  /* 0x000000282d347836 */ /* 0x040fe20000000000 */
[----:B------:R-:W-:Y:S01]  /*af50*/  I2FP.F32.S32 R228, R41 ;  /* 0x0000002900e47245 */ /* 0x000fe20000201400 */
[----:B------:R-:W-:Y:S01]  /*af60*/  FFMA.FTZ R53, R44, UR5, R28 ;  /* 0x000000052c357c23 */ /* 0x000fe2000801001c */
[----:B------:R-:W-:Y:S01]  /*af70*/  I2FP.F32.S32 R28, R239 ;  /* 0x000000ef001c7245 */ /* 0x000fe20000201400 */
[----:B------:R-:W-:Y:S01]  /*af80*/  VIADD R54, R45, 0x29 ;  /* 0x000000292d367836 */ /* 0x000fe20000000000 */
[----:B------:R-:W-:Y:S01]  /*af90*/  I2FP.F32.S32 R215, R52 ;  /* 0x0000003400d77245 */ /* 0x000fe20000201400 */
[----:B------:R-:W-:Y:S01]  /*afa0*/  FFMA.FTZ R42, R246, UR5, R31 ;  /* 0x00000005f62a7c23 */ /* 0x000fe2000801001f */
[----:B------:R-:W-:Y:S01]  /*afb0*/  I2FP.F32.S32 R43, R219 ;  /* 0x000000db002b7245 */ /* 0x000fe20000201400 */
[----:B------:R-:W-:Y:S01]  /*afc0*/  FFMA.FTZ R31, R241, UR5, R24 ;  /* 0x00000005f11f7c23 */ /* 0x000fe20008010018 */
[----:B------:R-:W-:Y:S01]  /*afd0*/  I2FP.F32.S32 R55, R13 ;  /* 0x0000000d00377245 */ /* 0x000fe20000201400 */
[----:B------:R-:W-:Y:S01]  /*afe0*/  FFMA.FTZ R21, R228, UR5, R21 ;  /* 0x00000005e4157c23 */ /* 0x000fe20008010015 */
[----:B------:R-:W-:Y:S01]  /*aff0*/  HMMA.16816.F32 R184, R48, R46, R184 ;  /* 0x0000002e30b8723c */ /* 0x000fe200000018b8 */
[----:B------:R-:W-:Y:S01]  /*b000*/  FFMA.FTZ R213, R43, UR5, R12 ;  /* 0x000000052bd57c23 */ /* 0x000fe2000801000c */
[----:B------:R-:W-:Y:S01]  /*b010*/  VIADD R12, R45, 0x31 ;  /* 0x000000312d0c7836 */ /* 0x000fe20000000000 */
[----:B------:R-:W-:Y:S01]  /*b020*/  FSEL R31, R31, -INF , !P1 ;  /* 0xff8000001f1f7808 */ /* 0x000fe20004800000 */
[----:B------:R-:W-:Y:S01]  /*b030*/  FFMA.FTZ R205, R215, UR5, R8 ;  /* 0x00000005d7cd7c23 */ /* 0x000fe20008010008 */
[----:B------:R-:W-:Y:S01]  /*b040*/  ISETP.GE.AND P1, PT, R41, R226, PT ;  /* 0x000000e22900720c */ /* 0x000fe20003f26270 */
[C---:B------:R-:W-:Y:S01]  /*b050*/  HMMA.16816.F32 R172, R208.reuse, R196, R172 ;  /* 0x000000c4d0ac723c */ /* 0x040fe200000018ac */
[----:B------:R-:W-:Y:S01]  /*b060*/  FFMA.FTZ R46, R28, UR5, R25 ;  /* 0x000000051c2e7c23 */ /* 0x000fe20008010019 */
[----:B------:R-:W-:Y:S01]  /*b070*/  FFMA.FTZ R25, R228, UR5, R23 ;  /* 0x00000005e4197c23 */ /* 0x000fe20008010017 */
[----:B------:R-:W-:Y:S01]  /*b080*/  I2FP.F32.S32 R8, R12 ;  /* 0x0000000c00087245 */ /* 0x000fe20000201400 */
[----:B------:R-:W-:Y:S01]  /*b090*/  FFMA.FTZ R24, R28, UR5, R27 ;  /* 0x000000051c187c23 */ /* 0x000fe2000801001b */
[----:B------:R-:W-:Y:S01]  /*b0a0*/  I2FP.F32.S32 R30, R54 ;  /* 0x00000036001e7245 */ /* 0x000fe20000201400 */
[C---:B------:R-:W-:Y:S01]  /*b0b0*/  HMMA.16816.F32 R164, R208.reuse, R198, R164 ;  /* 0x000000c6d0a4723c */ /* 0x040fe200000018a4 */
[----:B------:R-:W-:Y:S01]  /*b0c0*/  FFMA.FTZ R196, R55, UR5, R6 ;  /* 0x0000000537c47c23 */ /* 0x000fe20008010006 */
[----:B------:R-:W-:Y:S01]  /*b0d0*/  FSEL R23, R21, -INF , !P1 ;  /* 0xff80000015177808 */ /* 0x000fe20004800000 */
[----:B------:R-:W-:Y:S01]  /*b0e0*/  VIADD R6, R45, 0x38 ;  /* 0x000000382d067836 */ /* 0x000fe20000000000 */
[-C--:B------:R-:W-:Y:S01]  /*b0f0*/  ISETP.GE.AND P1, PT, R219, R226.reuse, PT ;  /* 0x000000e2db00720c */ /* 0x080fe20003f26270 */
[----:B------:R-:W-:Y:S01]  /*b100*/  FFMA.FTZ R9, R30, UR5, R9 ;  /* 0x000000051e097c23 */ /* 0x000fe20008010009 */
[----:B------:R-:W-:Y:S01]  /*b110*/  FSEL R47, R29, -INF , !P6 ;  /* 0xff8000001d2f7808 */ /* 0x000fe20007000000 */
[----:B------:R-:W-:Y:S01]  /*b120*/  FFMA.FTZ R199, R8, UR5, R5 ;  /* 0x0000000508c77c23 */ /* 0x000fe20008010005 */
[----:B------:R-:W-:Y:S01]  /*b130*/  ISETP.GE.AND P6, PT, R238, R226, PT ;  /* 0x000000e2ee00720c */ /* 0x000fe20003fc6270 */
[C---:B------:R-:W-:Y:S01]  /*b140*/  FFMA.FTZ R17, R218.reuse, UR5, R17 ;  /* 0x00000005da117c23 */ /* 0x040fe20008010011 */
[----:B------:R-:W-:Y:S01]  /*b150*/  FSEL R213, R213, -INF , !P1 ;  /* 0xff800000d5d57808 */ /* 0x000fe20004800000 */
[----:B------:R-:W-:Y:S01]  /*b160*/  FFMA.FTZ R212, R218, UR5, R19 ;  /* 0x00000005dad47c23 */ /* 0x000fe20008010013 */
[----:B------:R-:W-:Y:S01]  /*b170*/  I2FP.F32.S32 R5, R6 ;  /* 0x0000000600057245 */ /* 0x000fe20000201400 */
[C---:B------:R-:W-:Y:S01]  /*b180*/  HMMA.16816.F32 R64, R208.reuse, R192, R64 ;  /* 0x000000c0d040723c */ /* 0x040fe20000001840 */
[-C--:B------:R-:W-:Y:S01]  /*b190*/  ISETP.GE.AND P1, PT, R54, R226.reuse, PT ;  /* 0x000000e23600720c */ /* 0x080fe20003f26270 */
[----:B------:R-:W-:Y:S01]  /*b1a0*/  FFMA.FTZ R16, R229, UR5, R16 ;  /* 0x00000005e5107c23 */ /* 0x000fe20008010010 */
[----:B------:R-:W-:Y:S01]  /*b1b0*/  FSEL R27, R20, -INF , !P6 ;  /* 0xff800000141b7808 */ /* 0x000fe20007000000 */
[----:B------:R-:W-:Y:S01]  /*b1c0*/  FFMA.FTZ R56, R5, UR5, R56 ;  /* 0x0000000505387c23 */ /* 0x000fe20008010038 */
[-C--:B------:R-:W-:Y:S01]  /*b1d0*/  ISETP.GE.AND P6, PT, R227, R226.reuse, PT ;  /* 0x000000e2e300720c */ /* 0x080fe20003fc6270 */
[----:B------:R-:W-:Y:S01]  /*b1e0*/  FFMA.FTZ R214, R229, UR5, R18 ;  /* 0x00000005e5d67c23 */ /* 0x000fe20008010012 */
[----:B------:R-:W-:Y:S01]  /*b1f0*/  FSEL R203, R9, -INF , !P1 ;  /* 0xff80000009cb7808 */ /* 0x000fe20004800000 */
[----:B------:R-:W-:Y:S01]  /*b200*/  HMMA.16816.F32 R60, R208, R194, R60 ;  /* 0x000000c2d03c723c */ /* 0x000fe2000000183c */
[-C--:B------:R-:W-:Y:S01]  /*b210*/  ISETP.GE.AND P1, PT, R6, R226.reuse, PT ;  /* 0x000000e20600720c */ /* 0x080fe20003f26270 */
[----:B------:R-:W-:Y:S01]  /*b220*/  FFMA.FTZ R204, R43, UR5, R14 ;  /* 0x000000052bcc7c23 */ /* 0x000fe2000801000e */
[----:B------:R-:W-:Y:S01]  /*b230*/  FSEL R19, R17, -INF , !P6 ;  /* 0xff80000011137808 */ /* 0x000fe20007000000 */
[----:B------:R-:W-:Y:S01]  /*b240*/  FFMA.FTZ R4, R55, UR5, R4 ;  /* 0x0000000537047c23 */ /* 0x000fe20008010004 */
[----:B------:R-:W-:Y:S01]  /*b250*/  FSEL R53, R53, -INF , !P0 ;  /* 0xff80000035357808 */ /* 0x000fe20004000000 */
[----:B------:R-:W-:Y:S01]  /*b260*/  FFMA.FTZ R10, R215, UR5, R10 ;  /* 0x00000005d70a7c23 */ /* 0x000fe2000801000a */
[-C--:B------:R-:W-:Y:S01]  /*b270*/  ISETP.GE.AND P6, PT, R52, R226.reuse, PT ;  /* 0x000000e23400720c */ /* 0x080fe20003fc6270 */
[C---:B------:R-:W-:Y:S01]  /*b280*/  HMMA.16816.F32 R172, R48.reuse, R36, R172 ;  /* 0x0000002430ac723c */ /* 0x040fe200000018ac */
[----:B------:R-:W-:Y:S01]  /*b290*/  ISETP.GE.AND P0, PT, R239, R226, PT ;  /* 0x000000e2ef00720c */ /* 0x000fe20003f06270 */
[----:B------:R-:W-:Y:S01]  /*b2a0*/  FFMA.FTZ R11, R30, UR5, R11 ;  /* 0x000000051e0b7c23 */ /* 0x000fe2000801000b */
[----:B------:R-:W-:Y:S01]  /*b2b0*/  FSEL R197, R56, -INF , !P1 ;  /* 0xff80000038c57808 */ /* 0x000fe20004800000 */
[----:B------:R-:W-:Y:S01]  /*b2c0*/  FFMA.FTZ R7, R8, UR5, R7 ;  /* 0x0000000508077c23 */ /* 0x000fe20008010007 */
[----:B------:R-:W-:Y:S01]  /*b2d0*/  ISETP.GE.AND P1, PT, R240, R170, PT ;  /* 0x000000aaf000720c */ /* 0x000fe20003f26270 */
[C---:B------:R-:W-:Y:S01]  /*b2e0*/  HMMA.16816.F32 R164, R48.reuse, R38, R164 ;  /* 0x0000002630a4723c */ /* 0x040fe200000018a4 */
        /* <DEDUP_REMOVED lines=10> */
[----:B------:R-:W-:Y:S01]  /*b390*/  FSEL R18, R26, -INF , !P1 ;  /* 0xff8000001a127808 */ /* 0x000fe20004800000 */
[----:B------:R-:W-:Y:S01]  /*b3a0*/  FFMA.FTZ R26, R241, UR5, R184 ;  /* 0x00000005f11a7c23 */ /* 0x000fe200080100b8 */
[-C--:B------:R-:W-:Y:S01]  /*b3b0*/  ISETP.GE.AND P2, PT, R239, R170.reuse, PT ;  /* 0x000000aaef00720c */ /* 0x080fe20003f46270 */
[----:B------:R-:W-:Y:S01]  /*b3c0*/  HMMA.16816.F32 R60, R48, R34, R60 ;  /* 0x00000022303c723c */ /* 0x000fe2000000183c */
        /* <DEDUP_REMOVED lines=8> */
[----:B------:R-:W-:Y:S01]  /*b450*/  ISETP.GE.AND P0, PT, R168, R226, PT ;  /* 0x000000e2a800720c */ /* 0x000fe20003f06270 */
[----:B------:R-:W-:Y:S01]  /*b460*/  FFMA.FTZ R164, R215, UR5, R164 ;  /* 0x00000005d7a47c23 */ /* 0x000fe200080100a4 */
[----:B------:R-:W-:Y:S01]  /*b470*/  FSEL R16, R24, -INF , !P2 ;  /* 0xff80000018107808 */ /* 0x000fe20005000000 */
[----:B------:R-:W-:Y:S01]  /*b480*/  FFMA.FTZ R24, R246, UR5, R189 ;  /* 0x00000005f6187c23 */ /* 0x000fe200080100bd */
[----:B------:R-:W-:Y:S01]  /*b490*/  FSEL R40, R25, -INF , !P1 ;  /* 0xff80000019287808 */ /* 0x000fe20004800000 */
[----:B------:R-:W-:Y:S01]  /*b4a0*/  FFMA.FTZ R25, R241, UR5, R186 ;  /* 0x00000005f1197c23 */ /* 0x000fe200080100ba */
[-C--:B------:R-:W-:Y:S01]  /*b4b0*/  ISETP.GE.AND P2, PT, R236, R170.reuse, PT ;  /* 0x000000aaec00720c */ /* 0x080fe20003f46270 */
[----:B------:R-:W-:Y:S01]  /*b4c0*/  FFMA.FTZ R183, R228, UR5, R183 ;  /* 0x00000005e4b77c23 */ /* 0x000fe200080100b7 */
        /* <DEDUP_REMOVED lines=21> */
[----:B------:R-:W-:Y:S01]  /*b620*/  VIADD R4, R45, 0x39 ;  /* 0x000000392d047836 */ /* 0x000fe20000000000 */
[-C--:B------:R-:W-:Y:S01]  /*b630*/  ISETP.GE.AND P6, PT, R227, R170.reuse, PT ;  /* 0x000000aae300720c */ /* 0x080fe20003fc6270 */
[----:B------:R-:W-:Y:S01]  /*b640*/  FFMA.FTZ R167, R30, UR5, R167 ;  /* 0x000000051ea77c23 */ /* 0x000fe200080100a7 */
[----:B------:R-:W-:Y:S01]  /*b650*/  ISETP.GE.AND P0, PT, R45, R169, PT ;  /* 0x000000a92d00720c */ /* 0x000fe20003f06270 */
[----:B------:R-:W-:Y:S01]  /*b660*/  FFMA.FTZ R66, R55, UR5, R66 ;  /* 0x0000000537427c23 */ /* 0x000fe20008010042 */
[----:B------:R-:W-:Y:S01]  /*b670*/  FSEL R202, R15, -INF , !P2 ;  /* 0xff8000000fca7808 */ /* 0x000fe20005000000 */
[----:B------:R-:W-:Y:S01]  /*b680*/  FFMA.FTZ R15, R44, UR5, R190 ;  /* 0x000000052c0f7c23 */ /* 0x000fe200080100be */
[----:B------:R-:W-:Y:S01]  /*b690*/  FSEL R200, R10, -INF , !P1 ;  /* 0xff8000000ac87808 */ /* 0x000fe20004800000 */
[----:B------:R-:W-:Y:S01]  /*b6a0*/  FFMA.FTZ R65, R8, UR5, R65 ;  /* 0x0000000508417c23 */ /* 0x000fe20008010041 */
[----:B------:R-:W-:Y:S01]  /*b6b0*/  BAR.SYNC.DEFER_BLOCKING 0x0 ;  /* 0x0000000000007b1d */ /* 0x000fe20000010000 */
[-C--:B------:R-:W-:Y:S01]  /*b6c0*/  ISETP.GE.AND P2, PT, R54, R170.reuse, PT ;  /* 0x000000aa3600720c */ /* 0x080fe20003f46270 */
[----:B------:R-:W-:Y:S01]  /*b6d0*/  FFMA.FTZ R67, R8, UR5, R67 ;  /* 0x0000000508437c23 */ /* 0x000fe20008010043 */
[----:B------:R-:W-:Y:S01]  /*b6e0*/  ISETP.GE.AND P1, PT, R13, R170, PT ;  /* 0x000000aa0d00720c */ /* 0x000fe20003f26270 */
[----:B------:R-:W-:Y:S01]  /*b6f0*/  FFMA.FTZ R62, R5, UR5, R62 ;  /* 0x00000005053e7c23 */ /* 0x000fe2000801003e */
[----:B------:R-:W-:-:S02]  /*b700*/  FSEL R212, R212, -INF , !P6 ;  /* 0xff800000d4d47808 */ /* 0x000fc40007000000 */
[----:B------:R-:W-:Y:S01]  /*b710*/  ISETP.GE.AND P6, PT, R45, R3, PT ;  /* 0x000000032d00720c */ /* 0x000fe20003fc6270 */
[----:B------:R-:W-:Y:S01]  /*b720*/  FFMA.FTZ R45, R5, UR5, R58 ;  /* 0x00000005052d7c23 */ /* 0x000fe2000801003a */
[----:B------:R-:W-:Y:S02]  /*b730*/  FSEL R22, R22, -INF , !P0 ;  /* 0xff80000016167808 */ /* 0x000fe40004000000 */
[----:B------:R-:W-:Y:S02]  /*b740*/  FSEL R198, R11, -INF , !P2 ;  /* 0xff8000000bc67808 */ /* 0x000fe40005000000 */
[----:B------:R-:W-:Y:S02]  /*b750*/  FSEL R196, R196, -INF , !P1 ;  /* 0xff800000c4c47808 */ /* 0x000fe40004800000 */
[----:B------:R-:W-:Y:S02]  /*b760*/  I2FP.F32.S32 R10, R4 ;  /* 0x00000004000a7245 */ /* 0x000fe40000201400 */
[----:B------:R-:W-:-:S02]  /*b770*/  ISETP.GE.AND P0, PT, R240, R169, PT ;  /* 0x000000a9f000720c */ /* 0x000fc40003f06270 */
[-C--:B------:R-:W-:Y:S01]  /*b780*/  ISETP.GE.AND P2, PT, R12, R170.reuse, PT ;  /* 0x000000aa0c00720c */ /* 0x080fe20003f46270 */
[----:B------:R-:W-:Y:S01]  /*b790*/  FFMA.FTZ R57, R10, UR5, R57 ;  /* 0x000000050a397c23 */ /* 0x000fe20008010039 */
[----:B------:R-:W-:Y:S01]  /*b7a0*/  ISETP.GE.AND P1, PT, R6, R170, PT ;  /* 0x000000aa0600720c */ /* 0x000fe20003f26270 */
[----:B------:R-:W-:Y:S01]  /*b7b0*/  FFMA.FTZ R44, R10, UR5, R59 ;  /* 0x000000050a2c7c23 */ /* 0x000fe2000801003b */
[----:B------:R-:W-:Y:S01]  /*b7c0*/  FSEL R26, R26, -INF , !P0 ;  /* 0xff8000001a1a7808 */ /* 0x000fe20004000000 */
[C---:B------:R-:W-:Y:S01]  /*b7d0*/  FFMA.FTZ R61, R10.reuse, UR5, R61 ;  /* 0x000000050a3d7c23 */ /* 0x040fe2000801003d */
[----:B------:R-:W-:Y:S01]  /*b7e0*/  FSEL R46, R7, -INF , !P2 ;  /* 0xff800000072e7808 */ /* 0x000fe20005000000 */
[----:B------:R-:W-:Y:S01]  /*b7f0*/  FFMA.FTZ R63, R10, UR5, R63 ;  /* 0x000000050a3f7c23 */ /* 0x000fe2000801003f */
[----:B------:R-:W-:Y:S02]  /*b800*/  FSEL R45, R45, -INF , !P1 ;  /* 0xff8000002d2d7808 */ /* 0x000fe40004800000 */
[----:B------:R-:W-:-:S02]  /*b810*/  ISETP.GE.AND P0, PT, R238, R169, PT ;  /* 0x000000a9ee00720c */ /* 0x000fc40003f06270 */
[C---:B------:R-:W-:Y:S02]  /*b820*/  ISETP.GE.AND P2, PT, R4.reuse, R226, PT ;  /* 0x000000e20400720c */ /* 0x040fe40003f46270 */
[----:B------:R-:W-:Y:S02]  /*b830*/  ISETP.GE.AND P1, PT, R4, R170, PT ;  /* 0x000000aa0400720c */ /* 0x000fe40003f26270 */
[----:B------:R-:W-:Y:S02]  /*b840*/  FSEL R188, R180, -INF , !P0 ;  /* 0xff800000b4bc7808 */ /* 0x000fe40004000000 */
[----:B------:R-:W-:Y:S02]  /*b850*/  FSEL R170, R57, -INF , !P2 ;  /* 0xff80000039aa7808 */ /* 0x000fe40005000000 */
[----:B------:R-:W-:Y:S02]  /*b860*/  FSEL R44, R44, -INF , !P1 ;  /* 0xff8000002c2c7808 */ /* 0x000fe40004800000 */
[----:B------:R-:W-:-:S02]  /*b870*/  ISETP.GE.AND P0, PT, R236, R169, PT ;  /* 0x000000a9ec00720c */ /* 0x000fc40003f06270 */
[C---:B------:R-:W-:Y:S02]  /*b880*/  ISETP.GE.AND P2, PT, R248.reuse, R169, PT ;  /* 0x000000a9f800720c */ /* 0x040fe40003f46270 */
[----:B------:R-:W-:Y:S02]  /*b890*/  ISETP.GE.AND P1, PT, R248, R3, PT ;  /* 0x00000003f800720c */ /* 0x000fe40003f26270 */
[----:B------:R-:W-:Y:S02]  /*b8a0*/  FSEL R176, R176, -INF , !P0 ;  /* 0xff800000b0b07808 */ /* 0x000fe40004000000 */
[----:B------:R-:W-:Y:S02]  /*b8b0*/  FSEL R15, R15, -INF , !P6 ;  /* 0xff8000000f0f7808 */ /* 0x000fe40007000000 */
[----:B------:R-:W-:Y:S02]  /*b8c0*/  FSEL R24, R24, -INF , !P2 ;  /* 0xff80000018187808 */ /* 0x000fe40005000000 */
[----:B------:R-:W-:-:S02]  /*b8d0*/  FSEL R17, R17, -INF , !P1 ;  /* 0xff80000011117808 */ /* 0x000fc40004800000 */
[----:B------:R-:W-:Y:S02]  /*b8e0*/  ISETP.GE.AND P0, PT, R219, R169, PT ;  /* 0x000000a9db00720c */ /* 0x000fe40003f06270 */
[----:B------:R-:W-:Y:S02]  /*b8f0*/  ISETP.GE.AND P6, PT, R240, R3, PT ;  /* 0x00000003f000720c */ /* 0x000fe40003fc6270 */
[C---:B------:R-:W-:Y:S02]  /*b900*/  ISETP.GE.AND P2, PT, R239.reuse, R169, PT ;  /* 0x000000a9ef00720c */ /* 0x040fe40003f46270 */
[----:B------:R-:W-:Y:S02]  /*b910*/  ISETP.GE.AND P1, PT, R239, R3, PT ;  /* 0x00000003ef00720c */ /* 0x000fe40003f26270 */
[----:B------:R-:W-:Y:S02]  /*b920*/  FSEL R208, R172, -INF , !P0 ;  /* 0xff800000acd07808 */ /* 0x000fe40004000000 */
[----:B------:R-:W-:-:S02]  /*b930*/  FSEL R25, R25, -INF , !P6 ;  /* 0xff80000019197808 */ /* 0x000fc40007000000 */
[----:B------:R-:W-:Y:S02]  /*b940*/  FSEL R28, R185, -INF , !P2 ;  /* 0xff800000b91c7808 */ /* 0x000fe40005000000 */
[----:B------:R-:W-:Y:S02]  /*b950*/  FSEL R37, R37, -INF , !P1 ;  /* 0xff80000025257808 */ /* 0x000fe40004800000 */
[----:B------:R-:W-:Y:S02]  /*b960*/  ISETP.GE.AND P0, PT, R52, R169, PT ;  /* 0x000000a93400720c */ /* 0x000fe40003f06270 */
[----:B------:R-:W-:Y:S02]  /*b970*/  ISETP.GE.AND P6, PT, R238, R3, PT ;  /* 0x00000003ee00720c */ /* 0x000fe40003fc6270 */
[C---:B------:R-:W-:Y:S02]  /*b980*/  ISETP.GE.AND P2, PT, R41.reuse, R169, PT ;  /* 0x000000a92900720c */ /* 0x040fe40003f46270 */
[----:B------:R-:W-:Y:S01]  /*b990*/  ISETP.GE.AND P1, PT, R41, R3, PT ;  /* 0x000000032900720c */ /* 0x000fe20003f26270 */
[----:B------:R-:W-:Y:S01]  /*b9a0*/  FFMA.FTZ R41, R229, UR5, R178 ;  /* 0x00000005e5297c23 */ /* 0x000fe200080100b2 */
[----:B------:R-:W-:-:S02]  /*b9b0*/  FSEL R218, R164, -INF , !P0 ;  /* 0xff800000a4da7808 */ /* 0x000fc40004000000 */
[----:B------:R-:W-:Y:S02]  /*b9c0*/  FSEL R185, R182, -INF , !P6 ;  /* 0xff800000b6b97808 */ /* 0x000fe40007000000 */
[----:B------:R-:W-:Y:S02]  /*b9d0*/  FSEL R36, R36, -INF , !P2 ;  /* 0xff80000024247808 */ /* 0x000fe40005000000 */
[----:B------:R-:W-:Y:S02]  /*b9e0*/  FSEL R187, R183, -INF , !P1 ;  /* 0xff800000b7bb7808 */ /* 0x000fe40004800000 */
[----:B------:R-:W-:Y:S02]  /*b9f0*/  ISETP.GE.AND P0, PT, R13, R169, PT ;  /* 0x000000a90d00720c */ /* 0x000fe40003f06270 */
[----:B------:R-:W-:Y:S02]  /*ba00*/  ISETP.GE.AND P6, PT, R236, R3, PT ;  /* 0x00000003ec00720c */ /* 0x000fe40003fc6270 */
[----:B------:R-:W-:-:S02]  /*ba10*/  ISETP.GE.AND P2, PT, R227, R169, PT ;  /* 0x000000a9e300720c */ /* 0x000fc40003f46270 */
[----:B------:R-:W-:Y:S02]  /*ba20*/  ISETP.GE.AND P1, PT, R227, R3, PT ;  /* 0x00000003e300720c */ /* 0x000fe40003f26270 */
[----:B------:R-:W-:Y:S02]  /*ba30*/  FSEL R184, R64, -INF , !P0 ;  /* 0xff80000040b87808 */ /* 0x000fe40004000000 */
[----:B------:R-:W-:Y:S02]  /*ba40*/  FSEL R41, R41, -INF , !P6 ;  /* 0xff80000029297808 */ /* 0x000fe40007000000 */
[----:B------:R-:W-:Y:S02]  /*ba50*/  FSEL R32, R177, -INF , !P2 ;  /* 0xff800000b1207808 */ /* 0x000fe40005000000 */
[----:B------:R-:W-:Y:S02]  /*ba60*/  FSEL R43, R179, -INF , !P1 ;  /* 0xff800000b32b7808 */ /* 0x000fe40004800000 */
[----:B------:R-:W-:-:S02]  /*ba70*/  ISETP.GE.AND P0, PT, R6, R169, PT ;  /* 0x000000a90600720c */ /* 0x000fc40003f06270 */
[----:B------:R-:W-:Y:S02]  /*ba80*/  ISETP.GE.AND P6, PT, R219, R3, PT ;  /* 0x00000003db00720c */ /* 0x000fe40003fc6270 */
[C---:B------:R-:W-:Y:S02]  /*ba90*/  ISETP.GE.AND P2, PT, R168.reuse, R169, PT ;  /* 0x000000a9a800720c */ /* 0x040fe40003f46270 */
[----:B------:R-:W-:Y:S02]  /*baa0*/  ISETP.GE.AND P1, PT, R168, R3, PT ;  /* 0x00000003a800720c */ /* 0x000fe40003f26270 */
[----:B------:R-:W-:Y:S02]  /*bab0*/  FSEL R180, R60, -INF , !P0 ;  /* 0xff8000003cb47808 */ /* 0x000fe40004000000 */
[----:B------:R-:W-:Y:S02]  /*bac0*/  FSEL R209, R174, -INF , !P6 ;  /* 0xff800000aed17808 */ /* 0x000fe40007000000 */
[----:B------:R-:W-:-:S02]  /*bad0*/  FSEL R206, R173, -INF , !P2 ;  /* 0xff800000adce7808 */ /* 0x000fc40005000000 */
[----:B------:R-:W-:Y:S02]  /*bae0*/  FSEL R193, R175, -INF , !P1 ;  /* 0xff800000afc17808 */ /* 0x000fe40004800000 */
[----:B------:R-:W-:Y:S02]  /*baf0*/  PLOP3.LUT P0, PT, PT, PT, UP0, 0x80, 0x0 ;  /* 0x000000000000781c */ /* 0x000fe40003f0f008 */
[----:B------:R-:W-:Y:S02]  /*bb00*/  ISETP.GE.AND P6, PT, R52, R3, PT ;  /* 0x000000033400720c */ /* 0x000fe40003fc6270 */
[C---:B------:R-:W-:Y:S02]  /*bb10*/  ISETP.GE.AND P2, PT, R54.reuse, R169, PT ;  /* 0x000000a93600720c */ /* 0x040fe40003f46270 */
[----:B------:R-:W-:Y:S02]  /*bb20*/  ISETP.GE.AND P1, PT, R54, R3, PT ;  /* 0x000000033600720c */ /* 0x000fe40003f26270 */
[----:B------:R-:W-:-:S02]  /*bb30*/  FSEL R211, R166, -INF , !P6 ;  /* 0xff800000a6d37808 */ /* 0x000fc40007000000 */
[----:B------:R-:W-:Y:S02]  /*bb40*/  FSEL R210, R165, -INF , !P2 ;  /* 0xff800000a5d27808 */ /* 0x000fe40005000000 */
[----:B------:R-:W-:Y:S02]  /*bb50*/  FSEL R195, R167, -INF , !P1 ;  /* 0xff800000a7c37808 */ /* 0x000fe40004800000 */
[----:B------:R-:W-:Y:S02]  /*bb60*/  ISETP.GE.AND P6, PT, R13, R3, PT ;  /* 0x000000030d00720c */ /* 0x000fe40003fc6270 */
[C---:B------:R-:W-:Y:S02]  /*bb70*/  ISETP.GE.AND P2, PT, R12.reuse, R169, PT ;  /* 0x000000a90c00720c */ /* 0x040fe40003f46270 */
[----:B------:R-:W-:Y:S02]  /*bb80*/  ISETP.GE.AND P1, PT, R12, R3, PT ;  /* 0x000000030c00720c */ /* 0x000fe40003f26270 */
[----:B------:R-:W-:-:S02]  /*bb90*/  FSEL R179, R66, -INF , !P6 ;  /* 0xff80000042b37808 */ /* 0x000fc40007000000 */
[----:B------:R-:W-:Y:S02]  /*bba0*/  FSEL R182, R65, -INF , !P2 ;  /* 0xff80000041b67808 */ /* 0x000fe40005000000 */
[----:B------:R-:W-:Y:S02]  /*bbb0*/  FSEL R177, R67, -INF , !P1 ;  /* 0xff80000043b17808 */ /* 0x000fe40004800000 */
[----:B------:R-:W-:Y:S02]  /*bbc0*/  ISETP.GE.AND P6, PT, R4, R169, PT ;  /* 0x000000a90400720c */ /* 0x000fe40003fc6270 */
[-C--:B------:R-:W-:Y:S02]  /*bbd0*/  ISETP.GE.AND P2, PT, R6, R3.reuse, PT ;  /* 0x000000030600720c */ /* 0x080fe40003f46270 */
[----:B------:R-:W-:Y:S02]  /*bbe0*/  ISETP.GE.AND P1, PT, R4, R3, PT ;  /* 0x000000030400720c */ /* 0x000fe40003f26270 */
[----:B------:R-:W-:-:S02]  /*bbf0*/  FSEL R178, R61, -INF , !P6 ;  /* 0xff8000003db27808 */ /* 0x000fc40007000000 */
        /* <DEDUP_REMOVED lines=40> */
[C---:B-----5:R-:W-:Y:S02]  /*be80*/  @!P5 LEA R6, P2, R33.reuse, R6, 0x1 ;  /* 0x000000062106d211 */ /* 0x060fe400078408ff */
        /* <DEDUP_REMOVED lines=27> */
.L_x_148:
[----:B------:R-:W-:Y:S05]  /*c040*/  BSYNC B0 ;  /* 0x0000000000007941 */ /* 0x000fea0003800000 */
.L_x_147:
[----:B------:R-:W0:Y:S02]  /*c050*/  LDGDEPBAR ;  /* 0x00000000000079af */ /* 0x000e240000000000 */
.L_x_146:
[----:B-12---:R-:W-:Y:S01]  /*c060*/  FMNMX.FTZ R4, R217, R53, !PT ;  /* 0x00000035d9047209 */ /* 0x006fe20007810000 */
[----:B------:R-:W-:Y:S01]  /*c070*/  LDSM.16.MT88.4 R8, [R221+0xa000] ;  /* 0x00a00000dd08783b */ /* 0x000fe20000004200 */
[----:B------:R-:W-:Y:S01]  /*c080*/  FMNMX.FTZ R3, R2, R22, !PT ;  /* 0x0000001602037209 */ /* 0x000fe20007810000 */
[----:B------:R-:W-:Y:S01]  /*c090*/  @UP0 UIADD3 UR20, UR20, -0x4, URZ ;  /* 0xfffffffc14140890 */ /* 0x000fe2000fffe03f */
        /* <DEDUP_REMOVED lines=63> */
[----:B-1----:R-:W-:Y:S01]  /*c490*/  FMNMX.FTZ R168, R5, R168, !PT ;  /* 0x000000a805a87209 */ /* 0x002fe20007810000 */
[----:B------:R-:W1:Y:S01]  /*c4a0*/  SHFL.BFLY PT, R166, R3, 0x2, 0x1f ;  /* 0x0c401f0003a67f89 */ /* 0x000e6200000e0000 */
[----:B------:R-:W-:Y:S02]  /*c4b0*/  FMNMX.FTZ R6, R44, R7, !PT ;  /* 0x000000072c067209 */ /* 0x000fe40007810000 */
[----:B------:R-:W-:Y:S01]  /*c4c0*/  FMNMX.FTZ R5, R173, R4, !PT ;  /* 0x00000004ad057209 */ /* 0x000fe20007810000 */
[C---:B------:R-:W-:Y:S01]  /*c4d0*/  FMUL.FTZ R186, R168.reuse, UR19 ;  /* 0x00000013a8ba7c20 */ /* 0x040fe20008410000 */
[----:B------:R-:W-:Y:S01]  /*c4e0*/  FSETP.NEU.FTZ.AND P4, PT, R168, -INF , PT ;  /* 0xff800000a800780b */ /* 0x000fe20003f9d000 */
[----:B------:R-:W2:Y:S03]  /*c4f0*/  SHFL.BFLY PT, R167, R6, 0x2, 0x1f ;  /* 0x0c401f0006a77f89 */ /* 0x000ea600000e0000 */
[----:B------:R-:W-:Y:S01]  /*c500*/  FSEL R186, R186, RZ, P4 ;  /* 0x000000ffbaba7208 */ /* 0x000fe20002000000 */
[----:B------:R-:W3:Y:S01]  /*c510*/  SHFL.BFLY PT, R4, R5, 0x2, 0x1f ;  /* 0x0c401f0005047f89 */ /* 0x000ee200000e0000 */
[----:B------:R-:W-:-:S03]  /*c520*/  FSEL R34, R168, RZ, P4 ;  /* 0x000000ffa8227208 */ /* 0x000fc60002000000 */
[--C-:B------:R-:W-:Y:S01]  /*c530*/  FFMA.FTZ R62, R53, UR19, -R186.reuse ;  /* 0x00000013353e7c23 */ /* 0x100fe200080108ba */
[--C-:B------:R-:W-:Y:S01]  /*c540*/  FFMA.FTZ R56, R23, UR19, -R186.reuse ;  /* 0x0000001317387c23 */ /* 0x100fe200080108ba */
[--C-:B------:R-:W-:Y:S01]  /*c550*/  FFMA.FTZ R57, R21, UR19, -R186.reuse ;  /* 0x0000001315397c23 */ /* 0x100fe200080108ba */
[--C-:B------:R-:W-:Y:S01]  /*c560*/  FFMA.FTZ R60, R47, UR19, -R186.reuse ;  /* 0x000000132f3c7c23 */ /* 0x100fe200080108ba */
[--C-:B------:R-:W-:Y:S01]  /*c570*/  FFMA.FTZ R59, R27, UR19, -R186.reuse ;  /* 0x000000131b3b7c23 */ /* 0x100fe200080108ba */
[----:B------:R-:W-:Y:S01]  /*c580*/  FFMA.FTZ R54, R19, UR19, -R186 ;  /* 0x0000001313367c23 */ /* 0x000fe200080108ba */
[----:B------:R-:W-:Y:S01]  /*c590*/  FADD.FTZ R34, R217, -R34 ;  /* 0x80000022d9227221 */ /* 0x000fe20000010000 */
[--C-:B------:R-:W-:Y:S01]  /*c5a0*/  FFMA.FTZ R61, R31, UR19, -R186.reuse ;  /* 0x000000131f3d7c23 */ /* 0x100fe200080108ba */
[--C-:B------:R-:W-:Y:S01]  /*c5b0*/  FFMA.FTZ R58, R29, UR19, -R186.reuse ;  /* 0x000000131d3a7c23 */ /* 0x100fe200080108ba */
[----:B------:R-:W-:Y:S01]  /*c5c0*/  MUFU.EX2 R62, R62 ;  /* 0x0000003e003e7308 */ /* 0x000fe20000000800 */
[----:B-1----:R-:W-:Y:S01]  /*c5d0*/  FMNMX.FTZ R166, R3, R166, !PT ;  /* 0x000000a603a67209 */ /* 0x002fe20007810000 */
[----:B------:R-:W-:Y:S01]  /*c5e0*/  FMUL.FTZ R34, R34, UR19 ;  /* 0x0000001322227c20 */ /* 0x000fe20008410000 */
[--C-:B------:R-:W-:Y:S01]  /*c5f0*/  FFMA.FTZ R201, R201, UR19, -R186.reuse ;  /* 0x00000013c9c97c23 */ /* 0x100fe200080108ba */
[--C-:B------:R-:W-:Y:S01]  /*c600*/  FFMA.FTZ R197, R197, UR19, -R186.reuse ;  /* 0x00000013c5c57c23 */ /* 0x100fe200080108ba */
[----:B------:R-:W-:Y:S01]  /*c610*/  FFMA.FTZ R170, R170, UR19, -R186 ;  /* 0x00000013aaaa7c23 */ /* 0x000fe200080108ba */
[----:B------:R-:W1:Y:S01]  /*c620*/  SHFL.BFLY PT, R3, R166, 0x1, 0x1f ;  /* 0x0c201f00a6037f89 */ /* 0x000e6200000e0000 */
[----:B--2---:R-:W-:Y:S01]  /*c630*/  FMNMX.FTZ R167, R6, R167, !PT ;  /* 0x000000a706a77209 */ /* 0x004fe20007810000 */
[----:B------:R-:W2:Y:S01]  /*c640*/  MUFU.EX2 R60, R60 ;  /* 0x0000003c003c7308 */ /* 0x000ea20000000800 */
[----:B---3--:R-:W-:-:S03]  /*c650*/  FMNMX.FTZ R4, R5, R4, !PT ;  /* 0x0000000405047209 */ /* 0x008fc60007810000 */
[----:B------:R-:W3:Y:S04]  /*c660*/  SHFL.BFLY PT, R6, R167, 0x1, 0x1f ;  /* 0x0c201f00a7067f89 */ /* 0x000ee800000e0000 */
[----:B------:R-:W4:Y:S01]  /*c670*/  SHFL.BFLY PT, R165, R4, 0x1, 0x1f ;  /* 0x0c201f0004a57f89 */ /* 0x000f2200000e0000 */
[----:B------:R-:W-:Y:S08]  /*c680*/  MUFU.EX2 R61, R61 ;  /* 0x0000003d003d7308 */ /* 0x000ff00000000800 */
[----:B------:R-:W-:Y:S01]  /*c690*/  MUFU.EX2 R58, R58 ;  /* 0x0000003a003a7308 */ /* 0x000fe20000000800 */
[----:B-1----:R-:W-:-:S07]  /*c6a0*/  FMNMX.FTZ R166, R166, R3, !PT ;  /* 0x00000003a6a67209 */ /* 0x002fce0007810000 */
[----:B------:R-:W1:Y:S01]  /*c6b0*/  MUFU.EX2 R164, R34 ;  /* 0x0000002200a47308 */ /* 0x000e620000000800 */
[C---:B------:R-:W-:Y:S01]  /*c6c0*/  FSETP.NEU.FTZ.AND P2, PT, R166.reuse, -INF , PT ;  /* 0xff800000a600780b */ /* 0x040fe20003f5d000 */
[C---:B------:R-:W-:Y:S01]  /*c6d0*/  FMUL.FTZ R181, R166.reuse, UR19 ;  /* 0x00000013a6b57c20 */ /* 0x040fe20008410000 */
[----:B---3--:R-:W-:Y:S02]  /*c6e0*/  FMNMX.FTZ R167, R167, R6, !PT ;  /* 0x00000006a7a77209 */ /* 0x008fe40007810000 */
[----:B------:R-:W-:Y:S02]  /*c6f0*/  FSEL R5, R166, RZ, P2 ;  /* 0x000000ffa6057208 */ /* 0x000fe40001000000 */
[----:B----4-:R-:W-:Y:S01]  /*c700*/  FMNMX.FTZ R165, R4, R165, !PT ;  /* 0x000000a504a57209 */ /* 0x010fe20007810000 */
        /* <DEDUP_REMOVED lines=10> */
[--C-:B------:R-:W-:Y:S01]  /*c7b0*/  FFMA.FTZ R55, R20, UR19, -R67.reuse ;  /* 0x0000001314377c23 */ /* 0x100fe20008010843 */
[----:B------:R-:W-:Y:S01]  /*c7c0*/  FSEL R5, R165, RZ, P1 ;  /* 0x000000ffa5057208 */ /* 0x000fe20000800000 */
[----:B------:R-:W-:Y:S01]  /*c7d0*/  FFMA.FTZ R53, R14, UR19, -R67 ;  /* 0x000000130e357c23 */ /* 0x000fe20008010843 */
[----:B------:R-:W-:Y:S01]  /*c7e0*/  FFMA.FTZ R52, R22, UR19, -R181 ;  /* 0x0000001316347c23 */ /* 0x000fe200080108b5 */
[--C-:B------:R-:W-:Y:S01]  /*c7f0*/  FFMA.FTZ R48, R15, UR19, -R174.reuse ;  /* 0x000000130f307c23 */ /* 0x100fe200080108ae */
[----:B------:R-:W3:Y:S01]  /*c800*/  LDSM.16.MT88.4 R20, [R221+0x9000] ;  /* 0x00900000dd14783b */ /* 0x000ee20000004200 */
[----:B------:R-:W-:Y:S01]  /*c810*/  FADD.FTZ R0, R0, -R5 ;  /* 0x8000000500007221 */ /* 0x000fe20000010000 */
[----:B------:R-:W-:Y:S01]  /*c820*/  FSEL R33, R167, RZ, P3 ;  /* 0x000000ffa7217208 */ /* 0x000fe20001800000 */
[--C-:B------:R-:W-:Y:S01]  /*c830*/  FFMA.FTZ R51, R24, UR19, -R181.reuse ;  /* 0x0000001318337c23 */ /* 0x100fe200080108b5 */
[----:B------:R-:W4:Y:S01]  /*c840*/  LDSM.16.MT88.4 R12, [R171+0x9000] ;  /* 0x00900000ab0c783b */ /* 0x000f220000004200 */
[----:B------:R-:W-:Y:S01]  /*c850*/  FMUL.FTZ R63, R0, UR19 ;  /* 0x00000013003f7c20 */ /* 0x000fe20008410000 */
[----:B------:R-:W-:Y:S01]  /*c860*/  FFMA.FTZ R50, R26, UR19, -R181 ;  /* 0x000000131a327c23 */ /* 0x000fe200080108b5 */
[--C-:B------:R-:W-:Y:S01]  /*c870*/  FFMA.FTZ R47, R17, UR19, -R174.reuse ;  /* 0x00000013112f7c23 */ /* 0x100fe200080108ae */
[----:B------:R-:W5:Y:S01]  /*c880*/  LDSM.16.MT88.4 R4, [R171+0xa000] ;  /* 0x00a00000ab04783b */ /* 0x000f620000004200 */
[--C-:B------:R-:W-:Y:S01]  /*c890*/  FFMA.FTZ R3, R25, UR19, -R174.reuse ;  /* 0x0000001319037c23 */ /* 0x100fe200080108ae */
[--C-:B------:R-:W-:Y:S01]  /*c8a0*/  FFMA.FTZ R0, R18, UR19, -R67.reuse ;  /* 0x0000001312007c23 */ /* 0x100fe20008010843 */
[----:B------:R-:W-:Y:S01]  /*c8b0*/  FFMA.FTZ R65, R16, UR19, -R67 ;  /* 0x0000001310417c23 */ /* 0x000fe20008010843 */
[----:B------:R-:W5:Y:S01]  /*c8c0*/  LDSM.16.MT88.4 R24, [R221+0xb000] ;  /* 0x00b00000dd18783b */ /* 0x000f620000004200 */
[----:B------:R-:W-:Y:S01]  /*c8d0*/  FADD.FTZ R33, R216, -R33 ;  /* 0x80000021d8217221 */ /* 0x000fe20000010000 */
[--C-:B------:R-:W-:Y:S01]  /*c8e0*/  FFMA.FTZ R49, R28, UR19, -R181.reuse ;  /* 0x000000131c317c23 */ /* 0x100fe200080108b5 */
[--C-:B------:R-:W-:Y:S01]  /*c8f0*/  FFMA.FTZ R37, R37, UR19, -R174.reuse ;  /* 0x0000001325257c23 */ /* 0x100fe200080108ae */
[----:B------:R-:W5:Y:S01]  /*c900*/  LDSM.16.MT88.4 R16, [R171+0xb000] ;  /* 0x00b00000ab10783b */ /* 0x000f620000004200 */
[----:B------:R-:W-:Y:S01]  /*c910*/  FMUL.FTZ R33, R33, UR19 ;  /* 0x0000001321217c20 */ /* 0x000fe20008410000 */
[----:B------:R-:W-:Y:S01]  /*c920*/  MUFU.EX2 R55, R55 ;  /* 0x0000003700377308 */ /* 0x000fe20000000800 */
[--C-:B------:R-:W-:Y:S01]  /*c930*/  FFMA.FTZ R169, R36, UR19, -R181.reuse ;  /* 0x0000001324a97c23 */ /* 0x100fe200080108b5 */
[----:B--2---:R-:W-:Y:S01]  /*c940*/  F2FP.F16.F32.PACK_AB R36, R60, R62 ;  /* 0x0000003e3c24723e */ /* 0x004fe200000000ff */
[-C--:B-1----:R-:W-:Y:S01]  /*c950*/  FMUL.FTZ R160, R160, R164.reuse ;  /* 0x000000a4a0a07220 */ /* 0x082fe20000410000 */
[----:B------:R-:W-:Y:S01]  /*c960*/  F2FP.F16.F32.PACK_AB R38, R58, R61 ;  /* 0x0000003d3a26723e */ /* 0x000fe200000000ff */
        /* <DEDUP_REMOVED lines=17> */
[--C-:B------:R-:W-:Y:S01]  /*ca80*/  FFMA.FTZ R183, R32, UR19, -R181.reuse ;  /* 0x0000001320b77c23 */ /* 0x100fe200080108b5 */
[--C-:B------:R-:W-:Y:S01]  /*ca90*/  FFMA.FTZ R66, R188, UR19, -R181.reuse ;  /* 0x00000013bc427c23 */ /* 0x100fe200080108b5 */
[----:B------:R-:W1:Y:S01]  /*caa0*/  MUFU.EX2 R51, R51 ;  /* 0x0000003300337308 */ /* 0x000e620000000800 */
[--C-:B------:R-:W-:Y:S01]  /*cab0*/  FFMA.FTZ R188, R187, UR19, -R174.reuse ;  /* 0x00000013bbbc7c23 */ /* 0x100fe200080108ae */
        /* <DEDUP_REMOVED lines=8> */
[----:B------:R-:W-:Y:S01]  /*cb40*/  FMUL.FTZ R129, R129, R164 ;  /* 0x000000a481817220 */ /* 0x000fe20000410000 */
[----:B------:R-:W-:Y:S01]  /*cb50*/  FFMA.FTZ R176, R176, UR19, -R181 ;  /* 0x00000013b0b07c23 */ /* 0x000fe200080108b5 */
[--C-:B------:R-:W-:Y:S01]  /*cb60*/  FFMA.FTZ R185, R185, UR19, -R174.reuse ;  /* 0x00000013b9b97c23 */ /* 0x100fe200080108ae */
[--C-:B------:R-:W-:Y:S01]  /*cb70*/  FFMA.FTZ R187, R41, UR19, -R174.reuse ;  /* 0x0000001329bb7c23 */ /* 0x100fe200080108ae */
[----:B------:R-:W-:Y:S01]  /*cb80*/  FFMA.FTZ R190, R43, UR19, -R174 ;  /* 0x000000132bbe7c23 */ /* 0x000fe200080108ae */
[--C-:B------:R-:W-:Y:S01]  /*cb90*/  FFMA.FTZ R189, R42, UR19, -R67.reuse ;  /* 0x000000132abd7c23 */ /* 0x100fe20008010843 */
[----:B------:R-:W2:Y:S01]  /*cba0*/  MUFU.EX2 R49, R49 ;  /* 0x0000003100317308 */ /* 0x000ea20000000800 */
[----:B-1----:R-:W-:Y:S01]  /*cbb0*/  F2FP.F16.F32.PACK_AB R28, R51, R52 ;  /* 0x00000034331c723e */ /* 0x002fe200000000ff */
[--C-:B------:R-:W-:Y:S01]  /*cbc0*/  FFMA.FTZ R192, R40, UR19, -R67.reuse ;  /* 0x0000001328c07c23 */ /* 0x100fe20008010843 */
        /* <DEDUP_REMOVED lines=9> */
[----:B------:R-:W-:Y:S01]  /*cc60*/  FFMA.FTZ R203, R198, UR19, -R67 ;  /* 0x00000013c6cb7c23 */ /* 0x000fe20008010843 */
[----:B------:R-:W-:Y:S01]  /*cc70*/  FFMA.FTZ R249, R249, R164, R62 ;  /* 0x000000a4f9f97223 */ /* 0x000fe2000001003e */
[--C-:B------:R-:W-:Y:S01]  /*cc80*/  FFMA.FTZ R184, R184, UR19, -R181.reuse ;  /* 0x00000013b8b87c23 */ /* 0x100fe200080108b5 */
[----:B------:R-:W-:Y:S01]  /*cc90*/  FFMA.FTZ R180, R180, UR19, -R181 ;  /* 0x00000013b4b47c23 */ /* 0x000fe200080108b5 */
[----:B------:R-:W1:Y:S01]  /*cca0*/  MUFU.EX2 R47, R47 ;  /* 0x0000002f002f7308 */ /* 0x000e620000000800 */
[----:B--2---:R-:W-:Y:S01]  /*ccb0*/  F2FP.F16.F32.PACK_AB R30, R49, R50 ;  /* 0x00000032311e723e */ /* 0x004fe200000000ff */
[----:B------:R-:W-:Y:S01]  /*ccc0*/  FADD.FTZ R60, R60, R249 ;  /* 0x000000f93c3c7221 */ /* 0x000fe20000010000 */
[--C-:B------:R-:W-:Y:S01]  /*ccd0*/  FFMA.FTZ R177, R177, UR19, -R174.reuse ;  /* 0x00000013b1b17c23 */ /* 0x100fe200080108ae */
[----:B------:R-:W-:Y:S01]  /*cce0*/  FFMA.FTZ R175, R175, UR19, -R174 ;  /* 0x00000013afaf7c23 */ /* 0x000fe200080108ae */
[----:B------:R-:W-:Y:S01]  /*ccf0*/  FFMA.FTZ R45, R45, UR19, -R67 ;  /* 0x000000132d2d7c23 */ /* 0x000fe20008010843 */
[----:B------:R-:W-:-:S02]  /*cd00*/  FADD.FTZ R61, R61, R60 ;  /* 0x0000003c3d3d7221 */ /* 0x000fc40000010000 */
[----:B------:R-:W-:Y:S02]  /*cd10*/  MUFU.EX2 R3, R3 ;  /* 0x0000000300037308 */ /* 0x000fe40000000800 */
[----:B------:R-:W-:-:S06]  /*cd20*/  FADD.FTZ R58, R58, R61 ;  /* 0x0000003d3a3a7221 */ /* 0x000fcc0000010000 */
[----:B------:R-:W2:Y:S01]  /*cd30*/  MUFU.EX2 R2, R37 ;  /* 0x0000002500027308 */ /* 0x000ea20000000800 */
[----:B-1----:R-:W-:-:S07]  /*cd40*/  F2FP.F16.F32.PACK_AB R29, R47, R48 ;  /* 0x000000302f1d723e */ /* 0x002fce00000000ff */
[----:B------:R-:W1:Y:S08]  /*cd50*/  MUFU.EX2 R64, R64 ;  /* 0x0000004000407308 */ /* 0x000e700000000800 */
[----:B------:R-:W3:Y:S01]  /*cd60*/  MUFU.EX2 R63, R63 ;  /* 0x0000003f003f7308 */ /* 0x000ee20000000800 */
[----:B--2---:R-:W-:Y:S02]  /*cd70*/  F2FP.F16.F32.PACK_AB R31, R2, R3 ;  /* 0x00000003021f723e */ /* 0x004fe400000000ff */
[----:B------:R-:W-:-:S05]  /*cd80*/  F2FP.F16.F32.PACK_AB R37, R53, R55 ;  /* 0x000000373525723e */ /* 0x000fca00000000ff */
        /* <DEDUP_REMOVED lines=9> */
[-C--:B---3--:R-:W-:Y:S01]  /*ce20*/  FMUL.FTZ R158, R158, R63.reuse ;  /* 0x0000003f9e9e7220 */ /* 0x088fe20000410000 */
        /* <DEDUP_REMOVED lines=25> */
[----:B-1----:R-:W-:Y:S01]  /*cfc0*/  F2FP.F16.F32.PACK_AB R39, R65, R0 ;  /* 0x000000004127723e */ /* 0x002fe200000000ff */
        /* <DEDUP_REMOVED lines=28> */
[C---:B----4-:R-:W-:Y:S01]  /*d190*/  HMMA.16816.F32 R72, R28.reuse, R12, R72 ;  /* 0x0000000c1c48723c */ /* 0x050fe20000001848 */
[-C--:B------:R-:W-:Y:S01]  /*d1a0*/  FMUL.FTZ R126, R126, R63.reuse ;  /* 0x0000003f7e7e7220 */ /* 0x080fe20000410000 */
[-C--:B------:R-:W-:Y:S01]  /*d1b0*/  FMUL.FTZ R127, R127, R63.reuse ;  /* 0x0000003f7f7f7220 */ /* 0x080fe20000410000 */
[-C--:B------:R-:W-:Y:S01]  /*d1c0*/  FMUL.FTZ R132, R132, R64.reuse ;  /* 0x0000004084847220 */ /* 0x080fe20000410000 */
[----:B------:R-:W-:Y:S01]  /*d1d0*/  FMUL.FTZ R133, R133, R64 ;  /* 0x0000004085857220 */ /* 0x000fe20000410000 */
[-C--:B------:R-:W-:Y:S01]  /*d1e0*/  FMUL.FTZ R134, R134, R63.reuse ;  /* 0x0000003f86867220 */ /* 0x080fe20000410000 */
[C---:B------:R-:W-:Y:S01]  /*d1f0*/  HMMA.16816.F32 R76, R28.reuse, R14, R76 ;  /* 0x0000000e1c4c723c */ /* 0x040fe2000000184c */
[-C--:B------:R-:W-:Y:S01]  /*d200*/  FMUL.FTZ R135, R135, R63.reuse ;  /* 0x0000003f87877220 */ /* 0x080fe20000410000 */
[----:B------:R-:W-:Y:S01]  /*d210*/  LDSM.16.MT88.4 R32, [R221+0x9400] ;  /* 0x00940000dd20783b */ /* 0x000fe20000004200 */
        /* <DEDUP_REMOVED lines=9> */
[----:B------:R-:W-:Y:S01]  /*d2b0*/  HMMA.16816.F32 R92, R28, R10, R92 ;  /* 0x0000000a1c5c723c */ /* 0x000fe2000000185c */
[----:B------:R-:W-:Y:S01]  /*d2c0*/  MUFU.EX2 R56, R56 ;  /* 0x0000003800387308 */ /* 0x000fe20000000800 */
[----:B------:R-:W-:Y:S01]  /*d2d0*/  FFMA.FTZ R172, R244, R172, R55 ;  /* 0x000000acf4ac7223 */ /* 0x000fe20000010037 */
[----:B------:R-:W-:Y:S01]  /*d2e0*/  FFMA.FTZ R52, R247, R64, R52 ;  /* 0x00000040f7347223 */ /* 0x000fe20000010034 */
[----:B------:R-:W-:-:S02]  /*d2f0*/  FFMA.FTZ R48, R245, R63, R48 ;  /* 0x0000003ff5307223 */ /* 0x000fc40000010030 */
[C---:B-----5:R-:W-:Y:S01]  /*d300*/  HMMA.16816.F32 R144, R28.reuse, R4, R144 ;  /* 0x000000041c90723c */ /* 0x060fe20000001890 */
[----:B------:R-:W-:Y:S01]  /*d310*/  FADD.FTZ R53, R53, R172 ;  /* 0x000000ac35357221 */ /* 0x000fe20000010000 */
[----:B------:R-:W-:Y:S01]  /*d320*/  FADD.FTZ R51, R51, R52 ;  /* 0x0000003433337221 */ /* 0x000fe20000010000 */
[----:B------:R-:W-:Y:S01]  /*d330*/  MUFU.EX2 R57, R57 ;  /* 0x0000003900397308 */ /* 0x000fe20000000800 */
[----:B------:R-:W-:Y:S01]  /*d340*/  FADD.FTZ R48, R47, R48 ;  /* 0x000000302f307221 */ /* 0x000fe20000010000 */
[----:B------:R-:W-:Y:S01]  /*d350*/  FADD.FTZ R0, R0, R53 ;  /* 0x0000003500007221 */ /* 0x000fe20000010000 */
[----:B------:R-:W-:Y:S01]  /*d360*/  HMMA.16816.F32 R104, R28, R6, R104 ;  /* 0x000000061c68723c */ /* 0x000fe20000001868 */
[----:B------:R-:W-:Y:S01]  /*d370*/  FADD.FTZ R50, R50, R51 ;  /* 0x0000003332327221 */ /* 0x000fe20000010000 */
[----:B------:R-:W-:Y:S01]  /*d380*/  FADD.FTZ R3, R3, R48 ;  /* 0x0000003003037221 */ /* 0x000fe20000010000 */
[----:B------:R-:W-:Y:S02]  /*d390*/  FADD.FTZ R0, R65, R0 ;  /* 0x0000000041007221 */ /* 0x000fe40000010000 */
[----:B------:R-:W-:Y:S01]  /*d3a0*/  MUFU.EX2 R54, R54 ;  /* 0x0000003600367308 */ /* 0x000fe20000000800 */
[----:B------:R-:W-:Y:S01]  /*d3b0*/  HMMA.16816.F32 R160, R36, R20, R160 ;  /* 0x0000001424a0723c */ /* 0x000fe200000018a0 */
[----:B------:R-:W-:Y:S01]  /*d3c0*/  FADD.FTZ R49, R49, R50 ;  /* 0x0000003231317221 */ /* 0x000fe20000010000 */
[----:B------:R-:W-:-:S04]  /*d3d0*/  FADD.FTZ R2, R2, R3 ;  /* 0x0000000302027221 */ /* 0x000fc80000010000 */
[C---:B------:R-:W-:Y:S01]  /*d3e0*/  HMMA.16816.F32 R148, R36.reuse, R22, R148 ;  /* 0x000000162494723c */ /* 0x040fe20000001894 */
[----:B------:R-:W1:Y:S01]  /*d3f0*/  LDSM.16.MT88.4 R20, [R221+0xa400] ;  /* 0x00a40000dd14783b */ /* 0x000e620000004200 */
[----:B------:R-:W-:Y:S04]  /*d400*/  MUFU.EX2 R66, R66 ;  /* 0x0000004200427308 */ /* 0x000fe80000000800 */
[C---:B------:R-:W-:Y:S04]  /*d410*/  HMMA.16816.F32 R68, R36.reuse, R12, R68 ;  /* 0x0000000c2444723c */ /* 0x040fe80000001844 */
[----:B------:R-:W2:Y:S02]  /*d420*/  MUFU.EX2 R169, R169 ;  /* 0x000000a900a97308 */ /* 0x000ea40000000800 */
[C---:B------:R-:W-:Y:S01]  /*d430*/  HMMA.16816.F32 R80, R36.reuse, R14, R80 ;  /* 0x0000000e2450723c */ /* 0x040fe20000001850 */
[----:B------:R-:W3:Y:S05]  /*d440*/  LDSM.16.MT88.4 R12, [R171+0xa400] ;  /* 0x00a40000ab0c783b */ /* 0x000eea0000004200 */
[C---:B------:R-:W-:Y:S01]  /*d450*/  HMMA.16816.F32 R84, R36.reuse, R8, R84 ;  /* 0x000000082454723c */ /* 0x040fe20000001854 */
[----:B------:R-:W-:Y:S05]  /*d460*/  MUFU.EX2 R176, R176 ;  /* 0x000000b000b07308 */ /* 0x000fea0000000800 */
[C---:B------:R-:W-:Y:S01]  /*d470*/  HMMA.16816.F32 R96, R36.reuse, R10, R96 ;  /* 0x0000000a2460723c */ /* 0x040fe20000001860 */
[----:B------:R-:W4:Y:S02]  /*d480*/  LDSM.16.MT88.4 R8, [R221+0xb400] ;  /* 0x00b40000dd08783b */ /* 0x000f240000004200 */
[----:B------:R-:W5:Y:S01]  /*d490*/  MUFU.EX2 R183, R183 ;  /* 0x000000b700b77308 */ /* 0x000f620000000800 */
[C---:B--2---:R-:W-:Y:S01]  /*d4a0*/  F2FP.F16.F32.PACK_AB R40, R169.reuse, R66 ;  /* 0x00000042a928723e */ /* 0x044fe200000000ff */
[----:B------:R-:W-:Y:S01]  /*d4b0*/  FADD.FTZ R66, R66, R49 ;  /* 0x0000003142427221 */ /* 0x000fe20000010000 */
[----:B------:R-:W-:Y:S03]  /*d4c0*/  HMMA.16816.F32 R100, R36, R4, R100 ;  /* 0x000000042464723c */ /* 0x000fe60000001864 */
[----:B------:R-:W-:-:S02]  /*d4d0*/  FADD.FTZ R169, R169, R66 ;  /* 0x00000042a9a97221 */ /* 0x000fc40000010000 */
[----:B------:R-:W-:Y:S01]  /*d4e0*/  MUFU.EX2 R185, R185 ;  /* 0x000000b900b97308 */ /* 0x000fe20000000800 */
[----:B------:R-:W-:Y:S01]  /*d4f0*/  HMMA.16816.F32 R108, R36, R6, R108 ;  /* 0x00000006246c723c */ /* 0x000fe2000000186c */
[----:B------:R-:W2:Y:S05]  /*d500*/  LDSM.16.MT88.4 R4, [R171+0xb400] ;  /* 0x00b40000ab04783b */ /* 0x000eaa0000004200 */
[----:B------:R-:W-:Y:S01]  /*d510*/  HMMA.16816.F32 R112, R28, R24, R112 ;  /* 0x000000181c70723c */ /* 0x000fe20000001870 */
[----:B------:R-:W1:Y:S01]  /*d520*/  MUFU.EX2 R188, R188 ;  /* 0x000000bc00bc7308 */ /* 0x000e620000000800 */
        /* <DEDUP_REMOVED lines=8> */
[----:B------:R-:W2:Y:S01]  /*d5b0*/  LDSM.16.MT88.4 R28, [R171+0x9400] ;  /* 0x00940000ab1c783b */ /* 0x000ea20000004200 */
        /* <DEDUP_REMOVED lines=9> */
[----:B-----5:R-:W-:Y:S01]  /*d650*/  F2FP.F16.F32.PACK_AB R43, R190, R187 ;  /* 0x000000bbbe2b723e */ /* 0x020fe200000000ff */
        /* <DEDUP_REMOVED lines=9> */
[C---:B------:R-:W-:Y:S01]  /*d6f0*/  HMMA.16816.F32 R88, R40.reuse, R20, R88 ;  /* 0x000000142858723c */ /* 0x040fe20000001858 */
[----:B------:R-:W5:Y:S01]  /*d700*/  MUFU.EX2 R194, R194 ;  /* 0x000000c200c27308 */ /* 0x000f620000000800 */
[----:B-1----:R-:W-:Y:S01]  /*d710*/  F2FP.F16.F32.PACK_AB R25, R192, R189 ;  /* 0x000000bdc019723e */ /* 0x002fe200000000ff */
[----:B------:R-:W-:Y:S01]  /*d720*/  FADD.FTZ R189, R189, R0 ;  /* 0x00000000bdbd7221 */ /* 0x000fe20000010000 */
[----:B------:R-:W-:Y:S02]  /*d730*/  FADD.FTZ R57, R54, R57 ;  /* 0x0000003936397221 */ /* 0x000fe40000010000 */
[C---:B------:R-:W-:Y:S01]  /*d740*/  HMMA.16816.F32 R92, R40.reuse, R22, R92 ;  /* 0x00000016285c723c */ /* 0x040fe2000000185c */
[----:B------:R-:W-:Y:S02]  /*d750*/  FADD.FTZ R192, R192, R189 ;  /* 0x000000bdc0c07221 */ /* 0x000fe40000010000 */
[----:B------:R-:W-:Y:S03]  /*d760*/  MUFU.EX2 R193, R193 ;  /* 0x000000c100c17308 */ /* 0x000fe60000000800 */
[C---:B---3--:R-:W-:Y:S05]  /*d770*/  HMMA.16816.F32 R144, R40.reuse, R12, R144 ;  /* 0x0000000c2890723c */ /* 0x048fea0000001890 */
[----:B------:R-:W-:Y:S01]  /*d780*/  MUFU.EX2 R212, R212 ;  /* 0x000000d400d47308 */ /* 0x000fe20000000800 */
[----:B-----5:R-:W-:Y:S01]  /*d790*/  F2FP.F16.F32.PACK_AB R27, R194, R191 ;  /* 0x000000bfc21b723e */ /* 0x020fe200000000ff */
[----:B------:R-:W-:Y:S01]  /*d7a0*/  HMMA.16816.F32 R104, R40, R14, R104 ;  /* 0x0000000e2868723c */ /* 0x000fe20000001868 */
[----:B------:R-:W-:-:S04]  /*d7b0*/  FADD.FTZ R191, R191, R192 ;  /* 0x000000c0bfbf7221 */ /* 0x000fc80000010000 */
[----:B------:R-:W-:Y:S01]  /*d7c0*/  FADD.FTZ R194, R194, R191 ;  /* 0x000000bfc2c27221 */ /* 0x000fe20000010000 */
[C---:B----4-:R-:W-:Y:S01]  /*d7d0*/  HMMA.16816.F32 R112, R40.reuse, R8, R112 ;  /* 0x000000082870723c */ /* 0x050fe20000001870 */
[----:B------:R-:W-:Y:S05]  /*d7e0*/  MUFU.EX2 R199, R199 ;  /* 0x000000c700c77308 */ /* 0x000fea0000000800 */
[C---:B------:R-:W-:Y:S03]  /*d7f0*/  HMMA.16816.F32 R116, R40.reuse, R10, R116 ;  /* 0x0000000a2874723c */ /* 0x040fe60000001874 */
[----:B------:R-:W1:Y:S03]  /*d800*/  MUFU.EX2 R202, R202 ;  /* 0x000000ca00ca7308 */ /* 0x000e660000000800 */
[C---:B--2---:R-:W-:Y:S05]  /*d810*/  HMMA.16816.F32 R124, R40.reuse, R4, R124 ;  /* 0x00000004287c723c */ /* 0x044fea000000187c */
[----:B------:R-:W-:Y:S01]  /*d820*/  MUFU.EX2 R200, R200 ;  /* 0x000000c800c87308 */ /* 0x000fe20000000800 */
[----:B------:R-:W-:Y:S06]  /*d830*/  HMMA.16816.F32 R132, R40, R6, R132 ;  /* 0x000000062884723c */ /* 0x000fec0000001884 */
[C---:B------:R-:W-:Y:S01]  /*d840*/  HMMA.16816.F32 R84, R24.reuse, R20, R84 ;  /* 0x000000141854723c */ /* 0x040fe20000001854 */
[----:B------:R-:W2:Y:S05]  /*d850*/  MUFU.EX2 R203, R203 ;  /* 0x000000cb00cb7308 */ /* 0x000eaa0000000800 */
[C---:B------:R-:W-:Y:S01]  /*d860*/  HMMA.16816.F32 R96, R24.reuse, R22, R96 ;  /* 0x000000161860723c */ /* 0x040fe20000001860 */
[----:B------:R-:W3:Y:S02]  /*d870*/  LDSM.16.MT88.4 R20, [R221+0x9800] ;  /* 0x00980000dd14783b */ /* 0x000ee40000004200 */
[----:B------:R-:W-:Y:S03]  /*d880*/  MUFU.EX2 R201, R201 ;  /* 0x000000c900c97308 */ /* 0x000fe60000000800 */
[C---:B------:R-:W-:Y:S05]  /*d890*/  HMMA.16816.F32 R100, R24.reuse, R12, R100 ;  /* 0x0000000c1864723c */ /* 0x040fea0000001864 */
[----:B------:R-:W-:Y:S01]  /*d8a0*/  MUFU.EX2 R214, R214 ;  /* 0x000000d600d67308 */ /* 0x000fe20000000800 */
        /* <DEDUP_REMOVED lines=22> */
[--C-:B------:R-:W-:Y:S01]  /*da10*/  FFMA.FTZ R43, R206, UR19, -R181.reuse ;  /* 0x00000013ce2b7c23 */ /* 0x100fe200080108b5 */
[--C-:B------:R-:W-:Y:S01]  /*da20*/  FFMA.FTZ R208, R209, UR19, -R174.reuse ;  /* 0x00000013d1d07c23 */ /* 0x100fe200080108ae */
[C---:B------:R-:W-:Y:S01]  /*da30*/  HMMA.16816.F32 R80, R24.reuse, R30, R80 ;  /* 0x0000001e1850723c */ /* 0x040fe20000001850 */
[----:B------:R-:W-:Y:S01]  /*da40*/  FFMA.FTZ R210, R195, UR19, -R174 ;  /* 0x00000013c3d27c23 */ /* 0x000fe200080108ae */
[----:B------:R-:W-:Y:S01]  /*da50*/  FFMA.FTZ R40, R213, UR19, -R186 ;  /* 0x00000013d5287c23 */ /* 0x000fe200080108ba */
[--C-:B------:R-:W-:Y:S01]  /*da60*/  FFMA.FTZ R206, R218, UR19, -R181.reuse ;  /* 0x00000013dace7c23 */ /* 0x100fe200080108b5 */
[----:B------:R-:W-:Y:S01]  /*da70*/  FFMA.FTZ R209, R211, UR19, -R174 ;  /* 0x00000013d3d17c23 */ /* 0x000fe200080108ae */
[----:B------:R-:W-:Y:S01]  /*da80*/  FFMA.FTZ R195, R205, UR19, -R186 ;  /* 0x00000013cdc37c23 */ /* 0x000fe200080108ba */
[----:B------:R-:W5:Y:S01]  /*da90*/  LDSM.16.MT88.4 R28, [R171+0xb800] ;  /* 0x00b80000ab1c783b */ /* 0x000f620000004200 */
[C---:B------:R-:W-:Y:S01]  /*daa0*/  HMMA.16816.F32 R160, R24.reuse, R32, R160 ;  /* 0x0000002018a0723c */ /* 0x040fe200000018a0 */
[----:B------:R-:W-:Y:S01]  /*dab0*/  MUFU.EX2 R40, R40 ;  /* 0x0000002800287308 */ /* 0x000fe20000000800 */
[--C-:B------:R-:W-:Y:S01]  /*dac0*/  FFMA.FTZ R205, R182, UR19, -R181.reuse ;  /* 0x00000013b6cd7c23 */ /* 0x100fe200080108b5 */
[----:B------:R-:W-:Y:S01]  /*dad0*/  FFMA.FTZ R181, R178, UR19, -R181 ;  /* 0x00000013b2b57c23 */ /* 0x000fe200080108b5 */
[--C-:B------:R-:W-:Y:S01]  /*dae0*/  FFMA.FTZ R178, R179, UR19, -R174.reuse ;  /* 0x00000013b3b27c23 */ /* 0x100fe200080108ae */
[----:B------:R-:W-:Y:S01]  /*daf0*/  FFMA.FTZ R174, R173, UR19, -R174 ;  /* 0x00000013adae7c23 */ /* 0x000fe200080108ae */
[----:B------:R-:W-:Y:S01]  /*db00*/  HMMA.16816.F32 R148, R24, R34, R148 ;  /* 0x000000221894723c */ /* 0x000fe20000001894 */
[----:B-1----:R-:W-:Y:S01]  /*db10*/  F2FP.F16.F32.PACK_AB R33, R202, R199 ;  /* 0x000000c7ca21723e */ /* 0x002fe200000000ff */
[----:B------:R-:W1:Y:S01]  /*db20*/  LDSM.16.MT88.4 R24, [R221+0x9c00] ;  /* 0x009c0000dd18783b */ /* 0x000e620000004200 */
[----:B------:R-:W3:Y:S01]  /*db30*/  MUFU.EX2 R41, R41 ;  /* 0x0000002900297308 */ /* 0x000ee20000000800 */
[--C-:B------:R-:W-:Y:S01]  /*db40*/  FFMA.FTZ R186, R196, UR19, -R67.reuse ;  /* 0x00000013c4ba7c23 */ /* 0x100fe20008010843 */
[----:B------:R-:W-:Y:S01]  /*db50*/  FFMA.FTZ R173, R46, UR19, -R67 ;  /* 0x000000132ead7c23 */ /* 0x000fe20008010843 */
[----:B------:R-:W-:Y:S01]  /*db60*/  FADD.FTZ R199, R199, R194 ;  /* 0x000000c2c7c77221 */ /* 0x000fe20000010000 */
[----:B--2---:R-:W-:-:S03]  /*db70*/  F2FP.F16.F32.PACK_AB R35, R203, R200 ;  /* 0x000000c8cb23723e */ /* 0x004fc600000000ff */
[----:B------:R-:W-:Y:S01]  /*db80*/  FADD.FTZ R199, R202, R199 ;  /* 0x000000c7cac77221 */ /* 0x000fe20000010000 */
[----:B------:R-:W-:Y:S03]  /*db90*/  MUFU.EX2 R42, R42 ;  /* 0x0000002a002a7308 */ /* 0x000fe60000000800 */
[----:B------:R-:W-:-:S04]  /*dba0*/  FADD.FTZ R200, R200, R199 ;  /* 0x000000c7c8c87221 */ /* 0x000fc80000010000 */
[----:B------:R-:W-:Y:S01]  /*dbb0*/  FADD.FTZ R203, R203, R200 ;  /* 0x000000c8cbcb7221 */ /* 0x000fe20000010000 */
[----:B------:R-:W2:Y:S01]  /*dbc0*/  MUFU.EX2 R43, R43 ;  /* 0x0000002b002b7308 */ /* 0x000ea20000000800 */
[----:B---3--:R-:W-:Y:S01]  /*dbd0*/  F2FP.F16.F32.PACK_AB R32, R41, R40 ;  /* 0x000000282920723e */ /* 0x008fe200000000ff */
[----:B------:R-:W-:-:S04]  /*dbe0*/  FADD.FTZ R40, R40, R57 ;  /* 0x0000003928287221 */ /* 0x000fc80000010000 */
[----:B------:R-:W-:Y:S02]  /*dbf0*/  FADD.FTZ R40, R41, R40 ;  /* 0x0000002829287221 */ /* 0x000fe40000010000 */
        /* <DEDUP_REMOVED lines=19> */
[----:B------:R-:W-:Y:S01]  /*dd30*/  HMMA.16816.F32 R156, R36, R20, R156 ;  /* 0x00000014249c723c */ /* 0x000fe2000000189c */
[----:B--2---:R-:W-:Y:S01]  /*dd40*/  F2FP.F16.F32.PACK_AB R34, R212, R195 ;  /* 0x000000c3d422723e */ /* 0x004fe200000000ff */
[----:B------:R-:W-:Y:S01]  /*dd50*/  MUFU.EX2 R205, R205 ;  /* 0x000000cd00cd7308 */ /* 0x000fe20000000800 */
[----:B------:R-:W-:-:S03]  /*dd60*/  FADD.FTZ R195, R195, R40 ;  /* 0x00000028c3c37221 */ /* 0x000fc60000010000 */
[----:B------:R-:W-:Y:S01]  /*dd70*/  HMMA.16816.F32 R152, R36, R22, R152 ;  /* 0x000000162498723c */ /* 0x000fe20000001898 */
[----:B------:R-:W-:-:S03]  /*dd80*/  FADD.FTZ R212, R212, R195 ;  /* 0x000000c3d4d47221 */ /* 0x000fc60000010000 */
[----:B------:R-:W-:Y:S02]  /*dd90*/  MUFU.EX2 R178, R178 ;  /* 0x000000b200b27308 */ /* 0x000fe40000000800 */
[C---:B------:R-:W-:Y:S06]  /*dda0*/  HMMA.16816.F32 R72, R36.reuse, R16, R72 ;  /* 0x000000102448723c */ /* 0x040fec0000001848 */
[C---:B------:R-:W-:Y:S01]  /*ddb0*/  HMMA.16816.F32 R76, R36.reuse, R18, R76 ;  /* 0x00000012244c723c */ /* 0x040fe2000000184c */
[----:B------:R-:W2:Y:S05]  /*ddc0*/  MUFU.EX2 R173, R173 ;  /* 0x000000ad00ad7308 */ /* 0x000eaa0000000800 */
[C---:B----4-:R-:W-:Y:S03]  /*ddd0*/  HMMA.16816.F32 R88, R36.reuse, R12, R88 ;  /* 0x0000000c2458723c */ /* 0x050fe60000001858 */
[----:B------:R-:W3:Y:S03]  /*dde0*/  MUFU.EX2 R181, R181 ;  /* 0x000000b500b57308 */ /* 0x000ee60000000800 */
[C---:B------:R-:W-:Y:S05]  /*ddf0*/  HMMA.16816.F32 R92, R36.reuse, R14, R92 ;  /* 0x0000000e245c723c */ /* 0x040fea000000185c */
[----:B------:R-:W4:Y:S01]  /*de00*/  MUFU.EX2 R174, R174 ;  /* 0x000000ae00ae7308 */ /* 0x000f220000000800 */
[C---:B-----5:R-:W-:Y:S06]  /*de10*/  HMMA.16816.F32 R144, R36.reuse, R8, R144 ;  /* 0x000000082490723c */ /* 0x060fec0000001890 */
[C---:B------:R-:W-:Y:S01]  /*de20*/  HMMA.16816.F32 R104, R36.reuse, R10, R104 ;  /* 0x0000000a2468723c */ /* 0x040fe20000001868 */
[----:B------:R-:W-:Y:S05]  /*de30*/  MUFU.EX2 R45, R45 ;  /* 0x0000002d002d7308 */ /* 0x000fea0000000800 */
[C---:B------:R-:W-:Y:S06]  /*de40*/  HMMA.16816.F32 R112, R36.reuse, R4, R112 ;  /* 0x000000042470723c */ /* 0x040fec0000001870 */
[----:B------:R-:W-:Y:S06]  /*de50*/  HMMA.16816.F32 R116, R36, R6, R116 ;  /* 0x000000062474723c */ /* 0x000fec0000001874 */
        /* <DEDUP_REMOVED lines=71> */
.L_x_142:
[----:B------:R-:W-:-:S12]  /*e2d0*/  UIADD3 UR20, UR21, -0x1, URZ ;  /* 0xffffffff15147890 */ /* 0x000fd8000fffe03f */
.L_x_149:
        /* <DEDUP_REMOVED lines=23> */
.L_x_153:
        /* <DEDUP_REMOVED lines=33> */
[----:B-1----:R-:W-:Y:S01]  /*e660*/  @!P3 LEA R172, P1, R180, R172, 0x1 ;  /* 0x000000acb4acb211 */ /* 0x002fe200078208ff */
        /* <DEDUP_REMOVED lines=31> */
.L_x_151:
[----:B------:R-:W-:Y:S01]  /*e860*/  ISETP.GE.AND P3, PT, R237, UR8, PT ;  /* 0x00000008ed007c0c */ /* 0x000fe2000bf66270 */
[----:B------:R-:W-:Y:S04]  /*e870*/  DEPBAR.LE SB0, 0x0 ;  /* 0x000080000000791a */ /* 0x000fe80000000000 */
[----:B------:R-:W-:Y:S01]  /*e880*/  BAR.SYNC.DEFER_BLOCKING 0x0 ;  /* 0x0000000000007b1d */ /* 0x000fe20000010000 */
[----:B------:R-:W-:Y:S01]  /*e890*/  ISETP.GE.AND P2, PT, R236, UR8, PT ;  /* 0x00000008ec007c0c */ /* 0x000fe2000bf46270 */
[----:B------:R-:W-:Y:S01]  /*e8a0*/  USHF.R.S32.HI UR10, URZ, 0x1f, UR20 ;  /* 0x0000001f3f0a7899 */ /* 0x000fe20008011414 */
[----:B------:R-:W-:Y:S01]  /*e8b0*/  IMAD.U32 R165, RZ, RZ, UR20 ;  /* 0x00000014ffa57e24 */ /* 0x000fe2000f8e00ff */
[----:B------:R-:W-:Y:S01]  /*e8c0*/  UIMAD UR9, UR12, UR20, URZ ;  /* 0x000000140c0972a4 */ /* 0x000fe2000f8e023f */
[----:B------:R-:W-:Y:S02]  /*e8d0*/  IMAD.U32 R168, RZ, RZ, UR20 ;  /* 0x00000014ffa87e24 */ /* 0x000fe4000f8e00ff */
[----:B------:R-:W-:Y:S01]  /*e8e0*/  IMAD.WIDE.U32 R164, R165, UR13, R242 ;  /* 0x0000000da5a47c25 */ /* 0x000fe2000f8e00f2 */
[----:B------:R-:W-:Y:S03]  /*e8f0*/  UIMAD UR9, UR10, UR13, UR9 ;  /* 0x0000000d0a0972a4 */ /* 0x000fe6000f8e0209 */
[----:B------:R-:W-:Y:S01]  /*e900*/  IMAD R168, R168, 0x40, R235 ;  /* 0x00000040a8a87824 */ /* 0x000fe200078e02eb */
[C---:B-1----:R-:W-:Y:S02]  /*e910*/  @!P4 LEA R166, P0, R164.reuse, R228, 0x1 ;  /* 0x000000e4a4a6c211 */ /* 0x042fe400078008ff */
[----:B------:R-:W-:Y:S01]  /*e920*/  VIADD R66, R165, UR9 ;  /* 0x00000009a5427c36 */ /* 0x000fe20008000000 */
[----:B------:R-:W-:Y:S01]  /*e930*/  IADD3 R64, P5, R164, UR24, RZ ;  /* 0x00000018a4407c10 */ /* 0x000fe2000ffbe0ff */
[----:B------:R-:W-:Y:S03]  /*e940*/  VIADD R170, R168, 0x1 ;  /* 0x00000001a8aa7836 */ /* 0x000fe60000000000 */
[C-C-:B------:R-:W-:Y:S02]  /*e950*/  @!P4 LEA.HI.X R167, R164.reuse, R229, R66.reuse, 0x1, P0 ;  /* 0x000000e5a4a7c211 */ /* 0x140fe400000f0c42 */
[----:B------:R-:W-:Y:S01]  /*e960*/  I2FP.F32.S32 R170, R170 ;  /* 0x000000aa00aa7245 */ /* 0x000fe20000201400 */
        /* <DEDUP_REMOVED lines=8> */
[----:B------:R-:W-:Y:S06]  /*e9f0*/  @!P4 LDGSTS.E.BYPASS.LTC128B.128 [R225+0x9000], desc[UR22][R166.64] ;  /* 0x09000000a6e1cfae */ /* 0x000fec000b901d56 */
[----:B------:R-:W-:Y:S01]  /*ea00*/  @P3 STS.128 [R225+0xa000], RZ ;  /* 0x00a000ffe1003388 */ /* 0x000fe20000000c00 */
[----:B------:R-:W4:Y:S08]  /*ea10*/  @!P3 LDC.64 R58, c[0x0][0x220] ;  /* 0x00008800ff3abb82 */ /* 0x000f300000000a00 */
[----:B------:R-:W5:Y:S01]  /*ea20*/  @!P2 LDC.64 R56, c[0x0][0x220] ;  /* 0x00008800ff38ab82 */ /* 0x000f620000000a00 */
        /* <DEDUP_REMOVED lines=15> */
[C---:B----4-:R-:W-:Y:S02]  /*eb20*/  @!P3 LEA R58, P1, R64.reuse, R58, 0x1 ;  /* 0x0000003a403ab211 */ /* 0x050fe400078208ff */
[C-C-:B------:R-:W-:Y:S03]  /*eb30*/  @!P4 LEA.HI.X R165, R64.reuse, R227, R66.reuse, 0x1, P5 ;  /* 0x000000e340a5c211 */ /* 0x140fe600028f0c42 */
[----:B------:R-:W-:Y:S01]  /*eb40*/  @P4 STS.128 [R225+0x9800], RZ ;  /* 0x009800ffe1004388 */ /* 0x000fe20000000c00 */
[C-C-:B------:R-:W-:Y:S02]  /*eb50*/  @!P3 LEA.HI.X R59, R64.reuse, R59, R66.reuse, 0x1, P1 ;  /* 0x0000003b403bb211 */ /* 0x140fe400008f0c42 */
[C---:B-----5:R-:W-:Y:S03]  /*eb60*/  @!P2 LEA R56, P0, R64.reuse, R56, 0x1 ;  /* 0x000000384038a211 */ /* 0x060fe600078008ff */
[----:B------:R-:W-:Y:S01]  /*eb70*/  @!PT LDS RZ, [RZ] ;  /* 0x00000000fffff984 */ /* 0x000fe20000000800 */
[----:B------:R-:W-:Y:S01]  /*eb80*/  @!PT LDS RZ, [RZ] ;  /* 0x00000000fffff984 */ /* 0x000fe20000000800 */
[----:B------:R-:W-:Y:S01]  /*eb90*/  @!PT LDS RZ, [RZ] ;  /* 0x00000000fffff984 */ /* 0x000fe20000000800 */
[----:B------:R1:W-:Y:S01]  /*eba0*/  @!P4 LDGSTS.E.BYPASS.LTC128B.128 [R225+0x9800], desc[UR22][R164.64] ;  /* 0x09800000a4e1cfae */ /* 0x0003e2000b901d56 */
        /* <DEDUP_REMOVED lines=13> */
[----:B------:R-:W3:Y:S06]  /*ec80*/  LDSM.16.M88.4 R176, [R223+0x6000] ;  /* 0x00600000dfb0783b */ /* 0x000eec0000000200 */
[----:B------:R-:W4:Y:S06]  /*ec90*/  LDSM.16.M88.4 R180, [R224+0x1000] ;  /* 0x00100000e0b4783b */ /* 0x000f2c0000000200 */
[----:B------:R-:W5:Y:S06]  /*eca0*/  LDSM.16.M88.4 R184, [R223+0x6400] ;  /* 0x00640000dfb8783b */ /* 0x000f6c0000000200 */
[----:B------:R-:W0:Y:S06]  /*ecb0*/  LDGDEPBAR ;  /* 0x00000000000079af */ /* 0x000e2c0000000000 */
[----:B------:R-:W2:Y:S06]  /*ecc0*/  LDSM.16.M88.4 R188, [R223+0x6800] ;  /* 0x00680000dfbc783b */ /* 0x000eac0000000200 */
[----:B------:R-:W2:Y:S06]  /*ecd0*/  LDSM.16.M88.4 R192, [R223+0x6c00] ;  /* 0x006c0000dfc0783b */ /* 0x000eac0000000200 */
[----:B------:R-:W-:Y:S01]  /*ece0*/  LDSM.16.M88.4 R196, [R222] ;  /* 0x00000000dec4783b */ /* 0x000fe20000000200 */
[-C--:B---3--:R-:W-:Y:S05]  /*ecf0*/  HMMA.16816.F32 R4, R172, R176.reuse, RZ ;  /* 0x000000b0ac04723c */ /* 0x088fea00000018ff */
[----:B------:R-:W3:Y:S01]  /*ed00*/  LDSM.16.M88.4 R200, [R220+0x6000] ;  /* 0x00600000dcc8783b */ /* 0x000ee20000000200 */
[C---:B----4-:R-:W-:Y:S05]  /*ed10*/  HMMA.16816.F32 R8, R180.reuse, R176, RZ ;  /* 0x000000b0b408723c */ /* 0x050fea00000018ff */
[----:B------:R-:W4:Y:S01]  /*ed20*/  LDSM.16.M88.4 R204, [R222+0x1000] ;  /* 0x00100000decc783b */ /* 0x000f220000000200 */
[-C--:B------:R-:W-:Y:S05]  /*ed30*/  HMMA.16816.F32 R12, R180, R178.reuse, RZ ;  /* 0x000000b2b40c723c */ /* 0x080fea00000018ff */
[----:B------:R-:W4:Y:S01]  /*ed40*/  LDSM.16.M88.4 R208, [R220+0x6400] ;  /* 0x00640000dcd0783b */ /* 0x000f220000000200 */
[C---:B------:R-:W-:Y:S05]  /*ed50*/  HMMA.16816.F32 R16, R172.reuse, R178, RZ ;  /* 0x000000b2ac10723c */ /* 0x040fea00000018ff */
[----:B------:R-:W4:Y:S01]  /*ed60*/  LDSM.16.M88.4 R176, [R220+0x6800] ;  /* 0x00680000dcb0783b */ /* 0x000f220000000200 */
[-C--:B-----5:R-:W-:Y:S05]  /*ed70*/  HMMA.16816.F32 R20, R172, R184.reuse, RZ ;  /* 0x000000b8ac14723c */ /* 0x0a0fea00000018ff */
[----:B------:R-:W-:Y:S01]  /*ed80*/  LDSM.16.M88.4 R212, [R223+0x7000] ;  /* 0x00700000dfd4783b */ /* 0x000fe20000000200 */
[C---:B------:R-:W-:Y:S05]  /*ed90*/  HMMA.16816.F32 R24, R180.reuse, R184, RZ ;  /* 0x000000b8b418723c */ /* 0x040fea00000018ff */
[----:B-1----:R-:W-:Y:S01]  /*eda0*/  LDSM.16.M88.4 R164, [R224+0x3000] ;  /* 0x00300000e0a4783b */ /* 0x002fe20000000200 */
[-C--:B------:R-:W-:Y:S05]  /*edb0*/  HMMA.16816.F32 R28, R180, R186.reuse, RZ ;  /* 0x000000bab41c723c */ /* 0x080fea00000018ff */
[----:B------:R-:W-:Y:S01]  /*edc0*/  LDSM.16.M88.4 R216, [R222+0x3000] ;  /* 0x00300000ded8783b */ /* 0x000fe20000000200 */
[C---:B------:R-:W-:Y:S05]  /*edd0*/  HMMA.16816.F32 R32, R172.reuse, R186, RZ ;  /* 0x000000baac20723c */ /* 0x040fea00000018ff */
[----:B------:R-:W1:Y:S01]  /*ede0*/  LDSM.16.M88.4 R184, [R220+0x6c00] ;  /* 0x006c0000dcb8783b */ /* 0x000e620000000200 */
[-C--:B--2---:R-:W-:Y:S06]  /*edf0*/  HMMA.16816.F32 R36, R172, R188.reuse, RZ ;  /* 0x000000bcac24723c */ /* 0x084fec00000018ff */
[C---:B------:R-:W-:Y:S06]  /*ee00*/  HMMA.16816.F32 R40, R180.reuse, R188, RZ ;  /* 0x000000bcb428723c */ /* 0x040fec00000018ff */
[-C--:B------:R-:W-:Y:S06]  /*ee10*/  HMMA.16816.F32 R44, R180, R190.reuse, RZ ;  /* 0x000000beb42c723c */ /* 0x080fec00000018ff */
[C---:B------:R-:W-:Y:S01]  /*ee20*/  HMMA.16816.F32 R48, R172.reuse, R190, RZ ;  /* 0x000000beac30723c */ /* 0x040fe200000018ff */
[----:B------:R-:W2:Y:S05]  /*ee30*/  LDSM.16.M88.4 R188, [R224+0x2000] ;  /* 0x00200000e0bc783b */ /* 0x000eaa0000000200 */
[-C--:B------:R-:W-:Y:S06]  /*ee40*/  HMMA.16816.F32 R52, R172, R192.reuse, RZ ;  /* 0x000000c0ac34723c */ /* 0x080fec00000018ff */
[C---:B------:R-:W-:Y:S06]  /*ee50*/  HMMA.16816.F32 R56, R180.reuse, R192, RZ ;  /* 0x000000c0b438723c */ /* 0x040fec00000018ff */
[-C--:B------:R-:W-:Y:S01]  /*ee60*/  HMMA.16816.F32 R60, R180, R194.reuse, RZ ;  /* 0x000000c2b43c723c */ /* 0x080fe200000018ff */
[----:B------:R-:W-:Y:S05]  /*ee70*/  LDSM.16.M88.4 R180, [R223+0x7800] ;  /* 0x00780000dfb4783b */ /* 0x000fea0000000200 */
[----:B------:R-:W-:Y:S01]  /*ee80*/  HMMA.16816.F32 R64, R172, R194, RZ ;  /* 0x000000c2ac40723c */ /* 0x000fe200000018ff */
[----:B------:R-:W5:Y:S05]  /*ee90*/  LDSM.16.M88.4 R172, [R223+0x7400] ;  /* 0x00740000dfac783b */ /* 0x000f6a0000000200 */
[-C--:B---3--:R-:W-:Y:S01]  /*eea0*/  HMMA.16816.F32 R4, R196, R200.reuse, R4 ;  /* 0x000000c8c404723c */ /* 0x088fe20000001804 */
[----:B------:R-:W3:Y:S05]  /*eeb0*/  LDSM.16.M88.4 R192, [R223+0x7c00] ;  /* 0x007c0000dfc0783b */ /* 0x000eea0000000200 */
[C---:B----4-:R-:W-:Y:S06]  /*eec0*/  HMMA.16816.F32 R8, R204.reuse, R200, R8 ;  /* 0x000000c8cc08723c */ /* 0x050fec0000001808 */
[-C--:B------:R-:W-:Y:S06]  /*eed0*/  HMMA.16816.F32 R12, R204, R202.reuse, R12 ;  /* 0x000000cacc0c723c */ /* 0x080fec000000180c */
[C---:B------:R-:W-:Y:S01]  /*eee0*/  HMMA.16816.F32 R16, R196.reuse, R202, R16 ;  /* 0x000000cac410723c */ /* 0x040fe20000001810 */
[----:B------:R-:W-:Y:S05]  /*eef0*/  LDSM.16.M88.4 R200, [R222+0x2000] ;  /* 0x00200000dec8783b */ /* 0x000fea0000000200 */
[-C--:B------:R-:W-:Y:S06]  /*ef00*/  HMMA.16816.F32 R20, R196, R208.reuse, R20 ;  /* 0x000000d0c414723c */ /* 0x080fec0000001814 */
[C---:B------:R-:W-:Y:S06]  /*ef10*/  HMMA.16816.F32 R24, R204.reuse, R208, R24 ;  /* 0x000000d0cc18723c */ /* 0x040fec0000001818 */
[-C--:B------:R-:W-:Y:S06]  /*ef20*/  HMMA.16816.F32 R28, R204, R210.reuse, R28 ;  /* 0x000000d2cc1c723c */ /* 0x080fec000000181c */
[C---:B------:R-:W-:Y:S01]  /*ef30*/  HMMA.16816.F32 R32, R196.reuse, R210, R32 ;  /* 0x000000d2c420723c */ /* 0x040fe20000001820 */
[----:B------:R-:W4:Y:S05]  /*ef40*/  LDSM.16.M88.4 R208, [R220+0x7000] ;  /* 0x00700000dcd0783b */ /* 0x000f2a0000000200 */
[-C--:B------:R-:W-:Y:S06]  /*ef50*/  HMMA.16816.F32 R36, R196, R176.reuse, R36 ;  /* 0x000000b0c424723c */ /* 0x080fec0000001824 */
[C---:B------:R-:W-:Y:S06]  /*ef60*/  HMMA.16816.F32 R40, R204.reuse, R176, R40 ;  /* 0x000000b0cc28723c */ /* 0x040fec0000001828 */
[-C--:B------:R-:W-:Y:S06]  /*ef70*/  HMMA.16816.F32 R44, R204, R178.reuse, R44 ;  /* 0x000000b2cc2c723c */ /* 0x080fec000000182c */
[C---:B------:R-:W-:Y:S01]  /*ef80*/  HMMA.16816.F32 R48, R196.reuse, R178, R48 ;  /* 0x000000b2c430723c */ /* 0x040fe20000001830 */
[----:B------:R-:W4:Y:S05]  /*ef90*/  LDSM.16.M88.4 R176, [R220+0x7400] ;  /* 0x00740000dcb0783b */ /* 0x000f2a0000000200 */
[-C--:B-1----:R-:W-:Y:S06]  /*efa0*/  HMMA.16816.F32 R52, R196, R184.reuse, R52 ;  /* 0x000000b8c434723c */ /* 0x082fec0000001834 */
[C---:B------:R-:W-:Y:S06]  /*efb0*/  HMMA.16816.F32 R56, R204.reuse, R184, R56 ;  /* 0x000000b8cc38723c */ /* 0x040fec0000001838 */
[-C--:B------:R-:W-:Y:S01]  /*efc0*/  HMMA.16816.F32 R60, R204, R186.reuse, R60 ;  /* 0x000000bacc3c723c */ /* 0x080fe2000000183c */
[----:B------:R-:W-:Y:S05]  /*efd0*/  LDSM.16.M88.4 R204, [R222+0x4000] ;  /* 0x00400000decc783b */ /* 0x000fea0000000200 */
[----:B------:R-:W-:Y:S01]  /*efe0*/  HMMA.16816.F32 R64, R196, R186, R64 ;  /* 0x000000bac440723c */ /* 0x000fe20000001840 */
[----:B------:R-:W1:Y:S05]  /*eff0*/  LDSM.16.M88.4 R184, [R220+0x7800] ;  /* 0x00780000dcb8783b */ /* 0x000e6a0000000200 */
[-C--:B--2---:R-:W-:Y:S01]  /*f000*/  HMMA.16816.F32 R4, R188, R212.reuse, R4 ;  /* 0x000000d4bc04723c */ /* 0x084fe20000001804 */
[----:B------:R-:W-:Y:S05]  /*f010*/  LDSM.16.M88.4 R196, [R223+0x8c00] ;  /* 0x008c0000dfc4783b */ /* 0x000fea0000000200 */
        /* <DEDUP_REMOVED lines=16> */
[----:B------:R-:W2:Y:S05]  /*f120*/  LDSM.16.M88.4 R164, [R220+0x7c00] ;  /* 0x007c0000dca4783b */ /* 0x000eaa0000000200 */
[----:B------:R-:W-:Y:S01]  /*f130*/  HMMA.16816.F32 R64, R188, R194, R64 ;  /* 0x000000c2bc40723c */ /* 0x000fe20000001840 */
[----:B------:R-:W3:Y:S05]  /*f140*/  LDSM.16.M88.4 R188, [R224+0x5000] ;  /* 0x00500000e0bc783b */ /* 0x000eea0000000200 */
[-C--:B----4-:R-:W-:Y:S01]  /*f150*/  HMMA.16816.F32 R4, R200, R208.reuse, R4 ;  /* 0x000000d0c804723c */ /* 0x090fe20000001804 */
[----:B------:R-:W4:Y:S05]  /*f160*/  LDSM.16.M88.4 R192, [R223+0x8400] ;  /* 0x00840000dfc0783b */ /* 0x000f2a0000000200 */
        /* <DEDUP_REMOVED lines=8> */
[----:B------:R-:W5:Y:S05]  /*f1f0*/  LDSM.16.M88.4 R176, [R223+0x8800] ;  /* 0x00880000dfb0783b */ /* 0x000f6a0000000200 */
[-C--:B-1----:R-:W-:Y:S06]  /*f200*/  HMMA.16816.F32 R36, R200, R184.reuse, R36 ;  /* 0x000000b8c824723c */ /* 0x082fec0000001824 */
[C---:B------:R-:W-:Y:S06]  /*f210*/  HMMA.16816.F32 R40, R216.reuse, R184, R40 ;  /* 0x000000b8d828723c */ /* 0x040fec0000001828 */
[-C--:B------:R-:W-:Y:S06]  /*f220*/  HMMA.16816.F32 R44, R216, R186.reuse, R44 ;  /* 0x000000bad82c723c */ /* 0x080fec000000182c */
[C---:B------:R-:W-:Y:S01]  /*f230*/  HMMA.16816.F32 R48, R200.reuse, R186, R48 ;  /* 0x000000bac830723c */ /* 0x040fe20000001830 */
[----:B------:R-:W1:Y:S05]  /*f240*/  LDSM.16.M88.4 R184, [R222+0x5000] ;  /* 0x00500000deb8783b */ /* 0x000e6a0000000200 */
[-C--:B--2---:R-:W-:Y:S06]  /*f250*/  HMMA.16816.F32 R52, R200, R164.reuse, R52 ;  /* 0x000000a4c834723c */ /* 0x084fec0000001834 */
[C---:B------:R-:W-:Y:S06]  /*f260*/  HMMA.16816.F32 R56, R216.reuse, R164, R56 ;  /* 0x000000a4d838723c */ /* 0x040fec0000001838 */
[-C--:B------:R-:W-:Y:S06]  /*f270*/  HMMA.16816.F32 R60, R216, R166.reuse, R60 ;  /* 0x000000a6d83c723c */ /* 0x080fec000000183c */
[----:B------:R-:W-:Y:S01]  /*f280*/  HMMA.16816.F32 R64, R200, R166, R64 ;  /* 0x000000a6c840723c */ /* 0x000fe20000001840 */
[----:B------:R-:W2:Y:S04]  /*f290*/  LDSM.16.M88.4 R164, [R220+0x8400] ;  /* 0x00840000dca4783b */ /* 0x000ea80000000200 */
[----:B------:R-:W-:Y:S01]  /*f2a0*/  VIADD R216, R168, 0x8 ;  /* 0x00000008a8d87836 */ /* 0x000fe20000000000 */
[-C--:B------:R-:W-:Y:S05]  /*f2b0*/  HMMA.16816.F32 R4, R172, R180.reuse, R4 ;  /* 0x000000b4ac04723c */ /* 0x080fea0000001804 */
[----:B------:R-:W-:Y:S01]  /*f2c0*/  I2FP.F32.S32 R217, R168 ;  /* 0x000000a800d97245 */ /* 0x000fe20000201400 */
[C---:B---3--:R-:W-:Y:S06]  /*f2d0*/  HMMA.16816.F32 R8, R188.reuse, R180, R8 ;  /* 0x000000b4bc08723c */ /* 0x048fec0000001808 */
[-C--:B------:R-:W-:Y:S06]  /*f2e0*/  HMMA.16816.F32 R12, R188, R182.reuse, R12 ;  /* 0x000000b6bc0c723c */ /* 0x080fec000000180c */
[C---:B------:R-:W-:Y:S06]  /*f2f0*/  HMMA.16816.F32 R16, R172.reuse, R182, R16 ;  /* 0x000000b6ac10723c */ /* 0x040fec0000001810 */
[-C--:B----4-:R-:W-:Y:S06]  /*f300*/  HMMA.16816.F32 R20, R172, R192.reuse, R20 ;  /* 0x000000c0ac14723c */ /* 0x090fec0000001814 */
        /* <DEDUP_REMOVED lines=11> */
[----:B------:R-:W-:Y:S01]  /*f3c0*/  HMMA.16816.F32 R64, R172, R198, R64 ;  /* 0x000000c6ac40723c */ /* 0x000fe20000001840 */
[----:B------:R-:W3:Y:S01]  /*f3d0*/  LDSM.16.M88.4 R172, [R220+0x8800] ;  /* 0x00880000dcac783b */ /* 0x000ee20000000200 */
[----:B------:R-:W-:Y:S04]  /*f3e0*/  DEPBAR.LE SB0, 0x0 ;  /* 0x000080000000791a */ /* 0x000fe80000000000 */
[-C--:B------:R-:W-:Y:S01]  /*f3f0*/  HMMA.16816.F32 R4, R204, R208.reuse, R4 ;  /* 0x000000d0cc04723c */ /* 0x080fe20000001804 */
[----:B------:R-:W-:Y:S05]  /*f400*/  BAR.SYNC.DEFER_BLOCKING 0x0 ;  /* 0x0000000000007b1d */ /* 0x000fea0000010000 */
[C---:B-1----:R-:W-:Y:S06]  /*f410*/  HMMA.16816.F32 R8, R184.reuse, R208, R8 ;  /* 0x000000d0b808723c */ /* 0x042fec0000001808 */
[-C--:B------:R-:W-:Y:S06]  /*f420*/  HMMA.16816.F32 R12, R184, R210.reuse, R12 ;  /* 0x000000d2b80c723c */ /* 0x080fec000000180c */
[C---:B------:R-:W-:Y:S06]  /*f430*/  HMMA.16816.F32 R16, R204.reuse, R210, R16 ;  /* 0x000000d2cc10723c */ /* 0x040fec0000001810 */
[-C--:B--2---:R-:W-:Y:S05]  /*f440*/  HMMA.16816.F32 R20, R204, R164.reuse, R20 ;  /* 0x000000a4cc14723c */ /* 0x084fea0000001814 */
[C---:B------:R-:W-:Y:S01]  /*f450*/  FFMA.FTZ R5, R170.reuse, UR5, R5 ;  /* 0x00000005aa057c23 */ /* 0x040fe20008010005 */
[C---:B------:R-:W-:Y:S05]  /*f460*/  HMMA.16816.F32 R24, R184.reuse, R164, R24 ;  /* 0x000000a4b818723c */ /* 0x040fea0000001818 */
[----:B------:R-:W-:Y:S01]  /*f470*/  FFMA.FTZ R7, R170, UR5, R7 ;  /* 0x00000005aa077c23 */ /* 0x000fe20008010007 */
[-C--:B------:R-:W-:Y:S05]  /*f480*/  HMMA.16816.F32 R28, R184, R166.reuse, R28 ;  /* 0x000000a6b81c723c */ /* 0x080fea000000181c */
[----:B------:R-:W-:Y:S01]  /*f490*/  I2FP.F32.S32 R165, R216 ;  /* 0x000000d800a57245 */ /* 0x000fe20000201400 */
[C---:B------:R-:W-:Y:S05]  /*f4a0*/  HMMA.16816.F32 R32, R204.reuse, R166, R32 ;  /* 0x000000a6cc20723c */ /* 0x040fea0000001820 */
[C---:B------:R-:W-:Y:S01]  /*f4b0*/  VIADD R164, R168.reuse, 0x9 ;  /* 0x00000009a8a47836 */ /* 0x040fe20000000000 */
[-C--:B---3--:R-:W-:Y:S05]  /*f4c0*/  HMMA.16816.F32 R36, R204, R172.reuse, R36 ;  /* 0x000000accc24723c */ /* 0x088fea0000001824 */
[----:B------:R-:W-:Y:S01]  /*f4d0*/  VIADD R166, R168, 0x10 ;  /* 0x00000010a8a67836 */ /* 0x000fe20000000000 */
[C---:B------:R-:W-:Y:S05]  /*f4e0*/  HMMA.16816.F32 R40, R184.reuse, R172, R40 ;  /* 0x000000acb828723c */ /* 0x040fea0000001828 */
[C---:B------:R-:W-:Y:S01]  /*f4f0*/  FFMA.FTZ R11, R170.reuse, UR5, R11 ;  /* 0x00000005aa0b7c23 */ /* 0x040fe2000801000b */
[-C--:B------:R-:W-:Y:S05]  /*f500*/  HMMA.16816.F32 R44, R184, R174.reuse, R44 ;  /* 0x000000aeb82c723c */ /* 0x080fea000000182c */
[----:B------:R-:W-:Y:S01]  /*f510*/  FFMA.FTZ R9, R170, UR5, R9 ;  /* 0x00000005aa097c23 */ /* 0x000fe20008010009 */
[----:B------:R-:W-:Y:S01]  /*f520*/  I2FP.F32.S32 R170, R164 ;  /* 0x000000a400aa7245 */ /* 0x000fe20000201400 */
[C---:B------:R-:W-:Y:S04]  /*f530*/  HMMA.16816.F32 R48, R204.reuse, R174, R48 ;  /* 0x000000aecc30723c */ /* 0x040fe80000001830 */
[C---:B------:R-:W-:Y:S02]  /*f540*/  VIADD R164, R168.reuse, 0x11 ;  /* 0x00000011a8a47836 */ /* 0x040fe40000000000 */
[C---:B------:R-:W-:Y:S01]  /*f550*/  FFMA.FTZ R14, R165.reuse, UR5, R14 ;  /* 0x00000005a50e7c23 */ /* 0x040fe2000801000e */
[-C--:B------:R-:W-:Y:S04]  /*f560*/  HMMA.16816.F32 R52, R204, R176.reuse, R52 ;  /* 0x000000b0cc34723c */ /* 0x080fe80000001834 */
[----:B------:R-:W-:Y:S01]  /*f570*/  I2FP.F32.S32 R164, R164 ;  /* 0x000000a400a47245 */ /* 0x000fe20000201400 */
[C---:B------:R-:W-:Y:S01]  /*f580*/  FFMA.FTZ R12, R165.reuse, UR5, R12 ;  /* 0x00000005a50c7c23 */ /* 0x040fe2000801000c */
[C---:B------:R-:W-:Y:S01]  /*f590*/  FFMA.FTZ R16, R165.reuse, UR5, R16 ;  /* 0x00000005a5107c23 */ /* 0x040fe20008010010 */
[----:B------:R-:W-:Y:S01]  /*f5a0*/  FFMA.FTZ R18, R165, UR5, R18 ;  /* 0x00000005a5127c23 */ /* 0x000fe20008010012 */
[C---:B------:R-:W-:Y:S04]  /*f5b0*/  HMMA.16816.F32 R56, R184.reuse, R176, R56 ;  /* 0x000000b0b838723c */ /* 0x040fe80000001838 */
[----:B------:R-:W-:Y:S01]  /*f5c0*/  I2FP.F32.S32 R165, R166 ;  /* 0x000000a600a57245 */ /* 0x000fe20000201400 */
[C---:B------:R-:W-:Y:S01]  /*f5d0*/  VIADD R167, R168.reuse, 0x18 ;  /* 0x00000018a8a77836 */ /* 0x040fe20000000000 */
[-C--:B------:R-:W-:Y:S05]  /*f5e0*/  HMMA.16816.F32 R60, R184, R178.reuse, R60 ;  /* 0x000000b2b83c723c */ /* 0x080fea000000183c */
[C---:B------:R-:W-:Y:S01]  /*f5f0*/  FFMA.FTZ R20, R165.reuse, UR5, R20 ;  /* 0x00000005a5147c23 */ /* 0x040fe20008010014 */
[C---:B------:R-:W-:Y:S01]  /*f600*/  FFMA.FTZ R22, R165.reuse, UR5, R22 ;  /* 0x00000005a5167c23 */ /* 0x040fe20008010016 */
[C---:B------:R-:W-:Y:S01]  /*f610*/  FFMA.FTZ R26, R165.reuse, UR5, R26 ;  /* 0x00000005a51a7c23 */ /* 0x040fe2000801001a */
[----:B------:R-:W-:Y:S01]  /*f620*/  FFMA.FTZ R24, R165, UR5, R24 ;  /* 0x00000005a5187c23 */ /* 0x000fe20008010018 */
[----:B------:R-:W-:Y:S04]  /*f630*/  HMMA.16816.F32 R64, R204, R178, R64 ;  /* 0x000000b2cc40723c */ /* 0x000fe80000001840 */
[----:B------:R-:W-:Y:S01]  /*f640*/  I2FP.F32.S32 R165, R167 ;  /* 0x000000a700a57245 */ /* 0x000fe20000201400 */
[----:B------:R-:W-:Y:S02]  /*f650*/  VIADD R166, R168, 0x19 ;  /* 0x00000019a8a67836 */ /* 0x000fe40000000000 */
[----:B------:R-:W-:Y:S01]  /*f660*/  FFMA.FTZ R21, R164, UR5, R21 ;  /* 0x00000005a4157c23 */ /* 0x000fe20008010015 */
[----:B------:R-:W-:Y:S03]  /*f670*/  VIADD R167, R168, 0x20 ;  /* 0x00000020a8a77836 */ /* 0x000fe60000000000 */
[C---:B------:R-:W-:Y:S01]  /*f680*/  FFMA.FTZ R23, R164.reuse, UR5, R23 ;  /* 0x00000005a4177c23 */ /* 0x040fe20008010017 */
[----:B------:R-:W-:Y:S01]  /*f690*/  I2FP.F32.S32 R166, R166 ;  /* 0x000000a600a67245 */ /* 0x000fe20000201400 */
[C---:B------:R-:W-:Y:S01]  /*f6a0*/  FFMA.FTZ R27, R164.reuse, UR5, R27 ;  /* 0x00000005a41b7c23 */ /* 0x040fe2000801001b */
[----:B------:R-:W-:Y:S01]  /*f6b0*/  FFMA.FTZ R25, R164, UR5, R25 ;  /* 0x00000005a4197c23 */ /* 0x000fe20008010019 */
[C---:B------:R-:W-:Y:S02]  /*f6c0*/  VIADD R164, R168.reuse, 0x21 ;  /* 0x00000021a8a47836 */ /* 0x040fe40000000000 */
[C---:B------:R-:W-:Y:S01]  /*f6d0*/  FFMA.FTZ R30, R165.reuse, UR5, R30 ;  /* 0x00000005a51e7c23 */ /* 0x040fe2000801001e */
[C---:B------:R-:W-:Y:S01]  /*f6e0*/  FFMA.FTZ R28, R165.reuse, UR5, R28 ;  /* 0x00000005a51c7c23 */ /* 0x040fe2000801001c */
[C---:B------:R-:W-:Y:S01]  /*f6f0*/  FFMA.FTZ R32, R165.reuse, UR5, R32 ;  /* 0x00000005a5207c23 */ /* 0x040fe20008010020 */
[----:B------:R-:W-:Y:S01]  /*f700*/  FFMA.FTZ R34, R165, UR5, R34 ;  /* 0x00000005a5227c23 */ /* 0x000fe20008010022 */
[----:B------:R-:W-:Y:S01]  /*f710*/  I2FP.F32.S32 R165, R167 ;  /* 0x000000a700a57245 */ /* 0x000fe20000201400 */
[----:B------:R-:W-:Y:S01]  /*f720*/  VIADD R167, R168, 0x28 ;  /* 0x00000028a8a77836 */ /* 0x000fe20000000000 */
[----:B------:R-:W-:Y:S01]  /*f730*/  I2FP.F32.S32 R164, R164 ;  /* 0x000000a400a47245 */ /* 0x000fe20000201400 */
[C---:B------:R-:W-:Y:S01]  /*f740*/  FFMA.FTZ R31, R166.reuse, UR5, R31 ;  /* 0x00000005a61f7c23 */ /* 0x040fe2000801001f */
[C---:B------:R-:W-:Y:S01]  /*f750*/  FFMA.FTZ R29, R166.reuse, UR5, R29 ;  /* 0x00000005a61d7c23 */ /* 0x040fe2000801001d */
[C---:B------:R-:W-:Y:S01]  /*f760*/  FFMA.FTZ R33, R166.reuse, UR5, R33 ;  /* 0x00000005a6217c23 */ /* 0x040fe20008010021 */
[----:B------:R-:W-:Y:S01]  /*f770*/  FFMA.FTZ R35, R166, UR5, R35 ;  /* 0x00000005a6237c23 */ /* 0x000fe20008010023 */
[C---:B------:R-:W-:Y:S01]  /*f780*/  FFMA.FTZ R36, R165.reuse, UR5, R36 ;  /* 0x00000005a5247c23 */ /* 0x040fe20008010024 */
[C---:B------:R-:W-:Y:S01]  /*f790*/  FFMA.FTZ R38, R165.reuse, UR5, R38 ;  /* 0x00000005a5267c23 */ /* 0x040fe20008010026 */
[C---:B------:R-:W-:Y:S01]  /*f7a0*/  FFMA.FTZ R42, R165.reuse, UR5, R42 ;  /* 0x00000005a52a7c23 */ /* 0x040fe2000801002a */
[----:B------:R-:W-:Y:S01]  /*f7b0*/  FFMA.FTZ R40, R165, UR5, R40 ;  /* 0x00000005a5287c23 */ /* 0x000fe20008010028 */
[----:B------:R-:W-:Y:S01]  /*f7c0*/  I2FP.F32.S32 R165, R167 ;  /* 0x000000a700a57245 */ /* 0x000fe20000201400 */
[----:B------:R-:W-:Y:S02]  /*f7d0*/  VIADD R166, R168, 0x29 ;  /* 0x00000029a8a67836 */ /* 0x000fe40000000000 */
[C---:B------:R-:W-:Y:S01]  /*f7e0*/  FFMA.FTZ R37, R164.reuse, UR5, R37 ;  /* 0x00000005a4257c23 */ /* 0x040fe20008010025 */
[C---:B------:R-:W-:Y:S01]  /*f7f0*/  FFMA.FTZ R39, R164.reuse, UR5, R39 ;  /* 0x00000005a4277c23 */ /* 0x040fe20008010027 */
[C---:B------:R-:W-:Y:S01]  /*f800*/  FFMA.FTZ R43, R164.reuse, UR5, R43 ;  /* 0x00000005a42b7c23 */ /* 0x040fe2000801002b */
[----:B------:R-:W-:Y:S01]  /*f810*/  FFMA.FTZ R41, R164, UR5, R41 ;  /* 0x00000005a4297c23 */ /* 0x000fe20008010029 */
[----:B------:R-:W-:Y:S01]  /*f820*/  I2FP.F32.S32 R166, R166 ;  /* 0x000000a600a67245 */ /* 0x000fe20000201400 */
[C---:B------:R-:W-:Y:S02]  /*f830*/  VIADD R167, R168.reuse, 0x30 ;  /* 0x00000030a8a77836 */ /* 0x040fe40000000000 */
[C---:B------:R-:W-:Y:S01]  /*f840*/  FFMA.FTZ R46, R165.reuse, UR5, R46 ;  /* 0x00000005a52e7c23 */ /* 0x040fe2000801002e */
[C---:B------:R-:W-:Y:S02]  /*f850*/  VIADD R164, R168.reuse, 0x31 ;  /* 0x00000031a8a47836 */ /* 0x040fe40000000000 */
[C---:B------:R-:W-:Y:S01]  /*f860*/  FFMA.FTZ R44, R165.reuse, UR5, R44 ;  /* 0x00000005a52c7c23 */ /* 0x040fe2000801002c */
[C---:B------:R-:W-:Y:S01]  /*f870*/  FFMA.FTZ R48, R165.reuse, UR5, R48 ;  /* 0x00000005a5307c23 */ /* 0x040fe20008010030 */
[----:B------:R-:W-:Y:S01]  /*f880*/  FFMA.FTZ R50, R165, UR5, R50 ;  /* 0x00000005a5327c23 */ /* 0x000fe20008010032 */
[----:B------:R-:W-:Y:S01]  /*f890*/  I2FP.F32.S32 R165, R167 ;  /* 0x000000a700a57245 */ /* 0x000fe20000201400 */
[C---:B------:R-:W-:Y:S01]  /*f8a0*/  FFMA.FTZ R4, R217.reuse, UR5, R4 ;  /* 0x00000005d9047c23 */ /* 0x040fe20008010004 */
[----:B------:R-:W-:Y:S01]  /*f8b0*/  I2FP.F32.S32 R164, R164 ;  /* 0x000000a400a47245 */ /* 0x000fe20000201400 */
[C---:B------:R-:W-:Y:S02]  /*f8c0*/  VIADD R167, R168.reuse, 0x38 ;  /* 0x00000038a8a77836 */ /* 0x040fe40000000000 */
[C---:B------:R-:W-:Y:S01]  /*f8d0*/  FFMA.FTZ R6, R217.reuse, UR5, R6 ;  /* 0x00000005d9067c23 */ /* 0x040fe20008010006 */
[----:B------:R-:W-:Y:S02]  /*f8e0*/  VIADD R168, R168, 0x39 ;  /* 0x00000039a8a87836 */ /* 0x000fe40000000000 */
[C---:B------:R-:W-:Y:S01]  /*f8f0*/  FFMA.FTZ R47, R166.reuse, UR5, R47 ;  /* 0x00000005a62f7c23 */ /* 0x040fe2000801002f */
[C---:B------:R-:W-:Y:S01]  /*f900*/  FFMA.FTZ R45, R166.reuse, UR5, R45 ;  /* 0x00000005a62d7c23 */ /* 0x040fe2000801002d */
[----:B------:R-:W-:Y:S01]  /*f910*/  I2FP.F32.S32 R167, R167 ;  /* 0x000000a700a77245 */ /* 0x000fe20000201400 */
[C---:B------:R-:W-:Y:S01]  /*f920*/  FFMA.FTZ R49, R166.reuse, UR5, R49 ;  /* 0x00000005a6317c23 */ /* 0x040fe20008010031 */
[----:B------:R-:W-:Y:S01]  /*f930*/  FFMA.FTZ R51, R166, UR5, R51 ;  /* 0x00000005a6337c23 */ /* 0x000fe20008010033 */
[----:B------:R-:W-:Y:S01]  /*f940*/  FMNMX.FTZ R166, R4, R3, !PT ;  /* 0x0000000304a67209 */ /* 0x000fe20007810000 */
[----:B------:R-:W-:Y:S01]  /*f950*/  FFMA.FTZ R10, R217, UR5, R10 ;  /* 0x00000005d90a7c23 */ /* 0x000fe2000801000a */
[C---:B------:R-:W-:Y:S01]  /*f960*/  FFMA.FTZ R53, R164.reuse, UR5, R53 ;  /* 0x00000005a4357c23 */ /* 0x040fe20008010035 */
[C---:B------:R-:W-:Y:S01]  /*f970*/  FFMA.FTZ R55, R164.reuse, UR5, R55 ;  /* 0x00000005a4377c23 */ /* 0x040fe20008010037 */
[C---:B------:R-:W-:Y:S01]  /*f980*/  FFMA.FTZ R59, R164.reuse, UR5, R59 ;  /* 0x00000005a43b7c23 */ /* 0x040fe2000801003b */
[----:B------:R-:W-:Y:S01]  /*f990*/  FFMA.FTZ R57, R164, UR5, R57 ;  /* 0x00000005a4397c23 */ /* 0x000fe20008010039 */
[----:B------:R-:W-:Y:S01]  /*f9a0*/  I2FP.F32.S32 R164, R168 ;  /* 0x000000a800a47245 */ /* 0x000fe20000201400 */
[C---:B------:R-:W-:Y:S01]  /*f9b0*/  FFMA.FTZ R52, R165.reuse, UR5, R52 ;  /* 0x00000005a5347c23 */ /* 0x040fe20008010034 */
[----:B------:R-:W-:Y:S01]  /*f9c0*/  FMNMX.FTZ R168, R6, R2, !PT ;  /* 0x0000000206a87209 */ /* 0x000fe20007810000 */
[C---:B------:R-:W-:Y:S01]  /*f9d0*/  FFMA.FTZ R54, R165.reuse, UR5, R54 ;  /* 0x00000005a5367c23 */ /* 0x040fe20008010036 */
[C---:B------:R-:W-:Y:S01]  /*f9e0*/  FFMA.FTZ R58, R165.reuse, UR5, R58 ;  /* 0x00000005a53a7c23 */ /* 0x040fe2000801003a */
[----:B------:R-:W-:Y:S01]  /*f9f0*/  FFMA.FTZ R56, R165, UR5, R56 ;  /* 0x00000005a5387c23 */ /* 0x000fe20008010038 */
[----:B------:R-:W-:Y:S01]  /*fa00*/  FMNMX.FTZ R165, R5, R166, !PT ;  /* 0x000000a605a57209 */ /* 0x000fe20007810000 */
[----:B------:R-:W-:Y:S01]  /*fa10*/  FFMA.FTZ R8, R217, UR5, R8 ;  /* 0x00000005d9087c23 */ /* 0x000fe20008010008 */
[----:B------:R-:W-:Y:S01]  /*fa20*/  FMNMX.FTZ R166, R10, R0, !PT ;  /* 0x000000000aa67209 */ /* 0x000fe20007810000 */
[C---:B------:R-:W-:Y:S01]  /*fa30*/  FFMA.FTZ R62, R167.reuse, UR5, R62 ;  /* 0x00000005a73e7c23 */ /* 0x040fe2000801003e */
        /* <DEDUP_REMOVED lines=8> */
[----:B------:R-:W-:Y:S01]  /*fac0*/  FFMA.FTZ R19, R170, UR5, R19 ;  /* 0x00000005aa137c23 */ /* 0x000fe20008010013 */
[----:B------:R-:W-:Y:S01]  /*fad0*/  FMNMX.FTZ R170, R16, R165, !PT ;  /* 0x000000a510aa7209 */ /* 0x000fe20007810000 */
[C---:B------:R-:W-:Y:S01]  /*fae0*/  FFMA.FTZ R65, R164.reuse, UR5, R65 ;  /* 0x00000005a4417c23 */ /* 0x040fe20008010041 */
[----:B------:R-:W-:Y:S01]  /*faf0*/  FMNMX.FTZ R165, R11, R166, !PT ;  /* 0x000000a60ba57209 */ /* 0x000fe20007810000 */
[----:B------:R-:W-:Y:S01]  /*fb00*/  FFMA.FTZ R67, R164, UR5, R67 ;  /* 0x00000005a4437c23 */ /* 0x000fe20008010043 */
        /* <DEDUP_REMOVED lines=51> */
.L_x_152:
[----:B--2---:R-:W-:Y:S01]  /*fe40*/  FMNMX.FTZ R175, R57, R216, !PT ;  /* 0x000000d839af7209 */ /* 0x004fe20007810000 */
[----:B------:R-:W1:Y:S01]  /*fe50*/  SHFL.BFLY PT, R173, R168, 0x2, 0x1f ;  /* 0x0c401f00a8ad7f89 */ /* 0x000e6200000e0000 */
[----:B------:R-:W-:Y:S01]  /*fe60*/  FMNMX.FTZ R218, R67, R218, !PT ;  /* 0x000000da43da7209 */ /* 0x000fe20007810000 */
[C---:B------:R-:W-:Y:S01]  /*fe70*/  FFMA.FTZ R61, R164.reuse, UR5, R61 ;  /* 0x00000005a43d7c23 */ /* 0x040fe2000801003d */
[----:B------:R-:W-:Y:S01]  /*fe80*/  FFMA.FTZ R63, R164, UR5, R63 ;  /* 0x00000005a43f7c23 */ /* 0x000fe2000801003f */
[----:B------:R-:W-:Y:S01]  /*fe90*/  FMNMX.FTZ R164, R62, R165, !PT ;  /* 0x000000a53ea47209 */ /* 0x000fe20007810000 */
[----:B------:R-:W-:Y:S01]  /*fea0*/  UIADD3 UR20, UR20, -0x1, URZ ;  /* 0xffffffff14147890 */ /* 0x000fe2000fffe03f */
[----:B------:R-:W-:Y:S02]  /*feb0*/  FMNMX.FTZ R166, R60, R175, !PT ;  /* 0x000000af3ca67209 */ /* 0x000fe40007810000 */
[----:B------:R-:W2:Y:S01]  /*fec0*/  SHFL.BFLY PT, R179, R218, 0x2, 0x1f ;  /* 0x0c401f00dab37f89 */ /* 0x000ea200000e0000 */
[----:B------:R-:W-:Y:S02]  /*fed0*/  FMNMX.FTZ R167, R63, R164, !PT ;  /* 0x000000a43fa77209 */ /* 0x000fe40007810000 */
[----:B------:R-:W-:Y:S05]  /*fee0*/  FMNMX.FTZ R176, R61, R166, !PT ;  /* 0x000000a63db07209 */ /* 0x000fea0007810000 */
[----:B------:R-:W3:Y:S08]  /*fef0*/  SHFL.BFLY PT, R164, R167, 0x2, 0x1f ;  /* 0x0c401f00a7a47f89 */ /* 0x000ef000000e0000 */
[----:B------:R-:W4:Y:S01]  /*ff00*/  SHFL.BFLY PT, R165, R176, 0x2, 0x1f ;  /* 0x0c401f00b0a57f89 */ /* 0x000f2200000e0000 */
[----:B-1----:R-:W-:Y:S07]  /*ff10*/  FMNMX.FTZ R177, R168, R173, !PT ;  /* 0x000000ada8b17209 */ /* 0x002fee0007810000 */
[----:B------:R-:W1:Y:S01]  /*ff20*/  SHFL.BFLY PT, R168, R177, 0x1, 0x1f ;  /* 0x0c201f00b1a87f89 */ /* 0x000e6200000e0000 */
[----:B--2---:R-:W-:Y:S07]  /*ff30*/  FMNMX.FTZ R175, R218, R179, !PT ;  /* 0x000000b3daaf7209 */ /* 0x004fee0007810000 */
[----:B------:R-:W2:Y:S01]  /*ff40*/  SHFL.BFLY PT, R174, R175, 0x1, 0x1f ;  /* 0x0c201f00afae7f89 */ /* 0x000ea200000e0000 */
[----:B---3--:R-:W-:Y:S02]  /*ff50*/  FMNMX.FTZ R170, R167, R164, !PT ;  /* 0x000000a4a7aa7209 */ /* 0x008fe40007810000 */
[----:B----4-:R-:W-:Y:S05]  /*ff60*/  FMNMX.FTZ R173, R176, R165, !PT ;  /* 0x000000a5b0ad7209 */ /* 0x010fea0007810000 */
[----:B------:R-:W3:Y:S08]  /*ff70*/  SHFL.BFLY PT, R165, R170, 0x1, 0x1f ;  /* 0x0c201f00aaa57f89 */ /* 0x000ef000000e0000 */
[----:B------:R-:W4:Y:S01]  /*ff80*/  SHFL.BFLY PT, R172, R173, 0x1, 0x1f ;  /* 0x0c201f00adac7f89 */ /* 0x000f2200000e0000 */
[----:B-1----:R-:W-:Y:S07]  /*ff90*/  FMNMX.FTZ R168, R177, R168, !PT ;  /* 0x000000a8b1a87209 */ /* 0x002fee0007810000 */
[----:B------:R-:W-:Y:S01]  /*ffa0*/  LDSM.16.MT88.4 R176, [R171+0x9000] ;  /* 0x00900000abb0783b */ /* 0x000fe20000004200 */
[C---:B------:R-:W-:Y:S01]  /*ffb0*/  FSETP.NEU.FTZ.AND P0, PT, R168.reuse, -INF , PT ;  /* 0xff800000a800780b */ /* 0x040fe20003f1d000 */
[C---:B------:R-:W-:Y:S01]  /*ffc0*/  FADD.FTZ R166, -R168.reuse, R3 ;  /* 0x00000003a8a67221 */ /* 0x040fe20000010100 */
[----:B------:R-:W-:Y:S01]  /*ffd0*/  FMUL.FTZ R201, R168, UR4 ;  /* 0x00000004a8c97c20 */ /* 0x000fe20008410000 */
[----:B--2---:R-:W-:Y:S02]  /*ffe0*/  FMNMX.FTZ R167, R175, R174, !PT ;  /* 0x000000aeafa77209 */ /* 0x004fe40007810000 */
[----:B------:R-:W-:Y:S02]  /*fff0*/  FMUL.FTZ R164, R166, UR4 ;  /* 0x00000004a6a47c20 */ /* 0x000fe40008410000 */
[----:B------:R-:W-:Y:S01]  /*10000*/  FSEL R201, R201, RZ, P0 ;  /* 0x000000ffc9c97208 */ /* 0x000fe20000000000 */
[C---:B------:R-:W-:Y:S01]  /*10010*/  FADD.FTZ R2, -R167.reuse, R2 ;  /* 0x00000002a7027221 */ /* 0x040fe20000010100 */
[C---:B------:R-:W-:Y:S01]  /*10020*/  FMUL.FTZ R198, R167.reuse, UR4 ;  /* 0x00000004a7c67c20 */ /* 0x040fe20008410000 */
[----:B---3--:R-:W-:Y:S01]  /*10030*/  FMNMX.FTZ R165, R170, R165, !PT ;  /* 0x000000a5aaa57209 */ /* 0x008fe20007810000 */
[----:B------:R-:W1:Y:S01]  /*10040*/  MUFU.EX2 R164, R164 ;  /* 0x000000a400a47308 */ /* 0x000e620000000800 */
[----:B------:R-:W-:Y:S01]  /*10050*/  FMUL.FTZ R3, R2, UR4 ;  /* 0x0000000402037c20 */ /* 0x000fe20008410000 */
[----:B------:R-:W-:Y:S01]  /*10060*/  FSETP.NEU.FTZ.AND P0, PT, R167, -INF , PT ;  /* 0xff800000a700780b */ /* 0x000fe20003f1d000 */
[----:B------:R-:W-:Y:S01]  /*10070*/  FFMA.FTZ R187, R16, UR4, -R201 ;  /* 0x0000000410bb7c23 */ /* 0x000fe200080108c9 */
[----:B----4-:R-:W-:Y:S01]  /*10080*/  FMNMX.FTZ R166, R173, R172, !PT ;  /* 0x000000acada67209 */ /* 0x010fe20007810000 */
[C---:B------:R-:W-:Y:S01]  /*10090*/  FADD.FTZ R0, -R165.reuse, R0 ;  /* 0x00000000a5007221 */ /* 0x040fe20000010100 */
[----:B------:R-:W2:Y:S01]  /*100a0*/  LDSM.16.MT88.4 R172, [R221+0x9000] ;  /* 0x00900000ddac783b */ /* 0x000ea20000004200 */
[----:B------:R-:W-:Y:S01]  /*100b0*/  FSEL R198, R198, RZ, P0 ;  /* 0x000000ffc6c67208 */ /* 0x000fe20000000000 */
[C---:B------:R-:W-:Y:S01]  /*100c0*/  FMUL.FTZ R194, R165.reuse, UR4 ;  /* 0x00000004a5c27c20 */ /* 0x040fe20008410000 */
[----:B------:R-:W-:Y:S01]  /*100d0*/  FADD.FTZ R2, -R166, R169 ;  /* 0x000000a9a6027221 */ /* 0x000fe20000010100 */
[----:B------:R-:W-:Y:S01]  /*100e0*/  FMUL.FTZ R169, R0, UR4 ;  /* 0x0000000400a97c20 */ /* 0x000fe20008410000 */
[----:B------:R-:W-:Y:S01]  /*100f0*/  FSETP.NEU.FTZ.AND P0, PT, R165, -INF , PT ;  /* 0xff800000a500780b */ /* 0x000fe20003f1d000 */
[----:B------:R-:W-:Y:S01]  /*10100*/  FMUL.FTZ R192, R166, UR4 ;  /* 0x00000004a6c07c20 */ /* 0x000fe20008410000 */
[----:B------:R-:W-:Y:S01]  /*10110*/  FMUL.FTZ R170, R2, UR4 ;  /* 0x0000000402aa7c20 */ /* 0x000fe20008410000 */
[----:B------:R3:W4:Y:S01]  /*10120*/  MUFU.EX2 R0, R169 ;  /* 0x000000a900007308 */ /* 0x0007220000000800 */
[----:B------:R-:W-:Y:S01]  /*10130*/  FSEL R194, R194, RZ, P0 ;  /* 0x000000ffc2c27208 */ /* 0x000fe20000000000 */
[--C-:B------:R-:W-:Y:S01]  /*10140*/  FFMA.FTZ R186, R17, UR4, -R201.reuse ;  /* 0x0000000411ba7c23 */ /* 0x100fe200080108c9 */
[----:B------:R-:W-:Y:S01]  /*10150*/  FSETP.NEU.FTZ.AND P0, PT, R166, -INF , PT ;  /* 0xff800000a600780b */ /* 0x000fe20003f1d000 */
[--C-:B------:R-:W-:Y:S01]  /*10160*/  FFMA.FTZ R190, R6, UR4, -R198.reuse ;  /* 0x0000000406be7c23 */ /* 0x100fe200080108c6 */
[--C-:B------:R-:W-:Y:S01]  /*10170*/  FFMA.FTZ R185, R7, UR4, -R198.reuse ;  /* 0x0000000407b97c23 */ /* 0x100fe200080108c6 */
[--C-:B------:R-:W-:Y:S01]  /*10180*/  FFMA.FTZ R184, R18, UR4, -R198.reuse ;  /* 0x0000000412b87c23 */ /* 0x100fe200080108c6 */
[----:B------:R-:W-:Y:S03]  /*10190*/  FFMA.FTZ R183, R19, UR4, -R198 ;  /* 0x0000000413b77c23 */ /* 0x000fe600080108c6 */
[----:B------:R5:W5:Y:S01]  /*101a0*/  MUFU.EX2 R2, R170 ;  /* 0x000000aa00027308 */ /* 0x000b620000000800 */
[--C-:B------:R-:W-:Y:S01]  /*101b0*/  FFMA.FTZ R195, R4, UR4, -R201.reuse ;  /* 0x0000000404c37c23 */ /* 0x100fe200080108c9 */
[--C-:B------:R-:W-:Y:S01]  /*101c0*/  FFMA.FTZ R188, R5, UR4, -R201.reuse ;  /* 0x0000000405bc7c23 */ /* 0x100fe200080108c9 */
[----:B------:R-:W-:Y:S01]  /*101d0*/  FSEL R192, R192, RZ, P0 ;  /* 0x000000ffc0c07208 */ /* 0x000fe20000000000 */
[--C-:B------:R-:W-:Y:S01]  /*101e0*/  FFMA.FTZ R191, R10, UR4, -R194.reuse ;  /* 0x000000040abf7c23 */ /* 0x100fe200080108c2 */
[--C-:B------:R-:W-:Y:S01]  /*101f0*/  FFMA.FTZ R189, R11, UR4, -R194.reuse ;  /* 0x000000040bbd7c23 */ /* 0x100fe200080108c2 */
[C---:B-1----:R-:W-:Y:S01]  /*10200*/  FMUL.FTZ R4, R164.reuse, R160 ;  /* 0x000000a0a4047220 */ /* 0x042fe20000410000 */
[----:B------:R-:W-:Y:S03]  /*10210*/  FMUL.FTZ R5, R164, R161 ;  /* 0x000000a1a4057220 */ /* 0x000fe60000410000 */
[----:B------:R-:W1:Y:S01]  /*10220*/  MUFU.EX2 R3, R3 ;  /* 0x0000000300037308 */ /* 0x000e620000000800 */
[----:B---3--:R-:W-:Y:S01]  /*10230*/  FFMA.FTZ R169, R15, UR4, -R194 ;  /* 0x000000040fa97c23 */ /* 0x008fe200080108c2 */
[--C-:B------:R-:W-:Y:S01]  /*10240*/  FFMA.FTZ R181, R12, UR4, -R192.reuse ;  /* 0x000000040cb57c23 */ /* 0x100fe200080108c0 */
[--C-:B------:R-:W-:Y:S01]  /*10250*/  FFMA.FTZ R180, R13, UR4, -R192.reuse ;  /* 0x000000040db47c23 */ /* 0x100fe200080108c0 */
[--C-:B------:R-:W-:Y:S01]  /*10260*/  FFMA.FTZ R193, R8, UR4, -R192.reuse ;  /* 0x0000000408c17c23 */ /* 0x100fe200080108c0 */
[----:B------:R-:W-:Y:S01]  /*10270*/  FFMA.FTZ R182, R9, UR4, -R192 ;  /* 0x0000000409b67c23 */ /* 0x000fe200080108c0 */
[C---:B----4-:R-:W-:Y:S01]  /*10280*/  FMUL.FTZ R10, R0.reuse, R158 ;  /* 0x0000009e000a7220 */ /* 0x050fe20000410000 */
[----:B------:R-:W-:Y:S03]  /*10290*/  FMUL.FTZ R11, R0, R159 ;  /* 0x0000009f000b7220 */ /* 0x000fe60000410000 */
[----:B------:R-:W-:Y:S01]  /*102a0*/  MUFU.EX2 R195, R195 ;  /* 0x000000c300c37308 */ /* 0x000fe20000000800 */
[----:B-----5:R-:W-:Y:S01]  /*102b0*/  FFMA.FTZ R170, R14, UR4, -R194 ;  /* 0x000000040eaa7c23 */ /* 0x020fe200080108c2 */
[C---:B------:R-:W-:Y:S01]  /*102c0*/  FMUL.FTZ R8, R2.reuse, R156 ;  /* 0x0000009c02087220 */ /* 0x040fe20000410000 */
[----:B------:R-:W-:Y:S01]  /*102d0*/  FMUL.FTZ R9, R2, R157 ;  /* 0x0000009d02097220 */ /* 0x000fe20000410000 */
[C---:B------:R-:W-:Y:S01]  /*102e0*/  FMUL.FTZ R14, R0.reuse, R154 ;  /* 0x0000009a000e7220 */ /* 0x040fe20000410000 */
[----:B------:R-:W-:Y:S01]  /*102f0*/  FMUL.FTZ R15, R0, R155 ;  /* 0x0000009b000f7220 */ /* 0x000fe20000410000 */
[C---:B------:R-:W-:Y:S01]  /*10300*/  FMUL.FTZ R12, R2.reuse, R152 ;  /* 0x00000098020c7220 */ /* 0x040fe20000410000 */
[----:B------:R-:W-:Y:S03]  /*10310*/  FMUL.FTZ R13, R2, R153 ;  /* 0x00000099020d7220 */ /* 0x000fe60000410000 */
[----:B------:R-:W3:Y:S01]  /*10320*/  MUFU.EX2 R188, R188 ;  /* 0x000000bc00bc7308 */ /* 0x000ee20000000800 */
[C---:B-1----:R-:W-:Y:S01]  /*10330*/  FMUL.FTZ R6, R3.reuse, R162 ;  /* 0x000000a203067220 */ /* 0x042fe20000410000 */
[C---:B------:R-:W-:Y:S01]  /*10340*/  FMUL.FTZ R7, R3.reuse, R163 ;  /* 0x000000a303077220 */ /* 0x040fe20000410000 */
[C---:B------:R-:W-:Y:S01]  /*10350*/  FMUL.FTZ R16, R164.reuse, R148 ;  /* 0x00000094a4107220 */ /* 0x040fe20000410000 */
[C---:B------:R-:W-:Y:S01]  /*10360*/  FMUL.FTZ R17, R164.reuse, R149 ;  /* 0x00000095a4117220 */ /* 0x040fe20000410000 */
[C---:B------:R-:W-:Y:S01]  /*10370*/  FMUL.FTZ R18, R3.reuse, R150 ;  /* 0x0000009603127220 */ /* 0x040fe20000410000 */
[C---:B------:R-:W-:Y:S01]  /*10380*/  FMUL.FTZ R19, R3.reuse, R151 ;  /* 0x0000009703137220 */ /* 0x040fe20000410000 */
[C---:B------:R-:W-:Y:S03]  /*10390*/  FMUL.FTZ R68, R164.reuse, R68 ;  /* 0x00000044a4447220 */ /* 0x040fe60000410000 */
[----:B------:R-:W-:Y:S01]  /*103a0*/  MUFU.EX2 R187, R187 ;  /* 0x000000bb00bb7308 */ /* 0x000fe20000000800 */
[----:B------:R-:W1:Y:S01]  /*103b0*/  LDSM.16.MT88.4 R148, [R221+0xa000] ;  /* 0x00a00000dd94783b */ /* 0x000e620000004200 */
[----:B------:R-:W-:Y:S01]  /*103c0*/  FMUL.FTZ R69, R164, R69 ;  /* 0x00000045a4457220 */ /* 0x000fe20000410000 */
        /* <DEDUP_REMOVED lines=12> */
[----:B------:R-:W3:Y:S03]  /*10490*/  LDSM.16.MT88.4 R152, [R171+0xa000] ;  /* 0x00a00000ab98783b */ /* 0x000ee60000004200 */
[----:B------:R-:W-:Y:S01]  /*104a0*/  MUFU.EX2 R190, R190 ;  /* 0x000000be00be7308 */ /* 0x000fe20000000800 */
[--C-:B------:R-:W-:Y:S01]  /*104b0*/  FFMA.FTZ R206, R36, UR4, -R201.reuse ;  /* 0x0000000424ce7c23 */ /* 0x100fe200080108c9 */
[--C-:B------:R-:W-:Y:S01]  /*104c0*/  FFMA.FTZ R207, R37, UR4, -R201.reuse ;  /* 0x0000000425cf7c23 */ /* 0x100fe200080108c9 */
[--C-:B------:R-:W-:Y:S01]  /*104d0*/  FFMA.FTZ R210, R38, UR4, -R198.reuse ;  /* 0x0000000426d27c23 */ /* 0x100fe200080108c6 */
[--C-:B------:R-:W-:Y:S01]  /*104e0*/  FFMA.FTZ R211, R39, UR4, -R198.reuse ;  /* 0x0000000427d37c23 */ /* 0x100fe200080108c6 */
[--C-:B------:R-:W-:Y:S01]  /*104f0*/  FFMA.FTZ R208, R48, UR4, -R201.reuse ;  /* 0x0000000430d07c23 */ /* 0x100fe200080108c9 */
[--C-:B------:R-:W-:Y:S01]  /*10500*/  FFMA.FTZ R209, R49, UR4, -R201.reuse ;  /* 0x0000000431d17c23 */ /* 0x100fe200080108c9 */
[----:B------:R-:W-:Y:S03]  /*10510*/  LDSM.16.MT88.4 R36, [R221+0xb400] ;  /* 0x00b40000dd24783b */ /* 0x000fe60000004200 */
[----:B------:R-:W5:Y:S01]  /*10520*/  MUFU.EX2 R185, R185 ;  /* 0x000000b900b97308 */ /* 0x000f620000000800 */
[----:B----4-:R-:W-:Y:S01]  /*10530*/  F2FP.F16.F32.PACK_AB R158, R186, R187 ;  /* 0x000000bbba9e723e */ /* 0x010fe200000000ff */
[--C-:B------:R-:W-:Y:S01]  /*10540*/  FFMA.FTZ R212, R50, UR4, -R198.reuse ;  /* 0x0000000432d47c23 */ /* 0x100fe200080108c6 */
[----:B------:R-:W-:Y:S01]  /*10550*/  FFMA.FTZ R213, R51, UR4, -R198 ;  /* 0x0000000433d57c23 */ /* 0x000fe200080108c6 */
[--C-:B------:R-:W-:Y:S01]  /*10560*/  FFMA.FTZ R216, R46, UR4, -R194.reuse ;  /* 0x000000042ed87c23 */ /* 0x100fe200080108c2 */
[----:B------:R-:W-:Y:S01]  /*10570*/  FFMA.FTZ R217, R47, UR4, -R194 ;  /* 0x000000042fd97c23 */ /* 0x000fe200080108c2 */
[--C-:B------:R-:W-:Y:S01]  /*10580*/  FFMA.FTZ R246, R44, UR4, -R192.reuse ;  /* 0x000000042cf67c23 */ /* 0x100fe200080108c0 */
[----:B------:R-:W-:Y:S03]  /*10590*/  LDSM.16.MT88.4 R48, [R171+0xb400] ;  /* 0x00b40000ab30783b */ /* 0x000fe60000004200 */
[----:B------:R-:W-:Y:S01]  /*105a0*/  MUFU.EX2 R184, R184 ;  /* 0x000000b800b87308 */ /* 0x000fe20000000800 */
[----:B------:R-:W-:Y:S01]  /*105b0*/  FFMA.FTZ R251, R45, UR4, -R192 ;  /* 0x000000042dfb7c23 */ /* 0x000fe200080108c0 */
[--C-:B------:R-:W-:Y:S01]  /*105c0*/  FFMA.FTZ R248, R52, UR4, -R201.reuse ;  /* 0x0000000434f87c23 */ /* 0x100fe200080108c9 */
[--C-:B------:R-:W-:Y:S01]  /*105d0*/  FFMA.FTZ R250, R53, UR4, -R201.reuse ;  /* 0x0000000435fa7c23 */ /* 0x100fe200080108c9 */
[----:B------:R-:W-:Y:S01]  /*105e0*/  FFMA.FTZ R66, R66, UR4, -R198 ;  /* 0x0000000442427c23 */ /* 0x000fe200080108c6 */
[--C-:B------:R-:W-:Y:S01]  /*105f0*/  FFMA.FTZ R58, R58, UR4, -R194.reuse ;  /* 0x000000043a3a7c23 */ /* 0x100fe200080108c2 */
[--C-:B------:R-:W-:Y:S01]  /*10600*/  FFMA.FTZ R59, R59, UR4, -R194.reuse ;  /* 0x000000043b3b7c23 */ /* 0x100fe200080108c2 */
[----:B------:R-:W-:Y:S03]  /*10610*/  LDSM.16.MT88.4 R44, [R221+0xa800] ;  /* 0x00a80000dd2c783b */ /* 0x000fe60000004200 */
[----:B------:R-:W4:Y:S01]  /*10620*/  MUFU.EX2 R183, R183 ;  /* 0x000000b700b77308 */ /* 0x000f220000000800 */
[----:B-----5:R-:W-:Y:S01]  /*10630*/  F2FP.F16.F32.PACK_AB R157, R185, R190 ;  /* 0x000000beb99d723e */ /* 0x020fe200000000ff */
        /* <DEDUP_REMOVED lines=14> */
[----:B------:R-:W5:Y:S01]  /*10720*/  MUFU.EX2 R189, R189 ;  /* 0x000000bd00bd7308 */ /* 0x000f620000000800 */
[----:B----4-:R-:W-:Y:S01]  /*10730*/  F2FP.F16.F32.PACK_AB R159, R183, R184 ;  /* 0x000000b8b79f723e */ /* 0x010fe200000000ff */
[----:B------:R-:W-:Y:S01]  /*10740*/  FMUL.FTZ R97, R164, R97 ;  /* 0x00000061a4617220 */ /* 0x000fe20000410000 */
[C---:B------:R-:W-:Y:S01]  /*10750*/  FMUL.FTZ R98, R3.reuse, R98 ;  /* 0x0000006203627220 */ /* 0x040fe20000410000 */
[C---:B------:R-:W-:Y:S01]  /*10760*/  FMUL.FTZ R99, R3.reuse, R99 ;  /* 0x0000006303637220 */ /* 0x040fe20000410000 */
[C---:B------:R-:W-:Y:S01]  /*10770*/  FMUL.FTZ R114, R0.reuse, R114 ;  /* 0x0000007200727220 */ /* 0x040fe20000410000 */
[----:B------:R-:W-:Y:S01]  /*10780*/  FMUL.FTZ R115, R0, R115 ;  /* 0x0000007300737220 */ /* 0x000fe20000410000 */
[----:B------:R-:W-:Y:S01]  /*10790*/  FMUL.FTZ R112, R2, R112 ;  /* 0x0000007002707220 */ /* 0x000fe20000410000 */
[-C--:B--2---:R-:W-:Y:S02]  /*107a0*/  HMMA.16816.F32 R4, R156, R172.reuse, R4 ;  /* 0x000000ac9c04723c */ /* 0x084fe40000001804 */
[----:B------:R-:W-:Y:S03]  /*107b0*/  MUFU.EX2 R170, R170 ;  /* 0x000000aa00aa7308 */ /* 0x000fe60000000800 */
[C---:B------:R-:W-:Y:S01]  /*107c0*/  FMUL.FTZ R80, R164.reuse, R80 ;  /* 0x00000050a4507220 */ /* 0x040fe20000410000 */
[----:B------:R-:W-:Y:S01]  /*107d0*/  FMUL.FTZ R81, R164, R81 ;  /* 0x00000051a4517220 */ /* 0x000fe20000410000 */
[C---:B------:R-:W-:Y:S01]  /*107e0*/  FMUL.FTZ R82, R3.reuse, R82 ;  /* 0x0000005203527220 */ /* 0x040fe20000410000 */
[----:B------:R-:W-:Y:S04]  /*107f0*/  FMUL.FTZ R83, R3, R83 ;  /* 0x0000005303537220 */ /* 0x000fe80000410000 */
[----:B------:R-:W2:Y:S01]  /*10800*/  MUFU.EX2 R169, R169 ;  /* 0x000000a900a97308 */ /* 0x000ea20000000800 */
[----:B-----5:R-:W-:Y:S01]  /*10810*/  F2FP.F16.F32.PACK_AB R161, R189, R191 ;  /* 0x000000bfbda1723e */ /* 0x020fe200000000ff */
[----:B------:R-:W-:Y:S01]  /*10820*/  FMUL.FTZ R113, R2, R113 ;  /* 0x0000007102717220 */ /* 0x000fe20000410000 */
[C---:B------:R-:W-:Y:S01]  /*10830*/  FMUL.FTZ R118, R0.reuse, R118 ;  /* 0x0000007600767220 */ /* 0x040fe20000410000 */
[----:B------:R-:W-:Y:S01]  /*10840*/  FMUL.FTZ R119, R0, R119 ;  /* 0x0000007700777220 */ /* 0x000fe20000410000 */
[C---:B------:R-:W-:Y:S01]  /*10850*/  FMUL.FTZ R116, R2.reuse, R116 ;  /* 0x0000007402747220 */ /* 0x040fe20000410000 */
[----:B------:R-:W-:Y:S04]  /*10860*/  FMUL.FTZ R117, R2, R117 ;  /* 0x0000007502757220 */ /* 0x000fe80000410000 */
        /* <DEDUP_REMOVED lines=9> */
[----:B--2---:R-:W-:Y:S01]  /*10900*/  F2FP.F16.F32.PACK_AB R163, R169, R170 ;  /* 0x000000aaa9a3723e */ /* 0x004fe200000000ff */
[----:B------:R-:W-:Y:S01]  /*10910*/  FMUL.FTZ R125, R2, R125 ;  /* 0x0000007d027d7220 */ /* 0x000fe20000410000 */
[C---:B------:R-:W-:Y:S01]  /*10920*/  FMUL.FTZ R128, R164.reuse, R128 ;  /* 0x00000080a4807220 */ /* 0x040fe20000410000 */
[----:B------:R-:W-:Y:S01]  /*10930*/  FMUL.FTZ R129, R164, R129 ;  /* 0x00000081a4817220 */ /* 0x000fe20000410000 */
[C---:B------:R-:W-:Y:S01]  /*10940*/  FMUL.FTZ R130, R3.reuse, R130 ;  /* 0x0000008203827220 */ /* 0x040fe20000410000 */
[----:B------:R-:W-:Y:S01]  /*10950*/  FMUL.FTZ R131, R3, R131 ;  /* 0x0000008303837220 */ /* 0x000fe20000410000 */
[--C-:B------:R-:W-:Y:S03]  /*10960*/  FFMA.FTZ R214, R42, UR4, -R194.reuse ;  /* 0x000000042ad67c23 */ /* 0x100fe600080108c2 */
[----:B------:R-:W-:Y:S01]  /*10970*/  MUFU.EX2 R181, R181 ;  /* 0x000000b500b57308 */ /* 0x000fe20000000800 */
[----:B------:R-:W-:Y:S01]  /*10980*/  FFMA.FTZ R215, R43, UR4, -R194 ;  /* 0x000000042bd77c23 */ /* 0x000fe200080108c2 */
[--C-:B------:R-:W-:Y:S01]  /*10990*/  FFMA.FTZ R218, R40, UR4, -R192.reuse ;  /* 0x0000000428da7c23 */ /* 0x100fe200080108c0 */
[----:B------:R-:W-:Y:S01]  /*109a0*/  FFMA.FTZ R219, R41, UR4, -R192 ;  /* 0x0000000429db7c23 */ /* 0x000fe200080108c0 */
[--C-:B------:R-:W-:Y:S01]  /*109b0*/  FFMA.FTZ R252, R64, UR4, -R201.reuse ;  /* 0x0000000440fc7c23 */ /* 0x100fe200080108c9 */
[----:B------:R-:W-:Y:S01]  /*109c0*/  FFMA.FTZ R64, R55, UR4, -R198 ;  /* 0x0000000437407c23 */ /* 0x000fe200080108c6 */
[C---:B------:R-:W-:Y:S01]  /*109d0*/  FMUL.FTZ R100, R164.reuse, R100 ;  /* 0x00000064a4647220 */ /* 0x040fe20000410000 */
[----:B------:R-:W-:Y:S03]  /*109e0*/  FMUL.FTZ R101, R164, R101 ;  /* 0x00000065a4657220 */ /* 0x000fe60000410000 */
[----:B------:R-:W2:Y:S01]  /*109f0*/  MUFU.EX2 R180, R180 ;  /* 0x000000b400b47308 */ /* 0x000ea20000000800 */
[----:B----4-:R-:W-:Y:S01]  /*10a00*/  F2FP.F16.F32.PACK_AB R160, R182, R193 ;  /* 0x000000c1b6a0723e */ /* 0x010fe200000000ff */
[C---:B------:R-:W-:Y:S01]  /*10a10*/  FMUL.FTZ R102, R3.reuse, R102 ;  /* 0x0000006603667220 */ /* 0x040fe20000410000 */
[C---:B------:R-:W-:Y:S01]  /*10a20*/  FMUL.FTZ R103, R3.reuse, R103 ;  /* 0x0000006703677220 */ /* 0x040fe20000410000 */
        /* <DEDUP_REMOVED lines=8> */
[C---:B------:R-:W-:Y:S01]  /*10ab0*/  FMUL.FTZ R111, R3.reuse, R111 ;  /* 0x0000006f036f7220 */ /* 0x040fe20000410000 */
[--C-:B------:R-:W-:Y:S01]  /*10ac0*/  FFMA.FTZ R196, R26, UR4, -R194.reuse ;  /* 0x000000041ac47c23 */ /* 0x100fe200080108c2 */
[----:B------:R-:W-:Y:S01]  /*10ad0*/  FMUL.FTZ R26, R3, R138 ;  /* 0x0000008a031a7220 */ /* 0x000fe20000410000 */
[----:B------:R-:W-:Y:S01]  /*10ae0*/  FFMA.FTZ R197, R27, UR4, -R194 ;  /* 0x000000041bc57c23 */ /* 0x000fe200080108c2 */
[----:B------:R-:W-:Y:S01]  /*10af0*/  FMUL.FTZ R27, R3, R139 ;  /* 0x0000008b031b7220 */ /* 0x000fe20000410000 */
[----:B--2---:R-:W-:Y:S01]  /*10b00*/  F2FP.F16.F32.PACK_AB R162, R180, R181 ;  /* 0x000000b5b4a2723e */ /* 0x004fe200000000ff */
[----:B------:R-:W2:Y:S01]  /*10b10*/  MUFU.EX2 R215, R215 ;  /* 0x000000d700d77308 */ /* 0x000ea20000000800 */
[--C-:B------:R-:W-:Y:S01]  /*10b20*/  FFMA.FTZ R202, R24, UR4, -R192.reuse ;  /* 0x0000000418ca7c23 */ /* 0x100fe200080108c0 */
[C---:B------:R-:W-:Y:S01]  /*10b30*/  FMUL.FTZ R24, R164.reuse, R136 ;  /* 0x00000088a4187220 */ /* 0x040fe20000410000 */
[----:B------:R-:W-:Y:S01]  /*10b40*/  FFMA.FTZ R203, R25, UR4, -R192 ;  /* 0x0000000419cb7c23 */ /* 0x000fe200080108c0 */
[----:B------:R-:W-:Y:S01]  /*10b50*/  FMUL.FTZ R25, R164, R137 ;  /* 0x00000089a4197220 */ /* 0x000fe20000410000 */
[--C-:B------:R-:W-:Y:S01]  /*10b60*/  FFMA.FTZ R199, R30, UR4, -R194.reuse ;  /* 0x000000041ec77c23 */ /* 0x100fe200080108c2 */
[C---:B------:R-:W-:Y:S04]  /*10b70*/  HMMA.16816.F32 R8, R160.reuse, R172, R8 ;  /* 0x000000aca008723c */ /* 0x040fe80000001808 */
[----:B------:R-:W-:Y:S01]  /*10b80*/  MUFU.EX2 R216, R216 ;  /* 0x000000d800d87308 */ /* 0x000fe20000000800 */
[----:B------:R-:W-:Y:S01]  /*10b90*/  FMUL.FTZ R30, R0, R134 ;  /* 0x00000086001e7220 */ /* 0x000fe20000410000 */
[----:B------:R-:W-:Y:S01]  /*10ba0*/  FFMA.FTZ R200, R31, UR4, -R194 ;  /* 0x000000041fc87c23 */ /* 0x000fe200080108c2 */
[-C--:B------:R-:W-:Y:S07]  /*10bb0*/  HMMA.16816.F32 R12, R160, R174.reuse, R12 ;  /* 0x000000aea00c723c */ /* 0x080fee000000180c */
[----:B------:R-:W4:Y:S01]  /*10bc0*/  MUFU.EX2 R217, R217 ;  /* 0x000000d900d97308 */ /* 0x000f220000000800 */
[----:B--2---:R-:W-:Y:S01]  /*10bd0*/  F2FP.F16.F32.PACK_AB R41, R215, R214 ;  /* 0x000000d6d729723e */ /* 0x004fe200000000ff */
[C---:B------:R-:W-:Y:S04]  /*10be0*/  HMMA.16816.F32 R16, R156.reuse, R174, R16 ;  /* 0x000000ae9c10723c */ /* 0x040fe80000001810 */
[--C-:B------:R-:W-:Y:S02]  /*10bf0*/  FFMA.FTZ R172, R20, UR4, -R201.reuse ;  /* 0x0000000414ac7c23 */ /* 0x100fe400080108c9 */
[-C--:B------:R-:W-:Y:S02]  /*10c00*/  HMMA.16816.F32 R68, R156, R176.reuse, R68 ;  /* 0x000000b09c44723c */ /* 0x080fe40000001844 */
[----:B------:R-:W-:Y:S03]  /*10c10*/  MUFU.EX2 R218, R218 ;  /* 0x000000da00da7308 */ /* 0x000fe60000000800 */
[C---:B------:R-:W-:Y:S01]  /*10c20*/  FMUL.FTZ R20, R2.reuse, R144 ;  /* 0x0000009002147220 */ /* 0x040fe20000410000 */
[C---:B------:R-:W-:Y:S06]  /*10c30*/  HMMA.16816.F32 R72, R160.reuse, R176, R72 ;  /* 0x000000b0a048723c */ /* 0x040fec0000001848 */
[----:B------:R-:W2:Y:S01]  /*10c40*/  MUFU.EX2 R219, R219 ;  /* 0x000000db00db7308 */ /* 0x000ea20000000800 */
        /* <DEDUP_REMOVED lines=8> */
[----:B--2---:R-:W-:Y:S01]  /*10cd0*/  F2FP.F16.F32.PACK_AB R40, R219, R218 ;  /* 0x000000dadb28723e */ /* 0x004fe200000000ff */
[C---:B------:R-:W-:Y:S04]  /*10ce0*/  HMMA.16816.F32 R88, R160.reuse, R148, R88 ;  /* 0x00000094a058723c */ /* 0x040fe80000001858 */
[--C-:B------:R-:W-:Y:S02]  /*10cf0*/  FFMA.FTZ R176, R22, UR4, -R198.reuse ;  /* 0x0000000416b07c23 */ /* 0x100fe400080108c6 */
[-C--:B------:R-:W-:Y:S02]  /*10d00*/  HMMA.16816.F32 R92, R160, R150.reuse, R92 ;  /* 0x00000096a05c723c */ /* 0x080fe4000000185c */
[----:B------:R-:W-:Y:S03]  /*10d10*/  MUFU.EX2 R172, R172 ;  /* 0x000000ac00ac7308 */ /* 0x000fe60000000800 */
[C---:B------:R-:W-:Y:S01]  /*10d20*/  FMUL.FTZ R22, R0.reuse, R146 ;  /* 0x0000009200167220 */ /* 0x040fe20000410000 */
[C---:B------:R-:W-:Y:S01]  /*10d30*/  HMMA.16816.F32 R96, R156.reuse, R150, R96 ;  /* 0x000000969c60723c */ /* 0x040fe20000001860 */
[----:B------:R-:W2:Y:S05]  /*10d40*/  LDSM.16.MT88.4 R148, [R221+0xb000] ;  /* 0x00b00000dd94783b */ /* 0x000eaa0000004200 */
[----:B------:R-:W4:Y:S01]  /*10d50*/  MUFU.EX2 R173, R173 ;  /* 0x000000ad00ad7308 */ /* 0x000f220000000800 */
[--C-:B------:R-:W-:Y:S01]  /*10d60*/  FFMA.FTZ R177, R23, UR4, -R198.reuse ;  /* 0x0000000417b17c23 */ /* 0x100fe200080108c6 */
[-C--:B---3--:R-:W-:Y:S03]  /*10d70*/  HMMA.16816.F32 R100, R156, R152.reuse, R100 ;  /* 0x000000989c64723c */ /* 0x088fe60000001864 */
[----:B------:R-:W-:Y:S01]  /*10d80*/  FMUL.FTZ R23, R0, R147 ;  /* 0x0000009300177220 */ /* 0x000fe20000410000 */
[----:B-1----:R-:W-:Y:S01]  /*10d90*/  F2FP.F16.F32.PACK_AB R42, R251, R246 ;  /* 0x000000f6fb2a723e */ /* 0x002fe200000000ff */
[----:B------:R-:W1:Y:S01]  /*10da0*/  LDSM.16.MT88.4 R144, [R171+0xb000] ;  /* 0x00b00000ab90783b */ /* 0x000e620000004200 */
[--C-:B------:R-:W-:Y:S02]  /*10db0*/  FFMA.FTZ R174, R32, UR4, -R201.reuse ;  /* 0x0000000420ae7c23 */ /* 0x100fe400080108c9 */
[----:B------:R-:W-:Y:S03]  /*10dc0*/  MUFU.EX2 R176, R176 ;  /* 0x000000b000b07308 */ /* 0x000fe60000000800 */
[C---:B------:R-:W-:Y:S01]  /*10dd0*/  FMUL.FTZ R32, R164.reuse, R140 ;  /* 0x0000008ca4207220 */ /* 0x040fe20000410000 */
[C---:B------:R-:W-:Y:S04]  /*10de0*/  HMMA.16816.F32 R20, R160.reuse, R152, R20 ;  /* 0x00000098a014723c */ /* 0x040fe80000001814 */
[--C-:B------:R-:W-:Y:S01]  /*10df0*/  FFMA.FTZ R175, R33, UR4, -R201.reuse ;  /* 0x0000000421af7c23 */ /* 0x100fe200080108c9 */
[----:B------:R-:W-:Y:S01]  /*10e00*/  FMUL.FTZ R33, R164, R141 ;  /* 0x0000008da4217220 */ /* 0x000fe20000410000 */
[-C--:B------:R-:W-:Y:S01]  /*10e10*/  HMMA.16816.F32 R104, R160, R154.reuse, R104 ;  /* 0x0000009aa068723c */ /* 0x080fe20000001868 */
[----:B------:R-:W-:Y:S04]  /*10e20*/  MUFU.EX2 R153, R58 ;  /* 0x0000003a00997308 */ /* 0x000fe80000000800 */
[--C-:B------:R-:W-:Y:S01]  /*10e30*/  FFMA.FTZ R178, R34, UR4, -R198.reuse ;  /* 0x0000000422b27c23 */ /* 0x100fe200080108c6 */
[C---:B------:R-:W-:Y:S05]  /*10e40*/  HMMA.16816.F32 R108, R156.reuse, R154, R108 ;  /* 0x0000009a9c6c723c */ /* 0x040fea000000186c */
[----:B------:R-:W-:Y:S01]  /*10e50*/  MUFU.EX2 R154, R59 ;  /* 0x0000003b009a7308 */ /* 0x000fe20000000800 */
[--C-:B------:R-:W-:Y:S01]  /*10e60*/  FFMA.FTZ R179, R35, UR4, -R198.reuse ;  /* 0x0000000423b37c23 */ /* 0x100fe200080108c6 */
[C---:B------:R-:W-:Y:S01]  /*10e70*/  FMUL.FTZ R34, R3.reuse, R142 ;  /* 0x0000008e03227220 */ /* 0x040fe20000410000 */
[----:B------:R-:W-:Y:S03]  /*10e80*/  FMUL.FTZ R35, R3, R143 ;  /* 0x0000008f03237220 */ /* 0x000fe60000410000 */
[----:B------:R-:W-:Y:S01]  /*10e90*/  FMUL.FTZ R31, R0, R135 ;  /* 0x00000087001f7220 */ /* 0x000fe20000410000 */
[----:B------:R-:W3:Y:S01]  /*10ea0*/  LDSM.16.MT88.4 R140, [R221+0x9400] ;  /* 0x00940000dd8c783b */ /* 0x000ee20000004200 */
[----:B------:R-:W-:Y:S01]  /*10eb0*/  FFMA.FTZ R201, R65, UR4, -R201 ;  /* 0x0000000441c97c23 */ /* 0x000fe200080108c9 */
[--C-:B------:R-:W-:Y:S01]  /*10ec0*/  FFMA.FTZ R65, R54, UR4, -R198.reuse ;  /* 0x0000000436417c23 */ /* 0x100fe200080108c6 */
[----:B------:R-:W-:Y:S01]  /*10ed0*/  FFMA.FTZ R198, R67, UR4, -R198 ;  /* 0x0000000443c67c23 */ /* 0x000fe200080108c6 */
[-C--:B--2---:R-:W-:Y:S01]  /*10ee0*/  HMMA.16816.F32 R32, R156, R148.reuse, R32 ;  /* 0x000000949c20723c */ /* 0x084fe20000001820 */
[----:B------:R2:W-:Y:S03]  /*10ef0*/  MUFU.EX2 R155, R64 ;  /* 0x00000040009b7308 */ /* 0x0005e60000000800 */
[----:B------:R-:W-:Y:S01]  /*10f00*/  LDSM.16.MT88.4 R52, [R221+0xb800] ;  /* 0x00b80000dd34783b */ /* 0x000fe20000004200 */
[--C-:B------:R-:W-:Y:S01]  /*10f10*/  FFMA.FTZ R204, R28, UR4, -R192.reuse ;  /* 0x000000041ccc7c23 */ /* 0x100fe200080108c0 */
[----:B------:R-:W-:Y:S01]  /*10f20*/  FMUL.FTZ R28, R2, R132 ;  /* 0x00000084021c7220 */ /* 0x000fe20000410000 */
[C---:B------:R-:W-:Y:S04]  /*10f30*/  HMMA.16816.F32 R112, R160.reuse, R148, R112 ;  /* 0x00000094a070723c */ /* 0x040fe80000001870 */
[----:B------:R-:W-:Y:S01]  /*10f40*/  MUFU.EX2 R152, R65 ;  /* 0x0000004100987308 */ /* 0x000fe20000000800 */
[----:B----4-:R-:W-:Y:S01]  /*10f50*/  F2FP.F16.F32.PACK_AB R132, R173, R172 ;  /* 0x000000acad84723e */ /* 0x010fe200000000ff */
[-C--:B------:R-:W-:Y:S08]  /*10f60*/  HMMA.16816.F32 R116, R160, R150.reuse, R116 ;  /* 0x00000096a074723c */ /* 0x080ff00000001874 */
[----:B------:R-:W-:Y:S01]  /*10f70*/  MUFU.EX2 R174, R174 ;  /* 0x000000ae00ae7308 */ /* 0x000fe20000000800 */
[C---:B------:R-:W-:Y:S01]  /*10f80*/  HMMA.16816.F32 R120, R156.reuse, R150, R120 ;  /* 0x000000969c78723c */ /* 0x040fe20000001878 */
[----:B------:R-:W4:Y:S03]  /*10f90*/  LDSM.16.MT88.4 R148, [R171+0x9400] ;  /* 0x00940000ab94783b */ /* 0x000f260000004200 */
[--C-:B--2---:R-:W-:Y:S02]  /*10fa0*/  FFMA.FTZ R64, R56, UR4, -R192.reuse ;  /* 0x0000000438407c23 */ /* 0x104fe400080108c0 */
[-C--:B-1----:R-:W-:Y:S03]  /*10fb0*/  HMMA.16816.F32 R24, R156, R144.reuse, R24 ;  /* 0x000000909c18723c */ /* 0x082fe60000001818 */
[----:B------:R-:W1:Y:S02]  /*10fc0*/  MUFU.EX2 R175, R175 ;  /* 0x000000af00af7308 */ /* 0x000e640000000800 */
[----:B------:R-:W-:Y:S01]  /*10fd0*/  FFMA.FTZ R205, R29, UR4, -R192 ;  /* 0x000000041dcd7c23 */ /* 0x000fe200080108c0 */
[C---:B------:R-:W-:Y:S07]  /*10fe0*/  HMMA.16816.F32 R124, R160.reuse, R144, R124 ;  /* 0x00000090a07c723c */ /* 0x040fee000000187c */
[----:B------:R-:W2:Y:S01]  /*10ff0*/  MUFU.EX2 R177, R177 ;  /* 0x000000b100b17308 */ /* 0x000ea20000000800 */
[----:B------:R-:W-:Y:S03]  /*11000*/  FMUL.FTZ R29, R2, R133 ;  /* 0x00000085021d7220 */ /* 0x000fe60000410000 */
[--C-:B------:R-:W-:Y:S01]  /*11010*/  FFMA.FTZ R62, R62, UR4, -R194.reuse ;  /* 0x000000043e3e7c23 */ /* 0x100fe200080108c2 */
[----:B------:R-:W-:Y:S01]  /*11020*/  FFMA.FTZ R194, R63, UR4, -R194 ;  /* 0x000000043fc27c23 */ /* 0x000fe200080108c2 */
[----:B------:R-:W-:Y:S04]  /*11030*/  FFMA.FTZ R191, R0, R245, R191 ;  /* 0x000000f500bf7223 */ /* 0x000fe800000100bf */
[----:B------:R-:W-:Y:S01]  /*11040*/  MUFU.EX2 R178, R178 ;  /* 0x000000b200b27308 */ /* 0x000fe20000000800 */
[-C--:B------:R-:W-:Y:S03]  /*11050*/  HMMA.16816.F32 R28, R160, R146.reuse, R28 ;  /* 0x00000092a01c723c */ /* 0x080fe6000000181c */
[----:B-1----:R-:W-:Y:S01]  /*11060*/  F2FP.F16.F32.PACK_AB R134, R175, R174 ;  /* 0x000000aeaf86723e */ /* 0x002fe200000000ff */
[----:B------:R-:W-:Y:S01]  /*11070*/  FFMA.FTZ R190, R3, R244, R190 ;  /* 0x000000f403be7223 */ /* 0x000fe200000100be */
[----:B------:R-:W-:Y:S01]  /*11080*/  MOV R0, R165 ;  /* 0x000000a500007202 */ /* 0x000fe20000000f00 */
[----:B------:R-:W-:Y:S03]  /*11090*/  HMMA.16816.F32 R128, R156, R146, R128 ;  /* 0x000000929c80723c */ /* 0x000fe60000001880 */
[----:B------:R-:W1:Y:S01]  /*110a0*/  MUFU.EX2 R179, R179 ;  /* 0x000000b300b37308 */ /* 0x000e620000000800 */
[----:B------:R-:W5:Y:S01]  /*110b0*/  LDSM.16.MT88.4 R144, [R221+0xa400] ;  /* 0x00a40000dd90783b */ /* 0x000f620000004200 */
[----:B--2---:R-:W-:Y:S01]  /*110c0*/  F2FP.F16.F32.PACK_AB R133, R177, R176 ;  /* 0x000000b0b185723e */ /* 0x004fe200000000ff */
[----:B------:R-:W-:Y:S01]  /*110d0*/  FFMA.FTZ R195, R164, R249, R195 ;  /* 0x000000f9a4c37223 */ /* 0x000fe200000100c3 */
[----:B------:R-:W-:Y:S01]  /*110e0*/  FFMA.FTZ R193, R2, R247, R193 ;  /* 0x000000f702c17223 */ /* 0x000fe200000100c1 */
[----:B------:R-:W-:Y:S05]  /*110f0*/  MOV R2, R167 ;  /* 0x000000a700027202 */ /* 0x000fea0000000f00 */
[----:B------:R-:W-:Y:S01]  /*11100*/  MUFU.EX2 R196, R196 ;  /* 0x000000c400c47308 */ /* 0x000fe20000000800 */
[----:B------:R-:W-:Y:S01]  /*11110*/  FADD.FTZ R191, R189, R191 ;  /* 0x000000bfbdbf7221 */ /* 0x000fe20000010000 */
[----:B------:R-:W-:Y:S01]  /*11120*/  FADD.FTZ R185, R185, R190 ;  /* 0x000000beb9b97221 */ /* 0x000fe20000010000 */
[----:B------:R-:W-:Y:S01]  /*11130*/  FADD.FTZ R188, R188, R195 ;  /* 0x000000c3bcbc7221 */ /* 0x000fe20000010000 */
[----:B------:R-:W-:Y:S01]  /*11140*/  FADD.FTZ R182, R182, R193 ;  /* 0x000000c1b6b67221 */ /* 0x000fe20000010000 */
[----:B------:R-:W-:Y:S01]  /*11150*/  FADD.FTZ R170, R170, R191 ;  /* 0x000000bfaaaa7221 */ /* 0x000fe20000010000 */
[----:B------:R-:W-:Y:S04]  /*11160*/  FADD.FTZ R184, R184, R185 ;  /* 0x000000b9b8b87221 */ /* 0x000fe80000010000 */
[----:B------:R-:W2:Y:S01]  /*11170*/  MUFU.EX2 R197, R197 ;  /* 0x000000c500c57308 */ /* 0x000ea20000000800 */
[----:B-1----:R-:W-:Y:S01]  /*11180*/  F2FP.F16.F32.PACK_AB R135, R179, R178 ;  /* 0x000000b2b387723e */ /* 0x002fe200000000ff */
[----:B------:R-:W-:Y:S01]  /*11190*/  FADD.FTZ R187, R187, R188 ;  /* 0x000000bcbbbb7221 */ /* 0x000fe20000010000 */
[----:B------:R-:W-:Y:S01]  /*111a0*/  FADD.FTZ R181, R181, R182 ;  /* 0x000000b6b5b57221 */ /* 0x000fe20000010000 */
[----:B------:R-:W-:Y:S01]  /*111b0*/  FADD.FTZ R169, R169, R170 ;  /* 0x000000aaa9a97221 */ /* 0x000fe20000010000 */
[----:B------:R-:W-:Y:S01]  /*111c0*/  FADD.FTZ R183, R183, R184 ;  /* 0x000000b8b7b77221 */ /* 0x000fe20000010000 */
[----:B------:R-:W-:Y:S01]  /*111d0*/  FADD.FTZ R187, R186, R187 ;  /* 0x000000bbbabb7221 */ /* 0x000fe20000010000 */
[----:B------:R-:W-:Y:S01]  /*111e0*/  FADD.FTZ R181, R180, R181 ;  /* 0x000000b5b4b57221 */ /* 0x000fe20000010000 */
[-C--:B---3--:R-:W-:Y:S02]  /*111f0*/  HMMA.16816.F32 R4, R132, R140.reuse, R4 ;  /* 0x0000008c8404723c */ /* 0x088fe40000001804 */
[----:B------:R-:W-:Y:S03]  /*11200*/  MUFU.EX2 R199, R199 ;  /* 0x000000c700c77308 */ /* 0x000fe60000000800 */
[----:B------:R-:W-:Y:S01]  /*11210*/  FADD.FTZ R176, R176, R183 ;  /* 0x000000b7b0b07221 */ /* 0x000fe20000010000 */
[----:B------:R-:W-:Y:S06]  /*11220*/  FADD.FTZ R172, R172, R187 ;  /* 0x000000bbacac7221 */ /* 0x000fec0000010000 */
[----:B------:R-:W1:Y:S01]  /*11230*/  MUFU.EX2 R200, R200 ;  /* 0x000000c800c87308 */ /* 0x000e620000000800 */
[----:B--2---:R-:W-:Y:S01]  /*11240*/  F2FP.F16.F32.PACK_AB R137, R197, R196 ;  /* 0x000000c4c589723e */ /* 0x004fe200000000ff */
[----:B------:R-:W-:Y:S01]  /*11250*/  FADD.FTZ R196, R196, R169 ;  /* 0x000000a9c4c47221 */ /* 0x000fe20000010000 */
[----:B------:R-:W-:Y:S01]  /*11260*/  MOV R169, R166 ;  /* 0x000000a600a97202 */ /* 0x000fe20000000f00 */
[----:B------:R-:W-:Y:S01]  /*11270*/  FADD.FTZ R177, R177, R176 ;  /* 0x000000b0b1b17221 */ /* 0x000fe20000010000 */
[----:B------:R-:W-:Y:S01]  /*11280*/  FADD.FTZ R173, R173, R172 ;  /* 0x000000acadad7221 */ /* 0x000fe20000010000 */
[----:B------:R-:W-:Y:S04]  /*11290*/  FADD.FTZ R196, R197, R196 ;  /* 0x000000c4c5c47221 */ /* 0x000fe80000010000 */
[----:B------:R-:W-:Y:S01]  /*112a0*/  MUFU.EX2 R202, R202 ;  /* 0x000000ca00ca7308 */ /* 0x000fe20000000800 */
[----:B------:R-:W-:Y:S01]  /*112b0*/  FADD.FTZ R178, R178, R177 ;  /* 0x000000b1b2b27221 */ /* 0x000fe20000010000 */
[----:B------:R-:W-:Y:S03]  /*112c0*/  FADD.FTZ R174, R174, R173 ;  /* 0x000000adaeae7221 */ /* 0x000fe60000010000 */
[----:B------:R-:W-:Y:S01]  /*112d0*/  FADD.FTZ R179, R179, R178 ;  /* 0x000000b2b3b37221 */ /* 0x000fe20000010000 */
[----:B------:R-:W-:Y:S04]  /*112e0*/  FADD.FTZ R175, R175, R174 ;  /* 0x000000aeafaf7221 */ /* 0x000fe80000010000 */
[----:B------:R-:W2:Y:S01]  /*112f0*/  MUFU.EX2 R203, R203 ;  /* 0x000000cb00cb7308 */ /* 0x000ea20000000800 */
[C---:B-1----:R-:W-:Y:S01]  /*11300*/  F2FP.F16.F32.PACK_AB R139, R200.reuse, R199 ;  /* 0x000000c7c88b723e */ /* 0x042fe200000000ff */
[----:B------:R-:W-:Y:S04]  /*11310*/  FADD.FTZ R199, R199, R196 ;  /* 0x000000c4c7c77221 */ /* 0x000fe80000010000 */
[----:B------:R-:W-:Y:S04]  /*11320*/  FADD.FTZ R199, R200, R199 ;  /* 0x000000c7c8c77221 */ /* 0x000fe80000010000 */
[----:B------:R-:W-:Y:S01]  /*11330*/  MUFU.EX2 R204, R204 ;  /* 0x000000cc00cc7308 */ /* 0x000fe20000000800 */
[----:B------:R-:W-:Y:S04]  /*11340*/  FADD.FTZ R214, R214, R199 ;  /* 0x000000c7d6d67221 */ /* 0x000fe80000010000 */
[----:B------:R-:W-:Y:S05]  /*11350*/  FADD.FTZ R215, R215, R214 ;  /* 0x000000d6d7d77221 */ /* 0x000fea0000010000 */
[----:B------:R-:W1:Y:S01]  /*11360*/  MUFU.EX2 R205, R205 ;  /* 0x000000cd00cd7308 */ /* 0x000e620000000800 */
[C---:B--2---:R-:W-:Y:S01]  /*11370*/  F2FP.F16.F32.PACK_AB R136, R203.reuse, R202 ;  /* 0x000000cacb88723e */ /* 0x044fe200000000ff */
[----:B------:R-:W-:Y:S01]  /*11380*/  FADD.FTZ R202, R202, R181 ;  /* 0x000000b5caca7221 */ /* 0x000fe20000010000 */
[----:B------:R-:W-:Y:S03]  /*11390*/  FADD.FTZ R216, R216, R215 ;  /* 0x000000d7d8d87221 */ /* 0x000fe60000010000 */
[----:B------:R-:W-:Y:S01]  /*113a0*/  FADD.FTZ R203, R203, R202 ;  /* 0x000000cacbcb7221 */ /* 0x000fe20000010000 */
[----:B------:R-:W-:Y:S03]  /*113b0*/  FADD.FTZ R216, R217, R216 ;  /* 0x000000d8d9d87221 */ /* 0x000fe60000010000 */
[----:B------:R-:W-:Y:S10]  /*113c0*/  MUFU.EX2 R162, R66 ;  /* 0x0000004200a27308 */ /* 0x000ff40000000800 */
[----:B------:R-:W-:Y:S01]  /*113d0*/  MUFU.EX2 R63, R194 ;  /* 0x000000c2003f7308 */ /* 0x000fe20000000800 */
[C---:B-1----:R-:W-:Y:S01]  /*113e0*/  F2FP.F16.F32.PACK_AB R138, R205.reuse, R204 ;  /* 0x000000cccd8a723e */ /* 0x042fe200000000ff */
[----:B------:R-:W-:Y:S04]  /*113f0*/  FADD.FTZ R204, R204, R203 ;  /* 0x000000cbcccc7221 */ /* 0x000fe80000010000 */
[----:B------:R-:W-:Y:S02]  /*11400*/  FADD.FTZ R205, R205, R204 ;  /* 0x000000cccdcd7221 */ /* 0x000fe40000010000 */
[C---:B------:R-:W-:Y:S02]  /*11410*/  HMMA.16816.F32 R8, R136.reuse, R140, R8 ;  /* 0x0000008c8808723c */ /* 0x040fe40000001808 */
[----:B------:R1:W2:Y:S02]  /*11420*/  MUFU.EX2 R194, R64 ;  /* 0x0000004000c27308 */ /* 0x0002a40000000800 */
[----:B------:R-:W-:Y:S02]  /*11430*/  FADD.FTZ R218, R218, R205 ;  /* 0x000000cddada7221 */ /* 0x000fe40000010000 */
[-C--:B------:R-:W-:Y:S06]  /*11440*/  HMMA.16816.F32 R12, R136, R142.reuse, R12 ;  /* 0x0000008e880c723c */ /* 0x080fec000000180c */
[----:B------:R-:W-:Y:S01]  /*11450*/  MUFU.EX2 R206, R206 ;  /* 0x000000ce00ce7308 */ /* 0x000fe20000000800 */
[----:B------:R-:W-:Y:S01]  /*11460*/  FADD.FTZ R219, R219, R218 ;  /* 0x000000dadbdb7221 */ /* 0x000fe20000010000 */
[C---:B------:R-:W-:Y:S01]  /*11470*/  HMMA.16816.F32 R16, R132.reuse, R142, R16 ;  /* 0x0000008e8410723c */ /* 0x040fe20000001810 */
[----:B------:R-:W3:Y:S07]  /*11480*/  LDSM.16.MT88.4 R140, [R171+0xa400] ;  /* 0x00a40000ab8c783b */ /* 0x000eee0000004200 */
[----:B------:R-:W3:Y:S01]  /*11490*/  MUFU.EX2 R207, R207 ;  /* 0x000000cf00cf7308 */ /* 0x000ee20000000800 */
[-C--:B----4-:R-:W-:Y:S01]  /*114a0*/  HMMA.16816.F32 R68, R132, R148.reuse, R68 ;  /* 0x000000948444723c */ /* 0x090fe20000001844 */
[----:B-1----:R-:W-:Y:S02]  /*114b0*/  LDSM.16.MT88.4 R64, [R171+0xac00] ;  /* 0x00ac0000ab40783b */ /* 0x002fe40000004200 */
[----:B------:R-:W-:Y:S03]  /*114c0*/  FADD.FTZ R246, R246, R219 ;  /* 0x000000dbf6f67221 */ /* 0x000fe60000010000 */
[C---:B------:R-:W-:Y:S03]  /*114d0*/  HMMA.16816.F32 R72, R136.reuse, R148, R72 ;  /* 0x000000948848723c */ /* 0x040fe60000001848 */
[----:B------:R-:W-:Y:S02]  /*114e0*/  MUFU.EX2 R208, R208 ;  /* 0x000000d000d07308 */ /* 0x000fe40000000800 */
[----:B------:R-:W-:Y:S01]  /*114f0*/  FADD.FTZ R251, R251, R246 ;  /* 0x000000f6fbfb7221 */ /* 0x000fe20000010000 */
[-C--:B------:R-:W-:Y:S07]  /*11500*/  HMMA.16816.F32 R76, R136, R150.reuse, R76 ;  /* 0x00000096884c723c */ /* 0x080fee000000184c */
[----:B------:R-:W-:Y:S01]  /*11510*/  MUFU.EX2 R209, R209 ;  /* 0x000000d100d17308 */ /* 0x000fe20000000800 */
[----:B--2---:R-:W-:Y:S01]  /*11520*/  FADD.FTZ R251, R194, R251 ;  /* 0x000000fbc2fb7221 */ /* 0x004fe20000010000 */
[C---:B------:R-:W-:Y:S01]  /*11530*/  HMMA.16816.F32 R80, R132.reuse, R150, R80 ;  /* 0x000000968450723c */ /* 0x040fe20000001850 */
[----:B------:R-:W-:Y:S07]  /*11540*/  LDSM.16.MT88.4 R148, [R221+0x9c00] ;  /* 0x009c0000dd94783b */ /* 0x000fee0000004200 */
[----:B------:R-:W-:Y:S01]  /*11550*/  MUFU.EX2 R210, R210 ;  /* 0x000000d200d27308 */ /* 0x000fe20000000800 */
[-C--:B-----5:R-:W-:Y:S06]  /*11560*/  HMMA.16816.F32 R84, R132, R144.reuse, R84 ;  /* 0x000000908454723c */ /* 0x0a0fec0000001854 */
[C---:B------:R-:W-:Y:S03]  /*11570*/  HMMA.16816.F32 R88, R136.reuse, R144, R88 ;  /* 0x000000908858723c */ /* 0x040fe60000001858 */
[----:B------:R-:W1:Y:S03]  /*11580*/  MUFU.EX2 R211, R211 ;  /* 0x000000d300d37308 */ /* 0x000e660000000800 */
[-C--:B------:R-:W-:Y:S07]  /*11590*/  HMMA.16816.F32 R92, R136, R146.reuse, R92 ;  /* 0x00000092885c723c */ /* 0x080fee000000185c */
[----:B------:R-:W-:Y:S01]  /*115a0*/  MUFU.EX2 R212, R212 ;  /* 0x000000d400d47308 */ /* 0x000fe20000000800 */
[C---:B------:R-:W-:Y:S01]  /*115b0*/  HMMA.16816.F32 R96, R132.reuse, R146, R96 ;  /* 0x000000928460723c */ /* 0x040fe20000001860 */
[----:B------:R-:W-:Y:S08]  /*115c0*/  LDSM.16.MT88.4 R144, [R171+0x9800] ;  /* 0x00980000ab90783b */ /* 0x000ff00000004200 */
[----:B------:R-:W2:Y:S01]  /*115d0*/  MUFU.EX2 R213, R213 ;  /* 0x000000d500d57308 */ /* 0x000ea20000000800 */
[-C--:B---3--:R-:W-:Y:S06]  /*115e0*/  HMMA.16816.F32 R100, R132, R140.reuse, R100 ;  /* 0x0000008c8464723c */ /* 0x088fec0000001864 */
[C---:B------:R-:W-:Y:S03]  /*115f0*/  HMMA.16816.F32 R20, R136.reuse, R140, R20 ;  /* 0x0000008c8814723c */ /* 0x040fe60000001814 */
[----:B------:R-:W-:Y:S03]  /*11600*/  MUFU.EX2 R248, R248 ;  /* 0x000000f800f87308 */ /* 0x000fe60000000800 */
[-C--:B------:R-:W-:Y:S07]  /*11610*/  HMMA.16816.F32 R104, R136, R142.reuse, R104 ;  /* 0x0000008e8868723c */ /* 0x080fee0000001868 */
[----:B------:R-:W-:Y:S01]  /*11620*/  MUFU.EX2 R250, R250 ;  /* 0x000000fa00fa7308 */ /* 0x000fe20000000800 */
[C---:B------:R-:W-:Y:S01]  /*11630*/  HMMA.16816.F32 R108, R132.reuse, R142, R108 ;  /* 0x0000008e846c723c */ /* 0x040fe2000000186c */
[----:B------:R-:W3:Y:S08]  /*11640*/  LDSM.16.MT88.4 R140, [R221+0x9800] ;  /* 0x00980000dd8c783b */ /* 0x000ef00000004200 */
[----:B------:R-:W-:Y:S01]  /*11650*/  MUFU.EX2 R252, R252 ;  /* 0x000000fc00fc7308 */ /* 0x000fe20000000800 */
[-C--:B------:R-:W-:Y:S06]  /*11660*/  HMMA.16816.F32 R32, R132, R36.reuse, R32 ;  /* 0x000000248420723c */ /* 0x080fec0000001820 */
[C---:B------:R-:W-:Y:S03]  /*11670*/  HMMA.16816.F32 R112, R136.reuse, R36, R112 ;  /* 0x000000248870723c */ /* 0x040fe60000001870 */
[----:B------:R-:W-:Y:S03]  /*11680*/  MUFU.EX2 R201, R201 ;  /* 0x000000c900c97308 */ /* 0x000fe60000000800 */
[-C--:B------:R-:W-:Y:S07]  /*11690*/  HMMA.16816.F32 R116, R136, R38.reuse, R116 ;  /* 0x000000268874723c */ /* 0x080fee0000001874 */
[----:B------:R-:W-:Y:S01]  /*116a0*/  MUFU.EX2 R198, R198 ;  /* 0x000000c600c67308 */ /* 0x000fe20000000800 */
[----:B------:R-:W-:Y:S01]  /*116b0*/  F2FP.F16.F32.PACK_AB R36, R207, R206 ;  /* 0x000000cecf24723e */ /* 0x000fe200000000ff */
[C---:B------:R-:W-:Y:S04]  /*116c0*/  HMMA.16816.F32 R120, R132.reuse, R38, R120 ;  /* 0x000000268478723c */ /* 0x040fe80000001878 */
[----:B-1----:R-:W-:Y:S02]  /*116d0*/  F2FP.F16.F32.PACK_AB R37, R211, R210 ;  /* 0x000000d2d325723e */ /* 0x002fe400000000ff */
[-C--:B------:R-:W-:Y:S02]  /*116e0*/  HMMA.16816.F32 R24, R132, R48.reuse, R24 ;  /* 0x000000308418723c */ /* 0x080fe40000001818 */
[----:B------:R-:W1:Y:S03]  /*116f0*/  MUFU.EX2 R62, R62 ;  /* 0x0000003e003e7308 */ /* 0x000e660000000800 */
[----:B------:R-:W-:Y:S01]  /*11700*/  F2FP.F16.F32.PACK_AB R38, R209, R208 ;  /* 0x000000d0d126723e */ /* 0x000fe200000000ff */
[C---:B------:R-:W-:Y:S05]  /*11710*/  HMMA.16816.F32 R124, R136.reuse, R48, R124 ;  /* 0x00000030887c723c */ /* 0x040fea000000187c */
[----:B--2---:R-:W-:Y:S01]  /*11720*/  F2FP.F16.F32.PACK_AB R39, R213, R212 ;  /* 0x000000d4d527723e */ /* 0x004fe200000000ff */
[-C--:B------:R-:W-:Y:S05]  /*11730*/  HMMA.16816.F32 R28, R136, R50.reuse, R28 ;  /* 0x00000032881c723c */ /* 0x080fea000000181c */
[----:B------:R-:W-:Y:S01]  /*11740*/  FADD.FTZ R210, R210, R179 ;  /* 0x000000b3d2d27221 */ /* 0x000fe20000010000 */
[----:B------:R-:W-:Y:S01]  /*11750*/  HMMA.16816.F32 R128, R132, R50, R128 ;  /* 0x000000328480723c */ /* 0x000fe20000001880 */
[----:B------:R-:W2:Y:S04]  /*11760*/  LDSM.16.MT88.4 R48, [R171+0xa800] ;  /* 0x00a80000ab30783b */ /* 0x000ea80000004200 */
[----:B------:R-:W-:Y:S01]  /*11770*/  FADD.FTZ R206, R206, R175 ;  /* 0x000000afcece7221 */ /* 0x000fe20000010000 */
[-C--:B---3--:R-:W-:Y:S05]  /*11780*/  HMMA.16816.F32 R4, R36, R140.reuse, R4 ;  /* 0x0000008c2404723c */ /* 0x088fea0000001804 */
[----:B------:R-:W-:Y:S01]  /*11790*/  FFMA.FTZ R132, R57, UR4, -R192 ;  /* 0x0000000439847c23 */ /* 0x000fe200080108c0 */
[C---:B------:R-:W-:Y:S01]  /*117a0*/  HMMA.16816.F32 R8, R40.reuse, R140, R8 ;  /* 0x0000008c2808723c */ /* 0x040fe20000001808 */
[----:B------:R-:W-:Y:S02]  /*117b0*/  LDSM.16.MT88.4 R56, [R221+0xac00] ;  /* 0x00ac0000dd38783b */ /* 0x000fe40000004200 */
[----:B------:R-:W3:Y:S02]  /*117c0*/  MUFU.EX2 R163, R132 ;  /* 0x0000008400a37308 */ /* 0x000ee40000000800 */
[----:B-1----:R-:W-:Y:S01]  /*117d0*/  F2FP.F16.F32.PACK_AB R135, R63, R62 ;  /* 0x0000003e3f87723e */ /* 0x002fe200000000ff */
[-C--:B------:R-:W-:Y:S05]  /*117e0*/  HMMA.16816.F32 R12, R40, R142.reuse, R12 ;  /* 0x0000008e280c723c */ /* 0x080fea000000180c */
[----:B------:R-:W-:Y:S01]  /*117f0*/  FADD.FTZ R211, R211, R210 ;  /* 0x000000d2d3d37221 */ /* 0x000fe20000010000 */
[C---:B------:R-:W-:Y:S05]  /*11800*/  HMMA.16816.F32 R16, R36.reuse, R142, R16 ;  /* 0x0000008e2410723c */ /* 0x040fea0000001810 */
[----:B------:R-:W-:Y:S01]  /*11810*/  FADD.FTZ R207, R207, R206 ;  /* 0x000000cecfcf7221 */ /* 0x000fe20000010000 */
        /* <DEDUP_REMOVED lines=12> */
[-C--:B------:R-:W-:Y:S06]  /*118e0*/  HMMA.16816.F32 R92, R40, R46.reuse, R92 ;  /* 0x0000002e285c723c */ /* 0x080fec000000185c */
[C---:B------:R-:W-:Y:S01]  /*118f0*/  HMMA.16816.F32 R96, R36.reuse, R46, R96 ;  /* 0x0000002e2460723c */ /* 0x040fe20000001860 */
[----:B------:R-:W1:Y:S05]  /*11900*/  LDSM.16.MT88.4 R44, [R171+0xb800] ;  /* 0x00b80000ab2c783b */ /* 0x000e6a0000004200 */
[-C--:B--2---:R-:W-:Y:S06]  /*11910*/  HMMA.16816.F32 R100, R36, R48.reuse, R100 ;  /* 0x000000302464723c */ /* 0x084fec0000001864 */
        /* <DEDUP_REMOVED lines=14> */
[----:B------:R1:W4:Y:S01]  /*11a00*/  MUFU.EX2 R53, R192 ;  /* 0x000000c000357308 */ /* 0x0003220000000800 */
[----:B---3--:R-:W-:Y:S01]  /*11a10*/  MOV R61, R163 ;  /* 0x000000a3003d7202 */ /* 0x008fe20000000f00 */
[-C--:B------:R-:W-:Y:S01]  /*11a20*/  HMMA.16816.F32 R28, R40, R46.reuse, R28 ;  /* 0x0000002e281c723c */ /* 0x080fe2000000181c */
[----:B------:R-:W3:Y:S03]  /*11a30*/  LDSM.16.MT88.4 R40, [R221+0xbc00] ;  /* 0x00bc0000dd28783b */ /* 0x000ee60000004200 */
[----:B------:R-:W-:Y:S02]  /*11a40*/  MOV R55, R155 ;  /* 0x0000009b00377202 */ /* 0x000fe40000000f00 */
[----:B------:R-:W-:Y:S05]  /*11a50*/  HMMA.16816.F32 R128, R36, R46, R128 ;  /* 0x0000002e2480723c */ /* 0x000fea0000001880 */
[----:B------:R-:W-:Y:S01]  /*11a60*/  MOV R54, R154 ;  /* 0x0000009a00367202 */ /* 0x000fe20000000f00 */
[----:B------:R-:W-:Y:S01]  /*11a70*/  FADD.FTZ R251, R61, R251 ;  /* 0x000000fb3dfb7221 */ /* 0x000fe20000010000 */
[----:B------:R-:W-:Y:S04]  /*11a80*/  F2FP.F16.F32.PACK_AB R36, R250, R248 ;  /* 0x000000f8fa24723e */ /* 0x000fe800000000ff */
[----:B-1----:R-:W-:Y:S02]  /*11a90*/  MOV R192, R152 ;  /* 0x0000009800c07202 */ /* 0x002fe40000000f00 */
[----:B------:R-:W-:Y:S01]  /*11aa0*/  F2FP.F16.F32.PACK_AB R38, R201, R252 ;  /* 0x000000fcc926723e */ /* 0x000fe200000000ff */
[----:B------:R-:W-:Y:S01]  /*11ab0*/  FADD.FTZ R252, R252, R209 ;  /* 0x000000d1fcfc7221 */ /* 0x000fe20000010000 */
[----:B------:R-:W-:Y:S01]  /*11ac0*/  F2FP.F16.F32.PACK_AB R37, R55, R192 ;  /* 0x000000c03725723e */ /* 0x000fe200000000ff */
[----:B------:R-:W-:Y:S01]  /*11ad0*/  FADD.FTZ R212, R192, R212 ;  /* 0x000000d4c0d47221 */ /* 0x000fe20000010000 */
[----:B------:R-:W-:Y:S01]  /*11ae0*/  F2FP.F16.F32.PACK_AB R39, R198, R60 ;  /* 0x0000003cc627723e */ /* 0x000fe200000000ff */
[----:B------:R-:W-:Y:S01]  /*11af0*/  FADD.FTZ R249, R201, R252 ;  /* 0x000000fcc9f97221 */ /* 0x000fe20000010000 */
[----:B------:R-:W-:Y:S01]  /*11b00*/  MOV R45, R153 ;  /* 0x00000099002d7202 */ /* 0x000fe20000000f00 */
[----:B------:R-:W-:Y:S01]  /*11b10*/  FADD.FTZ R212, R55, R212 ;  /* 0x000000d437d47221 */ /* 0x000fe20000010000 */
[----:B------:R-:W-:Y:S02]  /*11b20*/  F2FP.F16.F32.PACK_AB R132, R61, R194 ;  /* 0x000000c23d84723e */ /* 0x000fe400000000ff */
[----:B------:R-:W-:Y:S01]  /*11b30*/  F2FP.F16.F32.PACK_AB R133, R54, R45 ;  /* 0x0000002d3685723e */ /* 0x000fe200000000ff */
[-C--:B------:R-:W-:Y:S01]  /*11b40*/  HMMA.16816.F32 R160, R36, R148.reuse, R4 ;  /* 0x0000009424a0723c */ /* 0x080fe20000001804 */
[----:B------:R-:W1:Y:S02]  /*11b50*/  LDSM.16.MT88.4 R4, [R171+0xbc00] ;  /* 0x00bc0000ab04783b */ /* 0x000e640000004200 */
[----:B----4-:R-:W-:Y:S01]  /*11b60*/  F2FP.F16.F32.PACK_AB R134, R53, R52 ;  /* 0x000000343586723e */ /* 0x010fe200000000ff */
[----:B------:R-:W-:Y:S01]  /*11b70*/  FADD.FTZ R216, R45, R216 ;  /* 0x000000d82dd87221 */ /* 0x000fe20000010000 */
[----:B------:R-:W-:Y:S03]  /*11b80*/  FADD.FTZ R52, R52, R251 ;  /* 0x000000fb34347221 */ /* 0x000fe60000010000 */
[----:B------:R-:W-:Y:S02]  /*11b90*/  FADD.FTZ R3, R54, R216 ;  /* 0x000000d836037221 */ /* 0x000fe40000010000 */
[C---:B------:R-:W-:Y:S04]  /*11ba0*/  HMMA.16816.F32 R156, R132.reuse, R148, R8 ;  /* 0x00000094849c723c */ /* 0x040fe80000001808 */
[----:B------:R-:W-:Y:S01]  /*11bb0*/  FADD.FTZ R62, R62, R3 ;  /* 0x000000033e3e7221 */ /* 0x000fe20000010000 */
[----:B------:R-:W-:Y:S01]  /*11bc0*/  FADD.FTZ R3, R60, R212 ;  /* 0x000000d43c037221 */ /* 0x000fe20000010000 */
[-C--:B------:R-:W-:Y:S05]  /*11bd0*/  HMMA.16816.F32 R152, R132, R150.reuse, R12 ;  /* 0x000000968498723c */ /* 0x080fea000000180c */
[----:B------:R-:W-:Y:S01]  /*11be0*/  FADD.FTZ R244, R198, R3 ;  /* 0x00000003c6f47221 */ /* 0x000fe20000010000 */
[C---:B------:R-:W-:Y:S05]  /*11bf0*/  HMMA.16816.F32 R148, R36.reuse, R150, R16 ;  /* 0x000000962494723c */ /* 0x040fea0000001810 */
[----:B------:R-:W-:Y:S01]  /*11c00*/  FADD.FTZ R245, R63, R62 ;  /* 0x0000003e3ff57221 */ /* 0x000fe20000010000 */
[-C--:B--2---:R-:W-:Y:S05]  /*11c10*/  HMMA.16816.F32 R68, R36, R48.reuse, R68 ;  /* 0x000000302444723c */ /* 0x084fea0000001844 */
[----:B------:R-:W-:Y:S01]  /*11c20*/  FADD.FTZ R247, R53, R52 ;  /* 0x0000003435f77221 */ /* 0x000fe20000010000 */
[C---:B------:R-:W-:Y:S05]  /*11c30*/  HMMA.16816.F32 R72, R132.reuse, R48, R72 ;  /* 0x000000308448723c */ /* 0x040fea0000001848 */
[----:B------:R-:W-:Y:S01]  /*11c40*/  MOV R3, R168 ;  /* 0x000000a800037202 */ /* 0x000fe20000000f00 */
        /* <DEDUP_REMOVED lines=21> */
.L_x_150:
[----:B------:R-:W1:Y:S01]  /*11da0*/  S2R R0, SR_TID.X ;  /* 0x0000000000007919 */ /* 0x000e620000002100 */
[----:B------:R-:W2:Y:S01]  /*11db0*/  S2UR UR6, SR_CgaCtaId ;  /* 0x00000000000679c3 */ /* 0x000ea20000008800 */
[----:B------:R-:W-:Y:S01]  /*11dc0*/  SHF.R.S32.HI R14, RZ, 0x2, R239 ;  /* 0x00000002ff0e7819 */ /* 0x000fe200000114ef */
[----:B------:R-:W-:Y:S01]  /*11dd0*/  UISETP.NE.AND UP0, UPT, UR15, -0x1, UPT ;  /* 0xffffffff0f00788c */ /* 0x000fe2000bf05270 */
[----:B------:R-:W3:Y:S01]  /*11de0*/  SHFL.BFLY PT, R8, R249, 0x2, 0x1f ;  /* 0x0c401f00f9087f89 */ /* 0x000ee200000e0000 */
[----:B------:R-:W-:Y:S01]  /*11df0*/  UMOV UR7, 0x400 ;  /* 0x0000040000077882 */ /* 0x000fe20000000000 */
[----:B------:R-:W-:Y:S02]  /*11e00*/  PLOP3.LUT P6, PT, PT, PT, PT, 0x8, 0x0 ;  /* 0x000000000000781c */ /* 0x000fe40003fce170 */
[----:B------:R-:W4:Y:S01]  /*11e10*/  SHFL.BFLY PT, R3, R244, 0x2, 0x1f ;  /* 0x0c401f00f4037f89 */ /* 0x000f2200000e0000 */
[----:B------:R-:W-:-:S03]  /*11e20*/  PLOP3.LUT P0, PT, PT, PT, UP0, 0x80, 0x0 ;  /* 0x000000000000781c */ /* 0x000fc60003f0f008 */
[----:B------:R-:W5:Y:S02]  /*11e30*/  SHFL.BFLY PT, R2, R247, 0x2, 0x1f ;  /* 0x0c401f00f7027f89 */ /* 0x000f6400000e0000 */
[----:B------:R-:W-:Y:S02]  /*11e40*/  @UP0 ULDC.64 UR4, c[0x0][0x298] ;  /* 0x0000a60000040ab9 */ /* 0x000fe40000000a00 */
[----:B------:R-:W5:Y:S01]  /*11e50*/  SHFL.BFLY PT, R10, R245, 0x2, 0x1f ;  /* 0x0c401f00f50a7f89 */ /* 0x000f6200000e0000 */
[----:B------:R-:W-:-:S07]  /*11e60*/  @UP0 UIMAD.WIDE.U32 UR8, UR15, UR4, URZ ;  /* 0x000000040f0802a5 */ /* 0x000fce000f8e003f */
[----:B------:R-:W-:Y:S01]  /*11e70*/  @UP0 UMOV UR4, UR8 ;  /* 0x0000000800040c82 */ /* 0x000fe20008000000 */
[----:B--2---:R-:W-:Y:S02]  /*11e80*/  ULEA UR6, UR6, UR7, 0x18 ;  /* 0x0000000706067291 */ /* 0x004fe4000f8ec03f */
[----:B------:R-:W-:Y:S01]  /*11e90*/  @UP0 UIMAD UR7, UR15, UR5, UR9 ;  /* 0x000000050f0702a4 */ /* 0x000fe2000f8e0209 */
[----:B---3--:R-:W-:Y:S01]  /*11ea0*/  FADD.FTZ R8, R8, R249 ;  /* 0x000000f908087221 */ /* 0x008fe20000010000 */
[----:B-1----:R-:W-:Y:S01]  /*11eb0*/  SHF.R.S32.HI R11, RZ, 0x1f, R0 ;  /* 0x0000001fff0b7819 */ /* 0x002fe20000011400 */
[----:B----4-:R-:W-:-:S03]  /*11ec0*/  FADD.FTZ R4, R3, R244 ;  /* 0x000000f403047221 */ /* 0x010fc60000010000 */
[----:B------:R-:W1:Y:S01]  /*11ed0*/  SHFL.BFLY PT, R13, R8, 0x1, 0x1f ;  /* 0x0c201f00080d7f89 */ /* 0x000e6200000e0000 */
[----:B------:R-:W-:Y:S01]  /*11ee0*/  LEA.HI R3, R11, R0, RZ, 0x2 ;  /* 0x000000000b037211 */ /* 0x000fe200078f10ff */
[----:B-----5:R-:W-:Y:S02]  /*11ef0*/  FADD.FTZ R9, R2, R247 ;  /* 0x000000f702097221 */ /* 0x020fe40000010000 */
[----:B------:R-:W2:Y:S01]  /*11f00*/  SHFL.BFLY PT, R7, R4, 0x1, 0x1f ;  /* 0x0c201f0004077f89 */ /* 0x000ea200000e0000 */
[----:B------:R-:W-:Y:S01]  /*11f10*/  SHF.R.S32.HI R2, RZ, 0x2, R3 ;  /* 0x00000002ff027819 */ /* 0x000fe20000011403 */
[----:B------:R-:W-:Y:S02]  /*11f20*/  FADD.FTZ R5, R10, R245 ;  /* 0x000000f50a057221 */ /* 0x000fe40000010000 */
[----:B------:R-:W3:Y:S01]  /*11f30*/  SHFL.BFLY PT, R6, R9, 0x1, 0x1f ;  /* 0x0c201f0009067f89 */ /* 0x000ee200000e0000 */
[----:B------:R-:W-:Y:S01]  /*11f40*/  VIADD R10, R14, 0x40 ;  /* 0x000000400e0a7836 */ /* 0x000fe20000000000 */
[----:B------:R-:W-:-:S02]  /*11f50*/  SHF.R.S32.HI R17, RZ, 0x1f, R2 ;  /* 0x0000001fff117819 */ /* 0x000fc40000011402 */
[----:B------:R-:W4:Y:S02]  /*11f60*/  SHFL.BFLY PT, R16, R5, 0x1, 0x1f ;  /* 0x0c201f0005107f89 */ /* 0x000f2400000e0000 */
[----:B------:R-:W-:Y:S02]  /*11f70*/  LEA.HI R17, R17, R2, RZ, 0x3 ;  /* 0x0000000211117211 */ /* 0x000fe400078f18ff */
[----:B------:R-:W-:Y:S02]  /*11f80*/  ISETP.GE.AND P1, PT, R10, UR14, PT ;  /* 0x0000000e0a007c0c */ /* 0x000fe4000bf26270 */
[----:B------:R-:W-:-:S05]  /*11f90*/  LOP3.LUT R17, R17, 0xfffffff8, RZ, 0xc0, !PT ;  /* 0xfffffff811117812 */ /* 0x000fca00078ec0ff */
[----:B------:R-:W-:Y:S02]  /*11fa0*/  IMAD.IADD R17, R2, 0x1, -R17 ;  /* 0x0000000102117824 */ /* 0x000fe400078e0a11 */
[----:B-1----:R-:W-:-:S03]  /*11fb0*/  FADD.FTZ R8, R8, R13 ;  /* 0x0000000d08087221 */ /* 0x002fc60000010000 */
[----:B------:R-:W-:Y:S01]  /*11fc0*/  LEA.HI R13, R17, R17, RZ, 0x1 ;  /* 0x00000011110d7211 */ /* 0x000fe200078f08ff */
[----:B--2---:R-:W-:Y:S01]  /*11fd0*/  FADD.FTZ R7, R4, R7 ;  /* 0x0000000704077221 */ /* 0x004fe20000010000 */
[----:B------:R-:W-:Y:S02]  /*11fe0*/  LEA.HI R4, R11, R0, RZ, 0x5 ;  /* 0x000000000b047211 */ /* 0x000fe400078f28ff */
[----:B------:R-:W-:Y:S01]  /*11ff0*/  LOP3.LUT R12, R13, 0x3fffffe, RZ, 0xc0, !PT ;  /* 0x03fffffe0d0c7812 */ /* 0x000fe200078ec0ff */
[----:B---3--:R-:W-:Y:S01]  /*12000*/  FADD.FTZ R6, R9, R6 ;  /* 0x0000000609067221 */ /* 0x008fe20000010000 */
[----:B------:R-:W-:Y:S02]  /*12010*/  SHF.R.S32.HI R13, RZ, 0x1, R13 ;  /* 0x00000001ff0d7819 */ /* 0x000fe4000001140d */
[----:B------:R-:W-:Y:S01]  /*12020*/  LOP3.LUT R11, R3, 0xfffffffc, RZ, 0xc0, !PT ;  /* 0xfffffffc030b7812 */ /* 0x000fe200078ec0ff */
[----:B------:R-:W-:Y:S01]  /*12030*/  IMAD.IADD R17, R17, 0x1, -R12 ;  /* 0x0000000111117824 */ /* 0x000fe200078e0a0c */
[----:B------:R-:W-:Y:S01]  /*12040*/  LOP3.LUT R9, R13, 0x1, RZ, 0xc0, !PT ;  /* 0x000000010d097812 */ /* 0x000fe200078ec0ff */
[----:B------:R-:W-:Y:S01]  /*12050*/  IMAD.MOV.U32 R12, RZ, RZ, 0x3f800000 ;  /* 0x3f800000ff0c7424 */ /* 0x000fe200078e00ff */
[----:B------:R-:W-:Y:S01]  /*12060*/  FSETP.NE.FTZ.AND P5, PT, R8, RZ, PT ;  /* 0x000000ff0800720b */ /* 0x000fe20003fb5000 */
[----:B------:R-:W-:Y:S01]  /*12070*/  IMAD.IADD R11, R0, 0x1, -R11 ;  /* 0x00000001000b7824 */ /* 0x000fe200078e0a0b */
[----:B------:R-:W-:Y:S01]  /*12080*/  ISETP.NE.U32.AND P3, PT, R9, 0x1, PT ;  /* 0x000000010900780c */ /* 0x000fe20003f65070 */
[----:B------:R-:W-:Y:S01]  /*12090*/  IMAD.SHL.U32 R9, R13, 0x40, RZ ;  /* 0x000000400d097824 */ /* 0x000fe200078e00ff */
[----:B------:R-:W-:Y:S01]  /*120a0*/  SHF.R.S32.HI R10, RZ, 0x5, R4 ;  /* 0x00000005ff0a7819 */ /* 0x000fe20000011404 */
[----:B----4-:R-:W-:Y:S01]  /*120b0*/  FADD.FTZ R5, R5, R16 ;  /* 0x0000001005057221 */ /* 0x010fe20000010000 */
[----:B------:R-:W-:Y:S01]  /*120c0*/  LOP3.LUT P2, RZ, R13, 0x2, RZ, 0xc0, !PT ;  /* 0x000000020dff7812 */ /* 0x000fe2000784c0ff */
[----:B------:R-:W-:Y:S01]  /*120d0*/  IMAD.MOV.U32 R13, RZ, RZ, 0x3f800000 ;  /* 0x3f800000ff0d7424 */ /* 0x000fe200078e00ff */
[----:B------:R-:W-:Y:S01]  /*120e0*/  LOP3.LUT R9, R9, 0xc0, RZ, 0xc0, !PT ;  /* 0x000000c009097812 */ /* 0x000fe200078ec0ff */
[----:B------:R-:W-:Y:S01]  /*120f0*/  IMAD R10, R10, 0x100, R11 ;  /* 0x000001000a0a7824 */ /* 0x000fe200078e020b */
[----:B------:R-:W-:-:S02]  /*12100*/  FSETP.NE.FTZ.AND P4, PT, R7, RZ, PT ;  /* 0x000000ff0700720b */ /* 0x000fc40003f95000 */
[----:B------:R-:W-:Y:S01]  /*12110*/  LEA.HI R9, R9, R9, RZ, 0x1d ;  /* 0x0000000909097211 */ /* 0x000fe200078fe8ff */
[----:B------:R-:W-:Y:S01]  /*12120*/  IMAD R10, R17, 0x10, R10 ;  /* 0x00000010110a7824 */ /* 0x000fe200078e020a */
[----:B------:R1:W2:Y:S03]  /*12130*/  @P5 MUFU.RCP R12, R8 ;  /* 0x00000008000c5308 */ /* 0x0002a60000001000 */
        /* <DEDUP_REMOVED lines=12> */
.L_x_154:
        /* <DEDUP_REMOVED lines=24> */
.L_x_155:
[----:B------:R-:W-:Y:S01]  /*12380*/  ISETP.NE.AND P3, PT, RZ, UR8, PT ;  /* 0x00000008ff007c0c */ /* 0x000fe2000bf65270 */
[C---:B------:R-:W-:Y:S01]  /*12390*/  FMUL.FTZ R81, R12.reuse, R81 ;  /* 0x000000510c517220 */ /* 0x040fe20000410000 */
[----:B------:R-:W-:Y:S01]  /*123a0*/  SEL R9, R9, 0xffffffe0, !P2 ;  /* 0xffffffe009097807 */ /* 0x000fe20005000000 */
[C---:B------:R-:W-:Y:S01]  /*123b0*/  FMUL.FTZ R84, R12.reuse, R84 ;  /* 0x000000540c547220 */ /* 0x040fe20000410000 */
[----:B------:R-:W-:Y:S01]  /*123c0*/  PLOP3.LUT P2, PT, PT, PT, PT, 0x8, 0x0 ;  /* 0x000000000000781c */ /* 0x000fe20003f4e170 */
        /* <DEDUP_REMOVED lines=8> */
[----:B------:R-:W2:Y:S01]  /*12450*/  @!P3 LDC R18, c[0x0][0x2c4] ;  /* 0x0000b100ff12bb82 */ /* 0x000ea20000000800 */
[----:B------:R-:W-:Y:S01]  /*12460*/  @!P3 PLOP3.LUT P2, PT, P0, PT, PT, 0x80, 0x0 ;  /* 0x000000000000b81c */ /* 0x000fe2000074f070 */
[----:B------:R-:W-:Y:S01]  /*12470*/  FMUL.FTZ R141, R12, R141 ;  /* 0x0000008d0c8d7220 */ /* 0x000fe20000410000 */
[----:B------:R-:W-:Y:S01]  /*12480*/  FSETP.NE.FTZ.AND P0, PT, R6, RZ, PT ;  /* 0x000000ff0600720b */ /* 0x000fe20003f15000 */
[C---:B------:R-:W-:Y:S01]  /*12490*/  FMUL.FTZ R120, R12.reuse, R120 ;  /* 0x000000780c787220 */ /* 0x040fe20000410000 */
[C---:B------:R-:W-:Y:S01]  /*124a0*/  FMUL.FTZ R121, R12.reuse, R121 ;  /* 0x000000790c797220 */ /* 0x040fe20000410000 */
[C---:B------:R-:W-:Y:S01]  /*124b0*/  FMUL.FTZ R136, R12.reuse, R136 ;  /* 0x000000880c887220 */ /* 0x040fe20000410000 */
[C---:B------:R-:W-:Y:S01]  /*124c0*/  FMUL.FTZ R137, R12.reuse, R137 ;  /* 0x000000890c897220 */ /* 0x040fe20000410000 */
[C---:B------:R-:W-:Y:S01]  /*124d0*/  FMUL.FTZ R128, R12.reuse, R128 ;  /* 0x000000800c807220 */ /* 0x040fe20000410000 */
[----:B------:R-:W-:Y:S01]  /*124e0*/  FMUL.FTZ R129, R12, R129 ;  /* 0x000000810c817220 */ /* 0x000fe20000410000 */
[----:B------:R-:W-:Y:S01]  /*124f0*/  MOV R12, 0x3f800000 ;  /* 0x3f800000000c7802 */ /* 0x000fe20000000f00 */
[C---:B----4-:R-:W-:Y:S01]  /*12500*/  FMUL.FTZ R162, R13.reuse, R162 ;  /* 0x000000a20da27220 */ /* 0x050fe20000410000 */
[----:B------:R-:W-:Y:S01]  /*12510*/  MOV R19, 0x3f800000 ;  /* 0x3f80000000137802 */ /* 0x000fe20000000f00 */
[C---:B------:R-:W-:Y:S01]  /*12520*/  FMUL.FTZ R163, R13.reuse, R163 ;  /* 0x000000a30da37220 */ /* 0x040fe20000410000 */
[C---:B------:R-:W-:Y:S01]  /*12530*/  FMUL.FTZ R150, R13.reuse, R150 ;  /* 0x000000960d967220 */ /* 0x040fe20000410000 */
[C---:B------:R-:W-:Y:S01]  /*12540*/  FMUL.FTZ R151, R13.reuse, R151 ;  /* 0x000000970d977220 */ /* 0x040fe20000410000 */
[----:B------:R-:W4:Y:S01]  /*12550*/  @P0 MUFU.RCP R12, R6 ;  /* 0x00000006000c0308 */ /* 0x000f220000001000 */
[C---:B------:R-:W-:Y:S01]  /*12560*/  FMUL.FTZ R70, R13.reuse, R70 ;  /* 0x000000460d467220 */ /* 0x040fe20000410000 */
[C---:B------:R-:W-:Y:S01]  /*12570*/  FMUL.FTZ R71, R13.reuse, R71 ;  /* 0x000000470d477220 */ /* 0x040fe20000410000 */
[C---:B------:R-:W-:Y:S01]  /*12580*/  FMUL.FTZ R82, R13.reuse, R82 ;  /* 0x000000520d527220 */ /* 0x040fe20000410000 */
[----:B------:R-:W-:Y:S01]  /*12590*/  FMUL.FTZ R83, R13, R83 ;  /* 0x000000530d537220 */ /* 0x000fe20000410000 */
[----:B------:R-:W-:Y:S01]  /*125a0*/  F2FP.F16.F32.PACK_AB R160, R161, R160 ;  /* 0x000000a0a1a0723e */ /* 0x000fe200000000ff */
[----:B------:R-:W-:Y:S01]  /*125b0*/  FMUL.FTZ R86, R13, R86 ;  /* 0x000000560d567220 */ /* 0x000fe20000410000 */
[----:B------:R-:W-:Y:S01]  /*125c0*/  F2FP.F16.F32.PACK_AB R162, R163, R162 ;  /* 0x000000a2a3a2723e */ /* 0x000fe200000000ff */
[----:B--2---:R-:W2:Y:S01]  /*125d0*/  @P2 LDC R18, c[0x0][0x2e4] ;  /* 0x0000b900ff122b82 */ /* 0x004ea20000000800 */
[----:B------:R-:W-:Y:S01]  /*125e0*/  FSETP.NE.FTZ.AND P2, PT, R5, RZ, PT ;  /* 0x000000ff0500720b */ /* 0x000fe20003f55000 */
[----:B------:R-:W-:Y:S01]  /*125f0*/  FMUL.FTZ R87, R13, R87 ;  /* 0x000000570d577220 */ /* 0x000fe20000410000 */
[----:B------:R-:W-:Y:S01]  /*12600*/  F2FP.F16.F32.PACK_AB R149, R149, R148 ;  /* 0x000000949595723e */ /* 0x000fe200000000ff */
[----:B------:R-:W-:Y:S01]  /*12610*/  FMUL.FTZ R98, R13, R98 ;  /* 0x000000620d627220 */ /* 0x000fe20000410000 */
[----:B------:R-:W-:Y:S01]  /*12620*/  F2FP.F16.F32.PACK_AB R151, R151, R150 ;  /* 0x000000969797723e */ /* 0x000fe200000000ff */
[----:B------:R-:W-:Y:S01]  /*12630*/  FMUL.FTZ R99, R13, R99 ;  /* 0x000000630d637220 */ /* 0x000fe20000410000 */
[----:B------:R-:W-:Y:S01]  /*12640*/  F2FP.F16.F32.PACK_AB R68, R69, R68 ;  /* 0x000000444544723e */ /* 0x000fe200000000ff */
[----:B------:R-:W-:Y:S01]  /*12650*/  STS [R11], R160 ;  /* 0x000000a00b007388 */ /* 0x000fe20000000800 */
        /* <DEDUP_REMOVED lines=13> */
[----:B------:R-:W-:Y:S01]  /*12730*/  F2FP.F16.F32.PACK_AB R70, R71, R70 ;  /* 0x000000464746723e */ /* 0x000fe200000000ff */
[----:B------:R-:W-:Y:S01]  /*12740*/  STS [R11+0x200], R162 ;  /* 0x000200a20b007388 */ /* 0x000fe20000000800 */
[----:B------:R-:W-:Y:S01]  /*12750*/  F2FP.F16.F32.PACK_AB R80, R81, R80 ;  /* 0x000000505150723e */ /* 0x000fe200000000ff */
[C---:B------:R-:W-:Y:S01]  /*12760*/  FMUL.FTZ R92, R12.reuse, R92 ;  /* 0x0000005c0c5c7220 */ /* 0x040fe20000410000 */
[----:B------:R-:W-:Y:S01]  /*12770*/  F2FP.F16.F32.PACK_AB R82, R83, R82 ;  /* 0x000000525352723e */ /* 0x000fe200000000ff */
[C---:B------:R-:W-:Y:S01]  /*12780*/  FMUL.FTZ R93, R12.reuse, R93 ;  /* 0x0000005d0c5d7220 */ /* 0x040fe20000410000 */
[----:B------:R-:W-:Y:S01]  /*12790*/  F2FP.F16.F32.PACK_AB R72, R73, R72 ;  /* 0x000000484948723e */ /* 0x000fe200000000ff */
[----:B------:R-:W-:Y:S01]  /*127a0*/  STS [R10], R149 ;  /* 0x000000950a007388 */ /* 0x000fe20000000800 */
        /* <DEDUP_REMOVED lines=29> */
[----:B------:R-:W-:Y:S01]  /*12980*/  FMUL.FTZ R103, R13, R103 ;  /* 0x000000670d677220 */ /* 0x000fe20000410000 */
[----:B------:R-:W-:Y:S01]  /*12990*/  IADD3 R9, R9, R10, RZ ;  /* 0x0000000a09097210 */ /* 0x000fe20007ffe0ff */
[----:B------:R-:W-:Y:S01]  /*129a0*/  STS [R11+0x1000], R156 ;  /* 0x0010009c0b007388 */ /* 0x000fe20000000800 */
[----:B------:R-:W-:Y:S01]  /*129b0*/  F2FP.F16.F32.PACK_AB R74, R75, R74 ;  /* 0x0000004a4b4a723e */ /* 0x000fe200000000ff */
[----:B------:R-:W-:Y:S01]  /*129c0*/  FMUL.FTZ R110, R13, R110 ;  /* 0x0000006e0d6e7220 */ /* 0x000fe20000410000 */
[----:B------:R-:W-:Y:S01]  /*129d0*/  F2FP.F16.F32.PACK_AB R76, R77, R76 ;  /* 0x0000004c4d4c723e */ /* 0x000fe200000000ff */
[----:B------:R-:W-:Y:S01]  /*129e0*/  STS [R11+0x1200], R158 ;  /* 0x0012009e0b007388 */ /* 0x000fe20000000800 */
[----:B------:R-:W-:Y:S01]  /*129f0*/  F2FP.F16.F32.PACK_AB R78, R79, R78 ;  /* 0x0000004e4f4e723e */ /* 0x000fe200000000ff */
        /* <DEDUP_REMOVED lines=17> */
[----:B------:R-:W-:Y:S01]  /*12b10*/  F2FP.F16.F32.PACK_AB R93, R93, R92 ;  /* 0x0000005c5d5d723e */ /* 0x000fe200000000ff */
[----:B------:R-:W-:Y:S01]  /*12b20*/  STS [R9], R80 ;  /* 0x0000005009007388 */ /* 0x000fe20000000800 */
        /* <DEDUP_REMOVED lines=22> */
[----:B------:R-:W-:Y:S01]  /*12c90*/  FMUL.FTZ R13, R13, R131 ;  /* 0x000000830d0d7220 */ /* 0x000fe20000410000 */
        /* <DEDUP_REMOVED lines=14> */
[----:B------:R-:W2:Y:S01]  /*12d80*/  @!P3 LDC R23, c[0x0][0x270] ;  /* 0x00009c00ff17bb82 */ /* 0x000ea20000000800 */
[----:B------:R-:W-:Y:S01]  /*12d90*/  F2FP.F16.F32.PACK_AB R114, R115, R114 ;  /* 0x000000727372723e */ /* 0x000fe200000000ff */
[----:B------:R-:W-:Y:S01]  /*12da0*/  STS [R11+0x3000], R88 ;  /* 0x003000580b007388 */ /* 0x000fe20000000800 */
[----:B------:R-:W-:Y:S01]  /*12db0*/  F2FP.F16.F32.PACK_AB R117, R117, R116 ;  /* 0x000000747575723e */ /* 0x000fe200000000ff */
[----:B-1----:R-:W1:Y:S01]  /*12dc0*/  @P5 MUFU.LG2 R8, R8 ;  /* 0x0000000800085308 */ /* 0x002e620000000c00 */
[----:B------:R-:W-:Y:S01]  /*12dd0*/  F2FP.F16.F32.PACK_AB R119, R119, R118 ;  /* 0x000000767777723e */ /* 0x000fe200000000ff */
[----:B------:R-:W-:Y:S01]  /*12de0*/  STS [R11+0x3200], R90 ;  /* 0x0032005a0b007388 */ /* 0x000fe20000000800 */
[----:B------:R-:W-:Y:S01]  /*12df0*/  F2FP.F16.F32.PACK_AB R136, R137, R136 ;  /* 0x000000888988723e */ /* 0x000fe200000000ff */
[----:B------:R-:W4:Y:S01]  /*12e00*/  @P3 LDC.64 R20, c[0x0][0x2c0] ;  /* 0x0000b000ff143b82 */ /* 0x000f220000000a00 */
[----:B------:R-:W-:Y:S01]  /*12e10*/  F2FP.F16.F32.PACK_AB R138, R139, R138 ;  /* 0x0000008a8b8a723e */ /* 0x000fe200000000ff */
[----:B------:R-:W-:Y:S01]  /*12e20*/  STS [R10+0x3000], R93 ;  /* 0x0030005d0a007388 */ /* 0x000fe20000000800 */
[----:B------:R-:W-:Y:S01]  /*12e30*/  F2FP.F16.F32.PACK_AB R128, R129, R128 ;  /* 0x000000808180723e */ /* 0x000fe200000000ff */
[----:B---3--:R-:W3:Y:S01]  /*12e40*/  @P4 MUFU.LG2 R7, R7 ;  /* 0x0000000700074308 */ /* 0x008ee20000000c00 */
[----:B------:R-:W-:Y:S01]  /*12e50*/  F2FP.F16.F32.PACK_AB R13, R13, R130 ;  /* 0x000000820d0d723e */ /* 0x000fe200000000ff */
[----:B------:R-:W-:Y:S01]  /*12e60*/  STS [R10+0x3200], R95 ;  /* 0x0032005f0a007388 */ /* 0x000fe20000000800 */
[----:B------:R-:W-:Y:S01]  /*12e70*/  F2FP.F16.F32.PACK_AB R124, R125, R124 ;  /* 0x0000007c7d7c723e */ /* 0x000fe200000000ff */
[----:B------:R-:W5:Y:S01]  /*12e80*/  S2UR UR5, SR_CTAID.X ;  /* 0x00000000000579c3 */ /* 0x000f620000002500 */
[----:B------:R-:W-:Y:S01]  /*12e90*/  F2FP.F16.F32.PACK_AB R126, R127, R126 ;  /* 0x0000007e7f7e723e */ /* 0x000fe200000000ff */
[----:B------:R-:W-:Y:S01]  /*12ea0*/  STS [R19+0x2000], R100 ;  /* 0x0020006413007388 */ /* 0x000fe20000000800 */
[----:B------:R-:W-:Y:S01]  /*12eb0*/  F2FP.F16.F32.PACK_AB R132, R133, R132 ;  /* 0x000000848584723e */ /* 0x000fe200000000ff */
[----:B------:R-:W5:Y:S01]  /*12ec0*/  @P0 MUFU.LG2 R6, R6 ;  /* 0x0000000600060308 */ /* 0x000f620000000c00 */
[----:B------:R-:W-:Y:S01]  /*12ed0*/  F2FP.F16.F32.PACK_AB R134, R135, R134 ;  /* 0x000000868786723e */ /* 0x000fe200000000ff */
[----:B------:R-:W-:Y:S01]  /*12ee0*/  STS [R19+0x2200], R102 ;  /* 0x0022006613007388 */ /* 0x000fe20000000800 */
[----:B------:R-:W-:Y:S01]  /*12ef0*/  @P3 MOV R25, 0x1 ;  /* 0x0000000100193802 */ /* 0x000fe20000000f00 */
[----:B--2---:R-:W-:Y:S01]  /*12f00*/  @!P3 IMAD R25, R18, R23, RZ ;  /* 0x000000171219b224 */ /* 0x004fe200078e02ff */
[----:B------:R-:W2:Y:S01]  /*12f10*/  @P4 LDC R22, c[0x0][0x2e8] ;  /* 0x0000ba00ff164b82 */ /* 0x000ea20000000800 */
[----:B------:R-:W-:Y:S01]  /*12f20*/  STS [R9+0x2000], R108 ;  /* 0x0020006c09007388 */ /* 0x000fe20000000800 */
[----:B------:R-:W-:Y:S01]  /*12f30*/  BSSY B0, `(.L_x_156) ;  /* 0x0000069000007945 */ /* 0x000fe20003800000 */
[----:B------:R-:W2:Y:S02]  /*12f40*/  @P2 MUFU.LG2 R5, R5 ;  /* 0x0000000500052308 */ /* 0x000ea40000000c00 */
[----:B------:R-:W-:Y:S01]  /*12f50*/  STS [R9+0x2200], R110 ;  /* 0x0022006e09007388 */ /* 0x000fe20000000800 */
[----:B----4-:R-:W-:-:S02]  /*12f60*/  @P3 IMAD R20, R21, R20, RZ ;  /* 0x0000001415143224 */ /* 0x010fc400078e02ff */
[----:B------:R-:W4:Y:S01]  /*12f70*/  @P5 LDC R23, c[0x0][0x2e8] ;  /* 0x0000ba00ff175b82 */ /* 0x000f220000000800 */
[----:B------:R-:W-:Y:S01]  /*12f80*/  STS [R19+0x3000], R144 ;  /* 0x0030009013007388 */ /* 0x000fe20000000800 */
[----:B------:R-:W-:Y:S01]  /*12f90*/  @!P3 MOV R20, R18 ;  /* 0x000000120014b202 */ /* 0x000fe20000000f00 */
[----:B-1----:R-:W-:Y:S01]  /*12fa0*/  @P5 FMUL.FTZ R21, R8, 0.69314718246459960938 ;  /* 0x3f31721808155820 */ /* 0x002fe20000410000 */
[----:B---3--:R-:W-:Y:S01]  /*12fb0*/  @P4 FMUL.FTZ R8, R7, 0.69314718246459960938 ;  /* 0x3f31721807084820 */ /* 0x008fe20000410000 */
[----:B------:R-:W-:Y:S01]  /*12fc0*/  STS [R19+0x3200], R146 ;  /* 0x0032009213007388 */ /* 0x000fe20000000800 */
[----:B------:R-:W-:Y:S01]  /*12fd0*/  MOV R18, 0x7f800000 ;  /* 0x7f80000000127802 */ /* 0x000fe20000000f00 */
[----:B-----5:R-:W-:Y:S01]  /*12fe0*/  UIMAD UR6, UR5, -0x80, UR17 ;  /* 0xffffff80050678a4 */ /* 0x020fe2000f8e0211 */
[----:B------:R-:W1:Y:S01]  /*12ff0*/  S2R R12, SR_CTAID.Y ;  /* 0x00000000000c7919 */ /* 0x000e620000002600 */
[----:B------:R-:W-:Y:S04]  /*13000*/  STS [R9+0x3000], R104 ;  /* 0x0030006809007388 */ /* 0x000fe80000000800 */
[----:B------:R-:W-:Y:S04]  /*13010*/  STS [R9+0x3200], R106 ;  /* 0x0032006a09007388 */ /* 0x000fe80000000800 */
[----:B------:R-:W-:Y:S04]  /*13020*/  STS [R11+0x4000], R140 ;  /* 0x0040008c0b007388 */ /* 0x000fe80000000800 */
[----:B------:R-:W-:Y:S04]  /*13030*/  STS [R11+0x4200], R142 ;  /* 0x0042008e0b007388 */ /* 0x000fe80000000800 */
[----:B------:R-:W-:Y:S04]  /*13040*/  STS [R10+0x4000], R121 ;  /* 0x004000790a007388 */ /* 0x000fe80000000800 */
[----:B------:R-:W-:Y:S04]  /*13050*/  STS [R10+0x4200], R123 ;  /* 0x0042007b0a007388 */ /* 0x000fe80000000800 */
[----:B------:R-:W-:Y:S04]  /*13060*/  STS [R11+0x5000], R112 ;  /* 0x005000700b007388 */ /* 0x000fe80000000800 */
[----:B------:R3:W-:Y:S04]  /*13070*/  STS [R11+0x5200], R114 ;  /* 0x005200720b007388 */ /* 0x0007e80000000800 */
[----:B------:R-:W-:Y:S04]  /*13080*/  STS [R10+0x5000], R117 ;  /* 0x005000750a007388 */ /* 0x000fe80000000800 */
[----:B------:R-:W-:Y:S04]  /*13090*/  STS [R10+0x5200], R119 ;  /* 0x005200770a007388 */ /* 0x000fe80000000800 */
[----:B------:R-:W-:Y:S04]  /*130a0*/  STS [R19+0x4000], R136 ;  /* 0x0040008813007388 */ /* 0x000fe80000000800 */
[----:B------:R-:W-:Y:S04]  /*130b0*/  STS [R19+0x4200], R138 ;  /* 0x0042008a13007388 */ /* 0x000fe80000000800 */
[----:B------:R-:W-:Y:S04]  /*130c0*/  STS [R9+0x4000], R128 ;  /* 0x0040008009007388 */ /* 0x000fe80000000800 */
[----:B------:R1:W-:Y:S01]  /*130d0*/  STS [R9+0x4200], R13 ;  /* 0x0042000d09007388 */ /* 0x0003e20000000800 */
[----:B---3--:R-:W3:Y:S03]  /*130e0*/  @P3 LDC R11, c[0x0][0x2c0] ;  /* 0x0000b000ff0b3b82 */ /* 0x008ee60000000800 */
[----:B------:R-:W-:Y:S04]  /*130f0*/  STS [R19+0x5000], R124 ;  /* 0x0050007c13007388 */ /* 0x000fe80000000800 */
[----:B------:R5:W-:Y:S04]  /*13100*/  STS [R19+0x5200], R126 ;  /* 0x0052007e13007388 */ /* 0x000be80000000800 */
[----:B------:R-:W-:Y:S04]  /*13110*/  STS [R9+0x5000], R132 ;  /* 0x0050008409007388 */ /* 0x000fe80000000800 */
[----:B------:R2:W-:Y:S01]  /*13120*/  STS [R9+0x5200], R134 ;  /* 0x0052008609007388 */ /* 0x0005e20000000800 */
[----:B------:R-:W-:Y:S01]  /*13130*/  BAR.SYNC.DEFER_BLOCKING 0x0 ;  /* 0x0000000000007b1d */ /* 0x000fe20000010000 */
[----:B-1----:R-:W-:Y:S01]  /*13140*/  IMAD R13, R12, R25, RZ ;  /* 0x000000190c0d7224 */ /* 0x002fe200078e02ff */
[----:B------:R-:W-:-:S04]  /*13150*/  @!P3 MOV R11, 0x1 ;  /* 0x00000001000bb802 */ /* 0x000fc80000000f00 */
[----:B------:R-:W1:Y:S01]  /*13160*/  S2R R10, SR_CTAID.Z ;  /* 0x00000000000a7919 */ /* 0x000e620000002700 */
[----:B------:R-:W-:Y:S01]  /*13170*/  IADD3 R12, R14, 0x60, RZ ;  /* 0x000000600e0c7810 */ /* 0x000fe20007ffe0ff */
[----:B---3--:R-:W-:Y:S01]  /*13180*/  IMAD R7, R11, UR5, RZ ;  /* 0x000000050b077c24 */ /* 0x008fe2000f8e02ff */
[----:B-----5:R-:W-:Y:S02]  /*13190*/  LOP3.LUT R19, R4, 0xffffffe0, RZ, 0xc0, !PT ;  /* 0xffffffe004137812 */ /* 0x020fe400078ec0ff */
[----:B------:R-:W3:Y:S02]  /*131a0*/  @P2 LDC R4, c[0x0][0x2e8] ;  /* 0x0000ba00ff042b82 */ /* 0x000ee40000000800 */
[----:B------:R-:W-:Y:S02]  /*131b0*/  SHF.L.U32 R7, R7, 0x7, RZ ;  /* 0x0000000707077819 */ /* 0x000fe400000006ff */
[----:B------:R-:W-:Y:S02]  /*131c0*/  IADD3 R19, -R19, R0, RZ ;  /* 0x0000000013137210 */ /* 0x000fe40007ffe1ff */
[----:B------:R-:W-:Y:S01]  /*131d0*/  MOV R0, 0x7f800000 ;  /* 0x7f80000000007802 */ /* 0x000fe20000000f00 */
[----:B----4-:R-:W-:Y:S01]  /*131e0*/  @P5 FFMA.FTZ R0, R168, R23, R21 ;  /* 0x00000017a8005223 */ /* 0x010fe20000010015 */
[----:B--2---:R-:W-:Y:S01]  /*131f0*/  SEL R9, R13, RZ, !P6 ;  /* 0x000000ff0d097207 */ /* 0x004fe20007000000 */
[----:B------:R-:W-:Y:S01]  /*13200*/  @P0 FMUL.FTZ R21, R6, 0.69314718246459960938 ;  /* 0x3f31721806150820 */ /* 0x000fe20000410000 */
[----:B------:R2:W4:Y:S01]  /*13210*/  LDS.128 R28, [R225+0x1800] ;  /* 0x00180000e11c7984 */ /* 0x0005220000000c00 */
[----:B------:R-:W5:Y:S01]  /*13220*/  @P0 LDC R13, c[0x0][0x2e8] ;  /* 0x0000ba00ff0d0b82 */ /* 0x000f620000000800 */
[----:B------:R-:W-:Y:S01]  /*13230*/  LOP3.LUT P3, RZ, R19, 0x3, RZ, 0xc0, !PT ;  /* 0x0000000313ff7812 */ /* 0x000fe2000786c0ff */
[----:B------:R-:W-:Y:S01]  /*13240*/  @P2 FMUL.FTZ R6, R5, 0.69314718246459960938 ;  /* 0x3f31721805062820 */ /* 0x000fe20000410000 */
[----:B------:R2:W2:Y:S01]  /*13250*/  LDS.128 R24, [R225+0x3800] ;  /* 0x00380000e1187984 */ /* 0x0004a20000000c00 */
[----:B------:R-:W-:-:S02]  /*13260*/  ISETP.GE.AND P6, PT, R12, UR14, PT ;  /* 0x0000000e0c007c0c */ /* 0x000fc4000bfc6270 */
[----:B------:R-:W-:Y:S01]  /*13270*/  MOV R12, 0x7f800000 ;  /* 0x7f800000000c7802 */ /* 0x000fe20000000f00 */
[----:B------:R-:W-:Y:S01]  /*13280*/  @P4 FFMA.FTZ R12, R167, R22, R8 ;  /* 0x00000016a70c4223 */ /* 0x000fe20000010008 */
[----:B------:R-:W-:Y:S02]  /*13290*/  SHF.R.S32.HI R5, RZ, 0x1f, R7 ;  /* 0x0000001fff057819 */ /* 0x000fe40000011407 */
[----:B------:R-:W-:Y:S01]  /*132a0*/  MOV R19, 0x7f800000 ;  /* 0x7f80000000137802 */ /* 0x000fe20000000f00 */
[----:B---3--:R-:W-:Y:S01]  /*132b0*/  @P2 FFMA.FTZ R19, R165, R4, R6 ;  /* 0x00000004a5132223 */ /* 0x008fe20000010006 */
[----:B-1----:R-:W-:-:S05]  /*132c0*/  IMAD R9, R10, R20, R9 ;  /* 0x000000140a097224 */ /* 0x002fca00078e0209 */
[--C-:B------:R-:W-:Y:S02]  /*132d0*/  IADD3 R16, P5, P4, R7, R16, R9.reuse ;  /* 0x0000001007107210 */ /* 0x100fe40007cbe009 */
[----:B------:R-:W-:Y:S01]  /*132e0*/  SHF.R.S32.HI R9, RZ, 0x1f, R9 ;  /* 0x0000001fff097819 */ /* 0x000fe20000011409 */
[----:B-----5:R-:W-:-:S03]  /*132f0*/  @P0 FFMA.FTZ R18, R166, R13, R21 ;  /* 0x0000000da6120223 */ /* 0x020fc60000010015 */
[----:B------:R-:W-:Y:S01]  /*13300*/  IADD3.X R17, R5, R17, R9, P5, P4 ;  /* 0x0000001105117210 */ /* 0x000fe20002fe8409 */
[----:B--2-4-:R-:W-:Y:S06]  /*13310*/  @P3 BRA `(.L_x_157) ;  /* 0x0000000000a83947 */ /* 0x014fec0003800000 */
[----:B------:R-:W-:-:S04]  /*13320*/  LEA.HI R4, R240, R241, RZ, 0x5 ;  /* 0x000000f1f0047211 */ /* 0x000fc800078f28ff */
[----:B------:R-:W-:-:S05]  /*13330*/  LOP3.LUT R4, R4, 0xffffffe0, RZ, 0xc0, !PT ;  /* 0xffffffe004047812 */ /* 0x000fca00078ec0ff */
[----:B------:R-:W-:-:S05]  /*13340*/  IMAD.IADD R241, R241, 0x1, -R4 ;  /* 0x00000001f1f17824 */ /* 0x000fca00078e0a04 */
[----:B------:R-:W-:-:S04]  /*13350*/  SHF.R.S32.HI R4, RZ, 0x1f, R241 ;  /* 0x0000001fff047819 */ /* 0x000fc800000114f1 */
        /* <DEDUP_REMOVED lines=38> */
.L_x_157:
[----:B------:R-:W-:Y:S05]  /*135c0*/  BSYNC B0 ;  /* 0x0000000000007941 */ /* 0x000fea0003800000 */
.L_x_156:
        /* <DEDUP_REMOVED lines=36> */
.L_x_159:
[----:B------:R-:W-:Y:S05]  /*13810*/  BSYNC B0 ;  /* 0x0000000000007941 */ /* 0x000fea0003800000 */
.L_x_158:
        /* <DEDUP_REMOVED lines=24> */
.L_x_161:
[----:B------:R-:W-:Y:S05]  /*139a0*/  BSYNC B0 ;  /* 0x0000000000007941 */ /* 0x000fea0003800000 */
.L_x_160:
        /* <DEDUP_REMOVED lines=24> */
.L_x_163:
[----:B------:R-:W-:Y:S05]  /*13b30*/  BSYNC B0 ;  /* 0x0000000000007941 */ /* 0x000fea0003800000 */
.L_x_162:
[----:B-1--4-:R1:W4:Y:S01]  /*13b40*/  LDS.128 R4, [R225+0x5800] ;  /* 0x00580000e1047984 */ /* 0x0123220000000c00 */
[----:B------:R-:W-:Y:S05]  /*13b50*/  @P6 EXIT ;  /* 0x000000000000694d */ /* 0x000fea0003800000 */
        /* <DEDUP_REMOVED lines=21> */
.L_x_120:
[----:B------:R-:W-:Y:S01]  /*13cb0*/  UISETP.NE.AND UP4, UPT, UR15, -0x1, UPT ;  /* 0xffffffff0f00788c */ /* 0x000fe2000bf85270 */
[----:B------:R-:W-:Y:S01]  /*13cc0*/  SHF.R.S32.HI R3, RZ, 0x1f, R132 ;  /* 0x0000001fff037819 */ /* 0x000fe20000011484 */
[----:B------:R-:W-:Y:S01]  /*13cd0*/  ULDC.U8 UR8, c[0x0][0x3d9] ;  /* 0x0000f64000087ab9 */ /* 0x000fe20000000000 */
[----:B------:R-:W-:Y:S01]  /*13ce0*/  UIADD3 UR17, -UR27, UR17, URZ ;  /* 0x000000111b117290 */ /* 0x000fe2000fffe13f */
[----:B------:R-:W-:Y:S01]  /*13cf0*/  IMAD.U32 R15, RZ, RZ, UR16 ;  /* 0x00000010ff0f7e24 */ /* 0x000fe2000f8e00ff */
[----:B------:R-:W-:Y:S01]  /*13d00*/  UISETP.NE.AND UP2, UPT, UR8, URZ, UPT ;  /* 0x0000003f0800728c */ /* 0x000fe2000bf45270 */
[----:B------:R-:W-:Y:S01]  /*13d10*/  LEA.HI R16, R3, R132, RZ, 0x2 ;  /* 0x0000008403107211 */ /* 0x000fe200078f10ff */
[----:B------:R-:W-:Y:S01]  /*13d20*/  UMOV UR18, URZ ;  /* 0x0000003f00127c82 */ /* 0x000fe20008000000 */
[----:B------:R-:W-:Y:S01]  /*13d30*/  UMOV UR19, URZ ;  /* 0x0000003f00137c82 */ /* 0x000fe20008000000 */
[----:B------:R-:W-:Y:S01]  /*13d40*/  BSSY B0, `(.L_x_164) ;  /* 0x0000050000007945 */ /* 0x000fe20003800000 */
[----:B------:R-:W-:Y:S01]  /*13d50*/  LOP3.LUT R3, R16, 0xfffffffc, RZ, 0xc0, !PT ;  /* 0xfffffffc10037812 */ /* 0x000fe200078ec0ff */
[----:B------:R-:W-:Y:S01]  /*13d60*/  @UP4 ULDC.64 UR6, c[0x0][0x298] ;  /* 0x0000a60000064ab9 */ /* 0x000fe20000000a00 */
[----:B------:R-:W-:Y:S01]  /*13d70*/  @!UP4 USHF.R.S32.HI UR9, URZ, 0x1f, UR24 ;  /* 0x0000001f3f09c899 */ /* 0x000fe20008011418 */
[----:B------:R-:W-:Y:S01]  /*13d80*/  SHF.R.S32.HI R16, RZ, 0x2, R16 ;  /* 0x00000002ff107819 */ /* 0x000fe20000011410 */
[----:B------:R-:W-:Y:S01]  /*13d90*/  @UP4 UIMAD.WIDE.U32 UR10, UR15, UR6, URZ ;  /* 0x000000060f0a42a5 */ /* 0x000fe2000f8e003f */
[----:B------:R-:W-:Y:S01]  /*13da0*/  IMAD.IADD R6, R132, 0x1, -R3 ;  /* 0x0000000184067824 */ /* 0x000fe200078e0a03 */
[----:B------:R-:W-:Y:S01]  /*13db0*/  @!UP4 ULDC.64 UR4, c[0x0][0x290] ;  /* 0x0000a4000004cab9 */ /* 0x000fe20000000a00 */
[--C-:B------:R-:W-:Y:S01]  /*13dc0*/  SHF.R.S32.HI R17, RZ, 0x1f, R16.reuse ;  /* 0x0000001fff117819 */ /* 0x100fe20000011410 */
[----:B------:R-:W-:Y:S01]  /*13dd0*/  @!UP4 UIMAD UR6, UR9, UR4, URZ ;  /* 0x000000040906c2a4 */ /* 0x000fe2000f8e023f */
[----:B------:R-:W-:Y:S01]  /*13de0*/  VIADD R0, R16, 0x60 ;  /* 0x0000006010007836 */ /* 0x000fe20000000000 */
[----:B------:R-:W-:Y:S01]  /*13df0*/  @UP4 UIMAD UR7, UR15, UR7, UR11 ;  /* 0x000000070f0742a4 */ /* 0x000fe2000f8e020b */
[C---:B------:R-:W-:Y:S01]  /*13e00*/  ISETP.NE.AND P3, PT, R6.reuse, RZ, PT ;  /* 0x000000ff0600720c */ /* 0x040fe20003f65270 */
[----:B------:R-:W-:Y:S01]  /*13e10*/  @!UP4 UIMAD.WIDE.U32 UR12, UR24, UR4, URZ ;  /* 0x00000004180cc2a5 */ /* 0x000fe2000f8e003f */
[----:B------:R-:W-:Y:S01]  /*13e20*/  IMAD.SHL.U32 R6, R6, 0x8, RZ ;  /* 0x0000000806067824 */ /* 0x000fe200078e00ff */
[----:B------:R-:W-:Y:S01]  /*13e30*/  ULDC.U8 UR11, c[0x0][0x3d8] ;  /* 0x0000f600000b7ab9 */ /* 0x000fe20000000000 */
[----:B------:R-:W-:Y:S01]  /*13e40*/  @!UP4 UIMAD UR6, UR24, UR5, UR6 ;  /* 0x000000051806c2a4 */ /* 0x000fe2000f8e0206 */
[----:B------:R-:W-:Y:S01]  /*13e50*/  IMAD.WIDE R14, R15, 0x80, R16 ;  /* 0x000000800f0e7825 */ /* 0x000fe200078e0210 */
[----:B------:R-:W-:Y:S01]  /*13e60*/  UISETP.NE.AND UP0, UPT, UR11, URZ, !UP2 ;  /* 0x0000003f0b00728c */ /* 0x000fe2000d705270 */
[C---:B------:R-:W-:Y:S01]  /*13e70*/  IADD3 R4, R6.reuse, 0x40, RZ ;  /* 0x0000004006047810 */ /* 0x040fe20007ffe0ff */
[----:B------:R-:W-:Y:S01]  /*13e80*/  @UP2 ULDC.64 UR4, c[0x0][0x2c0] ;  /* 0x0000b00000042ab9 */ /* 0x000fe20000000a00 */
[----:B------:R-:W-:Y:S01]  /*13e90*/  USHF.R.S32.HI UR9, URZ, 0x1f, UR26 ;  /* 0x0000001f3f097899 */ /* 0x000fe2000801141a */
[----:B------:R-:W-:Y:S01]  /*13ea0*/  VIADD R5, R6, 0x20 ;  /* 0x0000002006057836 */ /* 0x000fe20000000000 */
[----:B------:R-:W-:-:S02]  /*13eb0*/  UISETP.NE.AND UP3, UPT, UR11, URZ, UPT ;  /* 0x0000003f0b00728c */ /* 0x000fc4000bf65270 */
[----:B------:R-:W-:Y:S02]  /*13ec0*/  @UP2 UIMAD UR14, UR5, UR4, URZ ;  /* 0x00000004050e22a4 */ /* 0x000fe4000f8e023f */
[----:B------:R-:W-:Y:S01]  /*13ed0*/  UISETP.NE.OR UP3, UPT, UR8, URZ, !UP3 ;  /* 0x0000003f0800728c */ /* 0x000fe2000df65670 */
[----:B------:R-:W-:Y:S02]  /*13ee0*/  ULDC.64 UR4, c[0x0][0x2a0] ;  /* 0x0000a80000047ab9 */ /* 0x000fe40000000a00 */
[----:B------:R-:W-:Y:S01]  /*13ef0*/  @!UP2 ULDC UR8, c[0x0][0x2c4] ;  /* 0x0000b1000008aab9 */ /* 0x000fe20000000800 */
[----:B------:R-:W-:Y:S01]  /*13f00*/  UIMAD UR9, UR9, UR4, URZ ;  /* 0x00000004090972a4 */ /* 0x000fe2000f8e023f */
[----:B------:R-:W-:Y:S01]  /*13f10*/  IMAD.U32 R10, RZ, RZ, UR4 ;  /* 0x00000004ff0a7e24 */ /* 0x000fe2000f8e00ff */
[----:B------:R-:W-:Y:S02]  /*13f20*/  UISETP.NE.OR UP1, UPT, UR15, -0x1, UP3 ;  /* 0xffffffff0f00788c */ /* 0x000fe40009f25670 */
[----:B------:R-:W-:Y:S01]  /*13f30*/  UIMAD UR5, UR26, UR5, UR9 ;  /* 0x000000051a0572a4 */ /* 0x000fe2000f8e0209 */
[----:B------:R-:W-:Y:S01]  /*13f40*/  @!UP2 ULDC UR4, c[0x0][0x270] ;  /* 0x00009c000004aab9 */ /* 0x000fe20000000800 */
[----:B------:R-:W-:Y:S01]  /*13f50*/  @UP0 ULDC UR8, c[0x0][0x2e4] ;  /* 0x0000b90000080ab9 */ /* 0x000fe20000000800 */
[----:B------:R-:W-:Y:S01]  /*13f60*/  @UP2 UMOV UR9, 0x1 ;  /* 0x0000000100092882 */ /* 0x000fe20000000000 */
[----:B------:R-:W-:Y:S01]  /*13f70*/  @UP4 UMOV UR20, UR10 ;  /* 0x0000000a00144c82 */ /* 0x000fe20008000000 */
[----:B------:R-:W-:-:S02]  /*13f80*/  @!UP2 UIMAD UR9, UR8, UR4, URZ ;  /* 0x000000040809a2a4 */ /* 0x000fc4000f8e023f */
[----:B------:R-:W-:Y:S01]  /*13f90*/  @!UP4 UIADD3 UR7, UR13, UR6, URZ ;  /* 0x000000060d07c290 */ /* 0x000fe2000fffe03f */
[----:B------:R-:W-:Y:S01]  /*13fa0*/  @!UP4 UMOV UR20, UR12 ;  /* 0x0000000c0014cc82 */ /* 0x000fe20008000000 */
[----:B------:R-:W-:Y:S01]  /*13fb0*/  UIMAD UR9, UR24, UR9, URZ ;  /* 0x00000009180972a4 */ /* 0x000fe2000f8e023f */
[C---:B------:R-:W-:Y:S01]  /*13fc0*/  IADD3 R2, P0, R6.reuse, UR20, RZ ;  /* 0x0000001406027c10 */ /* 0x040fe2000ff1e0ff */
[----:B------:R-:W-:Y:S01]  /*13fd0*/  @!UP3 ULDC UR10, c[0x0][0x2c4] ;  /* 0x0000b100000abab9 */ /* 0x000fe20000000800 */
[----:B------:R-:W-:Y:S01]  /*13fe0*/  @UP2 ULDC UR11, c[0x0][0x2c0] ;  /* 0x0000b000000b2ab9 */ /* 0x000fe20000000800 */
[----:B------:R-:W-:Y:S01]  /*13ff0*/  @!UP1 UIMAD UR15, UR24, UR10, URZ ;  /* 0x0000000a180f92a4 */ /* 0x000fe2000f8e023f */
[----:B------:R-:W-:Y:S01]  /*14000*/  LEA.HI.X.SX32 R3, R6, UR7, 0x1, P0 ;  /* 0x0000000706037c11 */ /* 0x000fe200080f0eff */
[----:B------:R-:W-:Y:S01]  /*14010*/  USEL UR9, UR9, URZ, UP3 ;  /* 0x0000003f09097287 */ /* 0x000fe20009800000 */
[----:B------:R-:W-:Y:S01]  /*14020*/  ISETP.GE.AND P0, PT, R16, UR17, PT ;  /* 0x0000001110007c0c */ /* 0x000fe2000bf06270 */
[----:B------:R-:W-:Y:S01]  /*14030*/  @!UP2 UMOV UR11, 0x1 ;  /* 0x00000001000ba882 */ /* 0x000fe20000000000 */
[----:B------:R-:W-:Y:S01]  /*14040*/  @!UP2 UMOV UR14, UR8 ;  /* 0x00000008000eac82 */ /* 0x000fe20008000000 */
[----:B------:R-:W-:Y:S01]  /*14050*/  UIMAD UR6, UR27, UR11, URZ ;  /* 0x0000000b1b0672a4 */ /* 0x000fe2000f8e023f */
[----:B------:R-:W-:Y:S01]  /*14060*/  IMAD.WIDE.U32 R10, R10, UR26, R2 ;  /* 0x0000001a0a0a7c25 */ /* 0x000fe2000f8e0002 */
[----:B------:R-:W-:Y:S01]  /*14070*/  UIMAD UR14, UR26, UR14, UR9 ;  /* 0x0000000e1a0e72a4 */ /* 0x000fe2000f8e0209 */
[C---:B------:R-:W-:Y:S01]  /*14080*/  IADD3 R2, R16.reuse, 0x40, RZ ;  /* 0x0000004010027810 */ /* 0x040fe20007ffe0ff */
[----:B------:R-:W-:Y:S01]  /*14090*/  @!UP3 UMOV UR18, UR15 ;  /* 0x0000000f0012bc82 */ /* 0x000fe20008000000 */
[----:B------:R-:W-:Y:S01]  /*140a0*/  USHF.R.S32.HI UR4, URZ, 0x1f, UR6 ;  /* 0x0000001f3f047899 */ /* 0x000fe20008011406 */
[----:B------:R-:W-:Y:S01]  /*140b0*/  VIADD R3, R16, 0x20 ;  /* 0x0000002010037836 */ /* 0x000fe20000000000 */
[----:B------:R-:W-:Y:S01]  /*140c0*/  @!UP3 USHF.R.S32.HI UR19, URZ, 0x1f, UR15 ;  /* 0x0000001f3f13b899 */ /* 0x000fe2000801140f */
[----:B------:R-:W-:Y:S01]  /*140d0*/  VIADD R13, R11, UR5 ;  /* 0x000000050b0d7c36 */ /* 0x000fe20008000000 */
[----:B------:R-:W-:Y:S01]  /*140e0*/  USHF.R.S32.HI UR7, URZ, 0x1f, UR14 ;  /* 0x0000001f3f077899 */ /* 0x000fe2000801140e */
[----:B------:R-:W-:Y:S01]  /*140f0*/  ISETP.GE.AND P1, PT, R2, UR17, PT ;  /* 0x0000001102007c0c */ /* 0x000fe2000bf26270 */
[----:B------:R-:W-:Y:S01]  /*14100*/  UIADD3 UR6, UP1, UP0, UR6, UR18, UR14 ;  /* 0x0000001206067290 */ /* 0x000fe2000f83e00e */
[----:B------:R-:W-:-:S03]  /*14110*/  ISETP.GE.AND P2, PT, R3, UR17, PT ;  /* 0x0000001103007c0c */ /* 0x000fc6000bf46270 */
        /* <DEDUP_REMOVED lines=18> */
.L_x_165:
[----:B------:R-:W-:Y:S05]  /*14240*/  BSYNC B0 ;  /* 0x0000000000007941 */ /* 0x000fea0003800000 */
.L_x_164:
        /* <DEDUP_REMOVED lines=22> */
.L_x_167:
[----:B------:R-:W-:Y:S05]  /*143b0*/  BSYNC B0 ;  /* 0x0000000000007941 */ /* 0x000fea0003800000 */
.L_x_166:
        /* <DEDUP_REMOVED lines=22> */
.L_x_169:
[----:B------:R-:W-:Y:S05]  /*14520*/  BSYNC B0 ;  /* 0x0000000000007941 */ /* 0x000fea0003800000 */
.L_x_168:
        /* <DEDUP_REMOVED lines=23> */
.L_x_171:
[----:B------:R-:W-:Y:S05]  /*146a0*/  BSYNC B0 ;  /* 0x0000000000007941 */ /* 0x000fea0003800000 */
.L_x_170:
        /* <DEDUP_REMOVED lines=10> */
.L_x_173:
[----:B------:R-:W-:Y:S05]  /*14750*/  BSYNC B0 ;  /* 0x0000000000007941 */ /* 0x000fea0003800000 */
.L_x_172:
[----:B------:R-:W-:Y:S04]  /*14760*/  BSSY B0, `(.L_x_174) ;  /* 0x000000a000007945 */ /* 0x000fe80003800000 */
[----:B------:R-:W-:Y:S05]  /*14770*/  @P5 BRA `(.L_x_175) ;  /* 0x0000000000205947 */ /* 0x000fea0003800000 */
[----:B------:R-:W-:Y:S01]  /*14780*/  IMAD R3, R3, UR11, RZ ;  /* 0x0000000b03037c24 */ /* 0x000fe2000f8e02ff */
[----:B------:R-:W-:-:S04]  /*14790*/  ULDC.64 UR4, c[0x0][0x2b0] ;  /* 0x0000ac0000047ab9 */ /* 0x000fc80000000a00 */
[----:B------:R-:W-:-:S04]  /*147a0*/  IADD3 R4, P0, R3, UR6, RZ ;  /* 0x0000000603047c10 */ /* 0x000fc8000ff1e0ff */
[----:B------:R-:W-:Y:S02]  /*147b0*/  LEA.HI.X.SX32 R3, R3, UR18, 0x1, P0 ;  /* 0x0000001203037c11 */ /* 0x000fe400080f0eff */
[----:B-1----:R-:W-:-:S04]  /*147c0*/  LEA R6, P0, R4, UR4, 0x2 ;  /* 0x0000000404067c11 */ /* 0x002fc8000f8010ff */
[----:B------:R-:W-:Y:S01]  /*147d0*/  LEA.HI.X R7, R4, UR5, R3, 0x2, P0 ;  /* 0x0000000504077c11 */ /* 0x000fe200080f1403 */
[----:B------:R-:W-:-:S05]  /*147e0*/  IMAD.MOV.U32 R3, RZ, RZ, 0x7f800000 ;  /* 0x7f800000ff037424 */ /* 0x000fca00078e00ff */
[----:B------:R1:W-:Y:S03]  /*147f0*/  STG.E desc[UR22][R6.64], R3 ;  /* 0x0000000306007986 */ /* 0x0003e6000c101916 */
.L_x_175:
[----:B------:R-:W-:Y:S05]  /*14800*/  BSYNC B0 ;  /* 0x0000000000007941 */ /* 0x000fea0003800000 */
.L_x_174:
        /* <DEDUP_REMOVED lines=10> */
.L_x_177:
[----:B------:R-:W-:Y:S05]  /*148b0*/  BSYNC B0 ;  /* 0x0000000000007941 */ /* 0x000fea0003800000 */
.L_x_176:
[----:B------:R-:W-:Y:S05]  /*148c0*/  @P3 EXIT ;  /* 0x000000000000394d */ /* 0x000fea0003800000 */
[----:B------:R-:W-:Y:S01]  /*148d0*/  IMAD R0, R0, UR11, RZ ;  /* 0x0000000b00007c24 */ /* 0x000fe2000f8e02ff */
[----:B------:R-:W-:Y:S01]  /*148e0*/  ULDC.64 UR4, c[0x0][0x2b0] ;  /* 0x0000ac0000047ab9 */ /* 0x000fe20000000a00 */
[----:B-1----:R-:W-:-:S03]  /*148f0*/  IMAD.MOV.U32 R5, RZ, RZ, 0x7f800000 ;  /* 0x7f800000ff057424 */ /* 0x002fc600078e00ff */
[----:B------:R-:W-:-:S04]  /*14900*/  IADD3 R3, P0, R0, UR6, RZ ;  /* 0x0000000600037c10 */ /* 0x000fc8000ff1e0ff */
[----:B------:R-:W-:Y:S02]  /*14910*/  LEA.HI.X.SX32 R0, R0, UR18, 0x1, P0 ;  /* 0x0000001200007c11 */ /* 0x000fe400080f0eff */
[----:B------:R-:W-:-:S04]  /*14920*/  LEA R2, P0, R3, UR4, 0x2 ;  /* 0x0000000403027c11 */ /* 0x000fc8000f8010ff */
[----:B------:R-:W-:-:S05]  /*14930*/  LEA.HI.X R3, R3, UR5, R0, 0x2, P0 ;  /* 0x0000000503037c11 */ /* 0x000fca00080f1400 */
[----:B------:R-:W-:Y:S01]  /*14940*/  STG.E desc[UR22][R2.64], R5 ;  /* 0x0000000502007986 */ /* 0x000fe2000c101916 */
[----:B------:R-:W-:Y:S05]  /*14950*/  EXIT ;  /* 0x000000000000794d */ /* 0x000fea0003800000 */
.L_x_178:
        /* <DEDUP_REMOVED lines=10> */
.L_x_1144:


//--------------------- .text._ZN5flash16flash_fwd_kernelI23Flash_fwd_kernel_traitsILi96ELi64ELi64ELi4ELb0ELb0EN7cutlass6half_tE19Flash_kernel_traitsILi96ELi64ELi64ELi4ES3_EELb0ELb1ELb0ELb0ELb1ELb1ELb0ELb0EEEvNS_16Flash_fwd_paramsE --------------------------
	.section	.text._ZN5flash16flash_fwd_kernelI23Flash_fwd_kernel_traitsILi96ELi64ELi64ELi4ELb0ELb0EN7cutlass6half_tE19Flash_kernel_traitsILi96ELi64ELi64ELi4ES3_EELb0ELb1ELb0ELb0ELb1ELb1ELb0ELb0EEEvNS_16Flash_fwd_paramsE,"ax",@progbits
	.align	128
        .global         _ZN5flash16flash_fwd_kernelI23Flash_fwd_kernel_traitsILi96ELi64ELi64ELi4ELb0ELb0EN7cutlass6half_tE19Flash_kernel_traitsILi96ELi64ELi64ELi4ES3_EELb0ELb1ELb0ELb0ELb1ELb1ELb0ELb0EEEvNS_16Flash_fwd_paramsE
        .type           _ZN5flash16flash_fwd_kernelI23Flash_fwd_kernel_traitsILi96ELi64ELi64ELi4ELb0ELb0EN7cutlass6half_tE19Flash_kernel_traitsILi96ELi64ELi64ELi4ES3_EELb0ELb1ELb0ELb0ELb1ELb1ELb0ELb0EEEvNS_16Flash_fwd_paramsE,@function
        .size           _ZN5flash16flash_fwd_kernelI23Flash_fwd_kernel_traitsILi96ELi64ELi64ELi4ELb0ELb0EN7cutlass6half_tE19Flash_kernel_traitsILi96ELi64ELi64ELi4ES3_EELb0ELb1ELb0ELb0ELb1ELb1ELb0ELb0EEEvNS_16Flash_fwd_paramsE,(.L_x_1145 - _ZN5flash16flash_fwd_kernelI23Flash_fwd_kernel_traitsILi96ELi64ELi64ELi4ELb0ELb0EN7cutlass6half_tE19Flash_kernel_traitsILi96ELi64ELi64ELi4ES3_EELb0ELb1ELb0ELb0ELb1ELb1ELb0ELb0EEEvNS_16Flash_fwd_paramsE)
        .other          _ZN5flash16flash_fwd_kernelI23Flash_fwd_kernel_traitsILi96ELi64ELi64ELi4ELb0ELb0EN7cutlass6half_tE19Flash_kernel_traitsILi96ELi64ELi64ELi4ES3_EELb0ELb1ELb0ELb0ELb1ELb1ELb0ELb0EEEvNS_16Flash_fwd_paramsE,@"STO_CUDA_ENTRY STV_DEFAULT"
_ZN5flash16flash_fwd_kernelI23Flash_fwd_kernel_traitsILi96ELi64ELi64ELi4ELb0ELb0EN7cutlass6half_tE19Flash_kernel_traitsILi96ELi64ELi64ELi4ES3_EELb0ELb1ELb0ELb0ELb1ELb1ELb0ELb0EEEvNS_16Flash_fwd_paramsE:
.text._ZN5flash16flash_fwd_kernelI23Flash_fwd_kernel_traitsILi96ELi64ELi64ELi4ELb0ELb0EN7cutlass6half_tE19Flash_kernel_traitsILi96ELi64ELi64ELi4ES3_EELb0ELb1ELb0ELb0ELb1ELb1ELb0ELb0EEEvNS_16Flash_fwd_paramsE:
[----:B------:R-:W-:Y:S08]  /*0000*/  LDC R1, c[0x0][0x28] ;  /* 0x00000a00ff017b82 */ /* 0x000ff00000000800 */
[----:B------:R-:W1:Y:S01]  /*0010*/  LDC.64 R4, c[0x0][0x300] ;  /* 0x0000c000ff047b82 */ /* 0x000e620000000a00 */
[----:B------:R-:W2:Y:S01]  /*0020*/  S2R R19, SR_CTAID.Y ;  /* 0x0000000000137919 */ /* 0x000ea20000002600 */
[----:B------:R-:W-:Y:S01]  /*0030*/  ULDC.64 UR16, c[0x0][0x208] ;  /* 0x0000820000107ab9 */ /* 0x000fe20000000a00 */
[----:B------:R-:W-:-:S05]  /*0040*/  ULDC UR13, c[0x0][0x2c4] ;  /* 0x0000b100000d7ab9 */ /* 0x000fca0000000800 */
[----:B------:R-:W3:Y:S01]  /*0050*/  LDC.64 R2, c[0x0][0x308] ;  /* 0x0000c200ff027b82 */ /* 0x000ee20000000a00 */
[----:B-1----:R-:W-:-:S04]  /*0060*/  ISETP.NE.U32.AND P0, PT, R4, RZ, PT ;  /* 0x000000ff0400720c */ /* 0x002fc80003f05070 */
[----:B------:R-:W-:Y:S01]  /*0070*/  ISETP.NE.AND.EX P0, PT, R5, RZ, PT, P0 ;  /* 0x000000ff0500720c */ /* 0x000fe20003f05300 */
[----:B------:R-:W-:Y:S01]  /*0080*/  IMAD.MOV.U32 R5, RZ, RZ, RZ ;  /* 0x000000ffff057224 */ /* 0x000fe200078e00ff */
[----:B---3--:R-:W-:-:S04]  /*0090*/  ISETP.NE.U32.AND P2, PT, R2, RZ, PT ;  /* 0x000000ff0200720c */ /* 0x008fc80003f45070 */
[----:B------:R-:W-:-:S07]  /*00a0*/  ISETP.NE.AND.EX P2, PT, R3, RZ, PT, P2 ;  /* 0x000000ff0300720c */ /* 0x000fce0003f45320 */
[----:B------:R-:W2:Y:S08]  /*00b0*/  @P0 LDC.64 R6, c[0x0][0x300] ;  /* 0x0000c000ff060b82 */ /* 0x000eb00000000a00 */
[----:B------:R-:W1:Y:S01]  /*00c0*/  @P2 LDC.64 R2, c[0x0][0x308] ;  /* 0x0000c200ff022b82 */ /* 0x000e620000000a00 */
[C---:B--2---:R-:W-:Y:S01]  /*00d0*/  @P0 IMAD.WIDE R8, R19.reuse, 0x4, R6 ;  /* 0x0000000413080825 */ /* 0x044fe200078e0206 */
        /* <DEDUP_REMOVED lines=8> */
[----:B-1----:R-:W-:-:S04]  /*0160*/  @!P2 ISETP.NE.U32.AND P0, PT, R2, RZ, PT ;  /* 0x000000ff0200a20c */ /* 0x002fc80003f05070 */
[----:B------:R-:W-:-:S04]  /*0170*/  @!P2 ISETP.NE.AND.EX P0, PT, R3, RZ, PT, P0 ;  /* 0x000000ff0300a20c */ /* 0x000fc80003f05300 */
[----:B---3--:R-:W-:Y:S01]  /*0180*/  @!P2 SEL R7, R7, RZ, P0 ;  /* 0x000000ff0707a207 */ /* 0x008fe20000000000 */
        /* <DEDUP_REMOVED lines=22> */
[----:B------:R-:W-:Y:S01]  /*02f0*/  ULDC.64 UR8, c[0x0][0x250] ;  /* 0x0000940000087ab9 */ /* 0x000fe20000000a00 */
[----:B------:R-:W-:Y:S01]  /*0300*/  ULDC.64 UR6, c[0x0][0x230] ;  /* 0x00008c0000067ab9 */ /* 0x000fe20000000a00 */
[CC--:B------:R-:W-:Y:S01]  /*0310*/  LEA.HI R9, R7.reuse, R82.reuse, RZ, 0x2 ;  /* 0x0000005207097211 */ /* 0x0c0fe200078f10ff */
[----:B------:R-:W-:Y:S01]  /*0320*/  VIADD R83, R84, 0xffffffff ;  /* 0xffffffff54537836 */ /* 0x000fe20000000000 */
[-C--:B------:R-:W-:Y:S01]  /*0330*/  LEA.HI R4, R7, R82.reuse, RZ, 0x3 ;  /* 0x0000005207047211 */ /* 0x080fe200078f18ff */
[----:B------:R-:W-:Y:S01]  /*0340*/  ULDC.64 UR10, c[0x0][0x268] ;  /* 0x00009a00000a7ab9 */ /* 0x000fe20000000a00 */
[----:B------:R-:W-:Y:S01]  /*0350*/  LOP3.LUT R11, R9, 0xfffffffc, RZ, 0xc0, !PT ;  /* 0xfffffffc090b7812 */ /* 0x000fe200078ec0ff */
[----:B------:R-:W-:Y:S01]  /*0360*/  USHF.L.U32 UR14, UR8, 0x6, URZ ;  /* 0x00000006080e7899 */ /* 0x000fe2000800063f */
[----:B------:R-:W-:Y:S01]  /*0370*/  SHF.R.S32.HI R21, RZ, 0x3, R4 ;  /* 0x00000003ff157819 */ /* 0x000fe20000011404 */
[----:B------:R-:W-:Y:S01]  /*0380*/  USHF.L.U64.HI UR15, UR8, 0x6, UR9 ;  /* 0x00000006080f7899 */ /* 0x000fe20008010209 */
[----:B------:R-:W-:Y:S01]  /*0390*/  SHF.R.S32.HI R14, RZ, 0x2, R9 ;  /* 0x00000002ff0e7819 */ /* 0x000fe20000011409 */
[----:B------:R-:W-:Y:S01]  /*03a0*/  IMAD.IADD R134, R82, 0x1, -R11 ;  /* 0x0000000152867824 */ /* 0x000fe200078e0a0b */
[----:B------:R-:W-:Y:S01]  /*03b0*/  LEA.HI R3, R7, R82, RZ, 0x4 ;  /* 0x0000005207037211 */ /* 0x000fe200078f20ff */
[----:B------:R-:W-:Y:S01]  /*03c0*/  IMAD.SHL.U32 R21, R21, 0x40, RZ ;  /* 0x0000004015157824 */ /* 0x000fe200078e00ff */
[----:B------:R-:W-:Y:S01]  /*03d0*/  LEA.HI R18, R9, R14, RZ, 0x1 ;  /* 0x0000000e09127211 */ /* 0x000fe200078f08ff */
[----:B------:R-:W-:Y:S01]  /*03e0*/  IMAD.SHL.U32 R134, R134, 0x8, RZ ;  /* 0x0000000886867824 */ /* 0x000fe200078e00ff */
[----:B------:R-:W-:-:S02]  /*03f0*/  SHF.R.S32.HI R15, RZ, 0x1f, R14 ;  /* 0x0000001fff0f7819 */ /* 0x000fc4000001140e */
[----:B------:R-:W-:Y:S02]  /*0400*/  LOP3.LUT R18, R18, 0x7fffffe, RZ, 0xc0, !PT ;  /* 0x07fffffe12127812 */ /* 0x000fe400078ec0ff */
[----:B------:R-:W-:Y:S01]  /*0410*/  LOP3.LUT R21, R21, 0xc0, RZ, 0xc0, !PT ;  /* 0x000000c015157812 */ /* 0x000fe200078ec0ff */
[----:B------:R-:W-:Y:S01]  /*0420*/  IMAD.WIDE R136, R137, 0x40, R14 ;  /* 0x0000004089887825 */ /* 0x000fe200078e020e */
[----:B-1----:R-:W-:Y:S02]  /*0430*/  IABS R0, R10 ;  /* 0x0000000a00007213 */ /* 0x002fe40000000000 */
[C---:B------:R-:W-:Y:S01]  /*0440*/  IADD3 R13, P0, R14.reuse, R5, RZ ;  /* 0x000000050e0d7210 */ /* 0x040fe20007f1e0ff */
[----:B------:R-:W-:Y:S01]  /*0450*/  IMAD.IADD R18, R14, 0x1, -R18 ;  /* 0x000000010e127824 */ /* 0x000fe200078e0a12 */
[----:B------:R-:W1:Y:S01]  /*0460*/  I2F.RP R6, R0 ;  /* 0x0000000000067306 */ /* 0x000e620000209400 */
[----:B------:R-:W-:Y:S02]  /*0470*/  SHF.R.S32.HI R8, RZ, 0x4, R3 ;  /* 0x00000004ff087819 */ /* 0x000fe40000011403 */
[----:B------:R-:W-:-:S02]  /*0480*/  LOP3.LUT R9, R21, 0x18, R134, 0xf8, !PT ;  /* 0x0000001815097812 */ /* 0x000fc400078ef886 */
[----:B------:R-:W-:Y:S02]  /*0490*/  LEA.HI.X.SX32 R5, R5, R15, 0x1, P0 ;  /* 0x0000000f05057211 */ /* 0x000fe400000f0eff */
[----:B------:R-:W-:Y:S02]  /*04a0*/  LEA.HI R15, R3, R8, RZ, 0x1 ;  /* 0x00000008030f7211 */ /* 0x000fe400078f08ff */
[----:B------:R-:W-:Y:S01]  /*04b0*/  LEA.HI R86, R7, R82, RZ, 0x5 ;  /* 0x0000005207567211 */ /* 0x000fe200078f28ff */
[----:B------:R-:W-:Y:S01]  /*04c0*/  IMAD R20, R5, UR8, RZ ;  /* 0x0000000805147c24 */ /* 0x000fe2000f8e02ff */
[----:B------:R-:W-:Y:S02]  /*04d0*/  LOP3.LUT R15, R15, 0xfffffffe, RZ, 0xc0, !PT ;  /* 0xfffffffe0f0f7812 */ /* 0x000fe400078ec0ff */
[----:B------:R-:W-:Y:S01]  /*04e0*/  SHF.R.S32.HI R85, RZ, 0x5, R86 ;  /* 0x00000005ff557819 */ /* 0x000fe20000011456 */
[----:B------:R-:W-:Y:S01]  /*04f0*/  IMAD R20, R13, UR9, R20 ;  /* 0x000000090d147c24 */ /* 0x000fe2000f8e0214 */
[----:B-1----:R-:W1:Y:S01]  /*0500*/  MUFU.RCP R16, R6 ;  /* 0x0000000600107308 */ /* 0x002e620000001000 */
[----:B------:R-:W-:Y:S01]  /*0510*/  IMAD.IADD R15, R8, 0x1, -R15 ;  /* 0x00000001080f7824 */ /* 0x000fe200078e0a0f */
[----:B------:R-:W-:Y:S01]  /*0520*/  SHF.R.S32.HI R135, RZ, 0x1f, R134 ;  /* 0x0000001fff877819 */ /* 0x000fe20000011486 */
[----:B------:R-:W-:-:S02]  /*0530*/  IMAD R125, R85, 0x8, R18 ;  /* 0x00000008557d7824 */ /* 0x000fc400078e0212 */
[----:B------:R-:W-:-:S04]  /*0540*/  IMAD.WIDE.U32 R26, R19, UR4, R134 ;  /* 0x00000004131a7c25 */ /* 0x000fc8000f8e0086 */
[----:B------:R-:W-:-:S04]  /*0550*/  IMAD.WIDE.U32 R28, R13, UR8, R134 ;  /* 0x000000080d1c7c25 */ /* 0x000fc8000f8e0086 */
[----:B-1----:R-:W-:Y:S01]  /*0560*/  VIADD R16, R16, 0xffffffe ;  /* 0x0ffffffe10107836 */ /* 0x002fe20000000000 */
[----:B------:R-:W-:Y:S01]  /*0570*/  SHF.R.U32.HI R6, RZ, 0x3, R21 ;  /* 0x00000003ff067819 */ /* 0x000fe20000011615 */
[----:B------:R-:W-:Y:S02]  /*0580*/  IMAD.IADD R21, R29, 0x1, R20 ;  /* 0x000000011d157824 */ /* 0x000fe400078e0214 */
[----:B------:R-:W1:Y:S01]  /*0590*/  F2I.FTZ.U32.TRUNC.NTZ R17, R16 ;  /* 0x0000001000117305 */ /* 0x000e62000021f000 */
[----:B------:R-:W-:Y:S01]  /*05a0*/  LOP3.LUT R6, R9, R6, RZ, 0x3c, !PT ;  /* 0x0000000609067212 */ /* 0x000fe200078e3cff */
[----:B------:R-:W-:Y:S01]  /*05b0*/  IMAD.MOV.U32 R20, RZ, RZ, R28 ;  /* 0x000000ffff147224 */ /* 0x000fe200078e001c */
[----:B------:R-:W-:-:S03]  /*05c0*/  LOP3.LUT R9, R4, 0xfffffff8, RZ, 0xc0, !PT ;  /* 0xfffffff804097812 */ /* 0x000fc600078ec0ff */
[----:B------:R-:W-:Y:S02]  /*05d0*/  IMAD.U32 R125, R125, 0x20, R6 ;  /* 0x000000207d7d7824 */ /* 0x000fe400078e0006 */
[----:B------:R-:W-:-:S05]  /*05e0*/  IMAD.IADD R7, R82, 0x1, -R9 ;  /* 0x0000000152077824 */ /* 0x000fca00078e0a09 */
[----:B------:R-:W-:Y:S01]  /*05f0*/  LEA.HI R8, R7, R7, RZ, 0x1 ;  /* 0x0000000707087211 */ /* 0x000fe200078f08ff */
[--C-:B-1----:R-:W-:Y:S02]  /*0600*/  IMAD.MOV R11, RZ, RZ, -R17.reuse ;  /* 0x000000ffff0b7224 */ /* 0x102fe400078e0a11 */
[----:B------:R-:W-:Y:S02]  /*0610*/  IMAD.MOV.U32 R16, RZ, RZ, RZ ;  /* 0x000000ffff107224 */ /* 0x000fe400078e00ff */
[----:B------:R-:W-:Y:S01]  /*0620*/  IMAD R12, R11, R0, RZ ;  /* 0x000000000b0c7224 */ /* 0x000fe200078e02ff */
[----:B------:R-:W-:Y:S02]  /*0630*/  LOP3.LUT R11, R3, 0xfffffff0, RZ, 0xc0, !PT ;  /* 0xfffffff0030b7812 */ /* 0x000fe400078ec0ff */
[----:B------:R-:W-:Y:S01]  /*0640*/  IABS R3, R23 ;  /* 0x0000001700037213 */ /* 0x000fe20000000000 */
[----:B------:R-:W-:-:S04]  /*0650*/  IMAD.HI.U32 R12, R17, R12, R16 ;  /* 0x0000000c110c7227 */ /* 0x000fc800078e0010 */
[----:B------:R-:W-:Y:S02]  /*0660*/  IMAD.IADD R14, R82, 0x1, -R11 ;  /* 0x00000001520e7824 */ /* 0x000fe400078e0a0b */
[----:B------:R-:W-:Y:S01]  /*0670*/  IMAD.HI.U32 R17, R12, R3, RZ ;  /* 0x000000030c117227 */ /* 0x000fe200078e00ff */
[----:B------:R-:W-:Y:S02]  /*0680*/  LOP3.LUT R12, R8, 0x3fffffe, RZ, 0xc0, !PT ;  /* 0x03fffffe080c7812 */ /* 0x000fe400078ec0ff */
[-C--:B------:R-:W-:Y:S01]  /*0690*/  LEA.HI R16, R14, R14.reuse, RZ, 0x1 ;  /* 0x0000000e0e107211 */ /* 0x080fe200078f08ff */
[----:B------:R-:W-:Y:S01]  /*06a0*/  IMAD.MOV R11, RZ, RZ, -R17 ;  /* 0x000000ffff0b7224 */ /* 0x000fe200078e0a11 */
[----:B------:R-:W-:Y:S01]  /*06b0*/  SHF.R.S32.HI R9, RZ, 0x1f, R14 ;  /* 0x0000001fff097819 */ /* 0x000fe2000001140e */
[----:B------:R-:W-:Y:S01]  /*06c0*/  IMAD.IADD R12, R7, 0x1, -R12 ;  /* 0x00000001070c7824 */ /* 0x000fe200078e0a0c */
[----:B------:R-:W-:Y:S01]  /*06d0*/  LOP3.LUT R81, R16, 0x7fffffe, RZ, 0xc0, !PT ;  /* 0x07fffffe10517812 */ /* 0x000fe200078ec0ff */
[----:B------:R-:W-:Y:S01]  /*06e0*/  IMAD R11, R0, R11, R3 ;  /* 0x0000000b000b7224 */ /* 0x000fe200078e0203 */
[----:B------:R-:W-:-:S02]  /*06f0*/  LEA.HI R9, R9, R14, RZ, 0x3 ;  /* 0x0000000e09097211 */ /* 0x000fc400078f18ff */
[--C-:B------:R-:W-:Y:S01]  /*0700*/  SHF.R.S32.HI R25, RZ, 0x1, R16.reuse ;  /* 0x00000001ff197819 */ /* 0x100fe20000011410 */
[----:B------:R-:W-:Y:S01]  /*0710*/  IMAD.IADD R81, R14, 0x1, -R81 ;  /* 0x000000010e517824 */ /* 0x000fe200078e0a51 */
[----:B------:R-:W-:Y:S01]  /*0720*/  SHF.R.S32.HI R14, RZ, 0x1f, R19 ;  /* 0x0000001fff0e7819 */ /* 0x000fe20000011413 */
[----:B------:R-:W-:Y:S01]  /*0730*/  IMAD.SHL.U32 R9, R9, 0x20, RZ ;  /* 0x0000002009097824 */ /* 0x000fe200078e00ff */
[----:B------:R-:W-:Y:S02]  /*0740*/  SHF.R.S32.HI R16, RZ, 0x1f, R16 ;  /* 0x0000001fff107819 */ /* 0x000fe40000011410 */
[----:B------:R-:W-:Y:S01]  /*0750*/  ISETP.GT.U32.AND P1, PT, R0, R11, PT ;  /* 0x0000000b0000720c */ /* 0x000fe20003f24070 */
[----:B------:R-:W-:Y:S01]  /*0760*/  IMAD R6, R14, UR4, RZ ;  /* 0x000000040e067c24 */ /* 0x000fe2000f8e02ff */
[----:B------:R-:W-:Y:S02]  /*0770*/  LEA.HI R16, R16, R25, RZ, 0x2 ;  /* 0x0000001910107211 */ /* 0x000fe400078f10ff */
[----:B------:R-:W-:Y:S01]  /*0780*/  SHF.R.S32.HI R8, RZ, 0x1, R8 ;  /* 0x00000001ff087819 */ /* 0x000fe20000011408 */
[----:B------:R-:W-:Y:S01]  /*0790*/  IMAD R3, R19, UR5, R6 ;  /* 0x0000000513037c24 */ /* 0x000fe2000f8e0206 */
[----:B------:R-:W-:Y:S01]  /*07a0*/  LOP3.LUT R16, R16, 0xfffffffc, RZ, 0xc0, !PT ;  /* 0xfffffffc10107812 */ /* 0x000fe200078ec0ff */
[----:B------:R-:W1:Y:S01]  /*07b0*/  LDC.64 R6, c[0x0][0x248] ;  /* 0x00009200ff067b82 */ /* 0x000e620000000a00 */
[----:B------:R-:W-:Y:S01]  /*07c0*/  ULDC.64 UR4, c[0x0][0x258] ;  /* 0x0000960000047ab9 */ /* 0x000fe20000000a00 */
[----:B------:R-:W-:Y:S01]  /*07d0*/  IMAD.IADD R27, R27, 0x1, R3 ;  /* 0x000000011b1b7824 */ /* 0x000fe200078e0203 */
[----:B------:R-:W-:Y:S01]  /*07e0*/  LOP3.LUT R80, R9, 0xffffff00, RZ, 0xc0, !PT ;  /* 0xffffff0009507812 */ /* 0x000fe200078ec0ff */
[----:B------:R-:W-:-:S02]  /*07f0*/  IMAD.IADD R3, R25, 0x1, -R16 ;  /* 0x0000000119037824 */ /* 0x000fc400078e0a10 */
[----:B------:R-:W-:Y:S02]  /*0800*/  @!P1 IMAD.IADD R11, R11, 0x1, -R0 ;  /* 0x000000010b0b9824 */ /* 0x000fe400078e0a00 */
[----:B------:R-:W-:Y:S02]  /*0810*/  IMAD.SHL.U32 R16, R8, 0x40, RZ ;  /* 0x0000004008107824 */ /* 0x000fe400078e00ff */
[----:B------:R-:W-:Y:S01]  /*0820*/  @!P1 VIADD R17, R17, 0x1 ;  /* 0x0000000111119836 */ /* 0x000fe20000000000 */
[----:B------:R-:W-:Y:S01]  /*0830*/  ISETP.GE.U32.AND P2, PT, R11, R0, PT ;  /* 0x000000000b00720c */ /* 0x000fe20003f46070 */
[C---:B------:R-:W-:Y:S01]  /*0840*/  IMAD.WIDE.U32 R26, R23.reuse, UR4, R26 ;  /* 0x00000004171a7c25 */ /* 0x040fe2000f8e001a */
[----:B------:R-:W-:Y:S02]  /*0850*/  LOP3.LUT R11, R16, 0xc0, RZ, 0xc0, !PT ;  /* 0x000000c0100b7812 */ /* 0x000fe400078ec0ff */
[----:B------:R-:W-:Y:S02]  /*0860*/  SHF.R.S32.HI R0, RZ, 0x1f, R23 ;  /* 0x0000001fff007819 */ /* 0x000fe40000011417 */
[----:B------:R-:W-:-:S02]  /*0870*/  LOP3.LUT R16, R23, R10, RZ, 0x3c, !PT ;  /* 0x0000000a17107212 */ /* 0x000fc400078e3cff */
[----:B------:R-:W-:Y:S02]  /*0880*/  LOP3.LUT R4, R11, 0x8, R4, 0xf8, !PT ;  /* 0x000000080b047812 */ /* 0x000fe400078ef804 */
[----:B------:R-:W-:Y:S02]  /*0890*/  SHF.R.U32.HI R11, RZ, 0x3, R11 ;  /* 0x00000003ff0b7819 */ /* 0x000fe4000001160b */
[----:B------:R-:W-:Y:S01]  /*08a0*/  ISETP.GE.AND P0, PT, R16, RZ, PT ;  /* 0x000000ff1000720c */ /* 0x000fe20003f06270 */
[----:B------:R-:W-:Y:S01]  /*08b0*/  IMAD R16, R0, UR4, RZ ;  /* 0x0000000400107c24 */ /* 0x000fe2000f8e02ff */
[----:B------:R-:W-:Y:S01]  /*08c0*/  LOP3.LUT R0, R4, R11, RZ, 0x3c, !PT ;  /* 0x0000000b04007212 */ /* 0x000fe200078e3cff */
[----:B------:R-:W-:Y:S01]  /*08d0*/  @P2 VIADD R17, R17, 0x1 ;  /* 0x0000000111112836 */ /* 0x000fe20000000000 */
[----:B------:R-:W-:Y:S01]  /*08e0*/  ISETP.NE.AND P1, PT, R10, RZ, PT ;  /* 0x000000ff0a00720c */ /* 0x000fe20003f25270 */
[----:B------:R-:W-:Y:S01]  /*08f0*/  IMAD R11, R23, UR5, R16 ;  /* 0x00000005170b7c24 */ /* 0x000fe2000f8e0210 */
[----:B------:R-:W-:Y:S01]  /*0900*/  ULDC.64 UR4, c[0x0][0x238] ;  /* 0x00008e0000047ab9 */ /* 0x000fe20000000a00 */
[-C--:B-1----:R-:W-:Y:S01]  /*0910*/  IMAD R16, R5, R6.reuse, RZ ;  /* 0x0000000605107224 */ /* 0x082fe200078e02ff */
[----:B------:R-:W-:Y:S01]  /*0920*/  SHF.L.U64.HI R123, R6, 0x6, R7 ;  /* 0x00000006067b7819 */ /* 0x000fe20000010207 */
[----:B------:R-:W1:Y:S01]  /*0930*/  LDC.64 R4, c[0x0][0x240] ;  /* 0x00009000ff047b82 */ /* 0x000e620000000a00 */
[----:B------:R-:W-:-:S04]  /*0940*/  IMAD.WIDE.U32 R22, R13, R6, R134 ;  /* 0x000000060d167225 */ /* 0x000fc800078e0086 */
[----:B------:R-:W-:Y:S02]  /*0950*/  IMAD R16, R13, R7, R16 ;  /* 0x000000070d107224 */ /* 0x000fe400078e0210 */
[C---:B------:R-:W-:Y:S02]  /*0960*/  IMAD R18, R14.reuse, UR4, RZ ;  /* 0x000000040e127c24 */ /* 0x040fe4000f8e02ff */
[----:B------:R-:W-:Y:S02]  /*0970*/  IMAD.IADD R23, R23, 0x1, R16 ;  /* 0x0000000117177824 */ /* 0x000fe400078e0210 */
[----:B------:R-:W-:Y:S02]  /*0980*/  IMAD R14, R14, UR6, RZ ;  /* 0x000000060e0e7c24 */ /* 0x000fe4000f8e02ff */
[C---:B------:R-:W-:Y:S01]  /*0990*/  IMAD.WIDE.U32 R22, R19.reuse, UR6, R22 ;  /* 0x0000000613167c25 */ /* 0x040fe2000f8e0016 */
[----:B------:R-:W2:Y:S03]  /*09a0*/  S2UR UR6, SR_CgaCtaId ;  /* 0x00000000000679c3 */ /* 0x000ea60000008800 */
[----:B------:R-:W-:Y:S01]  /*09b0*/  @!P0 IMAD.MOV R17, RZ, RZ, -R17 ;  /* 0x000000ffff118224 */ /* 0x000fe200078e0a11 */
[----:B------:R-:W-:Y:S01]  /*09c0*/  @!P1 LOP3.LUT R17, RZ, R10, RZ, 0x33, !PT ;  /* 0x0000000aff119212 */ /* 0x000fe200078e33ff */
[----:B------:R-:W-:-:S02]  /*09d0*/  IMAD R13, R19, UR7, R14 ;  /* 0x00000007130d7c24 */ /* 0x000fc4000f8e020e */
[C---:B------:R-:W-:Y:S01]  /*09e0*/  IMAD R18, R19.reuse, UR5, R18 ;  /* 0x0000000513127c24 */ /* 0x040fe2000f8e0212 */
[----:B------:R-:W-:Y:S01]  /*09f0*/  SHF.R.S32.HI R10, RZ, 0x1f, R17 ;  /* 0x0000001fff0a7819 */ /* 0x000fe20000011411 */
[----:B------:R-:W-:Y:S01]  /*0a00*/  IMAD.WIDE.U32 R126, R19, UR4, R20 ;  /* 0x00000004137e7c25 */ /* 0x000fe2000f8e0014 */
[----:B------:R-:W-:-:S03]  /*0a10*/  ULDC.64 UR4, c[0x0][0x260] ;  /* 0x0000980000047ab9 */ /* 0x000fc60000000a00 */
[----:B------:R-:W-:Y:S02]  /*0a20*/  IMAD.IADD R27, R27, 0x1, R11 ;  /* 0x000000011b1b7824 */ /* 0x000fe400078e020b */
[----:B-1----:R-:W-:Y:S02]  /*0a30*/  IMAD R14, R137, R4, RZ ;  /* 0x00000004890e7224 */ /* 0x002fe400078e02ff */
[----:B------:R-:W-:Y:S01]  /*0a40*/  IMAD.IADD R23, R23, 0x1, R13 ;  /* 0x0000000117177824 */ /* 0x000fe200078e020d */
[----:B------:R-:W-:Y:S01]  /*0a50*/  SHF.R.S32.HI R13, RZ, 0x1f, R83 ;  /* 0x0000001fff0d7819 */ /* 0x000fe20000011453 */
[----:B------:R-:W-:Y:S02]  /*0a60*/  IMAD R16, R10, UR4, RZ ;  /* 0x000000040a107c24 */ /* 0x000fe4000f8e02ff */
[----:B------:R-:W-:Y:S02]  /*0a70*/  IMAD.IADD R127, R127, 0x1, R18 ;  /* 0x000000017f7f7824 */ /* 0x000fe400078e0212 */
[----:B------:R-:W-:-:S02]  /*0a80*/  IMAD R14, R136, R5, R14 ;  /* 0x00000005880e7224 */ /* 0x000fc400078e020e */
[----:B------:R-:W-:-:S04]  /*0a90*/  IMAD.WIDE.U32 R18, R136, R4, R26 ;  /* 0x0000000488127225 */ /* 0x000fc800078e001a */
[C---:B------:R-:W-:Y:S02]  /*0aa0*/  IMAD R131, R17.reuse, UR5, R16 ;  /* 0x0000000511837c24 */ /* 0x040fe4000f8e0210 */
[----:B------:R-:W-:Y:S01]  /*0ab0*/  IMAD.WIDE.U32 R128, R17, UR4, R22 ;  /* 0x0000000411807c25 */ /* 0x000fe2000f8e0016 */
[----:B------:R-:W-:Y:S02]  /*0ac0*/  ULDC.64 UR4, c[0x0][0x210] ;  /* 0x0000840000047ab9 */ /* 0x000fe40000000a00 */
[----:B------:R-:W-:Y:S01]  /*0ad0*/  LEA R20, P0, R18, UR4, 0x1 ;  /* 0x0000000412147c11 */ /* 0x000fe2000f8008ff */
[----:B------:R-:W-:Y:S01]  /*0ae0*/  IMAD.IADD R14, R19, 0x1, R14 ;  /* 0x00000001130e7824 */ /* 0x000fe200078e020e */
[----:B------:R-:W-:Y:S01]  /*0af0*/  UMOV UR4, 0x400 ;  /* 0x0000040000047882 */ /* 0x000fe20000000000 */
[----:B------:R-:W-:Y:S01]  /*0b00*/  IMAD.SHL.U32 R124, R6, 0x40, RZ ;  /* 0x00000040067c7824 */ /* 0x000fe200078e00ff */
[----:B------:R-:W-:Y:S01]  /*0b10*/  LEA R24, P1, R4, R20, 0x6 ;  /* 0x0000001404187211 */ /* 0x000fe200078230ff */
[----:B------:R-:W-:Y:S01]  /*0b20*/  IMAD R11, R123, R83, RZ ;  /* 0x000000537b0b7224 */ /* 0x000fe200078e02ff */
[----:B------:R-:W-:Y:S01]  /*0b30*/  LEA.HI.X R21, R18, UR5, R14, 0x1, P0 ;  /* 0x0000000512157c11 */ /* 0x000fe200080f0c0e */
[----:B------:R-:W-:Y:S01]  /*0b40*/  IMAD.IADD R131, R129, 0x1, R131 ;  /* 0x0000000181837824 */ /* 0x000fe200078e0283 */
[----:B--2---:R-:W-:Y:S01]  /*0b50*/  ULEA UR5, UR6, UR4, 0x18 ;  /* 0x0000000406057291 */ /* 0x004fe2000f8ec03f */
[----:B------:R-:W-:Y:S01]  /*0b60*/  IMAD.MOV.U32 R130, RZ, RZ, R128 ;  /* 0x000000ffff827224 */ /* 0x000fe200078e0080 */
[----:B------:R-:W-:Y:S01]  /*0b70*/  LEA.HI.X R25, R4, R21, R5, 0x6, P1 ;  /* 0x0000001504197211 */ /* 0x000fe200008f3405 */
[-C--:B------:R-:W-:Y:S01]  /*0b80*/  IMAD R11, R13, R124.reuse, R11 ;  /* 0x0000007c0d0b7224 */ /* 0x080fe200078e020b */
[----:B------:R-:W-:Y:S01]  /*0b90*/  ULDC.64 UR6, c[0x0][0x218] ;  /* 0x0000860000067ab9 */ /* 0x000fe20000000a00 */
[----:B------:R-:W-:Y:S01]  /*0ba0*/  IMAD.WIDE.U32 R18, R83, R124, R130 ;  /* 0x0000007c53127225 */ /* 0x000fe200078e0082 */
[----:B------:R-:W-:Y:S01]  /*0bb0*/  LEA R125, R125, UR5, 0x1 ;  /* 0x000000057d7d7c11 */ /* 0x000fe2000f8e08ff */
[----:B------:R-:W-:Y:S01]  /*0bc0*/  UIADD3 UR4, UR5, 0x3000, URZ ;  /* 0x0000300005047890 */ /* 0x000fe2000fffe03f */
[----:B------:R-:W-:Y:S01]  /*0bd0*/  LOP3.LUT P1, RZ, R3, 0x2, RZ, 0xc0, !PT ;  /* 0x0000000203ff7812 */ /* 0x000fe2000782c0ff */
[----:B------:R-:W-:Y:S01]  /*0be0*/  IMAD.IADD R11, R19, 0x1, R11 ;  /* 0x00000001130b7824 */ /* 0x000fe200078e020b */
[----:B------:R-:W-:Y:S01]  /*0bf0*/  LEA R22, P0, R18, UR6, 0x1 ;  /* 0x0000000612167c11 */ /* 0x000fe2000f8008ff */
[----:B------:R-:W-:Y:S01]  /*0c00*/  @!PT LDS RZ, [RZ] ;  /* 0x00000000fffff984 */ /* 0x000fe20000000800 */
[----:B------:R-:W-:Y:S01]  /*0c10*/  @!PT LDS RZ, [RZ] ;  /* 0x00000000fffff984 */ /* 0x000fe20000000800 */
[----:B------:R-:W-:Y:S01]  /*0c20*/  @!PT LDS RZ, [RZ] ;  /* 0x00000000fffff984 */ /* 0x000fe20000000800 */
[----:B------:R-:W-:Y:S01]  /*0c30*/  LDGSTS.E.BYPASS.LTC128B.128 [R125], desc[UR16][R20.64] ;  /* 0x00000000147d7fae */ /* 0x000fe2000b901d50 */
[----:B------:R-:W-:-:S02]  /*0c40*/  IMAD R10, R10, UR10, RZ ;  /* 0x0000000a0a0a7c24 */ /* 0x000fc4000f8e02ff */
[----:B------:R-:W-:Y:S01]  /*0c50*/  LEA.HI.X R23, R18, UR7, R11, 0x1, P0 ;  /* 0x0000000712177c11 */ /* 0x000fe200080f0c0b */
[----:B------:R-:W-:Y:S01]  /*0c60*/  LDGSTS.E.BYPASS.LTC128B.128 [R125+0x1000], desc[UR16][R20.64+0x40] ;  /* 0x01000040147d7fae */ /* 0x000fe2000b901d50 */
[----:B------:R-:W-:Y:S01]  /*0c70*/  IADD3 R26, P0, R124, R22, RZ ;  /* 0x000000167c1a7210 */ /* 0x000fe20007f1e0ff */
[----:B------:R-:W-:Y:S02]  /*0c80*/  IMAD R4, R13, UR8, RZ ;  /* 0x000000080d047c24 */ /* 0x000fe4000f8e02ff */
[----:B------:R-:W-:Y:S01]  /*0c90*/  LDGSTS.E.BYPASS.LTC128B.128 [R125+0x2000], desc[UR16][R20.64+0x80] ;  /* 0x02000080147d7fae */ /* 0x000fe2000b901d50 */
[----:B------:R-:W-:-:S03]  /*0ca0*/  IMAD.WIDE.U32 R126, R17, UR10, R126 ;  /* 0x0000000a117e7c25 */ /* 0x000fc6000f8e007e */
[----:B------:R-:W-:Y:S01]  /*0cb0*/  LDGSTS.E.BYPASS.LTC128B.128 [R125+0x800], desc[UR16][R24.64] ;  /* 0x00800000187d7fae */ /* 0x000fe2000b901d50 */
[----:B------:R-:W-:Y:S02]  /*0cc0*/  IMAD.X R27, R123, 0x1, R23, P0 ;  /* 0x000000017b1b7824 */ /* 0x000fe400000e0617 */
[----:B------:R-:W-:Y:S01]  /*0cd0*/  IMAD R17, R17, UR11, R10 ;  /* 0x0000000b11117c24 */ /* 0x000fe2000f8e020a */
[----:B------:R-:W-:Y:S01]  /*0ce0*/  LDGSTS.E.BYPASS.LTC128B.128 [R125+0x1800], desc[UR16][R24.64+0x40] ;  /* 0x01800040187d7fae */ /* 0x000fe2000b901d50 */
[C---:B------:R-:W-:Y:S01]  /*0cf0*/  IMAD.WIDE.U32 R18, R83.reuse, UR8, RZ ;  /* 0x0000000853127c25 */ /* 0x040fe2000f8e00ff */
[----:B------:R-:W-:Y:S02]  /*0d00*/  ULDC.64 UR10, c[0x0][0x220] ;  /* 0x00008800000a7ab9 */ /* 0x000fe40000000a00 */
[----:B------:R-:W-:Y:S01]  /*0d10*/  LDGSTS.E.BYPASS.LTC128B.128 [R125+0x2800], desc[UR16][R24.64+0x80] ;  /* 0x02800080187d7fae */ /* 0x000fe2000b901d50 */
[----:B------:R-:W-:Y:S01]  /*0d20*/  IMAD R5, R83, UR9, R4 ;  /* 0x0000000953057c24 */ /* 0x000fe2000f8e0204 */
[----:B------:R-:W-:Y:S01]  /*0d30*/  LEA R4, P0, R18, R126, 0x6 ;  /* 0x0000007e12047211 */ /* 0x000fe200078030ff */
[----:B------:R-:W-:Y:S01]  /*0d40*/  IMAD.SHL.U32 R10, R3, 0x40, RZ ;  /* 0x00000040030a7824 */ /* 0x000fe200078e00ff */
[----:B------:R-:W-:Y:S01]  /*0d50*/  LDGSTS.E.BYPASS.LTC128B.128 [R125+0x3000], desc[UR16][R22.64] ;  /* 0x03000000167d7fae */ /* 0x000fe2000b901d50 */
[----:B------:R-:W-:-:S02]  /*0d60*/  IMAD.IADD R5, R19, 0x1, R5 ;  /* 0x0000000113057824 */ /* 0x000fc400078e0205 */
[----:B------:R-:W-:Y:S01]  /*0d70*/  IMAD R11, R15, 0x8, R12 ;  /* 0x000000080f0b7824 */ /* 0x000fe200078e020c */
[----:B------:R-:W-:Y:S01]  /*0d80*/  LDGSTS.E.BYPASS.LTC128B.128 [R125+0x4000], desc[UR16][R22.64+0x40] ;  /* 0x04000040167d7fae */ /* 0x000fe2000b901d50 */
[----:B------:R-:W-:Y:S01]  /*0d90*/  IMAD.IADD R122, R127, 0x1, R17 ;  /* 0x000000017f7a7824 */ /* 0x000fe200078e0211 */
[----:B------:R-:W-:Y:S01]  /*0da0*/  LOP3.LUT R10, R10, 0xc0, RZ, 0xc0, !PT ;  /* 0x000000c00a0a7812 */ /* 0x000fe200078ec0ff */
[----:B------:R-:W-:Y:S01]  /*0db0*/  IMAD.SHL.U32 R15, R15, 0x8, RZ ;  /* 0x000000080f0f7824 */ /* 0x000fe200078e00ff */
[----:B------:R1:W-:Y:S01]  /*0dc0*/  LDGSTS.E.BYPASS.LTC128B.128 [R125+0x5000], desc[UR16][R22.64+0x80] ;  /* 0x05000080167d7fae */ /* 0x0003e2000b901d50 */
[----:B------:R-:W-:Y:S01]  /*0dd0*/  IMAD.U32 R0, R11, 0x20, R0 ;  /* 0x000000200b007824 */ /* 0x000fe200078e0000 */
[----:B------:R-:W-:Y:S02]  /*0de0*/  LEA.HI.X R19, R18, R122, R5, 0x6, P0 ;  /* 0x0000007a12137211 */ /* 0x000fe400000f3405 */
[----:B------:R-:W-:Y:S01]  /*0df0*/  LDGSTS.E.BYPASS.LTC128B.128 [R125+0x3800], desc[UR16][R26.64] ;  /* 0x038000001a7d7fae */ /* 0x000fe2000b901d50 */
[----:B------:R-:W-:-:S02]  /*0e00*/  LOP3.LUT R5, R10, 0x8, R15, 0xf8, !PT ;  /* 0x000000080a057812 */ /* 0x000fc400078ef80f */
[----:B------:R-:W-:Y:S01]  /*0e10*/  SHF.R.U32.HI R12, RZ, 0x3, R10 ;  /* 0x00000003ff0c7819 */ /* 0x000fe2000001160a */
[----:B------:R-:W-:Y:S01]  /*0e20*/  LDGSTS.E.BYPASS.LTC128B.128 [R125+0x4800], desc[UR16][R26.64+0x40] ;  /* 0x048000401a7d7fae */ /* 0x000fe2000b901d50 */
[----:B------:R-:W-:Y:S01]  /*0e30*/  IMAD R10, R85, 0x200, R80 ;  /* 0x00000200550a7824 */ /* 0x000fe200078e0250 */
[C---:B------:R-:W-:Y:S02]  /*0e40*/  LEA R14, P0, R4.reuse, UR10, 0x1 ;  /* 0x0000000a040e7c11 */ /* 0x040fe4000f8008ff */
[----:B------:R-:W-:Y:S01]  /*0e50*/  LDGSTS.E.BYPASS.LTC128B.128 [R125+0x5800], desc[UR16][R26.64+0x80] ;  /* 0x058000801a7d7fae */ /* 0x000fe2000b901d50 */
[----:B------:R-:W-:Y:S01]  /*0e60*/  LOP3.LUT R5, R5, R12, RZ, 0x3c, !PT ;  /* 0x0000000c05057212 */ /* 0x000fe200078e3cff */
[----:B------:R-:W-:Y:S01]  /*0e70*/  IMAD R10, R81, 0x20, R10 ;  /* 0x00000020510a7824 */ /* 0x000fe200078e020a */
[----:B------:R-:W-:Y:S01]  /*0e80*/  LEA.HI.X R15, R4, UR11, R19, 0x1, P0 ;  /* 0x0000000b040f7c11 */ /* 0x000fe200080f0c13 */
[----:B------:R-:W0:Y:S01]  /*0e90*/  LDGDEPBAR ;  /* 0x00000000000079af */ /* 0x000e220000000000 */
[----:B------:R-:W-:Y:S01]  /*0ea0*/  IADD3 R12, P0, R14, UR14, RZ ;  /* 0x0000000e0e0c7c10 */ /* 0x000fe2000ff1e0ff */
[----:B------:R-:W-:Y:S01]  /*0eb0*/  IMAD.IADD R121, R5, 0x1, R10 ;  /* 0x0000000105797824 */ /* 0x000fe200078e020a */
[----:B------:R-:W-:Y:S01]  /*0ec0*/  LEA R87, R0, UR5, 0x1 ;  /* 0x0000000500577c11 */ /* 0x000fe2000f8e08ff */
[----:B------:R-:W-:Y:S01]  /*0ed0*/  IMAD.MOV.U32 R4, RZ, RZ, 0x20 ;  /* 0x00000020ff047424 */ /* 0x000fe200078e00ff */
[----:B------:R-:W-:-:S02]  /*0ee0*/  IADD3.X R13, R15, UR15, RZ, P0, !PT ;  /* 0x0000000f0f0d7c10 */ /* 0x000fc400087fe4ff */
[----:B------:R-:W-:Y:S02]  /*0ef0*/  LEA R121, R121, UR5, 0x1 ;  /* 0x0000000579797c11 */ /* 0x000fe4000f8e08ff */
[----:B------:R-:W-:Y:S02]  /*0f00*/  LOP3.LUT P0, RZ, R8, 0x2, RZ, 0xc0, !PT ;  /* 0x0000000208ff7812 */ /* 0x000fe4000780c0ff */
[----:B------:R-:W-:Y:S02]  /*0f10*/  LEA R120, R0, UR4, 0x1 ;  /* 0x0000000400787c11 */ /* 0x000fe4000f8e08ff */
[C---:B------:R-:W-:Y:S02]  /*0f20*/  SEL R3, R4.reuse, 0xffffffe0, !P0 ;  /* 0xffffffe004037807 */ /* 0x040fe40004000000 */
[----:B------:R-:W-:-:S03]  /*0f30*/  SEL R4, R4, 0xffffffe0, !P1 ;  /* 0xffffffe004047807 */ /* 0x000fc60004800000 */
[----:B------:R-:W-:Y:S01]  /*0f40*/  IMAD.IADD R118, R120, 0x1, R3 ;  /* 0x0000000178767824 */ /* 0x000fe200078e0203 */
[----:B------:R-:W-:Y:S01]  /*0f50*/  LOP3.LUT R3, R86, 0xffffffe0, RZ, 0xc0, !PT ;  /* 0xffffffe056037812 */ /* 0x000fe200078ec0ff */
[----:B------:R-:W-:Y:S01]  /*0f60*/  IMAD.IADD R119, R121, 0x1, R4 ;  /* 0x0000000179777824 */ /* 0x000fe200078e0204 */
[----:B------:R-:W-:-:S04]  /*0f70*/  DEPBAR.LE SB0, 0x0 ;  /* 0x000080000000791a */ /* 0x000fc80000000000 */
[----:B------:R-:W-:Y:S01]  /*0f80*/  BAR.SYNC.DEFER_BLOCKING 0x0 ;  /* 0x0000000000007b1d */ /* 0x000fe20000010000 */
[C---:B------:R-:W-:Y:S02]  /*0f90*/  IMAD.IADD R3, R82.reuse, 0x1, -R3 ;  /* 0x0000000152037824 */ /* 0x040fe400078e0a03 */
[----:B------:R-:W-:-:S03]  /*0fa0*/  IMAD.SHL.U32 R82, R82, 0x2, RZ ;  /* 0x0000000252527824 */ /* 0x000fc600078e00ff */
[----:B------:R-:W-:Y:S02]  /*0fb0*/  SHF.R.S32.HI R132, RZ, 0x1f, R3 ;  /* 0x0000001fff847819 */ /* 0x000fe40000011403 */
[----:B------:R-:W-:Y:S02]  /*0fc0*/  LOP3.LUT R82, R82, 0x6, RZ, 0xc0, !PT ;  /* 0x0000000652527812 */ /* 0x000fe400078ec0ff */
[----:B------:R-:W-:Y:S01]  /*0fd0*/  LEA.HI R132, R132, R3, RZ, 0x2 ;  /* 0x0000000384847211 */ /* 0x000fe200078f10ff */
[----:B------:R-:W-:Y:S02]  /*0fe0*/  IMAD R3, R85, 0x10, R88 ;  /* 0x0000001055037824 */ /* 0x000fe400078e0258 */
[----:B------:R-:W-:Y:S01]  /*0ff0*/  IMAD R83, R83, 0x40, R82 ;  /* 0x0000004053537824 */ /* 0x000fe200078e0252 */
[----:B------:R-:W-:-:S04]  /*1000*/  SHF.R.S32.HI R132, RZ, 0x2, R132 ;  /* 0x00000002ff847819 */ /* 0x000fc80000011484 */
[----:B------:R-:W-:-:S04]  /*1010*/  IADD3 R3, R3, 0x1, R132 ;  /* 0x0000000103037810 */ /* 0x000fc80007ffe084 */
[----:B------:R-:W-:Y:S01]  /*1020*/  IADD3 R3, R2, -UR13, R3 ;  /* 0x8000000d02037c10 */ /* 0x000fe2000fffe003 */
        /* <DEDUP_REMOVED lines=10> */
[----:B------:R-:W3:Y:S04]  /*10d0*/  LDSM.16.M88.4 R36, [R87+0x3000] ;  /* 0x003000005724783b */ /* 0x000ee80000000200 */
[----:B------:R-:W4:Y:S04]  /*10e0*/  LDSM.16.M88.4 R28, [R87+0x3400] ;  /* 0x00340000571c783b */ /* 0x000f280000000200 */
[----:B-1----:R-:W1:Y:S04]  /*10f0*/  LDSM.16.M88.4 R20, [R87+0x3800] ;  /* 0x003800005714783b */ /* 0x002e680000000200 */
[----:B------:R-:W5:Y:S04]  /*1100*/  LDSM.16.M88.4 R8, [R87+0x3c00] ;  /* 0x003c00005708783b */ /* 0x000f680000000200 */
[----:B------:R-:W-:Y:S04]  /*1110*/  LDSM.16.M88.4 R44, [R119] ;  /* 0x00000000772c783b */ /* 0x000fe80000000200 */
[----:B------:R-:W5:Y:S04]  /*1120*/  LDSM.16.M88.4 R60, [R118] ;  /* 0x00000000763c783b */ /* 0x000f680000000200 */
[----:B------:R-:W5:Y:S04]  /*1130*/  LDSM.16.M88.4 R56, [R118+0x400] ;  /* 0x000400007638783b */ /* 0x000f680000000200 */
[----:B------:R-:W5:Y:S04]  /*1140*/  LDSM.16.M88.4 R52, [R118+0x800] ;  /* 0x000800007634783b */ /* 0x000f680000000200 */
[----:B------:R-:W-:Y:S04]  /*1150*/  LDSM.16.M88.4 R76, [R121+0x1000] ;  /* 0x00100000794c783b */ /* 0x000fe80000000200 */
[----:B------:R-:W5:Y:S01]  /*1160*/  LDSM.16.M88.4 R16, [R87+0x4000] ;  /* 0x004000005710783b */ /* 0x000f620000000200 */
[C---:B---3--:R-:W-:Y:S03]  /*1170*/  HMMA.16816.F32 R40, R64.reuse, R36, RZ ;  /* 0x000000244028723c */ /* 0x048fe600000018ff */
[----:B------:R-:W-:Y:S04]  /*1180*/  LDSM.16.M88.4 R48, [R118+0xc00] ;  /* 0x000c00007630783b */ /* 0x000fe80000000200 */
[----:B--2---:R-:W-:Y:S01]  /*1190*/  LDSM.16.M88.4 R12, [R87+0x4800] ;  /* 0x00480000570c783b */ /* 0x004fe20000000200 */
[C---:B------:R-:W-:Y:S03]  /*11a0*/  HMMA.16816.F32 R36, R64.reuse, R38, RZ ;  /* 0x000000264024723c */ /* 0x040fe600000018ff */
[----:B------:R-:W-:Y:S03]  /*11b0*/  LDSM.16.M88.4 R72, [R87+0x4c00] ;  /* 0x004c00005748783b */ /* 0x000fe60000000200 */
[C---:B----4-:R-:W-:Y:S01]  /*11c0*/  HMMA.16816.F32 R32, R64.reuse, R28, RZ ;  /* 0x0000001c4020723c */ /* 0x050fe200000018ff */
[----:B------:R-:W0:Y:S05]  /*11d0*/  LDGDEPBAR ;  /* 0x00000000000079af */ /* 0x000e2a0000000000 */
[C---:B------:R-:W-:Y:S06]  /*11e0*/  HMMA.16816.F32 R28, R64.reuse, R30, RZ ;  /* 0x0000001e401c723c */ /* 0x040fec00000018ff */
[C---:B-1----:R-:W-:Y:S06]  /*11f0*/  HMMA.16816.F32 R24, R64.reuse, R20, RZ ;  /* 0x000000144018723c */ /* 0x042fec00000018ff */
[C---:B------:R-:W-:Y:S06]  /*1200*/  HMMA.16816.F32 R20, R64.reuse, R22, RZ ;  /* 0x000000164014723c */ /* 0x040fec00000018ff */
[C---:B-----5:R-:W-:Y:S06]  /*1210*/  HMMA.16816.F32 R68, R64.reuse, R8, RZ ;  /* 0x000000084044723c */ /* 0x060fec00000018ff */
[----:B------:R-:W-:Y:S01]  /*1220*/  HMMA.16816.F32 R64, R64, R10, RZ ;  /* 0x0000000a4040723c */ /* 0x000fe200000018ff */
[----:B------:R-:W1:Y:S05]  /*1230*/  LDSM.16.M88.4 R8, [R87+0x4400] ;  /* 0x004400005708783b */ /* 0x000e6a0000000200 */
[C---:B------:R-:W-:Y:S06]  /*1240*/  HMMA.16816.F32 R40, R44.reuse, R60, R40 ;  /* 0x0000003c2c28723c */ /* 0x040fec0000001828 */
[C---:B------:R-:W-:Y:S01]  /*1250*/  HMMA.16816.F32 R36, R44.reuse, R62, R36 ;  /* 0x0000003e2c24723c */ /* 0x040fe20000001824 */
[----:B------:R-:W-:Y:S05]  /*1260*/  LDSM.16.M88.4 R60, [R119+0x1000] ;  /* 0x00100000773c783b */ /* 0x000fea0000000200 */
[C---:B------:R-:W-:Y:S06]  /*1270*/  HMMA.16816.F32 R32, R44.reuse, R56, R32 ;  /* 0x000000382c20723c */ /* 0x040fec0000001820 */
[C---:B------:R-:W-:Y:S01]  /*1280*/  HMMA.16816.F32 R28, R44.reuse, R58, R28 ;  /* 0x0000003a2c1c723c */ /* 0x040fe2000000181c */
[----:B------:R-:W2:Y:S05]  /*1290*/  LDSM.16.M88.4 R56, [R118+0x1000] ;  /* 0x001000007638783b */ /* 0x000eaa0000000200 */
[C---:B------:R-:W-:Y:S06]  /*12a0*/  HMMA.16816.F32 R24, R44.reuse, R52, R24 ;  /* 0x000000342c18723c */ /* 0x040fec0000001818 */
[----:B------:R-:W-:Y:S01]  /*12b0*/  HMMA.16816.F32 R20, R44, R54, R20 ;  /* 0x000000362c14723c */ /* 0x000fe20000001814 */
[----:B------:R-:W3:Y:S05]  /*12c0*/  LDSM.16.M88.4 R52, [R118+0x1400] ;  /* 0x001400007634783b */ /* 0x000eea0000000200 */
[C---:B------:R-:W-:Y:S06]  /*12d0*/  HMMA.16816.F32 R40, R76.reuse, R16, R40 ;  /* 0x000000104c28723c */ /* 0x040fec0000001828 */
[C---:B------:R-:W-:Y:S01]  /*12e0*/  HMMA.16816.F32 R36, R76.reuse, R18, R36 ;  /* 0x000000124c24723c */ /* 0x040fe20000001824 */
[----:B------:R-:W-:Y:S05]  /*12f0*/  LDSM.16.M88.4 R16, [R87+0x5000] ;  /* 0x005000005710783b */ /* 0x000fea0000000200 */
[C---:B-1----:R-:W-:Y:S06]  /*1300*/  HMMA.16816.F32 R32, R76.reuse, R8, R32 ;  /* 0x000000084c20723c */ /* 0x042fec0000001820 */
[----:B------:R-:W-:Y:S01]  /*1310*/  HMMA.16816.F32 R28, R76, R10, R28 ;  /* 0x0000000a4c1c723c */ /* 0x000fe2000000181c */
[----:B------:R-:W1:Y:S05]  /*1320*/  LDSM.16.M88.4 R8, [R121+0x2000] ;  /* 0x002000007908783b */ /* 0x000e6a0000000200 */
[C---:B------:R-:W-:Y:S06]  /*1330*/  HMMA.16816.F32 R68, R44.reuse, R48, R68 ;  /* 0x000000302c44723c */ /* 0x040fec0000001844 */
[----:B------:R-:W-:Y:S01]  /*1340*/  HMMA.16816.F32 R64, R44, R50, R64 ;  /* 0x000000322c40723c */ /* 0x000fe20000001840 */
[----:B------:R-:W4:Y:S04]  /*1350*/  LDSM.16.M88.4 R48, [R118+0x1800] ;  /* 0x001800007630783b */ /* 0x000f280000000200 */
[----:B------:R-:W-:Y:S01]  /*1360*/  LDSM.16.M88.4 R44, [R118+0x1c00] ;  /* 0x001c0000762c783b */ /* 0x000fe20000000200 */
[C---:B------:R-:W-:Y:S06]  /*1370*/  HMMA.16816.F32 R24, R76.reuse, R12, R24 ;  /* 0x0000000c4c18723c */ /* 0x040fec0000001818 */
[----:B------:R-:W-:Y:S01]  /*1380*/  HMMA.16816.F32 R20, R76, R14, R20 ;  /* 0x0000000e4c14723c */ /* 0x000fe20000001814 */
[----:B------:R-:W5:Y:S05]  /*1390*/  LDSM.16.M88.4 R12, [R87+0x5400] ;  /* 0x00540000570c783b */ /* 0x000f6a0000000200 */
[C---:B--2---:R-:W-:Y:S06]  /*13a0*/  HMMA.16816.F32 R40, R60.reuse, R56, R40 ;  /* 0x000000383c28723c */ /* 0x044fec0000001828 */
[C---:B------:R-:W-:Y:S01]  /*13b0*/  HMMA.16816.F32 R36, R60.reuse, R58, R36 ;  /* 0x0000003a3c24723c */ /* 0x040fe20000001824 */
[----:B------:R-:W-:Y:S05]  /*13c0*/  LDSM.16.M88.4 R56, [R87+0x5800] ;  /* 0x005800005738783b */ /* 0x000fea0000000200 */
[----:B---3--:R-:W-:Y:S06]  /*13d0*/  HMMA.16816.F32 R32, R60, R52, R32 ;  /* 0x000000343c20723c */ /* 0x008fec0000001820 */
[C---:B------:R-:W-:Y:S06]  /*13e0*/  HMMA.16816.F32 R68, R76.reuse, R72, R68 ;  /* 0x000000484c44723c */ /* 0x040fec0000001844 */
[----:B------:R-:W-:Y:S01]  /*13f0*/  HMMA.16816.F32 R64, R76, R74, R64 ;  /* 0x0000004a4c40723c */ /* 0x000fe20000001840 */
[----:B------:R-:W-:Y:S05]  /*1400*/  LDSM.16.M88.4 R72, [R119+0x2000] ;  /* 0x002000007748783b */ /* 0x000fea0000000200 */
[C---:B-1----:R-:W-:Y:S06]  /*1410*/  HMMA.16816.F32 R40, R8.reuse, R16, R40 ;  /* 0x000000100828723c */ /* 0x042fec0000001828 */
[----:B------:R-:W-:Y:S01]  /*1420*/  HMMA.16816.F32 R36, R8, R18, R36 ;  /* 0x000000120824723c */ /* 0x000fe20000001824 */
[----:B------:R-:W1:Y:S05]  /*1430*/  LDSM.16.M88.4 R16, [R118+0x2400] ;  /* 0x002400007610783b */ /* 0x000e6a0000000200 */
[C---:B----4-:R-:W-:Y:S01]  /*1440*/  HMMA.16816.F32 R76, R60.reuse, R48, R24 ;  /* 0x000000303c4c723c */ /* 0x050fe20000001818 */
[----:B------:R-:W2:Y:S05]  /*1450*/  LDSM.16.M88.4 R24, [R118+0x2000] ;  /* 0x002000007618783b */ /* 0x000eaa0000000200 */
[----:B------:R-:W-:Y:S01]  /*1460*/  HMMA.16816.F32 R52, R60, R54, R28 ;  /* 0x000000363c34723c */ /* 0x000fe2000000181c */
[----:B------:R-:W3:Y:S05]  /*1470*/  LDSM.16.M88.4 R28, [R87+0x5c00] ;  /* 0x005c0000571c783b */ /* 0x000eea0000000200 */
[----:B-----5:R-:W-:Y:S06]  /*1480*/  HMMA.16816.F32 R32, R8, R12, R32 ;  /* 0x0000000c0820723c */ /* 0x020fec0000001820 */
[C---:B------:R-:W-:Y:S06]  /*1490*/  HMMA.16816.F32 R68, R60.reuse, R44, R68 ;  /* 0x0000002c3c44723c */ /* 0x040fec0000001844 */
[C---:B------:R-:W-:Y:S06]  /*14a0*/  HMMA.16816.F32 R20, R60.reuse, R50, R20 ;  /* 0x000000323c14723c */ /* 0x040fec0000001814 */
[----:B------:R-:W-:Y:S06]  /*14b0*/  HMMA.16816.F32 R64, R60, R46, R64 ;  /* 0x0000002e3c40723c */ /* 0x000fec0000001840 */
[----:B------:R-:W-:Y:S01]  /*14c0*/  HMMA.16816.F32 R52, R8, R14, R52 ;  /* 0x0000000e0834723c */ /* 0x000fe20000001834 */
[----:B------:R-:W4:Y:S05]  /*14d0*/  LDSM.16.M88.4 R12, [R118+0x2800] ;  /* 0x00280000760c783b */ /* 0x000f2a0000000200 */
[C---:B-1----:R-:W-:Y:S06]  /*14e0*/  HMMA.16816.F32 R32, R72.reuse, R16, R32 ;  /* 0x000000104820723c */ /* 0x042fec0000001820 */
[----:B--2---:R-:W-:Y:S01]  /*14f0*/  HMMA.16816.F32 R36, R72, R26, R36 ;  /* 0x0000001a4824723c */ /* 0x004fe20000001824 */
[----:B------:R-:W-:-:S05]  /*1500*/  VIADD R17, R83, 0x8 ;  /* 0x0000000853117836 */ /* 0x000fca0000000000 */
[----:B---3--:R-:W-:Y:S06]  /*1510*/  HMMA.16816.F32 R68, R8, R28, R68 ;  /* 0x0000001c0844723c */ /* 0x008fec0000001844 */
[----:B------:R-:W-:Y:S01]  /*1520*/  HMMA.16816.F32 R40, R72, R24, R40 ;  /* 0x000000184828723c */ /* 0x000fe20000001828 */
[----:B------:R-:W-:Y:S01]  /*1530*/  VIADD R29, R3, UR12 ;  /* 0x0000000c031d7c36 */ /* 0x000fe20008000000 */
[----:B------:R-:W1:Y:S01]  /*1540*/  LDSM.16.M88.4 R24, [R118+0x2c00] ;  /* 0x002c00007618783b */ /* 0x000e620000000200 */
[----:B------:R-:W-:Y:S01]  /*1550*/  VIADD R3, R83, 0x1 ;  /* 0x0000000153037836 */ /* 0x000fe20000000000 */
[----:B------:R-:W-:-:S04]  /*1560*/  DEPBAR.LE SB0, 0x0 ;  /* 0x000080000000791a */ /* 0x000fc80000000000 */
[C---:B------:R-:W-:Y:S01]  /*1570*/  HMMA.16816.F32 R76, R8.reuse, R56, R76 ;  /* 0x00000038084c723c */ /* 0x040fe2000000184c */
[C---:B------:R-:W-:Y:S02]  /*1580*/  VIMNMX R0, R29.reuse, R2, PT ;  /* 0x000000021d007248 */ /* 0x040fe40003fe0100 */
[----:B------:R-:W-:Y:S01]  /*1590*/  VIADDMNMX R2, R29, 0x8, R2, PT ;  /* 0x000000081d027846 */ /* 0x000fe20003800102 */
[----:B------:R-:W-:Y:S01]  /*15a0*/  VIADD R29, R83, 0x29 ;  /* 0x00000029531d7836 */ /* 0x000fe20000000000 */
[C---:B------:R-:W-:Y:S01]  /*15b0*/  ISETP.GE.AND P6, PT, R3.reuse, R0, PT ;  /* 0x000000000300720c */ /* 0x040fe20003fc6270 */
[C---:B------:R-:W-:Y:S01]  /*15c0*/  HMMA.16816.F32 R20, R8.reuse, R58, R20 ;  /* 0x0000003a0814723c */ /* 0x040fe20000001814 */
[-C--:B------:R-:W-:Y:S01]  /*15d0*/  ISETP.GE.AND P3, PT, R3, R2.reuse, PT ;  /* 0x000000020300720c */ /* 0x080fe20003f66270 */
[----:B------:R-:W-:Y:S01]  /*15e0*/  VIADD R3, R83, 0x9 ;  /* 0x0000000953037836 */ /* 0x000fe20000000000 */
[C---:B------:R-:W-:Y:S02]  /*15f0*/  ISETP.GE.AND P4, PT, R17.reuse, R2, PT ;  /* 0x000000021100720c */ /* 0x040fe40003f86270 */
[-C--:B------:R-:W-:Y:S01]  /*1600*/  ISETP.GE.AND P1, PT, R17, R0.reuse, PT ;  /* 0x000000001100720c */ /* 0x080fe20003f26270 */
[----:B------:R-:W-:Y:S01]  /*1610*/  HMMA.16816.F32 R64, R8, R30, R64 ;  /* 0x0000001e0840723c */ /* 0x000fe20000001840 */
[----:B------:R-:W-:-:S02]  /*1620*/  ISETP.GE.AND P0, PT, R3, R0, PT ;  /* 0x000000000300720c */ /* 0x000fc40003f06270 */
[----:B------:R-:W-:Y:S02]  /*1630*/  ISETP.GE.AND P2, PT, R3, R2, PT ;  /* 0x000000020300720c */ /* 0x000fe40003f46270 */
[----:B------:R-:W-:Y:S01]  /*1640*/  FSEL R3, R38, -INF , !P4 ;  /* 0xff80000026037808 */ /* 0x000fe20006000000 */
[C---:B------:R-:W-:Y:S01]  /*1650*/  HMMA.16816.F32 R52, R72.reuse, R18, R52 ;  /* 0x000000124834723c */ /* 0x040fe20000001834 */
[----:B------:R-:W-:Y:S01]  /*1660*/  VIADD R11, R83, 0x10 ;  /* 0x00000010530b7836 */ /* 0x000fe20000000000 */
[----:B------:R-:W-:Y:S01]  /*1670*/  FSEL R8, R37, -INF , !P0 ;  /* 0xff80000025087808 */ /* 0x000fe20004000000 */
[C---:B------:R-:W-:Y:S01]  /*1680*/  VIADD R9, R83.reuse, 0x11 ;  /* 0x0000001153097836 */ /* 0x040fe20000000000 */
[----:B------:R-:W-:Y:S01]  /*1690*/  FSEL R36, R36, -INF , !P1 ;  /* 0xff80000024247808 */ /* 0x000fe20004800000 */
[----:B------:R-:W-:Y:S01]  /*16a0*/  VIADD R31, R83, 0x28 ;  /* 0x00000028531f7836 */ /* 0x000fe20000000000 */
[-C--:B------:R-:W-:Y:S01]  /*16b0*/  ISETP.GE.AND P5, PT, R11, R0.reuse, PT ;  /* 0x000000000b00720c */ /* 0x080fe20003fa6270 */
[----:B----4-:R-:W-:Y:S01]  /*16c0*/  HMMA.16816.F32 R76, R72, R12, R76 ;  /* 0x0000000c484c723c */ /* 0x010fe2000000184c */
[----:B------:R-:W-:Y:S01]  /*16d0*/  ISETP.GE.AND P4, PT, R9, R0, PT ;  /* 0x000000000900720c */ /* 0x000fe20003f86270 */
[----:B------:R-:W-:Y:S01]  /*16e0*/  VIADD R19, R83, 0x38 ;  /* 0x0000003853137836 */ /* 0x000fe20000000000 */
[----:B------:R-:W-:-:S02]  /*16f0*/  FSEL R32, R32, -INF , !P5 ;  /* 0xff80000020207808 */ /* 0x000fc40006800000 */
[----:B------:R-:W-:Y:S01]  /*1700*/  ISETP.GE.AND P5, PT, R83, R0, PT ;  /* 0x000000005300720c */ /* 0x000fe20003fa6270 */
[C---:B------:R-:W-:Y:S01]  /*1710*/  HMMA.16816.F32 R20, R72.reuse, R14, R20 ;  /* 0x0000000e4814723c */ /* 0x040fe20000001814 */
[-C--:B------:R-:W-:Y:S01]  /*1720*/  ISETP.GE.AND P0, PT, R9, R2.reuse, PT ;  /* 0x000000020900720c */ /* 0x080fe20003f06270 */
[----:B------:R-:W-:Y:S01]  /*1730*/  VIADD R9, R83, 0x18 ;  /* 0x0000001853097836 */ /* 0x000fe20000000000 */
[----:B------:R-:W-:Y:S01]  /*1740*/  ISETP.GE.AND P1, PT, R11, R2, PT ;  /* 0x000000020b00720c */ /* 0x000fe20003f26270 */
[----:B------:R-:W-:Y:S01]  /*1750*/  VIADD R11, R83, 0x19 ;  /* 0x00000019530b7836 */ /* 0x000fe20000000000 */
[----:B------:R-:W-:Y:S01]  /*1760*/  FSEL R10, R41, -INF , !P6 ;  /* 0xff800000290a7808 */ /* 0x000fe20007000000 */
[----:B-1----:R-:W-:Y:S01]  /*1770*/  HMMA.16816.F32 R68, R72, R24, R68 ;  /* 0x000000184844723c */ /* 0x002fe20000001844 */
[----:B------:R-:W-:Y:S02]  /*1780*/  FSEL R40, R40, -INF , !P5 ;  /* 0xff80000028287808 */ /* 0x000fe40006800000 */
[----:B------:R-:W-:-:S02]  /*1790*/  FSEL R39, R39, -INF , !P2 ;  /* 0xff80000027277808 */ /* 0x000fc40005000000 */
[C---:B------:R-:W-:Y:S01]  /*17a0*/  ISETP.GE.AND P6, PT, R9.reuse, R0, PT ;  /* 0x000000000900720c */ /* 0x040fe20003fc6270 */
[----:B------:R-:W-:Y:S01]  /*17b0*/  HMMA.16816.F32 R64, R72, R26, R64 ;  /* 0x0000001a4840723c */ /* 0x000fe20000001840 */
[----:B------:R-:W-:Y:S01]  /*17c0*/  ISETP.GE.AND P2, PT, R9, R2, PT ;  /* 0x000000020900720c */ /* 0x000fe20003f46270 */
[----:B------:R-:W-:Y:S01]  /*17d0*/  VIADD R25, R83, 0x31 ;  /* 0x0000003153197836 */ /* 0x000fe20000000000 */
[----:B------:R-:W-:Y:S02]  /*17e0*/  FSEL R9, R34, -INF , !P1 ;  /* 0xff80000022097808 */ /* 0x000fe40004800000 */
[----:B------:R-:W-:Y:S01]  /*17f0*/  FSEL R12, R33, -INF , !P4 ;  /* 0xff800000210c7808 */ /* 0x000fe20006000000 */
[C---:B------:R-:W-:Y:S01]  /*1800*/  VIADD R33, R83.reuse, 0x21 ;  /* 0x0000002153217836 */ /* 0x040fe20000000000 */
[----:B------:R-:W-:Y:S01]  /*1810*/  FMNMX.FTZ R17, R40, R10, !PT ;  /* 0x0000000a28117209 */ /* 0x000fe20007810000 */
[----:B------:R-:W-:Y:S01]  /*1820*/  VIADD R27, R83, 0x30 ;  /* 0x00000030531b7836 */ /* 0x000fe20000000000 */
[----:B------:R-:W-:Y:S01]  /*1830*/  BAR.SYNC.DEFER_BLOCKING 0x0 ;  /* 0x0000000000007b1d */ /* 0x000fe20000010000 */
[----:B------:R-:W-:-:S02]  /*1840*/  ISETP.GE.AND P1, PT, R11, R0, PT ;  /* 0x000000000b00720c */ /* 0x000fc40003f26270 */
[----:B------:R-:W-:Y:S01]  /*1850*/  ISETP.GE.AND P4, PT, R11, R2, PT ;  /* 0x000000020b00720c */ /* 0x000fe20003f86270 */
[----:B------:R-:W-:Y:S01]  /*1860*/  VIADD R11, R83, 0x20 ;  /* 0x00000020530b7836 */ /* 0x000fe20000000000 */
[----:B------:R-:W-:Y:S02]  /*1870*/  FMNMX.FTZ R17, R36, R17, !PT ;  /* 0x0000001124117209 */ /* 0x000fe40007810000 */
[----:B------:R-:W-:Y:S02]  /*1880*/  FSEL R13, R35, -INF , !P0 ;  /* 0xff800000230d7808 */ /* 0x000fe40004000000 */
[----:B------:R-:W-:Y:S02]  /*1890*/  FSEL R15, R43, -INF , !P3 ;  /* 0xff8000002b0f7808 */ /* 0x000fe40005800000 */
[C---:B------:R-:W-:Y:S02]  /*18a0*/  ISETP.GE.AND P0, PT, R11.reuse, R0, PT ;  /* 0x000000000b00720c */ /* 0x040fe40003f06270 */
[----:B------:R-:W-:-:S02]  /*18b0*/  ISETP.GE.AND P3, PT, R11, R2, PT ;  /* 0x000000020b00720c */ /* 0x000fc40003f66270 */
[----:B------:R-:W-:Y:S02]  /*18c0*/  FMNMX.FTZ R11, R8, R17, !PT ;  /* 0x00000011080b7209 */ /* 0x000fe40007810000 */
[----:B------:R-:W-:Y:S02]  /*18d0*/  FSEL R52, R52, -INF , !P6 ;  /* 0xff80000034347808 */ /* 0x000fe40007000000 */
[----:B------:R-:W-:Y:S02]  /*18e0*/  FMNMX.FTZ R11, R32, R11, !PT ;  /* 0x0000000b200b7209 */ /* 0x000fe40007810000 */
[----:B------:R-:W-:Y:S02]  /*18f0*/  FSEL R14, R53, -INF , !P1 ;  /* 0xff800000350e7808 */ /* 0x000fe40004800000 */
[----:B------:R-:W-:Y:S02]  /*1900*/  FMNMX.FTZ R11, R12, R11, !PT ;  /* 0x0000000b0c0b7209 */ /* 0x000fe40007810000 */
[C---:B------:R-:W-:Y:S01]  /*1910*/  ISETP.GE.AND P5, PT, R83.reuse, R2, PT ;  /* 0x000000025300720c */ /* 0x040fe20003fa6270 */
[----:B------:R-:W-:Y:S01]  /*1920*/  VIADD R83, R83, 0x39 ;  /* 0x0000003953537836 */ /* 0x000fe20000000000 */
[----:B------:R-:W-:-:S02]  /*1930*/  FMNMX.FTZ R11, R52, R11, !PT ;  /* 0x0000000b340b7209 */ /* 0x000fc40007810000 */
[-C--:B------:R-:W-:Y:S02]  /*1940*/  ISETP.GE.AND P1, PT, R33, R0.reuse, PT ;  /* 0x000000002100720c */ /* 0x080fe40003f26270 */
[----:B------:R-:W-:Y:S02]  /*1950*/  FSEL R110, R76, -INF , !P0 ;  /* 0xff8000004c6e7808 */ /* 0x000fe40004000000 */
[----:B------:R-:W-:Y:S02]  /*1960*/  FMNMX.FTZ R11, R14, R11, !PT ;  /* 0x0000000b0e0b7209 */ /* 0x000fe40007810000 */
[----:B------:R-:W-:Y:S02]  /*1970*/  FSEL R17, R42, -INF , !P5 ;  /* 0xff8000002a117808 */ /* 0x000fe40006800000 */
[----:B------:R-:W-:Y:S02]  /*1980*/  ISETP.GE.AND P5, PT, R31, R0, PT ;  /* 0x000000001f00720c */ /* 0x000fe40003fa6270 */
[----:B------:R-:W-:-:S02]  /*1990*/  FSEL R108, R77, -INF , !P1 ;  /* 0xff8000004d6c7808 */ /* 0x000fc40004800000 */
[----:B------:R-:W-:Y:S02]  /*19a0*/  FMNMX.FTZ R11, R110, R11, !PT ;  /* 0x0000000b6e0b7209 */ /* 0x000fe40007810000 */
[-C--:B------:R-:W-:Y:S02]  /*19b0*/  ISETP.GE.AND P0, PT, R29, R0.reuse, PT ;  /* 0x000000001d00720c */ /* 0x080fe40003f06270 */
[----:B------:R-:W-:Y:S02]  /*19c0*/  FSEL R106, R20, -INF , !P5 ;  /* 0xff800000146a7808 */ /* 0x000fe40006800000 */
[----:B------:R-:W-:Y:S02]  /*19d0*/  FMNMX.FTZ R11, R108, R11, !PT ;  /* 0x0000000b6c0b7209 */ /* 0x000fe40007810000 */
[----:B------:R-:W-:Y:S02]  /*19e0*/  ISETP.GE.AND P1, PT, R27, R0, PT ;  /* 0x000000001b00720c */ /* 0x000fe40003f26270 */
[----:B------:R-:W-:-:S02]  /*19f0*/  FSEL R104, R21, -INF , !P0 ;  /* 0xff80000015687808 */ /* 0x000fc40004000000 */
[-C--:B------:R-:W-:Y:S02]  /*1a00*/  ISETP.GE.AND P0, PT, R19, R0.reuse, PT ;  /* 0x000000001300720c */ /* 0x080fe40003f06270 */
[----:B------:R-:W-:Y:S02]  /*1a10*/  FMNMX.FTZ R21, R106, R11, !PT ;  /* 0x0000000b6a157209 */ /* 0x000fe40007810000 */
[----:B------:R-:W-:Y:S02]  /*1a20*/  FSEL R98, R68, -INF , !P1 ;  /* 0xff80000044627808 */ /* 0x000fe40004800000 */
[-C--:B------:R-:W-:Y:S02]  /*1a30*/  ISETP.GE.AND P5, PT, R25, R0.reuse, PT ;  /* 0x000000001900720c */ /* 0x080fe40003fa6270 */
[----:B------:R-:W-:Y:S02]  /*1a40*/  ISETP.GE.AND P1, PT, R83, R0, PT ;  /* 0x000000005300720c */ /* 0x000fe40003f26270 */
[----:B------:R-:W-:-:S02]  /*1a50*/  FMNMX.FTZ R0, R17, R15, !PT ;  /* 0x0000000f11007209 */ /* 0x000fc40007810000 */
[----:B------:R-:W-:Y:S02]  /*1a60*/  FMNMX.FTZ R21, R104, R21, !PT ;  /* 0x0000001568157209 */ /* 0x000fe40007810000 */
[----:B------:R-:W-:Y:S02]  /*1a70*/  FSEL R102, R64, -INF , !P0 ;  /* 0xff80000040667808 */ /* 0x000fe40004000000 */
[----:B------:R-:W-:Y:S02]  /*1a80*/  ISETP.NE.AND P0, PT, R84, 0x1, PT ;  /* 0x000000015400780c */ /* 0x000fe40003f05270 */
[----:B------:R-:W-:Y:S02]  /*1a90*/  FMNMX.FTZ R0, R3, R0, !PT ;  /* 0x0000000003007209 */ /* 0x000fe40007810000 */
[----:B------:R-:W-:Y:S02]  /*1aa0*/  FSEL R100, R69, -INF , !P5 ;  /* 0xff80000045647808 */ /* 0x000fe40006800000 */
[----:B------:R-:W-:-:S02]  /*1ab0*/  FMNMX.FTZ R21, R98, R21, !PT ;  /* 0x0000001562157209 */ /* 0x000fc40007810000 */
[----:B------:R-:W-:Y:S02]  /*1ac0*/  FMNMX.FTZ R0, R39, R0, !PT ;  /* 0x0000000027007209 */ /* 0x000fe40007810000 */
[----:B------:R-:W-:Y:S02]  /*1ad0*/  FMNMX.FTZ R21, R100, R21, !PT ;  /* 0x0000001564157209 */ /* 0x000fe40007810000 */
[----:B------:R-:W-:Y:S02]  /*1ae0*/  FMNMX.FTZ R0, R9, R0, !PT ;  /* 0x0000000009007209 */ /* 0x000fe40007810000 */
[----:B------:R-:W-:Y:S02]  /*1af0*/  FSEL R101, R65, -INF , !P1 ;  /* 0xff80000041657808 */ /* 0x000fe40004800000 */
[----:B------:R-:W-:Y:S02]  /*1b00*/  FMNMX.FTZ R16, R102, R21, !PT ;  /* 0x0000001566107209 */ /* 0x000fe40007810000 */
[----:B------:R-:W-:-:S02]  /*1b10*/  FMNMX.FTZ R18, R13, R0, !PT ;  /* 0x000000000d127209 */ /* 0x000fc40007810000 */
[----:B------:R-:W-:Y:S02]  /*1b20*/  FSEL R11, R54, -INF , !P2 ;  /* 0xff800000360b7808 */ /* 0x000fe40005000000 */
[----:B------:R-:W-:Y:S02]  /*1b30*/  FSEL R55, R55, -INF , !P4 ;  /* 0xff80000037377808 */ /* 0x000fe40006000000 */
[----:B------:R-:W-:Y:S01]  /*1b40*/  FMNMX.FTZ R0, R101, R16, !PT ;  /* 0x0000001065007209 */ /* 0x000fe20007810000 */
[----:B------:R-:W-:Y:S06]  /*1b50*/  @!P0 BRA `(.L_x_180) ;  /* 0x0000000000588947 */ /* 0x000fec0003800000 */
[----:B------:R-:W-:Y:S01]  /*1b60*/  VIADD R35, R84, 0xfffffffe ;  /* 0xfffffffe54237836 */ /* 0x000fe20000000000 */
[C---:B------:R-:W-:Y:S01]  /*1b70*/  SHF.L.U64.HI R7, R6.reuse, 0x5, R7 ;  /* 0x0000000506077819 */ /* 0x040fe20000010207 */
[----:B------:R-:W-:Y:S02]  /*1b80*/  IMAD.SHL.U32 R20, R6, 0x20, RZ ;  /* 0x0000002006147824 */ /* 0x000fe400078e00ff */
[----:B------:R-:W-:Y:S01]  /*1b90*/  IMAD R21, R123, R35, RZ ;  /* 0x000000237b157224 */ /* 0x000fe200078e02ff */
[----:B------:R-:W-:Y:S01]  /*1ba0*/  SHF.R.S32.HI R16, RZ, 0x1f, R35 ;  /* 0x0000001fff107819 */ /* 0x000fe20000011423 */
[----:B------:R-:W-:-:S04]  /*1bb0*/  IMAD.WIDE.U32 R34, R35, R124, R130 ;  /* 0x0000007c23227225 */ /* 0x000fc800078e0082 */
[----:B------:R-:W-:Y:S01]  /*1bc0*/  IMAD R16, R16, R124, R21 ;  /* 0x0000007c10107224 */ /* 0x000fe200078e0215 */
[----:B------:R-:W-:-:S03]  /*1bd0*/  LEA R42, P2, R34, UR6, 0x1 ;  /* 0x00000006222a7c11 */ /* 0x000fc6000f8408ff */
[----:B------:R-:W-:Y:S01]  /*1be0*/  IMAD.IADD R16, R35, 0x1, R16 ;  /* 0x0000000123107824 */ /* 0x000fe200078e0210 */
[----:B------:R-:W-:-:S04]  /*1bf0*/  LEA R6, P1, R20, R42, 0x1 ;  /* 0x0000002a14067211 */ /* 0x000fc800078208ff */
        /* <DEDUP_REMOVED lines=12> */
.L_x_180:
[----:B------:R-:W-:Y:S01]  /*1cc0*/  FMNMX.FTZ R18, R11, R18, !PT ;  /* 0x000000120b127209 */ /* 0x000fe20007810000 */
[----:B-1----:R-:W1:Y:S01]  /*1cd0*/  SHFL.BFLY PT, R7, R0, 0x2, 0x1f ;  /* 0x0c401f0000077f89 */ /* 0x002e6200000e0000 */
[----:B------:R-:W-:Y:S01]  /*1ce0*/  ISETP.GE.AND P1, PT, R33, R2, PT ;  /* 0x000000022100720c */ /* 0x000fe20003f26270 */
[----:B------:R-:W-:Y:S01]  /*1cf0*/  ULDC UR4, c[0x0][0x2ec] ;  /* 0x0000bb0000047ab9 */ /* 0x000fe20000000800 */
[----:B------:R-:W-:Y:S02]  /*1d00*/  FSEL R111, R78, -INF , !P3 ;  /* 0xff8000004e6f7808 */ /* 0x000fe40005800000 */
[----:B------:R-:W-:Y:S02]  /*1d10*/  FMNMX.FTZ R18, R55, R18, !PT ;  /* 0x0000001237127209 */ /* 0x000fe40007810000 */
[----:B------:R-:W-:Y:S02]  /*1d20*/  ISETP.GE.AND P2, PT, R31, R2, PT ;  /* 0x000000021f00720c */ /* 0x000fe40003f46270 */
[----:B------:R-:W-:-:S02]  /*1d30*/  FSEL R109, R79, -INF , !P1 ;  /* 0xff8000004f6d7808 */ /* 0x000fc40004800000 */
[----:B------:R-:W-:Y:S02]  /*1d40*/  FMNMX.FTZ R18, R111, R18, !PT ;  /* 0x000000126f127209 */ /* 0x000fe40007810000 */
[----:B------:R-:W-:Y:S02]  /*1d50*/  ISETP.GE.AND P1, PT, R29, R2, PT ;  /* 0x000000021d00720c */ /* 0x000fe40003f26270 */
        /* <DEDUP_REMOVED lines=14> */
[----:B------:R-:W-:Y:S02]  /*1e40*/  FSEL R93, R67, -INF , !P1 ;  /* 0xff800000435d7808 */ /* 0x000fe40004800000 */
[----:B------:R-:W-:-:S02]  /*1e50*/  FMNMX.FTZ R18, R95, R18, !PT ;  /* 0x000000125f127209 */ /* 0x000fc40007810000 */
[----:B-1----:R-:W-:Y:S02]  /*1e60*/  FMNMX.FTZ R7, R0, R7, !PT ;  /* 0x0000000700077209 */ /* 0x002fe40007810000 */
[----:B------:R-:W-:Y:S02]  /*1e70*/  FMNMX.FTZ R19, R93, R18, !PT ;  /* 0x000000125d137209 */ /* 0x000fe40007810000 */
[----:B------:R-:W-:Y:S01]  /*1e80*/  LEA R80, R81, R80, 0x5 ;  /* 0x0000005051507211 */ /* 0x000fe200078e28ff */
[----:B------:R-:W1:Y:S01]  /*1e90*/  SHFL.BFLY PT, R2, R7, 0x1, 0x1f ;  /* 0x0c201f0007027f89 */ /* 0x000e6200000e0000 */
[----:B------:R-:W-:Y:S02]  /*1ea0*/  SHF.R.S32.HI R86, RZ, 0x1f, R86 ;  /* 0x0000001fff567819 */ /* 0x000fe40000011456 */
[----:B------:R-:W-:Y:S01]  /*1eb0*/  IADD3 R117, R5, R80, RZ ;  /* 0x0000005005757210 */ /* 0x000fe20007ffe0ff */
[----:B------:R-:W2:Y:S01]  /*1ec0*/  SHFL.BFLY PT, R6, R19, 0x2, 0x1f ;  /* 0x0c401f0013067f89 */ /* 0x000ea200000e0000 */
[----:B------:R-:W-:-:S02]  /*1ed0*/  LEA.HI R86, R86, R85, RZ, 0x2 ;  /* 0x0000005556567211 */ /* 0x000fc400078f10ff */
[----:B------:R-:W-:Y:S02]  /*1ee0*/  LEA R117, R117, UR5, 0x1 ;  /* 0x0000000575757c11 */ /* 0x000fe4000f8e08ff */
[----:B------:R-:W-:Y:S02]  /*1ef0*/  LOP3.LUT R86, R86, 0xfffffffc, RZ, 0xc0, !PT ;  /* 0xfffffffc56567812 */ /* 0x000fe400078ec0ff */
[----:B------:R-:W-:Y:S01]  /*1f00*/  IADD3 R116, R4, R117, RZ ;  /* 0x0000007504747210 */ /* 0x000fe20007ffe0ff */
[----:B------:R-:W-:Y:S01]  /*1f10*/  LDSM.16.MT88.4 R56, [R117+0x7000] ;  /* 0x007000007538783b */ /* 0x000fe20000004200 */
[----:B------:R-:W-:-:S03]  /*1f20*/  IADD3 R139, R85, -R86, RZ ;  /* 0x80000056558b7210 */ /* 0x000fc60007ffe0ff */
[----:B------:R-:W-:Y:S04]  /*1f30*/  LDSM.16.MT88.4 R64, [R116+0x7000] ;  /* 0x007000007440783b */ /* 0x000fe80000004200 */
[----:B------:R-:W-:Y:S01]  /*1f40*/  LDSM.16.MT88.4 R48, [R116+0x6000] ;  /* 0x006000007430783b */ /* 0x000fe20000004200 */
[----:B-1----:R-:W-:-:S03]  /*1f50*/  FMNMX.FTZ R2, R7, R2, !PT ;  /* 0x0000000207027209 */ /* 0x002fc60007810000 */
[----:B------:R-:W-:Y:S01]  /*1f60*/  LDSM.16.MT88.4 R68, [R117+0x8000] ;  /* 0x008000007544783b */ /* 0x000fe20000004200 */
[----:B--2---:R-:W-:Y:S01]  /*1f70*/  FMNMX.FTZ R6, R19, R6, !PT ;  /* 0x0000000613067209 */ /* 0x004fe20007810000 */
[C---:B------:R-:W-:Y:S01]  /*1f80*/  FMUL.FTZ R103, R2.reuse, UR4 ;  /* 0x0000000402677c20 */ /* 0x040fe20008410000 */
[----:B------:R-:W-:Y:S01]  /*1f90*/  FSETP.NEU.FTZ.AND P1, PT, R2, -INF , PT ;  /* 0xff8000000200780b */ /* 0x000fe20003f3d000 */
[----:B------:R-:W-:Y:S03]  /*1fa0*/  LDSM.16.MT88.4 R24, [R117+0x6400] ;  /* 0x006400007518783b */ /* 0x000fe60000004200 */
[----:B------:R-:W-:Y:S01]  /*1fb0*/  FSEL R103, R103, RZ, P1 ;  /* 0x000000ff67677208 */ /* 0x000fe20000800000 */
[----:B------:R-:W1:Y:S04]  /*1fc0*/  SHFL.BFLY PT, R7, R6, 0x1, 0x1f ;  /* 0x0c201f0006077f89 */ /* 0x000e6800000e0000 */
        /* <DEDUP_REMOVED lines=9> */
[----:B------:R-:W2:Y:S01]  /*2060*/  LDSM.16.MT88.4 R40, [R117+0x6000] ;  /* 0x006000007528783b */ /* 0x000ea20000004200 */
[--C-:B------:R-:W-:Y:S01]  /*2070*/  FFMA.FTZ R98, R98, UR4, -R103.reuse ;  /* 0x0000000462627c23 */ /* 0x100fe20008010867 */
[----:B------:R-:W-:-:S02]  /*2080*/  FFMA.FTZ R141, R101, UR4, -R103 ;  /* 0x00000004658d7c23 */ /* 0x000fc40008010867 */
[----:B------:R-:W-:Y:S01]  /*2090*/  LDSM.16.MT88.4 R20, [R117+0x7400] ;  /* 0x007400007514783b */ /* 0x000fe20000004200 */
[----:B------:R-:W3:Y:S01]  /*20a0*/  MUFU.EX2 R89, R89 ;  /* 0x0000005900597308 */ /* 0x000ee20000000800 */
[----:B-1----:R-:W-:-:S07]  /*20b0*/  FMNMX.FTZ R0, R6, R7, !PT ;  /* 0x0000000706007209 */ /* 0x002fce0007810000 */
[----:B------:R-:W-:Y:S01]  /*20c0*/  MUFU.EX2 R88, R88 ;  /* 0x0000005800587308 */ /* 0x000fe20000000800 */
[C---:B------:R-:W-:Y:S01]  /*20d0*/  FSETP.NEU.FTZ.AND P1, PT, R0.reuse, -INF , PT ;  /* 0xff8000000000780b */ /* 0x040fe20003f3d000 */
[----:B------:R-:W-:-:S05]  /*20e0*/  FMUL.FTZ R96, R0, UR4 ;  /* 0x0000000400607c20 */ /* 0x000fca0008410000 */
[----:B------:R-:W-:Y:S01]  /*20f0*/  FSEL R96, R96, RZ, P1 ;  /* 0x000000ff60607208 */ /* 0x000fe20000800000 */
[----:B------:R-:W1:Y:S01]  /*2100*/  MUFU.EX2 R35, R35 ;  /* 0x0000002300237308 */ /* 0x000e620000000800 */
[----:B---3--:R-:W-:Y:S01]  /*2110*/  F2FP.F16.F32.PACK_AB R76, R89, R92 ;  /* 0x0000005c594c723e */ /* 0x008fe200000000ff */
[----:B------:R-:W-:Y:S02]  /*2120*/  FADD.FTZ R89, R92, R89 ;  /* 0x000000595c597221 */ /* 0x000fe40000010000 */
[--C-:B------:R-:W-:Y:S01]  /*2130*/  FFMA.FTZ R94, R17, UR4, -R96.reuse ;  /* 0x00000004115e7c23 */ /* 0x100fe20008010860 */
[--C-:B------:R-:W-:Y:S01]  /*2140*/  FFMA.FTZ R91, R15, UR4, -R96.reuse ;  /* 0x000000040f5b7c23 */ /* 0x100fe20008010860 */
[--C-:B------:R-:W-:Y:S01]  /*2150*/  FFMA.FTZ R90, R3, UR4, -R96.reuse ;  /* 0x00000004035a7c23 */ /* 0x100fe20008010860 */
[--C-:B------:R-:W-:Y:S01]  /*2160*/  FFMA.FTZ R87, R39, UR4, -R96.reuse ;  /* 0x0000000427577c23 */ /* 0x100fe20008010860 */
[--C-:B------:R-:W-:Y:S01]  /*2170*/  FFMA.FTZ R34, R9, UR4, -R96.reuse ;  /* 0x0000000409227c23 */ /* 0x100fe20008010860 */
[--C-:B------:R-:W-:Y:S01]  /*2180*/  FFMA.FTZ R32, R11, UR4, -R96.reuse ;  /* 0x000000040b207c23 */ /* 0x100fe20008010860 */
[----:B------:R-:W-:Y:S01]  /*2190*/  MUFU.EX2 R94, R94 ;  /* 0x0000005e005e7308 */ /* 0x000fe20000000800 */
[----:B------:R-:W-:Y:S01]  /*21a0*/  LDSM.16.MT88.4 R8, [R116+0x7400] ;  /* 0x007400007408783b */ /* 0x000fe20000004200 */
[--C-:B------:R-:W-:Y:S01]  /*21b0*/  FFMA.FTZ R31, R13, UR4, -R96.reuse ;  /* 0x000000040d1f7c23 */ /* 0x100fe20008010860 */
[--C-:B------:R-:W-:Y:S01]  /*21c0*/  FFMA.FTZ R3, R55, UR4, -R96.reuse ;  /* 0x0000000437037c23 */ /* 0x100fe20008010860 */
[--C-:B------:R-:W-:Y:S01]  /*21d0*/  FFMA.FTZ R99, R99, UR4, -R96.reuse ;  /* 0x0000000463637c23 */ /* 0x100fe20008010860 */
[----:B------:R-:W3:Y:S01]  /*21e0*/  LDSM.16.MT88.4 R16, [R116+0x8000] ;  /* 0x008000007410783b */ /* 0x000ee20000004200 */
[--C-:B------:R-:W-:Y:S01]  /*21f0*/  FFMA.FTZ R95, R95, UR4, -R96.reuse ;  /* 0x000000045f5f7c23 */ /* 0x100fe20008010860 */
[----:B-1----:R-:W-:Y:S01]  /*2200*/  F2FP.F16.F32.PACK_AB R78, R35, R88 ;  /* 0x00000058234e723e */ /* 0x002fe200000000ff */
[----:B------:R-:W1:Y:S01]  /*2210*/  MUFU.EX2 R91, R91 ;  /* 0x0000005b005b7308 */ /* 0x000e620000000800 */
[----:B------:R-:W4:Y:S01]  /*2220*/  LDSM.16.MT88.4 R12, [R116+0x6400] ;  /* 0x00640000740c783b */ /* 0x000f220000004200 */
[----:B------:R-:W-:-:S06]  /*2230*/  FFMA.FTZ R138, R93, UR4, -R96 ;  /* 0x000000045d8a7c23 */ /* 0x000fcc0008010860 */
[----:B------:R-:W-:Y:S08]  /*2240*/  MUFU.EX2 R90, R90 ;  /* 0x0000005a005a7308 */ /* 0x000ff00000000800 */
[----:B------:R-:W5:Y:S01]  /*2250*/  MUFU.EX2 R87, R87 ;  /* 0x0000005700577308 */ /* 0x000f620000000800 */
[----:B-1----:R-:W-:Y:S01]  /*2260*/  F2FP.F16.F32.PACK_AB R77, R91, R94 ;  /* 0x0000005e5b4d723e */ /* 0x002fe200000000ff */
[----:B------:R-:W-:-:S06]  /*2270*/  FADD.FTZ R91, R94, R91 ;  /* 0x0000005b5e5b7221 */ /* 0x000fcc0000010000 */
[----:B------:R-:W-:Y:S08]  /*2280*/  MUFU.EX2 R33, R33 ;  /* 0x0000002100217308 */ /* 0x000ff00000000800 */
[----:B------:R-:W1:Y:S01]  /*2290*/  MUFU.EX2 R30, R30 ;  /* 0x0000001e001e7308 */ /* 0x000e620000000800 */
[----:B-----5:R-:W-:Y:S01]  /*22a0*/  F2FP.F16.F32.PACK_AB R79, R87, R90 ;  /* 0x0000005a574f723e */ /* 0x020fe200000000ff */
[----:B------:R-:W-:-:S04]  /*22b0*/  FADD.FTZ R90, R90, R91 ;  /* 0x0000005b5a5a7221 */ /* 0x000fc80000010000 */
[----:B------:R-:W-:Y:S02]  /*22c0*/  FADD.FTZ R87, R87, R90 ;  /* 0x0000005a57577221 */ /* 0x000fe40000010000 */
[C---:B------:R-:W-:Y:S01]  /*22d0*/  HMMA.16816.F32 R60, R76.reuse, R64, RZ ;  /* 0x000000404c3c723c */ /* 0x040fe200000018ff */
[----:B------:R-:W-:Y:S05]  /*22e0*/  MUFU.EX2 R29, R29 ;  /* 0x0000001d001d7308 */ /* 0x000fea0000000800 */
[----:B------:R-:W-:Y:S03]  /*22f0*/  HMMA.16816.F32 R64, R76, R66, RZ ;  /* 0x000000424c40723c */ /* 0x000fe600000018ff */
[----:B------:R-:W5:Y:S01]  /*2300*/  MUFU.EX2 R28, R28 ;  /* 0x0000001c001c7308 */ /* 0x000f620000000800 */
[----:B-1----:R-:W-:-:S02]  /*2310*/  F2FP.F16.F32.PACK_AB R4, R30, R33 ;  /* 0x000000211e04723e */ /* 0x002fc400000000ff */
[C---:B------:R-:W-:Y:S05]  /*2320*/  HMMA.16816.F32 R44, R76.reuse, R48, RZ ;  /* 0x000000304c2c723c */ /* 0x040fea00000018ff */
[----:B------:R-:W-:Y:S01]  /*2330*/  MUFU.EX2 R34, R34 ;  /* 0x0000002200227308 */ /* 0x000fe20000000800 */
[C---:B------:R-:W-:Y:S06]  /*2340*/  HMMA.16816.F32 R48, R76.reuse, R50, RZ ;  /* 0x000000324c30723c */ /* 0x040fec00000018ff */
[----:B--2---:R-:W-:Y:S01]  /*2350*/  HMMA.16816.F32 R36, R76, R40, RZ ;  /* 0x000000284c24723c */ /* 0x004fe200000018ff */
[----:B------:R-:W1:Y:S01]  /*2360*/  MUFU.EX2 R31, R31 ;  /* 0x0000001f001f7308 */ /* 0x000e620000000800 */
[----:B-----5:R-:W-:-:S04]  /*2370*/  F2FP.F16.F32.PACK_AB R6, R28, R29 ;  /* 0x0000001d1c06723e */ /* 0x020fc800000000ff */
[C---:B------:R-:W-:Y:S03]  /*2380*/  HMMA.16816.F32 R52, R76.reuse, R56, RZ ;  /* 0x000000384c34723c */ /* 0x040fe600000018ff */
[----:B------:R-:W-:Y:S03]  /*2390*/  MUFU.EX2 R32, R32 ;  /* 0x0000002000207308 */ /* 0x000fe60000000800 */
[C---:B------:R-:W-:Y:S05]  /*23a0*/  HMMA.16816.F32 R80, R76.reuse, R68, RZ ;  /* 0x000000444c50723c */ /* 0x040fea00000018ff */
[----:B------:R-:W2:Y:S01]  /*23b0*/  MUFU.EX2 R3, R3 ;  /* 0x0000000300037308 */ /* 0x000ea20000000800 */
[----:B-1----:R-:W-:Y:S01]  /*23c0*/  F2FP.F16.F32.PACK_AB R5, R31, R34 ;  /* 0x000000221f05723e */ /* 0x002fe200000000ff */
[----:B------:R-:W-:Y:S01]  /*23d0*/  HMMA.16816.F32 R40, R76, R42, RZ ;  /* 0x0000002a4c28723c */ /* 0x000fe200000018ff */
[----:B------:R-:W-:-:S04]  /*23e0*/  FADD.FTZ R34, R34, R87 ;  /* 0x0000005722227221 */ /* 0x000fc80000010000 */
[----:B------:R-:W-:Y:S01]  /*23f0*/  FADD.FTZ R31, R31, R34 ;  /* 0x000000221f1f7221 */ /* 0x000fe20000010000 */
[C---:B------:R-:W-:Y:S01]  /*2400*/  HMMA.16816.F32 R56, R76.reuse, R58, RZ ;  /* 0x0000003a4c38723c */ /* 0x040fe200000018ff */
[----:B------:R-:W-:Y:S05]  /*2410*/  MUFU.EX2 R98, R98 ;  /* 0x0000006200627308 */ /* 0x000fea0000000800 */
[----:B------:R-:W-:Y:S01]  /*2420*/  HMMA.16816.F32 R68, R76, R70, RZ ;  /* 0x000000464c44723c */ /* 0x000fe200000018ff */
[----:B--2---:R-:W-:Y:S02]  /*2430*/  F2FP.F16.F32.PACK_AB R7, R3, R32 ;  /* 0x000000200307723e */ /* 0x004fe400000000ff */
[----:B------:R-:W-:Y:S01]  /*2440*/  MUFU.EX2 R141, R141 ;  /* 0x0000008d008d7308 */ /* 0x000fe20000000800 */
[----:B------:R-:W-:-:S02]  /*2450*/  FADD.FTZ R32, R32, R31 ;  /* 0x0000001f20207221 */ /* 0x000fc40000010000 */
[----:B---3--:R-:W-:Y:S02]  /*2460*/  HMMA.16816.F32 R72, R76, R16, RZ ;  /* 0x000000104c48723c */ /* 0x008fe400000018ff */
[----:B------:R-:W-:-:S04]  /*2470*/  FADD.FTZ R3, R3, R32 ;  /* 0x0000002003037221 */ /* 0x000fc80000010000 */
[C---:B------:R-:W-:Y:S01]  /*2480*/  HMMA.16816.F32 R60, R4.reuse, R8, R60 ;  /* 0x00000008043c723c */ /* 0x040fe2000000183c */
[----:B------:R-:W-:Y:S05]  /*2490*/  MUFU.EX2 R99, R99 ;  /* 0x0000006300637308 */ /* 0x000fea0000000800 */
[----:B------:R-:W-:Y:S01]  /*24a0*/  HMMA.16816.F32 R64, R4, R10, R64 ;  /* 0x0000000a0440723c */ /* 0x000fe20000001840 */
[----:B------:R-:W1:Y:S02]  /*24b0*/  LDSM.16.MT88.4 R8, [R116+0x8400] ;  /* 0x008400007408783b */ /* 0x000e640000004200 */
[----:B------:R-:W-:Y:S03]  /*24c0*/  MUFU.EX2 R95, R95 ;  /* 0x0000005f005f7308 */ /* 0x000fe60000000800 */
[----:B------:R-:W-:Y:S01]  /*24d0*/  HMMA.16816.F32 R76, R76, R18, RZ ;  /* 0x000000124c4c723c */ /* 0x000fe200000018ff */
[----:B------:R-:W-:Y:S04]  /*24e0*/  LDSM.16.MT88.4 R16, [R117+0x7800] ;  /* 0x007800007510783b */ /* 0x000fe80000004200 */
[----:B------:R-:W-:Y:S01]  /*24f0*/  MUFU.EX2 R138, R138 ;  /* 0x0000008a008a7308 */ /* 0x000fe20000000800 */
[C---:B----4-:R-:W-:Y:S06]  /*2500*/  HMMA.16816.F32 R44, R4.reuse, R12, R44 ;  /* 0x0000000c042c723c */ /* 0x050fec000000182c */
[C---:B------:R-:W-:Y:S01]  /*2510*/  HMMA.16816.F32 R48, R4.reuse, R14, R48 ;  /* 0x0000000e0430723c */ /* 0x040fe20000001830 */
[----:B------:R-:W2:Y:S05]  /*2520*/  LDSM.16.MT88.4 R12, [R117+0x8400] ;  /* 0x00840000750c783b */ /* 0x000eaa0000004200 */
[C---:B------:R-:W-:Y:S06]  /*2530*/  HMMA.16816.F32 R36, R4.reuse, R24, R36 ;  /* 0x000000180424723c */ /* 0x040fec0000001824 */
[C---:B------:R-:W-:Y:S01]  /*2540*/  HMMA.16816.F32 R40, R4.reuse, R26, R40 ;  /* 0x0000001a0428723c */ /* 0x040fe20000001828 */
[--C-:B------:R-:W-:Y:S01]  /*2550*/  FFMA.FTZ R24, R111, UR4, -R96.reuse ;  /* 0x000000046f187c23 */ /* 0x100fe20008010860 */
[--C-:B------:R-:W-:Y:S01]  /*2560*/  FFMA.FTZ R25, R105, UR4, -R96.reuse ;  /* 0x0000000469197c23 */ /* 0x100fe20008010860 */
[--C-:B------:R-:W-:Y:S01]  /*2570*/  FFMA.FTZ R105, R100, UR4, -R103.reuse ;  /* 0x0000000464697c23 */ /* 0x100fe20008010867 */
[--C-:B------:R-:W-:Y:S01]  /*2580*/  FFMA.FTZ R100, R102, UR4, -R103.reuse ;  /* 0x0000000466647c23 */ /* 0x100fe20008010867 */
[--C-:B------:R-:W-:Y:S01]  /*2590*/  FFMA.FTZ R102, R97, UR4, -R96.reuse ;  /* 0x0000000461667c23 */ /* 0x100fe20008010860 */
[C---:B------:R-:W-:Y:S01]  /*25a0*/  HMMA.16816.F32 R52, R4.reuse, R20, R52 ;  /* 0x000000140434723c */ /* 0x040fe20000001834 */
[--C-:B------:R-:W-:Y:S01]  /*25b0*/  FFMA.FTZ R27, R109, UR4, -R96.reuse ;  /* 0x000000046d1b7c23 */ /* 0x100fe20008010860 */
[----:B------:R-:W-:Y:S01]  /*25c0*/  FFMA.FTZ R26, R107, UR4, -R96 ;  /* 0x000000046b1a7c23 */ /* 0x000fe20008010860 */
[----:B------:R-:W-:Y:S03]  /*25d0*/  MUFU.EX2 R24, R24 ;  /* 0x0000001800187308 */ /* 0x000fe60000000800 */
[----:B-1----:R-:W-:Y:S01]  /*25e0*/  HMMA.16816.F32 R72, R4, R8, R72 ;  /* 0x000000080448723c */ /* 0x002fe20000001848 */
[--C-:B------:R-:W-:Y:S01]  /*25f0*/  FFMA.FTZ R21, R106, UR4, -R103.reuse ;  /* 0x000000046a157c23 */ /* 0x100fe20008010867 */
[----:B------:R-:W-:-:S03]  /*2600*/  FFMA.FTZ R20, R104, UR4, -R103 ;  /* 0x0000000468147c23 */ /* 0x000fc60008010867 */
[----:B------:R-:W1:Y:S01]  /*2610*/  MUFU.EX2 R27, R27 ;  /* 0x0000001b001b7308 */ /* 0x000e620000000800 */
[C---:B------:R-:W-:Y:S01]  /*2620*/  HMMA.16816.F32 R76, R4.reuse, R10, R76 ;  /* 0x0000000a044c723c */ /* 0x040fe2000000184c */
[----:B------:R-:W3:Y:S05]  /*2630*/  LDSM.16.MT88.4 R8, [R116+0x6800] ;  /* 0x006800007408783b */ /* 0x000eea0000004200 */
[C---:B------:R-:W-:Y:S01]  /*2640*/  HMMA.16816.F32 R56, R4.reuse, R22, R56 ;  /* 0x000000160438723c */ /* 0x040fe20000001838 */
[----:B------:R-:W-:Y:S05]  /*2650*/  MUFU.EX2 R21, R21 ;  /* 0x0000001500157308 */ /* 0x000fea0000000800 */
[C---:B--2---:R-:W-:Y:S01]  /*2660*/  HMMA.16816.F32 R80, R4.reuse, R12, R80 ;  /* 0x0000000c0450723c */ /* 0x044fe20000001850 */
[--C-:B------:R-:W-:Y:S01]  /*2670*/  FFMA.FTZ R23, R110, UR4, -R103.reuse ;  /* 0x000000046e177c23 */ /* 0x100fe20008010867 */
[----:B------:R-:W-:Y:S01]  /*2680*/  FFMA.FTZ R22, R108, UR4, -R103 ;  /* 0x000000046c167c23 */ /* 0x000fe20008010867 */
[----:B------:R-:W2:Y:S03]  /*2690*/  MUFU.EX2 R20, R20 ;  /* 0x0000001400147308 */ /* 0x000ea60000000800 */
[----:B------:R-:W-:Y:S01]  /*26a0*/  HMMA.16816.F32 R68, R4, R14, R68 ;  /* 0x0000000e0444723c */ /* 0x000fe20000001844 */
[----:B------:R-:W4:Y:S04]  /*26b0*/  LDSM.16.MT88.4 R12, [R117+0x6800] ;  /* 0x00680000750c783b */ /* 0x000f280000004200 */
[----:B------:R-:W-:Y:S02]  /*26c0*/  MUFU.EX2 R23, R23 ;  /* 0x0000001700177308 */ /* 0x000fe40000000800 */
[----:B-1----:R-:W-:Y:S01]  /*26d0*/  F2FP.F16.F32.PACK_AB R5, R27, R24 ;  /* 0x000000181b05723e */ /* 0x002fe200000000ff */
[----:B------:R-:W-:-:S04]  /*26e0*/  FADD.FTZ R24, R24, R3 ;  /* 0x0000000318187221 */ /* 0x000fc80000010000 */
[----:B------:R-:W-:Y:S01]  /*26f0*/  FADD.FTZ R27, R27, R24 ;  /* 0x000000181b1b7221 */ /* 0x000fe20000010000 */
[----:B------:R-:W1:Y:S01]  /*2700*/  MUFU.EX2 R22, R22 ;  /* 0x0000001600167308 */ /* 0x000e620000000800 */
[----:B--2---:R-:W-:-:S07]  /*2710*/  F2FP.F16.F32.PACK_AB R6, R20, R21 ;  /* 0x000000151406723e */ /* 0x004fce00000000ff */
[----:B------:R-:W-:Y:S08]  /*2720*/  MUFU.EX2 R26, R26 ;  /* 0x0000001a001a7308 */ /* 0x000ff00000000800 */
[----:B------:R-:W2:Y:S01]  /*2730*/  MUFU.EX2 R25, R25 ;  /* 0x0000001900197308 */ /* 0x000ea20000000800 */
[----:B-1----:R-:W-:-:S07]  /*2740*/  F2FP.F16.F32.PACK_AB R4, R22, R23 ;  /* 0x000000171604723e */ /* 0x002fce00000000ff */
[----:B------:R-:W1:Y:S08]  /*2750*/  MUFU.EX2 R105, R105 ;  /* 0x0000006900697308 */ /* 0x000e700000000800 */
[----:B------:R-:W-:Y:S01]  /*2760*/  MUFU.EX2 R100, R100 ;  /* 0x0000006400647308 */ /* 0x000fe20000000800 */
[----:B--2---:R-:W-:Y:S01]  /*2770*/  F2FP.F16.F32.PACK_AB R7, R25, R26 ;  /* 0x0000001a1907723e */ /* 0x004fe200000000ff */
[----:B------:R-:W-:-:S04]  /*2780*/  FADD.FTZ R26, R26, R27 ;  /* 0x0000001b1a1a7221 */ /* 0x000fc80000010000 */
[----:B------:R-:W-:Y:S02]  /*2790*/  FADD.FTZ R26, R25, R26 ;  /* 0x0000001a191a7221 */ /* 0x000fe40000010000 */
[C---:B---3--:R-:W-:Y:S01]  /*27a0*/  HMMA.16816.F32 R44, R4.reuse, R8, R44 ;  /* 0x00000008042c723c */ /* 0x048fe2000000182c */
[----:B------:R-:W2:Y:S05]  /*27b0*/  MUFU.EX2 R102, R102 ;  /* 0x0000006600667308 */ /* 0x000eaa0000000800 */
[C---:B------:R-:W-:Y:S01]  /*27c0*/  HMMA.16816.F32 R48, R4.reuse, R10, R48 ;  /* 0x0000000a0430723c */ /* 0x040fe20000001830 */
[----:B------:R-:W3:Y:S05]  /*27d0*/  LDSM.16.MT88.4 R8, [R116+0x7800] ;  /* 0x007800007408783b */ /* 0x000eea0000004200 */
[C---:B----4-:R-:W-:Y:S06]  /*27e0*/  HMMA.16816.F32 R36, R4.reuse, R12, R36 ;  /* 0x0000000c0424723c */ /* 0x050fec0000001824 */
[C---:B------:R-:W-:Y:S01]  /*27f0*/  HMMA.16816.F32 R40, R4.reuse, R14, R40 ;  /* 0x0000000e0428723c */ /* 0x040fe20000001828 */
[----:B------:R-:W4:Y:S05]  /*2800*/  LDSM.16.MT88.4 R12, [R117+0x8800] ;  /* 0x00880000750c783b */ /* 0x000f2a0000004200 */
[C---:B------:R-:W-:Y:S06]  /*2810*/  HMMA.16816.F32 R52, R4.reuse, R16, R52 ;  /* 0x000000100434723c */ /* 0x040fec0000001834 */
[C---:B------:R-:W-:Y:S01]  /*2820*/  HMMA.16816.F32 R56, R4.reuse, R18, R56 ;  /* 0x000000120438723c */ /* 0x040fe20000001838 */
[----:B------:R-:W-:Y:S05]  /*2830*/  LDSM.16.MT88.4 R16, [R117+0x6c00] ;  /* 0x006c00007510783b */ /* 0x000fea0000004200 */
[C---:B---3--:R-:W-:Y:S06]  /*2840*/  HMMA.16816.F32 R60, R4.reuse, R8, R60 ;  /* 0x00000008043c723c */ /* 0x048fec000000183c */
[C---:B------:R-:W-:Y:S01]  /*2850*/  HMMA.16816.F32 R64, R4.reuse, R10, R64 ;  /* 0x0000000a0440723c */ /* 0x040fe20000001840 */
[----:B------:R-:W3:Y:S05]  /*2860*/  LDSM.16.MT88.4 R8, [R116+0x8800] ;  /* 0x008800007408783b */ /* 0x000eea0000004200 */
[C---:B----4-:R-:W-:Y:S06]  /*2870*/  HMMA.16816.F32 R80, R4.reuse, R12, R80 ;  /* 0x0000000c0450723c */ /* 0x050fec0000001850 */
[C---:B------:R-:W-:Y:S01]  /*2880*/  HMMA.16816.F32 R68, R4.reuse, R14, R68 ;  /* 0x0000000e0444723c */ /* 0x040fe20000001844 */
[----:B------:R-:W4:Y:S05]  /*2890*/  LDSM.16.MT88.4 R12, [R116+0x6c00] ;  /* 0x006c0000740c783b */ /* 0x000f2a0000004200 */
[C---:B---3--:R-:W-:Y:S06]  /*28a0*/  HMMA.16816.F32 R72, R4.reuse, R8, R72 ;  /* 0x000000080448723c */ /* 0x048fec0000001848 */
[----:B------:R-:W-:Y:S01]  /*28b0*/  HMMA.16816.F32 R76, R4, R10, R76 ;  /* 0x0000000a044c723c */ /* 0x000fe2000000184c */
[----:B------:R-:W3:Y:S06]  /*28c0*/  LDSM.16.MT88.4 R8, [R117+0x7c00] ;  /* 0x007c00007508783b */ /* 0x000eec0000004200 */
[----:B-1----:R-:W-:-:S02]  /*28d0*/  F2FP.F16.F32.PACK_AB R4, R105, R98 ;  /* 0x000000626904723e */ /* 0x002fc400000000ff */
[----:B--2---:R-:W-:Y:S01]  /*28e0*/  F2FP.F16.F32.PACK_AB R5, R102, R99 ;  /* 0x000000636605723e */ /* 0x004fe200000000ff */
[----:B------:R-:W-:Y:S01]  /*28f0*/  FADD.FTZ R99, R99, R26 ;  /* 0x0000001a63637221 */ /* 0x000fe20000010000 */
[----:B------:R-:W-:Y:S02]  /*2900*/  F2FP.F16.F32.PACK_AB R6, R141, R100 ;  /* 0x000000648d06723e */ /* 0x000fe400000000ff */
[----:B------:R-:W-:Y:S01]  /*2910*/  F2FP.F16.F32.PACK_AB R7, R138, R95 ;  /* 0x0000005f8a07723e */ /* 0x000fe200000000ff */
[----:B------:R-:W-:-:S04]  /*2920*/  FADD.FTZ R102, R102, R99 ;  /* 0x0000006366667221 */ /* 0x000fc80000010000 */
[----:B------:R-:W-:Y:S02]  /*2930*/  FADD.FTZ R95, R95, R102 ;  /* 0x000000665f5f7221 */ /* 0x000fe40000010000 */
[----:B------:R-:W-:Y:S02]  /*2940*/  HMMA.16816.F32 R36, R4, R16, R36 ;  /* 0x000000100424723c */ /* 0x000fe40000001824 */
[----:B------:R-:W-:-:S04]  /*2950*/  FADD.FTZ R138, R138, R95 ;  /* 0x0000005f8a8a7221 */ /* 0x000fc80000010000 */
[C---:B------:R-:W-:Y:S01]  /*2960*/  HMMA.16816.F32 R40, R4.reuse, R18, R40 ;  /* 0x000000120428723c */ /* 0x040fe20000001828 */
[----:B------:R-:W1:Y:S05]  /*2970*/  LDSM.16.MT88.4 R16, [R116+0x7c00] ;  /* 0x007c00007410783b */ /* 0x000e6a0000004200 */
[C---:B----4-:R-:W-:Y:S06]  /*2980*/  HMMA.16816.F32 R44, R4.reuse, R12, R44 ;  /* 0x0000000c042c723c */ /* 0x050fec000000182c */
[C---:B------:R-:W-:Y:S01]  /*2990*/  HMMA.16816.F32 R48, R4.reuse, R14, R48 ;  /* 0x0000000e0430723c */ /* 0x040fe20000001830 */
[----:B------:R-:W2:Y:S05]  /*29a0*/  LDSM.16.MT88.4 R12, [R117+0x8c00] ;  /* 0x008c0000750c783b */ /* 0x000eaa0000004200 */
[C---:B---3--:R-:W-:Y:S06]  /*29b0*/  HMMA.16816.F32 R52, R4.reuse, R8, R52 ;  /* 0x000000080434723c */ /* 0x048fec0000001834 */
[C---:B------:R-:W-:Y:S01]  /*29c0*/  HMMA.16816.F32 R56, R4.reuse, R10, R56 ;  /* 0x0000000a0438723c */ /* 0x040fe20000001838 */
[----:B------:R-:W3:Y:S05]  /*29d0*/  LDSM.16.MT88.4 R8, [R116+0x8c00] ;  /* 0x008c00007408783b */ /* 0x000eea0000004200 */
[C---:B-1----:R-:W-:Y:S06]  /*29e0*/  HMMA.16816.F32 R60, R4.reuse, R16, R60 ;  /* 0x00000010043c723c */ /* 0x042fec000000183c */
[----:B------:R-:W-:Y:S01]  /*29f0*/  HMMA.16816.F32 R64, R4, R18, R64 ;  /* 0x000000120440723c */ /* 0x000fe20000001840 */
[----:B------:R-:W-:-:S04]  /*2a00*/  FADD.FTZ R16, R88, R89 ;  /* 0x0000005958107221 */ /* 0x000fc80000010000 */
[----:B------:R-:W-:Y:S01]  /*2a10*/  FADD.FTZ R16, R35, R16 ;  /* 0x0000001023107221 */ /* 0x000fe20000010000 */
[----:B--2---:R-:W-:Y:S03]  /*2a20*/  HMMA.16816.F32 R80, R4, R12, R80 ;  /* 0x0000000c0450723c */ /* 0x004fe60000001850 */
[----:B------:R-:W-:-:S03]  /*2a30*/  FADD.FTZ R33, R33, R16 ;  /* 0x0000001021217221 */ /* 0x000fc60000010000 */
[----:B------:R-:W-:Y:S01]  /*2a40*/  HMMA.16816.F32 R68, R4, R14, R68 ;  /* 0x0000000e0444723c */ /* 0x000fe20000001844 */
[----:B------:R-:W-:-:S04]  /*2a50*/  FADD.FTZ R30, R30, R33 ;  /* 0x000000211e1e7221 */ /* 0x000fc80000010000 */
[----:B------:R-:W-:Y:S01]  /*2a60*/  FADD.FTZ R29, R29, R30 ;  /* 0x0000001e1d1d7221 */ /* 0x000fe20000010000 */
[----:B---3--:R-:W-:Y:S03]  /*2a70*/  HMMA.16816.F32 R72, R4, R8, R72 ;  /* 0x000000080448723c */ /* 0x008fe60000001848 */
[----:B------:R-:W-:-:S03]  /*2a80*/  FADD.FTZ R28, R28, R29 ;  /* 0x0000001d1c1c7221 */ /* 0x000fc60000010000 */
[----:B------:R-:W-:Y:S01]  /*2a90*/  HMMA.16816.F32 R76, R4, R10, R76 ;  /* 0x0000000a044c723c */ /* 0x000fe2000000184c */
[----:B------:R-:W-:-:S04]  /*2aa0*/  FADD.FTZ R23, R23, R28 ;  /* 0x0000001c17177221 */ /* 0x000fc80000010000 */
[----:B------:R-:W-:-:S04]  /*2ab0*/  FADD.FTZ R22, R22, R23 ;  /* 0x0000001716167221 */ /* 0x000fc80000010000 */
[----:B------:R-:W-:-:S04]  /*2ac0*/  FADD.FTZ R21, R21, R22 ;  /* 0x0000001615157221 */ /* 0x000fc80000010000 */
[----:B------:R-:W-:-:S04]  /*2ad0*/  FADD.FTZ R21, R20, R21 ;  /* 0x0000001514157221 */ /* 0x000fc80000010000 */
[----:B------:R-:W-:-:S04]  /*2ae0*/  FADD.FTZ R98, R98, R21 ;  /* 0x0000001562627221 */ /* 0x000fc80000010000 */
[----:B------:R-:W-:-:S04]  /*2af0*/  FADD.FTZ R105, R105, R98 ;  /* 0x0000006269697221 */ /* 0x000fc80000010000 */
[----:B------:R-:W-:-:S04]  /*2b00*/  FADD.FTZ R100, R100, R105 ;  /* 0x0000006964647221 */ /* 0x000fc80000010000 */
[----:B------:R-:W-:Y:S01]  /*2b10*/  FADD.FTZ R141, R141, R100 ;  /* 0x000000648d8d7221 */ /* 0x000fe20000010000 */
[----:B------:R-:W-:Y:S06]  /*2b20*/  @!P0 BRA `(.L_x_181) ;  /* 0x0000001800ac8947 */ /* 0x000fec0003800000 */
[----:B------:R-:W-:Y:S01]  /*2b30*/  IADD3 R133, R84, -0x2, RZ ;  /* 0xfffffffe54857810 */ /* 0x000fe20007ffe0ff */
[----:B------:R-:W-:Y:S01]  /*2b40*/  ULDC UR4, c[0x0][0x2ec] ;  /* 0x0000bb0000047ab9 */ /* 0x000fe20000000800 */
[----:B------:R-:W-:Y:S01]  /*2b50*/  MOV R3, R0 ;  /* 0x0000000000037202 */ /* 0x000fe20000000f00 */
[----:B------:R-:W-:Y:S01]  /*2b60*/  ULDC.64 UR10, c[0x0][0x220] ;  /* 0x00008800000a7ab9 */ /* 0x000fe20000000a00 */
[----:B------:R-:W-:Y:S01]  /*2b70*/  MOV R85, R2 ;  /* 0x0000000200557202 */ /* 0x000fe20000000f00 */
[----:B------:R-:W-:Y:S01]  /*2b80*/  ULDC.64 UR12, c[0x0][0x250] ;  /* 0x00009400000c7ab9 */ /* 0x000fe20000000a00 */
[----:B------:R-:W-:Y:S01]  /*2b90*/  ULDC.64 UR6, c[0x0][0x218] ;  /* 0x0000860000067ab9 */ /* 0x000fe20000000a00 */
[----:B------:R-:W-:Y:S01]  /*2ba0*/  ULDC.64 UR8, c[0x0][0x248] ;  /* 0x0000920000087ab9 */ /* 0x000fe20000000a00 */
[----:B------:R-:W-:Y:S05]  /*2bb0*/  BRA `(.L_x_182) ;  /* 0x00000000005c7947 */ /* 0x000fea0003800000 */
.L_x_184:
[----:B------:R-:W-:Y:S04]  /*2bc0*/  VIADD R87, R133, 0xffffffff ;  /* 0xffffffff85577836 */ /* 0x000fe80000000000 */
[C---:B------:R-:W-:Y:S01]  /*2bd0*/  IMAD.WIDE.U32 R88, R87.reuse, UR8, RZ ;  /* 0x0000000857587c25 */ /* 0x040fe2000f8e00ff */
[----:B------:R-:W-:Y:S02]  /*2be0*/  SHF.R.S32.HI R0, RZ, 0x1f, R87 ;  /* 0x0000001fff007819 */ /* 0x000fe40000011457 */
[----:B------:R-:W-:Y:S03]  /*2bf0*/  LEA R84, P1, R88, R128, 0x6 ;  /* 0x0000008058547211 */ /* 0x000fe600078230ff */
[----:B------:R-:W-:Y:S01]  /*2c00*/  IMAD R0, R0, UR8, RZ ;  /* 0x0000000800007c24 */ /* 0x000fe2000f8e02ff */
[----:B------:R-:W-:Y:S03]  /*2c10*/  LEA R90, P2, R84, UR6, 0x1 ;  /* 0x00000006545a7c11 */ /* 0x000fe6000f8408ff */
[----:B------:R-:W-:Y:S04]  /*2c20*/  IMAD R0, R87, UR9, R0 ;  /* 0x0000000957007c24 */ /* 0x000fe8000f8e0200 */
[----:B------:R-:W-:Y:S05]  /*2c30*/  IMAD.IADD R87, R89, 0x1, R0 ;  /* 0x0000000159577824 */ /* 0x000fea00078e0200 */
        /* <DEDUP_REMOVED lines=15> */
.L_x_182:
[----:B------:R-:W-:Y:S01]  /*2d30*/  SHF.R.S32.HI R0, RZ, 0x1f, R133 ;  /* 0x0000001fff007819 */ /* 0x000fe20000011485 */
[----:B------:R-:W-:Y:S04]  /*2d40*/  DEPBAR.LE SB0, 0x0 ;  /* 0x000080000000791a */ /* 0x000fe80000000000 */
[----:B------:R-:W-:Y:S01]  /*2d50*/  BAR.SYNC.DEFER_BLOCKING 0x0 ;  /* 0x0000000000007b1d */ /* 0x000fe20000010000 */
[----:B------:R-:W-:Y:S02]  /*2d60*/  IMAD R0, R0, UR12, RZ ;  /* 0x0000000c00007c24 */ /* 0x000fe4000f8e02ff */
[C---:B------:R-:W-:Y:S04]  /*2d70*/  IMAD.WIDE.U32 R142, R133.reuse, UR12, RZ ;  /* 0x0000000c858e7c25 */ /* 0x040fe8000f8e00ff */
[----:B------:R-:W-:Y:S01]  /*2d80*/  IMAD R0, R133, UR13, R0 ;  /* 0x0000000d85007c24 */ /* 0x000fe2000f8e0200 */
[----:B------:R-:W-:Y:S03]  /*2d90*/  LEA R84, P0, R142, R126, 0x6 ;  /* 0x0000007e8e547211 */ /* 0x000fe600078030ff */
[----:B------:R-:W-:Y:S01]  /*2da0*/  IMAD.IADD R143, R143, 0x1, R0 ;  /* 0x000000018f8f7824 */ /* 0x000fe200078e0200 */
        /* <DEDUP_REMOVED lines=8> */
[----:B------:R-:W-:Y:S01]  /*2e30*/  LDGSTS.E.BYPASS.LTC128B.128 [R125+0x6000], desc[UR16][R144.64] ;  /* 0x06000000907d7fae */ /* 0x000fe2000b901d50 */
[----:B------:R-:W-:Y:S03]  /*2e40*/  ISETP.GT.AND P0, PT, R133, RZ, PT ;  /* 0x000000ff8500720c */ /* 0x000fe60003f04270 */
[----:B------:R-:W-:Y:S04]  /*2e50*/  LDGSTS.E.BYPASS.LTC128B.128 [R125+0x7000], desc[UR16][R144.64+0x40] ;  /* 0x07000040907d7fae */ /* 0x000fe8000b901d50 */
[----:B------:R1:W-:Y:S04]  /*2e60*/  LDGSTS.E.BYPASS.LTC128B.128 [R125+0x8000], desc[UR16][R144.64+0x80] ;  /* 0x08000080907d7fae */ /* 0x0003e8000b901d50 */
[----:B------:R2:W-:Y:S04]  /*2e70*/  LDGSTS.E.BYPASS.LTC128B.128 [R125+0x6800], desc[UR16][R146.64] ;  /* 0x06800000927d7fae */ /* 0x0005e8000b901d50 */
[----:B------:R2:W-:Y:S04]  /*2e80*/  LDGSTS.E.BYPASS.LTC128B.128 [R125+0x7800], desc[UR16][R146.64+0x40] ;  /* 0x07800040927d7fae */ /* 0x0005e8000b901d50 */
[----:B------:R2:W-:Y:S04]  /*2e90*/  LDGSTS.E.BYPASS.LTC128B.128 [R125+0x8800], desc[UR16][R146.64+0x80] ;  /* 0x08800080927d7fae */ /* 0x0005e8000b901d50 */
[----:B------:R-:W-:Y:S04]  /*2ea0*/  LDSM.16.M88.4 R88, [R121] ;  /* 0x000000007958783b */ /* 0x000fe80000000200 */
[----:B------:R-:W3:Y:S04]  /*2eb0*/  LDSM.16.M88.4 R92, [R120] ;  /* 0x00000000785c783b */ /* 0x000ee80000000200 */
[----:B------:R-:W4:Y:S04]  /*2ec0*/  LDSM.16.M88.4 R96, [R120+0x400] ;  /* 0x000400007860783b */ /* 0x000f280000000200 */
[----:B------:R-:W5:Y:S04]  /*2ed0*/  LDSM.16.M88.4 R100, [R120+0x800] ;  /* 0x000800007864783b */ /* 0x000f680000000200 */
[----:B------:R-:W1:Y:S04]  /*2ee0*/  LDSM.16.M88.4 R104, [R120+0xc00] ;  /* 0x000c00007868783b */ /* 0x000e680000000200 */
[----:B------:R-:W0:Y:S04]  /*2ef0*/  LDGDEPBAR ;  /* 0x00000000000079af */ /* 0x000e280000000000 */
[----:B------:R-:W-:Y:S04]  /*2f00*/  LDSM.16.M88.4 R108, [R119] ;  /* 0x00000000776c783b */ /* 0x000fe80000000200 */
[----:B------:R-:W2:Y:S01]  /*2f10*/  LDSM.16.M88.4 R112, [R118] ;  /* 0x000000007670783b */ /* 0x000ea20000000200 */
[C---:B---3--:R-:W-:Y:S06]  /*2f20*/  HMMA.16816.F32 R4, R88.reuse, R92, RZ ;  /* 0x0000005c5804723c */ /* 0x048fec00000018ff */
[C---:B------:R-:W-:Y:S01]  /*2f30*/  HMMA.16816.F32 R8, R88.reuse, R94, RZ ;  /* 0x0000005e5808723c */ /* 0x040fe200000018ff */
[----:B------:R-:W3:Y:S05]  /*2f40*/  LDSM.16.M88.4 R92, [R118+0x400] ;  /* 0x00040000765c783b */ /* 0x000eea0000000200 */
[C---:B----4-:R-:W-:Y:S06]  /*2f50*/  HMMA.16816.F32 R12, R88.reuse, R96, RZ ;  /* 0x00000060580c723c */ /* 0x050fec00000018ff */
[C---:B------:R-:W-:Y:S01]  /*2f60*/  HMMA.16816.F32 R16, R88.reuse, R98, RZ ;  /* 0x000000625810723c */ /* 0x040fe200000018ff */
[----:B------:R-:W-:Y:S05]  /*2f70*/  LDSM.16.M88.4 R96, [R118+0xc00] ;  /* 0x000c00007660783b */ /* 0x000fea0000000200 */
[C---:B-----5:R-:W-:Y:S06]  /*2f80*/  HMMA.16816.F32 R20, R88.reuse, R100, RZ ;  /* 0x000000645814723c */ /* 0x060fec00000018ff */
[C---:B------:R-:W-:Y:S01]  /*2f90*/  HMMA.16816.F32 R24, R88.reuse, R102, RZ ;  /* 0x000000665818723c */ /* 0x040fe200000018ff */
[----:B------:R-:W-:Y:S05]  /*2fa0*/  LDSM.16.M88.4 R100, [R120+0x1800] ;  /* 0x001800007864783b */ /* 0x000fea0000000200 */
[C---:B-1----:R-:W-:Y:S06]  /*2fb0*/  HMMA.16816.F32 R28, R88.reuse, R104, RZ ;  /* 0x00000068581c723c */ /* 0x042fec00000018ff */
[----:B------:R-:W-:Y:S01]  /*2fc0*/  HMMA.16816.F32 R32, R88, R106, RZ ;  /* 0x0000006a5820723c */ /* 0x000fe200000018ff */
[----:B------:R-:W1:Y:S05]  /*2fd0*/  LDSM.16.M88.4 R88, [R118+0x800] ;  /* 0x000800007658783b */ /* 0x000e6a0000000200 */
[C---:B--2---:R-:W-:Y:S06]  /*2fe0*/  HMMA.16816.F32 R4, R108.reuse, R112, R4 ;  /* 0x000000706c04723c */ /* 0x044fec0000001804 */
[C---:B------:R-:W-:Y:S06]  /*2ff0*/  HMMA.16816.F32 R8, R108.reuse, R114, R8 ;  /* 0x000000726c08723c */ /* 0x040fec0000001808 */
[C---:B---3--:R-:W-:Y:S06]  /*3000*/  HMMA.16816.F32 R12, R108.reuse, R92, R12 ;  /* 0x0000005c6c0c723c */ /* 0x048fec000000180c */
[C---:B------:R-:W-:Y:S01]  /*3010*/  HMMA.16816.F32 R16, R108.reuse, R94, R16 ;  /* 0x0000005e6c10723c */ /* 0x040fe20000001810 */
[----:B------:R-:W-:Y:S05]  /*3020*/  LDSM.16.M88.4 R92, [R121+0x1000] ;  /* 0x00100000795c783b */ /* 0x000fea0000000200 */
[C---:B-1----:R-:W-:Y:S06]  /*3030*/  HMMA.16816.F32 R20, R108.reuse, R88, R20 ;  /* 0x000000586c14723c */ /* 0x042fec0000001814 */
[C---:B------:R-:W-:Y:S01]  /*3040*/  HMMA.16816.F32 R24, R108.reuse, R90, R24 ;  /* 0x0000005a6c18723c */ /* 0x040fe20000001818 */
[----:B------:R-:W1:Y:S05]  /*3050*/  LDSM.16.M88.4 R88, [R120+0x1000] ;  /* 0x001000007858783b */ /* 0x000e6a0000000200 */
[C---:B------:R-:W-:Y:S06]  /*3060*/  HMMA.16816.F32 R28, R108.reuse, R96, R28 ;  /* 0x000000606c1c723c */ /* 0x040fec000000181c */
[----:B------:R-:W-:Y:S01]  /*3070*/  HMMA.16816.F32 R32, R108, R98, R32 ;  /* 0x000000626c20723c */ /* 0x000fe20000001820 */
[----:B------:R-:W2:Y:S05]  /*3080*/  LDSM.16.M88.4 R96, [R120+0x1400] ;  /* 0x001400007860783b */ /* 0x000eaa0000000200 */
[C---:B-1----:R-:W-:Y:S06]  /*3090*/  HMMA.16816.F32 R4, R92.reuse, R88, R4 ;  /* 0x000000585c04723c */ /* 0x042fec0000001804 */
[C---:B------:R-:W-:Y:S01]  /*30a0*/  HMMA.16816.F32 R8, R92.reuse, R90, R8 ;  /* 0x0000005a5c08723c */ /* 0x040fe20000001808 */
[----:B------:R-:W1:Y:S05]  /*30b0*/  LDSM.16.M88.4 R88, [R120+0x1c00] ;  /* 0x001c00007858783b */ /* 0x000e6a0000000200 */
[C---:B--2---:R-:W-:Y:S06]  /*30c0*/  HMMA.16816.F32 R12, R92.reuse, R96, R12 ;  /* 0x000000605c0c723c */ /* 0x044fec000000180c */
[C---:B------:R-:W-:Y:S01]  /*30d0*/  HMMA.16816.F32 R16, R92.reuse, R98, R16 ;  /* 0x000000625c10723c */ /* 0x040fe20000001810 */
[----:B------:R-:W-:Y:S05]  /*30e0*/  LDSM.16.M88.4 R96, [R119+0x1000] ;  /* 0x001000007760783b */ /* 0x000fea0000000200 */
[C---:B------:R-:W-:Y:S06]  /*30f0*/  HMMA.16816.F32 R20, R92.reuse, R100, R20 ;  /* 0x000000645c14723c */ /* 0x040fec0000001814 */
[C---:B------:R-:W-:Y:S01]  /*3100*/  HMMA.16816.F32 R24, R92.reuse, R102, R24 ;  /* 0x000000665c18723c */ /* 0x040fe20000001818 */
[----:B------:R-:W2:Y:S05]  /*3110*/  LDSM.16.M88.4 R100, [R118+0x1000] ;  /* 0x001000007664783b */ /* 0x000eaa0000000200 */
[C---:B-1----:R-:W-:Y:S06]  /*3120*/  HMMA.16816.F32 R28, R92.reuse, R88, R28 ;  /* 0x000000585c1c723c */ /* 0x042fec000000181c */
[----:B------:R-:W-:Y:S01]  /*3130*/  HMMA.16816.F32 R32, R92, R90, R32 ;  /* 0x0000005a5c20723c */ /* 0x000fe20000001820 */
[----:B------:R-:W1:Y:S04]  /*3140*/  LDSM.16.M88.4 R88, [R118+0x1400] ;  /* 0x001400007658783b */ /* 0x000e680000000200 */
[----:B------:R-:W3:Y:S01]  /*3150*/  LDSM.16.M88.4 R92, [R118+0x1800] ;  /* 0x00180000765c783b */ /* 0x000ee20000000200 */
[C---:B--2---:R-:W-:Y:S06]  /*3160*/  HMMA.16816.F32 R4, R96.reuse, R100, R4 ;  /* 0x000000646004723c */ /* 0x044fec0000001804 */
[C---:B------:R-:W-:Y:S01]  /*3170*/  HMMA.16816.F32 R8, R96.reuse, R102, R8 ;  /* 0x000000666008723c */ /* 0x040fe20000001808 */
[----:B------:R-:W2:Y:S05]  /*3180*/  LDSM.16.M88.4 R100, [R118+0x1c00] ;  /* 0x001c00007664783b */ /* 0x000eaa0000000200 */
[C---:B-1----:R-:W-:Y:S06]  /*3190*/  HMMA.16816.F32 R12, R96.reuse, R88, R12 ;  /* 0x00000058600c723c */ /* 0x042fec000000180c */
[C---:B------:R-:W-:Y:S01]  /*31a0*/  HMMA.16816.F32 R16, R96.reuse, R90, R16 ;  /* 0x0000005a6010723c */ /* 0x040fe20000001810 */
[----:B------:R-:W-:Y:S05]  /*31b0*/  LDSM.16.M88.4 R88, [R121+0x2000] ;  /* 0x002000007958783b */ /* 0x000fea0000000200 */
[C---:B---3--:R-:W-:Y:S06]  /*31c0*/  HMMA.16816.F32 R20, R96.reuse, R92, R20 ;  /* 0x0000005c6014723c */ /* 0x048fec0000001814 */
[C---:B------:R-:W-:Y:S01]  /*31d0*/  HMMA.16816.F32 R24, R96.reuse, R94, R24 ;  /* 0x0000005e6018723c */ /* 0x040fe20000001818 */
[----:B------:R-:W1:Y:S05]  /*31e0*/  LDSM.16.M88.4 R92, [R120+0x2000] ;  /* 0x00200000785c783b */ /* 0x000e6a0000000200 */
[C---:B--2---:R-:W-:Y:S06]  /*31f0*/  HMMA.16816.F32 R28, R96.reuse, R100, R28 ;  /* 0x00000064601c723c */ /* 0x044fec000000181c */
[----:B------:R-:W-:Y:S01]  /*3200*/  HMMA.16816.F32 R32, R96, R102, R32 ;  /* 0x000000666020723c */ /* 0x000fe20000001820 */
[----:B------:R-:W2:Y:S04]  /*3210*/  LDSM.16.M88.4 R96, [R120+0x2400] ;  /* 0x002400007860783b */ /* 0x000ea80000000200 */
[----:B------:R-:W3:Y:S01]  /*3220*/  LDSM.16.M88.4 R100, [R120+0x2800] ;  /* 0x002800007864783b */ /* 0x000ee20000000200 */
[C---:B-1----:R-:W-:Y:S06]  /*3230*/  HMMA.16816.F32 R4, R88.reuse, R92, R4 ;  /* 0x0000005c5804723c */ /* 0x042fec0000001804 */
[C---:B------:R-:W-:Y:S01]  /*3240*/  HMMA.16816.F32 R8, R88.reuse, R94, R8 ;  /* 0x0000005e5808723c */ /* 0x040fe20000001808 */
[----:B------:R-:W1:Y:S05]  /*3250*/  LDSM.16.M88.4 R92, [R120+0x2c00] ;  /* 0x002c0000785c783b */ /* 0x000e6a0000000200 */
[C---:B--2---:R-:W-:Y:S06]  /*3260*/  HMMA.16816.F32 R12, R88.reuse, R96, R12 ;  /* 0x00000060580c723c */ /* 0x044fec000000180c */
[C---:B------:R-:W-:Y:S01]  /*3270*/  HMMA.16816.F32 R16, R88.reuse, R98, R16 ;  /* 0x000000625810723c */ /* 0x040fe20000001810 */
[----:B------:R-:W-:Y:S05]  /*3280*/  LDSM.16.M88.4 R96, [R119+0x2000] ;  /* 0x002000007760783b */ /* 0x000fea0000000200 */
[C---:B---3--:R-:W-:Y:S06]  /*3290*/  HMMA.16816.F32 R20, R88.reuse, R100, R20 ;  /* 0x000000645814723c */ /* 0x048fec0000001814 */
        /* <DEDUP_REMOVED lines=8> */
[----:B------:R-:W2:Y:S01]  /*3320*/  LDSM.16.M88.4 R100, [R118+0x2c00] ;  /* 0x002c00007664783b */ /* 0x000ea20000000200 */
[----:B------:R-:W-:Y:S04]  /*3330*/  DEPBAR.LE SB0, 0x0 ;  /* 0x000080000000791a */ /* 0x000fe80000000000 */
[----:B------:R-:W-:Y:S01]  /*3340*/  BAR.SYNC.DEFER_BLOCKING 0x0 ;  /* 0x0000000000007b1d */ /* 0x000fe20000010000 */
[C---:B-1----:R-:W-:Y:S11]  /*3350*/  HMMA.16816.F32 R12, R96.reuse, R88, R12 ;  /* 0x00000058600c723c */ /* 0x042ff6000000180c */
[----:B------:R-:W-:Y:S01]  /*3360*/  FMNMX.FTZ R84, R4, R85, !PT ;  /* 0x0000005504547209 */ /* 0x000fe20007810000 */
[C---:B------:R-:W-:Y:S03]  /*3370*/  HMMA.16816.F32 R16, R96.reuse, R90, R16 ;  /* 0x0000005a6010723c */ /* 0x040fe60000001810 */
[----:B------:R-:W-:Y:S03]  /*3380*/  FMNMX.FTZ R0, R6, R3, !PT ;  /* 0x0000000306007209 */ /* 0x000fe60007810000 */
[C---:B---3--:R-:W-:Y:S05]  /*3390*/  HMMA.16816.F32 R20, R96.reuse, R92, R20 ;  /* 0x0000005c6014723c */ /* 0x048fea0000001814 */
[----:B------:R-:W-:Y:S01]  /*33a0*/  FMNMX.FTZ R143, R5, R84, !PT ;  /* 0x00000054058f7209 */ /* 0x000fe20007810000 */
[C---:B------:R-:W-:Y:S05]  /*33b0*/  HMMA.16816.F32 R24, R96.reuse, R94, R24 ;  /* 0x0000005e6018723c */ /* 0x040fea0000001818 */
[----:B------:R-:W-:Y:S01]  /*33c0*/  FMNMX.FTZ R145, R7, R0, !PT ;  /* 0x0000000007917209 */ /* 0x000fe20007810000 */
[C---:B--2---:R-:W-:Y:S05]  /*33d0*/  HMMA.16816.F32 R28, R96.reuse, R100, R28 ;  /* 0x00000064601c723c */ /* 0x044fea000000181c */
[----:B------:R-:W-:Y:S01]  /*33e0*/  FMNMX.FTZ R84, R8, R143, !PT ;  /* 0x0000008f08547209 */ /* 0x000fe20007810000 */
[----:B------:R-:W-:Y:S05]  /*33f0*/  HMMA.16816.F32 R32, R96, R102, R32 ;  /* 0x000000666020723c */ /* 0x000fea0000001820 */
[----:B------:R-:W-:Y:S02]  /*3400*/  FMNMX.FTZ R0, R10, R145, !PT ;  /* 0x000000910a007209 */ /* 0x000fe40007810000 */
[----:B------:R-:W-:Y:S04]  /*3410*/  FMNMX.FTZ R143, R9, R84, !PT ;  /* 0x00000054098f7209 */ /* 0x000fe80007810000 */
        /* <DEDUP_REMOVED lines=25> */
.L_x_183:
[----:B-1----:R-:W1:Y:S01]  /*35b0*/  SHFL.BFLY PT, R88, R143, 0x2, 0x1f ;  /* 0x0c401f008f587f89 */ /* 0x002e6200000e0000 */
[----:B------:R-:W-:Y:S02]  /*35c0*/  FMNMX.FTZ R89, R35, R2, !PT ;  /* 0x0000000223597209 */ /* 0x000fe40007810000 */
[----:B------:R-:W-:Y:S05]  /*35d0*/  IADD3 R133, R133, -0x1, RZ ;  /* 0xffffffff85857810 */ /* 0x000fea0007ffe0ff */
[----:B------:R-:W-:Y:S08]  /*35e0*/  LDSM.16.MT88.4 R96, [R117+0x6000] ;  /* 0x006000007560783b */ /* 0x000ff00000004200 */
[----:B------:R-:W2:Y:S08]  /*35f0*/  SHFL.BFLY PT, R2, R89, 0x2, 0x1f ;  /* 0x0c401f0059027f89 */ /* 0x000eb000000e0000 */
[----:B------:R-:W-:Y:S01]  /*3600*/  LDSM.16.MT88.4 R100, [R116+0x6000] ;  /* 0x006000007464783b */ /* 0x000fe20000004200 */
[----:B-1----:R-:W-:Y:S07]  /*3610*/  FMNMX.FTZ R91, R143, R88, !PT ;  /* 0x000000588f5b7209 */ /* 0x002fee0007810000 */
[----:B------:R-:W1:Y:S01]  /*3620*/  SHFL.BFLY PT, R88, R91, 0x1, 0x1f ;  /* 0x0c201f005b587f89 */ /* 0x000e6200000e0000 */
[----:B--2---:R-:W-:Y:S07]  /*3630*/  FMNMX.FTZ R87, R89, R2, !PT ;  /* 0x0000000259577209 */ /* 0x004fee0007810000 */
[----:B------:R-:W2:Y:S01]  /*3640*/  SHFL.BFLY PT, R86, R87, 0x1, 0x1f ;  /* 0x0c201f0057567f89 */ /* 0x000ea200000e0000 */
[----:B-1----:R-:W-:Y:S04]  /*3650*/  FMNMX.FTZ R2, R91, R88, !PT ;  /* 0x000000585b027209 */ /* 0x002fe80007810000 */
[C---:B------:R-:W-:Y:S01]  /*3660*/  FSETP.NEU.FTZ.AND P1, PT, R2.reuse, -INF , PT ;  /* 0xff8000000200780b */ /* 0x040fe20003f3d000 */
[C---:B------:R-:W-:Y:S01]  /*3670*/  FMUL.FTZ R106, R2.reuse, UR4 ;  /* 0x00000004026a7c20 */ /* 0x040fe20008410000 */
[----:B------:R-:W-:Y:S04]  /*3680*/  FADD.FTZ R84, -R2, R85 ;  /* 0x0000005502547221 */ /* 0x000fe80000010100 */
[----:B------:R-:W-:Y:S01]  /*3690*/  FSEL R106, R106, RZ, P1 ;  /* 0x000000ff6a6a7208 */ /* 0x000fe20000800000 */
[----:B------:R-:W-:Y:S01]  /*36a0*/  FMUL.FTZ R85, R84, UR4 ;  /* 0x0000000454557c20 */ /* 0x000fe20008410000 */
[----:B--2---:R-:W-:Y:S03]  /*36b0*/  FMNMX.FTZ R0, R87, R86, !PT ;  /* 0x0000005657007209 */ /* 0x004fe60007810000 */
[--C-:B------:R-:W-:Y:S01]  /*36c0*/  FFMA.FTZ R105, R4, UR4, -R106.reuse ;  /* 0x0000000404697c23 */ /* 0x100fe2000801086a */
[C---:B------:R-:W-:Y:S01]  /*36d0*/  FSETP.NEU.FTZ.AND P1, PT, R0.reuse, -INF , PT ;  /* 0xff8000000000780b */ /* 0x040fe20003f3d000 */
[C---:B------:R-:W-:Y:S01]  /*36e0*/  FMUL.FTZ R107, R0.reuse, UR4 ;  /* 0x00000004006b7c20 */ /* 0x040fe20008410000 */
[----:B------:R-:W-:Y:S01]  /*36f0*/  FADD.FTZ R3, -R0, R3 ;  /* 0x0000000300037221 */ /* 0x000fe20000010100 */
[--C-:B------:R-:W-:Y:S01]  /*3700*/  FFMA.FTZ R90, R5, UR4, -R106.reuse ;  /* 0x00000004055a7c23 */ /* 0x100fe2000801086a */
[--C-:B------:R-:W-:Y:S01]  /*3710*/  FFMA.FTZ R88, R8, UR4, -R106.reuse ;  /* 0x0000000408587c23 */ /* 0x100fe2000801086a */
[--C-:B------:R-:W-:Y:S01]  /*3720*/  FFMA.FTZ R9, R9, UR4, -R106.reuse ;  /* 0x0000000409097c23 */ /* 0x100fe2000801086a */
[----:B------:R-:W-:Y:S01]  /*3730*/  FSEL R107, R107, RZ, P1 ;  /* 0x000000ff6b6b7208 */ /* 0x000fe20000800000 */
[----:B------:R-:W-:Y:S01]  /*3740*/  FMUL.FTZ R86, R3, UR4 ;  /* 0x0000000403567c20 */ /* 0x000fe20008410000 */
[----:B------:R-:W1:Y:S01]  /*3750*/  MUFU.EX2 R84, R85 ;  /* 0x0000005500547308 */ /* 0x000e620000000800 */
[--C-:B------:R-:W-:Y:S01]  /*3760*/  FFMA.FTZ R108, R12, UR4, -R106.reuse ;  /* 0x000000040c6c7c23 */ /* 0x100fe2000801086a */
[--C-:B------:R-:W-:Y:S01]  /*3770*/  FFMA.FTZ R109, R13, UR4, -R106.reuse ;  /* 0x000000040d6d7c23 */ /* 0x100fe2000801086a */
[--C-:B------:R-:W-:Y:S01]  /*3780*/  FFMA.FTZ R104, R6, UR4, -R107.reuse ;  /* 0x0000000406687c23 */ /* 0x100fe2000801086b */
[--C-:B------:R-:W-:Y:S01]  /*3790*/  FFMA.FTZ R91, R7, UR4, -R107.reuse ;  /* 0x00000004075b7c23 */ /* 0x100fe2000801086b */
[--C-:B------:R-:W-:Y:S01]  /*37a0*/  FFMA.FTZ R10, R10, UR4, -R107.reuse ;  /* 0x000000040a0a7c23 */ /* 0x100fe2000801086b */
[--C-:B------:R-:W-:Y:S01]  /*37b0*/  FFMA.FTZ R11, R11, UR4, -R107.reuse ;  /* 0x000000040b0b7c23 */ /* 0x100fe2000801086b */
[--C-:B------:R-:W-:Y:S03]  /*37c0*/  FFMA.FTZ R110, R14, UR4, -R107.reuse ;  /* 0x000000040e6e7c23 */ /* 0x100fe6000801086b */
[----:B------:R-:W2:Y:S01]  /*37d0*/  MUFU.EX2 R3, R86 ;  /* 0x0000005600037308 */ /* 0x000ea20000000800 */
[--C-:B------:R-:W-:Y:S01]  /*37e0*/  FFMA.FTZ R111, R15, UR4, -R107.reuse ;  /* 0x000000040f6f7c23 */ /* 0x100fe2000801086b */
[--C-:B------:R-:W-:Y:S01]  /*37f0*/  FFMA.FTZ R112, R16, UR4, -R106.reuse ;  /* 0x0000000410707c23 */ /* 0x100fe2000801086a */
[--C-:B------:R-:W-:Y:S01]  /*3800*/  FFMA.FTZ R113, R17, UR4, -R106.reuse ;  /* 0x0000000411717c23 */ /* 0x100fe2000801086a */
[--C-:B------:R-:W-:Y:S01]  /*3810*/  FFMA.FTZ R114, R18, UR4, -R107.reuse ;  /* 0x0000000412727c23 */ /* 0x100fe2000801086b */
[--C-:B------:R-:W-:Y:S01]  /*3820*/  FFMA.FTZ R115, R22, UR4, -R107.reuse ;  /* 0x0000000416737c23 */ /* 0x100fe2000801086b */
[--C-:B------:R-:W-:Y:S01]  /*3830*/  FFMA.FTZ R140, R24, UR4, -R106.reuse ;  /* 0x00000004188c7c23 */ /* 0x100fe2000801086a */
[--C-:B------:R-:W-:Y:S03]  /*3840*/  FFMA.FTZ R143, R25, UR4, -R106.reuse ;  /* 0x00000004198f7c23 */ /* 0x100fe6000801086a */
[----:B------:R-:W-:Y:S01]  /*3850*/  MUFU.EX2 R105, R105 ;  /* 0x0000006900697308 */ /* 0x000fe20000000800 */
[C---:B-1----:R-:W-:Y:S01]  /*3860*/  FMUL.FTZ R36, R84.reuse, R36 ;  /* 0x0000002454247220 */ /* 0x042fe20000410000 */
[C---:B------:R-:W-:Y:S01]  /*3870*/  FMUL.FTZ R37, R84.reuse, R37 ;  /* 0x0000002554257220 */ /* 0x040fe20000410000 */
[C---:B------:R-:W-:Y:S01]  /*3880*/  FMUL.FTZ R40, R84.reuse, R40 ;  /* 0x0000002854287220 */ /* 0x040fe20000410000 */
[C---:B------:R-:W-:Y:S01]  /*3890*/  FMUL.FTZ R41, R84.reuse, R41 ;  /* 0x0000002954297220 */ /* 0x040fe20000410000 */
[C---:B------:R-:W-:Y:S01]  /*38a0*/  FMUL.FTZ R44, R84.reuse, R44 ;  /* 0x0000002c542c7220 */ /* 0x040fe20000410000 */
[C---:B------:R-:W-:Y:S01]  /*38b0*/  FMUL.FTZ R45, R84.reuse, R45 ;  /* 0x0000002d542d7220 */ /* 0x040fe20000410000 */
[C---:B------:R-:W-:Y:S03]  /*38c0*/  FMUL.FTZ R48, R84.reuse, R48 ;  /* 0x0000003054307220 */ /* 0x040fe60000410000 */
[----:B------:R-:W1:Y:S01]  /*38d0*/  MUFU.EX2 R90, R90 ;  /* 0x0000005a005a7308 */ /* 0x000e620000000800 */
[C---:B--2---:R-:W-:Y:S01]  /*38e0*/  FMUL.FTZ R38, R3.reuse, R38 ;  /* 0x0000002603267220 */ /* 0x044fe20000410000 */
[C---:B------:R-:W-:Y:S01]  /*38f0*/  FMUL.FTZ R39, R3.reuse, R39 ;  /* 0x0000002703277220 */ /* 0x040fe20000410000 */
[C---:B------:R-:W-:Y:S01]  /*3900*/  FMUL.FTZ R42, R3.reuse, R42 ;  /* 0x0000002a032a7220 */ /* 0x040fe20000410000 */
[C---:B------:R-:W-:Y:S01]  /*3910*/  FMUL.FTZ R43, R3.reuse, R43 ;  /* 0x0000002b032b7220 */ /* 0x040fe20000410000 */
[C---:B------:R-:W-:Y:S01]  /*3920*/  FMUL.FTZ R46, R3.reuse, R46 ;  /* 0x0000002e032e7220 */ /* 0x040fe20000410000 */
[C---:B------:R-:W-:Y:S01]  /*3930*/  FMUL.FTZ R47, R3.reuse, R47 ;  /* 0x0000002f032f7220 */ /* 0x040fe20000410000 */
[C---:B------:R-:W-:Y:S03]  /*3940*/  FMUL.FTZ R49, R84.reuse, R49 ;  /* 0x0000003154317220 */ /* 0x040fe60000410000 */
[----:B------:R-:W-:Y:S01]  /*3950*/  MUFU.EX2 R104, R104 ;  /* 0x0000006800687308 */ /* 0x000fe20000000800 */
[C---:B------:R-:W-:Y:S01]  /*3960*/  FMUL.FTZ R50, R3.reuse, R50 ;  /* 0x0000003203327220 */ /* 0x040fe20000410000 */
[C---:B------:R-:W-:Y:S01]  /*3970*/  FMUL.FTZ R51, R3.reuse, R51 ;  /* 0x0000003303337220 */ /* 0x040fe20000410000 */
[C---:B------:R-:W-:Y:S01]  /*3980*/  FMUL.FTZ R52, R84.reuse, R52 ;  /* 0x0000003454347220 */ /* 0x040fe20000410000 */
[C---:B------:R-:W-:Y:S01]  /*3990*/  FMUL.FTZ R53, R84.reuse, R53 ;  /* 0x0000003554357220 */ /* 0x040fe20000410000 */
[C---:B------:R-:W-:Y:S01]  /*39a0*/  FMUL.FTZ R54, R3.reuse, R54 ;  /* 0x0000003603367220 */ /* 0x040fe20000410000 */
[C---:B------:R-:W-:Y:S01]  /*39b0*/  FMUL.FTZ R55, R3.reuse, R55 ;  /* 0x0000003703377220 */ /* 0x040fe20000410000 */
[----:B------:R-:W-:Y:S03]  /*39c0*/  FMUL.FTZ R56, R84, R56 ;  /* 0x0000003854387220 */ /* 0x000fe60000410000 */
[----:B------:R-:W2:Y:S01]  /*39d0*/  MUFU.EX2 R91, R91 ;  /* 0x0000005b005b7308 */ /* 0x000ea20000000800 */
[----:B-1----:R-:W-:Y:S01]  /*39e0*/  F2FP.F16.F32.PACK_AB R92, R90, R105 ;  /* 0x000000695a5c723e */ /* 0x002fe200000000ff */
        /* <DEDUP_REMOVED lines=11> */
[----:B------:R-:W-:Y:S01]  /*3aa0*/  FMUL.FTZ R67, R3, R67 ;  /* 0x0000004303437220 */ /* 0x000fe20000410000 */
[C---:B------:R-:W-:Y:S01]  /*3ab0*/  FMUL.FTZ R12, R84.reuse, R80 ;  /* 0x00000050540c7220 */ /* 0x040fe20000410000 */
[C---:B------:R-:W-:Y:S03]  /*3ac0*/  FMUL.FTZ R13, R84.reuse, R81 ;  /* 0x00000051540d7220 */ /* 0x040fe60000410000 */
[----:B------:R-:W1:Y:S01]  /*3ad0*/  MUFU.EX2 R9, R9 ;  /* 0x0000000900097308 */ /* 0x000e620000000800 */
[----:B--2---:R-:W-:Y:S01]  /*3ae0*/  F2FP.F16.F32.PACK_AB R93, R91, R104 ;  /* 0x000000685b5d723e */ /* 0x004fe200000000ff */
        /* <DEDUP_REMOVED lines=10> */
[----:B------:R-:W-:Y:S01]  /*3b90*/  FMUL.FTZ R75, R3, R75 ;  /* 0x0000004b034b7220 */ /* 0x000fe20000410000 */
[----:B------:R-:W-:Y:S01]  /*3ba0*/  LDSM.16.MT88.4 R80, [R117+0x6400] ;  /* 0x006400007550783b */ /* 0x000fe20000004200 */
[C---:B------:R-:W-:Y:S01]  /*3bb0*/  FMUL.FTZ R76, R84.reuse, R76 ;  /* 0x0000004c544c7220 */ /* 0x040fe20000410000 */
[----:B------:R-:W-:Y:S03]  /*3bc0*/  FMUL.FTZ R77, R84, R77 ;  /* 0x0000004d544d7220 */ /* 0x000fe60000410000 */
[----:B------:R-:W2:Y:S01]  /*3bd0*/  MUFU.EX2 R11, R11 ;  /* 0x0000000b000b7308 */ /* 0x000ea20000000800 */
[----:B-1----:R-:W-:Y:S01]  /*3be0*/  F2FP.F16.F32.PACK_AB R94, R9, R88 ;  /* 0x00000058095e723e */ /* 0x002fe200000000ff */
[C---:B------:R-:W-:Y:S01]  /*3bf0*/  FMUL.FTZ R78, R3.reuse, R78 ;  /* 0x0000004e034e7220 */ /* 0x040fe20000410000 */
[----:B------:R-:W-:Y:S01]  /*3c00*/  FMUL.FTZ R79, R3, R79 ;  /* 0x0000004f034f7220 */ /* 0x000fe20000410000 */
[--C-:B------:R-:W-:Y:S01]  /*3c10*/  FFMA.FTZ R142, R26, UR4, -R107.reuse ;  /* 0x000000041a8e7c23 */ /* 0x100fe2000801086b */
[----:B------:R-:W-:Y:S01]  /*3c20*/  FFMA.FTZ R145, R31, UR4, -R107 ;  /* 0x000000041f917c23 */ /* 0x000fe2000801086b */
[----:B------:R-:W-:Y:S01]  /*3c30*/  FFMA.FTZ R147, R32, UR4, -R106 ;  /* 0x0000000420937c23 */ /* 0x000fe2000801086a */
[----:B------:R-:W-:Y:S03]  /*3c40*/  FFMA.FTZ R104, R3, R138, R104 ;  /* 0x0000008a03687223 */ /* 0x000fe60000010068 */
[----:B------:R-:W-:Y:S01]  /*3c50*/  MUFU.EX2 R108, R108 ;  /* 0x0000006c006c7308 */ /* 0x000fe20000000800 */
[----:B------:R-:W-:Y:S01]  /*3c60*/  FFMA.FTZ R105, R84, R141, R105 ;  /* 0x0000008d54697223 */ /* 0x000fe20000010069 */
[----:B------:R-:W-:Y:S01]  /*3c70*/  MOV R3, R0 ;  /* 0x0000000000037202 */ /* 0x000fe20000000f00 */
[----:B------:R-:W-:Y:S01]  /*3c80*/  FADD.FTZ R91, R91, R104 ;  /* 0x000000685b5b7221 */ /* 0x000fe20000010000 */
[----:B------:R-:W-:Y:S01]  /*3c90*/  MOV R85, R2 ;  /* 0x0000000200557202 */ /* 0x000fe20000000f00 */
[----:B------:R-:W-:Y:S05]  /*3ca0*/  FADD.FTZ R105, R90, R105 ;  /* 0x000000695a697221 */ /* 0x000fea0000010000 */
[----:B------:R-:W1:Y:S01]  /*3cb0*/  MUFU.EX2 R109, R109 ;  /* 0x0000006d006d7308 */ /* 0x000e620000000800 */
[----:B--2---:R-:W-:Y:S01]  /*3cc0*/  F2FP.F16.F32.PACK_AB R95, R11, R10 ;  /* 0x0000000a0b5f723e */ /* 0x004fe200000000ff */
[----:B------:R-:W-:Y:S01]  /*3cd0*/  FADD.FTZ R88, R88, R105 ;  /* 0x0000006958587221 */ /* 0x000fe20000010000 */
[----:B------:R-:W-:Y:S03]  /*3ce0*/  FADD.FTZ R10, R10, R91 ;  /* 0x0000005b0a0a7221 */ /* 0x000fe60000010000 */
[----:B------:R-:W-:Y:S01]  /*3cf0*/  FADD.FTZ R9, R9, R88 ;  /* 0x0000005809097221 */ /* 0x000fe20000010000 */
[----:B------:R-:W-:Y:S01]  /*3d00*/  FADD.FTZ R11, R11, R10 ;  /* 0x0000000a0b0b7221 */ /* 0x000fe20000010000 */
[C---:B------:R-:W-:Y:S02]  /*3d10*/  HMMA.16816.F32 R36, R92.reuse, R96, R36 ;  /* 0x000000605c24723c */ /* 0x040fe40000001824 */
[----:B------:R-:W-:Y:S04]  /*3d20*/  MUFU.EX2 R110, R110 ;  /* 0x0000006e006e7308 */ /* 0x000fe80000000800 */
[C---:B------:R-:W-:Y:S01]  /*3d30*/  HMMA.16816.F32 R40, R92.reuse, R98, R40 ;  /* 0x000000625c28723c */ /* 0x040fe20000001828 */
[----:B------:R-:W2:Y:S05]  /*3d40*/  LDSM.16.MT88.4 R96, [R117+0x7000] ;  /* 0x007000007560783b */ /* 0x000eaa0000004200 */
[----:B------:R-:W3:Y:S01]  /*3d50*/  MUFU.EX2 R111, R111 ;  /* 0x0000006f006f7308 */ /* 0x000ee20000000800 */
[----:B-1----:R-:W-:Y:S01]  /*3d60*/  F2FP.F16.F32.PACK_AB R16, R109, R108 ;  /* 0x0000006c6d10723e */ /* 0x002fe200000000ff */
[C---:B------:R-:W-:Y:S08]  /*3d70*/  HMMA.16816.F32 R44, R92.reuse, R100, R44 ;  /* 0x000000645c2c723c */ /* 0x040ff0000000182c */
[----:B------:R-:W-:Y:S01]  /*3d80*/  MUFU.EX2 R112, R112 ;  /* 0x0000007000707308 */ /* 0x000fe20000000800 */
[C---:B------:R-:W-:Y:S01]  /*3d90*/  HMMA.16816.F32 R48, R92.reuse, R102, R48 ;  /* 0x000000665c30723c */ /* 0x040fe20000001830 */
[----:B------:R-:W1:Y:S02]  /*3da0*/  LDSM.16.MT88.4 R100, [R116+0x7000] ;  /* 0x007000007464783b */ /* 0x000e640000004200 */
[----:B------:R-:W-:Y:S06]  /*3db0*/  FADD.FTZ R108, R108, R9 ;  /* 0x000000096c6c7221 */ /* 0x000fec0000010000 */
[----:B------:R-:W4:Y:S02]  /*3dc0*/  MUFU.EX2 R113, R113 ;  /* 0x0000007100717308 */ /* 0x000f240000000800 */
[----:B---3--:R-:W-:Y:S01]  /*3dd0*/  F2FP.F16.F32.PACK_AB R17, R111, R110 ;  /* 0x0000006e6f11723e */ /* 0x008fe200000000ff */
[----:B------:R-:W-:Y:S01]  /*3de0*/  FADD.FTZ R110, R110, R11 ;  /* 0x0000000b6e6e7221 */ /* 0x000fe20000010000 */
[----:B------:R-:W-:Y:S06]  /*3df0*/  FADD.FTZ R109, R109, R108 ;  /* 0x0000006c6d6d7221 */ /* 0x000fec0000010000 */
[----:B------:R-:W3:Y:S01]  /*3e00*/  MUFU.EX2 R114, R114 ;  /* 0x0000007200727308 */ /* 0x000ee20000000800 */
[----:B------:R-:W-:Y:S09]  /*3e10*/  FADD.FTZ R111, R111, R110 ;  /* 0x0000006e6f6f7221 */ /* 0x000ff20000010000 */
[----:B------:R-:W-:Y:S01]  /*3e20*/  MUFU.EX2 R115, R115 ;  /* 0x0000007300737308 */ /* 0x000fe20000000800 */
[C---:B----4-:R-:W-:Y:S01]  /*3e30*/  F2FP.F16.F32.PACK_AB R18, R113.reuse, R112 ;  /* 0x000000707112723e */ /* 0x050fe200000000ff */
[----:B------:R-:W-:Y:S01]  /*3e40*/  FADD.FTZ R112, R112, R109 ;  /* 0x0000006d70707221 */ /* 0x000fe20000010000 */
[C---:B--2---:R-:W-:Y:S07]  /*3e50*/  HMMA.16816.F32 R52, R92.reuse, R96, R52 ;  /* 0x000000605c34723c */ /* 0x044fee0000001834 */
[----:B------:R-:W-:Y:S01]  /*3e60*/  MUFU.EX2 R140, R140 ;  /* 0x0000008c008c7308 */ /* 0x000fe20000000800 */
[----:B---3--:R-:W-:Y:S03]  /*3e70*/  FADD.FTZ R10, R114, R111 ;  /* 0x0000006f720a7221 */ /* 0x008fe60000010000 */
[----:B------:R-:W-:Y:S01]  /*3e80*/  FADD.FTZ R113, R113, R112 ;  /* 0x0000007071717221 */ /* 0x000fe20000010000 */
[C---:B------:R-:W-:Y:S01]  /*3e90*/  HMMA.16816.F32 R56, R92.reuse, R98, R56 ;  /* 0x000000625c38723c */ /* 0x040fe20000001838 */
[----:B------:R-:W2:Y:S04]  /*3ea0*/  LDSM.16.MT88.4 R96, [R117+0x8000] ;  /* 0x008000007560783b */ /* 0x000ea80000004200 */
[----:B------:R-:W-:Y:S01]  /*3eb0*/  MUFU.EX2 R143, R143 ;  /* 0x0000008f008f7308 */ /* 0x000fe20000000800 */
[C---:B-1----:R-:W-:Y:S06]  /*3ec0*/  HMMA.16816.F32 R60, R92.reuse, R100, R60 ;  /* 0x000000645c3c723c */ /* 0x042fec000000183c */
[C---:B------:R-:W-:Y:S01]  /*3ed0*/  HMMA.16816.F32 R64, R92.reuse, R102, R64 ;  /* 0x000000665c40723c */ /* 0x040fe20000001840 */
[----:B------:R-:W1:Y:S02]  /*3ee0*/  LDSM.16.MT88.4 R100, [R116+0x8000] ;  /* 0x008000007464783b */ /* 0x000e640000004200 */
[----:B------:R-:W-:Y:S10]  /*3ef0*/  MUFU.EX2 R142, R142 ;  /* 0x0000008e008e7308 */ /* 0x000ff40000000800 */
[----:B------:R-:W-:Y:S10]  /*3f00*/  MUFU.EX2 R145, R145 ;  /* 0x0000009100917308 */ /* 0x000ff40000000800 */
[----:B------:R-:W-:Y:S01]  /*3f10*/  MUFU.EX2 R147, R147 ;  /* 0x0000009300937308 */ /* 0x000fe20000000800 */
[C---:B--2---:R-:W-:Y:S06]  /*3f20*/  HMMA.16816.F32 R12, R92.reuse, R96, R12 ;  /* 0x000000605c0c723c */ /* 0x044fec000000180c */
[C---:B------:R-:W-:Y:S06]  /*3f30*/  HMMA.16816.F32 R68, R92.reuse, R98, R68 ;  /* 0x000000625c44723c */ /* 0x040fec0000001844 */
[C---:B-1----:R-:W-:Y:S06]  /*3f40*/  HMMA.16816.F32 R72, R92.reuse, R100, R72 ;  /* 0x000000645c48723c */ /* 0x042fec0000001848 */
[----:B------:R-:W-:Y:S01]  /*3f50*/  HMMA.16816.F32 R76, R92, R102, R76 ;  /* 0x000000665c4c723c */ /* 0x000fe2000000184c */
[----:B------:R-:W1:Y:S04]  /*3f60*/  LDSM.16.MT88.4 R92, [R116+0x6400] ;  /* 0x00640000745c783b */ /* 0x000e680000004200 */
[--C-:B------:R-:W-:Y:S01]  /*3f70*/  FFMA.FTZ R101, R19, UR4, -R107.reuse ;  /* 0x0000000413657c23 */ /* 0x100fe2000801086b */
[--C-:B------:R-:W-:Y:S01]  /*3f80*/  FFMA.FTZ R100, R20, UR4, -R106.reuse ;  /* 0x0000000414647c23 */ /* 0x100fe2000801086a */
[----:B------:R-:W-:Y:S01]  /*3f90*/  FFMA.FTZ R103, R21, UR4, -R106 ;  /* 0x0000000415677c23 */ /* 0x000fe2000801086a */
[--C-:B------:R-:W-:Y:S02]  /*3fa0*/  FFMA.FTZ R102, R23, UR4, -R107.reuse ;  /* 0x0000000417667c23 */ /* 0x100fe4000801086b */
[----:B------:R-:W-:Y:S01]  /*3fb0*/  LDSM.16.MT88.4 R20, [R117+0x6800] ;  /* 0x006800007514783b */ /* 0x000fe20000004200 */
[----:B------:R-:W2:Y:S10]  /*3fc0*/  MUFU.EX2 R101, R101 ;  /* 0x0000006500657308 */ /* 0x000eb40000000800 */
[----:B------:R-:W-:Y:S10]  /*3fd0*/  MUFU.EX2 R100, R100 ;  /* 0x0000006400647308 */ /* 0x000ff40000000800 */
[----:B------:R-:W3:Y:S01]  /*3fe0*/  MUFU.EX2 R103, R103 ;  /* 0x0000006700677308 */ /* 0x000ee20000000800 */
[C---:B--2---:R-:W-:Y:S01]  /*3ff0*/  F2FP.F16.F32.PACK_AB R19, R101.reuse, R114 ;  /* 0x000000726513723e */ /* 0x044fe200000000ff */
[----:B------:R-:W-:Y:S06]  /*4000*/  FADD.FTZ R10, R101, R10 ;  /* 0x0000000a650a7221 */ /* 0x000fec0000010000 */
[C---:B------:R-:W-:Y:S02]  /*4010*/  HMMA.16816.F32 R36, R16.reuse, R80, R36 ;  /* 0x000000501024723c */ /* 0x040fe40000001824 */
[----:B------:R-:W2:Y:S04]  /*4020*/  MUFU.EX2 R102, R102 ;  /* 0x0000006600667308 */ /* 0x000ea80000000800 */
[C---:B------:R-:W-:Y:S01]  /*4030*/  HMMA.16816.F32 R40, R16.reuse, R82, R40 ;  /* 0x000000521028723c */ /* 0x040fe20000001828 */
[----:B------:R-:W4:Y:S05]  /*4040*/  LDSM.16.MT88.4 R80, [R117+0x7400] ;  /* 0x007400007550783b */ /* 0x000f2a0000004200 */
[C---:B-1----:R-:W-:Y:S06]  /*4050*/  HMMA.16816.F32 R44, R16.reuse, R92, R44 ;  /* 0x0000005c102c723c */ /* 0x042fec000000182c */
[C---:B------:R-:W-:Y:S01]  /*4060*/  HMMA.16816.F32 R48, R16.reuse, R94, R48 ;  /* 0x0000005e1030723c */ /* 0x040fe20000001830 */
[----:B------:R-:W1:Y:S05]  /*4070*/  LDSM.16.MT88.4 R92, [R116+0x7400] ;  /* 0x00740000745c783b */ /* 0x000e6a0000004200 */
[C---:B----4-:R-:W-:Y:S06]  /*4080*/  HMMA.16816.F32 R52, R16.reuse, R80, R52 ;  /* 0x000000501034723c */ /* 0x050fec0000001834 */
[C---:B------:R-:W-:Y:S01]  /*4090*/  HMMA.16816.F32 R56, R16.reuse, R82, R56 ;  /* 0x000000521038723c */ /* 0x040fe20000001838 */
[----:B------:R-:W4:Y:S05]  /*40a0*/  LDSM.16.MT88.4 R80, [R117+0x8400] ;  /* 0x008400007550783b */ /* 0x000f2a0000004200 */
[C---:B-1----:R-:W-:Y:S06]  /*40b0*/  HMMA.16816.F32 R60, R16.reuse, R92, R60 ;  /* 0x0000005c103c723c */ /* 0x042fec000000183c */
[C---:B------:R-:W-:Y:S01]  /*40c0*/  HMMA.16816.F32 R64, R16.reuse, R94, R64 ;  /* 0x0000005e1040723c */ /* 0x040fe20000001840 */
[----:B------:R-:W1:Y:S05]  /*40d0*/  LDSM.16.MT88.4 R92, [R116+0x8400] ;  /* 0x00840000745c783b */ /* 0x000e6a0000004200 */
[C---:B----4-:R-:W-:Y:S06]  /*40e0*/  HMMA.16816.F32 R12, R16.reuse, R80, R12 ;  /* 0x00000050100c723c */ /* 0x050fec000000180c */
[C---:B------:R-:W-:Y:S05]  /*40f0*/  HMMA.16816.F32 R68, R16.reuse, R82, R68 ;  /* 0x000000521044723c */ /* 0x040fea0000001844 */
[--C-:B------:R-:W-:Y:S01]  /*4100*/  FFMA.FTZ R80, R27, UR4, -R107.reuse ;  /* 0x000000041b507c23 */ /* 0x100fe2000801086b */
[C---:B-1----:R-:W-:Y:S01]  /*4110*/  HMMA.16816.F32 R72, R16.reuse, R92, R72 ;  /* 0x0000005c1048723c */ /* 0x042fe20000001848 */
[----:B------:R-:W1:Y:S02]  /*4120*/  LDSM.16.MT88.4 R24, [R116+0x6800] ;  /* 0x006800007418783b */ /* 0x000e640000004200 */
[----:B------:R-:W4:Y:S03]  /*4130*/  MUFU.EX2 R93, R80 ;  /* 0x00000050005d7308 */ /* 0x000f260000000800 */
[----:B------:R-:W-:Y:S05]  /*4140*/  HMMA.16816.F32 R76, R16, R94, R76 ;  /* 0x0000005e104c723c */ /* 0x000fea000000184c */
[--C-:B------:R-:W-:Y:S02]  /*4150*/  FFMA.FTZ R92, R29, UR4, -R106.reuse ;  /* 0x000000041d5c7c23 */ /* 0x100fe4000801086a */
[----:B---3--:R-:W-:Y:S01]  /*4160*/  F2FP.F16.F32.PACK_AB R16, R103, R100 ;  /* 0x000000646710723e */ /* 0x008fe200000000ff */
[--C-:B------:R-:W-:Y:S03]  /*4170*/  FFMA.FTZ R95, R28, UR4, -R106.reuse ;  /* 0x000000041c5f7c23 */ /* 0x100fe6000801086a */
[----:B--2---:R-:W-:Y:S01]  /*4180*/  F2FP.F16.F32.PACK_AB R17, R102, R115 ;  /* 0x000000736611723e */ /* 0x004fe200000000ff */
[--C-:B------:R-:W-:Y:S01]  /*4190*/  FFMA.FTZ R94, R30, UR4, -R107.reuse ;  /* 0x000000041e5e7c23 */ /* 0x100fe2000801086b */
[----:B------:R-:W-:Y:S01]  /*41a0*/  F2FP.F16.F32.PACK_AB R18, R143, R140 ;  /* 0x0000008c8f12723e */ /* 0x000fe200000000ff */
[----:B------:R-:W-:Y:S01]  /*41b0*/  LDSM.16.MT88.4 R28, [R117+0x6c00] ;  /* 0x006c0000751c783b */ /* 0x000fe20000004200 */
[----:B----4-:R-:W-:Y:S01]  /*41c0*/  F2FP.F16.F32.PACK_AB R19, R93, R142 ;  /* 0x0000008e5d13723e */ /* 0x010fe200000000ff */
[----:B------:R-:W-:Y:S01]  /*41d0*/  MUFU.EX2 R95, R95 ;  /* 0x0000005f005f7308 */ /* 0x000fe20000000800 */
[----:B------:R-:W-:Y:S01]  /*41e0*/  FFMA.FTZ R106, R33, UR4, -R106 ;  /* 0x00000004216a7c23 */ /* 0x000fe2000801086a */
[--C-:B------:R-:W-:Y:S01]  /*41f0*/  FFMA.FTZ R33, R34, UR4, -R107.reuse ;  /* 0x0000000422217c23 */ /* 0x100fe2000801086b */
[----:B------:R-:W-:Y:S01]  /*4200*/  FFMA.FTZ R107, R35, UR4, -R107 ;  /* 0x00000004236b7c23 */ /* 0x000fe2000801086b */
[----:B------:R-:W-:Y:S01]  /*4210*/  FADD.FTZ R100, R100, R113 ;  /* 0x0000007164647221 */ /* 0x000fe20000010000 */
[----:B------:R-:W-:Y:S01]  /*4220*/  FADD.FTZ R115, R115, R10 ;  /* 0x0000000a73737221 */ /* 0x000fe20000010000 */
[C---:B------:R-:W-:Y:S01]  /*4230*/  HMMA.16816.F32 R36, R16.reuse, R20, R36 ;  /* 0x000000141024723c */ /* 0x040fe20000001824 */
[----:B------:R-:W-:Y:S03]  /*4240*/  LDSM.16.MT88.4 R80, [R117+0x7c00] ;  /* 0x007c00007550783b */ /* 0x000fe60000004200 */
[----:B------:R-:W2:Y:S01]  /*4250*/  MUFU.EX2 R92, R92 ;  /* 0x0000005c005c7308 */ /* 0x000ea20000000800 */
[----:B------:R-:W-:Y:S01]  /*4260*/  FADD.FTZ R103, R103, R100 ;  /* 0x0000006467677221 */ /* 0x000fe20000010000 */
[----:B------:R-:W-:Y:S01]  /*4270*/  FADD.FTZ R115, R102, R115 ;  /* 0x0000007366737221 */ /* 0x000fe20000010000 */
[C---:B------:R-:W-:Y:S02]  /*4280*/  HMMA.16816.F32 R40, R16.reuse, R22, R40 ;  /* 0x000000161028723c */ /* 0x040fe40000001828 */
[----:B------:R-:W3:Y:S05]  /*4290*/  LDSM.16.MT88.4 R20, [R117+0x7800] ;  /* 0x007800007514783b */ /* 0x000eea0000004200 */
[----:B------:R-:W4:Y:S01]  /*42a0*/  MUFU.EX2 R94, R94 ;  /* 0x0000005e005e7308 */ /* 0x000f220000000800 */
[----:B------:R-:W-:Y:S03]  /*42b0*/  FADD.FTZ R140, R140, R103 ;  /* 0x000000678c8c7221 */ /* 0x000fe60000010000 */
[----:B------:R-:W-:Y:S01]  /*42c0*/  FADD.FTZ R142, R142, R115 ;  /* 0x000000738e8e7221 */ /* 0x000fe20000010000 */
[C---:B-1----:R-:W-:Y:S03]  /*42d0*/  HMMA.16816.F32 R44, R16.reuse, R24, R44 ;  /* 0x00000018102c723c */ /* 0x042fe6000000182c */
[----:B------:R-:W-:Y:S02]  /*42e0*/  FADD.FTZ R140, R143, R140 ;  /* 0x0000008c8f8c7221 */ /* 0x000fe40000010000 */
[----:B------:R-:W1:Y:S01]  /*42f0*/  MUFU.EX2 R106, R106 ;  /* 0x0000006a006a7308 */ /* 0x000e620000000800 */
[C---:B------:R-:W-:Y:S01]  /*4300*/  HMMA.16816.F32 R48, R16.reuse, R26, R48 ;  /* 0x0000001a1030723c */ /* 0x040fe20000001830 */
[----:B------:R-:W5:Y:S04]  /*4310*/  LDSM.16.MT88.4 R24, [R116+0x7800] ;  /* 0x007800007418783b */ /* 0x000f680000004200 */
[----:B------:R-:W-:Y:S04]  /*4320*/  FADD.FTZ R93, R93, R142 ;  /* 0x0000008e5d5d7221 */ /* 0x000fe80000010000 */
[----:B------:R-:W-:Y:S10]  /*4330*/  MUFU.EX2 R33, R33 ;  /* 0x0000002100217308 */ /* 0x000ff40000000800 */
[----:B------:R-:W1:Y:S01]  /*4340*/  MUFU.EX2 R138, R107 ;  /* 0x0000006b008a7308 */ /* 0x000e620000000800 */
[C---:B---3--:R-:W-:Y:S06]  /*4350*/  HMMA.16816.F32 R52, R16.reuse, R20, R52 ;  /* 0x000000141034723c */ /* 0x048fec0000001834 */
[C---:B------:R-:W-:Y:S01]  /*4360*/  HMMA.16816.F32 R56, R16.reuse, R22, R56 ;  /* 0x000000161038723c */ /* 0x040fe20000001838 */
[----:B------:R-:W3:Y:S05]  /*4370*/  LDSM.16.MT88.4 R20, [R117+0x8800] ;  /* 0x008800007514783b */ /* 0x000eea0000004200 */
[C---:B-----5:R-:W-:Y:S06]  /*4380*/  HMMA.16816.F32 R60, R16.reuse, R24, R60 ;  /* 0x00000018103c723c */ /* 0x060fec000000183c */
[C---:B------:R-:W-:Y:S01]  /*4390*/  HMMA.16816.F32 R64, R16.reuse, R26, R64 ;  /* 0x0000001a1040723c */ /* 0x040fe20000001840 */
[----:B------:R-:W5:Y:S05]  /*43a0*/  LDSM.16.MT88.4 R24, [R116+0x8800] ;  /* 0x008800007418783b */ /* 0x000f6a0000004200 */
[C---:B---3--:R-:W-:Y:S06]  /*43b0*/  HMMA.16816.F32 R12, R16.reuse, R20, R12 ;  /* 0x00000014100c723c */ /* 0x048fec000000180c */
[C---:B------:R-:W-:Y:S01]  /*43c0*/  HMMA.16816.F32 R68, R16.reuse, R22, R68 ;  /* 0x000000161044723c */ /* 0x040fe20000001844 */
[----:B------:R-:W3:Y:S05]  /*43d0*/  LDSM.16.MT88.4 R20, [R116+0x6c00] ;  /* 0x006c00007414783b */ /* 0x000eea0000004200 */
[C---:B-----5:R-:W-:Y:S06]  /*43e0*/  HMMA.16816.F32 R72, R16.reuse, R24, R72 ;  /* 0x000000181048723c */ /* 0x060fec0000001848 */
[----:B------:R-:W-:Y:S01]  /*43f0*/  HMMA.16816.F32 R76, R16, R26, R76 ;  /* 0x0000001a104c723c */ /* 0x000fe2000000184c */
[----:B------:R-:W5:Y:S06]  /*4400*/  LDSM.16.MT88.4 R24, [R116+0x7c00] ;  /* 0x007c00007418783b */ /* 0x000f6c0000004200 */
[----:B--2---:R-:W-:Y:S01]  /*4410*/  F2FP.F16.F32.PACK_AB R16, R92, R95 ;  /* 0x0000005f5c10723e */ /* 0x004fe200000000ff */
[----:B------:R-:W-:Y:S03]  /*4420*/  FADD.FTZ R95, R95, R140 ;  /* 0x0000008c5f5f7221 */ /* 0x000fe60000010000 */
[C---:B----4-:R-:W-:Y:S01]  /*4430*/  F2FP.F16.F32.PACK_AB R17, R145.reuse, R94 ;  /* 0x0000005e9111723e */ /* 0x050fe200000000ff */
[----:B------:R-:W-:Y:S01]  /*4440*/  FADD.FTZ R94, R94, R93 ;  /* 0x0000005d5e5e7221 */ /* 0x000fe20000010000 */
[----:B-1----:R-:W-:Y:S01]  /*4450*/  F2FP.F16.F32.PACK_AB R18, R106, R147 ;  /* 0x000000936a12723e */ /* 0x002fe200000000ff */
[----:B------:R-:W-:Y:S01]  /*4460*/  FADD.FTZ R92, R92, R95 ;  /* 0x0000005f5c5c7221 */ /* 0x000fe20000010000 */
[----:B------:R-:W-:Y:S01]  /*4470*/  F2FP.F16.F32.PACK_AB R19, R138, R33 ;  /* 0x000000218a13723e */ /* 0x000fe200000000ff */
[----:B------:R-:W-:Y:S02]  /*4480*/  FADD.FTZ R94, R145, R94 ;  /* 0x0000005e915e7221 */ /* 0x000fe40000010000 */
[----:B------:R-:W-:Y:S02]  /*4490*/  FADD.FTZ R141, R147, R92 ;  /* 0x0000005c938d7221 */ /* 0x000fe40000010000 */
[----:B------:R-:W-:Y:S02]  /*44a0*/  FADD.FTZ R33, R33, R94 ;  /* 0x0000005e21217221 */ /* 0x000fe40000010000 */
[C---:B------:R-:W-:Y:S03]  /*44b0*/  HMMA.16816.F32 R36, R16.reuse, R28, R36 ;  /* 0x0000001c1024723c */ /* 0x040fe60000001824 */
[----:B------:R-:W-:Y:S01]  /*44c0*/  FADD.FTZ R141, R106, R141 ;  /* 0x0000008d6a8d7221 */ /* 0x000fe20000010000 */
[----:B------:R-:W-:Y:S02]  /*44d0*/  FADD.FTZ R138, R138, R33 ;  /* 0x000000218a8a7221 */ /* 0x000fe40000010000 */
[C---:B------:R-:W-:Y:S01]  /*44e0*/  HMMA.16816.F32 R40, R16.reuse, R30, R40 ;  /* 0x0000001e1028723c */ /* 0x040fe20000001828 */
[----:B------:R-:W1:Y:S05]  /*44f0*/  LDSM.16.MT88.4 R28, [R117+0x8c00] ;  /* 0x008c0000751c783b */ /* 0x000e6a0000004200 */
[C---:B---3--:R-:W-:Y:S06]  /*4500*/  HMMA.16816.F32 R44, R16.reuse, R20, R44 ;  /* 0x00000014102c723c */ /* 0x048fec000000182c */
[C---:B------:R-:W-:Y:S01]  /*4510*/  HMMA.16816.F32 R48, R16.reuse, R22, R48 ;  /* 0x000000161030723c */ /* 0x040fe20000001830 */
[----:B------:R-:W2:Y:S05]  /*4520*/  LDSM.16.MT88.4 R20, [R116+0x8c00] ;  /* 0x008c00007414783b */ /* 0x000eaa0000004200 */
[C---:B------:R-:W-:Y:S06]  /*4530*/  HMMA.16816.F32 R52, R16.reuse, R80, R52 ;  /* 0x000000501034723c */ /* 0x040fec0000001834 */
[C---:B------:R-:W-:Y:S06]  /*4540*/  HMMA.16816.F32 R56, R16.reuse, R82, R56 ;  /* 0x000000521038723c */ /* 0x040fec0000001838 */
[C---:B-----5:R-:W-:Y:S06]  /*4550*/  HMMA.16816.F32 R60, R16.reuse, R24, R60 ;  /* 0x00000018103c723c */ /* 0x060fec000000183c */
[C---:B------:R-:W-:Y:S06]  /*4560*/  HMMA.16816.F32 R64, R16.reuse, R26, R64 ;  /* 0x0000001a1040723c */ /* 0x040fec0000001840 */
[C---:B-1----:R-:W-:Y:S06]  /*4570*/  HMMA.16816.F32 R80, R16.reuse, R28, R12 ;  /* 0x0000001c1050723c */ /* 0x042fec000000180c */
[C---:B------:R-:W-:Y:S06]  /*4580*/  HMMA.16816.F32 R68, R16.reuse, R30, R68 ;  /* 0x0000001e1044723c */ /* 0x040fec0000001844 */
[C---:B--2---:R-:W-:Y:S06]  /*4590*/  HMMA.16816.F32 R72, R16.reuse, R20, R72 ;  /* 0x000000141048723c */ /* 0x044fec0000001848 */
[----:B------:R-:W-:Y:S01]  /*45a0*/  HMMA.16816.F32 R76, R16, R22, R76 ;  /* 0x00000016104c723c */ /* 0x000fe2000000184c */
[----:B------:R-:W-:Y:S11]  /*45b0*/  @!UPT UIADD3 URZ, URZ, URZ, URZ ;  /* 0x0000003f3f3ff290 */ /* 0x000ff6000fffe03f */
[----:B------:R-:W-:Y:S01]  /*45c0*/  @!UPT UIADD3 URZ, URZ, URZ, URZ ;  /* 0x0000003f3f3ff290 */ /* 0x000fe2000fffe03f */
[----:B------:R-:W-:Y:S11]  /*45d0*/  @P0 BRA `(.L_x_182) ;  /* 0xffffffe400d40947 */ /* 0x000ff6000383ffff */
.L_x_181:
        /* <DEDUP_REMOVED lines=8> */
[----:B------:R-:W4:Y:S01]  /*4660*/  S2R R3, SR_TID.X ;  /* 0x0000000000037919 */ /* 0x000f220000002100 */
[----:B------:R-:W5:Y:S01]  /*4670*/  S2UR UR10, SR_CTAID.Y ;  /* 0x00000000000a79c3 */ /* 0x000f620000002600 */
[----:B------:R-:W-:-:S07]  /*4680*/  LEA R139, R139, R132, 0x4 ;  /* 0x000000848b8b7211 */ /* 0x000fce00078e20ff */
[----:B------:R-:W5:Y:S01]  /*4690*/  S2UR UR8, SR_CTAID.X ;  /* 0x00000000000879c3 */ /* 0x000f620000002500 */
[----:B-1----:R-:W-:Y:S01]  /*46a0*/  FADD.FTZ R4, R5, R138 ;  /* 0x0000008a05047221 */ /* 0x002fe20000010000 */
[----:B--2---:R-:W-:-:S06]  /*46b0*/  ULEA UR4, UR4, UR5, 0x18 ;  /* 0x0000000504047291 */ /* 0x004fcc000f8ec03f */
[----:B------:R-:W1:Y:S01]  /*46c0*/  S2UR UR9, SR_CTAID.Z ;  /* 0x00000000000979c3 */ /* 0x000e620000002700 */
[----:B---3--:R-:W-:Y:S01]  /*46d0*/  FADD.FTZ R12, R12, R141 ;  /* 0x0000008d0c0c7221 */ /* 0x008fe20000010000 */
[----:B------:R-:W2:Y:S01]  /*46e0*/  SHFL.BFLY PT, R7, R4, 0x1, 0x1f ;  /* 0x0c201f0004077f89 */ /* 0x000ea200000e0000 */
[----:B------:R-:W-:Y:S02]  /*46f0*/  ULDC.U8 UR5, c[0x0][0x3d8] ;  /* 0x0000f60000057ab9 */ /* 0x000fe40000000000 */
[----:B------:R-:W-:Y:S01]  /*4700*/  UISETP.NE.AND UP1, UPT, UR5, URZ, UPT ;  /* 0x0000003f0500728c */ /* 0x000fe2000bf25270 */
[----:B------:R-:W3:Y:S01]  /*4710*/  SHFL.BFLY PT, R9, R12, 0x1, 0x1f ;  /* 0x0c201f000c097f89 */ /* 0x000ee200000e0000 */
[----:B----4-:R-:W-:-:S04]  /*4720*/  SHF.R.S32.HI R6, RZ, 0x1f, R3 ;  /* 0x0000001fff067819 */ /* 0x010fc80000011403 */
[CC--:B------:R-:W-:Y:S02]  /*4730*/  LEA.HI R8, R6.reuse, R3.reuse, RZ, 0x5 ;  /* 0x0000000306087211 */ /* 0x0c0fe400078f28ff */
[----:B------:R-:W-:Y:S01]  /*4740*/  LEA.HI R6, R6, R3, RZ, 0x2 ;  /* 0x0000000306067211 */ /* 0x000fe200078f10ff */
[----:B--2---:R-:W-:Y:S01]  /*4750*/  FADD.FTZ R7, R4, R7 ;  /* 0x0000000704077221 */ /* 0x004fe20000010000 */
[----:B------:R-:W-:Y:S02]  /*4760*/  LOP3.LUT R4, R8, 0xffffffe0, RZ, 0xc0, !PT ;  /* 0xffffffe008047812 */ /* 0x000fe400078ec0ff */
[----:B------:R-:W-:Y:S01]  /*4770*/  SHF.R.S32.HI R8, RZ, 0x5, R8 ;  /* 0x00000005ff087819 */ /* 0x000fe20000011408 */
[----:B---3--:R-:W-:Y:S01]  /*4780*/  FADD.FTZ R9, R12, R9 ;  /* 0x000000090c097221 */ /* 0x008fe20000010000 */
[----:B------:R-:W-:Y:S02]  /*4790*/  FSETP.NE.FTZ.AND P2, PT, R7, RZ, PT ;  /* 0x000000ff0700720b */ /* 0x000fe40003f55000 */
[----:B------:R-:W-:-:S02]  /*47a0*/  LOP3.LUT R12, R6, 0xfffffffc, RZ, 0xc0, !PT ;  /* 0xfffffffc060c7812 */ /* 0x000fc400078ec0ff */
[-C--:B------:R-:W-:Y:S02]  /*47b0*/  IADD3 R4, -R4, R3.reuse, RZ ;  /* 0x0000000304047210 */ /* 0x080fe40007ffe1ff */
[----:B------:R-:W-:Y:S01]  /*47c0*/  IADD3 R5, -R12, R3, RZ ;  /* 0x000000030c057210 */ /* 0x000fe20007ffe1ff */
[----:B------:R-:W-:Y:S01]  /*47d0*/  IMAD.MOV.U32 R3, RZ, RZ, 0x3f800000 ;  /* 0x3f800000ff037424 */ /* 0x000fe200078e00ff */
[----:B------:R-:W-:Y:S02]  /*47e0*/  SHF.R.S32.HI R6, RZ, 0x2, R6 ;  /* 0x00000002ff067819 */ /* 0x000fe40000011406 */
[----:B------:R-:W-:Y:S02]  /*47f0*/  LOP3.LUT P4, RZ, R4, 0x3, RZ, 0xc0, !PT ;  /* 0x0000000304ff7812 */ /* 0x000fe4000788c0ff */
[----:B------:R-:W-:Y:S01]  /*4800*/  SHF.R.S32.HI R11, RZ, 0x1f, R6 ;  /* 0x0000001fff0b7819 */ /* 0x000fe20000011406 */
[----:B------:R-:W2:Y:S01]  /*4810*/  @P2 MUFU.RCP R3, R7 ;  /* 0x0000000700032308 */ /* 0x000ea20000001000 */
[----:B------:R-:W-:Y:S01]  /*4820*/  FSETP.NE.FTZ.AND P3, PT, R9, RZ, PT ;  /* 0x000000ff0900720b */ /* 0x000fe20003f75000 */
[----:B------:R-:W3:Y:S01]  /*4830*/  @P2 LDC R15, c[0x0][0x2e8] ;  /* 0x0000ba00ff0f2b82 */ /* 0x000ee20000000800 */
[----:B------:R-:W-:-:S02]  /*4840*/  LEA.HI R11, R11, R6, RZ, 0x3 ;  /* 0x000000060b0b7211 */ /* 0x000fc400078f18ff */
[----:B------:R-:W-:Y:S02]  /*4850*/  LEA R5, R8, R5, 0x8 ;  /* 0x0000000508057211 */ /* 0x000fe400078e40ff */
[----:B------:R-:W-:Y:S01]  /*4860*/  LOP3.LUT R11, R11, 0xfffffff8, RZ, 0xc0, !PT ;  /* 0xfffffff80b0b7812 */ /* 0x000fe200078ec0ff */
[----:B------:R-:W-:Y:S04]  /*4870*/  @P2 MUFU.LG2 R7, R7 ;  /* 0x0000000700072308 */ /* 0x000fe80000000c00 */
[----:B------:R-:W-:Y:S02]  /*4880*/  IMAD.IADD R11, R6, 0x1, -R11 ;  /* 0x00000001060b7824 */ /* 0x000fe400078e0a0b */
[----:B------:R-:W4:Y:S02]  /*4890*/  @P3 LDC R17, c[0x0][0x2e8] ;  /* 0x0000ba00ff113b82 */ /* 0x000f240000000800 */
[----:B------:R-:W5:Y:S01]  /*48a0*/  @P3 MUFU.RCP R10, R9 ;  /* 0x00000009000a3308 */ /* 0x000f620000001000 */
        /* <DEDUP_REMOVED lines=25> */
[C---:B-----5:R-:W-:Y:S01]  /*4a40*/  FMUL.FTZ R36, R10.reuse, R36 ;  /* 0x000000240a247220 */ /* 0x060fe20000410000 */
[C---:B------:R-:W-:Y:S01]  /*4a50*/  FMUL.FTZ R37, R10.reuse, R37 ;  /* 0x000000250a257220 */ /* 0x040fe20000410000 */
[C---:B------:R-:W-:Y:S01]  /*4a60*/  FMUL.FTZ R40, R10.reuse, R40 ;  /* 0x000000280a287220 */ /* 0x040fe20000410000 */
[----:B------:R-:W-:Y:S01]  /*4a70*/  SHF.R.S32.HI R4, RZ, 0x1, R3 ;  /* 0x00000001ff047819 */ /* 0x000fe20000011403 */
[C---:B------:R-:W-:Y:S01]  /*4a80*/  FMUL.FTZ R41, R10.reuse, R41 ;  /* 0x000000290a297220 */ /* 0x040fe20000410000 */
[----:B------:R-:W-:Y:S01]  /*4a90*/  LOP3.LUT R6, R3, 0x3fffffe, RZ, 0xc0, !PT ;  /* 0x03fffffe03067812 */ /* 0x000fe200078ec0ff */
[----:B------:R-:W-:Y:S01]  /*4aa0*/  FMUL.FTZ R44, R10, R44 ;  /* 0x0000002c0a2c7220 */ /* 0x000fe20000410000 */
[----:B------:R-:W-:Y:S01]  /*4ab0*/  SHF.L.U32 R3, R4, 0x6, RZ ;  /* 0x0000000604037819 */ /* 0x000fe200000006ff */
[C---:B------:R-:W-:Y:S01]  /*4ac0*/  FMUL.FTZ R45, R10.reuse, R45 ;  /* 0x0000002d0a2d7220 */ /* 0x040fe20000410000 */
[----:B------:R-:W-:Y:S01]  /*4ad0*/  IADD3 R6, R11, -R6, RZ ;  /* 0x800000060b067210 */ /* 0x000fe20007ffe0ff */
[C---:B------:R-:W-:Y:S01]  /*4ae0*/  FMUL.FTZ R48, R10.reuse, R48 ;  /* 0x000000300a307220 */ /* 0x040fe20000410000 */
[----:B------:R-:W-:Y:S01]  /*4af0*/  LOP3.LUT R3, R3, 0xc0, RZ, 0xc0, !PT ;  /* 0x000000c003037812 */ /* 0x000fe200078ec0ff */
[----:B------:R-:W-:Y:S01]  /*4b00*/  FMUL.FTZ R49, R10, R49 ;  /* 0x000000310a317220 */ /* 0x000fe20000410000 */
[----:B------:R-:W-:Y:S01]  /*4b10*/  LEA R5, R6, R5, 0x4 ;  /* 0x0000000506057211 */ /* 0x000fe200078e20ff */
[C---:B------:R-:W-:Y:S01]  /*4b20*/  FMUL.FTZ R52, R10.reuse, R52 ;  /* 0x000000340a347220 */ /* 0x040fe20000410000 */
[----:B------:R-:W-:Y:S01]  /*4b30*/  LEA.HI R8, R3, R3, RZ, 0x1d ;  /* 0x0000000303087211 */ /* 0x000fe200078fe8ff */
[----:B------:R-:W-:Y:S01]  /*4b40*/  FMUL.FTZ R53, R10, R53 ;  /* 0x000000350a357220 */ /* 0x000fe20000410000 */
[----:B------:R-:W-:Y:S01]  /*4b50*/  LOP3.LUT R6, R4, 0x1, RZ, 0xc0, !PT ;  /* 0x0000000104067812 */ /* 0x000fe200078ec0ff */
[----:B------:R-:W-:Y:S01]  /*4b60*/  FMUL.FTZ R56, R10, R56 ;  /* 0x000000380a387220 */ /* 0x000fe20000410000 */
[----:B------:R-:W-:Y:S01]  /*4b70*/  LOP3.LUT P0, RZ, R4, 0x2, RZ, 0xc0, !PT ;  /* 0x0000000204ff7812 */ /* 0x000fe2000780c0ff */
[----:B------:R-:W-:Y:S01]  /*4b80*/  IMAD.U32 R5, R5, 0x2, R8 ;  /* 0x0000000205057824 */ /* 0x000fe200078e0008 */
[----:B------:R-:W-:Y:S01]  /*4b90*/  ISETP.NE.U32.AND P1, PT, R6, 0x1, PT ;  /* 0x000000010600780c */ /* 0x000fe20003f25070 */
[C---:B------:R-:W-:Y:S01]  /*4ba0*/  FMUL.FTZ R57, R10.reuse, R57 ;  /* 0x000000390a397220 */ /* 0x040fe20000410000 */
[----:B------:R-:W-:Y:S01]  /*4bb0*/  MOV R3, 0x20 ;  /* 0x0000002000037802 */ /* 0x000fe20000000f00 */
[C---:B------:R-:W-:Y:S01]  /*4bc0*/  FMUL.FTZ R60, R10.reuse, R60 ;  /* 0x0000003c0a3c7220 */ /* 0x040fe20000410000 */
[----:B------:R-:W-:Y:S01]  /*4bd0*/  LEA R5, R5, UR4, 0x1 ;  /* 0x0000000405057c11 */ /* 0x000fe2000f8e08ff */
[----:B------:R-:W-:Y:S01]  /*4be0*/  ULDC.U8 UR4, c[0x0][0x3d9] ;  /* 0x0000f64000047ab9 */ /* 0x000fe20000000000 */
[----:B------:R-:W-:Y:S01]  /*4bf0*/  SEL R4, R3, 0xffffffe0, !P0 ;  /* 0xffffffe003047807 */ /* 0x000fe20004000000 */
[----:B------:R-:W-:Y:S01]  /*4c00*/  UISETP.NE.AND UP0, UPT, UR4, URZ, UPT ;  /* 0x0000003f0400728c */ /* 0x000fe2000bf05270 */
[----:B------:R-:W-:Y:S01]  /*4c10*/  IADD3 R11, R5, -0x10, RZ ;  /* 0xfffffff0050b7810 */ /* 0x000fe20007ffe0ff */
[C---:B------:R-:W-:Y:S01]  /*4c20*/  FMUL.FTZ R61, R10.reuse, R61 ;  /* 0x0000003d0a3d7220 */ /* 0x040fe20000410000 */
[----:B------:R-:W-:Y:S01]  /*4c30*/  F2FP.F16.F32.PACK_AB R36, R37, R36 ;  /* 0x000000242524723e */ /* 0x000fe200000000ff */
[C---:B------:R-:W-:Y:S01]  /*4c40*/  FMUL.FTZ R64, R10.reuse, R64 ;  /* 0x000000400a407220 */ /* 0x040fe20000410000 */
[----:B------:R-:W-:Y:S01]  /*4c50*/  F2FP.F16.F32.PACK_AB R38, R39, R38 ;  /* 0x000000262726723e */ /* 0x000fe200000000ff */
[C---:B------:R-:W-:Y:S01]  /*4c60*/  FMUL.FTZ R65, R10.reuse, R65 ;  /* 0x000000410a417220 */ /* 0x040fe20000410000 */
[C---:B------:R-:W-:Y:S01]  /*4c70*/  @P1 IADD3 R11, R5.reuse, 0x10, RZ ;  /* 0x00000010050b1810 */ /* 0x040fe20007ffe0ff */
[----:B------:R-:W-:Y:S01]  /*4c80*/  IMAD.IADD R3, R5, 0x1, R4 ;  /* 0x0000000105037824 */ /* 0x000fe200078e0204 */
[----:B------:R-:W-:Y:S01]  /*4c90*/  F2FP.F16.F32.PACK_AB R40, R41, R40 ;  /* 0x000000282928723e */ /* 0x000fe200000000ff */
[C---:B------:R-:W-:Y:S01]  /*4ca0*/  FMUL.FTZ R80, R10.reuse, R80 ;  /* 0x000000500a507220 */ /* 0x040fe20000410000 */
[----:B------:R-:W-:Y:S01]  /*4cb0*/  F2FP.F16.F32.PACK_AB R42, R43, R42 ;  /* 0x0000002a2b2a723e */ /* 0x000fe200000000ff */
[----:B------:R-:W-:Y:S01]  /*4cc0*/  @UP0 ULDC.64 UR6, c[0x0][0x2c0] ;  /* 0x0000b00000060ab9 */ /* 0x000fe20000000a00 */
[----:B------:R-:W-:Y:S01]  /*4cd0*/  F2FP.F16.F32.PACK_AB R44, R45, R44 ;  /* 0x0000002c2d2c723e */ /* 0x000fe200000000ff */
[----:B------:R-:W-:Y:S01]  /*4ce0*/  FMUL.FTZ R81, R10, R81 ;  /* 0x000000510a517220 */ /* 0x000fe20000410000 */
[----:B------:R-:W-:Y:S01]  /*4cf0*/  F2FP.F16.F32.PACK_AB R46, R47, R46 ;  /* 0x0000002e2f2e723e */ /* 0x000fe200000000ff */
[----:B------:R-:W-:Y:S01]  /*4d00*/  @UP0 UIMAD UR6, UR7, UR6, URZ ;  /* 0x00000006070602a4 */ /* 0x000fe2000f8e023f */
[----:B------:R-:W-:Y:S01]  /*4d10*/  F2FP.F16.F32.PACK_AB R48, R49, R48 ;  /* 0x000000303130723e */ /* 0x000fe200000000ff */
[----:B------:R-:W-:Y:S01]  /*4d20*/  @!UP0 ULDC UR12, c[0x0][0x2e4] ;  /* 0x0000b900000c8ab9 */ /* 0x000fe20000000800 */
[----:B------:R-:W-:Y:S01]  /*4d30*/  F2FP.F16.F32.PACK_AB R50, R51, R50 ;  /* 0x000000323332723e */ /* 0x000fe200000000ff */
[----:B------:R-:W-:Y:S01]  /*4d40*/  @!UP0 ULDC UR7, c[0x0][0x2c4] ;  /* 0x0000b10000078ab9 */ /* 0x000fe20000000800 */
[----:B------:R-:W-:Y:S01]  /*4d50*/  IADD3 R13, R4, R11, RZ ;  /* 0x0000000b040d7210 */ /* 0x000fe20007ffe0ff */
[----:B------:R-:W-:Y:S01]  /*4d60*/  STS [R5], R36 ;  /* 0x0000002405007388 */ /* 0x000fe20000000800 */
[----:B------:R-:W-:Y:S01]  /*4d70*/  F2FP.F16.F32.PACK_AB R52, R53, R52 ;  /* 0x000000343534723e */ /* 0x000fe200000000ff */
[----:B------:R-:W-:Y:S01]  /*4d80*/  UISETP.NE.OR UP2, UPT, UR4, URZ, !UP1 ;  /* 0x0000003f0400728c */ /* 0x000fe2000cf45670 */
[----:B------:R-:W-:Y:S01]  /*4d90*/  F2FP.F16.F32.PACK_AB R54, R55, R54 ;  /* 0x000000363736723e */ /* 0x000fe200000000ff */
[----:B------:R-:W-:Y:S01]  /*4da0*/  STS [R5+0x200], R38 ;  /* 0x0002002605007388 */ /* 0x000fe20000000800 */
[----:B------:R-:W-:Y:S01]  /*4db0*/  F2FP.F16.F32.PACK_AB R56, R57, R56 ;  /* 0x000000383938723e */ /* 0x000fe200000000ff */
[----:B------:R-:W-:Y:S01]  /*4dc0*/  @!UP0 USEL UR6, UR7, UR12, !UP1 ;  /* 0x0000000c07068287 */ /* 0x000fe2000c800000 */
[----:B------:R-:W-:Y:S01]  /*4dd0*/  F2FP.F16.F32.PACK_AB R58, R59, R58 ;  /* 0x0000003a3b3a723e */ /* 0x000fe200000000ff */
[----:B------:R-:W-:Y:S01]  /*4de0*/  STS [R11], R40 ;  /* 0x000000280b007388 */ /* 0x000fe20000000800 */
[----:B------:R-:W-:Y:S01]  /*4df0*/  F2FP.F16.F32.PACK_AB R60, R61, R60 ;  /* 0x0000003c3d3c723e */ /* 0x000fe200000000ff */
[----:B------:R-:W-:Y:S01]  /*4e00*/  @!UP0 ULDC UR5, c[0x0][0x270] ;  /* 0x00009c0000058ab9 */ /* 0x000fe20000000800 */
[----:B------:R-:W-:Y:S01]  /*4e10*/  F2FP.F16.F32.PACK_AB R62, R63, R62 ;  /* 0x0000003e3f3e723e */ /* 0x000fe200000000ff */
[----:B------:R-:W-:Y:S01]  /*4e20*/  STS [R11+0x200], R42 ;  /* 0x0002002a0b007388 */ /* 0x000fe20000000800 */
[----:B------:R-:W-:Y:S01]  /*4e30*/  F2FP.F16.F32.PACK_AB R64, R65, R64 ;  /* 0x000000404140723e */ /* 0x000fe200000000ff */
[----:B------:R-:W-:Y:S01]  /*4e40*/  @UP0 UMOV UR13, 0x1 ;  /* 0x00000001000d0882 */ /* 0x000fe20000000000 */
[----:B------:R-:W-:Y:S01]  /*4e50*/  F2FP.F16.F32.PACK_AB R66, R67, R66 ;  /* 0x000000424342723e */ /* 0x000fe200000000ff */
[----:B------:R-:W-:Y:S01]  /*4e60*/  STS [R3], R44 ;  /* 0x0000002c03007388 */ /* 0x000fe20000000800 */
[----:B------:R-:W-:Y:S01]  /*4e70*/  F2FP.F16.F32.PACK_AB R80, R81, R80 ;  /* 0x000000505150723e */ /* 0x000fe200000000ff */
[----:B------:R-:W-:Y:S01]  /*4e80*/  @!UP0 UIMAD UR13, UR6, UR5, URZ ;  /* 0x00000005060d82a4 */ /* 0x000fe2000f8e023f */
[----:B------:R-:W-:Y:S01]  /*4e90*/  F2FP.F16.F32.PACK_AB R82, R83, R82 ;  /* 0x000000525352723e */ /* 0x000fe200000000ff */
[----:B------:R-:W-:Y:S01]  /*4ea0*/  STS [R3+0x200], R46 ;  /* 0x0002002e03007388 */ /* 0x000fe20000000800 */
[----:B------:R2:W5:Y:S01]  /*4eb0*/  @P3 MUFU.LG2 R6, R9 ;  /* 0x0000000900063308 */ /* 0x0005620000000c00 */
[----:B------:R-:W-:Y:S01]  /*4ec0*/  UIMAD UR12, UR10, UR13, URZ ;  /* 0x0000000d0a0c72a4 */ /* 0x000fe2000f8e023f */
[C---:B------:R-:W-:Y:S01]  /*4ed0*/  FMUL.FTZ R68, R10.reuse, R68 ;  /* 0x000000440a447220 */ /* 0x040fe20000410000 */
[----:B------:R-:W-:Y:S01]  /*4ee0*/  STS [R13], R48 ;  /* 0x000000300d007388 */ /* 0x000fe20000000800 */
[----:B------:R-:W-:Y:S01]  /*4ef0*/  @UP0 ULDC UR11, c[0x0][0x2c0] ;  /* 0x0000b000000b0ab9 */ /* 0x000fe20000000800 */
[----:B------:R-:W-:Y:S01]  /*4f00*/  @!UP2 ULDC UR4, c[0x0][0x2c4] ;  /* 0x0000b1000004aab9 */ /* 0x000fe20000000800 */
[----:B------:R-:W-:Y:S01]  /*4f10*/  @!UP0 UMOV UR11, 0x1 ;  /* 0x00000001000b8882 */ /* 0x000fe20000000000 */
[----:B------:R-:W-:Y:S01]  /*4f20*/  STS [R13+0x200], R50 ;  /* 0x000200320d007388 */ /* 0x000fe20000000800 */
[C---:B------:R-:W-:Y:S01]  /*4f30*/  FMUL.FTZ R69, R10.reuse, R69 ;  /* 0x000000450a457220 */ /* 0x040fe20000410000 */
[----:B------:R-:W-:Y:S01]  /*4f40*/  @!UP2 UIMAD UR4, UR10, UR4, URZ ;  /* 0x000000040a04a2a4 */ /* 0x000fe2000f8e023f */
[C---:B------:R-:W-:Y:S01]  /*4f50*/  FMUL.FTZ R72, R10.reuse, R72 ;  /* 0x000000480a487220 */ /* 0x040fe20000410000 */
[----:B------:R-:W-:Y:S01]  /*4f60*/  STS [R5+0x1000], R52 ;  /* 0x0010003405007388 */ /* 0x000fe20000000800 */
[----:B------:R-:W-:Y:S01]  /*4f70*/  USEL UR12, UR12, URZ, UP2 ;  /* 0x0000003f0c0c7287 */ /* 0x000fe20009000000 */
[C---:B------:R-:W-:Y:S01]  /*4f80*/  FMUL.FTZ R73, R10.reuse, R73 ;  /* 0x000000490a497220 */ /* 0x040fe20000410000 */
[----:B------:R-:W-:Y:S01]  /*4f90*/  UIMAD UR5, UR8, UR11, URZ ;  /* 0x0000000b080572a4 */ /* 0x000fe2000f8e023f */
[----:B------:R-:W-:Y:S01]  /*4fa0*/  STS [R5+0x1200], R54 ;  /* 0x0012003605007388 */ /* 0x000fe20000000800 */
[C---:B------:R-:W-:Y:S01]  /*4fb0*/  FMUL.FTZ R76, R10.reuse, R76 ;  /* 0x0000004c0a4c7220 */ /* 0x040fe20000410000 */
[----:B--2---:R-:W2:Y:S01]  /*4fc0*/  LDC.64 R8, c[0x0][0x290] ;  /* 0x0000a400ff087b82 */ /* 0x004ea20000000a00 */
[----:B------:R-:W-:Y:S01]  /*4fd0*/  FMUL.FTZ R77, R10, R77 ;  /* 0x0000004d0a4d7220 */ /* 0x000fe20000410000 */
[----:B------:R-:W-:Y:S01]  /*4fe0*/  STS [R11+0x1000], R56 ;  /* 0x001000380b007388 */ /* 0x000fe20000000800 */
[----:B-1----:R-:W-:Y:S01]  /*4ff0*/  UIMAD UR6, UR9, UR6, UR12 ;  /* 0x00000006090672a4 */ /* 0x002fe2000f8e020c */
[----:B------:R-:W-:Y:S01]  /*5000*/  F2FP.F16.F32.PACK_AB R68, R69, R68 ;  /* 0x000000444544723e */ /* 0x000fe200000000ff */
[----:B------:R-:W-:Y:S01]  /*5010*/  USHF.L.U32 UR13, UR5, 0x6, URZ ;  /* 0x00000006050d7899 */ /* 0x000fe2000800063f */
[----:B------:R-:W-:Y:S01]  /*5020*/  STS [R11+0x1200], R58 ;  /* 0x0012003a0b007388 */ /* 0x000fe20000000800 */
[----:B------:R-:W-:Y:S01]  /*5030*/  F2FP.F16.F32.PACK_AB R70, R71, R70 ;  /* 0x000000464746723e */ /* 0x000fe200000000ff */
[----:B------:R-:W-:Y:S01]  /*5040*/  @!UP2 UMOV UR14, UR4 ;  /* 0x00000004000eac82 */ /* 0x000fe20008000000 */
[----:B------:R-:W-:Y:S01]  /*5050*/  F2FP.F16.F32.PACK_AB R72, R73, R72 ;  /* 0x000000484948723e */ /* 0x000fe200000000ff */
[----:B------:R-:W-:Y:S01]  /*5060*/  STS [R3+0x1000], R60 ;  /* 0x0010003c03007388 */ /* 0x000fe20000000800 */
[----:B------:R-:W-:Y:S01]  /*5070*/  F2FP.F16.F32.PACK_AB R74, R75, R74 ;  /* 0x0000004a4b4a723e */ /* 0x000fe200000000ff */
[----:B------:R-:W-:Y:S01]  /*5080*/  USHF.R.S32.HI UR12, URZ, 0x1f, UR6 ;  /* 0x0000001f3f0c7899 */ /* 0x000fe20008011406 */
[----:B------:R-:W-:Y:S01]  /*5090*/  F2FP.F16.F32.PACK_AB R76, R77, R76 ;  /* 0x0000004c4d4c723e */ /* 0x000fe200000000ff */
[----:B------:R-:W-:Y:S01]  /*50a0*/  STS [R3+0x1200], R62 ;  /* 0x0012003e03007388 */ /* 0x000fe20000000800 */
[----:B------:R-:W-:Y:S01]  /*50b0*/  F2FP.F16.F32.PACK_AB R78, R79, R78 ;  /* 0x0000004e4f4e723e */ /* 0x000fe200000000ff */
[----:B------:R-:W-:Y:S01]  /*50c0*/  @!UP2 USHF.R.S32.HI UR15, URZ, 0x1f, UR4 ;  /* 0x0000001f3f0fa899 */ /* 0x000fe20008011404 */
[----:B------:R-:W-:Y:S01]  /*50d0*/  @P2 FMUL.FTZ R7, R7, 0.69314718246459960938 ;  /* 0x3f31721807072820 */ /* 0x000fe20000410000 */
[----:B------:R-:W-:Y:S01]  /*50e0*/  STS [R13+0x1000], R64 ;  /* 0x001000400d007388 */ /* 0x000fe20000000800 */
[----:B------:R-:W-:Y:S01]  /*50f0*/  USHF.R.S32.HI UR5, URZ, 0x1f, UR13 ;  /* 0x0000001f3f057899 */ /* 0x000fe2000801140d */
[----:B------:R-:W-:Y:S01]  /*5100*/  MOV R10, 0x7f800000 ;  /* 0x7f800000000a7802 */ /* 0x000fe20000000f00 */
[----:B------:R-:W-:Y:S01]  /*5110*/  UIADD3 UR6, UP1, UP0, UR13, UR14, UR6 ;  /* 0x0000000e0d067290 */ /* 0x000fe2000f83e006 */
[----:B------:R-:W-:Y:S03]  /*5120*/  STS [R13+0x1200], R66 ;  /* 0x001200420d007388 */ /* 0x000fe60000000800 */
[----:B------:R-:W-:Y:S01]  /*5130*/  UIADD3.X UR12, UR5, UR15, UR12, UP1, UP0 ;  /* 0x0000000f050c7290 */ /* 0x000fe20008fe040c */
[----:B------:R-:W-:Y:S04]  /*5140*/  STS [R5+0x2000], R80 ;  /* 0x0020005005007388 */ /* 0x000fe80000000800 */
[----:B------:R1:W-:Y:S04]  /*5150*/  STS [R5+0x2200], R82 ;  /* 0x0022005205007388 */ /* 0x0003e80000000800 */
[----:B------:R-:W-:Y:S04]  /*5160*/  STS [R11+0x2000], R68 ;  /* 0x002000440b007388 */ /* 0x000fe80000000800 */
[----:B------:R3:W-:Y:S04]  /*5170*/  STS [R11+0x2200], R70 ;  /* 0x002200460b007388 */ /* 0x0007e80000000800 */
[----:B------:R-:W-:Y:S04]  /*5180*/  STS [R3+0x2000], R72 ;  /* 0x0020004803007388 */ /* 0x000fe80000000800 */
[----:B------:R5:W-:Y:S04]  /*5190*/  STS [R3+0x2200], R74 ;  /* 0x0022004a03007388 */ /* 0x000be80000000800 */
[----:B------:R2:W-:Y:S04]  /*51a0*/  STS [R13+0x2000], R76 ;  /* 0x0020004c0d007388 */ /* 0x0005e80000000800 */
[----:B------:R2:W-:Y:S01]  /*51b0*/  STS [R13+0x2200], R78 ;  /* 0x0022004e0d007388 */ /* 0x0005e20000000800 */
[----:B-1----:R-:W1:Y:S01]  /*51c0*/  LDC.64 R4, c[0x0][0x2a0] ;  /* 0x0000a800ff047b82 */ /* 0x002e620000000a00 */
[----:B---3--:R-:W-:Y:S01]  /*51d0*/  MOV R11, 0x7f800000 ;  /* 0x7f800000000b7802 */ /* 0x008fe20000000f00 */
[----:B------:R-:W-:Y:S01]  /*51e0*/  @P2 FFMA.FTZ R11, R0, R15, R7 ;  /* 0x0000000f000b2223 */ /* 0x000fe20000010007 */
[----:B-----5:R-:W-:-:S04]  /*51f0*/  @P3 FMUL.FTZ R3, R6, 0.69314718246459960938 ;  /* 0x3f31721806033820 */ /* 0x020fc80000410000 */
[----:B----4-:R-:W-:Y:S01]  /*5200*/  @P3 FFMA.FTZ R10, R2, R17, R3 ;  /* 0x00000011020a3223 */ /* 0x010fe20000010003 */
[----:B------:R-:W-:Y:S06]  /*5210*/  BAR.SYNC.DEFER_BLOCKING 0x0 ;  /* 0x0000000000007b1d */ /* 0x000fec0000010000 */
[----:B------:R-:W-:Y:S05]  /*5220*/  @P4 BRA `(.L_x_186) ;  /* 0x0000000000484947 */ /* 0x000fea0003800000 */
[----:B------:R-:W-:Y:S01]  /*5230*/  UIMAD UR4, UR8, -0x40, UR7 ;  /* 0xffffffc0080478a4 */ /* 0x000fe2000f8e0207 */
[----:B------:R-:W-:-:S05]  /*5240*/  VIADD R12, R139, 0x8 ;  /* 0x000000088b0c7836 */ /* 0x000fca0000000000 */
[----:B------:R-:W-:Y:S02]  /*5250*/  ISETP.GE.AND P3, PT, R139, UR4, PT ;  /* 0x000000048b007c0c */ /* 0x000fe4000bf66270 */
[----:B------:R-:W-:-:S11]  /*5260*/  ISETP.GE.AND P2, PT, R12, UR4, PT ;  /* 0x000000040c007c0c */ /* 0x000fd6000bf46270 */
[----:B------:R-:W3:Y:S01]  /*5270*/  @!P3 LDC.64 R6, c[0x0][0x2b0] ;  /* 0x0000ac00ff06bb82 */ /* 0x000ee20000000a00 */
[----:B------:R-:W-:Y:S02]  /*5280*/  @!P3 IMAD R0, R139, UR11, RZ ;  /* 0x0000000b8b00bc24 */ /* 0x000fe4000f8e02ff */
[----:B------:R-:W-:-:S03]  /*5290*/  @!P2 IMAD R12, R12, UR11, RZ ;  /* 0x0000000b0c0cac24 */ /* 0x000fc6000f8e02ff */
[----:B--2---:R-:W-:Y:S02]  /*52a0*/  @!P3 IADD3 R13, P1, R0, UR6, RZ ;  /* 0x00000006000dbc10 */ /* 0x004fe4000ff3e0ff */
[----:B------:R-:W2:Y:S01]  /*52b0*/  @!P2 LDC.64 R2, c[0x0][0x2b0] ;  /* 0x0000ac00ff02ab82 */ /* 0x000ea20000000a00 */
[----:B------:R-:W-:Y:S02]  /*52c0*/  @!P2 IADD3 R15, P0, R12, UR6, RZ ;  /* 0x000000060c0fac10 */ /* 0x000fe4000ff1e0ff */
[----:B------:R-:W-:Y:S02]  /*52d0*/  @!P3 LEA.HI.X.SX32 R0, R0, UR12, 0x1, P1 ;  /* 0x0000000c0000bc11 */ /* 0x000fe400088f0eff */
[----:B------:R-:W-:Y:S02]  /*52e0*/  @!P2 LEA.HI.X.SX32 R12, R12, UR12, 0x1, P0 ;  /* 0x0000000c0c0cac11 */ /* 0x000fe400080f0eff */
[----:B---3--:R-:W-:-:S04]  /*52f0*/  @!P3 LEA R6, P1, R13, R6, 0x2 ;  /* 0x000000060d06b211 */ /* 0x008fc800078210ff */
[----:B------:R-:W-:Y:S02]  /*5300*/  @!P3 LEA.HI.X R7, R13, R7, R0, 0x2, P1 ;  /* 0x000000070d07b211 */ /* 0x000fe400008f1400 */
[----:B--2---:R-:W-:-:S03]  /*5310*/  @!P2 LEA R2, P0, R15, R2, 0x2 ;  /* 0x000000020f02a211 */ /* 0x004fc600078010ff */
[----:B------:R3:W-:Y:S01]  /*5320*/  @!P3 STG.E desc[UR16][R6.64], R10 ;  /* 0x0000000a0600b986 */ /* 0x0007e2000c101910 */
[----:B------:R-:W-:-:S05]  /*5330*/  @!P2 LEA.HI.X R3, R15, R3, R12, 0x2, P0 ;  /* 0x000000030f03a211 */ /* 0x000fca00000f140c */
[----:B------:R3:W-:Y:S04]  /*5340*/  @!P2 STG.E desc[UR16][R2.64], R11 ;  /* 0x0000000b0200a986 */ /* 0x0007e8000c101910 */
.L_x_186:
[----:B------:R-:W-:Y:S05]  /*5350*/  BSYNC B0 ;  /* 0x0000000000007941 */ /* 0x000fea0003800000 */
.L_x_185:
[----:B------:R-:W-:Y:S01]  /*5360*/  USHF.R.S32.HI UR4, URZ, 0x1f, UR10 ;  /* 0x0000001f3f047899 */ /* 0x000fe2000801140a */
[--C-:B------:R-:W-:Y:S01]  /*5370*/  SHF.R.S32.HI R135, RZ, 0x1f, R134.reuse ;  /* 0x0000001fff877819 */ /* 0x100fe20000011486 */
[----:B---3--:R-:W3:Y:S01]  /*5380*/  LDC.64 R2, c[0x0][0x298] ;  /* 0x0000a600ff027b82 */ /* 0x008ee20000000a00 */
[----:B------:R-:W4:Y:S03]  /*5390*/  LDS.128 R24, [R125] ;  /* 0x000000007d187984 */ /* 0x000f260000000c00 */
[C---:B--2---:R-:W-:Y:S01]  /*53a0*/  IMAD R0, R8.reuse, UR4, RZ ;  /* 0x0000000408007c24 */ /* 0x044fe2000f8e02ff */
[----:B------:R-:W2:Y:S01]  /*53b0*/  LDS.128 R16, [R125+0x1000] ;  /* 0x001000007d107984 */ /* 0x000ea20000000c00 */
[----:B------:R-:W-:Y:S01]  /*53c0*/  IMAD.WIDE.U32 R6, R8, UR10, R134 ;  /* 0x0000000a08067c25 */ /* 0x000fe2000f8e0086 */
[----:B------:R-:W-:Y:S02]  /*53d0*/  USHF.R.S32.HI UR4, URZ, 0x1f, UR9 ;  /* 0x0000001f3f047899 */ /* 0x000fe40008011409 */
[----:B------:R-:W-:Y:S01]  /*53e0*/  LDS.128 R20, [R125+0x800] ;  /* 0x000800007d147984 */ /* 0x000fe20000000c00 */
[----:B------:R-:W-:-:S03]  /*53f0*/  IMAD R0, R9, UR10, R0 ;  /* 0x0000000a09007c24 */ /* 0x000fc6000f8e0200 */
[----:B------:R-:W5:Y:S02]  /*5400*/  LDS.128 R8, [R125+0x2000] ;  /* 0x002000007d087984 */ /* 0x000f640000000c00 */
[----:B------:R-:W-:Y:S01]  /*5410*/  IADD3 R7, R7, R0, RZ ;  /* 0x0000000007077210 */ /* 0x000fe20007ffe0ff */
[C---:B-1----:R-:W-:Y:S01]  /*5420*/  IMAD R0, R4.reuse, UR4, RZ ;  /* 0x0000000404007c24 */ /* 0x042fe2000f8e02ff */
[----:B------:R-:W1:Y:S01]  /*5430*/  LDS.128 R12, [R125+0x1800] ;  /* 0x001800007d0c7984 */ /* 0x000e620000000c00 */
[----:B------:R-:W-:Y:S02]  /*5440*/  ULDC.64 UR4, c[0x0][0x280] ;  /* 0x0000a00000047ab9 */ /* 0x000fe40000000a00 */
[----:B------:R-:W-:Y:S01]  /*5450*/  IMAD R0, R5, UR9, R0 ;  /* 0x0000000905007c24 */ /* 0x000fe2000f8e0200 */
[----:B------:R-:W1:Y:S01]  /*5460*/  LDS.128 R28, [R125+0x2800] ;  /* 0x002800007d1c7984 */ /* 0x000e620000000c00 */
[----:B------:R-:W-:-:S05]  /*5470*/  IMAD.WIDE.U32 R4, R4, UR9, R6 ;  /* 0x0000000904047c25 */ /* 0x000fca000f8e0006 */
[----:B------:R-:W-:Y:S01]  /*5480*/  IADD3 R5, R5, R0, RZ ;  /* 0x0000000005057210 */ /* 0x000fe20007ffe0ff */
[----:B---3--:R-:W-:-:S04]  /*5490*/  IMAD R0, R137, R2, RZ ;  /* 0x0000000289007224 */ /* 0x008fc800078e02ff */
[C---:B------:R-:W-:Y:S02]  /*54a0*/  IMAD R0, R136.reuse, R3, R0 ;  /* 0x0000000388007224 */ /* 0x040fe400078e0200 */
[----:B------:R-:W-:-:S05]  /*54b0*/  IMAD.WIDE.U32 R4, R136, R2, R4 ;  /* 0x0000000288047225 */ /* 0x000fca00078e0004 */
[----:B------:R-:W-:Y:S02]  /*54c0*/  IADD3 R0, R5, R0, RZ ;  /* 0x0000000005007210 */ /* 0x000fe40007ffe0ff */
[----:B------:R-:W-:-:S04]  /*54d0*/  LEA R6, P0, R4, UR4, 0x1 ;  /* 0x0000000404067c11 */ /* 0x000fc8000f8008ff */
[----:B------:R-:W-:Y:S02]  /*54e0*/  LEA.HI.X R7, R4, UR5, R0, 0x1, P0 ;  /* 0x0000000504077c11 */ /* 0x000fe400080f0c00 */
[----:B------:R-:W-:-:S03]  /*54f0*/  LEA R4, P0, R2, R6, 0x6 ;  /* 0x0000000602047211 */ /* 0x000fc600078030ff */
[----:B----4-:R-:W-:Y:S01]  /*5500*/  STG.E.128 desc[UR16][R6.64], R24 ;  /* 0x0000001806007986 */ /* 0x010fe2000c101d10 */
[----:B------:R-:W-:-:S03]  /*5510*/  LEA.HI.X R5, R2, R7, R3, 0x6, P0 ;  /* 0x0000000702057211 */ /* 0x000fc600000f3403 */
[----:B--2---:R-:W-:Y:S04]  /*5520*/  STG.E.128 desc[UR16][R6.64+0x40], R16 ;  /* 0x0000401006007986 */ /* 0x004fe8000c101d10 */
[----:B-----5:R-:W-:Y:S04]  /*5530*/  STG.E.128 desc[UR16][R6.64+0x80], R8 ;  /* 0x0000800806007986 */ /* 0x020fe8000c101d10 */
[----:B------:R-:W-:Y:S04]  /*5540*/  STG.E.128 desc[UR16][R4.64], R20 ;  /* 0x0000001404007986 */ /* 0x000fe8000c101d10 */
[----:B-1----:R-:W-:Y:S04]  /*5550*/  STG.E.128 desc[UR16][R4.64+0x40], R12 ;  /* 0x0000400c04007986 */ /* 0x002fe8000c101d10 */
[----:B------:R-:W-:Y:S01]  /*5560*/  STG.E.128 desc[UR16][R4.64+0x80], R28 ;  /* 0x0000801c04007986 */ /* 0x000fe2000c101d10 */
[----:B------:R-:W-:Y:S05]  /*5570*/  EXIT ;  /* 0x000000000000794d */ /* 0x000fea0003800000 */
.L_x_179:
[----:B------:R-:W-:Y:S01]  /*5580*/  SHF.R.S32.HI R5, RZ, 0x1f, R82 ;  /* 0x0000001fff057819 */ /* 0x000fe20000011452 */
[----:B------:R-:W-:Y:S01]  /*5590*/  ULDC.64 UR4, c[0x0][0x290] ;  /* 0x0000a40000047ab9 */ /* 0x000fe20000000a00 */
[----:B------:R-:W-:Y:S01]  /*55a0*/  SHF.R.S32.HI R4, RZ, 0x1f, R19 ;  /* 0x0000001fff047819 */ /* 0x000fe20000011413 */
[----:B------:R-:W-:Y:S01]  /*55b0*/  ULDC.U8 UR6, c[0x0][0x3d9] ;  /* 0x0000f64000067ab9 */ /* 0x000fe20000000000 */
[----:B------:R-:W-:Y:S01]  /*55c0*/  LEA.HI R5, R5, R82, RZ, 0x2 ;  /* 0x0000005205057211 */ /* 0x000fe200078f10ff */
[----:B------:R-:W-:Y:S01]  /*55d0*/  UISETP.NE.AND UP1, UPT, UR6, URZ, UPT ;  /* 0x0000003f0600728c */ /* 0x000fe2000bf25270 */
[----:B------:R-:W-:Y:S01]  /*55e0*/  SHF.R.S32.HI R0, RZ, 0x1f, R23 ;  /* 0x0000001fff007819 */ /* 0x000fe20000011417 */
[----:B------:R-:W-:Y:S01]  /*55f0*/  IMAD R4, R4, UR4, RZ ;  /* 0x0000000404047c24 */ /* 0x000fe2000f8e02ff */
[----:B------:R-:W-:Y:S01]  /*5600*/  LOP3.LUT R3, R5, 0x1ffffffc, RZ, 0xc0, !PT ;  /* 0x1ffffffc05037812 */ /* 0x000fe200078ec0ff */
[----:B------:R-:W-:Y:S01]  /*5610*/  ULDC.U8 UR8, c[0x0][0x3d8] ;  /* 0x0000f60000087ab9 */ /* 0x000fe20000000000 */
[C---:B------:R-:W-:Y:S01]  /*5620*/  LOP3.LUT P3, RZ, R82.reuse, 0x3, RZ, 0xc0, !PT ;  /* 0x0000000352ff7812 */ /* 0x040fe2000786c0ff */
[----:B------:R-:W-:Y:S01]  /*5630*/  IMAD R4, R19, UR5, R4 ;  /* 0x0000000513047c24 */ /* 0x000fe2000f8e0204 */
[----:B------:R-:W-:Y:S01]  /*5640*/  ISETP.NE.AND P1, PT, RZ, UR8, PT ;  /* 0x00000008ff007c0c */ /* 0x000fe2000bf25270 */
[----:B------:R-:W-:Y:S01]  /*5650*/  IMAD.IADD R6, R82, 0x1, -R3 ;  /* 0x0000000152067824 */ /* 0x000fe200078e0a03 */
[----:B------:R-:W-:Y:S01]  /*5660*/  BSSY B0, `(.L_x_187) ;  /* 0x0000041000007945 */ /* 0x000fe20003800000 */
[----:B------:R-:W1:Y:S01]  /*5670*/  LDC.64 R2, c[0x0][0x298] ;  /* 0x0000a600ff027b82 */ /* 0x000e620000000a00 */
[----:B------:R-:W-:Y:S01]  /*5680*/  @!UP1 UISETP.NE.AND UP0, UPT, UR8, URZ, UPT ;  /* 0x0000003f0800928c */ /* 0x000fe2000bf05270 */
[----:B------:R-:W-:Y:S01]  /*5690*/  IMAD.SHL.U32 R6, R6, 0x8, RZ ;  /* 0x0000000806067824 */ /* 0x000fe200078e00ff */
[----:B------:R-:W-:Y:S01]  /*56a0*/  @UP1 ULDC UR7, c[0x0][0x2c0] ;  /* 0x0000b00000071ab9 */ /* 0x000fe20000000800 */
[----:B------:R-:W-:Y:S01]  /*56b0*/  ISETP.EQ.AND P1, PT, RZ, UR6, P1 ;  /* 0x00000006ff007c0c */ /* 0x000fe20008f22270 */
[----:B------:R-:W-:-:S02]  /*56c0*/  @UP1 UIMAD UR7, UR13, UR7, URZ ;  /* 0x000000070d0712a4 */ /* 0x000fc4000f8e023f */
[--C-:B------:R-:W-:Y:S01]  /*56d0*/  SHF.R.S32.HI R7, RZ, 0x1f, R6.reuse ;  /* 0x0000001fff077819 */ /* 0x100fe20000011406 */
[----:B------:R-:W-:Y:S01]  /*56e0*/  @UP1 ULDC UR6, c[0x0][0x2c0] ;  /* 0x0000b00000061ab9 */ /* 0x000fe20000000800 */
[----:B------:R-:W-:Y:S01]  /*56f0*/  @!UP1 UMOV UR6, 0x1 ;  /* 0x0000000100069882 */ /* 0x000fe20000000000 */
[----:B------:R-:W-:Y:S01]  /*5700*/  IMAD.WIDE.U32 R6, R19, UR4, R6 ;  /* 0x0000000413067c25 */ /* 0x000fe2000f8e0006 */
[----:B------:R-:W-:-:S03]  /*5710*/  ULDC.64 UR4, c[0x0][0x2a0] ;  /* 0x0000a80000047ab9 */ /* 0x000fc60000000a00 */
[----:B------:R-:W-:Y:S01]  /*5720*/  IMAD.IADD R7, R4, 0x1, R7 ;  /* 0x0000000104077824 */ /* 0x000fe200078e0207 */
[----:B------:R-:W-:Y:S01]  /*5730*/  SHF.R.S32.HI R4, RZ, 0x2, R5 ;  /* 0x00000002ff047819 */ /* 0x000fe20000011405 */
[----:B------:R-:W-:Y:S02]  /*5740*/  IMAD R0, R0, UR4, RZ ;  /* 0x0000000400007c24 */ /* 0x000fe4000f8e02ff */
[C---:B------:R-:W-:Y:S01]  /*5750*/  IMAD.WIDE.U32 R10, R23.reuse, UR4, R6 ;  /* 0x00000004170a7c25 */ /* 0x040fe2000f8e0006 */
[----:B------:R-:W-:Y:S01]  /*5760*/  SHF.R.S32.HI R5, RZ, 0x1f, R4 ;  /* 0x0000001fff057819 */ /* 0x000fe20000011404 */
[----:B------:R-:W-:Y:S02]  /*5770*/  @!UP1 ULDC UR4, c[0x0][0x2e4] ;  /* 0x0000b90000049ab9 */ /* 0x000fe40000000800 */
[----:B------:R-:W-:Y:S01]  /*5780*/  IMAD R0, R23, UR5, R0 ;  /* 0x0000000517007c24 */ /* 0x000fe2000f8e0200 */
[----:B------:R-:W-:Y:S01]  /*5790*/  @!UP1 USEL UR7, UR13, UR4, !UP0 ;  /* 0x000000040d079287 */ /* 0x000fe2000c000000 */
[----:B------:R-:W-:Y:S01]  /*57a0*/  IMAD.WIDE R8, R137, 0x40, R4 ;  /* 0x0000004089087825 */ /* 0x000fe200078e0204 */
[----:B------:R-:W-:Y:S01]  /*57b0*/  @UP1 UMOV UR5, 0x1 ;  /* 0x0000000100051882 */ /* 0x000fe20000000000 */
[----:B------:R-:W-:-:S02]  /*57c0*/  @!UP1 ULDC UR4, c[0x0][0x270] ;  /* 0x00009c0000049ab9 */ /* 0x000fc40000000800 */
[----:B------:R-:W-:Y:S01]  /*57d0*/  IMAD.IADD R11, R0, 0x1, R11 ;  /* 0x00000001000b7824 */ /* 0x000fe200078e020b */
[----:B------:R-:W-:Y:S01]  /*57e0*/  @!UP1 UIMAD UR5, UR7, UR4, URZ ;  /* 0x00000004070592a4 */ /* 0x000fe2000f8e023f */
[----:B-1----:R-:W-:-:S04]  /*57f0*/  IMAD R0, R9, R2, RZ ;  /* 0x0000000209007224 */ /* 0x002fc800078e02ff */
[C---:B------:R-:W-:Y:S02]  /*5800*/  IMAD R0, R8.reuse, R3, R0 ;  /* 0x0000000308007224 */ /* 0x040fe400078e0200 */
[----:B------:R-:W-:-:S04]  /*5810*/  IMAD.WIDE.U32 R8, R8, R2, R10 ;  /* 0x0000000208087225 */ /* 0x000fc800078e000a */
[C---:B------:R-:W-:Y:S01]  /*5820*/  IMAD R6, R19.reuse, UR5, RZ ;  /* 0x0000000513067c24 */ /* 0x040fe2000f8e02ff */
[----:B------:R-:W-:Y:S01]  /*5830*/  ULDC.64 UR4, c[0x0][0x280] ;  /* 0x0000a00000047ab9 */ /* 0x000fe20000000a00 */
[----:B------:R-:W-:Y:S01]  /*5840*/  IMAD.IADD R7, R0, 0x1, R9 ;  /* 0x0000000100077824 */ /* 0x000fe200078e0209 */
[----:B------:R-:W-:Y:S01]  /*5850*/  LEA R10, P0, R8, UR4, 0x1 ;  /* 0x00000004080a7c11 */ /* 0x000fe2000f8008ff */
[----:B------:R-:W-:Y:S01]  /*5860*/  IMAD R19, R19, UR13, RZ ;  /* 0x0000000d13137c24 */ /* 0x000fe2000f8e02ff */
[----:B------:R-:W-:Y:S02]  /*5870*/  IADD3 R9, -R88, UR13, RZ ;  /* 0x0000000d58097c10 */ /* 0x000fe4000fffe1ff */
[----:B------:R-:W-:Y:S01]  /*5880*/  LEA.HI.X R11, R8, UR5, R7, 0x1, P0 ;  /* 0x00000005080b7c11 */ /* 0x000fe200080f0c07 */
[----:B------:R-:W-:Y:S01]  /*5890*/  IMAD R7, R88, UR6, RZ ;  /* 0x0000000658077c24 */ /* 0x000fe2000f8e02ff */
[----:B------:R-:W-:Y:S01]  /*58a0*/  LEA R12, P0, R2, R10, 0x6 ;  /* 0x0000000a020c7211 */ /* 0x000fe200078030ff */
[----:B------:R-:W-:Y:S01]  /*58b0*/  VIADD R8, R4, 0x20 ;  /* 0x0000002004087836 */ /* 0x000fe20000000000 */
[----:B------:R-:W-:Y:S01]  /*58c0*/  SEL R6, R6, RZ, !P1 ;  /* 0x000000ff06067207 */ /* 0x000fe20004800000 */
[----:B------:R1:W-:Y:S01]  /*58d0*/  STG.E.128 desc[UR16][R10.64], RZ ;  /* 0x000000ff0a007986 */ /* 0x0003e2000c101d10 */
[----:B------:R-:W-:-:S02]  /*58e0*/  LEA.HI.X R13, R2, R11, R3, 0x6, P0 ;  /* 0x0000000b020d7211 */ /* 0x000fc400000f3403 */
[----:B------:R-:W-:Y:S01]  /*58f0*/  ISETP.GE.OR P4, PT, R4, R9, P3 ;  /* 0x000000090400720c */ /* 0x000fe20001f86670 */
[----:B------:R1:W-:Y:S01]  /*5900*/  STG.E.128 desc[UR16][R10.64+0x40], RZ ;  /* 0x000040ff0a007986 */ /* 0x0003e2000c101d10 */
[----:B------:R-:W-:Y:S01]  /*5910*/  IMAD R6, R23, UR7, R6 ;  /* 0x0000000717067c24 */ /* 0x000fe2000f8e0206 */
[----:B------:R-:W-:Y:S02]  /*5920*/  SHF.R.S32.HI R0, RZ, 0x1f, R19 ;  /* 0x0000001fff007819 */ /* 0x000fe40000011413 */
[----:B------:R1:W-:Y:S01]  /*5930*/  STG.E.128 desc[UR16][R10.64+0x80], RZ ;  /* 0x000080ff0a007986 */ /* 0x0003e2000c101d10 */
[----:B------:R-:W-:Y:S02]  /*5940*/  SEL R19, R19, RZ, P1 ;  /* 0x000000ff13137207 */ /* 0x000fe40000800000 */
[----:B------:R-:W-:Y:S01]  /*5950*/  SEL R0, R0, RZ, P1 ;  /* 0x000000ff00007207 */ /* 0x000fe20000800000 */
[----:B------:R1:W-:Y:S01]  /*5960*/  STG.E.128 desc[UR16][R12.64], RZ ;  /* 0x000000ff0c007986 */ /* 0x0003e2000c101d10 */
[----:B------:R-:W-:-:S02]  /*5970*/  IADD3 R19, P2, P1, R7, R19, R6 ;  /* 0x0000001307137210 */ /* 0x000fc4000795e006 */
[----:B------:R-:W-:Y:S01]  /*5980*/  SHF.R.S32.HI R7, RZ, 0x1f, R7 ;  /* 0x0000001fff077819 */ /* 0x000fe20000011407 */
[----:B------:R1:W-:Y:S01]  /*5990*/  STG.E.128 desc[UR16][R12.64+0x40], RZ ;  /* 0x000040ff0c007986 */ /* 0x0003e2000c101d10 */
[----:B------:R-:W-:Y:S02]  /*59a0*/  SHF.R.S32.HI R6, RZ, 0x1f, R6 ;  /* 0x0000001fff067819 */ /* 0x000fe40000011406 */
[----:B------:R-:W-:Y:S01]  /*59b0*/  ISETP.GE.OR P3, PT, R8, R9, P3 ;  /* 0x000000090800720c */ /* 0x000fe20001f66670 */
[----:B------:R1:W-:Y:S01]  /*59c0*/  STG.E.128 desc[UR16][R12.64+0x80], RZ ;  /* 0x000080ff0c007986 */ /* 0x0003e2000c101d10 */
[----:B------:R-:W-:Y:S01]  /*59d0*/  IADD3.X R0, R7, R0, R6, P2, P1 ;  /* 0x0000000007007210 */ /* 0x000fe200017e2406 */
[----:B------:R-:W-:Y:S10]  /*59e0*/  @P4 BRA `(.L_x_188) ;  /* 0x0000000000204947 */ /* 0x000ff40003800000 */
[----:B------:R-:W-:Y:S01]  /*59f0*/  IMAD R2, R4, UR6, RZ ;  /* 0x0000000604027c24 */ /* 0x000fe2000f8e02ff */
[----:B------:R-:W-:-:S04]  /*5a00*/  ULDC.64 UR4, c[0x0][0x2b0] ;  /* 0x0000ac0000047ab9 */ /* 0x000fc80000000a00 */
[----:B------:R-:W-:-:S04]  /*5a10*/  IADD3 R3, P0, R2, R19, RZ ;  /* 0x0000001302037210 */ /* 0x000fc80007f1e0ff */
[----:B------:R-:W-:Y:S02]  /*5a20*/  LEA.HI.X.SX32 R2, R2, R0, 0x1, P0 ;  /* 0x0000000002027211 */ /* 0x000fe400000f0eff */
[----:B------:R-:W-:-:S04]  /*5a30*/  LEA R4, P0, R3, UR4, 0x2 ;  /* 0x0000000403047c11 */ /* 0x000fc8000f8010ff */
[----:B------:R-:W-:Y:S01]  /*5a40*/  LEA.HI.X R5, R3, UR5, R2, 0x2, P0 ;  /* 0x0000000503057c11 */ /* 0x000fe200080f1402 */
[----:B------:R-:W-:-:S05]  /*5a50*/  IMAD.MOV.U32 R3, RZ, RZ, 0x7f800000 ;  /* 0x7f800000ff037424 */ /* 0x000fca00078e00ff */
[----:B------:R2:W-:Y:S03]  /*5a60*/  STG.E desc[UR16][R4.64], R3 ;  /* 0x0000000304007986 */ /* 0x0005e6000c101910 */
.L_x_188:
[----:B------:R-:W-:Y:S05]  /*5a70*/  BSYNC B0 ;  /* 0x0000000000007941 */ /* 0x000fea0003800000 */
.L_x_187:
[----:B------:R-:W-:Y:S05]  /*5a80*/  @P3 EXIT ;  /* 0x000000000000394d */ /* 0x000fea0003800000 */
[----:B------:R-:W-:Y:S01]  /*5a90*/  IMAD R8, R8, UR6, RZ ;  /* 0x0000000608087c24 */ /* 0x000fe2000f8e02ff */
[----:B------:R-:W-:Y:S01]  /*5aa0*/  ULDC.64 UR4, c[0x0][0x2b0] ;  /* 0x0000ac0000047ab9 */ /* 0x000fe20000000a00 */
[----:B--2---:R-:W-:-:S03]  /*5ab0*/  IMAD.MOV.U32 R5, RZ, RZ, 0x7f800000 ;  /* 0x7f800000ff057424 */ /* 0x004fc600078e00ff */
[----:B------:R-:W-:-:S04]  /*5ac0*/  IADD3 R19, P0, R8, R19, RZ ;  /* 0x0000001308137210 */ /* 0x000fc80007f1e0ff */
[----:B------:R-:W-:Y:S02]  /*5ad0*/  LEA.HI.X.SX32 R0, R8, R0, 0x1, P0 ;  /* 0x0000000008007211 */ /* 0x000fe400000f0eff */
[----:B------:R-:W-:-:S04]  /*5ae0*/  LEA R2, P0, R19, UR4, 0x2 ;  /* 0x0000000413027c11 */ /* 0x000fc8000f8010ff */
[----:B------:R-:W-:-:S05]  /*5af0*/  LEA.HI.X R3, R19, UR5, R0, 0x2, P0 ;  /* 0x0000000513037c11 */ /* 0x000fca00080f1400 */
[----:B------:R-:W-:Y:S01]  /*5b00*/  STG.E desc[UR16][R2.64], R5 ;  /* 0x0000000502007986 */ /* 0x000fe2000c101910 */
[----:B------:R-:W-:Y:S05]  /*5b10*/  EXIT ;  /* 0x000000000000794d */ /* 0x000fea0003800000 */
.L_x_189:
        /* <DEDUP_REMOVED lines=14> */
.L_x_1145:


//--------------------- .text._ZN5flash16flash_fwd_kernelI23Flash_fwd_kernel_traitsILi96ELi64ELi64ELi4ELb0ELb0EN7cutlass6half_tE19Flash_kernel_traitsILi96ELi64ELi64ELi4ES3_EELb0ELb1ELb0ELb0ELb0ELb1ELb0ELb0EEEvNS_16Flash_fwd_paramsE --------------------------
	.section	.text._ZN5flash16flash_fwd_kernelI23Flash_fwd_kernel_traitsILi96ELi64ELi64ELi4ELb0ELb0EN7cutlass6half_tE19Flash_kernel_traitsILi96ELi64ELi64ELi4ES3_EELb0ELb1ELb0ELb0ELb0ELb1ELb0ELb0EEEvNS_16Flash_fwd_paramsE,"ax",@progbits
	.align	128
        .global         _ZN5flash16flash_fwd_kernelI23Flash_fwd_kernel_traitsILi96ELi64ELi64ELi4ELb0ELb0EN7cutlass6half_tE19Flash_kernel_traitsILi96ELi64ELi64ELi4ES3_EELb0ELb1ELb0ELb0ELb0ELb1ELb0ELb0EEEvNS_16Flash_fwd_paramsE
        .type           _ZN5flash16flash_fwd_kernelI23Flash_fwd_kernel_traitsILi96ELi64ELi64ELi4ELb0ELb0EN7cutlass6half_tE19Flash_kernel_traitsILi96ELi64ELi64ELi4ES3_EELb0ELb1ELb0ELb0ELb0ELb1ELb0ELb0EEEvNS_16Flash_fwd_paramsE,@function
        .size           _ZN5flash16flash_fwd_kernelI23Flash_fwd_kernel_traitsILi96ELi64ELi64ELi4ELb0ELb0EN7cutlass6half_tE19Flash_kernel_traitsILi96ELi64ELi64ELi4ES3_EELb0ELb1ELb0ELb0ELb0ELb1ELb0ELb0EEEvNS_16Flash_fwd_paramsE,(.L_x_1146 - _ZN5flash16flash_fwd_kernelI23Flash_fwd_kernel_traitsILi96ELi64ELi64ELi4ELb0ELb0EN7cutlass6half_tE19Flash_kernel_traitsILi96ELi64ELi64ELi4ES3_EELb0ELb1ELb0ELb0ELb0ELb1ELb0ELb0EEEvNS_16Flash_fwd_paramsE)
        .other          _ZN5flash16flash_fwd_kernelI23Flash_fwd_kernel_traitsILi96ELi64ELi64ELi4ELb0ELb0EN7cutlass6half_tE19Flash_kernel_traitsILi96ELi64ELi64ELi4ES3_EELb0ELb1ELb0ELb0ELb0ELb1ELb0ELb0EEEvNS_16Flash_fwd_paramsE,@"STO_CUDA_ENTRY STV_DEFAULT"
_ZN5flash16flash_fwd_kernelI23Flash_fwd_kernel_traitsILi96ELi64ELi64ELi4ELb0ELb0EN7cutlass6half_tE19Flash_kernel_traitsILi96ELi64ELi64ELi4ES3_EELb0ELb1ELb0ELb0ELb0ELb1ELb0ELb0EEEvNS_16Flash_fwd_paramsE:
.text._ZN5flash16flash_fwd_kernelI23Flash_fwd_kernel_traitsILi96ELi64ELi64ELi4ELb0ELb0EN7cutlass6half_tE19Flash_kernel_traitsILi96ELi64ELi64ELi4ES3_EELb0ELb1ELb0ELb0ELb0ELb1ELb0ELb0EEEvNS_16Flash_fwd_paramsE:
[----:B------:R-:W-:Y:S08]  /*0000*/  LDC R1, c[0x0][0x28] ;  /* 0x00000a00ff017b82 */ /* 0x000ff00000000800 */
[----:B------:R-:W1:Y:S01]  /*0010*/  LDC.64 R4, c[0x0][0x2f0] ;  /* 0x0000bc00ff047b82 */ /* 0x000e620000000a00 */
[----:B------:R-:W2:Y:S01]  /*0020*/  S2R R20, SR_CTAID.Y ;  /* 0x0000000000147919 */ /* 0x000ea20000002600 */
[----:B------:R-:W-:Y:S01]  /*0030*/  IMAD.MOV.U32 R117, RZ, RZ, -0x1 ;  /* 0xffffffffff757424 */ /* 0x000fe200078e00ff */
[----:B------:R-:W-:-:S05]  /*0040*/  ULDC.64 UR12, c[0x0][0x208] ;  /* 0x00008200000c7ab9 */ /* 0x000fca0000000a00 */
[----:B------:R-:W3:Y:S08]  /*0050*/  LDC.64 R2, c[0x0][0x300] ;  /* 0x0000c000ff027b82 */ /* 0x000ef00000000a00 */
[----:B------:R-:W2:Y:S01]  /*0060*/  LDC.64 R6, c[0x0][0x2f0] ;  /* 0x0000bc00ff067b82 */ /* 0x000ea20000000a00 */
[----:B-1----:R-:W-:-:S07]  /*0070*/  ISETP.NE.U32.AND P2, PT, R4, RZ, PT ;  /* 0x000000ff0400720c */ /* 0x002fce0003f45070 */
[----:B------:R-:W1:Y:S01]  /*0080*/  LDC.U8 R8, c[0x0][0x3c2] ;  /* 0x0000f080ff087b82 */ /* 0x000e620000000000 */
[----:B------:R-:W-:Y:S02]  /*0090*/  ISETP.NE.AND.EX P2, PT, R5, RZ, PT, P2 ;  /* 0x000000ff0500720c */ /* 0x000fe40003f45320 */
[----:B---3--:R-:W-:-:S04]  /*00a0*/  ISETP.NE.U32.AND P1, PT, R2, RZ, PT ;  /* 0x000000ff0200720c */ /* 0x008fc80003f25070 */
[----:B------:R-:W-:Y:S01]  /*00b0*/  ISETP.NE.AND.EX P1, PT, R3, RZ, PT, P1 ;  /* 0x000000ff0300720c */ /* 0x000fe20003f25310 */
[----:B------:R-:W-:Y:S01]  /*00c0*/  IMAD.MOV.U32 R22, RZ, RZ, RZ ;  /* 0x000000ffff167224 */ /* 0x000fe200078e00ff */
[----:B------:R-:W3:Y:S01]  /*00d0*/  LDC.64 R2, c[0x0][0x2f8] ;  /* 0x0000be00ff027b82 */ /* 0x000ee20000000a00 */
[----:B--2---:R-:W-:-:S05]  /*00e0*/  IMAD.WIDE R10, R20, 0x4, R6 ;  /* 0x00000004140a7825 */ /* 0x004fca00078e0206 */
[----:B------:R-:W2:Y:S02]  /*00f0*/  @P2 LDG.E R117, desc[UR12][R10.64] ;  /* 0x0000000c0a752981 */ /* 0x000ea4000c1e1900 */
[----:B------:R-:W4:Y:S02]  /*0100*/  LDC.64 R6, c[0x0][0x2f8] ;  /* 0x0000be00ff067b82 */ /* 0x000f240000000a00 */
[----:B------:R-:W2:Y:S06]  /*0110*/  @P2 LDG.E R0, desc[UR12][R10.64+0x4] ;  /* 0x0000040c0a002981 */ /* 0x000eac000c1e1900 */
[----:B------:R-:W1:Y:S02]  /*0120*/  @P1 LDC.64 R4, c[0x0][0x300] ;  /* 0x0000c000ff041b82 */ /* 0x000e640000000a00 */
[----:B-1----:R-:W-:-:S05]  /*0130*/  @P1 IMAD.WIDE R4, R20, 0x4, R4 ;  /* 0x0000000414041825 */ /* 0x002fca00078e0204 */
[----:B------:R1:W5:Y:S01]  /*0140*/  @P1 LDG.E R22, desc[UR12][R4.64] ;  /* 0x0000000c04161981 */ /* 0x000362000c1e1900 */
[----:B------:R-:W-:Y:S02]  /*0150*/  ISETP.NE.AND P3, PT, R8, RZ, PT ;  /* 0x000000ff0800720c */ /* 0x000fe40003f65270 */
[----:B---3--:R-:W-:-:S04]  /*0160*/  ISETP.EQ.U32.AND P0, PT, R2, RZ, PT ;  /* 0x000000ff0200720c */ /* 0x008fc80003f02070 */
[----:B------:R-:W-:Y:S01]  /*0170*/  ISETP.EQ.OR.EX P0, PT, R3, RZ, !P3, P0 ;  /* 0x000000ff0300720c */ /* 0x000fe20005f02700 */
[----:B------:R-:W-:Y:S02]  /*0180*/  IMAD.MOV.U32 R23, RZ, RZ, -0x1 ;  /* 0xffffffffff177424 */ /* 0x000fe400078e00ff */
[----:B----4-:R-:W-:Y:S01]  /*0190*/  IMAD.WIDE R6, R20, 0x4, R6 ;  /* 0x0000000414067825 */ /* 0x010fe200078e0206 */
[----:B------:R-:W3:Y:S01]  /*01a0*/  S2R R137, SR_CTAID.X ;  /* 0x0000000000897919 */ /* 0x000ee20000002500 */
[----:B------:R-:W4:Y:S08]  /*01b0*/  S2R R36, SR_CTAID.Z ;  /* 0x0000000000247919 */ /* 0x000f300000002700 */
[----:B------:R1:W5:Y:S01]  /*01c0*/  @!P0 LDG.E R23, desc[UR12][R6.64] ;  /* 0x0000000c06178981 */ /* 0x000362000c1e1900 */
[----:B------:R-:W-:-:S04]  /*01d0*/  ISETP.NE.U32.AND P0, PT, R2, RZ, PT ;  /* 0x000000ff0200720c */ /* 0x000fc80003f05070 */
[----:B------:R-:W-:Y:S01]  /*01e0*/  ISETP.NE.AND.EX P0, PT, R3, RZ, PT, P0 ;  /* 0x000000ff0300720c */ /* 0x000fe20003f05300 */
[----:B--2---:R-:W-:-:S06]  /*01f0*/  @P2 IMAD.IADD R119, R0, 0x1, -R117 ;  /* 0x0000000100772824 */ /* 0x004fcc00078e0a75 */
[----:B------:R-:W2:Y:S06]  /*0200*/  @!P2 LDC R119, c[0x0][0x2c4] ;  /* 0x0000b100ff77ab82 */ /* 0x000eac0000000800 */
[----:B-1-34-:R-:W-:Y:S05]  /*0210*/  @!P0 BRA `(.L_x_190) ;  /* 0x0000000000108947 */ /* 0x01afea0003800000 */
[----:B------:R-:W3:Y:S02]  /*0220*/  @P3 LDG.E R0, desc[UR12][R6.64+0x4] ;  /* 0x0000040c06003981 */ /* 0x000ee4000c1e1900 */
[----:B---3-5:R-:W-:-:S06]  /*0230*/  @P3 IADD3 R5, R0, -R23, RZ ;  /* 0x8000001700053210 */ /* 0x028fcc0007ffe0ff */
[----:B------:R3:W5:Y:S01]  /*0240*/  @!P3 LDG.E R5, desc[UR12][R6.64] ;  /* 0x0000000c0605b981 */ /* 0x000762000c1e1900 */
[----:B------:R-:W-:Y:S05]  /*0250*/  BRA `(.L_x_191) ;  /* 0x0000000000047947 */ /* 0x000fea0003800000 */
.L_x_190:
[----:B------:R-:W1:Y:S02]  /*0260*/  LDC R5, c[0x0][0x2c8] ;  /* 0x0000b200ff057b82 */ /* 0x000e640000000800 */
.L_x_191:
[----:B------:R-:W4:Y:S02]  /*0270*/  LDC.64 R2, c[0x0][0x308] ;  /* 0x0000c200ff027b82 */ /* 0x000f240000000a00 */
[----:B----4-:R-:W-:-:S04]  /*0280*/  ISETP.NE.U32.AND P1, PT, R2, RZ, PT ;  /* 0x000000ff0200720c */ /* 0x010fc80003f25070 */
[----:B------:R-:W-:-:S13]  /*0290*/  ISETP.NE.AND.EX P1, PT, R3, RZ, PT, P1 ;  /* 0x000000ff0300720c */ /* 0x000fda0003f25310 */
[----:B------:R-:W3:Y:S01]  /*02a0*/  @P1 LDC.64 R2, c[0x0][0x308] ;  /* 0x0000c200ff021b82 */ /* 0x000ee20000000a00 */
[----:B------:R-:W-:-:S07]  /*02b0*/  IMAD.SHL.U32 R88, R137, 0x40, RZ ;  /* 0x0000004089587824 */ /* 0x000fce00078e00ff */
[----:B------:R-:W4:Y:S01]  /*02c0*/  @!P1 LDC R0, c[0x0][0x2cc] ;  /* 0x0000b300ff009b82 */ /* 0x000f220000000800 */
[----:B---3--:R-:W-:-:S07]  /*02d0*/  @P1 IMAD.WIDE R6, R20, 0x4, R2 ;  /* 0x0000000414061825 */ /* 0x008fce00078e0202 */
[----:B------:R-:W3:Y:S01]  /*02e0*/  @!P1 LDC.64 R2, c[0x0][0x318] ;  /* 0x0000c600ff029b82 */ /* 0x000ee20000000a00 */
[----:B------:R1:W5:Y:S01]  /*02f0*/  @P1 LDG.E R7, desc[UR12][R6.64] ;  /* 0x0000000c06071981 */ /* 0x000362000c1e1900 */
[----:B--2---:R-:W-:-:S13]  /*0300*/  ISETP.GT.AND P0, PT, R119, R88, PT ;  /* 0x000000587700720c */ /* 0x004fda0003f04270 */
[----:B----4-:R-:W-:Y:S05]  /*0310*/  @!P0 EXIT ;  /* 0x000000000000894d */ /* 0x010fea0003800000 */
[----:B------:R-:W2:Y:S01]  /*0320*/  LDC R87, c[0x0][0x398] ;  /* 0x0000e600ff577b82 */ /* 0x000ea20000000800 */
[----:B---3--:R-:W-:Y:S01]  /*0330*/  @!P1 ISETP.NE.U32.AND P0, PT, R2, RZ, PT ;  /* 0x000000ff0200920c */ /* 0x008fe20003f05070 */
[----:B-----5:R-:W-:Y:S01]  /*0340*/  @P1 IMAD.IADD R2, R7, 0x1, -R22 ;  /* 0x0000000107021824 */ /* 0x020fe200078e0a16 */
[----:B------:R-:W3:Y:S02]  /*0350*/  S2R R86, SR_TID.X ;  /* 0x0000000000567919 */ /* 0x000ee40000002100 */
[----:B------:R-:W-:Y:S02]  /*0360*/  @!P1 ISETP.NE.AND.EX P0, PT, R3, RZ, PT, P0 ;  /* 0x000000ff0300920c */ /* 0x000fe40003f05300 */
[----:B------:R-:W-:Y:S02]  /*0370*/  IADD3 R3, -R119, 0x7f, R88 ;  /* 0x0000007f77037810 */ /* 0x000fe40007ffe158 */
[----:B------:R-:W-:-:S04]  /*0380*/  @!P1 SEL R0, R0, RZ, P0 ;  /* 0x000000ff00009207 */ /* 0x000fc80000000000 */
[----:B-1----:R-:W-:-:S05]  /*0390*/  @!P1 IADD3 R2, R0, R5, -R22 ;  /* 0x0000000500029210 */ /* 0x002fca0007ffe816 */
[----:B------:R-:W-:-:S05]  /*03a0*/  VIADD R5, R2, 0x3f ;  /* 0x0000003f02057836 */ /* 0x000fca0000000000 */
[----:B------:R-:W-:Y:S02]  /*03b0*/  SHF.R.S32.HI R4, RZ, 0x1f, R5 ;  /* 0x0000001fff047819 */ /* 0x000fe40000011405 */
[----:B--2---:R-:W-:Y:S02]  /*03c0*/  IADD3 R3, R3, R87, R2 ;  /* 0x0000005703037210 */ /* 0x004fe40007ffe002 */
[----:B------:R-:W-:Y:S02]  /*03d0*/  LEA.HI R4, R4, R5, RZ, 0x6 ;  /* 0x0000000504047211 */ /* 0x000fe400078f30ff */
[----:B------:R-:W-:Y:S02]  /*03e0*/  SHF.R.S32.HI R0, RZ, 0x1f, R3 ;  /* 0x0000001fff007819 */ /* 0x000fe40000011403 */
[----:B------:R-:W-:Y:S02]  /*03f0*/  SHF.R.S32.HI R4, RZ, 0x6, R4 ;  /* 0x00000006ff047819 */ /* 0x000fe40000011404 */
[----:B------:R-:W-:-:S04]  /*0400*/  LEA.HI R0, R0, R3, RZ, 0x6 ;  /* 0x0000000300007211 */ /* 0x000fc800078f30ff */
[----:B------:R-:W-:-:S04]  /*0410*/  SHF.R.S32.HI R3, RZ, 0x6, R0 ;  /* 0x00000006ff037819 */ /* 0x000fc80000011400 */
[----:B------:R-:W-:-:S04]  /*0420*/  VIMNMX R98, R4, R3, PT ;  /* 0x0000000304627248 */ /* 0x000fc80003fe0100 */
[----:B------:R-:W-:-:S13]  /*0430*/  ISETP.GE.AND P0, PT, R98, 0x1, PT ;  /* 0x000000016200780c */ /* 0x000fda0003f06270 */
[----:B---3--:R-:W-:Y:S05]  /*0440*/  @!P0 BRA `(.L_x_192) ;  /* 0x0000007800bc8947 */ /* 0x008fea0003800000 */
[----:B------:R-:W1:Y:S01]  /*0450*/  LDC R3, c[0x0][0x278] ;  /* 0x00009e00ff037b82 */ /* 0x000e620000000800 */
[----:B------:R-:W-:Y:S01]  /*0460*/  ISETP.NE.AND P2, PT, R117, -0x1, PT ;  /* 0xffffffff7500780c */ /* 0x000fe20003f45270 */
[----:B------:R-:W-:Y:S01]  /*0470*/  VIADD R85, R98, 0xffffffff ;  /* 0xffffffff62557836 */ /* 0x000fe20000000000 */
[----:B------:R-:W-:Y:S01]  /*0480*/  IABS R8, R36 ;  /* 0x0000002400087213 */ /* 0x000fe20000000000 */
[----:B------:R-:W-:Y:S01]  /*0490*/  IMAD.IADD R114, R119, 0x1, -R88 ;  /* 0x0000000177727824 */ /* 0x000fe200078e0a58 */
[----:B------:R-:W-:Y:S01]  /*04a0*/  SHF.R.S32.HI R89, RZ, 0x1f, R86 ;  /* 0x0000001fff597819 */ /* 0x000fe20000011456 */
[----:B------:R-:W-:Y:S01]  /*04b0*/  IMAD R15, R85, -0x40, R2 ;  /* 0xffffffc0550f7824 */ /* 0x000fe200078e0202 */
[----:B------:R-:W-:Y:S01]  /*04c0*/  SHF.R.S32.HI R27, RZ, 0x1f, R36 ;  /* 0x0000001fff1b7819 */ /* 0x000fe20000011424 */
[----:B------:R-:W-:Y:S01]  /*04d0*/  ULDC.64 UR4, c[0x0][0x258] ;  /* 0x0000960000047ab9 */ /* 0x000fe20000000a00 */
[----:B------:R-:W-:-:S03]  /*04e0*/  LEA.HI R13, R89, R86, RZ, 0x2 ;  /* 0x00000056590d7211 */ /* 0x000fc600078f10ff */
[----:B------:R-:W-:Y:S01]  /*04f0*/  IMAD R27, R27, UR4, RZ ;  /* 0x000000041b1b7c24 */ /* 0x000fe2000f8e02ff */
[----:B------:R-:W-:Y:S02]  /*0500*/  SHF.R.S32.HI R28, RZ, 0x2, R13 ;  /* 0x00000002ff1c7819 */ /* 0x000fe4000001140d */
[----:B------:R-:W-:Y:S01]  /*0510*/  @!P2 SHF.R.S32.HI R11, RZ, 0x1f, R20 ;  /* 0x0000001fff0ba819 */ /* 0x000fe20000011414 */
[----:B------:R-:W-:Y:S01]  /*0520*/  IMAD R27, R36, UR5, R27 ;  /* 0x00000005241b7c24 */ /* 0x000fe2000f8e021b */
[CC--:B------:R-:W-:Y:S02]  /*0530*/  ISETP.GE.AND P3, PT, R28.reuse, R15.reuse, PT ;  /* 0x0000000f1c00720c */ /* 0x0c0fe40003f66270 */
[----:B------:R-:W-:Y:S02]  /*0540*/  ISETP.GE.AND P5, PT, R28, R15, PT ;  /* 0x0000000f1c00720c */ /* 0x000fe40003fa6270 */
[----:B------:R-:W-:Y:S02]  /*0550*/  SHF.R.S32.HI R29, RZ, 0x1f, R28 ;  /* 0x0000001fff1d7819 */ /* 0x000fe4000001141c */
[----:B------:R-:W-:-:S02]  /*0560*/  P2R R31, PR, RZ, 0x8 ;  /* 0x00000008ff1f7803 */ /* 0x000fc40000000000 */
[----:B-1----:R-:W-:Y:S01]  /*0570*/  IABS R0, R3 ;  /* 0x0000000300007213 */ /* 0x002fe20000000000 */
[----:B------:R-:W-:-:S03]  /*0580*/  IMAD.WIDE R136, R137, 0x40, R28 ;  /* 0x0000004089887825 */ /* 0x000fc600078e021c */
[----:B------:R-:W1:Y:S01]  /*0590*/  I2F.RP R6, R0 ;  /* 0x0000000000067306 */ /* 0x000e620000209400 */
[----:B------:R-:W2:Y:S07]  /*05a0*/  @!P3 S2R R21, SR_CgaCtaId ;  /* 0x000000000015b919 */ /* 0x000eae0000008800 */
[----:B-1----:R-:W1:Y:S02]  /*05b0*/  MUFU.RCP R5, R6 ;  /* 0x0000000600057308 */ /* 0x002e640000001000 */
[----:B-1----:R-:W-:Y:S01]  /*05c0*/  VIADD R5, R5, 0xffffffe ;  /* 0x0ffffffe05057836 */ /* 0x002fe20000000000 */
[----:B------:R-:W1:Y:S05]  /*05d0*/  @P2 LDC.64 R6, c[0x0][0x240] ;  /* 0x00009000ff062b82 */ /* 0x000e6a0000000a00 */
[----:B------:R-:W3:Y:S02]  /*05e0*/  F2I.FTZ.U32.TRUNC.NTZ R5, R5 ;  /* 0x0000000500057305 */ /* 0x000ee4000021f000 */
[----:B---3--:R-:W-:-:S04]  /*05f0*/  IMAD.MOV R4, RZ, RZ, -R5 ;  /* 0x000000ffff047224 */ /* 0x008fc800078e0a05 */
[----:B------:R-:W-:Y:S02]  /*0600*/  IMAD R9, R4, R0, RZ ;  /* 0x0000000004097224 */ /* 0x000fe400078e02ff */
[----:B------:R-:W-:Y:S02]  /*0610*/  IMAD.MOV.U32 R4, RZ, RZ, RZ ;  /* 0x000000ffff047224 */ /* 0x000fe400078e00ff */
[----:B-1----:R-:W-:Y:S01]  /*0620*/  @P2 IMAD.WIDE.U32 R34, R117, R6, RZ ;  /* 0x0000000675222225 */ /* 0x002fe200078e00ff */
[----:B------:R-:W-:-:S03]  /*0630*/  LOP3.LUT R6, R36, R3, RZ, 0x3c, !PT ;  /* 0x0000000324067212 */ /* 0x000fc600078e3cff */
[----:B------:R-:W-:Y:S02]  /*0640*/  IMAD.HI.U32 R9, R5, R9, R4 ;  /* 0x0000000905097227 */ /* 0x000fe400078e0004 */
[----:B------:R-:W1:Y:S02]  /*0650*/  @!P2 LDC.64 R4, c[0x0][0x228] ;  /* 0x00008a00ff04ab82 */ /* 0x000e640000000a00 */
[----:B------:R-:W-:Y:S02]  /*0660*/  @P2 IMAD R7, R117, R7, R35 ;  /* 0x0000000775072224 */ /* 0x000fe400078e0223 */
[----:B------:R-:W-:-:S04]  /*0670*/  IMAD.HI.U32 R96, R9, R8, RZ ;  /* 0x0000000809607227 */ /* 0x000fc800078e00ff */
[----:B------:R-:W-:-:S04]  /*0680*/  IMAD.MOV R9, RZ, RZ, -R96 ;  /* 0x000000ffff097224 */ /* 0x000fc800078e0a60 */
[----:B------:R-:W-:Y:S02]  /*0690*/  IMAD R9, R0, R9, R8 ;  /* 0x0000000900097224 */ /* 0x000fe400078e0208 */
[----:B------:R-:W-:-:S03]  /*06a0*/  VIADD R8, R28, 0x20 ;  /* 0x000000201c087836 */ /* 0x000fc60000000000 */
[----:B------:R-:W-:Y:S02]  /*06b0*/  ISETP.GT.U32.AND P1, PT, R0, R9, PT ;  /* 0x000000090000720c */ /* 0x000fe40003f24070 */
[C---:B------:R-:W-:Y:S02]  /*06c0*/  ISETP.GE.AND P0, PT, R8.reuse, R114, PT ;  /* 0x000000720800720c */ /* 0x040fe40003f06270 */
[CC--:B------:R-:W-:Y:S02]  /*06d0*/  ISETP.GE.AND P6, PT, R8.reuse, R15.reuse, PT ;  /* 0x0000000f0800720c */ /* 0x0c0fe40003fc6270 */
[----:B------:R-:W-:Y:S01]  /*06e0*/  ISETP.GE.AND P4, PT, R8, R15, PT ;  /* 0x0000000f0800720c */ /* 0x000fe20003f86270 */
[-C--:B-1----:R-:W-:Y:S02]  /*06f0*/  @!P2 IMAD R8, R11, R4.reuse, RZ ;  /* 0x000000040b08a224 */ /* 0x082fe400078e02ff */
[----:B------:R-:W-:Y:S01]  /*0700*/  @!P2 IMAD.WIDE.U32 R10, R20, R4, RZ ;  /* 0x00000004140aa225 */ /* 0x000fe200078e00ff */
[----:B------:R-:W-:-:S03]  /*0710*/  LEA.HI R4, R89, R86, RZ, 0x3 ;  /* 0x0000005659047211 */ /* 0x000fc600078f18ff */
[----:B------:R-:W-:Y:S01]  /*0720*/  @!P2 IMAD R5, R20, R5, R8 ;  /* 0x000000051405a224 */ /* 0x000fe200078e0208 */
[----:B------:R-:W-:Y:S01]  /*0730*/  SHF.R.S32.HI R17, RZ, 0x3, R4 ;  /* 0x00000003ff117819 */ /* 0x000fe20000011404 */
[----:B------:R-:W-:Y:S01]  /*0740*/  @!P1 IMAD.IADD R9, R9, 0x1, -R0 ;  /* 0x0000000109099824 */ /* 0x000fe200078e0a00 */
[----:B------:R-:W1:Y:S01]  /*0750*/  @!P0 S2R R25, SR_CgaCtaId ;  /* 0x0000000000198919 */ /* 0x000e620000008800 */
[----:B------:R-:W-:Y:S01]  /*0760*/  @!P2 IMAD.IADD R7, R11, 0x1, R5 ;  /* 0x000000010b07a824 */ /* 0x000fe200078e0205 */
[----:B------:R-:W-:Y:S01]  /*0770*/  @!P0 MOV R8, 0x400 ;  /* 0x0000040000088802 */ /* 0x000fe20000000f00 */
[----:B------:R-:W-:Y:S01]  /*0780*/  @!P2 IMAD.MOV.U32 R34, RZ, RZ, R10 ;  /* 0x000000ffff22a224 */ /* 0x000fe200078e000a */
[----:B------:R-:W-:Y:S01]  /*0790*/  ISETP.GE.U32.AND P2, PT, R9, R0, PT ;  /* 0x000000000900720c */ /* 0x000fe20003f46070 */
[----:B------:R-:W-:Y:S01]  /*07a0*/  @!P1 VIADD R96, R96, 0x1 ;  /* 0x0000000160609836 */ /* 0x000fe20000000000 */
[----:B------:R-:W-:Y:S01]  /*07b0*/  LEA.HI R0, R89, R86, RZ, 0x4 ;  /* 0x0000005659007211 */ /* 0x000fe200078f20ff */
[----:B------:R-:W3:Y:S01]  /*07c0*/  @!P6 S2R R19, SR_CgaCtaId ;  /* 0x000000000013e919 */ /* 0x000ee20000008800 */
[----:B------:R-:W-:Y:S01]  /*07d0*/  ISETP.GE.AND P1, PT, R6, RZ, PT ;  /* 0x000000ff0600720c */ /* 0x000fe20003f26270 */
[----:B------:R-:W-:Y:S01]  /*07e0*/  IMAD.SHL.U32 R33, R17, 0x40, RZ ;  /* 0x0000004011217824 */ /* 0x000fe200078e00ff */
[----:B------:R-:W-:-:S02]  /*07f0*/  SHF.R.S32.HI R5, RZ, 0x4, R0 ;  /* 0x00000004ff057819 */ /* 0x000fc40000011400 */
[----:B------:R-:W-:Y:S02]  /*0800*/  LOP3.LUT R9, R13, 0xfffffffc, RZ, 0xc0, !PT ;  /* 0xfffffffc0d097812 */ /* 0x000fe400078ec0ff */
[----:B------:R-:W-:Y:S02]  /*0810*/  LEA.HI R16, R0, R5, RZ, 0x1 ;  /* 0x0000000500107211 */ /* 0x000fe400078f08ff */
[----:B------:R-:W-:Y:S01]  /*0820*/  LOP3.LUT R33, R33, 0xc0, RZ, 0xc0, !PT ;  /* 0x000000c021217812 */ /* 0x000fe200078ec0ff */
[----:B------:R-:W-:Y:S01]  /*0830*/  @P2 VIADD R96, R96, 0x1 ;  /* 0x0000000160602836 */ /* 0x000fe20000000000 */
[----:B------:R-:W-:Y:S01]  /*0840*/  ISETP.NE.AND P2, PT, R3, RZ, PT ;  /* 0x000000ff0300720c */ /* 0x000fe20003f45270 */
[----:B------:R-:W-:Y:S01]  /*0850*/  IMAD.IADD R128, R86, 0x1, -R9 ;  /* 0x0000000156807824 */ /* 0x000fe200078e0a09 */
[----:B------:R-:W-:Y:S01]  /*0860*/  LOP3.LUT R16, R16, 0xfffffffe, RZ, 0xc0, !PT ;  /* 0xfffffffe10107812 */ /* 0x000fe200078ec0ff */
[----:B------:R-:W-:Y:S01]  /*0870*/  @!P1 IMAD.MOV R96, RZ, RZ, -R96 ;  /* 0x000000ffff609224 */ /* 0x000fe200078e0a60 */
[----:B------:R-:W-:Y:S01]  /*0880*/  @!P3 MOV R6, 0x400 ;  /* 0x000004000006b802 */ /* 0x000fe20000000f00 */
[----:B------:R-:W-:Y:S01]  /*0890*/  IMAD.SHL.U32 R128, R128, 0x8, RZ ;  /* 0x0000000880807824 */ /* 0x000fe200078e00ff */
[----:B------:R-:W-:Y:S01]  /*08a0*/  LEA.HI R89, R89, R86, RZ, 0x5 ;  /* 0x0000005659597211 */ /* 0x000fe200078f28ff */
[----:B------:R-:W-:Y:S01]  /*08b0*/  IMAD.IADD R16, R5, 0x1, -R16 ;  /* 0x0000000105107824 */ /* 0x000fe200078e0a10 */
[----:B------:R-:W-:-:S02]  /*08c0*/  LOP3.LUT R5, R0, 0xfffffff0, RZ, 0xc0, !PT ;  /* 0xfffffff000057812 */ /* 0x000fc400078ec0ff */
[----:B------:R-:W-:Y:S02]  /*08d0*/  SHF.R.S32.HI R129, RZ, 0x1f, R128 ;  /* 0x0000001fff817819 */ /* 0x000fe40000011480 */
[----:B------:R-:W-:Y:S01]  /*08e0*/  IADD3 R34, P1, R128, R34, RZ ;  /* 0x0000002280227210 */ /* 0x000fe20007f3e0ff */
[----:B------:R-:W-:Y:S01]  /*08f0*/  IMAD.IADD R5, R86, 0x1, -R5 ;  /* 0x0000000156057824 */ /* 0x000fe200078e0a05 */
[----:B------:R-:W-:Y:S02]  /*0900*/  @!P2 LOP3.LUT R96, RZ, R3, RZ, 0x33, !PT ;  /* 0x00000003ff60a212 */ /* 0x000fe400078e33ff */
[----:B------:R-:W-:Y:S01]  /*0910*/  LOP3.LUT R3, R4, 0xfffffff8, RZ, 0xc0, !PT ;  /* 0xfffffff804037812 */ /* 0x000fe200078ec0ff */
[----:B------:R-:W-:Y:S01]  /*0920*/  IMAD.X R35, R129, 0x1, R7, P1 ;  /* 0x0000000181237824 */ /* 0x000fe200008e0607 */
[----:B------:R-:W-:Y:S02]  /*0930*/  ISETP.NE.AND P2, PT, R23, -0x1, PT ;  /* 0xffffffff1700780c */ /* 0x000fe40003f45270 */
[----:B------:R-:W-:Y:S01]  /*0940*/  ISETP.GE.AND P1, PT, R28, R114, PT ;  /* 0x000000721c00720c */ /* 0x000fe20003f26270 */
[----:B------:R-:W-:Y:S01]  /*0950*/  IMAD.IADD R0, R86, 0x1, -R3 ;  /* 0x0000000156007824 */ /* 0x000fe200078e0a03 */
[-C--:B------:R-:W-:Y:S01]  /*0960*/  LEA.HI R3, R5, R5.reuse, RZ, 0x1 ;  /* 0x0000000505037211 */ /* 0x080fe200078f08ff */
[----:B------:R-:W-:Y:S01]  /*0970*/  IMAD.WIDE.U32 R36, R36, UR4, R34 ;  /* 0x0000000424247c25 */ /* 0x000fe2000f8e0022 */
[----:B------:R-:W-:Y:S01]  /*0980*/  SHF.R.S32.HI R14, RZ, 0x1f, R5 ;  /* 0x0000001fff0e7819 */ /* 0x000fe20000011405 */
[----:B------:R-:W4:Y:S01]  /*0990*/  S2UR UR4, SR_CgaCtaId ;  /* 0x00000000000479c3 */ /* 0x000f220000008800 */
[----:B------:R-:W-:Y:S01]  /*09a0*/  LOP3.LUT R82, R3, 0x7fffffe, RZ, 0xc0, !PT ;  /* 0x07fffffe03527812 */ /* 0x000fe200078ec0ff */
[----:B------:R-:W-:Y:S01]  /*09b0*/  IMAD.IADD R37, R37, 0x1, R27 ;  /* 0x0000000125257824 */ /* 0x000fe200078e021b */
[----:B------:R-:W-:Y:S01]  /*09c0*/  LEA.HI R14, R14, R5, RZ, 0x3 ;  /* 0x000000050e0e7211 */ /* 0x000fe200078f18ff */
[----:B------:R-:W-:Y:S01]  /*09d0*/  @!P0 IMAD.MOV.U32 R26, RZ, RZ, R36 ;  /* 0x000000ffff1a8224 */ /* 0x000fe200078e0024 */
[----:B--2---:R-:W-:Y:S01]  /*09e0*/  @!P3 LEA R21, R21, R6, 0x18 ;  /* 0x000000061515b211 */ /* 0x004fe200078ec0ff */
[----:B------:R-:W-:Y:S01]  /*09f0*/  IMAD.IADD R82, R5, 0x1, -R82 ;  /* 0x0000000105527824 */ /* 0x000fe200078e0a52 */
[----:B------:R-:W-:Y:S01]  /*0a00*/  LOP3.LUT R10, R33, 0x18, R128, 0xf8, !PT ;  /* 0x00000018210a7812 */ /* 0x000fe200078ef880 */
[C-C-:B------:R-:W-:Y:S01]  /*0a10*/  @P2 IMAD.IADD R38, R22.reuse, 0x1, R23.reuse ;  /* 0x0000000116262824 */ /* 0x140fe200078e0217 */
[----:B------:R-:W-:Y:S01]  /*0a20*/  LEA.HI R5, R13, R28, RZ, 0x1 ;  /* 0x0000001c0d057211 */ /* 0x000fe200078f08ff */
[----:B------:R-:W-:Y:S01]  /*0a30*/  @P2 IMAD.IADD R32, R22, 0x1, R23 ;  /* 0x0000000116202824 */ /* 0x000fe200078e0217 */
[----:B------:R-:W-:Y:S01]  /*0a40*/  SHF.R.U32.HI R33, RZ, 0x3, R33 ;  /* 0x00000003ff217819 */ /* 0x000fe20000011621 */
[----:B------:R-:W2:Y:S01]  /*0a50*/  @!P1 LDC.64 R12, c[0x0][0x210] ;  /* 0x00008400ff0c9b82 */ /* 0x000ea20000000a00 */
[----:B------:R-:W-:Y:S01]  /*0a60*/  @!P6 MOV R6, 0x400 ;  /* 0x000004000006e802 */ /* 0x000fe20000000f00 */
[----:B------:R-:W-:Y:S01]  /*0a70*/  @!P0 IMAD.MOV.U32 R27, RZ, RZ, R37 ;  /* 0x000000ffff1b8224 */ /* 0x000fe200078e0025 */
[----:B------:R-:W-:-:S02]  /*0a80*/  LOP3.LUT R5, R5, 0x7fffffe, RZ, 0xc0, !PT ;  /* 0x07fffffe05057812 */ /* 0x000fc400078ec0ff */
[----:B------:R-:W-:Y:S02]  /*0a90*/  LOP3.LUT R33, R10, R33, RZ, 0x3c, !PT ;  /* 0x000000210a217212 */ /* 0x000fe400078e3cff */
[----:B-1----:R-:W-:Y:S01]  /*0aa0*/  @!P0 LEA R25, R25, R8, 0x18 ;  /* 0x0000000819198211 */ /* 0x002fe200078ec0ff */
[----:B------:R-:W1:Y:S01]  /*0ab0*/  @P2 LDC.64 R10, c[0x0][0x248] ;  /* 0x00009200ff0a2b82 */ /* 0x000e620000000a00 */
[----:B------:R-:W-:Y:S01]  /*0ac0*/  LEA.HI R18, R0, R0, RZ, 0x1 ;  /* 0x0000000000127211 */ /* 0x000fe200078f08ff */
[----:B------:R-:W-:Y:S01]  /*0ad0*/  IMAD.IADD R5, R28, 0x1, -R5 ;  /* 0x000000011c057824 */ /* 0x000fe200078e0a05 */
[----:B---3--:R-:W-:Y:S02]  /*0ae0*/  @!P6 LEA R19, R19, R6, 0x18 ;  /* 0x000000061313e211 */ /* 0x008fe400078ec0ff */
[----:B------:R-:W-:Y:S02]  /*0af0*/  LOP3.LUT R15, R18, 0x7fffffe, RZ, 0xc0, !PT ;  /* 0x07fffffe120f7812 */ /* 0x000fe400078ec0ff */
[----:B------:R-:W-:Y:S01]  /*0b00*/  SHF.R.S32.HI R84, RZ, 0x5, R89 ;  /* 0x00000005ff547819 */ /* 0x000fe20000011459 */
[----:B------:R-:W3:Y:S02]  /*0b10*/  @P2 LDC.64 R8, c[0x0][0x250] ;  /* 0x00009400ff082b82 */ /* 0x000ee40000000a00 */
[----:B------:R-:W-:Y:S01]  /*0b20*/  IMAD.IADD R15, R0, 0x1, -R15 ;  /* 0x00000001000f7824 */ /* 0x000fe200078e0a0f */
[----:B------:R-:W-:Y:S01]  /*0b30*/  SHF.R.S32.HI R0, RZ, 0x1, R3 ;  /* 0x00000001ff007819 */ /* 0x000fe20000011403 */
[----:B------:R-:W-:Y:S01]  /*0b40*/  IMAD R118, R84, 0x8, R5 ;  /* 0x0000000854767824 */ /* 0x000fe200078e0205 */
[----:B------:R-:W-:-:S03]  /*0b50*/  SHF.R.S32.HI R3, RZ, 0x1f, R3 ;  /* 0x0000001fff037819 */ /* 0x000fc60000011403 */
[----:B------:R-:W5:Y:S01]  /*0b60*/  @!P1 LDC.64 R6, c[0x0][0x240] ;  /* 0x00009000ff069b82 */ /* 0x000f620000000a00 */
[----:B------:R-:W-:Y:S01]  /*0b70*/  LEA.HI R3, R3, R0, RZ, 0x2 ;  /* 0x0000000003037211 */ /* 0x000fe200078f10ff */
[----:B------:R-:W-:-:S03]  /*0b80*/  IMAD.U32 R118, R118, 0x20, R33 ;  /* 0x0000002076767824 */ /* 0x000fc600078e0021 */
[----:B------:R-:W-:-:S03]  /*0b90*/  LOP3.LUT R3, R3, 0xfffffffc, RZ, 0xc0, !PT ;  /* 0xfffffffc03037812 */ /* 0x000fc600078ec0ff */
[----:B------:R-:W2:Y:S01]  /*0ba0*/  @!P0 LDC.64 R4, c[0x0][0x240] ;  /* 0x00009000ff048b82 */ /* 0x000ea20000000a00 */
[----:B-1----:R-:W-:Y:S02]  /*0bb0*/  @P2 IMAD R23, R32, R11, RZ ;  /* 0x0000000b20172224 */ /* 0x002fe400078e02ff */
[----:B------:R-:W-:Y:S02]  /*0bc0*/  IMAD.IADD R3, R0, 0x1, -R3 ;  /* 0x0000000100037824 */ /* 0x000fe400078e0a03 */
[----:B------:R-:W-:-:S04]  /*0bd0*/  @P2 IMAD.WIDE.U32 R32, R32, R10, RZ ;  /* 0x0000000a20202225 */ /* 0x000fc800078e00ff */
[C---:B---3--:R-:W-:Y:S02]  /*0be0*/  @P2 IMAD R0, R38.reuse, R9, RZ ;  /* 0x0000000926002224 */ /* 0x048fe400078e02ff */
[----:B------:R-:W-:-:S04]  /*0bf0*/  @P2 IMAD.WIDE.U32 R38, R38, R8, RZ ;  /* 0x0000000826262225 */ /* 0x000fc800078e00ff */
[----:B------:R-:W-:Y:S02]  /*0c00*/  @P2 IMAD.IADD R0, R39, 0x1, R0 ;  /* 0x0000000127002824 */ /* 0x000fe400078e0200 */
[-C--:B-----5:R-:W-:Y:S02]  /*0c10*/  @!P1 IMAD R34, R137, R6.reuse, RZ ;  /* 0x0000000689229224 */ /* 0x0a0fe400078e02ff */
[----:B------:R-:W-:Y:S02]  /*0c20*/  @P2 IMAD.MOV.U32 R24, RZ, RZ, R38 ;  /* 0x000000ffff182224 */ /* 0x000fe400078e0026 */
[C---:B------:R-:W-:Y:S02]  /*0c30*/  @!P1 IMAD R34, R136.reuse, R7, R34 ;  /* 0x0000000788229224 */ /* 0x040fe400078e0222 */
[----:B------:R-:W-:-:S04]  /*0c40*/  @!P1 IMAD.WIDE.U32 R36, R136, R6, R36 ;  /* 0x0000000688249225 */ /* 0x000fc800078e0024 */
[----:B------:R-:W-:Y:S02]  /*0c50*/  @P2 IMAD.IADD R23, R33, 0x1, R23 ;  /* 0x0000000121172824 */ /* 0x000fe400078e0217 */
[----:B------:R-:W-:Y:S01]  /*0c60*/  @P2 IMAD.MOV.U32 R30, RZ, RZ, R32 ;  /* 0x000000ffff1e2224 */ /* 0x000fe200078e0020 */
[----:B--2-4-:R-:W-:Y:S06]  /*0c70*/  @P2 BRA `(.L_x_193) ;  /* 0x0000000000342947 */ /* 0x014fec0003800000 */
[----:B------:R-:W1:Y:S01]  /*0c80*/  LDC.64 R10, c[0x0][0x248] ;  /* 0x00009200ff0a7b82 */ /* 0x000e620000000a00 */
[----:B------:R-:W-:-:S07]  /*0c90*/  SHF.R.S32.HI R23, RZ, 0x1f, R22 ;  /* 0x0000001fff177819 */ /* 0x000fce0000011416 */
[----:B------:R-:W2:Y:S01]  /*0ca0*/  LDC.64 R6, c[0x0][0x230] ;  /* 0x00008c00ff067b82 */ /* 0x000ea20000000a00 */
[-C--:B-1----:R-:W-:Y:S01]  /*0cb0*/  IMAD R30, R23, R10.reuse, RZ ;  /* 0x0000000a171e7224 */ /* 0x082fe200078e02ff */
[----:B------:R-:W-:Y:S01]  /*0cc0*/  SHF.R.S32.HI R23, RZ, 0x1f, R20 ;  /* 0x0000001fff177819 */ /* 0x000fe20000011414 */
[----:B------:R-:W-:-:S04]  /*0cd0*/  IMAD.WIDE.U32 R32, R22, R10, RZ ;  /* 0x0000000a16207225 */ /* 0x000fc800078e00ff */
[----:B------:R-:W-:Y:S02]  /*0ce0*/  IMAD R30, R22, R11, R30 ;  /* 0x0000000b161e7224 */ /* 0x000fe400078e021e */
[----:B--2---:R-:W-:-:S03]  /*0cf0*/  IMAD R23, R23, R6, RZ ;  /* 0x0000000617177224 */ /* 0x004fc600078e02ff */
[----:B------:R-:W-:Y:S01]  /*0d00*/  IADD3 R33, R33, R30, RZ ;  /* 0x0000001e21217210 */ /* 0x000fe20007ffe0ff */
[C---:B------:R-:W-:Y:S02]  /*0d10*/  IMAD R23, R20.reuse, R7, R23 ;  /* 0x0000000714177224 */ /* 0x040fe400078e0217 */
[----:B------:R-:W-:-:S05]  /*0d20*/  IMAD.WIDE.U32 R6, R20, R6, R32 ;  /* 0x0000000614067225 */ /* 0x000fca00078e0020 */
[----:B------:R-:W-:Y:S02]  /*0d30*/  IADD3 R23, R7, R23, RZ ;  /* 0x0000001707177210 */ /* 0x000fe40007ffe0ff */
[----:B------:R-:W-:-:S07]  /*0d40*/  MOV R30, R6 ;  /* 0x00000006001e7202 */ /* 0x000fce0000000f00 */
.L_x_193:
[----:B------:R-:W-:Y:S02]  /*0d50*/  @!P1 IADD3 R34, R37, R34, RZ ;  /* 0x0000002225229210 */ /* 0x000fe40007ffe0ff */
[----:B------:R-:W-:Y:S01]  /*0d60*/  @!P1 LEA R32, P3, R36, R12, 0x1 ;  /* 0x0000000c24209211 */ /* 0x000fe200078608ff */
[----:B------:R-:W-:-:S12]  /*0d70*/  @P2 BRA `(.L_x_194) ;  /* 0x0000000000342947 */ /* 0x000fd80003800000 */
        /* <DEDUP_REMOVED lines=13> */
.L_x_194:
[----:B------:R-:W-:Y:S01]  /*0e50*/  @!P1 LEA.HI.X R33, R36, R13, R34, 0x1, P3 ;  /* 0x0000000d24219211 */ /* 0x000fe200018f0c22 */
[----:B------:R-:W-:Y:S01]  /*0e60*/  @!P0 IMAD R22, R118, 0x2, R25 ;  /* 0x0000000276168824 */ /* 0x000fe200078e0219 */
[----:B------:R-:W-:Y:S01]  /*0e70*/  @!P0 IADD3 R7, P2, R136, 0x20, RZ ;  /* 0x0000002088078810 */ /* 0x000fe20007f5e0ff */
[----:B------:R-:W1:Y:S01]  /*0e80*/  @!P0 LDC.64 R12, c[0x0][0x210] ;  /* 0x00008400ff0c8b82 */ /* 0x000e620000000a00 */
[----:B------:R-:W-:Y:S01]  /*0e90*/  ISETP.NE.AND P3, PT, R31, RZ, PT ;  /* 0x000000ff1f00720c */ /* 0x000fe20003f65270 */
[CC--:B------:R-:W-:Y:S01]  /*0ea0*/  IMAD R6, R29.reuse, R10.reuse, RZ ;  /* 0x0000000a1d067224 */ /* 0x0c0fe200078e02ff */
[----:B------:R-:W-:Y:S01]  /*0eb0*/  UMOV UR5, 0x400 ;  /* 0x0000040000057882 */ /* 0x000fe20000000000 */
[----:B------:R-:W-:Y:S01]  /*0ec0*/  IMAD.WIDE.U32 R36, R28, R10, R128 ;  /* 0x0000000a1c247225 */ /* 0x000fe200078e0080 */
[----:B------:R-:W-:Y:S01]  /*0ed0*/  ULEA UR4, UR4, UR5, 0x18 ;  /* 0x0000000504047291 */ /* 0x000fe2000f8ec03f */
[----:B------:R-:W-:Y:S01]  /*0ee0*/  SHF.L.U64.HI R115, R10, 0x6, R11 ;  /* 0x000000060a737819 */ /* 0x000fe2000001020b */
[----:B------:R-:W-:Y:S01]  /*0ef0*/  ULDC.64 UR6, c[0x0][0x260] ;  /* 0x0000980000067ab9 */ /* 0x000fe20000000a00 */
[----:B------:R-:W-:Y:S01]  /*0f00*/  IMAD R25, R29, R8, RZ ;  /* 0x000000081d197224 */ /* 0x000fe200078e02ff */
[----:B------:R-:W-:Y:S01]  /*0f10*/  LOP3.LUT R89, R89, 0xffffffe0, RZ, 0xc0, !PT ;  /* 0xffffffe059597812 */ /* 0x000fe200078ec0ff */
[----:B------:R-:W-:Y:S01]  /*0f20*/  @!P0 IMAD.X R31, RZ, RZ, R137, P2 ;  /* 0x000000ffff1f8224 */ /* 0x000fe200010e0689 */
[----:B------:R-:W-:Y:S01]  /*0f30*/  IADD3 R120, P2, R30, R36, RZ ;  /* 0x000000241e787210 */ /* 0x000fe20007f5e0ff */
[----:B------:R-:W-:-:S02]  /*0f40*/  IMAD R6, R28, R11, R6 ;  /* 0x0000000b1c067224 */ /* 0x000fc400078e0206 */
[----:B------:R-:W-:-:S03]  /*0f50*/  IMAD.WIDE.U32 R34, R28, R8, R128 ;  /* 0x000000081c227225 */ /* 0x000fc600078e0080 */
[----:B------:R-:W-:Y:S01]  /*0f60*/  IADD3.X R121, R23, R37, R6, P2, !PT ;  /* 0x0000002517797210 */ /* 0x000fe200017fe406 */
[----:B------:R-:W-:Y:S01]  /*0f70*/  IMAD R25, R28, R9, R25 ;  /* 0x000000091c197224 */ /* 0x000fe200078e0219 */
[----:B------:R-:W-:Y:S01]  /*0f80*/  SHF.R.S32.HI R23, RZ, 0x1f, R96 ;  /* 0x0000001fff177819 */ /* 0x000fe20000011460 */
[----:B------:R-:W-:Y:S01]  /*0f90*/  @!P0 IMAD R28, R31, R4, RZ ;  /* 0x000000041f1c8224 */ /* 0x000fe200078e02ff */
[----:B------:R-:W-:Y:S01]  /*0fa0*/  IADD3 R24, P2, R24, R34, RZ ;  /* 0x0000002218187210 */ /* 0x000fe20007f5e0ff */
[----:B------:R-:W-:-:S03]  /*0fb0*/  @!P0 IMAD.WIDE.U32 R30, R7, R4, R26 ;  /* 0x00000004071e8225 */ /* 0x000fc600078e001a */
[----:B------:R-:W-:Y:S01]  /*0fc0*/  IADD3.X R25, R0, R35, R25, P2, !PT ;  /* 0x0000002300197210 */ /* 0x000fe200017fe419 */
[----:B------:R-:W-:Y:S01]  /*0fd0*/  @!P0 IMAD R28, R7, R5, R28 ;  /* 0x00000005071c8224 */ /* 0x000fe200078e021c */
[----:B------:R-:W-:Y:S01]  /*0fe0*/  SHF.L.U64.HI R0, R10, 0x5, R11 ;  /* 0x000000050a007819 */ /* 0x000fe2000001020b */
[----:B------:R-:W2:Y:S01]  /*0ff0*/  @!P3 LDC.64 R6, c[0x0][0x218] ;  /* 0x00008600ff06bb82 */ /* 0x000ea20000000a00 */
[C---:B------:R-:W-:Y:S02]  /*1000*/  @!P3 IMAD R21, R118.reuse, 0x2, R21 ;  /* 0x000000027615b824 */ /* 0x040fe400078e0215 */
[C---:B------:R-:W-:Y:S01]  /*1010*/  @!P6 IMAD R20, R118.reuse, 0x2, R19 ;  /* 0x000000027614e824 */ /* 0x040fe200078e0213 */
[----:B------:R-:W-:Y:S01]  /*1020*/  LEA R118, R118, UR4, 0x1 ;  /* 0x0000000476767c11 */ /* 0x000fe2000f8e08ff */
[----:B------:R-:W-:Y:S01]  /*1030*/  IMAD R125, R23, UR6, RZ ;  /* 0x00000006177d7c24 */ /* 0x000fe2000f8e02ff */
[----:B------:R-:W-:Y:S01]  /*1040*/  SHF.R.S32.HI R19, RZ, 0x1f, R85 ;  /* 0x0000001fff137819 */ /* 0x000fe20000011455 */
[C---:B------:R-:W-:Y:S01]  /*1050*/  IMAD.WIDE.U32 R120, R96.reuse, UR6, R120 ;  /* 0x0000000660787c25 */ /* 0x040fe2000f8e0078 */
[----:B------:R-:W3:Y:S01]  /*1060*/  @!P6 LDC.64 R4, c[0x0][0x218] ;  /* 0x00008600ff04eb82 */ /* 0x000ee20000000a00 */
[----:B------:R-:W-:Y:S01]  /*1070*/  @!PT LDS RZ, [RZ] ;  /* 0x00000000fffff984 */ /* 0x000fe20000000800 */
[----:B------:R-:W-:Y:S01]  /*1080*/  @!PT LDS RZ, [RZ] ;  /* 0x00000000fffff984 */ /* 0x000fe20000000800 */
[----:B------:R-:W-:Y:S01]  /*1090*/  @!PT LDS RZ, [RZ] ;  /* 0x00000000fffff984 */ /* 0x000fe20000000800 */
[----:B------:R-:W-:Y:S02]  /*10a0*/  @!P1 LDGSTS.E.BYPASS.LTC128B.128 [R118], desc[UR12][R32.64] ;  /* 0x0000000020769fae */ /* 0x000fe4000b901d4c */
[----:B------:R-:W-:Y:S01]  /*10b0*/  IMAD R125, R96, UR7, R125 ;  /* 0x00000007607d7c24 */ /* 0x000fe2000f8e027d */
[----:B------:R-:W-:Y:S01]  /*10c0*/  ULDC.64 UR6, c[0x0][0x268] ;  /* 0x00009a0000067ab9 */ /* 0x000fe20000000a00 */
[----:B------:R-:W-:Y:S01]  /*10d0*/  @!P1 LDGSTS.E.BYPASS.LTC128B.128 [R118+0x1000], desc[UR12][R32.64+0x40] ;  /* 0x0100004020769fae */ /* 0x000fe2000b901d4c */
[----:B------:R-:W-:-:S02]  /*10e0*/  @!P0 IMAD.IADD R28, R31, 0x1, R28 ;  /* 0x000000011f1c8824 */ /* 0x000fc400078e021c */
[----:B------:R-:W-:Y:S01]  /*10f0*/  IMAD.SHL.U32 R116, R10, 0x40, RZ ;  /* 0x000000400a747824 */ /* 0x000fe200078e00ff */
[----:B------:R-:W-:Y:S01]  /*1100*/  @!P1 LDGSTS.E.BYPASS.LTC128B.128 [R118+0x2000], desc[UR12][R32.64+0x80] ;  /* 0x0200008020769fae */ /* 0x000fe2000b901d4c */
[C---:B-1----:R-:W-:Y:S01]  /*1110*/  @!P0 LEA R26, P1, R30.reuse, R12, 0x1 ;  /* 0x0000000c1e1a8211 */ /* 0x042fe200078208ff */
[----:B------:R-:W-:Y:S02]  /*1120*/  IMAD.IADD R125, R121, 0x1, R125 ;  /* 0x00000001797d7824 */ /* 0x000fe400078e027d */
[----:B------:R-:W-:Y:S01]  /*1130*/  IMAD.MOV.U32 R124, RZ, RZ, R120 ;  /* 0x000000ffff7c7224 */ /* 0x000fe200078e0078 */
[----:B------:R-:W-:Y:S01]  /*1140*/  @!P0 LEA.HI.X R27, R30, R13, R28, 0x1, P1 ;  /* 0x0000000d1e1b8211 */ /* 0x000fe200008f0c1c */
[----:B------:R-:W-:Y:S02]  /*1150*/  IMAD R12, R115, R85, RZ ;  /* 0x00000055730c7224 */ /* 0x000fe400078e02ff */
[-C--:B------:R-:W-:Y:S02]  /*1160*/  IMAD.WIDE.U32 R28, R85, R116.reuse, R124 ;  /* 0x00000074551c7225 */ /* 0x080fe400078e007c */
[----:B------:R-:W-:Y:S02]  /*1170*/  @!P0 LDGSTS.E.BYPASS.LTC128B.128 [R22+0x800], desc[UR12][R26.64] ;  /* 0x008000001a168fae */ /* 0x000fe4000b901d4c */
[----:B------:R-:W-:Y:S01]  /*1180*/  IMAD R12, R19, R116, R12 ;  /* 0x00000074130c7224 */ /* 0x000fe200078e020c */
[----:B--2---:R-:W-:Y:S01]  /*1190*/  @!P3 LEA R30, P2, R28, R6, 0x1 ;  /* 0x000000061c1eb211 */ /* 0x004fe200078408ff */
[----:B------:R-:W-:Y:S01]  /*11a0*/  IMAD.SHL.U32 R83, R10, 0x20, RZ ;  /* 0x000000200a537824 */ /* 0x000fe200078e00ff */
[----:B------:R-:W-:Y:S01]  /*11b0*/  @!P0 LDGSTS.E.BYPASS.LTC128B.128 [R22+0x1800], desc[UR12][R26.64+0x40] ;  /* 0x018000401a168fae */ /* 0x000fe2000b901d4c */
[----:B------:R-:W-:-:S02]  /*11c0*/  IMAD.IADD R12, R29, 0x1, R12 ;  /* 0x000000011d0c7824 */ /* 0x000fc400078e020c */
[----:B------:R-:W-:Y:S01]  /*11d0*/  IMAD R123, R23, UR6, RZ ;  /* 0x00000006177b7c24 */ /* 0x000fe2000f8e02ff */
[----:B------:R-:W-:Y:S01]  /*11e0*/  @!P6 IADD3 R6, P1, R83, R28, RZ ;  /* 0x0000001c5306e210 */ /* 0x000fe20007f3e0ff */
[----:B------:R1:W-:Y:S01]  /*11f0*/  @!P0 LDGSTS.E.BYPASS.LTC128B.128 [R22+0x2800], desc[UR12][R26.64+0x80] ;  /* 0x028000801a168fae */ /* 0x0003e2000b901d4c */
[----:B------:R-:W-:Y:S01]  /*1200*/  @!P3 LEA.HI.X R31, R28, R7, R12, 0x1, P2 ;  /* 0x000000071c1fb211 */ /* 0x000fe200010f0c0c */
[C---:B------:R-:W-:Y:S02]  /*1210*/  IMAD R123, R96.reuse, UR7, R123 ;  /* 0x00000007607b7c24 */ /* 0x040fe4000f8e027b */
[----:B------:R-:W-:Y:S02]  /*1220*/  IMAD.WIDE.U32 R96, R96, UR6, R24 ;  /* 0x0000000660607c25 */ /* 0x000fe4000f8e0018 */
[----:B------:R-:W-:Y:S02]  /*1230*/  @!P3 LDGSTS.E.BYPASS.LTC128B.128 [R21+0x3000], desc[UR12][R30.64] ;  /* 0x030000001e15bfae */ /* 0x000fe4000b901d4c */
[----:B------:R-:W-:Y:S01]  /*1240*/  @!P6 IMAD.X R12, R0, 0x1, R12, P1 ;  /* 0x00000001000ce824 */ /* 0x000fe200008e060c */
[----:B---3--:R-:W-:Y:S01]  /*1250*/  @!P6 LEA R24, P1, R6, R4, 0x1 ;  /* 0x000000040618e211 */ /* 0x008fe200078208ff */
[----:B------:R-:W-:Y:S01]  /*1260*/  @!P3 LDGSTS.E.BYPASS.LTC128B.128 [R21+0x4000], desc[UR12][R30.64+0x40] ;  /* 0x040000401e15bfae */ /* 0x000fe2000b901d4c */
[----:B------:R-:W-:-:S02]  /*1270*/  IMAD.SHL.U32 R13, R17, 0x8, RZ ;  /* 0x00000008110d7824 */ /* 0x000fc400078e00ff */
[----:B------:R-:W-:Y:S01]  /*1280*/  @!P6 LEA.HI.X R25, R6, R5, R12, 0x1, P1 ;  /* 0x000000050619e211 */ /* 0x000fe200008f0c0c */
[----:B------:R2:W-:Y:S01]  /*1290*/  @!P3 LDGSTS.E.BYPASS.LTC128B.128 [R21+0x5000], desc[UR12][R30.64+0x80] ;  /* 0x050000801e15bfae */ /* 0x0005e2000b901d4c */
[----:B------:R-:W3:Y:S01]  /*12a0*/  @!P5 LDC.64 R6, c[0x0][0x220] ;  /* 0x00008800ff06db82 */ /* 0x000ee20000000a00 */
[----:B------:R-:W-:Y:S01]  /*12b0*/  SHF.R.S32.HI R12, RZ, 0x1, R18 ;  /* 0x00000001ff0c7819 */ /* 0x000fe20000011412 */
[-C--:B------:R-:W-:Y:S01]  /*12c0*/  IMAD R18, R19, R8.reuse, RZ ;  /* 0x0000000813127224 */ /* 0x080fe200078e02ff */
[----:B------:R-:W-:Y:S01]  /*12d0*/  @!P6 LDGSTS.E.BYPASS.LTC128B.128 [R20+0x3800], desc[UR12][R24.64] ;  /* 0x038000001814efae */ /* 0x000fe2000b901d4c */
[----:B------:R-:W-:Y:S02]  /*12e0*/  IMAD.SHL.U32 R14, R14, 0x20, RZ ;  /* 0x000000200e0e7824 */ /* 0x000fe400078e00ff */
[----:B------:R-:W-:Y:S01]  /*12f0*/  IMAD.SHL.U32 R112, R12, 0x40, RZ ;  /* 0x000000400c707824 */ /* 0x000fe200078e00ff */
[----:B------:R-:W-:Y:S01]  /*1300*/  @!P6 LDGSTS.E.BYPASS.LTC128B.128 [R20+0x4800], desc[UR12][R24.64+0x40] ;  /* 0x048000401814efae */ /* 0x000fe2000b901d4c */
[----:B------:R-:W4:Y:S01]  /*1310*/  @!P4 LDC.64 R4, c[0x0][0x220] ;  /* 0x00008800ff04cb82 */ /* 0x000f220000000a00 */
[C---:B------:R-:W-:Y:S01]  /*1320*/  IMAD R17, R85.reuse, R9, R18 ;  /* 0x0000000955117224 */ /* 0x040fe200078e0212 */
[----:B------:R-:W-:Y:S01]  /*1330*/  LOP3.LUT R81, R14, 0xffffff00, RZ, 0xc0, !PT ;  /* 0xffffff000e517812 */ /* 0x000fe200078ec0ff */
[----:B------:R5:W-:Y:S01]  /*1340*/  @!P6 LDGSTS.E.BYPASS.LTC128B.128 [R20+0x5800], desc[UR12][R24.64+0x80] ;  /* 0x058000801814efae */ /* 0x000be2000b901d4c */
[----:B------:R-:W-:Y:S01]  /*1350*/  LOP3.LUT R112, R112, 0xc0, RZ, 0xc0, !PT ;  /* 0x000000c070707812 */ /* 0x000fe200078ec0ff */
[----:B-1----:R-:W-:-:S02]  /*1360*/  IMAD.WIDE.U32 R22, R85, R8, RZ ;  /* 0x0000000855167225 */ /* 0x002fc400078e00ff */
[----:B------:R-:W0:Y:S01]  /*1370*/  LDGDEPBAR ;  /* 0x00000000000079af */ /* 0x000e220000000000 */
[----:B------:R-:W-:Y:S01]  /*1380*/  LOP3.LUT R19, R112, 0x8, R13, 0xf8, !PT ;  /* 0x0000000870137812 */ /* 0x000fe200078ef80d */
[----:B------:R-:W-:Y:S01]  /*1390*/  IMAD R15, R16, 0x8, R15 ;  /* 0x00000008100f7824 */ /* 0x000fe200078e020f */
[----:B------:R-:W-:Y:S01]  /*13a0*/  LEA R13, P0, R22, R96, 0x6 ;  /* 0x00000060160d7211 */ /* 0x000fe200078030ff */
[----:B------:R-:W-:Y:S01]  /*13b0*/  IMAD.SHL.U32 R16, R16, 0x8, RZ ;  /* 0x0000000810107824 */ /* 0x000fe200078e00ff */
[----:B------:R-:W-:Y:S01]  /*13c0*/  SHF.R.U32.HI R112, RZ, 0x3, R112 ;  /* 0x00000003ff707819 */ /* 0x000fe20000011670 */
[----:B------:R-:W-:Y:S02]  /*13d0*/  IMAD.IADD R17, R23, 0x1, R17 ;  /* 0x0000000117117824 */ /* 0x000fe400078e0211 */
[----:B------:R-:W-:Y:S01]  /*13e0*/  IMAD.IADD R123, R97, 0x1, R123 ;  /* 0x00000001617b7824 */ /* 0x000fe200078e027b */
[----:B------:R-:W-:Y:S01]  /*13f0*/  LOP3.LUT R112, R19, R112, RZ, 0x3c, !PT ;  /* 0x0000007013707212 */ /* 0x000fe200078e3cff */
[----:B--2---:R-:W-:-:S03]  /*1400*/  IMAD.SHL.U32 R21, R3, 0x40, RZ ;  /* 0x0000004003157824 */ /* 0x004fc600078e00ff */
[----:B------:R-:W-:Y:S01]  /*1410*/  LEA.HI.X R22, R22, R123, R17, 0x6, P0 ;  /* 0x0000007b16167211 */ /* 0x000fe200000f3411 */
[----:B------:R-:W-:Y:S01]  /*1420*/  IMAD R17, R84, 0x200, R81 ;  /* 0x0000020054117824 */ /* 0x000fe200078e0251 */
[----:B---3--:R-:W-:Y:S01]  /*1430*/  @!P5 LEA R18, P0, R13, R6, 0x1 ;  /* 0x000000060d12d211 */ /* 0x008fe200078008ff */
[----:B------:R-:W-:Y:S01]  /*1440*/  IMAD.U32 R112, R15, 0x20, R112 ;  /* 0x000000200f707824 */ /* 0x000fe200078e0070 */
[----:B------:R-:W-:Y:S01]  /*1450*/  LOP3.LUT R21, R21, 0xc0, RZ, 0xc0, !PT ;  /* 0x000000c015157812 */ /* 0x000fe200078ec0ff */
[----:B------:R-:W-:Y:S01]  /*1460*/  IMAD R17, R82, 0x20, R17 ;  /* 0x0000002052117824 */ /* 0x000fe200078e0211 */
[----:B------:R-:W-:Y:S02]  /*1470*/  @!P4 LEA R6, P1, R8, R13, 0x5 ;  /* 0x0000000d0806c211 */ /* 0x000fe400078228ff */
[----:B------:R-:W-:Y:S02]  /*1480*/  LOP3.LUT R16, R21, 0x8, R16, 0xf8, !PT ;  /* 0x0000000815107812 */ /* 0x000fe400078ef810 */
[----:B------:R-:W-:Y:S01]  /*1490*/  SHF.R.U32.HI R21, RZ, 0x3, R21 ;  /* 0x00000003ff157819 */ /* 0x000fe20000011615 */
[----:B------:R-:W-:-:S04]  /*14a0*/  DEPBAR.LE SB0, 0x0 ;  /* 0x000080000000791a */ /* 0x000fc80000000000 */
[----:B------:R-:W-:Y:S01]  /*14b0*/  BAR.SYNC.DEFER_BLOCKING 0x0 ;  /* 0x0000000000007b1d */ /* 0x000fe20000010000 */
[----:B------:R-:W-:Y:S02]  /*14c0*/  LOP3.LUT R80, R16, R21, RZ, 0x3c, !PT ;  /* 0x0000001510507212 */ /* 0x000fe400078e3cff */
[----:B------:R-:W-:Y:S02]  /*14d0*/  @!P5 LEA.HI.X R19, R13, R7, R22, 0x1, P0 ;  /* 0x000000070d13d211 */ /* 0x000fe400000f0c16 */
[----:B----4-:R-:W-:Y:S01]  /*14e0*/  @!P4 LEA R14, P0, R6, R4, 0x1 ;  /* 0x00000004060ec211 */ /* 0x010fe200078008ff */
[----:B------:R-:W-:Y:S01]  /*14f0*/  IMAD.IADD R113, R80, 0x1, R17 ;  /* 0x0000000150717824 */ /* 0x000fe200078e0211 */
[----:B------:R-:W-:Y:S02]  /*1500*/  @!P4 LEA.HI.X R22, R8, R22, R9, 0x5, P1 ;  /* 0x000000160816c211 */ /* 0x000fe400008f2c09 */
[----:B------:R-:W-:Y:S02]  /*1510*/  LEA R112, R112, UR4, 0x1 ;  /* 0x0000000470707c11 */ /* 0x000fe4000f8e08ff */
[----:B------:R-:W-:Y:S01]  /*1520*/  @!P4 LEA.HI.X R15, R6, R5, R22, 0x1, P0 ;  /* 0x00000005060fc211 */ /* 0x000fe200000f0c16 */
[----:B------:R-:W-:Y:S01]  /*1530*/  IMAD.MOV.U32 R5, RZ, RZ, 0x10 ;  /* 0x00000010ff057424 */ /* 0x000fe200078e00ff */
[----:B------:R-:W-:-:S02]  /*1540*/  LEA R113, R113, UR4, 0x1 ;  /* 0x0000000471717c11 */ /* 0x000fc4000f8e08ff */
[----:B------:R-:W-:Y:S02]  /*1550*/  LOP3.LUT P1, RZ, R3, 0x2, RZ, 0xc0, !PT ;  /* 0x0000000203ff7812 */ /* 0x000fe4000782c0ff */
[----:B------:R-:W-:Y:S02]  /*1560*/  LOP3.LUT P0, RZ, R12, 0x2, RZ, 0xc0, !PT ;  /* 0x000000020cff7812 */ /* 0x000fe4000780c0ff */
[C---:B------:R-:W-:Y:S02]  /*1570*/  SEL R3, R5.reuse, 0xfffffff0, !P1 ;  /* 0xfffffff005037807 */ /* 0x040fe40004800000 */
[----:B------:R-:W-:Y:S01]  /*1580*/  SEL R5, R5, 0xfffffff0, !P0 ;  /* 0xfffffff005057807 */ /* 0x000fe20004000000 */
[----:B------:R-:W-:Y:S02]  /*1590*/  @P5 STS [R118+0x6000], RZ ;  /* 0x006000ff76005388 */ /* 0x000fe40000000800 */
[----:B------:R-:W-:Y:S02]  /*15a0*/  IMAD R111, R3, 0x2, R113 ;  /* 0x00000002036f7824 */ /* 0x000fe400078e0271 */
[----:B------:R-:W-:Y:S01]  /*15b0*/  IMAD R109, R5, 0x2, R112 ;  /* 0x00000002056d7824 */ /* 0x000fe200078e0270 */
        /* <DEDUP_REMOVED lines=20> */
[----:B------:R-:W3:Y:S04]  /*1700*/  LDSM.16.M88.4 R32, [R112+0x3000] ;  /* 0x003000007020783b */ /* 0x000ee80000000200 */
[----:B-----5:R-:W4:Y:S04]  /*1710*/  LDSM.16.M88.4 R24, [R112+0x3400] ;  /* 0x003400007018783b */ /* 0x020f280000000200 */
[----:B-1----:R-:W1:Y:S04]  /*1720*/  LDSM.16.M88.4 R16, [R112+0x3800] ;  /* 0x003800007010783b */ /* 0x002e680000000200 */
[----:B------:R-:W5:Y:S04]  /*1730*/  LDSM.16.M88.4 R68, [R112+0x3c00] ;  /* 0x003c00007044783b */ /* 0x000f680000000200 */
[----:B------:R-:W-:Y:S04]  /*1740*/  LDSM.16.M88.4 R52, [R109+0x3000] ;  /* 0x003000006d34783b */ /* 0x000fe80000000200 */
[----:B--2---:R-:W2:Y:S04]  /*1750*/  LDSM.16.M88.4 R12, [R111] ;  /* 0x000000006f0c783b */ /* 0x004ea80000000200 */
[----:B------:R-:W2:Y:S04]  /*1760*/  LDSM.16.M88.4 R48, [R109+0x3400] ;  /* 0x003400006d30783b */ /* 0x000ea80000000200 */
[----:B------:R-:W2:Y:S04]  /*1770*/  LDSM.16.M88.4 R40, [R109+0x3800] ;  /* 0x003800006d28783b */ /* 0x000ea80000000200 */
[----:B------:R-:W2:Y:S04]  /*1780*/  LDSM.16.M88.4 R56, [R109+0x3c00] ;  /* 0x003c00006d38783b */ /* 0x000ea80000000200 */
[----:B------:R-:W-:Y:S01]  /*1790*/  LDSM.16.M88.4 R44, [R113+0x1000] ;  /* 0x00100000712c783b */ /* 0x000fe20000000200 */
[C---:B---3--:R-:W-:Y:S03]  /*17a0*/  HMMA.16816.F32 R36, R60.reuse, R32, RZ ;  /* 0x000000203c24723c */ /* 0x048fe600000018ff */
[----:B------:R-:W3:Y:S04]  /*17b0*/  LDSM.16.M88.4 R4, [R112+0x4000] ;  /* 0x004000007004783b */ /* 0x000ee80000000200 */
[----:B------:R-:W-:Y:S01]  /*17c0*/  LDSM.16.M88.4 R76, [R112+0x4c00] ;  /* 0x004c0000704c783b */ /* 0x000fe20000000200 */
[C---:B----4-:R-:W-:Y:S03]  /*17d0*/  HMMA.16816.F32 R28, R60.reuse, R24, RZ ;  /* 0x000000183c1c723c */ /* 0x050fe600000018ff */
[----:B------:R-:W-:Y:S03]  /*17e0*/  LDSM.16.M88.4 R72, [R111+0x1000] ;  /* 0x001000006f48783b */ /* 0x000fe60000000200 */
[C---:B------:R-:W-:Y:S01]  /*17f0*/  HMMA.16816.F32 R32, R60.reuse, R34, RZ ;  /* 0x000000223c20723c */ /* 0x040fe200000018ff */
[----:B------:R-:W0:Y:S05]  /*1800*/  LDGDEPBAR ;  /* 0x00000000000079af */ /* 0x000e2a0000000000 */
[C---:B------:R-:W-:Y:S06]  /*1810*/  HMMA.16816.F32 R24, R60.reuse, R26, RZ ;  /* 0x0000001a3c18723c */ /* 0x040fec00000018ff */
[C---:B-1----:R-:W-:Y:S06]  /*1820*/  HMMA.16816.F32 R20, R60.reuse, R16, RZ ;  /* 0x000000103c14723c */ /* 0x042fec00000018ff */
[C---:B------:R-:W-:Y:S06]  /*1830*/  HMMA.16816.F32 R16, R60.reuse, R18, RZ ;  /* 0x000000123c10723c */ /* 0x040fec00000018ff */
[C---:B-----5:R-:W-:Y:S06]  /*1840*/  HMMA.16816.F32 R64, R60.reuse, R68, RZ ;  /* 0x000000443c40723c */ /* 0x060fec00000018ff */
[----:B------:R-:W-:Y:S01]  /*1850*/  HMMA.16816.F32 R60, R60, R70, RZ ;  /* 0x000000463c3c723c */ /* 0x000fe200000018ff */
[----:B------:R-:W-:Y:S05]  /*1860*/  LDSM.16.M88.4 R68, [R109+0x4c00] ;  /* 0x004c00006d44783b */ /* 0x000fea0000000200 */
[C---:B--2---:R-:W-:Y:S06]  /*1870*/  HMMA.16816.F32 R36, R12.reuse, R52, R36 ;  /* 0x000000340c24723c */ /* 0x044fec0000001824 */
[C---:B------:R-:W-:Y:S01]  /*1880*/  HMMA.16816.F32 R32, R12.reuse, R54, R32 ;  /* 0x000000360c20723c */ /* 0x040fe20000001820 */
[----:B------:R-:W1:Y:S05]  /*1890*/  LDSM.16.M88.4 R52, [R112+0x4400] ;  /* 0x004400007034783b */ /* 0x000e6a0000000200 */
[C---:B------:R-:W-:Y:S06]  /*18a0*/  HMMA.16816.F32 R28, R12.reuse, R48, R28 ;  /* 0x000000300c1c723c */ /* 0x040fec000000181c */
[C---:B------:R-:W-:Y:S01]  /*18b0*/  HMMA.16816.F32 R24, R12.reuse, R50, R24 ;  /* 0x000000320c18723c */ /* 0x040fe20000001818 */
[----:B------:R-:W2:Y:S05]  /*18c0*/  LDSM.16.M88.4 R48, [R112+0x4800] ;  /* 0x004800007030783b */ /* 0x000eaa0000000200 */
[C---:B------:R-:W-:Y:S06]  /*18d0*/  HMMA.16816.F32 R20, R12.reuse, R40, R20 ;  /* 0x000000280c14723c */ /* 0x040fec0000001814 */
[C---:B------:R-:W-:Y:S01]  /*18e0*/  HMMA.16816.F32 R16, R12.reuse, R42, R16 ;  /* 0x0000002a0c10723c */ /* 0x040fe20000001810 */
[----:B------:R-:W4:Y:S05]  /*18f0*/  LDSM.16.M88.4 R40, [R109+0x4000] ;  /* 0x004000006d28783b */ /* 0x000f2a0000000200 */
[C---:B------:R-:W-:Y:S06]  /*1900*/  HMMA.16816.F32 R64, R12.reuse, R56, R64 ;  /* 0x000000380c40723c */ /* 0x040fec0000001840 */
[----:B------:R-:W-:Y:S01]  /*1910*/  HMMA.16816.F32 R60, R12, R58, R60 ;  /* 0x0000003a0c3c723c */ /* 0x000fe2000000183c */
[----:B------:R-:W5:Y:S04]  /*1920*/  LDSM.16.M88.4 R12, [R109+0x4400] ;  /* 0x004400006d0c783b */ /* 0x000f680000000200 */
[----:B------:R-:W-:Y:S01]  /*1930*/  LDSM.16.M88.4 R56, [R113+0x2000] ;  /* 0x002000007138783b */ /* 0x000fe20000000200 */
[C---:B---3--:R-:W-:Y:S06]  /*1940*/  HMMA.16816.F32 R36, R44.reuse, R4, R36 ;  /* 0x000000042c24723c */ /* 0x048fec0000001824 */
[C---:B------:R-:W-:Y:S01]  /*1950*/  HMMA.16816.F32 R32, R44.reuse, R6, R32 ;  /* 0x000000062c20723c */ /* 0x040fe20000001820 */
[----:B------:R-:W3:Y:S05]  /*1960*/  LDSM.16.M88.4 R4, [R109+0x4800] ;  /* 0x004800006d04783b */ /* 0x000eea0000000200 */
[C---:B-1----:R-:W-:Y:S06]  /*1970*/  HMMA.16816.F32 R28, R44.reuse, R52, R28 ;  /* 0x000000342c1c723c */ /* 0x042fec000000181c */
[C---:B------:R-:W-:Y:S01]  /*1980*/  HMMA.16816.F32 R24, R44.reuse, R54, R24 ;  /* 0x000000362c18723c */ /* 0x040fe20000001818 */
[----:B------:R-:W1:Y:S05]  /*1990*/  LDSM.16.M88.4 R52, [R112+0x5000] ;  /* 0x005000007034783b */ /* 0x000e6a0000000200 */
[C---:B--2---:R-:W-:Y:S06]  /*19a0*/  HMMA.16816.F32 R20, R44.reuse, R48, R20 ;  /* 0x000000302c14723c */ /* 0x044fec0000001814 */
[C---:B------:R-:W-:Y:S01]  /*19b0*/  HMMA.16816.F32 R16, R44.reuse, R50, R16 ;  /* 0x000000322c10723c */ /* 0x040fe20000001810 */
[----:B------:R-:W2:Y:S05]  /*19c0*/  LDSM.16.M88.4 R48, [R112+0x5400] ;  /* 0x005400007030783b */ /* 0x000eaa0000000200 */
[----:B------:R-:W-:Y:S06]  /*19d0*/  HMMA.16816.F32 R64, R44, R76, R64 ;  /* 0x0000004c2c40723c */ /* 0x000fec0000001840 */
[C---:B----4-:R-:W-:Y:S06]  /*19e0*/  HMMA.16816.F32 R36, R72.reuse, R40, R36 ;  /* 0x000000284824723c */ /* 0x050fec0000001824 */
[C---:B------:R-:W-:Y:S01]  /*19f0*/  HMMA.16816.F32 R32, R72.reuse, R42, R32 ;  /* 0x0000002a4820723c */ /* 0x040fe20000001820 */
[----:B------:R-:W4:Y:S05]  /*1a00*/  LDSM.16.M88.4 R40, [R112+0x5c00] ;  /* 0x005c00007028783b */ /* 0x000f2a0000000200 */
[C---:B-----5:R-:W-:Y:S06]  /*1a10*/  HMMA.16816.F32 R28, R72.reuse, R12, R28 ;  /* 0x0000000c481c723c */ /* 0x060fec000000181c */
[C---:B------:R-:W-:Y:S01]  /*1a20*/  HMMA.16816.F32 R24, R72.reuse, R14, R24 ;  /* 0x0000000e4818723c */ /* 0x040fe20000001818 */
[----:B------:R-:W-:Y:S05]  /*1a30*/  LDSM.16.M88.4 R12, [R109+0x5000] ;  /* 0x005000006d0c783b */ /* 0x000fea0000000200 */
[C---:B---3--:R-:W-:Y:S06]  /*1a40*/  HMMA.16816.F32 R20, R72.reuse, R4, R20 ;  /* 0x000000044814723c */ /* 0x048fec0000001814 */
[----:B------:R-:W-:Y:S01]  /*1a50*/  HMMA.16816.F32 R16, R72, R6, R16 ;  /* 0x000000064810723c */ /* 0x000fe20000001810 */
[----:B------:R-:W3:Y:S05]  /*1a60*/  LDSM.16.M88.4 R4, [R111+0x2000] ;  /* 0x002000006f04783b */ /* 0x000eea0000000200 */
[----:B------:R-:W-:Y:S01]  /*1a70*/  HMMA.16816.F32 R60, R44, R78, R60 ;  /* 0x0000004e2c3c723c */ /* 0x000fe2000000183c */
[----:B------:R-:W5:Y:S05]  /*1a80*/  LDSM.16.M88.4 R44, [R112+0x5800] ;  /* 0x00580000702c783b */ /* 0x000f6a0000000200 */
[----:B------:R-:W-:Y:S06]  /*1a90*/  HMMA.16816.F32 R64, R72, R68, R64 ;  /* 0x000000444840723c */ /* 0x000fec0000001840 */
[C---:B-1----:R-:W-:Y:S06]  /*1aa0*/  HMMA.16816.F32 R36, R56.reuse, R52, R36 ;  /* 0x000000343824723c */ /* 0x042fec0000001824 */
[----:B------:R-:W-:Y:S06]  /*1ab0*/  HMMA.16816.F32 R32, R56, R54, R32 ;  /* 0x000000363820723c */ /* 0x000fec0000001820 */
[----:B------:R-:W-:Y:S06]  /*1ac0*/  HMMA.16816.F32 R60, R72, R70, R60 ;  /* 0x00000046483c723c */ /* 0x000fec000000183c */
[C---:B--2---:R-:W-:Y:S01]  /*1ad0*/  HMMA.16816.F32 R52, R56.reuse, R48, R28 ;  /* 0x000000303834723c */ /* 0x044fe2000000181c */
[----:B------:R-:W1:Y:S05]  /*1ae0*/  LDSM.16.M88.4 R28, [R109+0x5400] ;  /* 0x005400006d1c783b */ /* 0x000e6a0000000200 */
[----:B----4-:R-:W-:Y:S06]  /*1af0*/  HMMA.16816.F32 R64, R56, R40, R64 ;  /* 0x000000283840723c */ /* 0x010fec0000001840 */
[----:B---3--:R-:W-:Y:S01]  /*1b00*/  HMMA.16816.F32 R36, R4, R12, R36 ;  /* 0x0000000c0424723c */ /* 0x008fe20000001824 */
[----:B------:R-:W-:-:S02]  /*1b10*/  IMAD.IADD R40, R86, 0x1, -R89 ;  /* 0x0000000156287824 */ /* 0x000fc400078e0a59 */
[----:B------:R-:W-:-:S03]  /*1b20*/  IMAD.SHL.U32 R86, R86, 0x2, RZ ;  /* 0x0000000256567824 */ /* 0x000fc600078e00ff */
[----:B------:R-:W-:Y:S01]  /*1b30*/  SHF.R.S32.HI R41, RZ, 0x1f, R40 ;  /* 0x0000001fff297819 */ /* 0x000fe20000011428 */
[----:B------:R-:W-:Y:S01]  /*1b40*/  IMAD R13, R84, 0x10, R88 ;  /* 0x00000010540d7824 */ /* 0x000fe200078e0258 */
[C---:B-----5:R-:W-:Y:S02]  /*1b50*/  HMMA.16816.F32 R20, R56.reuse, R44, R20 ;  /* 0x0000002c3814723c */ /* 0x060fe40000001814 */
[----:B------:R-:W-:Y:S02]  /*1b60*/  LEA.HI R126, R41, R40, RZ, 0x2 ;  /* 0x00000028297e7211 */ /* 0x000fe400078f10ff */
[----:B------:R-:W-:Y:S02]  /*1b70*/  LOP3.LUT R40, R86, 0x6, RZ, 0xc0, !PT ;  /* 0x0000000656287812 */ /* 0x000fe400078ec0ff */
[----:B------:R-:W-:Y:S01]  /*1b80*/  HMMA.16816.F32 R16, R56, R46, R16 ;  /* 0x0000002e3810723c */ /* 0x000fe20000001810 */
[----:B------:R-:W-:Y:S01]  /*1b90*/  SHF.R.S32.HI R126, RZ, 0x2, R126 ;  /* 0x00000002ff7e7819 */ /* 0x000fe2000001147e */
[----:B------:R-:W2:Y:S01]  /*1ba0*/  LDSM.16.M88.4 R44, [R109+0x5800] ;  /* 0x005800006d2c783b */ /* 0x000ea20000000200 */
[----:B------:R-:W-:-:S02]  /*1bb0*/  IMAD R40, R85, 0x40, R40 ;  /* 0x0000004055287824 */ /* 0x000fc400078e0228 */
[----:B------:R-:W-:Y:S01]  /*1bc0*/  IADD3 R12, R13, 0x1, R126 ;  /* 0x000000010d0c7810 */ /* 0x000fe20007ffe07e */
[----:B------:R-:W-:Y:S06]  /*1bd0*/  HMMA.16816.F32 R60, R56, R42, R60 ;  /* 0x0000002a383c723c */ /* 0x000fec000000183c */
[----:B------:R-:W-:Y:S01]  /*1be0*/  HMMA.16816.F32 R32, R4, R14, R32 ;  /* 0x0000000e0420723c */ /* 0x000fe20000001820 */
[----:B------:R-:W-:Y:S02]  /*1bf0*/  IADD3 R42, R2, R12, -R119 ;  /* 0x0000000c022a7210 */ /* 0x000fe40007ffe877 */
[----:B------:R-:W3:Y:S01]  /*1c00*/  LDSM.16.M88.4 R12, [R109+0x5c00] ;  /* 0x005c00006d0c783b */ /* 0x000ee20000000200 */
[----:B------:R-:W-:-:S04]  /*1c10*/  DEPBAR.LE SB0, 0x0 ;  /* 0x000080000000791a */ /* 0x000fc80000000000 */
[----:B------:R-:W-:Y:S01]  /*1c20*/  HMMA.16816.F32 R24, R56, R50, R24 ;  /* 0x000000323818723c */ /* 0x000fe20000001818 */
[----:B------:R-:W-:-:S05]  /*1c30*/  IMAD.IADD R87, R42, 0x1, R87 ;  /* 0x000000012a577824 */ /* 0x000fca00078e0257 */
[----:B-1----:R-:W-:Y:S01]  /*1c40*/  HMMA.16816.F32 R52, R4, R28, R52 ;  /* 0x0000001c0434723c */ /* 0x002fe20000001834 */
[C---:B------:R-:W-:Y:S02]  /*1c50*/  VIMNMX R100, R87.reuse, R2, PT ;  /* 0x0000000257647248 */ /* 0x040fe40003fe0100 */
[----:B------:R-:W-:Y:S01]  /*1c60*/  VIADDMNMX R99, R87, 0x8, R2, PT ;  /* 0x0000000857637846 */ /* 0x000fe20003800102 */
[----:B------:R-:W-:-:S03]  /*1c70*/  VIADD R2, R40, 0x8 ;  /* 0x0000000828027836 */ /* 0x000fc60000000000 */
[----:B------:R-:W-:Y:S02]  /*1c80*/  VIADD R28, R40, 0x1 ;  /* 0x00000001281c7836 */ /* 0x000fe40000000000 */
[CC--:B------:R-:W-:Y:S02]  /*1c90*/  ISETP.GE.AND P0, PT, R2.reuse, R100.reuse, PT ;  /* 0x000000640200720c */ /* 0x0c0fe40003f06270 */
[-C--:B------:R-:W-:Y:S01]  /*1ca0*/  ISETP.GE.AND P6, PT, R2, R99.reuse, PT ;  /* 0x000000630200720c */ /* 0x080fe20003fc6270 */
[----:B------:R-:W-:Y:S01]  /*1cb0*/  VIADD R2, R40, 0x10 ;  /* 0x0000001028027836 */ /* 0x000fe20000000000 */
[C---:B------:R-:W-:Y:S02]  /*1cc0*/  ISETP.GE.AND P5, PT, R28.reuse, R100, PT ;  /* 0x000000641c00720c */ /* 0x040fe40003fa6270 */
[----:B------:R-:W-:Y:S01]  /*1cd0*/  ISETP.GE.AND P4, PT, R28, R99, PT ;  /* 0x000000631c00720c */ /* 0x000fe20003f86270 */
[----:B------:R-:W-:Y:S01]  /*1ce0*/  VIADD R28, R40, 0x9 ;  /* 0x00000009281c7836 */ /* 0x000fe20000000000 */
[----:B--2---:R-:W-:Y:S01]  /*1cf0*/  HMMA.16816.F32 R20, R4, R44, R20 ;  /* 0x0000002c0414723c */ /* 0x004fe20000001814 */
[----:B------:R-:W-:-:S02]  /*1d00*/  FSEL R37, R37, -INF , !P5 ;  /* 0xff80000025257808 */ /* 0x000fc40006800000 */
[----:B------:R-:W-:Y:S02]  /*1d10*/  FSEL R29, R32, -INF , !P0 ;  /* 0xff800000201d7808 */ /* 0x000fe40004000000 */
[C---:B------:R-:W-:Y:S01]  /*1d20*/  ISETP.GE.AND P1, PT, R28.reuse, R99, PT ;  /* 0x000000631c00720c */ /* 0x040fe20003f26270 */
[C---:B------:R-:W-:Y:S01]  /*1d30*/  HMMA.16816.F32 R24, R4.reuse, R30, R24 ;  /* 0x0000001e0418723c */ /* 0x040fe20000001818 */
[-C--:B------:R-:W-:Y:S01]  /*1d40*/  ISETP.GE.AND P2, PT, R28, R100.reuse, PT ;  /* 0x000000641c00720c */ /* 0x080fe20003f46270 */
[C---:B------:R-:W-:Y:S01]  /*1d50*/  VIADD R28, R40.reuse, 0x11 ;  /* 0x00000011281c7836 */ /* 0x040fe20000000000 */
[----:B------:R-:W-:Y:S02]  /*1d60*/  FSEL R45, R35, -INF , !P1 ;  /* 0xff800000232d7808 */ /* 0x000fe40004800000 */
[-C--:B------:R-:W-:Y:S01]  /*1d70*/  ISETP.GE.AND P1, PT, R40, R100.reuse, PT ;  /* 0x000000642800720c */ /* 0x080fe20003f26270 */
[----:B---3--:R-:W-:Y:S01]  /*1d80*/  HMMA.16816.F32 R64, R4, R12, R64 ;  /* 0x0000000c0440723c */ /* 0x008fe20000001840 */
[----:B------:R-:W-:-:S02]  /*1d90*/  ISETP.GE.AND P3, PT, R2, R100, PT ;  /* 0x000000640200720c */ /* 0x000fc40003f66270 */
[----:B------:R-:W-:Y:S02]  /*1da0*/  FSEL R43, R36, -INF , !P1 ;  /* 0xff800000242b7808 */ /* 0x000fe40004800000 */
[----:B------:R-:W-:Y:S01]  /*1db0*/  FSEL R41, R33, -INF , !P2 ;  /* 0xff80000021297808 */ /* 0x000fe20005000000 */
[C---:B------:R-:W-:Y:S01]  /*1dc0*/  HMMA.16816.F32 R16, R4.reuse, R46, R16 ;  /* 0x0000002e0410723c */ /* 0x040fe20000001810 */
[----:B------:R-:W-:Y:S02]  /*1dd0*/  FMNMX.FTZ R12, R43, R37, !PT ;  /* 0x000000252b0c7209 */ /* 0x000fe40007810000 */
[----:B------:R-:W-:Y:S02]  /*1de0*/  FSEL R31, R34, -INF , !P6 ;  /* 0xff800000221f7808 */ /* 0x000fe40007000000 */
[----:B------:R-:W-:Y:S01]  /*1df0*/  FMNMX.FTZ R12, R29, R12, !PT ;  /* 0x0000000c1d0c7209 */ /* 0x000fe20007810000 */
[----:B------:R-:W-:Y:S01]  /*1e00*/  HMMA.16816.F32 R60, R4, R14, R60 ;  /* 0x0000000e043c723c */ /* 0x000fe2000000183c */
[----:B------:R-:W-:-:S02]  /*1e10*/  ISETP.GE.AND P6, PT, R28, R100, PT ;  /* 0x000000641c00720c */ /* 0x000fc40003fc6270 */
[-C--:B------:R-:W-:Y:S01]  /*1e20*/  ISETP.GE.AND P2, PT, R28, R99.reuse, PT ;  /* 0x000000631c00720c */ /* 0x080fe20003f46270 */
[----:B------:R-:W-:Y:S01]  /*1e30*/  VIADD R28, R40, 0x18 ;  /* 0x00000018281c7836 */ /* 0x000fe20000000000 */
[----:B------:R-:W-:Y:S02]  /*1e40*/  FSEL R47, R52, -INF , !P3 ;  /* 0xff800000342f7808 */ /* 0x000fe40005800000 */
[----:B------:R-:W-:Y:S01]  /*1e50*/  FMNMX.FTZ R12, R41, R12, !PT ;  /* 0x0000000c290c7209 */ /* 0x000fe20007810000 */
[----:B------:R-:W-:Y:S01]  /*1e60*/  VIADD R5, R40, 0x20 ;  /* 0x0000002028057836 */ /* 0x000fe20000000000 */
[----:B------:R-:W-:Y:S01]  /*1e70*/  ISETP.GE.AND P0, PT, R2, R99, PT ;  /* 0x000000630200720c */ /* 0x000fe20003f06270 */
[----:B------:R-:W-:Y:S01]  /*1e80*/  VIADD R2, R40, 0x19 ;  /* 0x0000001928027836 */ /* 0x000fe20000000000 */
[----:B------:R-:W-:Y:S01]  /*1e90*/  ISETP.GE.AND P5, PT, R28, R100, PT ;  /* 0x000000641c00720c */ /* 0x000fe20003fa6270 */
[C---:B------:R-:W-:Y:S01]  /*1ea0*/  VIADD R4, R40.reuse, 0x30 ;  /* 0x0000003028047836 */ /* 0x040fe20000000000 */
[----:B------:R-:W-:Y:S01]  /*1eb0*/  FSEL R53, R53, -INF , !P6 ;  /* 0xff80000035357808 */ /* 0x000fe20007000000 */
[C---:B------:R-:W-:Y:S01]  /*1ec0*/  VIADD R6, R40.reuse, 0x29 ;  /* 0x0000002928067836 */ /* 0x040fe20000000000 */
[----:B------:R-:W-:Y:S01]  /*1ed0*/  FMNMX.FTZ R14, R47, R12, !PT ;  /* 0x0000000c2f0e7209 */ /* 0x000fe20007810000 */
[----:B------:R-:W-:Y:S01]  /*1ee0*/  VIADD R12, R40, 0x28 ;  /* 0x00000028280c7836 */ /* 0x000fe20000000000 */
[----:B------:R-:W-:Y:S01]  /*1ef0*/  FSEL R39, R39, -INF , !P4 ;  /* 0xff80000027277808 */ /* 0x000fe20006000000 */
[----:B------:R-:W-:Y:S01]  /*1f00*/  BAR.SYNC.DEFER_BLOCKING 0x0 ;  /* 0x0000000000007b1d */ /* 0x000fe20000010000 */
[----:B------:R-:W-:-:S02]  /*1f10*/  ISETP.GE.AND P4, PT, R2, R100, PT ;  /* 0x000000640200720c */ /* 0x000fc40003f86270 */
[----:B------:R-:W-:Y:S02]  /*1f20*/  FSEL R51, R24, -INF , !P5 ;  /* 0xff80000018337808 */ /* 0x000fe40006800000 */
[----:B------:R-:W-:Y:S02]  /*1f30*/  FMNMX.FTZ R14, R53, R14, !PT ;  /* 0x0000000e350e7209 */ /* 0x000fe40007810000 */
[-C--:B------:R-:W-:Y:S01]  /*1f40*/  ISETP.GE.AND P1, PT, R28, R99.reuse, PT ;  /* 0x000000631c00720c */ /* 0x080fe20003f26270 */
[C---:B------:R-:W-:Y:S01]  /*1f50*/  VIADD R28, R40.reuse, 0x21 ;  /* 0x00000021281c7836 */ /* 0x040fe20000000000 */
[----:B------:R-:W-:Y:S02]  /*1f60*/  ISETP.GE.AND P3, PT, R40, R99, PT ;  /* 0x000000632800720c */ /* 0x000fe40003f66270 */
[----:B------:R-:W-:Y:S02]  /*1f70*/  FSEL R55, R55, -INF , !P2 ;  /* 0xff80000037377808 */ /* 0x000fe40005000000 */
[----:B------:R-:W-:-:S02]  /*1f80*/  ISETP.GE.AND P2, PT, R5, R100, PT ;  /* 0x000000640500720c */ /* 0x000fc40003f46270 */
[----:B------:R-:W-:Y:S02]  /*1f90*/  FSEL R49, R25, -INF , !P4 ;  /* 0xff80000019317808 */ /* 0x000fe40006000000 */
[----:B------:R-:W-:Y:S02]  /*1fa0*/  FMNMX.FTZ R14, R51, R14, !PT ;  /* 0x0000000e330e7209 */ /* 0x000fe40007810000 */
[----:B------:R-:W-:Y:S02]  /*1fb0*/  FSEL R15, R38, -INF , !P3 ;  /* 0xff800000260f7808 */ /* 0x000fe40005800000 */
[----:B------:R-:W-:Y:S02]  /*1fc0*/  ISETP.GE.AND P3, PT, R28, R100, PT ;  /* 0x000000641c00720c */ /* 0x000fe40003f66270 */
[----:B------:R-:W-:Y:S02]  /*1fd0*/  FSEL R93, R20, -INF , !P2 ;  /* 0xff800000145d7808 */ /* 0x000fe40005000000 */
[----:B------:R-:W-:-:S02]  /*1fe0*/  FMNMX.FTZ R14, R49, R14, !PT ;  /* 0x0000000e310e7209 */ /* 0x000fc40007810000 */
[----:B------:R-:W-:Y:S02]  /*1ff0*/  ISETP.GE.AND P2, PT, R12, R100, PT ;  /* 0x000000640c00720c */ /* 0x000fe40003f46270 */
[----:B------:R-:W-:Y:S02]  /*2000*/  FSEL R92, R21, -INF , !P3 ;  /* 0xff800000155c7808 */ /* 0x000fe40005800000 */
[----:B------:R-:W-:Y:S01]  /*2010*/  FMNMX.FTZ R7, R93, R14, !PT ;  /* 0x0000000e5d077209 */ /* 0x000fe20007810000 */
[----:B------:R-:W-:Y:S01]  /*2020*/  VIADD R14, R40, 0x38 ;  /* 0x00000038280e7836 */ /* 0x000fe20000000000 */
[----:B------:R-:W-:Y:S02]  /*2030*/  FSEL R91, R16, -INF , !P2 ;  /* 0xff800000105b7808 */ /* 0x000fe40005000000 */
[-C--:B------:R-:W-:Y:S02]  /*2040*/  ISETP.GE.AND P2, PT, R4, R100.reuse, PT ;  /* 0x000000640400720c */ /* 0x080fe40003f46270 */
[----:B------:R-:W-:-:S02]  /*2050*/  ISETP.GE.AND P3, PT, R6, R100, PT ;  /* 0x000000640600720c */ /* 0x000fc40003f66270 */
[----:B------:R-:W-:Y:S02]  /*2060*/  FMNMX.FTZ R20, R92, R7, !PT ;  /* 0x000000075c147209 */ /* 0x000fe40007810000 */
[----:B------:R-:W-:Y:S02]  /*2070*/  FSEL R13, R54, -INF , !P0 ;  /* 0xff800000360d7808 */ /* 0x000fe40004000000 */
[----:B------:R-:W-:Y:S01]  /*2080*/  ISETP.GE.AND P0, PT, R2, R99, PT ;  /* 0x000000630200720c */ /* 0x000fe20003f06270 */
[----:B------:R-:W-:Y:S01]  /*2090*/  VIADD R2, R40, 0x31 ;  /* 0x0000003128027836 */ /* 0x000fe20000000000 */
[----:B------:R-:W-:Y:S01]  /*20a0*/  FSEL R101, R64, -INF , !P2 ;  /* 0xff80000040657808 */ /* 0x000fe20005000000 */
[----:B------:R-:W-:Y:S01]  /*20b0*/  VIADD R40, R40, 0x39 ;  /* 0x0000003928287836 */ /* 0x000fe20000000000 */
[----:B------:R-:W-:Y:S02]  /*20c0*/  FSEL R89, R17, -INF , !P3 ;  /* 0xff80000011597808 */ /* 0x000fe40005800000 */
[----:B------:R-:W-:-:S02]  /*20d0*/  FMNMX.FTZ R20, R91, R20, !PT ;  /* 0x000000145b147209 */ /* 0x000fc40007810000 */
[-C--:B------:R-:W-:Y:S02]  /*20e0*/  ISETP.GE.AND P2, PT, R14, R100.reuse, PT ;  /* 0x000000640e00720c */ /* 0x080fe40003f46270 */
[----:B------:R-:W-:Y:S02]  /*20f0*/  ISETP.GE.AND P3, PT, R2, R100, PT ;  /* 0x000000640200720c */ /* 0x000fe40003f66270 */
[----:B------:R-:W-:Y:S02]  /*2100*/  FMNMX.FTZ R20, R89, R20, !PT ;  /* 0x0000001459147209 */ /* 0x000fe40007810000 */
[----:B------:R-:W-:Y:S02]  /*2110*/  FSEL R105, R60, -INF , !P2 ;  /* 0xff8000003c697808 */ /* 0x000fe40005000000 */
[----:B------:R-:W-:Y:S02]  /*2120*/  ISETP.GE.AND P2, PT, R98, 0x2, PT ;  /* 0x000000026200780c */ /* 0x000fe40003f46270 */
[----:B------:R-:W-:-:S02]  /*2130*/  FMNMX.FTZ R16, R15, R39, !PT ;  /* 0x000000270f107209 */ /* 0x000fc40007810000 */
[----:B------:R-:W-:Y:S02]  /*2140*/  FSEL R103, R65, -INF , !P3 ;  /* 0xff80000041677808 */ /* 0x000fe40005800000 */
[----:B------:R-:W-:Y:S02]  /*2150*/  FMNMX.FTZ R20, R101, R20, !PT ;  /* 0x0000001465147209 */ /* 0x000fe40007810000 */
[----:B------:R-:W-:Y:S02]  /*2160*/  FMNMX.FTZ R16, R31, R16, !PT ;  /* 0x000000101f107209 */ /* 0x000fe40007810000 */
[----:B------:R-:W-:Y:S02]  /*2170*/  ISETP.GE.AND P3, PT, R40, R100, PT ;  /* 0x000000642800720c */ /* 0x000fe40003f66270 */
[----:B------:R-:W-:Y:S02]  /*2180*/  FMNMX.FTZ R20, R103, R20, !PT ;  /* 0x0000001467147209 */ /* 0x000fe40007810000 */
[----:B------:R-:W-:-:S02]  /*2190*/  FMNMX.FTZ R16, R45, R16, !PT ;  /* 0x000000102d107209 */ /* 0x000fc40007810000 */
[----:B------:R-:W-:Y:S02]  /*21a0*/  FSEL R106, R61, -INF , !P3 ;  /* 0xff8000003d6a7808 */ /* 0x000fe40005800000 */
[----:B------:R-:W-:Y:S02]  /*21b0*/  FMNMX.FTZ R7, R105, R20, !PT ;  /* 0x0000001469077209 */ /* 0x000fe40007810000 */
[----:B------:R-:W-:Y:S02]  /*21c0*/  FMNMX.FTZ R20, R13, R16, !PT ;  /* 0x000000100d147209 */ /* 0x000fe40007810000 */
[----:B------:R-:W-:Y:S01]  /*21d0*/  FMNMX.FTZ R16, R106, R7, !PT ;  /* 0x000000076a107209 */ /* 0x000fe20007810000 */
[----:B------:R-:W-:Y:S06]  /*21e0*/  @!P2 BRA `(.L_x_195) ;  /* 0x000000000054a947 */ /* 0x000fec0003800000 */
[----:B------:R-:W-:Y:S01]  /*21f0*/  VIADD R21, R98, 0xfffffffe ;  /* 0xfffffffe62157836 */ /* 0x000fe20000000000 */
[----:B------:R-:W-:-:S03]  /*2200*/  ULDC.64 UR6, c[0x0][0x218] ;  /* 0x0000860000067ab9 */ /* 0x000fc60000000a00 */
        /* <DEDUP_REMOVED lines=19> */
.L_x_195:
[----:B------:R-:W-:Y:S01]  /*2340*/  FSEL R7, R26, -INF , !P1 ;  /* 0xff8000001a077808 */ /* 0x000fe20004800000 */
[----:B------:R-:W2:Y:S01]  /*2350*/  SHFL.BFLY PT, R17, R16, 0x2, 0x1f ;  /* 0x0c401f0010117f89 */ /* 0x000ea200000e0000 */
[----:B------:R-:W-:Y:S01]  /*2360*/  FMNMX.FTZ R20, R55, R20, !PT ;  /* 0x0000001437147209 */ /* 0x000fe20007810000 */
[----:B------:R-:W-:Y:S01]  /*2370*/  ULDC UR6, c[0x0][0x2ec] ;  /* 0x0000bb0000067ab9 */ /* 0x000fe20000000800 */
[-C--:B------:R-:W-:Y:S02]  /*2380*/  ISETP.GE.AND P1, PT, R5, R99.reuse, PT ;  /* 0x000000630500720c */ /* 0x080fe40003f26270 */
[----:B------:R-:W-:Y:S02]  /*2390*/  FSEL R5, R27, -INF , !P0 ;  /* 0xff8000001b057808 */ /* 0x000fe40004000000 */
[----:B------:R-:W-:Y:S02]  /*23a0*/  FMNMX.FTZ R20, R7, R20, !PT ;  /* 0x0000001407147209 */ /* 0x000fe40007810000 */
[----:B------:R-:W-:-:S02]  /*23b0*/  ISETP.GE.AND P0, PT, R28, R99, PT ;  /* 0x000000631c00720c */ /* 0x000fc40003f06270 */
[----:B------:R-:W-:Y:S02]  /*23c0*/  FSEL R133, R22, -INF , !P1 ;  /* 0xff80000016857808 */ /* 0x000fe40004800000 */
[----:B------:R-:W-:Y:S02]  /*23d0*/  FMNMX.FTZ R20, R5, R20, !PT ;  /* 0x0000001405147209 */ /* 0x000fe40007810000 */
        /* <DEDUP_REMOVED lines=10> */
[----:B-1----:R-:W-:Y:S02]  /*2480*/  FSEL R35, R66, -INF , !P1 ;  /* 0xff80000042237808 */ /* 0x002fe40004800000 */
[----:B------:R-:W-:Y:S02]  /*2490*/  FMNMX.FTZ R0, R107, R0, !PT ;  /* 0x000000006b007209 */ /* 0x000fe40007810000 */
[-C--:B------:R-:W-:Y:S02]  /*24a0*/  ISETP.GE.AND P1, PT, R14, R99.reuse, PT ;  /* 0x000000630e00720c */ /* 0x080fe40003f26270 */
[----:B------:R-:W-:Y:S02]  /*24b0*/  FSEL R34, R67, -INF , !P0 ;  /* 0xff80000043227808 */ /* 0x000fe40004000000 */
[----:B------:R-:W-:Y:S02]  /*24c0*/  FMNMX.FTZ R19, R35, R0, !PT ;  /* 0x0000000023137209 */ /* 0x000fe40007810000 */
[----:B------:R-:W-:-:S02]  /*24d0*/  ISETP.GE.AND P0, PT, R40, R99, PT ;  /* 0x000000632800720c */ /* 0x000fc40003f06270 */
[----:B------:R-:W-:Y:S02]  /*24e0*/  FSEL R33, R62, -INF , !P1 ;  /* 0xff8000003e217808 */ /* 0x000fe40004800000 */
[----:B------:R-:W-:Y:S02]  /*24f0*/  FMNMX.FTZ R0, R34, R19, !PT ;  /* 0x0000001322007209 */ /* 0x000fe40007810000 */
[----:B------:R-:W-:Y:S02]  /*2500*/  FSEL R32, R63, -INF , !P0 ;  /* 0xff8000003f207808 */ /* 0x000fe40004000000 */
[----:B------:R-:W-:Y:S02]  /*2510*/  FMNMX.FTZ R19, R33, R0, !PT ;  /* 0x0000000021137209 */ /* 0x000fe40007810000 */
[----:B--2---:R-:W-:Y:S02]  /*2520*/  FMNMX.FTZ R17, R16, R17, !PT ;  /* 0x0000001110117209 */ /* 0x004fe40007810000 */
[----:B------:R-:W-:-:S02]  /*2530*/  FMNMX.FTZ R19, R32, R19, !PT ;  /* 0x0000001320137209 */ /* 0x000fc40007810000 */
[----:B------:R-:W-:Y:S01]  /*2540*/  LEA R81, R82, R81, 0x5 ;  /* 0x0000005152517211 */ /* 0x000fe200078e28ff */
[----:B------:R-:W1:Y:S03]  /*2550*/  SHFL.BFLY PT, R2, R17, 0x1, 0x1f ;  /* 0x0c201f0011027f89 */ /* 0x000e6600000e0000 */
[----:B------:R-:W-:Y:S01]  /*2560*/  IADD3 R110, R80, R81, RZ ;  /* 0x00000051506e7210 */ /* 0x000fe20007ffe0ff */
[----:B------:R-:W2:Y:S03]  /*2570*/  SHFL.BFLY PT, R4, R19, 0x2, 0x1f ;  /* 0x0c401f0013047f89 */ /* 0x000ea600000e0000 */
[----:B------:R-:W-:-:S04]  /*2580*/  LEA R110, R110, UR4, 0x1 ;  /* 0x000000046e6e7c11 */ /* 0x000fc8000f8e08ff */
[----:B------:R-:W-:Y:S01]  /*2590*/  LEA R108, R3, R110, 0x1 ;  /* 0x0000006e036c7211 */ /* 0x000fe200078e08ff */
[----:B------:R-:W-:Y:S04]  /*25a0*/  LDSM.16.MT88.4 R56, [R110+0x7000] ;  /* 0x007000006e38783b */ /* 0x000fe80000004200 */
[----:B------:R-:W-:Y:S04]  /*25b0*/  LDSM.16.MT88.4 R72, [R110+0x8000] ;  /* 0x008000006e48783b */ /* 0x000fe80000004200 */
[----:B------:R-:W-:Y:S01]  /*25c0*/  LDSM.16.MT88.4 R64, [R108+0x7000] ;  /* 0x007000006c40783b */ /* 0x000fe20000004200 */
[----:B-1----:R-:W-:-:S03]  /*25d0*/  FMNMX.FTZ R2, R17, R2, !PT ;  /* 0x0000000211027209 */ /* 0x002fc60007810000 */
[----:B------:R-:W-:Y:S01]  /*25e0*/  LDSM.16.MT88.4 R20, [R108+0x6400] ;  /* 0x006400006c14783b */ /* 0x000fe20000004200 */
[----:B--2---:R-:W-:Y:S01]  /*25f0*/  FMNMX.FTZ R4, R19, R4, !PT ;  /* 0x0000000413047209 */ /* 0x004fe20007810000 */
[C---:B------:R-:W-:Y:S01]  /*2600*/  FMUL.FTZ R132, R2.reuse, UR6 ;  /* 0x0000000602847c20 */ /* 0x040fe20008410000 */
[----:B------:R-:W-:-:S03]  /*2610*/  FSETP.NEU.FTZ.AND P0, PT, R2, -INF , PT ;  /* 0xff8000000200780b */ /* 0x000fc60003f1d000 */
[----:B------:R-:W1:Y:S01]  /*2620*/  SHFL.BFLY PT, R17, R4, 0x1, 0x1f ;  /* 0x0c201f0004117f89 */ /* 0x000e6200000e0000 */
        /* <DEDUP_REMOVED lines=12> */
[--C-:B------:R-:W-:Y:S01]  /*26f0*/  FFMA.FTZ R104, R93, UR6, -R132.reuse ;  /* 0x000000065d687c23 */ /* 0x100fe20008010884 */
[--C-:B------:R-:W-:Y:S01]  /*2700*/  FFMA.FTZ R95, R92, UR6, -R132.reuse ;  /* 0x000000065c5f7c23 */ /* 0x100fe20008010884 */
[----:B------:R-:W3:Y:S01]  /*2710*/  LDSM.16.MT88.4 R48, [R108+0x6000] ;  /* 0x006000006c30783b */ /* 0x000ee20000004200 */
[----:B------:R-:W4:Y:S01]  /*2720*/  MUFU.EX2 R127, R127 ;  /* 0x0000007f007f7308 */ /* 0x000f220000000800 */
[--C-:B------:R-:W-:Y:S01]  /*2730*/  FFMA.FTZ R91, R89, UR6, -R132.reuse ;  /* 0x00000006595b7c23 */ /* 0x100fe20008010884 */
[--C-:B------:R-:W-:Y:S01]  /*2740*/  FFMA.FTZ R101, R101, UR6, -R132.reuse ;  /* 0x0000000665657c23 */ /* 0x100fe20008010884 */
[--C-:B------:R-:W-:Y:S01]  /*2750*/  FFMA.FTZ R105, R105, UR6, -R132.reuse ;  /* 0x0000000669697c23 */ /* 0x100fe20008010884 */
[----:B-1----:R-:W-:Y:S01]  /*2760*/  FMNMX.FTZ R0, R4, R17, !PT ;  /* 0x0000001104007209 */ /* 0x002fe20007810000 */
[--C-:B------:R-:W-:Y:S01]  /*2770*/  FFMA.FTZ R106, R106, UR6, -R132.reuse ;  /* 0x000000066a6a7c23 */ /* 0x100fe20008010884 */
[----:B------:R-:W-:Y:S01]  /*2780*/  LDSM.16.MT88.4 R16, [R110+0x6400] ;  /* 0x006400006e10783b */ /* 0x000fe20000004200 */
[----:B------:R-:W-:Y:S01]  /*2790*/  FFMA.FTZ R103, R103, UR6, -R132 ;  /* 0x0000000667677c23 */ /* 0x000fe20008010884 */
[C---:B------:R-:W-:Y:S01]  /*27a0*/  FSETP.NEU.FTZ.AND P0, PT, R0.reuse, -INF , PT ;  /* 0xff8000000000780b */ /* 0x040fe20003f1d000 */
[----:B------:R-:W-:Y:S01]  /*27b0*/  FMUL.FTZ R88, R0, UR6 ;  /* 0x0000000600587c20 */ /* 0x000fe20008410000 */
[----:B------:R-:W-:Y:S04]  /*27c0*/  MUFU.EX2 R87, R87 ;  /* 0x0000005700577308 */ /* 0x000fe80000000800 */
[----:B------:R-:W-:-:S02]  /*27d0*/  FSEL R88, R88, RZ, P0 ;  /* 0x000000ff58587208 */ /* 0x000fc40000000000 */
[----:B----4-:R-:W-:Y:S02]  /*27e0*/  F2FP.F16.F32.PACK_AB R76, R127, R130 ;  /* 0x000000827f4c723e */ /* 0x010fe400000000ff */
[----:B------:R-:W1:Y:S01]  /*27f0*/  MUFU.EX2 R86, R86 ;  /* 0x0000005600567308 */ /* 0x000e620000000800 */
[--C-:B------:R-:W-:Y:S01]  /*2800*/  FFMA.FTZ R90, R31, UR6, -R88.reuse ;  /* 0x000000061f5a7c23 */ /* 0x100fe20008010858 */
[--C-:B------:R-:W-:Y:S01]  /*2810*/  FFMA.FTZ R139, R15, UR6, -R88.reuse ;  /* 0x000000060f8b7c23 */ /* 0x100fe20008010858 */
[--C-:B------:R-:W-:Y:S01]  /*2820*/  FFMA.FTZ R134, R39, UR6, -R88.reuse ;  /* 0x0000000627867c23 */ /* 0x100fe20008010858 */
[--C-:B------:R-:W-:Y:S01]  /*2830*/  FFMA.FTZ R31, R45, UR6, -R88.reuse ;  /* 0x000000062d1f7c23 */ /* 0x100fe20008010858 */
[--C-:B------:R-:W-:Y:S01]  /*2840*/  FFMA.FTZ R30, R13, UR6, -R88.reuse ;  /* 0x000000060d1e7c23 */ /* 0x100fe20008010858 */
[--C-:B------:R-:W-:Y:S01]  /*2850*/  FFMA.FTZ R27, R55, UR6, -R88.reuse ;  /* 0x00000006371b7c23 */ /* 0x100fe20008010858 */
[----:B------:R-:W4:Y:S01]  /*2860*/  LDSM.16.MT88.4 R12, [R110+0x7400] ;  /* 0x007400006e0c783b */ /* 0x000f220000004200 */
[----:B------:R-:W-:Y:S01]  /*2870*/  MUFU.EX2 R139, R139 ;  /* 0x0000008b008b7308 */ /* 0x000fe20000000800 */
[--C-:B------:R-:W-:Y:S01]  /*2880*/  FFMA.FTZ R26, R7, UR6, -R88.reuse ;  /* 0x00000006071a7c23 */ /* 0x100fe20008010858 */
[--C-:B------:R-:W-:Y:S01]  /*2890*/  FFMA.FTZ R3, R5, UR6, -R88.reuse ;  /* 0x0000000605037c23 */ /* 0x100fe20008010858 */
[--C-:B------:R-:W-:Y:S01]  /*28a0*/  FFMA.FTZ R102, R133, UR6, -R88.reuse ;  /* 0x0000000685667c23 */ /* 0x100fe20008010858 */
[--C-:B------:R-:W-:Y:S01]  /*28b0*/  FFMA.FTZ R93, R131, UR6, -R88.reuse ;  /* 0x00000006835d7c23 */ /* 0x100fe20008010858 */
[--C-:B------:R-:W-:Y:S01]  /*28c0*/  FFMA.FTZ R92, R135, UR6, -R88.reuse ;  /* 0x00000006875c7c23 */ /* 0x100fe20008010858 */
[--C-:B------:R-:W-:Y:S01]  /*28d0*/  FFMA.FTZ R89, R107, UR6, -R88.reuse ;  /* 0x000000066b597c23 */ /* 0x100fe20008010858 */
[--C-:B------:R-:W-:Y:S01]  /*28e0*/  FFMA.FTZ R35, R35, UR6, -R88.reuse ;  /* 0x0000000623237c23 */ /* 0x100fe20008010858 */
[----:B------:R-:W5:Y:S01]  /*28f0*/  MUFU.EX2 R134, R134 ;  /* 0x0000008600867308 */ /* 0x000f620000000800 */
[----:B-1----:R-:W-:Y:S01]  /*2900*/  F2FP.F16.F32.PACK_AB R78, R86, R87 ;  /* 0x00000057564e723e */ /* 0x002fe200000000ff */
[--C-:B------:R-:W-:Y:S01]  /*2910*/  FFMA.FTZ R34, R34, UR6, -R88.reuse ;  /* 0x0000000622227c23 */ /* 0x100fe20008010858 */
[--C-:B------:R-:W-:Y:S01]  /*2920*/  FFMA.FTZ R33, R33, UR6, -R88.reuse ;  /* 0x0000000621217c23 */ /* 0x100fe20008010858 */
[----:B------:R-:W-:Y:S01]  /*2930*/  FFMA.FTZ R138, R32, UR6, -R88 ;  /* 0x00000006208a7c23 */ /* 0x000fe20008010858 */
[----:B------:R-:W-:-:S03]  /*2940*/  FADD.FTZ R130, R130, R127 ;  /* 0x0000007f82827221 */ /* 0x000fc60000010000 */
[----:B------:R-:W-:Y:S01]  /*2950*/  MUFU.EX2 R90, R90 ;  /* 0x0000005a005a7308 */ /* 0x000fe20000000800 */
[----:B------:R-:W-:-:S04]  /*2960*/  FADD.FTZ R87, R87, R130 ;  /* 0x0000008257577221 */ /* 0x000fc80000010000 */
[----:B------:R-:W-:-:S03]  /*2970*/  FADD.FTZ R86, R86, R87 ;  /* 0x0000005756567221 */ /* 0x000fc60000010000 */
[----:B------:R-:W1:Y:S01]  /*2980*/  MUFU.EX2 R31, R31 ;  /* 0x0000001f001f7308 */ /* 0x000e620000000800 */
[----:B-----5:R-:W-:Y:S01]  /*2990*/  F2FP.F16.F32.PACK_AB R77, R134, R139 ;  /* 0x0000008b864d723e */ /* 0x020fe200000000ff */
[----:B------:R-:W-:-:S06]  /*29a0*/  FADD.FTZ R139, R139, R134 ;  /* 0x000000868b8b7221 */ /* 0x000fcc0000010000 */
[----:B------:R-:W-:Y:S08]  /*29b0*/  MUFU.EX2 R29, R29 ;  /* 0x0000001d001d7308 */ /* 0x000ff00000000800 */
[----:B------:R-:W5:Y:S01]  /*29c0*/  MUFU.EX2 R28, R28 ;  /* 0x0000001c001c7308 */ /* 0x000f620000000800 */
[----:B-1----:R-:W-:Y:S01]  /*29d0*/  F2FP.F16.F32.PACK_AB R79, R31, R90 ;  /* 0x0000005a1f4f723e */ /* 0x002fe200000000ff */
[----:B------:R-:W-:-:S04]  /*29e0*/  FADD.FTZ R90, R90, R139 ;  /* 0x0000008b5a5a7221 */ /* 0x000fc80000010000 */
[----:B------:R-:W-:Y:S02]  /*29f0*/  FADD.FTZ R31, R31, R90 ;  /* 0x0000005a1f1f7221 */ /* 0x000fe40000010000 */
[C---:B------:R-:W-:Y:S01]  /*2a00*/  HMMA.16816.F32 R52, R76.reuse, R56, RZ ;  /* 0x000000384c34723c */ /* 0x040fe200000018ff */
[----:B------:R-:W-:Y:S05]  /*2a10*/  MUFU.EX2 R25, R25 ;  /* 0x0000001900197308 */ /* 0x000fea0000000800 */
[C---:B------:R-:W-:Y:S03]  /*2a20*/  HMMA.16816.F32 R56, R76.reuse, R58, RZ ;  /* 0x0000003a4c38723c */ /* 0x040fe600000018ff */
[----:B------:R-:W1:Y:S01]  /*2a30*/  MUFU.EX2 R24, R24 ;  /* 0x0000001800187308 */ /* 0x000e620000000800 */
[C---:B-----5:R-:W-:Y:S01]  /*2a40*/  F2FP.F16.F32.PACK_AB R4, R28.reuse, R29 ;  /* 0x0000001d1c04723e */ /* 0x060fe200000000ff */
[----:B------:R-:W-:Y:S01]  /*2a50*/  FADD.FTZ R29, R29, R86 ;  /* 0x000000561d1d7221 */ /* 0x000fe20000010000 */
[----:B------:R-:W-:Y:S03]  /*2a60*/  HMMA.16816.F32 R68, R76, R72, RZ ;  /* 0x000000484c44723c */ /* 0x000fe600000018ff */
[----:B------:R-:W-:-:S02]  /*2a70*/  FADD.FTZ R28, R28, R29 ;  /* 0x0000001d1c1c7221 */ /* 0x000fc40000010000 */
[----:B------:R-:W-:Y:S01]  /*2a80*/  MUFU.EX2 R30, R30 ;  /* 0x0000001e001e7308 */ /* 0x000fe20000000800 */
[C---:B------:R-:W-:Y:S06]  /*2a90*/  HMMA.16816.F32 R72, R76.reuse, R74, RZ ;  /* 0x0000004a4c48723c */ /* 0x040fec00000018ff */
[----:B--2---:R-:W-:Y:S01]  /*2aa0*/  HMMA.16816.F32 R36, R76, R40, RZ ;  /* 0x000000284c24723c */ /* 0x004fe200000018ff */
[----:B------:R-:W2:Y:S01]  /*2ab0*/  MUFU.EX2 R27, R27 ;  /* 0x0000001b001b7308 */ /* 0x000ea20000000800 */
[----:B-1----:R-:W-:Y:S01]  /*2ac0*/  F2FP.F16.F32.PACK_AB R6, R24, R25 ;  /* 0x000000191806723e */ /* 0x002fe200000000ff */
[----:B------:R-:W-:-:S03]  /*2ad0*/  FADD.FTZ R25, R25, R28 ;  /* 0x0000001c19197221 */ /* 0x000fc60000010000 */
[C---:B---3--:R-:W-:Y:S01]  /*2ae0*/  HMMA.16816.F32 R44, R76.reuse, R48, RZ ;  /* 0x000000304c2c723c */ /* 0x048fe200000018ff */
[----:B------:R-:W-:Y:S02]  /*2af0*/  FADD.FTZ R25, R24, R25 ;  /* 0x0000001918197221 */ /* 0x000fe40000010000 */
[----:B------:R-:W-:Y:S03]  /*2b00*/  MUFU.EX2 R26, R26 ;  /* 0x0000001a001a7308 */ /* 0x000fe60000000800 */
[C---:B------:R-:W-:Y:S05]  /*2b10*/  HMMA.16816.F32 R60, R76.reuse, R64, RZ ;  /* 0x000000404c3c723c */ /* 0x040fea00000018ff */
[----:B------:R-:W1:Y:S01]  /*2b20*/  MUFU.EX2 R3, R3 ;  /* 0x0000000300037308 */ /* 0x000e620000000800 */
[----:B--2---:R-:W-:Y:S01]  /*2b30*/  F2FP.F16.F32.PACK_AB R5, R27, R30 ;  /* 0x0000001e1b05723e */ /* 0x004fe200000000ff */
[----:B------:R-:W-:Y:S01]  /*2b40*/  HMMA.16816.F32 R40, R76, R42, RZ ;  /* 0x0000002a4c28723c */ /* 0x000fe200000018ff */
[----:B------:R-:W-:-:S04]  /*2b50*/  FADD.FTZ R30, R30, R31 ;  /* 0x0000001f1e1e7221 */ /* 0x000fc80000010000 */
[----:B------:R-:W-:Y:S01]  /*2b60*/  FADD.FTZ R27, R27, R30 ;  /* 0x0000001e1b1b7221 */ /* 0x000fe20000010000 */
[C---:B------:R-:W-:Y:S01]  /*2b70*/  HMMA.16816.F32 R48, R76.reuse, R50, RZ ;  /* 0x000000324c30723c */ /* 0x040fe200000018ff */
[----:B------:R-:W-:Y:S05]  /*2b80*/  MUFU.EX2 R104, R104 ;  /* 0x0000006800687308 */ /* 0x000fea0000000800 */
[----:B------:R-:W-:Y:S01]  /*2b90*/  HMMA.16816.F32 R64, R76, R66, RZ ;  /* 0x000000424c40723c */ /* 0x000fe200000018ff */
[----:B-1----:R-:W-:Y:S02]  /*2ba0*/  F2FP.F16.F32.PACK_AB R7, R3, R26 ;  /* 0x0000001a0307723e */ /* 0x002fe400000000ff */
[----:B------:R-:W1:Y:S01]  /*2bb0*/  MUFU.EX2 R95, R95 ;  /* 0x0000005f005f7308 */ /* 0x000e620000000800 */
[----:B------:R-:W-:-:S04]  /*2bc0*/  FADD.FTZ R26, R26, R27 ;  /* 0x0000001b1a1a7221 */ /* 0x000fc80000010000 */
[----:B------:R-:W-:Y:S01]  /*2bd0*/  FADD.FTZ R3, R3, R26 ;  /* 0x0000001a03037221 */ /* 0x000fe20000010000 */
[C---:B----4-:R-:W-:Y:S02]  /*2be0*/  HMMA.16816.F32 R52, R4.reuse, R12, R52 ;  /* 0x0000000c0434723c */ /* 0x050fe40000001834 */
[----:B------:R-:W-:Y:S04]  /*2bf0*/  MUFU.EX2 R94, R94 ;  /* 0x0000005e005e7308 */ /* 0x000fe80000000800 */
[C---:B------:R-:W-:Y:S01]  /*2c00*/  HMMA.16816.F32 R56, R4.reuse, R14, R56 ;  /* 0x0000000e0438723c */ /* 0x040fe20000001838 */
[----:B------:R-:W2:Y:S03]  /*2c10*/  LDSM.16.MT88.4 R12, [R110+0x8400] ;  /* 0x008400006e0c783b */ /* 0x000ea60000004200 */
[----:B------:R-:W-:Y:S02]  /*2c20*/  MUFU.EX2 R91, R91 ;  /* 0x0000005b005b7308 */ /* 0x000fe40000000800 */
[C---:B------:R-:W-:Y:S06]  /*2c30*/  HMMA.16816.F32 R36, R4.reuse, R16, R36 ;  /* 0x000000100424723c */ /* 0x040fec0000001824 */
[C---:B------:R-:W-:Y:S01]  /*2c40*/  HMMA.16816.F32 R40, R4.reuse, R18, R40 ;  /* 0x000000120428723c */ /* 0x040fe20000001828 */
[----:B------:R-:W3:Y:S01]  /*2c50*/  LDSM.16.MT88.4 R16, [R108+0x7400] ;  /* 0x007400006c10783b */ /* 0x000ee20000004200 */
[----:B------:R-:W-:Y:S04]  /*2c60*/  MUFU.EX2 R102, R102 ;  /* 0x0000006600667308 */ /* 0x000fe80000000800 */
[C---:B------:R-:W-:Y:S04]  /*2c70*/  HMMA.16816.F32 R44, R4.reuse, R20, R44 ;  /* 0x00000014042c723c */ /* 0x040fe8000000182c */
[----:B------:R-:W4:Y:S02]  /*2c80*/  MUFU.EX2 R93, R93 ;  /* 0x0000005d005d7308 */ /* 0x000f240000000800 */
[C---:B------:R-:W-:Y:S01]  /*2c90*/  HMMA.16816.F32 R48, R4.reuse, R22, R48 ;  /* 0x000000160430723c */ /* 0x040fe20000001830 */
[----:B------:R-:W-:Y:S05]  /*2ca0*/  LDSM.16.MT88.4 R20, [R110+0x6c00] ;  /* 0x006c00006e14783b */ /* 0x000fea0000004200 */
[----:B------:R-:W-:Y:S08]  /*2cb0*/  MUFU.EX2 R92, R92 ;  /* 0x0000005c005c7308 */ /* 0x000ff00000000800 */
[----:B------:R-:W5:Y:S01]  /*2cc0*/  MUFU.EX2 R89, R89 ;  /* 0x0000005900597308 */ /* 0x000f620000000800 */
[C---:B--2---:R-:W-:Y:S07]  /*2cd0*/  HMMA.16816.F32 R68, R4.reuse, R12, R68 ;  /* 0x0000000c0444723c */ /* 0x044fee0000001844 */
[----:B------:R-:W-:Y:S01]  /*2ce0*/  MUFU.EX2 R101, R101 ;  /* 0x0000006500657308 */ /* 0x000fe20000000800 */
[C---:B------:R-:W-:Y:S01]  /*2cf0*/  HMMA.16816.F32 R72, R4.reuse, R14, R72 ;  /* 0x0000000e0448723c */ /* 0x040fe20000001848 */
[----:B------:R-:W2:Y:S05]  /*2d00*/  LDSM.16.MT88.4 R12, [R108+0x8000] ;  /* 0x008000006c0c783b */ /* 0x000eaa0000004200 */
[C---:B---3--:R-:W-:Y:S01]  /*2d10*/  HMMA.16816.F32 R60, R4.reuse, R16, R60 ;  /* 0x00000010043c723c */ /* 0x048fe2000000183c */
[----:B------:R-:W3:Y:S05]  /*2d20*/  MUFU.EX2 R132, R103 ;  /* 0x0000006700847308 */ /* 0x000eea0000000800 */
[----:B------:R-:W-:Y:S01]  /*2d30*/  HMMA.16816.F32 R64, R4, R18, R64 ;  /* 0x000000120440723c */ /* 0x000fe20000001840 */
[----:B------:R-:W-:Y:S02]  /*2d40*/  LDSM.16.MT88.4 R16, [R108+0x6c00] ;  /* 0x006c00006c10783b */ /* 0x000fe40000004200 */
[----:B------:R-:W-:Y:S08]  /*2d50*/  MUFU.EX2 R105, R105 ;  /* 0x0000006900697308 */ /* 0x000ff00000000800 */
[----:B------:R-:W-:Y:S08]  /*2d60*/  MUFU.EX2 R106, R106 ;  /* 0x0000006a006a7308 */ /* 0x000ff00000000800 */
[----:B------:R-:W-:Y:S08]  /*2d70*/  MUFU.EX2 R35, R35 ;  /* 0x0000002300237308 */ /* 0x000ff00000000800 */
[----:B------:R-:W3:Y:S01]  /*2d80*/  MUFU.EX2 R34, R34 ;  /* 0x0000002200227308 */ /* 0x000ee20000000800 */
[C---:B--2---:R-:W-:Y:S06]  /*2d90*/  HMMA.16816.F32 R80, R76.reuse, R12, RZ ;  /* 0x0000000c4c50723c */ /* 0x044fec00000018ff */
[----:B------:R-:W-:Y:S01]  /*2da0*/  HMMA.16816.F32 R76, R76, R14, RZ ;  /* 0x0000000e4c4c723c */ /* 0x000fe200000018ff */
[----:B------:R-:W2:Y:S01]  /*2db0*/  LDSM.16.MT88.4 R12, [R108+0x8400] ;  /* 0x008400006c0c783b */ /* 0x000ea20000004200 */
[----:B------:R-:W-:Y:S08]  /*2dc0*/  MUFU.EX2 R33, R33 ;  /* 0x0000002100217308 */ /* 0x000ff00000000800 */
[----:B------:R-:W3:Y:S08]  /*2dd0*/  MUFU.EX2 R138, R138 ;  /* 0x0000008a008a7308 */ /* 0x000ef00000000800 */
[C---:B--2---:R-:W-:Y:S06]  /*2de0*/  HMMA.16816.F32 R80, R4.reuse, R12, R80 ;  /* 0x0000000c0450723c */ /* 0x044fec0000001850 */
[----:B------:R-:W-:Y:S01]  /*2df0*/  HMMA.16816.F32 R76, R4, R14, R76 ;  /* 0x0000000e044c723c */ /* 0x000fe2000000184c */
[----:B------:R-:W2:Y:S06]  /*2e00*/  LDSM.16.MT88.4 R12, [R110+0x6800] ;  /* 0x006800006e0c783b */ /* 0x000eac0000004200 */
[----:B-1----:R-:W-:Y:S01]  /*2e10*/  F2FP.F16.F32.PACK_AB R4, R95, R104 ;  /* 0x000000685f04723e */ /* 0x002fe200000000ff */
[----:B------:R-:W-:Y:S01]  /*2e20*/  FADD.FTZ R104, R104, R25 ;  /* 0x0000001968687221 */ /* 0x000fe20000010000 */
[----:B----4-:R-:W-:Y:S01]  /*2e30*/  F2FP.F16.F32.PACK_AB R5, R93, R102 ;  /* 0x000000665d05723e */ /* 0x010fe200000000ff */
[----:B------:R-:W-:Y:S01]  /*2e40*/  FADD.FTZ R102, R102, R3 ;  /* 0x0000000366667221 */ /* 0x000fe20000010000 */
[----:B------:R-:W-:Y:S01]  /*2e50*/  F2FP.F16.F32.PACK_AB R6, R91, R94 ;  /* 0x0000005e5b06723e */ /* 0x000fe200000000ff */
[----:B------:R-:W-:Y:S01]  /*2e60*/  FADD.FTZ R95, R95, R104 ;  /* 0x000000685f5f7221 */ /* 0x000fe20000010000 */
[----:B-----5:R-:W-:Y:S01]  /*2e70*/  F2FP.F16.F32.PACK_AB R7, R89, R92 ;  /* 0x0000005c5907723e */ /* 0x020fe200000000ff */
[----:B------:R-:W-:Y:S01]  /*2e80*/  FADD.FTZ R93, R93, R102 ;  /* 0x000000665d5d7221 */ /* 0x000fe20000010000 */
[----:B------:R-:W-:Y:S01]  /*2e90*/  SHF.R.S32.HI R3, RZ, 0x1f, R84 ;  /* 0x0000001fff037819 */ /* 0x000fe20000011454 */
[----:B------:R-:W-:-:S02]  /*2ea0*/  FADD.FTZ R94, R94, R95 ;  /* 0x0000005f5e5e7221 */ /* 0x000fc40000010000 */
[----:B------:R-:W-:Y:S01]  /*2eb0*/  FADD.FTZ R92, R92, R93 ;  /* 0x0000005d5c5c7221 */ /* 0x000fe20000010000 */
[----:B------:R-:W-:Y:S01]  /*2ec0*/  LEA.HI R3, R3, R84, RZ, 0x2 ;  /* 0x0000005403037211 */ /* 0x000fe200078f10ff */
[----:B------:R-:W-:Y:S02]  /*2ed0*/  FADD.FTZ R94, R91, R94 ;  /* 0x0000005e5b5e7221 */ /* 0x000fe40000010000 */
[----:B------:R-:W-:Y:S01]  /*2ee0*/  FADD.FTZ R92, R89, R92 ;  /* 0x0000005c595c7221 */ /* 0x000fe20000010000 */
[----:B------:R-:W-:-:S04]  /*2ef0*/  LOP3.LUT R3, R3, 0xfffffffc, RZ, 0xc0, !PT ;  /* 0xfffffffc03037812 */ /* 0x000fc800078ec0ff */
[----:B------:R-:W-:Y:S02]  /*2f00*/  IADD3 R133, R84, -R3, RZ ;  /* 0x8000000354857210 */ /* 0x000fe40007ffe0ff */
[----:B------:R-:W-:Y:S01]  /*2f10*/  MOV R3, R85 ;  /* 0x0000005500037202 */ /* 0x000fe20000000f00 */
[C---:B--2---:R-:W-:Y:S06]  /*2f20*/  HMMA.16816.F32 R36, R4.reuse, R12, R36 ;  /* 0x0000000c0424723c */ /* 0x044fec0000001824 */
[C---:B------:R-:W-:Y:S01]  /*2f30*/  HMMA.16816.F32 R40, R4.reuse, R14, R40 ;  /* 0x0000000e0428723c */ /* 0x040fe20000001828 */
[----:B------:R-:W1:Y:S05]  /*2f40*/  LDSM.16.MT88.4 R12, [R108+0x6800] ;  /* 0x006800006c0c783b */ /* 0x000e6a0000004200 */
[C---:B-1----:R-:W-:Y:S06]  /*2f50*/  HMMA.16816.F32 R44, R4.reuse, R12, R44 ;  /* 0x0000000c042c723c */ /* 0x042fec000000182c */
        /* <DEDUP_REMOVED lines=12> */
[----:B------:R-:W-:Y:S01]  /*3020*/  HMMA.16816.F32 R76, R4, R14, R76 ;  /* 0x0000000e044c723c */ /* 0x000fe2000000184c */
[----:B------:R-:W1:Y:S06]  /*3030*/  LDSM.16.MT88.4 R12, [R110+0x7c00] ;  /* 0x007c00006e0c783b */ /* 0x000e6c0000004200 */
[----:B---3--:R-:W-:Y:S01]  /*3040*/  F2FP.F16.F32.PACK_AB R4, R132, R101 ;  /* 0x000000658404723e */ /* 0x008fe200000000ff */
[----:B------:R-:W-:Y:S01]  /*3050*/  FADD.FTZ R101, R101, R94 ;  /* 0x0000005e65657221 */ /* 0x000fe20000010000 */
[----:B------:R-:W-:Y:S01]  /*3060*/  F2FP.F16.F32.PACK_AB R5, R34, R35 ;  /* 0x000000232205723e */ /* 0x000fe200000000ff */
[----:B------:R-:W-:Y:S01]  /*3070*/  FADD.FTZ R35, R35, R92 ;  /* 0x0000005c23237221 */ /* 0x000fe20000010000 */
[----:B------:R-:W-:Y:S01]  /*3080*/  F2FP.F16.F32.PACK_AB R6, R106, R105 ;  /* 0x000000696a06723e */ /* 0x000fe200000000ff */
[----:B------:R-:W-:Y:S01]  /*3090*/  FADD.FTZ R132, R132, R101 ;  /* 0x0000006584847221 */ /* 0x000fe20000010000 */
[----:B------:R-:W-:Y:S01]  /*30a0*/  F2FP.F16.F32.PACK_AB R7, R138, R33 ;  /* 0x000000218a07723e */ /* 0x000fe200000000ff */
[----:B------:R-:W-:-:S02]  /*30b0*/  FADD.FTZ R34, R34, R35 ;  /* 0x0000002322227221 */ /* 0x000fc40000010000 */
[----:B------:R-:W-:Y:S02]  /*30c0*/  FADD.FTZ R105, R105, R132 ;  /* 0x0000008469697221 */ /* 0x000fe40000010000 */
[----:B------:R-:W-:Y:S02]  /*30d0*/  FADD.FTZ R33, R33, R34 ;  /* 0x0000002221217221 */ /* 0x000fe40000010000 */
[----:B------:R-:W-:Y:S01]  /*30e0*/  HMMA.16816.F32 R36, R4, R20, R36 ;  /* 0x000000140424723c */ /* 0x000fe20000001824 */
[----:B------:R-:W-:Y:S01]  /*30f0*/  FADD.FTZ R135, R106, R105 ;  /* 0x000000696a877221 */ /* 0x000fe20000010000 */
[----:B------:R-:W-:-:S04]  /*3100*/  FADD.FTZ R138, R138, R33 ;  /* 0x000000218a8a7221 */ /* 0x000fc80000010000 */
[C---:B------:R-:W-:Y:S01]  /*3110*/  HMMA.16816.F32 R40, R4.reuse, R22, R40 ;  /* 0x000000160428723c */ /* 0x040fe20000001828 */
[----:B------:R-:W2:Y:S05]  /*3120*/  LDSM.16.MT88.4 R20, [R108+0x7c00] ;  /* 0x007c00006c14783b */ /* 0x000eaa0000004200 */
[C---:B------:R-:W-:Y:S06]  /*3130*/  HMMA.16816.F32 R44, R4.reuse, R16, R44 ;  /* 0x00000010042c723c */ /* 0x040fec000000182c */
[C---:B------:R-:W-:Y:S01]  /*3140*/  HMMA.16816.F32 R48, R4.reuse, R18, R48 ;  /* 0x000000120430723c */ /* 0x040fe20000001830 */
[----:B------:R-:W3:Y:S05]  /*3150*/  LDSM.16.MT88.4 R16, [R110+0x8c00] ;  /* 0x008c00006e10783b */ /* 0x000eea0000004200 */
[C---:B-1----:R-:W-:Y:S06]  /*3160*/  HMMA.16816.F32 R52, R4.reuse, R12, R52 ;  /* 0x0000000c0434723c */ /* 0x042fec0000001834 */
[C---:B------:R-:W-:Y:S01]  /*3170*/  HMMA.16816.F32 R56, R4.reuse, R14, R56 ;  /* 0x0000000e0438723c */ /* 0x040fe20000001838 */
[----:B------:R-:W1:Y:S05]  /*3180*/  LDSM.16.MT88.4 R12, [R108+0x8c00] ;  /* 0x008c00006c0c783b */ /* 0x000e6a0000004200 */
[C---:B--2---:R-:W-:Y:S06]  /*3190*/  HMMA.16816.F32 R60, R4.reuse, R20, R60 ;  /* 0x00000014043c723c */ /* 0x044fec000000183c */
[C---:B------:R-:W-:Y:S06]  /*31a0*/  HMMA.16816.F32 R64, R4.reuse, R22, R64 ;  /* 0x000000160440723c */ /* 0x040fec0000001840 */
[C---:B---3--:R-:W-:Y:S06]  /*31b0*/  HMMA.16816.F32 R68, R4.reuse, R16, R68 ;  /* 0x000000100444723c */ /* 0x048fec0000001844 */
[C---:B------:R-:W-:Y:S06]  /*31c0*/  HMMA.16816.F32 R72, R4.reuse, R18, R72 ;  /* 0x000000120448723c */ /* 0x040fec0000001848 */
[C---:B-1----:R-:W-:Y:S06]  /*31d0*/  HMMA.16816.F32 R80, R4.reuse, R12, R80 ;  /* 0x0000000c0450723c */ /* 0x042fec0000001850 */
[----:B------:R-:W-:Y:S01]  /*31e0*/  HMMA.16816.F32 R76, R4, R14, R76 ;  /* 0x0000000e044c723c */ /* 0x000fe2000000184c */
[----:B------:R-:W-:-:S08]  /*31f0*/  NOP ;  /* 0x0000000000007918 */ /* 0x000fd00000000000 */
[----:B------:R-:W-:-:S15]  /*3200*/  @!P2 BRA `(.L_x_196) ;  /* 0x000000200000a947 */ /* 0x000fde0003800000 */
[----:B------:R-:W-:Y:S01]  /*3210*/  VIADD R3, R98, 0xfffffffe ;  /* 0xfffffffe62037836 */ /* 0x000fe20000000000 */
[----:B------:R-:W-:-:S04]  /*3220*/  DEPBAR.LE SB0, 0x0 ;  /* 0x000080000000791a */ /* 0x000fc80000000000 */
[----:B------:R-:W-:Y:S01]  /*3230*/  SHF.R.S32.HI R5, RZ, 0x1f, R3 ;  /* 0x0000001fff057819 */ /* 0x000fe20000011403 */
[----:B------:R-:W-:Y:S01]  /*3240*/  IMAD.WIDE.U32 R12, R3, R8, RZ ;  /* 0x00000008030c7225 */ /* 0x000fe200078e00ff */
[----:B------:R-:W-:-:S03]  /*3250*/  ULDC.64 UR4, c[0x0][0x220] ;  /* 0x0000880000047ab9 */ /* 0x000fc60000000a00 */
[----:B------:R-:W-:Y:S01]  /*3260*/  IMAD R4, R5, R8, RZ ;  /* 0x0000000805047224 */ /* 0x000fe200078e02ff */
[----:B------:R-:W-:Y:S01]  /*3270*/  BAR.SYNC.DEFER_BLOCKING 0x0 ;  /* 0x0000000000007b1d */ /* 0x000fe20000010000 */
[----:B------:R-:W-:Y:S01]  /*3280*/  LEA R6, P0, R12, R96, 0x6 ;  /* 0x000000600c067211 */ /* 0x000fe200078030ff */
[----:B------:R-:W-:-:S03]  /*3290*/  IMAD.WIDE.U32 R14, R8, 0x40, RZ ;  /* 0x00000040080e7825 */ /* 0x000fc600078e00ff */
[----:B------:R-:W-:Y:S01]  /*32a0*/  LEA R16, P1, R6, UR4, 0x1 ;  /* 0x0000000406107c11 */ /* 0x000fe2000f8208ff */
[----:B------:R-:W-:-:S04]  /*32b0*/  IMAD R4, R3, R9, R4 ;  /* 0x0000000903047224 */ /* 0x000fc800078e0204 */
[----:B------:R-:W-:Y:S02]  /*32c0*/  IMAD.IADD R5, R13, 0x1, R4 ;  /* 0x000000010d057824 */ /* 0x000fe400078e0204 */
[----:B------:R-:W-:-:S03]  /*32d0*/  IMAD.SHL.U32 R4, R9, 0x40, RZ ;  /* 0x0000004009047824 */ /* 0x000fc600078e00ff */
[----:B------:R-:W-:Y:S02]  /*32e0*/  LEA.HI.X R5, R12, R123, R5, 0x6, P0 ;  /* 0x0000007b0c057211 */ /* 0x000fe400000f3405 */
[----:B------:R-:W-:Y:S02]  /*32f0*/  IADD3 R18, P0, R14, R16, RZ ;  /* 0x000000100e127210 */ /* 0x000fe40007f1e0ff */
[----:B------:R-:W-:-:S04]  /*3300*/  LEA.HI.X R17, R6, UR5, R5, 0x1, P1 ;  /* 0x0000000506117c11 */ /* 0x000fc800088f0c05 */
[----:B------:R-:W-:Y:S01]  /*3310*/  IADD3.X R19, R17, R15, R4, P0, !PT ;  /* 0x0000000f11137210 */ /* 0x000fe200007fe404 */
        /* <DEDUP_REMOVED lines=12> */
[----:B------:R-:W-:Y:S04]  /*33e0*/  LDSM.16.M88.4 R88, [R111] ;  /* 0x000000006f58783b */ /* 0x000fe80000000200 */
[----:B------:R-:W4:Y:S04]  /*33f0*/  LDSM.16.M88.4 R12, [R109+0x3000] ;  /* 0x003000006d0c783b */ /* 0x000f280000000200 */
[----:B------:R-:W5:Y:S04]  /*3400*/  LDSM.16.M88.4 R20, [R109+0x3400] ;  /* 0x003400006d14783b */ /* 0x000f680000000200 */
[----:B-1----:R-:W1:Y:S04]  /*3410*/  LDSM.16.M88.4 R16, [R112+0x3800] ;  /* 0x003800007010783b */ /* 0x002e680000000200 */
[----:B------:R-:W-:Y:S04]  /*3420*/  LDSM.16.M88.4 R92, [R112+0x3c00] ;  /* 0x003c0000705c783b */ /* 0x000fe80000000200 */
[----:B------:R-:W0:Y:S01]  /*3430*/  LDGDEPBAR ;  /* 0x00000000000079af */ /* 0x000e220000000000 */
[C---:B--2---:R-:W-:Y:S06]  /*3440*/  HMMA.16816.F32 R84, R4.reuse, R32, RZ ;  /* 0x000000200454723c */ /* 0x044fec00000018ff */
[C---:B------:R-:W-:Y:S06]  /*3450*/  HMMA.16816.F32 R32, R4.reuse, R34, RZ ;  /* 0x000000220420723c */ /* 0x040fec00000018ff */
[C---:B---3--:R-:W-:Y:S06]  /*3460*/  HMMA.16816.F32 R28, R4.reuse, R24, RZ ;  /* 0x00000018041c723c */ /* 0x048fec00000018ff */
[----:B------:R-:W-:Y:S06]  /*3470*/  HMMA.16816.F32 R24, R4, R26, RZ ;  /* 0x0000001a0418723c */ /* 0x000fec00000018ff */
[C---:B----4-:R-:W-:Y:S06]  /*3480*/  HMMA.16816.F32 R84, R88.reuse, R12, R84 ;  /* 0x0000000c5854723c */ /* 0x050fec0000001854 */
[C---:B------:R-:W-:Y:S01]  /*3490*/  HMMA.16816.F32 R32, R88.reuse, R14, R32 ;  /* 0x0000000e5820723c */ /* 0x040fe20000001820 */
[----:B------:R-:W2:Y:S05]  /*34a0*/  LDSM.16.M88.4 R12, [R109+0x3800] ;  /* 0x003800006d0c783b */ /* 0x000eaa0000000200 */
[C---:B-----5:R-:W-:Y:S06]  /*34b0*/  HMMA.16816.F32 R28, R88.reuse, R20, R28 ;  /* 0x00000014581c723c */ /* 0x060fec000000181c */
[----:B------:R-:W-:Y:S06]  /*34c0*/  HMMA.16816.F32 R24, R88, R22, R24 ;  /* 0x000000165818723c */ /* 0x000fec0000001818 */
[C---:B-1----:R-:W-:Y:S06]  /*34d0*/  HMMA.16816.F32 R20, R4.reuse, R16, RZ ;  /* 0x000000100414723c */ /* 0x042fec00000018ff */
[----:B------:R-:W-:-:S15]  /*34e0*/  HMMA.16816.F32 R16, R4, R18, RZ ;  /* 0x000000120410723c */ /* 0x000fde00000018ff */
[----:B------:R-:W-:-:S03]  /*34f0*/  NOP ;  /* 0x0000000000007918 */ /* 0x000fc60000000000 */
[C---:B--2---:R-:W-:Y:S06]  /*3500*/  HMMA.16816.F32 R20, R88.reuse, R12, R20 ;  /* 0x0000000c5814723c */ /* 0x044fec0000001814 */
[----:B------:R-:W-:Y:S06]  /*3510*/  HMMA.16816.F32 R16, R88, R14, R16 ;  /* 0x0000000e5810723c */ /* 0x000fec0000001810 */
[C---:B------:R-:W-:Y:S06]  /*3520*/  HMMA.16816.F32 R12, R4.reuse, R92, RZ ;  /* 0x0000005c040c723c */ /* 0x040fec00000018ff */
[----:B------:R-:W-:Y:S01]  /*3530*/  HMMA.16816.F32 R4, R4, R94, RZ ;  /* 0x0000005e0404723c */ /* 0x000fe200000018ff */
[----:B------:R-:W1:-:S15]  /*3540*/  LDSM.16.M88.4 R92, [R109+0x3c00] ;  /* 0x003c00006d5c783b */ /* 0x000e5e0000000200 */
[----:B------:R-:W-:-:S02]  /*3550*/  NOP ;  /* 0x0000000000007918 */ /* 0x000fc40000000000 */
[C---:B-1----:R-:W-:Y:S06]  /*3560*/  HMMA.16816.F32 R12, R88.reuse, R92, R12 ;  /* 0x0000005c580c723c */ /* 0x042fec000000180c */
[----:B------:R-:W-:Y:S01]  /*3570*/  HMMA.16816.F32 R4, R88, R94, R4 ;  /* 0x0000005e5804723c */ /* 0x000fe20000001804 */
[----:B------:R-:W-:Y:S04]  /*3580*/  LDSM.16.M88.4 R88, [R113+0x1000] ;  /* 0x001000007158783b */ /* 0x000fe80000000200 */
[----:B------:R-:W1:Y:S02]  /*3590*/  LDSM.16.M88.4 R92, [R112+0x4000] ;  /* 0x00400000705c783b */ /* 0x000e640000000200 */
[C---:B-1----:R-:W-:Y:S06]  /*35a0*/  HMMA.16816.F32 R84, R88.reuse, R92, R84 ;  /* 0x0000005c5854723c */ /* 0x042fec0000001854 */
[C---:B------:R-:W-:Y:S01]  /*35b0*/  HMMA.16816.F32 R32, R88.reuse, R94, R32 ;  /* 0x0000005e5820723c */ /* 0x040fe20000001820 */
[----:B------:R-:W1:Y:S05]  /*35c0*/  LDSM.16.M88.4 R92, [R112+0x4400] ;  /* 0x00440000705c783b */ /* 0x000e6a0000000200 */
[C---:B-1----:R-:W-:Y:S06]  /*35d0*/  HMMA.16816.F32 R28, R88.reuse, R92, R28 ;  /* 0x0000005c581c723c */ /* 0x042fec000000181c */
[C---:B------:R-:W-:Y:S01]  /*35e0*/  HMMA.16816.F32 R24, R88.reuse, R94, R24 ;  /* 0x0000005e5818723c */ /* 0x040fe20000001818 */
[----:B------:R-:W1:Y:S05]  /*35f0*/  LDSM.16.M88.4 R92, [R112+0x4800] ;  /* 0x00480000705c783b */ /* 0x000e6a0000000200 */
[C---:B-1----:R-:W-:Y:S06]  /*3600*/  HMMA.16816.F32 R20, R88.reuse, R92, R20 ;  /* 0x0000005c5814723c */ /* 0x042fec0000001814 */
[C---:B------:R-:W-:Y:S01]  /*3610*/  HMMA.16816.F32 R16, R88.reuse, R94, R16 ;  /* 0x0000005e5810723c */ /* 0x040fe20000001810 */
[----:B------:R-:W1:Y:S05]  /*3620*/  LDSM.16.M88.4 R92, [R112+0x4c00] ;  /* 0x004c0000705c783b */ /* 0x000e6a0000000200 */
        /* <DEDUP_REMOVED lines=38> */
[----:B------:R-:W1:Y:S01]  /*3890*/  LDSM.16.M88.4 R88, [R109+0x5c00] ;  /* 0x005c00006d58783b */ /* 0x000e620000000200 */
[----:B------:R-:W-:-:S04]  /*38a0*/  DEPBAR.LE SB0, 0x0 ;  /* 0x000080000000791a */ /* 0x000fc80000000000 */
[C---:B-1----:R-:W-:Y:S01]  /*38b0*/  HMMA.16816.F32 R12, R92.reuse, R88, R12 ;  /* 0x000000585c0c723c */ /* 0x042fe2000000180c */
[----:B------:R-:W1:Y:S05]  /*38c0*/  S2R R88, SR_TID.X ;  /* 0x0000000000587919 */ /* 0x000e6a0000002100 */
[----:B------:R-:W-:Y:S01]  /*38d0*/  HMMA.16816.F32 R4, R92, R90, R4 ;  /* 0x0000005a5c04723c */ /* 0x000fe20000001804 */
[----:B-1----:R-:W-:-:S05]  /*38e0*/  IMAD.SHL.U32 R88, R88, 0x2, RZ ;  /* 0x0000000258587824 */ /* 0x002fca00078e00ff */
[----:B------:R-:W-:-:S05]  /*38f0*/  LOP3.LUT R88, R88, 0x6, RZ, 0xc0, !PT ;  /* 0x0000000658587812 */ /* 0x000fca00078ec0ff */
[----:B------:R-:W-:-:S04]  /*3900*/  IMAD R88, R3, 0x40, R88 ;  /* 0x0000004003587824 */ /* 0x000fc800078e0258 */
[C---:B------:R-:W-:Y:S01]  /*3910*/  VIADD R89, R88.reuse, 0x1 ;  /* 0x0000000158597836 */ /* 0x040fe20000000000 */
[----:B------:R-:W-:Y:S04]  /*3920*/  BAR.SYNC.DEFER_BLOCKING 0x0 ;  /* 0x0000000000007b1d */ /* 0x000fe80000010000 */
[C---:B------:R-:W-:Y:S02]  /*3930*/  ISETP.GE.AND P5, PT, R89.reuse, R100, PT ;  /* 0x000000645900720c */ /* 0x040fe40003fa6270 */
[----:B------:R-:W-:Y:S01]  /*3940*/  ISETP.GE.AND P1, PT, R89, R99, PT ;  /* 0x000000635900720c */ /* 0x000fe20003f26270 */
[C---:B------:R-:W-:Y:S01]  /*3950*/  VIADD R89, R88.reuse, 0x8 ;  /* 0x0000000858597836 */ /* 0x040fe20000000000 */
[----:B------:R-:W-:Y:S01]  /*3960*/  FSEL R90, R85, -INF , !P5 ;  /* 0xff800000555a7808 */ /* 0x000fe20006800000 */
[----:B------:R-:W-:Y:S01]  /*3970*/  VIADD R85, R88, 0x11 ;  /* 0x0000001158557836 */ /* 0x000fe20000000000 */
[----:B------:R-:W-:-:S02]  /*3980*/  FSEL R95, R87, -INF , !P1 ;  /* 0xff800000575f7808 */ /* 0x000fc40004800000 */
[CC--:B------:R-:W-:Y:S02]  /*3990*/  ISETP.GE.AND P4, PT, R89.reuse, R100.reuse, PT ;  /* 0x000000645900720c */ /* 0x0c0fe40003f86270 */
[-C--:B------:R-:W-:Y:S01]  /*39a0*/  ISETP.GE.AND P0, PT, R89, R99.reuse, PT ;  /* 0x000000635900720c */ /* 0x080fe20003f06270 */
[----:B------:R-:W-:Y:S01]  /*39b0*/  VIADD R89, R88, 0x9 ;  /* 0x0000000958597836 */ /* 0x000fe20000000000 */
[----:B------:R-:W-:Y:S01]  /*39c0*/  FSEL R106, R32, -INF , !P4 ;  /* 0xff800000206a7808 */ /* 0x000fe20006000000 */
[----:B------:R-:W-:Y:S01]  /*39d0*/  VIADD R32, R88, 0x18 ;  /* 0x0000001858207836 */ /* 0x000fe20000000000 */
[----:B------:R-:W-:Y:S01]  /*39e0*/  FSEL R105, R34, -INF , !P0 ;  /* 0xff80000022697808 */ /* 0x000fe20004000000 */
[C---:B------:R-:W-:Y:S01]  /*39f0*/  VIADD R34, R88.reuse, 0x19 ;  /* 0x0000001958227836 */ /* 0x040fe20000000000 */
[C---:B------:R-:W-:Y:S02]  /*3a00*/  ISETP.GE.AND P3, PT, R89.reuse, R100, PT ;  /* 0x000000645900720c */ /* 0x040fe40003f66270 */
[----:B------:R-:W-:Y:S01]  /*3a10*/  ISETP.GE.AND P6, PT, R89, R99, PT ;  /* 0x000000635900720c */ /* 0x000fe20003fc6270 */
[----:B------:R-:W-:Y:S01]  /*3a20*/  VIADD R89, R88, 0x10 ;  /* 0x0000001058597836 */ /* 0x000fe20000000000 */
[----:B------:R-:W-:-:S02]  /*3a30*/  FSEL R104, R33, -INF , !P3 ;  /* 0xff80000021687808 */ /* 0x000fc40005800000 */
[CC--:B------:R-:W-:Y:S02]  /*3a40*/  ISETP.GE.AND P0, PT, R32.reuse, R100.reuse, PT ;  /* 0x000000642000720c */ /* 0x0c0fe40003f06270 */
[CC--:B------:R-:W-:Y:S02]  /*3a50*/  ISETP.GE.AND P2, PT, R89.reuse, R100.reuse, PT ;  /* 0x000000645900720c */ /* 0x0c0fe40003f46270 */
[-C--:B------:R-:W-:Y:S02]  /*3a60*/  ISETP.GE.AND P3, PT, R32, R99.reuse, PT ;  /* 0x000000632000720c */ /* 0x080fe40003f66270 */
[----:B------:R-:W-:Y:S01]  /*3a70*/  FSEL R32, R28, -INF , !P2 ;  /* 0xff8000001c207808 */ /* 0x000fe20005000000 */
[----:B------:R-:W-:Y:S01]  /*3a80*/  VIADD R28, R88, 0x20 ;  /* 0x00000020581c7836 */ /* 0x000fe20000000000 */
[----:B------:R-:W-:Y:S02]  /*3a90*/  ISETP.GE.AND P5, PT, R89, R99, PT ;  /* 0x000000635900720c */ /* 0x000fe40003fa6270 */
[----:B------:R-:W-:-:S02]  /*3aa0*/  ISETP.GE.AND P1, PT, R85, R100, PT ;  /* 0x000000645500720c */ /* 0x000fc40003f26270 */
[----:B------:R-:W-:Y:S02]  /*3ab0*/  FSEL R93, R30, -INF , !P5 ;  /* 0xff8000001e5d7808 */ /* 0x000fe40006800000 */
[----:B------:R-:W-:Y:S02]  /*3ac0*/  FSEL R92, R29, -INF , !P1 ;  /* 0xff8000001d5c7808 */ /* 0x000fe40004800000 */
[C---:B------:R-:W-:Y:S02]  /*3ad0*/  ISETP.GE.AND P5, PT, R28.reuse, R100, PT ;  /* 0x000000641c00720c */ /* 0x040fe40003fa6270 */
[-C--:B------:R-:W-:Y:S01]  /*3ae0*/  ISETP.GE.AND P1, PT, R28, R99.reuse, PT ;  /* 0x000000631c00720c */ /* 0x080fe20003f26270 */
[----:B------:R-:W-:Y:S01]  /*3af0*/  VIADD R28, R88, 0x21 ;  /* 0x00000021581c7836 */ /* 0x000fe20000000000 */
[----:B------:R-:W-:Y:S02]  /*3b00*/  ISETP.GE.AND P4, PT, R85, R99, PT ;  /* 0x000000635500720c */ /* 0x000fe40003f86270 */
[----:B------:R-:W-:-:S02]  /*3b10*/  FSEL R103, R26, -INF , !P3 ;  /* 0xff8000001a677808 */ /* 0x000fc40005800000 */
[-C--:B------:R-:W-:Y:S02]  /*3b20*/  ISETP.GE.AND P2, PT, R34, R99.reuse, PT ;  /* 0x000000632200720c */ /* 0x080fe40003f46270 */
[----:B------:R-:W-:Y:S02]  /*3b30*/  FSEL R31, R31, -INF , !P4 ;  /* 0xff8000001f1f7808 */ /* 0x000fe40006000000 */
[----:B------:R-:W-:Y:S01]  /*3b40*/  FSEL R26, R20, -INF , !P5 ;  /* 0xff800000141a7808 */ /* 0x000fe20006800000 */
[----:B------:R-:W-:Y:S01]  /*3b50*/  VIADD R20, R88, 0x30 ;  /* 0x0000003058147836 */ /* 0x000fe20000000000 */
[----:B------:R-:W-:Y:S02]  /*3b60*/  ISETP.GE.AND P4, PT, R28, R100, PT ;  /* 0x000000641c00720c */ /* 0x000fe40003f86270 */
[----:B------:R-:W-:Y:S01]  /*3b70*/  FSEL R94, R24, -INF , !P0 ;  /* 0xff800000185e7808 */ /* 0x000fe20004000000 */
[----:B------:R-:W-:Y:S01]  /*3b80*/  VIADD R24, R88, 0x28 ;  /* 0x0000002858187836 */ /* 0x000fe20000000000 */
[----:B------:R-:W-:-:S02]  /*3b90*/  ISETP.GE.AND P0, PT, R28, R99, PT ;  /* 0x000000631c00720c */ /* 0x000fc40003f06270 */
[----:B------:R-:W-:Y:S02]  /*3ba0*/  FSEL R101, R27, -INF , !P2 ;  /* 0xff8000001b657808 */ /* 0x000fe40005000000 */
[----:B------:R-:W-:Y:S02]  /*3bb0*/  FSEL R27, R22, -INF , !P1 ;  /* 0xff800000161b7808 */ /* 0x000fe40004800000 */
[----:B------:R-:W-:Y:S02]  /*3bc0*/  FSEL R28, R21, -INF , !P4 ;  /* 0xff800000151c7808 */ /* 0x000fe40006000000 */
[C---:B------:R-:W-:Y:S02]  /*3bd0*/  ISETP.GE.AND P1, PT, R20.reuse, R100, PT ;  /* 0x000000641400720c */ /* 0x040fe40003f26270 */
[----:B------:R-:W-:Y:S01]  /*3be0*/  ISETP.GE.AND P4, PT, R20, R99, PT ;  /* 0x000000631400720c */ /* 0x000fe20003f86270 */
[----:B------:R-:W-:Y:S01]  /*3bf0*/  VIADD R20, R88, 0x31 ;  /* 0x0000003158147836 */ /* 0x000fe20000000000 */
[----:B------:R-:W-:-:S02]  /*3c00*/  FSEL R33, R35, -INF , !P6 ;  /* 0xff80000023217808 */ /* 0x000fc40007000000 */
[-C--:B------:R-:W-:Y:S02]  /*3c10*/  ISETP.GE.AND P6, PT, R34, R100.reuse, PT ;  /* 0x000000642200720c */ /* 0x080fe40003fc6270 */
[----:B------:R-:W-:Y:S02]  /*3c20*/  FSEL R29, R23, -INF , !P0 ;  /* 0xff800000171d7808 */ /* 0x000fe40004000000 */
[----:B------:R-:W-:Y:S02]  /*3c30*/  ISETP.GE.AND P0, PT, R20, R100, PT ;  /* 0x000000641400720c */ /* 0x000fe40003f06270 */
[----:B------:R-:W-:Y:S02]  /*3c40*/  FSEL R102, R25, -INF , !P6 ;  /* 0xff80000019667808 */ /* 0x000fe40007000000 */
[----:B------:R-:W-:Y:S02]  /*3c50*/  FSEL R25, R13, -INF , !P0 ;  /* 0xff8000000d197808 */ /* 0x000fe40004000000 */
[----:B------:R-:W-:-:S02]  /*3c60*/  ISETP.GE.AND P0, PT, R88, R99, PT ;  /* 0x000000635800720c */ /* 0x000fc40003f06270 */
[-C--:B------:R-:W-:Y:S02]  /*3c70*/  ISETP.GE.AND P3, PT, R24, R100.reuse, PT ;  /* 0x000000641800720c */ /* 0x080fe40003f66270 */
[----:B------:R-:W-:Y:S02]  /*3c80*/  FSEL R13, R86, -INF , !P0 ;  /* 0xff800000560d7808 */ /* 0x000fe40004000000 */
[----:B------:R-:W-:Y:S02]  /*3c90*/  ISETP.NE.AND P0, PT, R98, 0x2, PT ;  /* 0x000000026200780c */ /* 0x000fe40003f05270 */
[-C--:B------:R-:W-:Y:S01]  /*3ca0*/  ISETP.GE.AND P6, PT, R24, R99.reuse, PT ;  /* 0x000000631800720c */ /* 0x080fe20003fc6270 */
[----:B------:R-:W-:Y:S01]  /*3cb0*/  VIADD R24, R88, 0x29 ;  /* 0x0000002958187836 */ /* 0x000fe20000000000 */
[----:B------:R-:W-:Y:S02]  /*3cc0*/  FSEL R16, R16, -INF , !P3 ;  /* 0xff80000010107808 */ /* 0x000fe40005800000 */
[----:B------:R-:W-:Y:S01]  /*3cd0*/  ISETP.GE.AND P3, PT, R20, R99, PT ;  /* 0x000000631400720c */ /* 0x000fe20003f66270 */
[----:B------:R-:W-:Y:S01]  /*3ce0*/  VIADD R20, R88, 0x38 ;  /* 0x0000003858147836 */ /* 0x000fe20000000000 */
[----:B------:R-:W-:-:S02]  /*3cf0*/  ISETP.GE.AND P2, PT, R24, R100, PT ;  /* 0x000000641800720c */ /* 0x000fc40003f46270 */
[----:B------:R-:W-:Y:S02]  /*3d00*/  ISETP.GE.AND P5, PT, R24, R99, PT ;  /* 0x000000631800720c */ /* 0x000fe40003fa6270 */
[----:B------:R-:W-:Y:S02]  /*3d10*/  FSEL R24, R12, -INF , !P1 ;  /* 0xff8000000c187808 */ /* 0x000fe40004800000 */
[----:B------:R-:W-:Y:S02]  /*3d20*/  FSEL R18, R18, -INF , !P6 ;  /* 0xff80000012127808 */ /* 0x000fe40007000000 */
[CC--:B------:R-:W-:Y:S01]  /*3d30*/  ISETP.GE.AND P1, PT, R88.reuse, R100.reuse, PT ;  /* 0x000000645800720c */ /* 0x0c0fe20003f26270 */
[----:B------:R-:W-:Y:S01]  /*3d40*/  VIADD R88, R88, 0x39 ;  /* 0x0000003958587836 */ /* 0x000fe20000000000 */
[----:B------:R-:W-:Y:S02]  /*3d50*/  ISETP.GE.AND P6, PT, R20, R100, PT ;  /* 0x000000641400720c */ /* 0x000fe40003fc6270 */
[----:B------:R-:W-:-:S02]  /*3d60*/  FSEL R17, R17, -INF , !P2 ;  /* 0xff80000011117808 */ /* 0x000fc40005000000 */
[-C--:B------:R-:W-:Y:S02]  /*3d70*/  ISETP.GE.AND P2, PT, R20, R99.reuse, PT ;  /* 0x000000631400720c */ /* 0x080fe40003f46270 */
[----:B------:R-:W-:Y:S02]  /*3d80*/  P2R R20, PR, RZ, 0x40 ;  /* 0x00000040ff147803 */ /* 0x000fe40000000000 */
[----:B------:R-:W-:Y:S02]  /*3d90*/  FSEL R12, R84, -INF , !P1 ;  /* 0xff800000540c7808 */ /* 0x000fe40004800000 */
[C---:B------:R-:W-:Y:S02]  /*3da0*/  ISETP.GE.AND P6, PT, R88.reuse, R100, PT ;  /* 0x000000645800720c */ /* 0x040fe40003fc6270 */
[----:B------:R-:W-:Y:S01]  /*3db0*/  ISETP.GE.AND P1, PT, R88, R99, PT ;  /* 0x000000635800720c */ /* 0x000fe20003f26270 */
[----:B------:R-:W-:-:S12]  /*3dc0*/  @!P0 BRA `(.L_x_197) ;  /* 0x00000000005c8947 */ /* 0x000fd80003800000 */
[----:B------:R-:W-:Y:S01]  /*3dd0*/  VIADD R21, R98, 0xfffffffd ;  /* 0xfffffffd62157836 */ /* 0x000fe20000000000 */
[----:B------:R-:W-:-:S03]  /*3de0*/  ULDC.64 UR4, c[0x0][0x218] ;  /* 0x0000860000047ab9 */ /* 0x000fc60000000a00 */
[----:B------:R-:W-:Y:S01]  /*3df0*/  IMAD.WIDE.U32 R34, R21, R10, RZ ;  /* 0x0000000a15227225 */ /* 0x000fe200078e00ff */
[----:B------:R-:W-:-:S05]  /*3e00*/  SHF.R.S32.HI R23, RZ, 0x1f, R21 ;  /* 0x0000001fff177819 */ /* 0x000fca0000011415 */
[----:B------:R-:W-:Y:S01]  /*3e10*/  IMAD R22, R23, R10, RZ ;  /* 0x0000000a17167224 */ /* 0x000fe200078e02ff */
[----:B------:R-:W-:-:S03]  /*3e20*/  LEA R10, P0, R34, R120, 0x6 ;  /* 0x00000078220a7211 */ /* 0x000fc600078030ff */
[----:B------:R-:W-:-:S04]  /*3e30*/  IMAD R22, R21, R11, R22 ;  /* 0x0000000b15167224 */ /* 0x000fc800078e0216 */
        /* <DEDUP_REMOVED lines=16> */
.L_x_197:
[----:B-1----:R-:W-:Y:S02]  /*3f40*/  FMNMX.FTZ R11, R2, R12, !PT ;  /* 0x0000000c020b7209 */ /* 0x002fe40007810000 */
[----:B------:R-:W-:Y:S02]  /*3f50*/  ISETP.NE.AND P0, PT, R20, RZ, PT ;  /* 0x000000ff1400720c */ /* 0x000fe40003f05270 */
        /* <DEDUP_REMOVED lines=26> */
[----:B------:R-:W-:Y:S02]  /*4100*/  FSEL R34, R5, -INF , !P6 ;  /* 0xff80000005227808 */ /* 0x000fe40007000000 */
[----:B------:R-:W-:-:S02]  /*4110*/  FSEL R84, R14, -INF , !P4 ;  /* 0xff8000000e547808 */ /* 0x000fc40006000000 */
[----:B------:R-:W-:Y:S02]  /*4120*/  FMNMX.FTZ R11, R35, R10, !PT ;  /* 0x0000000a230b7209 */ /* 0x000fe40007810000 */
[----:B------:R-:W-:Y:S02]  /*4130*/  FMNMX.FTZ R5, R30, R21, !PT ;  /* 0x000000151e057209 */ /* 0x000fe40007810000 */
[----:B------:R-:W-:Y:S02]  /*4140*/  FSEL R85, R15, -INF , !P3 ;  /* 0xff8000000f557808 */ /* 0x000fe40005800000 */
[----:B------:R-:W-:Y:S02]  /*4150*/  FMNMX.FTZ R10, R84, R11, !PT ;  /* 0x0000000b540a7209 */ /* 0x000fe40007810000 */
[----:B------:R-:W-:Y:S02]  /*4160*/  FMNMX.FTZ R4, R34, R5, !PT ;  /* 0x0000000522047209 */ /* 0x000fe40007810000 */
[----:B------:R-:W-:-:S02]  /*4170*/  FSEL R87, R6, -INF , !P2 ;  /* 0xff80000006577808 */ /* 0x000fc40005000000 */
[----:B------:R-:W-:Y:S01]  /*4180*/  FMNMX.FTZ R6, R85, R10, !PT ;  /* 0x0000000a55067209 */ /* 0x000fe20007810000 */
[----:B------:R-:W1:Y:S01]  /*4190*/  SHFL.BFLY PT, R5, R4, 0x2, 0x1f ;  /* 0x0c401f0004057f89 */ /* 0x000e6200000e0000 */
[----:B------:R-:W-:Y:S02]  /*41a0*/  FSEL R88, R7, -INF , !P1 ;  /* 0xff80000007587808 */ /* 0x000fe40004800000 */
[----:B------:R-:W-:-:S04]  /*41b0*/  FMNMX.FTZ R7, R87, R6, !PT ;  /* 0x0000000657077209 */ /* 0x000fc80007810000 */
[----:B------:R-:W-:-:S05]  /*41c0*/  FMNMX.FTZ R7, R88, R7, !PT ;  /* 0x0000000758077209 */ /* 0x000fca0007810000 */
[----:B------:R-:W2:Y:S01]  /*41d0*/  SHFL.BFLY PT, R6, R7, 0x2, 0x1f ;  /* 0x0c401f0007067f89 */ /* 0x000ea200000e0000 */
[----:B-1----:R-:W-:-:S05]  /*41e0*/  FMNMX.FTZ R14, R4, R5, !PT ;  /* 0x00000005040e7209 */ /* 0x002fca0007810000 */
[----:B------:R-:W1:Y:S01]  /*41f0*/  SHFL.BFLY PT, R11, R14, 0x1, 0x1f ;  /* 0x0c201f000e0b7f89 */ /* 0x000e6200000e0000 */
[----:B--2---:R-:W-:-:S05]  /*4200*/  FMNMX.FTZ R5, R7, R6, !PT ;  /* 0x0000000607057209 */ /* 0x004fca0007810000 */
[----:B------:R-:W2:Y:S01]  /*4210*/  SHFL.BFLY PT, R10, R5, 0x1, 0x1f ;  /* 0x0c201f00050a7f89 */ /* 0x000ea200000e0000 */
[----:B-1----:R-:W-:-:S04]  /*4220*/  FMNMX.FTZ R11, R14, R11, !PT ;  /* 0x0000000b0e0b7209 */ /* 0x002fc80007810000 */
[C---:B------:R-:W-:Y:S01]  /*4230*/  FSETP.NEU.FTZ.AND P1, PT, R11.reuse, -INF , PT ;  /* 0xff8000000b00780b */ /* 0x040fe20003f3d000 */
[----:B------:R-:W-:-:S05]  /*4240*/  FMUL.FTZ R91, R11, UR6 ;  /* 0x000000060b5b7c20 */ /* 0x000fca0008410000 */
[----:B------:R-:W-:Y:S02]  /*4250*/  FSEL R91, R91, RZ, P1 ;  /* 0x000000ff5b5b7208 */ /* 0x000fe40000800000 */
[----:B--2---:R-:W-:Y:S02]  /*4260*/  FMNMX.FTZ R10, R5, R10, !PT ;  /* 0x0000000a050a7209 */ /* 0x004fe40007810000 */
[----:B------:R-:W-:Y:S01]  /*4270*/  FSEL R5, R11, RZ, P1 ;  /* 0x000000ff0b057208 */ /* 0x000fe20000800000 */
[--C-:B------:R-:W-:Y:S01]  /*4280*/  FFMA.FTZ R89, R90, UR6, -R91.reuse ;  /* 0x000000065a597c23 */ /* 0x100fe2000801085b */
[C---:B------:R-:W-:Y:S01]  /*4290*/  FSETP.NEU.FTZ.AND P0, PT, R10.reuse, -INF , PT ;  /* 0xff8000000a00780b */ /* 0x040fe20003f1d000 */
[----:B------:R-:W-:Y:S01]  /*42a0*/  FMUL.FTZ R90, R10, UR6 ;  /* 0x000000060a5a7c20 */ /* 0x000fe20008410000 */
[----:B------:R-:W-:Y:S01]  /*42b0*/  FFMA.FTZ R100, R12, UR6, -R91 ;  /* 0x000000060c647c23 */ /* 0x000fe2000801085b */
[----:B------:R-:W-:Y:S01]  /*42c0*/  FADD.FTZ R4, R2, -R5 ;  /* 0x8000000502047221 */ /* 0x000fe20000010000 */
[----:B------:R-:W-:Y:S01]  /*42d0*/  FSEL R5, R10, RZ, P0 ;  /* 0x000000ff0a057208 */ /* 0x000fe20000000000 */
[--C-:B------:R-:W-:Y:S01]  /*42e0*/  FFMA.FTZ R21, R104, UR6, -R91.reuse ;  /* 0x0000000668157c23 */ /* 0x100fe2000801085b */
[----:B------:R-:W-:Y:S01]  /*42f0*/  FSEL R90, R90, RZ, P0 ;  /* 0x000000ff5a5a7208 */ /* 0x000fe20000000000 */
[----:B------:R-:W-:Y:S01]  /*4300*/  FFMA.FTZ R22, R106, UR6, -R91 ;  /* 0x000000066a167c23 */ /* 0x000fe2000801085b */
[----:B------:R-:W-:Y:S01]  /*4310*/  FMUL.FTZ R104, R4, UR6 ;  /* 0x0000000604687c20 */ /* 0x000fe20008410000 */
[----:B------:R-:W-:Y:S01]  /*4320*/  FADD.FTZ R5, R0, -R5 ;  /* 0x8000000500057221 */ /* 0x000fe20000010000 */
[----:B------:R-:W-:Y:S01]  /*4330*/  MUFU.EX2 R100, R100 ;  /* 0x0000006400647308 */ /* 0x000fe20000000800 */
[--C-:B------:R-:W-:Y:S01]  /*4340*/  FFMA.FTZ R99, R13, UR6, -R90.reuse ;  /* 0x000000060d637c23 */ /* 0x100fe2000801085a */
[--C-:B------:R-:W-:Y:S01]  /*4350*/  FFMA.FTZ R20, R95, UR6, -R90.reuse ;  /* 0x000000065f147c23 */ /* 0x100fe2000801085a */
[----:B------:R-:W1:Y:S01]  /*4360*/  LDSM.16.MT88.4 R12, [R110+0x6000] ;  /* 0x006000006e0c783b */ /* 0x000e620000004200 */
[--C-:B------:R-:W-:Y:S01]  /*4370*/  FFMA.FTZ R2, R105, UR6, -R90.reuse ;  /* 0x0000000669027c23 */ /* 0x100fe2000801085a */
[----:B------:R-:W-:Y:S01]  /*4380*/  FMUL.FTZ R19, R5, UR6 ;  /* 0x0000000605137c20 */ /* 0x000fe20008410000 */
[--C-:B------:R-:W-:Y:S01]  /*4390*/  FFMA.FTZ R23, R33, UR6, -R90.reuse ;  /* 0x0000000621177c23 */ /* 0x100fe2000801085a */
[--C-:B------:R-:W-:Y:S01]  /*43a0*/  FFMA.FTZ R95, R32, UR6, -R91.reuse ;  /* 0x00000006205f7c23 */ /* 0x100fe2000801085b */
[----:B------:R-:W2:Y:S01]  /*43b0*/  MUFU.EX2 R89, R89 ;  /* 0x0000005900597308 */ /* 0x000ea20000000800 */
[--C-:B------:R-:W-:Y:S01]  /*43c0*/  FFMA.FTZ R86, R31, UR6, -R90.reuse ;  /* 0x000000061f567c23 */ /* 0x100fe2000801085a */
        /* <DEDUP_REMOVED lines=14> */
[----:B------:R-:W3:Y:S01]  /*44b0*/  MUFU.EX2 R21, R21 ;  /* 0x0000001500157308 */ /* 0x000ee20000000800 */
[----:B--2---:R-:W-:Y:S01]  /*44c0*/  F2FP.F16.F32.PACK_AB R4, R89, R100 ;  /* 0x000000645904723e */ /* 0x004fe200000000ff */
[----:B------:R-:W-:Y:S01]  /*44d0*/  FFMA.FTZ R26, R24, UR6, -R91 ;  /* 0x00000006181a7c23 */ /* 0x000fe2000801085b */
[--C-:B------:R-:W-:Y:S01]  /*44e0*/  FFMA.FTZ R24, R84, UR6, -R90.reuse ;  /* 0x0000000654187c23 */ /* 0x100fe2000801085a */
[--C-:B------:R-:W-:Y:S01]  /*44f0*/  FFMA.FTZ R84, R85, UR6, -R90.reuse ;  /* 0x0000000655547c23 */ /* 0x100fe2000801085a */
[--C-:B------:R-:W-:Y:S01]  /*4500*/  FFMA.FTZ R87, R87, UR6, -R90.reuse ;  /* 0x0000000657577c23 */ /* 0x100fe2000801085a */
[----:B------:R-:W-:Y:S01]  /*4510*/  FFMA.FTZ R88, R88, UR6, -R90 ;  /* 0x0000000658587c23 */ /* 0x000fe2000801085a */
[----:B------:R-:W-:Y:S01]  /*4520*/  ISETP.GE.AND P0, PT, R98, 0x3, PT ;  /* 0x000000036200780c */ /* 0x000fe20003f06270 */
[----:B------:R-:W-:Y:S08]  /*4530*/  MUFU.EX2 R99, R99 ;  /* 0x0000006300637308 */ /* 0x000ff00000000800 */
[----:B------:R-:W2:Y:S01]  /*4540*/  MUFU.EX2 R20, R20 ;  /* 0x0000001400147308 */ /* 0x000ea20000000800 */
[----:B---3--:R-:W-:-:S03]  /*4550*/  F2FP.F16.F32.PACK_AB R6, R21, R22 ;  /* 0x000000161506723e */ /* 0x008fc600000000ff */
[----:B------:R-:W-:-:S04]  /*4560*/  @P0 IADD3 R134, R98, -0x3, RZ ;  /* 0xfffffffd62860810 */ /* 0x000fc80007ffe0ff */
[----:B------:R-:W-:Y:S08]  /*4570*/  MUFU.EX2 R2, R2 ;  /* 0x0000000200027308 */ /* 0x000ff00000000800 */
[----:B------:R-:W3:Y:S01]  /*4580*/  MUFU.EX2 R104, R104 ;  /* 0x0000006800687308 */ /* 0x000ee20000000800 */
[----:B--2---:R-:W-:-:S07]  /*4590*/  F2FP.F16.F32.PACK_AB R5, R20, R99 ;  /* 0x000000631405723e */ /* 0x004fce00000000ff */
[----:B------:R-:W2:Y:S08]  /*45a0*/  MUFU.EX2 R19, R19 ;  /* 0x0000001300137308 */ /* 0x000eb00000000800 */
[----:B------:R-:W4:Y:S01]  /*45b0*/  MUFU.EX2 R23, R23 ;  /* 0x0000001700177308 */ /* 0x000f220000000800 */
[-C--:B---3--:R-:W-:Y:S01]  /*45c0*/  FMUL.FTZ R36, R36, R104.reuse ;  /* 0x0000006824247220 */ /* 0x088fe20000410000 */
[-C--:B------:R-:W-:Y:S01]  /*45d0*/  FMUL.FTZ R37, R37, R104.reuse ;  /* 0x0000006825257220 */ /* 0x080fe20000410000 */
[-C--:B------:R-:W-:Y:S01]  /*45e0*/  FMUL.FTZ R40, R40, R104.reuse ;  /* 0x0000006828287220 */ /* 0x080fe20000410000 */
[-C--:B------:R-:W-:Y:S01]  /*45f0*/  FMUL.FTZ R41, R41, R104.reuse ;  /* 0x0000006829297220 */ /* 0x080fe20000410000 */
        /* <DEDUP_REMOVED lines=12> */
[----:B----4-:R-:W-:Y:S01]  /*46c0*/  F2FP.F16.F32.PACK_AB R7, R23, R2 ;  /* 0x000000021707723e */ /* 0x010fe200000000ff */
[-C--:B------:R-:W-:Y:S01]  /*46d0*/  FMUL.FTZ R52, R52, R104.reuse ;  /* 0x0000006834347220 */ /* 0x080fe20000410000 */
[-C--:B------:R-:W-:Y:S01]  /*46e0*/  FMUL.FTZ R53, R53, R104.reuse ;  /* 0x0000006835357220 */ /* 0x080fe20000410000 */
[-C--:B------:R-:W-:Y:S01]  /*46f0*/  FMUL.FTZ R54, R54, R19.reuse ;  /* 0x0000001336367220 */ /* 0x080fe20000410000 */
[-C--:B------:R-:W-:Y:S01]  /*4700*/  FMUL.FTZ R55, R55, R19.reuse ;  /* 0x0000001337377220 */ /* 0x080fe20000410000 */
[-C--:B------:R-:W-:Y:S01]  /*4710*/  FMUL.FTZ R56, R56, R104.reuse ;  /* 0x0000006838387220 */ /* 0x080fe20000410000 */
[-C--:B------:R-:W-:Y:S01]  /*4720*/  FMUL.FTZ R57, R57, R104.reuse ;  /* 0x0000006839397220 */ /* 0x080fe20000410000 */
[C---:B-1----:R-:W-:Y:S01]  /*4730*/  HMMA.16816.F32 R36, R4.reuse, R12, R36 ;  /* 0x0000000c0424723c */ /* 0x042fe20000001824 */
[-C--:B------:R-:W-:Y:S01]  /*4740*/  FMUL.FTZ R58, R58, R19.reuse ;  /* 0x000000133a3a7220 */ /* 0x080fe20000410000 */
[-C--:B------:R-:W-:Y:S01]  /*4750*/  FMUL.FTZ R59, R59, R19.reuse ;  /* 0x000000133b3b7220 */ /* 0x080fe20000410000 */
[-C--:B------:R-:W-:Y:S01]  /*4760*/  FMUL.FTZ R60, R60, R104.reuse ;  /* 0x000000683c3c7220 */ /* 0x080fe20000410000 */
[-C--:B------:R-:W-:Y:S01]  /*4770*/  FMUL.FTZ R61, R61, R104.reuse ;  /* 0x000000683d3d7220 */ /* 0x080fe20000410000 */
[-C--:B------:R-:W-:Y:S01]  /*4780*/  FMUL.FTZ R62, R62, R19.reuse ;  /* 0x000000133e3e7220 */ /* 0x080fe20000410000 */
[----:B------:R-:W-:Y:S01]  /*4790*/  HMMA.16816.F32 R40, R4, R14, R40 ;  /* 0x0000000e0428723c */ /* 0x000fe20000001828 */
[----:B------:R-:W1:Y:S01]  /*47a0*/  LDSM.16.MT88.4 R12, [R108+0x6000] ;  /* 0x006000006c0c783b */ /* 0x000e620000004200 */
        /* <DEDUP_REMOVED lines=22> */
[----:B------:R-:W-:Y:S01]  /*4910*/  FFMA.FTZ R99, R138, R19, R99 ;  /* 0x000000138a637223 */ /* 0x000fe20000010063 */
[----:B------:R-:W-:Y:S01]  /*4920*/  FFMA.FTZ R104, R135, R104, R100 ;  /* 0x0000006887687223 */ /* 0x000fe20000010064 */
[----:B------:R-:W-:Y:S01]  /*4930*/  LDSM.16.MT88.4 R16, [R110+0x6800] ;  /* 0x006800006e10783b */ /* 0x000fe20000004200 */
[----:B------:R-:W-:Y:S01]  /*4940*/  FFMA.FTZ R100, R35, UR6, -R90 ;  /* 0x0000000623647c23 */ /* 0x000fe2000801085a */
[--C-:B------:R-:W-:Y:S01]  /*4950*/  FFMA.FTZ R35, R25, UR6, -R91.reuse ;  /* 0x0000000619237c23 */ /* 0x100fe2000801085b */
[--C-:B------:R-:W-:Y:S01]  /*4960*/  FFMA.FTZ R135, R34, UR6, -R91.reuse ;  /* 0x0000000622877c23 */ /* 0x100fe2000801085b */
[----:B------:R-:W-:Y:S01]  /*4970*/  FFMA.FTZ R25, R30, UR6, -R91 ;  /* 0x000000061e197c23 */ /* 0x000fe2000801085b */
[----:B------:R-:W2:Y:S01]  /*4980*/  MUFU.EX2 R92, R92 ;  /* 0x0000005c005c7308 */ /* 0x000ea20000000800 */
[----:B------:R-:W-:Y:S01]  /*4990*/  FADD.FTZ R89, R89, R104 ;  /* 0x0000006859597221 */ /* 0x000fe20000010000 */
[----:B------:R-:W-:-:S03]  /*49a0*/  FADD.FTZ R99, R20, R99 ;  /* 0x0000006314637221 */ /* 0x000fc60000010000 */
[----:B------:R-:W-:Y:S01]  /*49b0*/  FADD.FTZ R22, R22, R89 ;  /* 0x0000005916167221 */ /* 0x000fe20000010000 */
[----:B------:R-:W-:Y:S02]  /*49c0*/  FADD.FTZ R2, R2, R99 ;  /* 0x0000006302027221 */ /* 0x000fe40000010000 */
[----:B------:R-:W-:Y:S01]  /*49d0*/  MUFU.EX2 R33, R33 ;  /* 0x0000002100217308 */ /* 0x000fe20000000800 */
[----:B------:R-:W-:Y:S01]  /*49e0*/  FADD.FTZ R22, R21, R22 ;  /* 0x0000001615167221 */ /* 0x000fe20000010000 */
[----:B-1----:R-:W-:Y:S01]  /*49f0*/  HMMA.16816.F32 R44, R4, R12, R44 ;  /* 0x0000000c042c723c */ /* 0x002fe2000000182c */
[----:B------:R-:W-:-:S05]  /*4a00*/  FADD.FTZ R2, R23, R2 ;  /* 0x0000000217027221 */ /* 0x000fca0000010000 */
[C---:B------:R-:W-:Y:S01]  /*4a10*/  HMMA.16816.F32 R48, R4.reuse, R14, R48 ;  /* 0x0000000e0430723c */ /* 0x040fe20000001830 */
[----:B------:R-:W1:Y:S01]  /*4a20*/  LDSM.16.MT88.4 R12, [R110+0x7000] ;  /* 0x007000006e0c783b */ /* 0x000e620000004200 */
[----:B------:R-:W-:Y:S08]  /*4a30*/  MUFU.EX2 R32, R32 ;  /* 0x0000002000207308 */ /* 0x000ff00000000800 */
[----:B------:R-:W-:Y:S08]  /*4a40*/  MUFU.EX2 R93, R93 ;  /* 0x0000005d005d7308 */ /* 0x000ff00000000800 */
[----:B------:R-:W3:Y:S08]  /*4a50*/  MUFU.EX2 R86, R86 ;  /* 0x0000005600567308 */ /* 0x000ef00000000800 */
[----:B------:R-:W-:Y:S08]  /*4a60*/  MUFU.EX2 R31, R31 ;  /* 0x0000001f001f7308 */ /* 0x000ff00000000800 */
[----:B------:R-:W4:Y:S01]  /*4a70*/  MUFU.EX2 R0, R0 ;  /* 0x0000000000007308 */ /* 0x000f220000000800 */
[C---:B-1----:R-:W-:Y:S07]  /*4a80*/  HMMA.16816.F32 R52, R4.reuse, R12, R52 ;  /* 0x0000000c0434723c */ /* 0x042fee0000001834 */
[----:B------:R-:W-:Y:S01]  /*4a90*/  MUFU.EX2 R94, R94 ;  /* 0x0000005e005e7308 */ /* 0x000fe20000000800 */
[C---:B------:R-:W-:Y:S01]  /*4aa0*/  HMMA.16816.F32 R56, R4.reuse, R14, R56 ;  /* 0x0000000e0438723c */ /* 0x040fe20000001838 */
[----:B------:R-:W1:Y:S06]  /*4ab0*/  LDSM.16.MT88.4 R12, [R108+0x7000] ;  /* 0x007000006c0c783b */ /* 0x000e6c0000004200 */
[----:B------:R-:W5:Y:S08]  /*4ac0*/  MUFU.EX2 R103, R103 ;  /* 0x0000006700677308 */ /* 0x000f700000000800 */
[----:B------:R-:W-:Y:S08]  /*4ad0*/  MUFU.EX2 R28, R28 ;  /* 0x0000001c001c7308 */ /* 0x000ff00000000800 */
[----:B------:R-:W-:Y:S08]  /*4ae0*/  MUFU.EX2 R101, R101 ;  /* 0x0000006500657308 */ /* 0x000ff00000000800 */
[----:B------:R-:W-:Y:S08]  /*4af0*/  MUFU.EX2 R102, R102 ;  /* 0x0000006600667308 */ /* 0x000ff00000000800 */
[----:B------:R-:W5:Y:S01]  /*4b00*/  MUFU.EX2 R105, R105 ;  /* 0x0000006900697308 */ /* 0x000f620000000800 */
[C---:B-1----:R-:W-:Y:S07]  /*4b10*/  HMMA.16816.F32 R60, R4.reuse, R12, R60 ;  /* 0x0000000c043c723c */ /* 0x042fee000000183c */
[----:B------:R-:W-:Y:S01]  /*4b20*/  MUFU.EX2 R29, R29 ;  /* 0x0000001d001d7308 */ /* 0x000fe20000000800 */
[C---:B------:R-:W-:Y:S01]  /*4b30*/  HMMA.16816.F32 R64, R4.reuse, R14, R64 ;  /* 0x0000000e0440723c */ /* 0x040fe20000001840 */
[----:B------:R-:W1:Y:S06]  /*4b40*/  LDSM.16.MT88.4 R12, [R110+0x8000] ;  /* 0x008000006e0c783b */ /* 0x000e6c0000004200 */
[----:B------:R-:W5:Y:S08]  /*4b50*/  MUFU.EX2 R100, R100 ;  /* 0x0000006400647308 */ /* 0x000f700000000800 */
[----:B------:R-:W-:Y:S08]  /*4b60*/  MUFU.EX2 R30, R26 ;  /* 0x0000001a001e7308 */ /* 0x000ff00000000800 */
[----:B------:R-:W5:Y:S08]  /*4b70*/  MUFU.EX2 R35, R35 ;  /* 0x0000002300237308 */ /* 0x000f700000000800 */
[----:B------:R-:W-:Y:S08]  /*4b80*/  MUFU.EX2 R34, R25 ;  /* 0x0000001900227308 */ /* 0x000ff00000000800 */
[----:B------:R-:W-:Y:S01]  /*4b90*/  MUFU.EX2 R135, R135 ;  /* 0x0000008700877308 */ /* 0x000fe20000000800 */
[C---:B-1----:R-:W-:Y:S07]  /*4ba0*/  HMMA.16816.F32 R68, R4.reuse, R12, R68 ;  /* 0x0000000c0444723c */ /* 0x042fee0000001844 */
[----:B------:R1:W-:Y:S01]  /*4bb0*/  MUFU.EX2 R85, R24 ;  /* 0x0000001800557308 */ /* 0x0003e20000000800 */
[C---:B------:R-:W-:Y:S01]  /*4bc0*/  HMMA.16816.F32 R72, R4.reuse, R14, R72 ;  /* 0x0000000e0448723c */ /* 0x040fe20000001848 */
[----:B------:R-:W2:Y:S06]  /*4bd0*/  LDSM.16.MT88.4 R12, [R108+0x8000] ;  /* 0x008000006c0c783b */ /* 0x000eac0000004200 */
[----:B------:R-:W5:Y:S08]  /*4be0*/  MUFU.EX2 R84, R84 ;  /* 0x0000005400547308 */ /* 0x000f700000000800 */
[----:B------:R-:W-:Y:S01]  /*4bf0*/  MUFU.EX2 R87, R87 ;  /* 0x0000005700577308 */ /* 0x000fe20000000800 */
[----:B-1----:R-:W-:Y:S07]  /*4c00*/  LDSM.16.MT88.4 R24, [R110+0x7c00] ;  /* 0x007c00006e18783b */ /* 0x002fee0000004200 */
[----:B------:R-:W1:Y:S01]  /*4c10*/  MUFU.EX2 R88, R88 ;  /* 0x0000005800587308 */ /* 0x000e620000000800 */
[C---:B--2---:R-:W-:Y:S06]  /*4c20*/  HMMA.16816.F32 R80, R4.reuse, R12, R80 ;  /* 0x0000000c0450723c */ /* 0x044fec0000001850 */
[----:B------:R-:W-:Y:S01]  /*4c30*/  HMMA.16816.F32 R76, R4, R14, R76 ;  /* 0x0000000e044c723c */ /* 0x000fe2000000184c */
[----:B------:R-:W2:Y:S06]  /*4c40*/  LDSM.16.MT88.4 R12, [R110+0x6400] ;  /* 0x006400006e0c783b */ /* 0x000eac0000004200 */
[----:B------:R-:W-:Y:S01]  /*4c50*/  F2FP.F16.F32.PACK_AB R4, R92, R95 ;  /* 0x0000005f5c04723e */ /* 0x000fe200000000ff */
[----:B------:R-:W-:Y:S01]  /*4c60*/  FADD.FTZ R95, R95, R22 ;  /* 0x000000165f5f7221 */ /* 0x000fe20000010000 */
[----:B---3--:R-:W-:Y:S01]  /*4c70*/  F2FP.F16.F32.PACK_AB R5, R86, R93 ;  /* 0x0000005d5605723e */ /* 0x008fe200000000ff */
[----:B------:R-:W-:Y:S01]  /*4c80*/  LDSM.16.MT88.4 R20, [R108+0x7c00] ;  /* 0x007c00006c14783b */ /* 0x000fe20000004200 */
[----:B------:R-:W-:Y:S01]  /*4c90*/  F2FP.F16.F32.PACK_AB R6, R32, R33 ;  /* 0x000000212006723e */ /* 0x000fe200000000ff */
[----:B------:R-:W-:Y:S01]  /*4ca0*/  FADD.FTZ R93, R93, R2 ;  /* 0x000000025d5d7221 */ /* 0x000fe20000010000 */
[----:B----4-:R-:W-:Y:S01]  /*4cb0*/  F2FP.F16.F32.PACK_AB R7, R0, R31 ;  /* 0x0000001f0007723e */ /* 0x010fe200000000ff */
[----:B------:R-:W-:Y:S01]  /*4cc0*/  FADD.FTZ R92, R92, R95 ;  /* 0x0000005f5c5c7221 */ /* 0x000fe20000010000 */
[-C--:B------:R-:W-:Y:S01]  /*4cd0*/  MOV R2, R11.reuse ;  /* 0x0000000b00027202 */ /* 0x080fe20000000f00 */
[----:B------:R-:W-:Y:S01]  /*4ce0*/  FADD.FTZ R86, R86, R93 ;  /* 0x0000005d56567221 */ /* 0x000fe20000010000 */
[----:B------:R-:W-:-:S03]  /*4cf0*/  @P0 MOV R2, R11 ;  /* 0x0000000b00020202 */ /* 0x000fc60000000f00 */
[C---:B--2---:R-:W-:Y:S06]  /*4d00*/  HMMA.16816.F32 R36, R4.reuse, R12, R36 ;  /* 0x0000000c0424723c */ /* 0x044fec0000001824 */
[C---:B------:R-:W-:Y:S01]  /*4d10*/  HMMA.16816.F32 R40, R4.reuse, R14, R40 ;  /* 0x0000000e0428723c */ /* 0x040fe20000001828 */
[----:B------:R-:W2:Y:S05]  /*4d20*/  LDSM.16.MT88.4 R12, [R108+0x6400] ;  /* 0x006400006c0c783b */ /* 0x000eaa0000004200 */
        /* <DEDUP_REMOVED lines=13> */
[----:B------:R-:W-:Y:S01]  /*4e00*/  HMMA.16816.F32 R76, R4, R14, R76 ;  /* 0x0000000e044c723c */ /* 0x000fe2000000184c */
[----:B------:R-:W2:Y:S06]  /*4e10*/  LDSM.16.MT88.4 R12, [R108+0x6800] ;  /* 0x006800006c0c783b */ /* 0x000eac0000004200 */
[----:B-----5:R-:W-:-:S02]  /*4e20*/  F2FP.F16.F32.PACK_AB R4, R103, R94 ;  /* 0x0000005e6704723e */ /* 0x020fc400000000ff */
[----:B------:R-:W-:Y:S02]  /*4e30*/  F2FP.F16.F32.PACK_AB R5, R105, R102 ;  /* 0x000000666905723e */ /* 0x000fe400000000ff */
[----:B------:R-:W-:Y:S02]  /*4e40*/  F2FP.F16.F32.PACK_AB R6, R101, R28 ;  /* 0x0000001c6506723e */ /* 0x000fe400000000ff */
[----:B------:R-:W-:-:S07]  /*4e50*/  F2FP.F16.F32.PACK_AB R7, R100, R29 ;  /* 0x0000001d6407723e */ /* 0x000fce00000000ff */
[C---:B------:R-:W-:Y:S06]  /*4e60*/  HMMA.16816.F32 R36, R4.reuse, R16, R36 ;  /* 0x000000100424723c */ /* 0x040fec0000001824 */
[C---:B------:R-:W-:Y:S01]  /*4e70*/  HMMA.16816.F32 R40, R4.reuse, R18, R40 ;  /* 0x000000120428723c */ /* 0x040fe20000001828 */
[----:B------:R-:W3:Y:S05]  /*4e80*/  LDSM.16.MT88.4 R16, [R110+0x7800] ;  /* 0x007800006e10783b */ /* 0x000eea0000004200 */
[C---:B--2---:R-:W-:Y:S06]  /*4e90*/  HMMA.16816.F32 R44, R4.reuse, R12, R44 ;  /* 0x0000000c042c723c */ /* 0x044fec000000182c */
[C---:B------:R-:W-:Y:S01]  /*4ea0*/  HMMA.16816.F32 R48, R4.reuse, R14, R48 ;  /* 0x0000000e0430723c */ /* 0x040fe20000001830 */
[----:B------:R-:W2:Y:S05]  /*4eb0*/  LDSM.16.MT88.4 R12, [R108+0x7800] ;  /* 0x007800006c0c783b */ /* 0x000eaa0000004200 */
[C---:B---3--:R-:W-:Y:S06]  /*4ec0*/  HMMA.16816.F32 R52, R4.reuse, R16, R52 ;  /* 0x000000100434723c */ /* 0x048fec0000001834 */
        /* <DEDUP_REMOVED lines=9> */
[----:B------:R-:W-:Y:S01]  /*4f60*/  HMMA.16816.F32 R76, R4, R14, R76 ;  /* 0x0000000e044c723c */ /* 0x000fe2000000184c */
[----:B------:R-:W2:Y:S06]  /*4f70*/  LDSM.16.MT88.4 R12, [R108+0x6c00] ;  /* 0x006c00006c0c783b */ /* 0x000eac0000004200 */
[----:B------:R-:W-:-:S02]  /*4f80*/  F2FP.F16.F32.PACK_AB R4, R35, R30 ;  /* 0x0000001e2304723e */ /* 0x000fc400000000ff */
[----:B------:R-:W-:Y:S02]  /*4f90*/  F2FP.F16.F32.PACK_AB R5, R84, R85 ;  /* 0x000000555405723e */ /* 0x000fe400000000ff */
[----:B------:R-:W-:Y:S02]  /*4fa0*/  F2FP.F16.F32.PACK_AB R6, R135, R34 ;  /* 0x000000228706723e */ /* 0x000fe400000000ff */
[----:B-1----:R-:W-:-:S07]  /*4fb0*/  F2FP.F16.F32.PACK_AB R7, R88, R87 ;  /* 0x000000575807723e */ /* 0x002fce00000000ff */
[C---:B---3--:R-:W-:Y:S06]  /*4fc0*/  HMMA.16816.F32 R36, R4.reuse, R16, R36 ;  /* 0x000000100424723c */ /* 0x048fec0000001824 */
[C---:B------:R-:W-:Y:S01]  /*4fd0*/  HMMA.16816.F32 R40, R4.reuse, R18, R40 ;  /* 0x000000120428723c */ /* 0x040fe20000001828 */
[----:B------:R-:W1:Y:S05]  /*4fe0*/  LDSM.16.MT88.4 R16, [R110+0x8c00] ;  /* 0x008c00006e10783b */ /* 0x000e6a0000004200 */
[C---:B------:R-:W-:Y:S06]  /*4ff0*/  HMMA.16816.F32 R60, R4.reuse, R20, R60 ;  /* 0x00000014043c723c */ /* 0x040fec000000183c */
[----:B------:R-:W-:Y:S01]  /*5000*/  HMMA.16816.F32 R52, R4, R24, R52 ;  /* 0x000000180434723c */ /* 0x000fe20000001834 */
[----:B------:R-:W-:-:S04]  /*5010*/  FADD.FTZ R21, R31, R86 ;  /* 0x000000561f157221 */ /* 0x000fc80000010000 */
[----:B------:R-:W-:Y:S01]  /*5020*/  FADD.FTZ R21, R0, R21 ;  /* 0x0000001500157221 */ /* 0x000fe20000010000 */
[----:B--2---:R-:W-:Y:S03]  /*5030*/  HMMA.16816.F32 R44, R4, R12, R44 ;  /* 0x0000000c042c723c */ /* 0x004fe6000000182c */
[----:B------:R-:W-:-:S03]  /*5040*/  FADD.FTZ R0, R102, R21 ;  /* 0x0000001566007221 */ /* 0x000fc60000010000 */
[----:B------:R-:W-:Y:S01]  /*5050*/  HMMA.16816.F32 R48, R4, R14, R48 ;  /* 0x0000000e0430723c */ /* 0x000fe20000001830 */
[----:B------:R-:W2:Y:S01]  /*5060*/  LDSM.16.MT88.4 R12, [R108+0x8c00] ;  /* 0x008c00006c0c783b */ /* 0x000ea20000004200 */
[----:B------:R-:W-:-:S04]  /*5070*/  FADD.FTZ R0, R105, R0 ;  /* 0x0000000069007221 */ /* 0x000fc80000010000 */
[----:B------:R-:W-:Y:S01]  /*5080*/  FADD.FTZ R29, R29, R0 ;  /* 0x000000001d1d7221 */ /* 0x000fe20000010000 */
[C---:B------:R-:W-:Y:S01]  /*5090*/  HMMA.16816.F32 R56, R4.reuse, R26, R56 ;  /* 0x0000001a0438723c */ /* 0x040fe20000001838 */
[-C--:B------:R-:W-:Y:S02]  /*50a0*/  MOV R0, R10.reuse ;  /* 0x0000000a00007202 */ /* 0x080fe40000000f00 */
[----:B------:R-:W-:Y:S01]  /*50b0*/  FADD.FTZ R100, R100, R29 ;  /* 0x0000001d64647221 */ /* 0x000fe20000010000 */
[----:B------:R-:W-:Y:S02]  /*50c0*/  @P0 MOV R0, R10 ;  /* 0x0000000a00000202 */ /* 0x000fe40000000f00 */
[----:B------:R-:W-:Y:S01]  /*50d0*/  HMMA.16816.F32 R64, R4, R22, R64 ;  /* 0x000000160440723c */ /* 0x000fe20000001840 */
[----:B------:R-:W-:-:S04]  /*50e0*/  FADD.FTZ R85, R85, R100 ;  /* 0x0000006455557221 */ /* 0x000fc80000010000 */
[----:B------:R-:W-:Y:S01]  /*50f0*/  FADD.FTZ R84, R84, R85 ;  /* 0x0000005554547221 */ /* 0x000fe20000010000 */
[----:B-1----:R-:W-:Y:S03]  /*5100*/  HMMA.16816.F32 R68, R4, R16, R68 ;  /* 0x000000100444723c */ /* 0x002fe60000001844 */
[----:B------:R-:W-:-:S03]  /*5110*/  FADD.FTZ R87, R87, R84 ;  /* 0x0000005457577221 */ /* 0x000fc60000010000 */
[----:B------:R-:W-:Y:S01]  /*5120*/  HMMA.16816.F32 R72, R4, R18, R72 ;  /* 0x000000120448723c */ /* 0x000fe20000001848 */
[----:B------:R-:W-:Y:S01]  /*5130*/  FADD.FTZ R17, R33, R92 ;  /* 0x0000005c21117221 */ /* 0x000fe20000010000 */
[----:B------:R-:W-:-:S03]  /*5140*/  FADD.FTZ R138, R88, R87 ;  /* 0x00000057588a7221 */ /* 0x000fc60000010000 */
[----:B------:R-:W-:-:S04]  /*5150*/  FADD.FTZ R17, R32, R17 ;  /* 0x0000001120117221 */ /* 0x000fc80000010000 */
[----:B------:R-:W-:-:S04]  /*5160*/  FADD.FTZ R94, R94, R17 ;  /* 0x000000115e5e7221 */ /* 0x000fc80000010000 */
[----:B------:R-:W-:Y:S01]  /*5170*/  FADD.FTZ R103, R103, R94 ;  /* 0x0000005e67677221 */ /* 0x000fe20000010000 */
[----:B--2---:R-:W-:Y:S03]  /*5180*/  HMMA.16816.F32 R80, R4, R12, R80 ;  /* 0x0000000c0450723c */ /* 0x004fe60000001850 */
[----:B------:R-:W-:-:S04]  /*5190*/  FADD.FTZ R28, R28, R103 ;  /* 0x000000671c1c7221 */ /* 0x000fc80000010000 */
[----:B------:R-:W-:Y:S01]  /*51a0*/  FADD.FTZ R101, R101, R28 ;  /* 0x0000001c65657221 */ /* 0x000fe20000010000 */
[----:B------:R-:W-:Y:S03]  /*51b0*/  HMMA.16816.F32 R76, R4, R14, R76 ;  /* 0x0000000e044c723c */ /* 0x000fe6000000184c */
[----:B------:R-:W-:-:S04]  /*51c0*/  FADD.FTZ R30, R30, R101 ;  /* 0x000000651e1e7221 */ /* 0x000fc80000010000 */
[----:B------:R-:W-:-:S04]  /*51d0*/  FADD.FTZ R35, R35, R30 ;  /* 0x0000001e23237221 */ /* 0x000fc80000010000 */
[----:B------:R-:W-:-:S04]  /*51e0*/  FADD.FTZ R34, R34, R35 ;  /* 0x0000002322227221 */ /* 0x000fc80000010000 */
[----:B------:R-:W-:Y:S01]  /*51f0*/  FADD.FTZ R135, R135, R34 ;  /* 0x0000002287877221 */ /* 0x000fe20000010000 */
[----:B------:R-:W-:Y:S08]  /*5200*/  @P0 BRA `(.L_x_198) ;  /* 0x0000000000040947 */ /* 0x000ff00003800000 */
.L_x_196:
[----:B------:R-:W-:-:S07]  /*5210*/  IADD3 R134, R3, -0x1, RZ ;  /* 0xffffffff03867810 */ /* 0x000fce0007ffe0ff */
.L_x_198:
[----:B------:R-:W-:-:S13]  /*5220*/  ISETP.GE.AND P0, PT, R134, RZ, PT ;  /* 0x000000ff8600720c */ /* 0x000fda0003f06270 */
[----:B------:R-:W-:Y:S05]  /*5230*/  @!P0 BRA `(.L_x_199) ;  /* 0x0000001800c88947 */ /* 0x000fea0003800000 */
[C---:B------:R-:W-:Y:S01]  /*5240*/  IMAD.SHL.U32 R5, R8.reuse, 0x20, RZ ;  /* 0x0000002008057824 */ /* 0x040fe200078e00ff */
[C-C-:B------:R-:W-:Y:S01]  /*5250*/  SHF.L.U64.HI R130, R8.reuse, 0x5, R9.reuse ;  /* 0x0000000508827819 */ /* 0x140fe20000010209 */
[C---:B------:R-:W-:Y:S01]  /*5260*/  IMAD.SHL.U32 R131, R8.reuse, 0x40, RZ ;  /* 0x0000004008837824 */ /* 0x040fe200078e00ff */
[----:B------:R-:W-:Y:S01]  /*5270*/  SHF.L.U64.HI R127, R8, 0x6, R9 ;  /* 0x00000006087f7819 */ /* 0x000fe20000010209 */
[----:B------:R-:W-:Y:S01]  /*5280*/  IMAD.MOV.U32 R85, RZ, RZ, R2 ;  /* 0x000000ffff557224 */ /* 0x000fe200078e0002 */
[----:B------:R-:W-:Y:S01]  /*5290*/  MOV R3, R0 ;  /* 0x0000000000037202 */ /* 0x000fe20000000f00 */
[----:B------:R-:W-:Y:S01]  /*52a0*/  IMAD.MOV.U32 R122, RZ, RZ, R96 ;  /* 0x000000ffff7a7224 */ /* 0x000fe200078e0060 */
[C---:B------:R-:W-:Y:S01]  /*52b0*/  SHF.L.U64.HI R130, R5.reuse, 0x1, R130 ;  /* 0x0000000105827819 */ /* 0x040fe20000010282 */
[----:B------:R-:W-:Y:S01]  /*52c0*/  ULDC UR4, c[0x0][0x2ec] ;  /* 0x0000bb0000047ab9 */ /* 0x000fe20000000800 */
[----:B------:R-:W-:Y:S01]  /*52d0*/  SHF.L.U32 R132, R5, 0x1, RZ ;  /* 0x0000000105847819 */ /* 0x000fe200000006ff */
[----:B------:R-:W-:Y:S01]  /*52e0*/  ULDC.64 UR6, c[0x0][0x218] ;  /* 0x0000860000067ab9 */ /* 0x000fe20000000a00 */
[----:B------:R-:W-:Y:S01]  /*52f0*/  ULDC.64 UR10, c[0x0][0x220] ;  /* 0x00008800000a7ab9 */ /* 0x000fe20000000a00 */
[----:B------:R-:W-:Y:S01]  /*5300*/  ULDC.64 UR8, c[0x0][0x248] ;  /* 0x0000920000087ab9 */ /* 0x000fe20000000a00 */
[----:B------:R-:W-:Y:S05]  /*5310*/  BRA `(.L_x_200) ;  /* 0x00000000005c7947 */ /* 0x000fea0003800000 */
.L_x_202:
        /* <DEDUP_REMOVED lines=23> */
.L_x_200:
[----:B------:R-:W-:Y:S04]  /*5490*/  DEPBAR.LE SB0, 0x0 ;  /* 0x000080000000791a */ /* 0x000fe80000000000 */
[----:B------:R-:W-:Y:S01]  /*54a0*/  BAR.SYNC.DEFER_BLOCKING 0x0 ;  /* 0x0000000000007b1d */ /* 0x000fe20000010000 */
[----:B------:R-:W-:Y:S01]  /*54b0*/  SHF.R.S32.HI R84, RZ, 0x1f, R134 ;  /* 0x0000001fff547819 */ /* 0x000fe20000011486 */
[----:B------:R-:W-:Y:S02]  /*54c0*/  IMAD R0, R127, R134, RZ ;  /* 0x000000867f007224 */ /* 0x000fe400078e02ff */
[-C--:B------:R-:W-:Y:S04]  /*54d0*/  IMAD.WIDE.U32 R140, R134, R131.reuse, R122 ;  /* 0x00000083868c7225 */ /* 0x080fe800078e007a */
[----:B------:R-:W-:Y:S01]  /*54e0*/  IMAD R0, R84, R131, R0 ;  /* 0x0000008354007224 */ /* 0x000fe200078e0200 */
[----:B------:R-:W-:Y:S03]  /*54f0*/  LEA R142, P1, R140, UR10, 0x1 ;  /* 0x0000000a8c8e7c11 */ /* 0x000fe6000f8208ff */
        /* <DEDUP_REMOVED lines=14> */
[----:B------:R-:W-:Y:S04]  /*55e0*/  LDSM.16.M88.4 R88, [R113] ;  /* 0x000000007158783b */ /* 0x000fe80000000200 */
[----:B------:R-:W2:Y:S04]  /*55f0*/  LDSM.16.M88.4 R92, [R112+0x3000] ;  /* 0x00300000705c783b */ /* 0x000ea80000000200 */
[----:B------:R-:W3:Y:S04]  /*5600*/  LDSM.16.M88.4 R96, [R112+0x3400] ;  /* 0x003400007060783b */ /* 0x000ee80000000200 */
[----:B------:R-:W4:Y:S04]  /*5610*/  LDSM.16.M88.4 R100, [R112+0x3800] ;  /* 0x003800007064783b */ /* 0x000f280000000200 */
[----:B------:R-:W5:Y:S04]  /*5620*/  LDSM.16.M88.4 R104, [R112+0x3c00] ;  /* 0x003c00007068783b */ /* 0x000f680000000200 */
[----:B------:R-:W0:Y:S01]  /*5630*/  LDGDEPBAR ;  /* 0x00000000000079af */ /* 0x000e220000000000 */
[C---:B--2---:R-:W-:Y:S06]  /*5640*/  HMMA.16816.F32 R4, R88.reuse, R92, RZ ;  /* 0x0000005c5804723c */ /* 0x044fec00000018ff */
[C---:B------:R-:W-:Y:S01]  /*5650*/  HMMA.16816.F32 R8, R88.reuse, R94, RZ ;  /* 0x0000005e5808723c */ /* 0x040fe200000018ff */
[----:B------:R-:W-:Y:S05]  /*5660*/  LDSM.16.M88.4 R92, [R111] ;  /* 0x000000006f5c783b */ /* 0x000fea0000000200 */
[C---:B---3--:R-:W-:Y:S06]  /*5670*/  HMMA.16816.F32 R12, R88.reuse, R96, RZ ;  /* 0x00000060580c723c */ /* 0x048fec00000018ff */
[C---:B------:R-:W-:Y:S06]  /*5680*/  HMMA.16816.F32 R16, R88.reuse, R98, RZ ;  /* 0x000000625810723c */ /* 0x040fec00000018ff */
[C---:B----4-:R-:W-:Y:S06]  /*5690*/  HMMA.16816.F32 R20, R88.reuse, R100, RZ ;  /* 0x000000645814723c */ /* 0x050fec00000018ff */
[C---:B------:R-:W-:Y:S06]  /*56a0*/  HMMA.16816.F32 R24, R88.reuse, R102, RZ ;  /* 0x000000665818723c */ /* 0x040fec00000018ff */
[C---:B-----5:R-:W-:Y:S06]  /*56b0*/  HMMA.16816.F32 R28, R88.reuse, R104, RZ ;  /* 0x00000068581c723c */ /* 0x060fec00000018ff */
[----:B------:R-:W-:Y:S01]  /*56c0*/  HMMA.16816.F32 R32, R88, R106, RZ ;  /* 0x0000006a5820723c */ /* 0x000fe200000018ff */
[----:B------:R-:W2:Y:S05]  /*56d0*/  LDSM.16.M88.4 R88, [R109+0x3000] ;  /* 0x003000006d58783b */ /* 0x000eaa0000000200 */
[C---:B--2---:R-:W-:Y:S06]  /*56e0*/  HMMA.16816.F32 R4, R92.reuse, R88, R4 ;  /* 0x000000585c04723c */ /* 0x044fec0000001804 */
[C---:B------:R-:W-:Y:S01]  /*56f0*/  HMMA.16816.F32 R8, R92.reuse, R90, R8 ;  /* 0x0000005a5c08723c */ /* 0x040fe20000001808 */
        /* <DEDUP_REMOVED lines=8> */
[----:B------:R-:W-:Y:S01]  /*5780*/  HMMA.16816.F32 R32, R92, R90, R32 ;  /* 0x0000005a5c20723c */ /* 0x000fe20000001820 */
[----:B------:R-:W-:Y:S04]  /*5790*/  LDSM.16.M88.4 R88, [R113+0x1000] ;  /* 0x001000007158783b */ /* 0x000fe80000000200 */
[----:B------:R-:W2:Y:S02]  /*57a0*/  LDSM.16.M88.4 R92, [R112+0x4000] ;  /* 0x00400000705c783b */ /* 0x000ea40000000200 */
        /* <DEDUP_REMOVED lines=41> */
[----:B------:R-:W2:Y:S11]  /*5a40*/  LDSM.16.M88.4 R92, [R109+0x5400] ;  /* 0x005400006d5c783b */ /* 0x000eb60000000200 */
[----:B------:R-:W-:Y:S06]  /*5a50*/  @!UPT UIADD3 URZ, URZ, URZ, URZ ;  /* 0x0000003f3f3ff290 */ /* 0x000fec000fffe03f */
        /* <DEDUP_REMOVED lines=22> */
[----:B------:R-:W2:Y:S01]  /*5bc0*/  LDSM.16.M88.4 R92, [R109+0x5c00] ;  /* 0x005c00006d5c783b */ /* 0x000ea20000000200 */
[----:B------:R-:W-:Y:S04]  /*5bd0*/  DEPBAR.LE SB0, 0x0 ;  /* 0x000080000000791a */ /* 0x000fe80000000000 */
[----:B------:R-:W-:Y:S11]  /*5be0*/  BAR.SYNC.DEFER_BLOCKING 0x0 ;  /* 0x0000000000007b1d */ /* 0x000ff60000010000 */
[----:B------:R-:W-:Y:S01]  /*5bf0*/  @!UPT UIADD3 URZ, URZ, URZ, URZ ;  /* 0x0000003f3f3ff290 */ /* 0x000fe2000fffe03f */
        /* <DEDUP_REMOVED lines=9> */
[----:B------:R-:W-:Y:S11]  /*5c90*/  HMMA.16816.F32 R32, R88, R94, R32 ;  /* 0x0000005e5820723c */ /* 0x000ff60000001820 */
[----:B------:R-:W-:Y:S07]  /*5ca0*/  @!UPT UIADD3 URZ, URZ, URZ, URZ ;  /* 0x0000003f3f3ff290 */ /* 0x000fee000fffe03f */
[----:B------:R-:W-:Y:S02]  /*5cb0*/  FMNMX.FTZ R84, R28, R141, !PT ;  /* 0x0000008d1c547209 */ /* 0x000fe40007810000 */
[----:B------:R-:W-:Y:S02]  /*5cc0*/  FMNMX.FTZ R0, R30, R139, !PT ;  /* 0x0000008b1e007209 */ /* 0x000fe40007810000 */
[----:B------:R-:W-:Y:S02]  /*5cd0*/  FMNMX.FTZ R139, R29, R84, !PT ;  /* 0x000000541d8b7209 */ /* 0x000fe40007810000 */
[----:B------:R-:W-:Y:S02]  /*5ce0*/  FMNMX.FTZ R87, R31, R0, !PT ;  /* 0x000000001f577209 */ /* 0x000fe40007810000 */
[----:B------:R-:W-:Y:S02]  /*5cf0*/  FMNMX.FTZ R0, R32, R139, !PT ;  /* 0x0000008b20007209 */ /* 0x000fe40007810000 */
[----:B------:R-:W-:Y:S02]  /*5d00*/  FMNMX.FTZ R2, R34, R87, !PT ;  /* 0x0000005722027209 */ /* 0x000fe40007810000 */
[----:B------:R-:W-:Y:S01]  /*5d10*/  FMNMX.FTZ R139, R33, R0, !PT ;  /* 0x00000000218b7209 */ /* 0x000fe20007810000 */
[----:B-1----:R-:W-:Y:S06]  /*5d20*/  @P0 BRA `(.L_x_202) ;  /* 0xfffffff4007c0947 */ /* 0x002fec000383ffff */
.L_x_201:
[----:B-1----:R-:W1:Y:S01]  /*5d30*/  SHFL.BFLY PT, R88, R139, 0x2, 0x1f ;  /* 0x0c401f008b587f89 */ /* 0x002e6200000e0000 */
[----:B------:R-:W-:Y:S02]  /*5d40*/  FMNMX.FTZ R89, R35, R2, !PT ;  /* 0x0000000223597209 */ /* 0x000fe40007810000 */
[----:B------:R-:W-:Y:S05]  /*5d50*/  IADD3 R134, R134, -0x1, RZ ;  /* 0xffffffff86867810 */ /* 0x000fea0007ffe0ff */
[----:B------:R-:W-:Y:S08]  /*5d60*/  LDSM.16.MT88.4 R96, [R110+0x6000] ;  /* 0x006000006e60783b */ /* 0x000ff00000004200 */
[----:B------:R-:W2:Y:S01]  /*5d70*/  SHFL.BFLY PT, R2, R89, 0x2, 0x1f ;  /* 0x0c401f0059027f89 */ /* 0x000ea200000e0000 */
        /* <DEDUP_REMOVED lines=11> */
[----:B------:R-:W-:Y:S01]  /*5e30*/  FFMA.FTZ R88, R9, UR4, -R107 ;  /* 0x0000000409587c23 */ /* 0x000fe2000801086b */
        /* <DEDUP_REMOVED lines=47> */
[C---:B------:R-:W-:Y:S03]  /*6130*/  FMUL.FTZ R56, R84.reuse, R56 ;  /* 0x0000003854387220 */ /* 0x040fe60000410000 */
[----:B------:R-:W1:Y:S01]  /*6140*/  MUFU.EX2 R88, R88 ;  /* 0x0000005800587308 */ /* 0x000e620000000800 */
[C---:B------:R-:W-:Y:S01]  /*6150*/  FMUL.FTZ R57, R84.reuse, R57 ;  /* 0x0000003954397220 */ /* 0x040fe20000410000 */
[C---:B------:R-:W-:Y:S01]  /*6160*/  FMUL.FTZ R58, R3.reuse, R58 ;  /* 0x0000003a033a7220 */ /* 0x040fe20000410000 */
[C---:B------:R-:W-:Y:S01]  /*6170*/  FMUL.FTZ R59, R3.reuse, R59 ;  /* 0x0000003b033b7220 */ /* 0x040fe20000410000 */
[C---:B------:R-:W-:Y:S01]  /*6180*/  FMUL.FTZ R60, R84.reuse, R60 ;  /* 0x0000003c543c7220 */ /* 0x040fe20000410000 */
[C---:B------:R-:W-:Y:S01]  /*6190*/  FMUL.FTZ R61, R84.reuse, R61 ;  /* 0x0000003d543d7220 */ /* 0x040fe20000410000 */
[C---:B------:R-:W-:Y:S01]  /*61a0*/  FMUL.FTZ R62, R3.reuse, R62 ;  /* 0x0000003e033e7220 */ /* 0x040fe20000410000 */
[C---:B------:R-:W-:Y:S03]  /*61b0*/  FMUL.FTZ R63, R3.reuse, R63 ;  /* 0x0000003f033f7220 */ /* 0x040fe60000410000 */
[----:B------:R-:W2:Y:S01]  /*61c0*/  MUFU.EX2 R139, R139 ;  /* 0x0000008b008b7308 */ /* 0x000ea20000000800 */
[C---:B------:R-:W-:Y:S01]  /*61d0*/  FMUL.FTZ R64, R84.reuse, R64 ;  /* 0x0000004054407220 */ /* 0x040fe20000410000 */
[C---:B------:R-:W-:Y:S01]  /*61e0*/  FMUL.FTZ R65, R84.reuse, R65 ;  /* 0x0000004154417220 */ /* 0x040fe20000410000 */
[C---:B------:R-:W-:Y:S01]  /*61f0*/  FMUL.FTZ R66, R3.reuse, R66 ;  /* 0x0000004203427220 */ /* 0x040fe20000410000 */
[C---:B------:R-:W-:Y:S01]  /*6200*/  FMUL.FTZ R67, R3.reuse, R67 ;  /* 0x0000004303437220 */ /* 0x040fe20000410000 */
[C---:B------:R-:W-:Y:S01]  /*6210*/  FMUL.FTZ R68, R84.reuse, R68 ;  /* 0x0000004454447220 */ /* 0x040fe20000410000 */
[----:B------:R-:W-:Y:S01]  /*6220*/  FMUL.FTZ R69, R84, R69 ;  /* 0x0000004554457220 */ /* 0x000fe20000410000 */
[C---:B------:R-:W-:Y:S03]  /*6230*/  FMUL.FTZ R70, R3.reuse, R70 ;  /* 0x0000004603467220 */ /* 0x040fe60000410000 */
[----:B------:R-:W3:Y:S01]  /*6240*/  MUFU.EX2 R102, R102 ;  /* 0x0000006600667308 */ /* 0x000ee20000000800 */
[----:B-1----:R-:W-:Y:S01]  /*6250*/  F2FP.F16.F32.PACK_AB R94, R88, R91 ;  /* 0x0000005b585e723e */ /* 0x002fe200000000ff */
[C---:B------:R-:W-:Y:S01]  /*6260*/  FMUL.FTZ R71, R3.reuse, R71 ;  /* 0x0000004703477220 */ /* 0x040fe20000410000 */
[C---:B------:R-:W-:Y:S01]  /*6270*/  FMUL.FTZ R72, R84.reuse, R72 ;  /* 0x0000004854487220 */ /* 0x040fe20000410000 */
[C---:B------:R-:W-:Y:S01]  /*6280*/  FMUL.FTZ R73, R84.reuse, R73 ;  /* 0x0000004954497220 */ /* 0x040fe20000410000 */
[C---:B------:R-:W-:Y:S01]  /*6290*/  FMUL.FTZ R74, R3.reuse, R74 ;  /* 0x0000004a034a7220 */ /* 0x040fe20000410000 */
[----:B------:R-:W-:Y:S01]  /*62a0*/  FMUL.FTZ R75, R3, R75 ;  /* 0x0000004b034b7220 */ /* 0x000fe20000410000 */
[C---:B------:R-:W-:Y:S03]  /*62b0*/  FMUL.FTZ R12, R84.reuse, R80 ;  /* 0x00000050540c7220 */ /* 0x040fe60000410000 */
[----:B------:R-:W-:Y:S01]  /*62c0*/  MUFU.EX2 R10, R10 ;  /* 0x0000000a000a7308 */ /* 0x000fe20000000800 */
[----:B--2---:R-:W-:Y:S01]  /*62d0*/  F2FP.F16.F32.PACK_AB R92, R101, R139 ;  /* 0x0000008b655c723e */ /* 0x004fe200000000ff */
[C---:B------:R-:W-:Y:S01]  /*62e0*/  FMUL.FTZ R13, R84.reuse, R81 ;  /* 0x00000051540d7220 */ /* 0x040fe20000410000 */
[C---:B------:R-:W-:Y:S01]  /*62f0*/  FMUL.FTZ R14, R3.reuse, R82 ;  /* 0x00000052030e7220 */ /* 0x040fe20000410000 */
[C---:B------:R-:W-:Y:S01]  /*6300*/  FMUL.FTZ R15, R3.reuse, R83 ;  /* 0x00000053030f7220 */ /* 0x040fe20000410000 */
[C---:B------:R-:W-:Y:S01]  /*6310*/  FMUL.FTZ R76, R84.reuse, R76 ;  /* 0x0000004c544c7220 */ /* 0x040fe20000410000 */
[----:B------:R-:W-:Y:S01]  /*6320*/  FMUL.FTZ R77, R84, R77 ;  /* 0x0000004d544d7220 */ /* 0x000fe20000410000 */
[C---:B------:R-:W-:Y:S03]  /*6330*/  FMUL.FTZ R78, R3.reuse, R78 ;  /* 0x0000004e034e7220 */ /* 0x040fe60000410000 */
[----:B------:R-:W1:Y:S01]  /*6340*/  MUFU.EX2 R9, R9 ;  /* 0x0000000900097308 */ /* 0x000e620000000800 */
[----:B---3--:R-:W-:Y:S01]  /*6350*/  F2FP.F16.F32.PACK_AB R93, R90, R102 ;  /* 0x000000665a5d723e */ /* 0x008fe200000000ff */
[----:B------:R-:W-:Y:S01]  /*6360*/  FMUL.FTZ R79, R3, R79 ;  /* 0x0000004f034f7220 */ /* 0x000fe20000410000 */
[----:B------:R-:W-:Y:S01]  /*6370*/  LDSM.16.MT88.4 R80, [R110+0x6400] ;  /* 0x006400006e50783b */ /* 0x000fe20000004200 */
[--C-:B------:R-:W-:Y:S01]  /*6380*/  FFMA.FTZ R146, R29, UR4, -R107.reuse ;  /* 0x000000041d927c23 */ /* 0x100fe2000801086b */
[----:B------:R-:W-:Y:S01]  /*6390*/  FFMA.FTZ R141, R33, UR4, -R107 ;  /* 0x00000004218d7c23 */ /* 0x000fe2000801086b */
[--C-:B------:R-:W-:Y:S01]  /*63a0*/  FFMA.FTZ R33, R23, UR4, -R100.reuse ;  /* 0x0000000417217c23 */ /* 0x100fe20008010864 */
[----:B------:R-:W-:Y:S03]  /*63b0*/  FFMA.FTZ R139, R84, R135, R139 ;  /* 0x00000087548b7223 */ /* 0x000fe6000001008b */
[----:B------:R-:W-:Y:S01]  /*63c0*/  MUFU.EX2 R104, R104 ;  /* 0x0000006800687308 */ /* 0x000fe20000000800 */
[----:B------:R-:W-:Y:S01]  /*63d0*/  FFMA.FTZ R135, R27, UR4, -R100 ;  /* 0x000000041b877c23 */ /* 0x000fe20008010864 */
[----:B------:R-:W-:Y:S01]  /*63e0*/  FFMA.FTZ R145, R28, UR4, -R107 ;  /* 0x000000041c917c23 */ /* 0x000fe2000801086b */
[----:B------:R-:W-:Y:S01]  /*63f0*/  LDSM.16.MT88.4 R24, [R108+0x6800] ;  /* 0x006800006c18783b */ /* 0x000fe20000004200 */
[----:B------:R-:W-:Y:S01]  /*6400*/  FADD.FTZ R28, R101, R139 ;  /* 0x0000008b651c7221 */ /* 0x000fe20000010000 */
[----:B------:R-:W-:Y:S01]  /*6410*/  FFMA.FTZ R102, R3, R138, R102 ;  /* 0x0000008a03667223 */ /* 0x000fe20000010066 */
[--C-:B------:R-:W-:Y:S01]  /*6420*/  FFMA.FTZ R143, R32, UR4, -R107.reuse ;  /* 0x00000004208f7c23 */ /* 0x100fe2000801086b */
[----:B------:R-:W-:Y:S03]  /*6430*/  MOV R3, R0 ;  /* 0x0000000000037202 */ /* 0x000fe60000000f00 */
[----:B------:R-:W2:Y:S01]  /*6440*/  MUFU.EX2 R105, R105 ;  /* 0x0000006900697308 */ /* 0x000ea20000000800 */
[----:B-1----:R-:W-:Y:S01]  /*6450*/  F2FP.F16.F32.PACK_AB R95, R9, R10 ;  /* 0x0000000a095f723e */ /* 0x002fe200000000ff */
[----:B------:R-:W-:Y:S01]  /*6460*/  FADD.FTZ R91, R91, R28 ;  /* 0x0000001c5b5b7221 */ /* 0x000fe20000010000 */
[----:B------:R-:W-:Y:S05]  /*6470*/  MOV R85, R2 ;  /* 0x0000000200557202 */ /* 0x000fea0000000f00 */
[C---:B------:R-:W-:Y:S02]  /*6480*/  HMMA.16816.F32 R36, R92.reuse, R96, R36 ;  /* 0x000000605c24723c */ /* 0x040fe40000001824 */
[----:B------:R-:W-:Y:S04]  /*6490*/  MUFU.EX2 R106, R106 ;  /* 0x0000006a006a7308 */ /* 0x000fe80000000800 */
[C---:B------:R-:W-:Y:S01]  /*64a0*/  HMMA.16816.F32 R40, R92.reuse, R98, R40 ;  /* 0x000000625c28723c */ /* 0x040fe20000001828 */
[----:B------:R-:W1:Y:S05]  /*64b0*/  LDSM.16.MT88.4 R96, [R108+0x6000] ;  /* 0x006000006c60783b */ /* 0x000e6a0000004200 */
[----:B------:R-:W3:Y:S01]  /*64c0*/  MUFU.EX2 R11, R11 ;  /* 0x0000000b000b7308 */ /* 0x000ee20000000800 */
[----:B--2---:R-:W-:Y:S09]  /*64d0*/  F2FP.F16.F32.PACK_AB R16, R105, R104 ;  /* 0x000000686910723e */ /* 0x004ff200000000ff */
[----:B------:R-:W-:Y:S10]  /*64e0*/  MUFU.EX2 R103, R103 ;  /* 0x0000006700677308 */ /* 0x000ff40000000800 */
[----:B------:R-:W-:Y:S10]  /*64f0*/  MUFU.EX2 R140, R140 ;  /* 0x0000008c008c7308 */ /* 0x000ff40000000800 */
[----:B------:R-:W-:Y:S10]  /*6500*/  MUFU.EX2 R142, R142 ;  /* 0x0000008e008e7308 */ /* 0x000ff40000000800 */
[----:B------:R-:W-:Y:S01]  /*6510*/  MUFU.EX2 R33, R33 ;  /* 0x0000002100217308 */ /* 0x000fe20000000800 */
[C---:B-1----:R-:W-:Y:S09]  /*6520*/  HMMA.16816.F32 R44, R92.reuse, R96, R44 ;  /* 0x000000605c2c723c */ /* 0x042ff2000000182c */
[----:B------:R-:W-:Y:S01]  /*6530*/  MUFU.EX2 R144, R144 ;  /* 0x0000009000907308 */ /* 0x000fe20000000800 */
[C---:B------:R-:W-:Y:S01]  /*6540*/  HMMA.16816.F32 R48, R92.reuse, R98, R48 ;  /* 0x000000625c30723c */ /* 0x040fe20000001830 */
[----:B------:R-:W1:Y:S08]  /*6550*/  LDSM.16.MT88.4 R96, [R110+0x7000] ;  /* 0x007000006e60783b */ /* 0x000e700000004200 */
[----:B------:R-:W-:Y:S10]  /*6560*/  MUFU.EX2 R148, R148 ;  /* 0x0000009400947308 */ /* 0x000ff40000000800 */
[----:B------:R-:W-:Y:S10]  /*6570*/  MUFU.EX2 R135, R135 ;  /* 0x0000008700877308 */ /* 0x000ff40000000800 */
[----:B------:R-:W-:Y:S10]  /*6580*/  MUFU.EX2 R145, R145 ;  /* 0x0000009100917308 */ /* 0x000ff40000000800 */
[----:B------:R-:W-:Y:S10]  /*6590*/  MUFU.EX2 R146, R146 ;  /* 0x0000009200927308 */ /* 0x000ff40000000800 */
[----:B------:R-:W-:Y:S01]  /*65a0*/  MUFU.EX2 R143, R143 ;  /* 0x0000008f008f7308 */ /* 0x000fe20000000800 */
        /* <DEDUP_REMOVED lines=10> */
[----:B------:R-:W-:Y:S07]  /*6650*/  HMMA.16816.F32 R76, R92, R98, R76 ;  /* 0x000000625c4c723c */ /* 0x000fee000000184c */
[--C-:B------:R-:W-:Y:S01]  /*6660*/  FFMA.FTZ R92, R17, UR4, -R107.reuse ;  /* 0x00000004115c7c23 */ /* 0x100fe2000801086b */
[--C-:B------:R-:W-:Y:S03]  /*6670*/  FFMA.FTZ R93, R18, UR4, -R100.reuse ;  /* 0x00000004125d7c23 */ /* 0x100fe60008010864 */
[--C-:B------:R-:W-:Y:S01]  /*6680*/  FFMA.FTZ R94, R19, UR4, -R100.reuse ;  /* 0x00000004135e7c23 */ /* 0x100fe20008010864 */
[----:B---3--:R-:W-:Y:S01]  /*6690*/  F2FP.F16.F32.PACK_AB R17, R11, R106 ;  /* 0x0000006a0b11723e */ /* 0x008fe200000000ff */
[----:B------:R-:W1:Y:S01]  /*66a0*/  MUFU.EX2 R92, R92 ;  /* 0x0000005c005c7308 */ /* 0x000e620000000800 */
[----:B------:R-:W-:Y:S02]  /*66b0*/  FFMA.FTZ R95, R21, UR4, -R107 ;  /* 0x00000004155f7c23 */ /* 0x000fe4000801086b */
[----:B------:R-:W-:Y:S07]  /*66c0*/  LDSM.16.MT88.4 R20, [R110+0x6800] ;  /* 0x006800006e14783b */ /* 0x000fee0000004200 */
[----:B------:R-:W-:Y:S10]  /*66d0*/  MUFU.EX2 R93, R93 ;  /* 0x0000005d005d7308 */ /* 0x000ff40000000800 */
[----:B------:R-:W2:Y:S01]  /*66e0*/  MUFU.EX2 R94, R94 ;  /* 0x0000005e005e7308 */ /* 0x000ea20000000800 */
[----:B-1----:R-:W-:Y:S09]  /*66f0*/  F2FP.F16.F32.PACK_AB R18, R92, R103 ;  /* 0x000000675c12723e */ /* 0x002ff200000000ff */
[----:B------:R-:W1:Y:S10]  /*6700*/  MUFU.EX2 R95, R95 ;  /* 0x0000005f005f7308 */ /* 0x000e740000000800 */
[----:B------:R-:W3:Y:S01]  /*6710*/  MUFU.EX2 R107, R147 ;  /* 0x00000093006b7308 */ /* 0x000ee20000000800 */
[----:B--2---:R-:W-:Y:S07]  /*6720*/  F2FP.F16.F32.PACK_AB R19, R94, R93 ;  /* 0x0000005d5e13723e */ /* 0x004fee00000000ff */
[C---:B------:R-:W-:Y:S06]  /*6730*/  HMMA.16816.F32 R36, R16.reuse, R80, R36 ;  /* 0x000000501024723c */ /* 0x040fec0000001824 */
        /* <DEDUP_REMOVED lines=15> */
[----:B------:R-:W-:Y:S05]  /*6830*/  HMMA.16816.F32 R76, R16, R82, R76 ;  /* 0x00000052104c723c */ /* 0x000fea000000184c */
[--C-:B------:R-:W-:Y:S01]  /*6840*/  FFMA.FTZ R81, R31, UR4, -R100.reuse ;  /* 0x000000041f517c23 */ /* 0x100fe20008010864 */
[--C-:B------:R-:W-:Y:S01]  /*6850*/  FFMA.FTZ R80, R34, UR4, -R100.reuse ;  /* 0x0000000422507c23 */ /* 0x100fe20008010864 */
[----:B-1----:R-:W-:Y:S01]  /*6860*/  F2FP.F16.F32.PACK_AB R16, R95, R140 ;  /* 0x0000008c5f10723e */ /* 0x002fe200000000ff */
[----:B------:R-:W-:Y:S01]  /*6870*/  FFMA.FTZ R82, R30, UR4, -R100 ;  /* 0x000000041e527c23 */ /* 0x000fe20008010864 */
[----:B------:R-:W-:Y:S01]  /*6880*/  MUFU.EX2 R34, R81 ;  /* 0x0000005100227308 */ /* 0x000fe20000000800 */
[----:B------:R-:W-:Y:S01]  /*6890*/  LDSM.16.MT88.4 R28, [R110+0x6c00] ;  /* 0x006c00006e1c783b */ /* 0x000fe20000004200 */
[----:B------:R-:W-:Y:S01]  /*68a0*/  F2FP.F16.F32.PACK_AB R17, R33, R142 ;  /* 0x0000008e2111723e */ /* 0x000fe200000000ff */
[----:B------:R-:W-:Y:S01]  /*68b0*/  FADD.FTZ R83, R90, R102 ;  /* 0x000000665a537221 */ /* 0x000fe20000010000 */
[----:B---3--:R-:W-:Y:S01]  /*68c0*/  F2FP.F16.F32.PACK_AB R18, R144, R107 ;  /* 0x0000006b9012723e */ /* 0x008fe200000000ff */
[----:B------:R-:W-:Y:S01]  /*68d0*/  FFMA.FTZ R100, R35, UR4, -R100 ;  /* 0x0000000423647c23 */ /* 0x000fe20008010864 */
[----:B------:R-:W-:Y:S01]  /*68e0*/  F2FP.F16.F32.PACK_AB R19, R135, R148 ;  /* 0x000000948713723e */ /* 0x000fe200000000ff */
[----:B------:R-:W-:Y:S01]  /*68f0*/  FADD.FTZ R10, R10, R83 ;  /* 0x000000530a0a7221 */ /* 0x000fe20000010000 */
[----:B------:R-:W-:Y:S02]  /*6900*/  FADD.FTZ R83, R88, R91 ;  /* 0x0000005b58537221 */ /* 0x000fe40000010000 */
[----:B------:R-:W1:Y:S01]  /*6910*/  MUFU.EX2 R101, R82 ;  /* 0x0000005200657308 */ /* 0x000e620000000800 */
[----:B------:R-:W-:Y:S01]  /*6920*/  FADD.FTZ R9, R9, R10 ;  /* 0x0000000a09097221 */ /* 0x000fe20000010000 */
[----:B------:R-:W-:Y:S01]  /*6930*/  FADD.FTZ R10, R104, R83 ;  /* 0x00000053680a7221 */ /* 0x000fe20000010000 */
[C---:B------:R-:W-:Y:S03]  /*6940*/  HMMA.16816.F32 R36, R16.reuse, R20, R36 ;  /* 0x000000141024723c */ /* 0x040fe60000001824 */
[----:B------:R-:W-:Y:S04]  /*6950*/  FADD.FTZ R106, R106, R9 ;  /* 0x000000096a6a7221 */ /* 0x000fe80000010000 */
[----:B------:R2:W-:Y:S01]  /*6960*/  MUFU.EX2 R90, R80 ;  /* 0x00000050005a7308 */ /* 0x0005e20000000800 */
[----:B------:R-:W-:Y:S01]  /*6970*/  FADD.FTZ R10, R105, R10 ;  /* 0x0000000a690a7221 */ /* 0x000fe20000010000 */
[C---:B------:R-:W-:Y:S01]  /*6980*/  HMMA.16816.F32 R40, R16.reuse, R22, R40 ;  /* 0x000000161028723c */ /* 0x040fe20000001828 */
[----:B------:R-:W3:Y:S02]  /*6990*/  LDSM.16.MT88.4 R20, [R110+0x7800] ;  /* 0x007800006e14783b */ /* 0x000ee40000004200 */
[----:B------:R-:W-:Y:S03]  /*69a0*/  FADD.FTZ R106, R11, R106 ;  /* 0x0000006a0b6a7221 */ /* 0x000fe60000010000 */
[C---:B------:R-:W-:Y:S02]  /*69b0*/  HMMA.16816.F32 R44, R16.reuse, R24, R44 ;  /* 0x00000018102c723c */ /* 0x040fe4000000182c */
[----:B------:R-:W4:Y:S03]  /*69c0*/  MUFU.EX2 R102, R141 ;  /* 0x0000008d00667308 */ /* 0x000f260000000800 */
[----:B------:R-:W-:Y:S01]  /*69d0*/  FADD.FTZ R103, R103, R10 ;  /* 0x0000000a67677221 */ /* 0x000fe20000010000 */
[C---:B------:R-:W-:Y:S01]  /*69e0*/  HMMA.16816.F32 R48, R16.reuse, R26, R48 ;  /* 0x0000001a1030723c */ /* 0x040fe20000001830 */
[----:B------:R-:W5:Y:S05]  /*69f0*/  LDSM.16.MT88.4 R24, [R108+0x7800] ;  /* 0x007800006c18783b */ /* 0x000f6a0000004200 */
[----:B------:R-:W4:Y:S01]  /*6a00*/  MUFU.EX2 R91, R100 ;  /* 0x00000064005b7308 */ /* 0x000f220000000800 */
[----:B------:R-:W-:Y:S01]  /*6a10*/  FADD.FTZ R9, R93, R106 ;  /* 0x0000006a5d097221 */ /* 0x000fe20000010000 */
[----:B------:R-:W-:Y:S01]  /*6a20*/  FADD.FTZ R103, R92, R103 ;  /* 0x000000675c677221 */ /* 0x000fe20000010000 */
[----:B--2---:R-:W-:Y:S02]  /*6a30*/  LDSM.16.MT88.4 R80, [R108+0x7c00] ;  /* 0x007c00006c50783b */ /* 0x004fe40000004200 */
[----:B------:R-:W-:Y:S01]  /*6a40*/  FADD.FTZ R9, R94, R9 ;  /* 0x000000095e097221 */ /* 0x000fe20000010000 */
[----:B------:R-:W-:Y:S03]  /*6a50*/  FADD.FTZ R10, R140, R103 ;  /* 0x000000678c0a7221 */ /* 0x000fe60000010000 */
[----:B------:R-:W-:Y:S01]  /*6a60*/  FADD.FTZ R142, R142, R9 ;  /* 0x000000098e8e7221 */ /* 0x000fe20000010000 */
[----:B------:R-:W-:Y:S03]  /*6a70*/  FADD.FTZ R10, R95, R10 ;  /* 0x0000000a5f0a7221 */ /* 0x000fe60000010000 */
[----:B------:R-:W-:Y:S01]  /*6a80*/  FADD.FTZ R33, R33, R142 ;  /* 0x0000008e21217221 */ /* 0x000fe20000010000 */
[----:B------:R-:W-:Y:S03]  /*6a90*/  FADD.FTZ R107, R107, R10 ;  /* 0x0000000a6b6b7221 */ /* 0x000fe60000010000 */
[----:B------:R-:W-:Y:S01]  /*6aa0*/  FADD.FTZ R148, R148, R33 ;  /* 0x0000002194947221 */ /* 0x000fe20000010000 */
[----:B------:R-:W-:Y:S03]  /*6ab0*/  FADD.FTZ R144, R144, R107 ;  /* 0x0000006b90907221 */ /* 0x000fe60000010000 */
[----:B------:R-:W-:Y:S01]  /*6ac0*/  FADD.FTZ R148, R135, R148 ;  /* 0x0000009487947221 */ /* 0x000fe20000010000 */
[C---:B---3--:R-:W-:Y:S06]  /*6ad0*/  HMMA.16816.F32 R52, R16.reuse, R20, R52 ;  /* 0x000000141034723c */ /* 0x048fec0000001834 */
[C---:B------:R-:W-:Y:S01]  /*6ae0*/  HMMA.16816.F32 R56, R16.reuse, R22, R56 ;  /* 0x000000161038723c */ /* 0x040fe20000001838 */
[----:B------:R-:W2:Y:S05]  /*6af0*/  LDSM.16.MT88.4 R20, [R110+0x8800] ;  /* 0x008800006e14783b */ /* 0x000eaa0000004200 */
[C---:B-----5:R-:W-:Y:S06]  /*6b00*/  HMMA.16816.F32 R60, R16.reuse, R24, R60 ;  /* 0x00000018103c723c */ /* 0x060fec000000183c */
[C---:B------:R-:W-:Y:S01]  /*6b10*/  HMMA.16816.F32 R64, R16.reuse, R26, R64 ;  /* 0x0000001a1040723c */ /* 0x040fe20000001840 */
[----:B------:R-:W3:Y:S05]  /*6b20*/  LDSM.16.MT88.4 R24, [R108+0x8800] ;  /* 0x008800006c18783b */ /* 0x000eea0000004200 */
[C---:B--2---:R-:W-:Y:S06]  /*6b30*/  HMMA.16816.F32 R68, R16.reuse, R20, R68 ;  /* 0x000000141044723c */ /* 0x044fec0000001844 */
[C---:B------:R-:W-:Y:S01]  /*6b40*/  HMMA.16816.F32 R72, R16.reuse, R22, R72 ;  /* 0x000000161048723c */ /* 0x040fe20000001848 */
[----:B------:R-:W2:Y:S05]  /*6b50*/  LDSM.16.MT88.4 R20, [R108+0x6c00] ;  /* 0x006c00006c14783b */ /* 0x000eaa0000004200 */
[C---:B---3--:R-:W-:Y:S06]  /*6b60*/  HMMA.16816.F32 R12, R16.reuse, R24, R12 ;  /* 0x00000018100c723c */ /* 0x048fec000000180c */
[----:B------:R-:W-:Y:S01]  /*6b70*/  HMMA.16816.F32 R76, R16, R26, R76 ;  /* 0x0000001a104c723c */ /* 0x000fe2000000184c */
[----:B------:R-:W3:Y:S06]  /*6b80*/  LDSM.16.MT88.4 R24, [R110+0x7c00] ;  /* 0x007c00006e18783b */ /* 0x000eec0000004200 */
[----:B------:R-:W-:Y:S01]  /*6b90*/  F2FP.F16.F32.PACK_AB R16, R146, R145 ;  /* 0x000000919210723e */ /* 0x000fe200000000ff */
[----:B------:R-:W-:Y:S03]  /*6ba0*/  FADD.FTZ R145, R145, R144 ;  /* 0x0000009091917221 */ /* 0x000fe60000010000 */
[----:B-1----:R-:W-:Y:S01]  /*6bb0*/  F2FP.F16.F32.PACK_AB R17, R34, R101 ;  /* 0x000000652211723e */ /* 0x002fe200000000ff */
[----:B------:R-:W-:Y:S01]  /*6bc0*/  FADD.FTZ R101, R101, R148 ;  /* 0x0000009465657221 */ /* 0x000fe20000010000 */
[----:B----4-:R-:W-:Y:S01]  /*6bd0*/  F2FP.F16.F32.PACK_AB R18, R102, R143 ;  /* 0x0000008f6612723e */ /* 0x010fe200000000ff */
        /* <DEDUP_REMOVED lines=10> */
[C---:B--2---:R-:W-:Y:S06]  /*6c80*/  HMMA.16816.F32 R44, R16.reuse, R20, R44 ;  /* 0x00000014102c723c */ /* 0x044fec000000182c */
[C---:B------:R-:W-:Y:S01]  /*6c90*/  HMMA.16816.F32 R48, R16.reuse, R22, R48 ;  /* 0x000000161030723c */ /* 0x040fe20000001830 */
[----:B------:R-:W2:Y:S05]  /*6ca0*/  LDSM.16.MT88.4 R20, [R108+0x8c00] ;  /* 0x008c00006c14783b */ /* 0x000eaa0000004200 */
[C---:B---3--:R-:W-:Y:S06]  /*6cb0*/  HMMA.16816.F32 R52, R16.reuse, R24, R52 ;  /* 0x000000181034723c */ /* 0x048fec0000001834 */
[C---:B------:R-:W-:Y:S06]  /*6cc0*/  HMMA.16816.F32 R56, R16.reuse, R26, R56 ;  /* 0x0000001a1038723c */ /* 0x040fec0000001838 */
[C---:B------:R-:W-:Y:S06]  /*6cd0*/  HMMA.16816.F32 R60, R16.reuse, R80, R60 ;  /* 0x00000050103c723c */ /* 0x040fec000000183c */
        /* <DEDUP_REMOVED lines=8> */
.L_x_199:
[----:B------:R-:W1:Y:S01]  /*6d60*/  SHFL.BFLY PT, R11, R138, 0x2, 0x1f ;  /* 0x0c401f008a0b7f89 */ /* 0x000e6200000e0000 */
[----:B------:R-:W-:Y:S01]  /*6d70*/  ISETP.NE.AND P0, PT, R117, -0x1, PT ;  /* 0xffffffff7500780c */ /* 0x000fe20003f05270 */
[----:B------:R-:W2:Y:S01]  /*6d80*/  S2UR UR4, SR_CgaCtaId ;  /* 0x00000000000479c3 */ /* 0x000ea20000008800 */
[----:B------:R-:W-:Y:S01]  /*6d90*/  MOV R9, 0x3f800000 ;  /* 0x3f80000000097802 */ /* 0x000fe20000000f00 */
[----:B------:R-:W3:Y:S01]  /*6da0*/  SHFL.BFLY PT, R8, R135, 0x2, 0x1f ;  /* 0x0c401f0087087f89 */ /* 0x000ee200000e0000 */
[----:B------:R-:W-:Y:S01]  /*6db0*/  UMOV UR5, 0x400 ;  /* 0x0000040000057882 */ /* 0x000fe20000000000 */
[----:B------:R-:W4:Y:S01]  /*6dc0*/  S2R R3, SR_TID.X ;  /* 0x0000000000037919 */ /* 0x000f220000002100 */
[----:B-1----:R-:W-:Y:S01]  /*6dd0*/  FADD.FTZ R11, R11, R138 ;  /* 0x0000008a0b0b7221 */ /* 0x002fe20000010000 */
[----:B--2---:R-:W-:Y:S01]  /*6de0*/  ULEA UR4, UR4, UR5, 0x18 ;  /* 0x0000000504047291 */ /* 0x004fe2000f8ec03f */
[----:B---3--:R-:W-:-:S03]  /*6df0*/  FADD.FTZ R8, R8, R135 ;  /* 0x0000008708087221 */ /* 0x008fc60000010000 */
[----:B------:R-:W1:Y:S04]  /*6e00*/  SHFL.BFLY PT, R6, R11, 0x1, 0x1f ;  /* 0x0c201f000b067f89 */ /* 0x000e6800000e0000 */
[----:B------:R-:W2:Y:S01]  /*6e10*/  SHFL.BFLY PT, R7, R8, 0x1, 0x1f ;  /* 0x0c201f0008077f89 */ /* 0x000ea200000e0000 */
[----:B----4-:R-:W-:-:S04]  /*6e20*/  SHF.R.S32.HI R4, RZ, 0x1f, R3 ;  /* 0x0000001fff047819 */ /* 0x010fc80000011403 */
[CC--:B------:R-:W-:Y:S02]  /*6e30*/  LEA.HI R5, R4.reuse, R3.reuse, RZ, 0x2 ;  /* 0x0000000304057211 */ /* 0x0c0fe400078f10ff */
[-C--:B------:R-:W-:Y:S02]  /*6e40*/  LEA.HI R4, R4, R3.reuse, RZ, 0x5 ;  /* 0x0000000304047211 */ /* 0x080fe400078f28ff */
[----:B------:R-:W-:Y:S02]  /*6e50*/  LOP3.LUT R10, R5, 0xfffffffc, RZ, 0xc0, !PT ;  /* 0xfffffffc050a7812 */ /* 0x000fe400078ec0ff */
[----:B------:R-:W-:Y:S01]  /*6e60*/  SHF.R.S32.HI R5, RZ, 0x2, R5 ;  /* 0x00000002ff057819 */ /* 0x000fe20000011405 */
[----:B-1----:R-:W-:Y:S01]  /*6e70*/  FADD.FTZ R6, R11, R6 ;  /* 0x000000060b067221 */ /* 0x002fe20000010000 */
[----:B------:R-:W-:Y:S02]  /*6e80*/  IADD3 R11, -R10, R3, RZ ;  /* 0x000000030a0b7210 */ /* 0x000fe40007ffe1ff */
[----:B------:R-:W-:Y:S01]  /*6e90*/  MOV R10, 0x3f800000 ;  /* 0x3f800000000a7802 */ /* 0x000fe20000000f00 */
[----:B--2---:R-:W-:Y:S01]  /*6ea0*/  FADD.FTZ R7, R8, R7 ;  /* 0x0000000708077221 */ /* 0x004fe20000010000 */
[----:B------:R-:W-:-:S02]  /*6eb0*/  FSETP.NE.FTZ.AND P4, PT, R6, RZ, PT ;  /* 0x000000ff0600720b */ /* 0x000fc40003f95000 */
[----:B------:R-:W-:Y:S02]  /*6ec0*/  SHF.R.S32.HI R12, RZ, 0x1f, R5 ;  /* 0x0000001fff0c7819 */ /* 0x000fe40000011405 */
[----:B------:R-:W-:Y:S02]  /*6ed0*/  FSETP.NE.FTZ.AND P5, PT, R7, RZ, PT ;  /* 0x000000ff0700720b */ /* 0x000fe40003fb5000 */
[----:B------:R-:W-:Y:S02]  /*6ee0*/  LEA.HI R12, R12, R5, RZ, 0x3 ;  /* 0x000000050c0c7211 */ /* 0x000fe400078f18ff */
[----:B------:R-:W-:Y:S02]  /*6ef0*/  SHF.R.S32.HI R8, RZ, 0x5, R4 ;  /* 0x00000005ff087819 */ /* 0x000fe40000011404 */
[----:B------:R-:W-:Y:S02]  /*6f00*/  LOP3.LUT R14, R12, 0xfffffff8, RZ, 0xc0, !PT ;  /* 0xfffffff80c0e7812 */ /* 0x000fe400078ec0ff */
[----:B------:R-:W1:Y:S01]  /*6f10*/  @P0 LDC.64 R12, c[0x0][0x298] ;  /* 0x0000a600ff0c0b82 */ /* 0x000e620000000a00 */
[----:B------:R-:W2:Y:S01]  /*6f20*/  @P4 MUFU.RCP R10, R6 ;  /* 0x00000006000a4308 */ /* 0x000ea20000001000 */
[----:B------:R-:W-:-:S02]  /*6f30*/  IADD3 R5, R5, -R14, RZ ;  /* 0x8000000e05057210 */ /* 0x000fc40007ffe0ff */
[----:B------:R-:W-:Y:S02]  /*6f40*/  LEA R8, R8, R11, 0x8 ;  /* 0x0000000b08087211 */ /* 0x000fe400078e40ff */
[----:B------:R-:W-:-:S03]  /*6f50*/  LEA.HI R11, R5, R5, RZ, 0x1 ;  /* 0x00000005050b7211 */ /* 0x000fc600078f08ff */
[----:B------:R-:W3:Y:S01]  /*6f60*/  @P5 MUFU.RCP R9, R7 ;  /* 0x0000000700095308 */ /* 0x000ee20000001000 */
[----:B------:R-:W-:Y:S01]  /*6f70*/  SHF.R.S32.HI R14, RZ, 0x1, R11 ;  /* 0x00000001ff0e7819 */ /* 0x000fe2000001140b */
        /* <DEDUP_REMOVED lines=24> */
[----:B------:R-:W-:Y:S01]  /*7100*/  LOP3.LUT R10, R11, 0x3fffffe, RZ, 0xc0, !PT ;  /* 0x03fffffe0b0a7812 */ /* 0x000fe200078ec0ff */
[C---:B---3--:R-:W-:Y:S01]  /*7110*/  FMUL.FTZ R36, R9.reuse, R36 ;  /* 0x0000002409247220 */ /* 0x048fe20000410000 */
[----:B------:R-:W-:Y:S01]  /*7120*/  SHF.L.U32 R11, R14, 0x6, RZ ;  /* 0x000000060e0b7819 */ /* 0x000fe200000006ff */
[----:B------:R-:W-:Y:S01]  /*7130*/  FMUL.FTZ R37, R9, R37 ;  /* 0x0000002509257220 */ /* 0x000fe20000410000 */
[----:B------:R-:W-:Y:S01]  /*7140*/  IADD3 R5, R5, -R10, RZ ;  /* 0x8000000a05057210 */ /* 0x000fe20007ffe0ff */
[----:B------:R-:W-:Y:S01]  /*7150*/  FMUL.FTZ R40, R9, R40 ;  /* 0x0000002809287220 */ /* 0x000fe20000410000 */
[----:B------:R-:W-:Y:S01]  /*7160*/  LOP3.LUT R11, R11, 0xc0, RZ, 0xc0, !PT ;  /* 0x000000c00b0b7812 */ /* 0x000fe200078ec0ff */
[----:B------:R-:W-:Y:S01]  /*7170*/  FMUL.FTZ R41, R9, R41 ;  /* 0x0000002909297220 */ /* 0x000fe20000410000 */
[----:B------:R-:W-:Y:S01]  /*7180*/  LEA R5, R5, R8, 0x4 ;  /* 0x0000000805057211 */ /* 0x000fe200078e20ff */
[----:B------:R-:W-:Y:S01]  /*7190*/  FMUL.FTZ R44, R9, R44 ;  /* 0x0000002c092c7220 */ /* 0x000fe20000410000 */
[----:B------:R-:W-:Y:S01]  /*71a0*/  LEA.HI R8, R11, R11, RZ, 0x1d ;  /* 0x0000000b0b087211 */ /* 0x000fe200078fe8ff */
[----:B-1----:R-:W-:-:S04]  /*71b0*/  @P0 IMAD.WIDE.U32 R10, R117, R12, RZ ;  /* 0x0000000c750a0225 */ /* 0x002fc800078e00ff */
[C---:B------:R-:W-:Y:S01]  /*71c0*/  FMUL.FTZ R45, R9.reuse, R45 ;  /* 0x0000002d092d7220 */ /* 0x040fe20000410000 */
[----:B------:R-:W-:Y:S01]  /*71d0*/  FMUL.FTZ R48, R9, R48 ;  /* 0x0000003009307220 */ /* 0x000fe20000410000 */
[----:B------:R-:W-:Y:S01]  /*71e0*/  LEA R5, R5, R8, 0x1 ;  /* 0x0000000805057211 */ /* 0x000fe200078e08ff */
[----:B------:R-:W-:Y:S01]  /*71f0*/  FMUL.FTZ R49, R9, R49 ;  /* 0x0000003109317220 */ /* 0x000fe20000410000 */
[----:B------:R-:W-:Y:S02]  /*7200*/  @P0 IMAD R11, R117, R13, R11 ;  /* 0x0000000d750b0224 */ /* 0x000fe400078e020b */
[----:B------:R-:W-:Y:S01]  /*7210*/  FMUL.FTZ R52, R9, R52 ;  /* 0x0000003409347220 */ /* 0x000fe20000410000 */
[----:B------:R-:W-:Y:S01]  /*7220*/  LEA R13, R5, UR4, 0x1 ;  /* 0x00000004050d7c11 */ /* 0x000fe2000f8e08ff */
        /* <DEDUP_REMOVED lines=15> */
[----:B------:R-:W-:-:S02]  /*7320*/  F2FP.F16.F32.PACK_AB R36, R37, R36 ;  /* 0x000000242524723e */ /* 0x000fc400000000ff */
[----:B------:R-:W-:Y:S02]  /*7330*/  F2FP.F16.F32.PACK_AB R38, R39, R38 ;  /* 0x000000262726723e */ /* 0x000fe400000000ff */
[----:B------:R-:W-:Y:S02]  /*7340*/  F2FP.F16.F32.PACK_AB R40, R41, R40 ;  /* 0x000000282928723e */ /* 0x000fe400000000ff */
[----:B------:R-:W-:Y:S02]  /*7350*/  F2FP.F16.F32.PACK_AB R42, R43, R42 ;  /* 0x0000002a2b2a723e */ /* 0x000fe400000000ff */
[----:B------:R-:W-:Y:S02]  /*7360*/  F2FP.F16.F32.PACK_AB R44, R45, R44 ;  /* 0x0000002c2d2c723e */ /* 0x000fe400000000ff */
[----:B------:R-:W-:Y:S02]  /*7370*/  F2FP.F16.F32.PACK_AB R46, R47, R46 ;  /* 0x0000002e2f2e723e */ /* 0x000fe400000000ff */
[----:B------:R-:W-:-:S02]  /*7380*/  F2FP.F16.F32.PACK_AB R48, R49, R48 ;  /* 0x000000303130723e */ /* 0x000fc400000000ff */
[----:B------:R-:W-:Y:S01]  /*7390*/  F2FP.F16.F32.PACK_AB R50, R51, R50 ;  /* 0x000000323332723e */ /* 0x000fe200000000ff */
[----:B------:R-:W-:Y:S06]  /*73a0*/  @P0 BRA `(.L_x_203) ;  /* 0x0000000000200947 */ /* 0x000fec0003800000 */
[----:B------:R-:W1:Y:S01]  /*73b0*/  S2R R8, SR_CTAID.Y ;  /* 0x0000000000087919 */ /* 0x000e620000002600 */
[----:B------:R-:W2:Y:S01]  /*73c0*/  LDC.64 R10, c[0x0][0x290] ;  /* 0x0000a400ff0a7b82 */ /* 0x000ea20000000a00 */
[----:B-1----:R-:W-:Y:S01]  /*73d0*/  SHF.R.S32.HI R5, RZ, 0x1f, R8 ;  /* 0x0000001fff057819 */ /* 0x002fe20000011408 */
[----:B--2---:R-:W-:-:S04]  /*73e0*/  IMAD.WIDE.U32 R16, R8, R10, RZ ;  /* 0x0000000a08107225 */ /* 0x004fc800078e00ff */
[----:B------:R-:W-:Y:S01]  /*73f0*/  IMAD R5, R5, R10, RZ ;  /* 0x0000000a05057224 */ /* 0x000fe200078e02ff */
[----:B------:R-:W-:-:S03]  /*7400*/  MOV R10, R16 ;  /* 0x00000010000a7202 */ /* 0x000fc60000000f00 */
[----:B------:R-:W-:-:S05]  /*7410*/  IMAD R11, R8, R11, R5 ;  /* 0x0000000b080b7224 */ /* 0x000fca00078e0205 */
[----:B------:R-:W-:-:S07]  /*7420*/  IADD3 R11, R17, R11, RZ ;  /* 0x0000000b110b7210 */ /* 0x000fce0007ffe0ff */
.L_x_203:
[----:B------:R-:W-:Y:S01]  /*7430*/  ULDC.U8 UR4, c[0x0][0x3d8] ;  /* 0x0000f60000047ab9 */ /* 0x000fe20000000000 */
[----:B------:R-:W-:Y:S02]  /*7440*/  F2FP.F16.F32.PACK_AB R52, R53, R52 ;  /* 0x000000343534723e */ /* 0x000fe400000000ff */
[----:B------:R-:W-:Y:S02]  /*7450*/  CS2R R16, SRZ ;  /* 0x0000000000107805 */ /* 0x000fe4000001ff00 */
[----:B------:R-:W-:Y:S01]  /*7460*/  ISETP.NE.AND P1, PT, RZ, UR4, PT ;  /* 0x00000004ff007c0c */ /* 0x000fe2000bf25270 */
[----:B------:R-:W-:Y:S01]  /*7470*/  ULDC.U8 UR4, c[0x0][0x3d9] ;  /* 0x0000f64000047ab9 */ /* 0x000fe20000000000 */
[----:B------:R-:W-:Y:S02]  /*7480*/  F2FP.F16.F32.PACK_AB R54, R55, R54 ;  /* 0x000000363736723e */ /* 0x000fe400000000ff */
[----:B------:R-:W-:Y:S02]  /*7490*/  ISETP.NE.OR P2, PT, RZ, UR4, !P1 ;  /* 0x00000004ff007c0c */ /* 0x000fe4000cf45670 */
[----:B------:R-:W-:-:S02]  /*74a0*/  F2FP.F16.F32.PACK_AB R56, R57, R56 ;  /* 0x000000383938723e */ /* 0x000fc400000000ff */
[----:B------:R-:W-:Y:S02]  /*74b0*/  F2FP.F16.F32.PACK_AB R58, R59, R58 ;  /* 0x0000003a3b3a723e */ /* 0x000fe400000000ff */
[----:B------:R-:W-:Y:S02]  /*74c0*/  F2FP.F16.F32.PACK_AB R60, R61, R60 ;  /* 0x0000003c3d3c723e */ /* 0x000fe400000000ff */
[----:B------:R-:W-:Y:S02]  /*74d0*/  F2FP.F16.F32.PACK_AB R62, R63, R62 ;  /* 0x0000003e3f3e723e */ /* 0x000fe400000000ff */
[----:B------:R-:W-:Y:S02]  /*74e0*/  F2FP.F16.F32.PACK_AB R64, R65, R64 ;  /* 0x000000404140723e */ /* 0x000fe400000000ff */
[----:B------:R-:W-:Y:S02]  /*74f0*/  F2FP.F16.F32.PACK_AB R66, R67, R66 ;  /* 0x000000424342723e */ /* 0x000fe400000000ff */
[----:B------:R-:W-:-:S02]  /*7500*/  PLOP3.LUT P6, PT, PT, PT, PT, 0x8, 0x0 ;  /* 0x000000000000781c */ /* 0x000fc40003fce170 */
[----:B------:R-:W-:Y:S01]  /*7510*/  LOP3.LUT R12, R14, 0x1, RZ, 0xc0, !PT ;  /* 0x000000010e0c7812 */ /* 0x000fe200078ec0ff */
[----:B------:R-:W-:Y:S10]  /*7520*/  @P2 BRA `(.L_x_204) ;  /* 0x00000000001c2947 */ /* 0x000ff40003800000 */
[----:B------:R-:W1:Y:S01]  /*7530*/  S2R R5, SR_CTAID.Y ;  /* 0x0000000000057919 */ /* 0x000e620000002600 */
[----:B------:R-:W1:Y:S01]  /*7540*/  LDC R8, c[0x0][0x2c4] ;  /* 0x0000b100ff087b82 */ /* 0x000e620000000800 */
[----:B------:R-:W-:Y:S01]  /*7550*/  PLOP3.LUT P6, PT, PT, PT, PT, 0x80, 0x0 ;  /* 0x000000000000781c */ /* 0x000fe20003fcf070 */
[----:B-1----:R-:W-:-:S05]  /*7560*/  IMAD R8, R5, R8, RZ ;  /* 0x0000000805087224 */ /* 0x002fca00078e02ff */
[----:B------:R-:W-:-:S04]  /*7570*/  SEL R8, R8, R117, !P0 ;  /* 0x0000007508087207 */ /* 0x000fc80004000000 */
[--C-:B------:R-:W-:Y:S01]  /*7580*/  SHF.R.S32.HI R17, RZ, 0x1f, R8.reuse ;  /* 0x0000001fff117819 */ /* 0x100fe20000011408 */
[----:B------:R-:W-:-:S07]  /*7590*/  IMAD.MOV.U32 R16, RZ, RZ, R8 ;  /* 0x000000ffff107224 */ /* 0x000fce00078e0008 */
.L_x_204:
[----:B------:R-:W-:Y:S01]  /*75a0*/  ISETP.NE.U32.AND P3, PT, R12, 0x1, PT ;  /* 0x000000010c00780c */ /* 0x000fe20003f65070 */
[----:B------:R-:W-:Y:S01]  /*75b0*/  IMAD.MOV.U32 R5, RZ, RZ, 0x20 ;  /* 0x00000020ff057424 */ /* 0x000fe200078e00ff */
[----:B------:R-:W-:Y:S01]  /*75c0*/  ISETP.NE.AND P0, PT, RZ, UR4, PT ;  /* 0x00000004ff007c0c */ /* 0x000fe2000bf05270 */
[----:B------:R-:W-:Y:S01]  /*75d0*/  VIADD R15, R13, 0xfffffff0 ;  /* 0xfffffff00d0f7836 */ /* 0x000fe20000000000 */
[----:B------:R-:W-:Y:S01]  /*75e0*/  LOP3.LUT P2, RZ, R14, 0x2, RZ, 0xc0, !PT ;  /* 0x000000020eff7812 */ /* 0x000fe2000784c0ff */
[----:B------:R-:W-:Y:S01]  /*75f0*/  STS [R13], R36 ;  /* 0x000000240d007388 */ /* 0x000fe20000000800 */
[----:B------:R-:W-:Y:S01]  /*7600*/  F2FP.F16.F32.PACK_AB R68, R69, R68 ;  /* 0x000000444544723e */ /* 0x000fe200000000ff */
[----:B------:R-:W1:Y:S01]  /*7610*/  @P5 LDC R37, c[0x0][0x2e8] ;  /* 0x0000ba00ff255b82 */ /* 0x000e620000000800 */
[----:B------:R-:W-:Y:S01]  /*7620*/  SEL R8, R5, 0xffffffe0, !P2 ;  /* 0xffffffe005087807 */ /* 0x000fe20005000000 */
[----:B------:R-:W-:Y:S01]  /*7630*/  STS [R13+0x200], R38 ;  /* 0x000200260d007388 */ /* 0x000fe20000000800 */
[----:B------:R-:W-:Y:S01]  /*7640*/  F2FP.F16.F32.PACK_AB R70, R71, R70 ;  /* 0x000000464746723e */ /* 0x000fe200000000ff */
[----:B------:R-:W-:Y:S01]  /*7650*/  @P4 MUFU.LG2 R6, R6 ;  /* 0x0000000600064308 */ /* 0x000fe20000000c00 */
[----:B------:R-:W-:Y:S01]  /*7660*/  F2FP.F16.F32.PACK_AB R72, R73, R72 ;  /* 0x000000484948723e */ /* 0x000fe200000000ff */
[----:B------:R-:W-:Y:S01]  /*7670*/  @P3 VIADD R15, R13, 0x10 ;  /* 0x000000100d0f3836 */ /* 0x000fe20000000000 */
[----:B------:R-:W-:Y:S01]  /*7680*/  F2FP.F16.F32.PACK_AB R74, R75, R74 ;  /* 0x0000004a4b4a723e */ /* 0x000fe200000000ff */
[----:B------:R-:W-:Y:S01]  /*7690*/  IMAD.IADD R19, R13, 0x1, R8 ;  /* 0x000000010d137824 */ /* 0x000fe200078e0208 */
[----:B------:R-:W2:Y:S01]  /*76a0*/  @!P0 LDC R5, c[0x0][0x2c4] ;  /* 0x0000b100ff058b82 */ /* 0x000ea20000000800 */
[----:B------:R-:W-:Y:S01]  /*76b0*/  IMAD.IADD R29, R8, 0x1, R15 ;  /* 0x00000001081d7824 */ /* 0x000fe200078e020f */
[----:B------:R-:W-:Y:S01]  /*76c0*/  STS [R15], R40 ;  /* 0x000000280f007388 */ /* 0x000fe20000000800 */
[----:B------:R-:W-:Y:S01]  /*76d0*/  F2FP.F16.F32.PACK_AB R80, R81, R80 ;  /* 0x000000505150723e */ /* 0x000fe200000000ff */
[----:B------:R-:W-:Y:S01]  /*76e0*/  @P0 IMAD.MOV.U32 R35, RZ, RZ, 0x1 ;  /* 0x00000001ff230424 */ /* 0x000fe200078e00ff */
[----:B------:R-:W-:Y:S01]  /*76f0*/  F2FP.F16.F32.PACK_AB R82, R83, R82 ;  /* 0x000000525352723e */ /* 0x000fe200000000ff */
[----:B------:R-:W-:Y:S01]  /*7700*/  STS [R15+0x200], R42 ;  /* 0x0002002a0f007388 */ /* 0x000fe20000000800 */
[----:B------:R-:W-:Y:S01]  /*7710*/  F2FP.F16.F32.PACK_AB R76, R9, R76 ;  /* 0x0000004c094c723e */ /* 0x000fe200000000ff */
[----:B------:R-:W3:Y:S01]  /*7720*/  @!P0 LDC R28, c[0x0][0x270] ;  /* 0x00009c00ff1c8b82 */ /* 0x000ee20000000800 */
[----:B------:R-:W-:Y:S01]  /*7730*/  F2FP.F16.F32.PACK_AB R78, R79, R78 ;  /* 0x0000004e4f4e723e */ /* 0x000fe200000000ff */
[----:B------:R-:W-:Y:S01]  /*7740*/  STS [R19], R44 ;  /* 0x0000002c13007388 */ /* 0x000fe20000000800 */
[----:B------:R-:W-:Y:S01]  /*7750*/  PLOP3.LUT P2, PT, PT, PT, PT, 0x8, 0x0 ;  /* 0x000000000000781c */ /* 0x000fe20003f4e170 */
[----:B------:R-:W4:Y:S01]  /*7760*/  @P5 MUFU.LG2 R7, R7 ;  /* 0x0000000700075308 */ /* 0x000f220000000c00 */
[----:B------:R-:W-:Y:S01]  /*7770*/  @!P0 PLOP3.LUT P2, PT, P1, PT, PT, 0x80, 0x0 ;  /* 0x000000000000881c */ /* 0x000fe20000f4f070 */
[----:B------:R-:W-:Y:S01]  /*7780*/  STS [R19+0x200], R46 ;  /* 0x0002002e13007388 */ /* 0x000fe20000000800 */
[----:B------:R-:W-:Y:S01]  /*7790*/  LOP3.LUT R4, R4, 0xffffffe0, RZ, 0xc0, !PT ;  /* 0xffffffe004047812 */ /* 0x000fe200078ec0ff */
[----:B------:R-:W5:Y:S01]  /*77a0*/  @P0 LDC R31, c[0x0][0x2c0] ;  /* 0x0000b000ff1f0b82 */ /* 0x000f620000000800 */
[----:B------:R-:W-:Y:S01]  /*77b0*/  BSSY B0, `(.L_x_205) ;  /* 0x0000049000007945 */ /* 0x000fe20003800000 */
[----:B------:R-:W-:Y:S01]  /*77c0*/  STS [R29], R48 ;  /* 0x000000301d007388 */ /* 0x000fe20000000800 */
[----:B------:R-:W-:-:S02]  /*77d0*/  IMAD R126, R133, 0x10, R126 ;  /* 0x00000010857e7824 */ /* 0x000fc400078e027e */
[----:B------:R-:W-:Y:S01]  /*77e0*/  IMAD.IADD R4, R3, 0x1, -R4 ;  /* 0x0000000103047824 */ /* 0x000fe200078e0a04 */
[----:B------:R-:W-:Y:S02]  /*77f0*/  STS [R29+0x200], R50 ;  /* 0x000200321d007388 */ /* 0x000fe40000000800 */
[----:B------:R-:W1:Y:S02]  /*7800*/  @P0 LDC.64 R8, c[0x0][0x2c0] ;  /* 0x0000b000ff080b82 */ /* 0x000e640000000a00 */
[----:B------:R-:W-:Y:S01]  /*7810*/  STS [R13+0x1000], R52 ;  /* 0x001000340d007388 */ /* 0x000fe20000000800 */
[----:B----4-:R-:W-:-:S03]  /*7820*/  @P5 FMUL.FTZ R7, R7, 0.69314718246459960938 ;  /* 0x3f31721807075820 */ /* 0x010fc60000410000 */
[----:B------:R-:W-:Y:S02]  /*7830*/  STS [R13+0x1200], R54 ;  /* 0x001200360d007388 */ /* 0x000fe40000000800 */
[----:B--2---:R-:W3:Y:S01]  /*7840*/  @P2 LDC R5, c[0x0][0x2e4] ;  /* 0x0000b900ff052b82 */ /* 0x004ee20000000800 */
[----:B------:R-:W-:Y:S01]  /*7850*/  LOP3.LUT P2, RZ, R4, 0x3, RZ, 0xc0, !PT ;  /* 0x0000000304ff7812 */ /* 0x000fe2000784c0ff */
[----:B------:R-:W-:Y:S04]  /*7860*/  STS [R15+0x1000], R56 ;  /* 0x001000380f007388 */ /* 0x000fe80000000800 */
[----:B------:R-:W-:Y:S01]  /*7870*/  STS [R15+0x1200], R58 ;  /* 0x0012003a0f007388 */ /* 0x000fe20000000800 */
[----:B------:R-:W-:-:S03]  /*7880*/  @!P0 IMAD.MOV.U32 R31, RZ, RZ, 0x1 ;  /* 0x00000001ff1f8424 */ /* 0x000fc600078e00ff */
[----:B------:R-:W-:Y:S04]  /*7890*/  STS [R19+0x1000], R60 ;  /* 0x0010003c13007388 */ /* 0x000fe80000000800 */
[----:B------:R-:W-:Y:S01]  /*78a0*/  STS [R19+0x1200], R62 ;  /* 0x0012003e13007388 */ /* 0x000fe20000000800 */
[----:B-1----:R-:W-:-:S03]  /*78b0*/  @P0 IMAD R9, R9, R8, RZ ;  /* 0x0000000809090224 */ /* 0x002fc600078e02ff */
[----:B------:R-:W-:Y:S01]  /*78c0*/  STS [R29+0x1000], R64 ;  /* 0x001000401d007388 */ /* 0x000fe20000000800 */
[----:B------:R-:W-:Y:S02]  /*78d0*/  IMAD.MOV.U32 R8, RZ, RZ, 0x7f800000 ;  /* 0x7f800000ff087424 */ /* 0x000fe400078e00ff */
[----:B------:R-:W-:Y:S01]  /*78e0*/  @P5 FFMA.FTZ R8, R2, R37, R7 ;  /* 0x0000002502085223 */ /* 0x000fe20000010007 */
[----:B------:R-:W-:Y:S01]  /*78f0*/  STS [R29+0x1200], R66 ;  /* 0x001200421d007388 */ /* 0x000fe20000000800 */
[----:B---3--:R-:W-:-:S03]  /*7900*/  @!P0 IMAD R35, R5, R28, RZ ;  /* 0x0000001c05238224 */ /* 0x008fc600078e02ff */
[----:B------:R-:W-:Y:S01]  /*7910*/  STS [R13+0x2000], R68 ;  /* 0x002000440d007388 */ /* 0x000fe20000000800 */
[----:B------:R-:W-:-:S03]  /*7920*/  @!P0 IMAD.MOV.U32 R9, RZ, RZ, R5 ;  /* 0x000000ffff098224 */ /* 0x000fc600078e0005 */
[----:B------:R-:W-:Y:S04]  /*7930*/  STS [R13+0x2200], R70 ;  /* 0x002200460d007388 */ /* 0x000fe80000000800 */
[----:B------:R-:W-:Y:S04]  /*7940*/  STS [R15+0x2000], R72 ;  /* 0x002000480f007388 */ /* 0x000fe80000000800 */
[----:B------:R-:W-:Y:S04]  /*7950*/  STS [R15+0x2200], R74 ;  /* 0x0022004a0f007388 */ /* 0x000fe80000000800 */
[----:B------:R-:W-:Y:S04]  /*7960*/  STS [R19+0x2000], R80 ;  /* 0x0020005013007388 */ /* 0x000fe80000000800 */
[----:B------:R1:W-:Y:S04]  /*7970*/  STS [R19+0x2200], R82 ;  /* 0x0022005213007388 */ /* 0x0003e80000000800 */
[----:B------:R-:W-:Y:S04]  /*7980*/  STS [R29+0x2000], R76 ;  /* 0x0020004c1d007388 */ /* 0x000fe80000000800 */
[----:B------:R2:W-:Y:S01]  /*7990*/  STS [R29+0x2200], R78 ;  /* 0x0022004e1d007388 */ /* 0x0005e20000000800 */
[----:B------:R-:W-:Y:S06]  /*79a0*/  BAR.SYNC.DEFER_BLOCKING 0x0 ;  /* 0x0000000000007b1d */ /* 0x000fec0000010000 */
[----:B------:R-:W3:Y:S01]  /*79b0*/  S2R R18, SR_CTAID.Y ;  /* 0x0000000000127919 */ /* 0x000ee20000002600 */
[----:B------:R-:W5:Y:S01]  /*79c0*/  S2R R32, SR_CTAID.X ;  /* 0x0000000000207919 */ /* 0x000f620000002500 */
[----:B-1----:R-:W1:Y:S01]  /*79d0*/  @P4 LDC R19, c[0x0][0x2e8] ;  /* 0x0000ba00ff134b82 */ /* 0x002e620000000800 */
[----:B------:R-:W4:Y:S01]  /*79e0*/  S2R R30, SR_CTAID.Z ;  /* 0x00000000001e7919 */ /* 0x000f220000002700 */
[----:B------:R-:W4:Y:S01]  /*79f0*/  S2R R33, SR_TID.X ;  /* 0x0000000000217919 */ /* 0x000f220000002100 */
[----:B--2---:R-:W-:Y:S01]  /*7a00*/  @P4 FMUL.FTZ R29, R6, 0.69314718246459960938 ;  /* 0x3f317218061d4820 */ /* 0x004fe20000410000 */
[----:B------:R2:W2:Y:S04]  /*7a10*/  LDS.128 R24, [R118+0x800] ;  /* 0x0008000076187984 */ /* 0x0004a80000000c00 */
[----:B------:R1:W2:Y:S04]  /*7a20*/  LDS.128 R20, [R118+0x1800] ;  /* 0x0018000076147984 */ /* 0x0002a80000000c00 */
[----:B------:R1:W2:Y:S01]  /*7a30*/  LDS.128 R12, [R118+0x2800] ;  /* 0x00280000760c7984 */ /* 0x0002a20000000c00 */
[----:B---3--:R-:W-:-:S05]  /*7a40*/  IMAD R18, R18, R35, RZ ;  /* 0x0000002312127224 */ /* 0x008fca00078e02ff */
[----:B------:R-:W-:Y:S01]  /*7a50*/  SEL R3, R18, RZ, !P6 ;  /* 0x000000ff12037207 */ /* 0x000fe20007000000 */
[----:B-----5:R-:W-:-:S04]  /*7a60*/  IMAD R18, R32, R31, RZ ;  /* 0x0000001f20127224 */ /* 0x020fc800078e02ff */
[----:B----4-:R-:W-:Y:S02]  /*7a70*/  IMAD R3, R30, R9, R3 ;  /* 0x000000091e037224 */ /* 0x010fe400078e0203 */
[----:B------:R-:W-:Y:S01]  /*7a80*/  IMAD.SHL.U32 R18, R18, 0x40, RZ ;  /* 0x0000004012127824 */ /* 0x000fe200078e00ff */
[----:B------:R-:W-:Y:S01]  /*7a90*/  SHF.R.S32.HI R4, RZ, 0x1f, R33 ;  /* 0x0000001fff047819 */ /* 0x000fe20000011421 */
[----:B------:R-:W-:Y:S02]  /*7aa0*/  IMAD.MOV.U32 R9, RZ, RZ, 0x7f800000 ;  /* 0x7f800000ff097424 */ /* 0x000fe400078e00ff */
[----:B-1----:R-:W-:Y:S01]  /*7ab0*/  @P4 FFMA.FTZ R9, R0, R19, R29 ;  /* 0x0000001300094223 */ /* 0x002fe2000001001d */
[--C-:B------:R-:W-:Y:S02]  /*7ac0*/  IADD3 R6, P1, P0, R18, R16, R3.reuse ;  /* 0x0000001012067210 */ /* 0x100fe4000783e003 */
[----:B------:R-:W-:Y:S02]  /*7ad0*/  SHF.R.S32.HI R5, RZ, 0x1f, R18 ;  /* 0x0000001fff057819 */ /* 0x000fe40000011412 */
[----:B------:R-:W-:-:S02]  /*7ae0*/  SHF.R.S32.HI R16, RZ, 0x1f, R3 ;  /* 0x0000001fff107819 */ /* 0x000fc40000011403 */
[----:B------:R-:W-:Y:S02]  /*7af0*/  LEA.HI R33, R4, R33, RZ, 0x2 ;  /* 0x0000002104217211 */ /* 0x000fe400078f10ff */
[----:B------:R-:W-:Y:S01]  /*7b00*/  IADD3.X R16, R5, R17, R16, P1, P0 ;  /* 0x0000001105107210 */ /* 0x000fe20000fe0410 */
[----:B--2---:R-:W-:Y:S06]  /*7b10*/  @P2 BRA `(.L_x_206) ;  /* 0x0000000000482947 */ /* 0x004fec0003800000 */
[----:B------:R-:W-:Y:S02]  /*7b20*/  IMAD R119, R32, -0x40, R119 ;  /* 0xffffffc020777824 */ /* 0x000fe400078e0277 */
[----:B------:R-:W-:-:S03]  /*7b30*/  VIADD R0, R126, 0x8 ;  /* 0x000000087e007836 */ /* 0x000fc60000000000 */
[-C--:B------:R-:W-:Y:S02]  /*7b40*/  ISETP.GE.AND P3, PT, R126, R119.reuse, PT ;  /* 0x000000777e00720c */ /* 0x080fe40003f66270 */
[----:B------:R-:W-:-:S11]  /*7b50*/  ISETP.GE.AND P2, PT, R0, R119, PT ;  /* 0x000000770000720c */ /* 0x000fd60003f46270 */
[----:B------:R-:W1:Y:S01]  /*7b60*/  @!P3 LDC.64 R4, c[0x0][0x2b0] ;  /* 0x0000ac00ff04bb82 */ /* 0x000e620000000a00 */
[-C--:B------:R-:W-:Y:S02]  /*7b70*/  @!P3 IMAD R7, R126, R31.reuse, RZ ;  /* 0x0000001f7e07b224 */ /* 0x080fe400078e02ff */
[----:B------:R-:W-:-:S03]  /*7b80*/  @!P2 IMAD R31, R0, R31, RZ ;  /* 0x0000001f001fa224 */ /* 0x000fc600078e02ff */
[-C--:B------:R-:W-:Y:S02]  /*7b90*/  @!P3 IADD3 R0, P1, R7, R6.reuse, RZ ;  /* 0x000000060700b210 */ /* 0x080fe40007f3e0ff */
[----:B------:R-:W2:Y:S01]  /*7ba0*/  @!P2 LDC.64 R2, c[0x0][0x2b0] ;  /* 0x0000ac00ff02ab82 */ /* 0x000ea20000000a00 */
[----:B------:R-:W-:Y:S02]  /*7bb0*/  @!P2 IADD3 R6, P0, R31, R6, RZ ;  /* 0x000000061f06a210 */ /* 0x000fe40007f1e0ff */
[-C--:B------:R-:W-:Y:S02]  /*7bc0*/  @!P3 LEA.HI.X.SX32 R7, R7, R16.reuse, 0x1, P1 ;  /* 0x000000100707b211 */ /* 0x080fe400008f0eff */
[----:B------:R-:W-:Y:S02]  /*7bd0*/  @!P2 LEA.HI.X.SX32 R16, R31, R16, 0x1, P0 ;  /* 0x000000101f10a211 */ /* 0x000fe400000f0eff */
[----:B-1----:R-:W-:-:S04]  /*7be0*/  @!P3 LEA R4, P1, R0, R4, 0x2 ;  /* 0x000000040004b211 */ /* 0x002fc800078210ff */
[----:B------:R-:W-:Y:S02]  /*7bf0*/  @!P3 LEA.HI.X R5, R0, R5, R7, 0x2, P1 ;  /* 0x000000050005b211 */ /* 0x000fe400008f1407 */
[----:B--2---:R-:W-:-:S03]  /*7c00*/  @!P2 LEA R2, P0, R6, R2, 0x2 ;  /* 0x000000020602a211 */ /* 0x004fc600078010ff */
[----:B------:R1:W-:Y:S01]  /*7c10*/  @!P3 STG.E desc[UR12][R4.64], R8 ;  /* 0x000000080400b986 */ /* 0x0003e2000c10190c */
[----:B------:R-:W-:-:S05]  /*7c20*/  @!P2 LEA.HI.X R3, R6, R3, R16, 0x2, P0 ;  /* 0x000000030603a211 */ /* 0x000fca00000f1410 */
[----:B------:R1:W-:Y:S04]  /*7c30*/  @!P2 STG.E desc[UR12][R2.64], R9 ;  /* 0x000000090200a986 */ /* 0x0003e8000c10190c */
.L_x_206:
[----:B------:R-:W-:Y:S05]  /*7c40*/  BSYNC B0 ;  /* 0x0000000000007941 */ /* 0x000fea0003800000 */
.L_x_205:
[----:B------:R-:W-:Y:S01]  /*7c50*/  IADD3 R10, P0, R128, R10, RZ ;  /* 0x0000000a800a7210 */ /* 0x000fe20007f1e0ff */
[----:B------:R-:W-:Y:S01]  /*7c60*/  ULDC.64 UR4, c[0x0][0x2a0] ;  /* 0x0000a80000047ab9 */ /* 0x000fe20000000a00 */
[----:B------:R-:W-:Y:S01]  /*7c70*/  SHF.R.S32.HI R0, RZ, 0x1f, R30 ;  /* 0x0000001fff007819 */ /* 0x000fe2000001141e */
[----:B------:R2:W3:Y:S01]  /*7c80*/  LDS.128 R16, [R118+0x2000] ;  /* 0x0020000076107984 */ /* 0x0004e20000000c00 */
[----:B------:R-:W-:Y:S01]  /*7c90*/  SHF.R.S32.HI R33, RZ, 0x2, R33 ;  /* 0x00000002ff217819 */ /* 0x000fe20000011421 */
[----:B------:R-:W-:Y:S01]  /*7ca0*/  IMAD.X R11, R129, 0x1, R11, P0 ;  /* 0x00000001810b7824 */ /* 0x000fe200000e060b */
[----:B------:R-:W-:Y:S01]  /*7cb0*/  BSSY B0, `(.L_x_207) ;  /* 0x0000017000007945 */ /* 0x000fe20003800000 */
[----:B-1----:R-:W-:Y:S01]  /*7cc0*/  IMAD R5, R0, UR4, RZ ;  /* 0x0000000400057c24 */ /* 0x002fe2000f8e02ff */
[C---:B------:R-:W-:Y:S02]  /*7cd0*/  ISETP.GE.AND P1, PT, R33.reuse, R114, PT ;  /* 0x000000722100720c */ /* 0x040fe40003f26270 */
[----:B------:R-:W-:Y:S01]  /*7ce0*/  IADD3 R3, R33, 0x20, RZ ;  /* 0x0000002021037810 */ /* 0x000fe20007ffe0ff */
[----:B------:R-:W-:-:S02]  /*7cf0*/  IMAD R0, R30, UR5, R5 ;  /* 0x000000051e007c24 */ /* 0x000fc4000f8e0205 */
[----:B------:R-:W-:Y:S01]  /*7d00*/  IMAD.WIDE.U32 R30, R30, UR4, R10 ;  /* 0x000000041e1e7c25 */ /* 0x000fe2000f8e000a */
[----:B------:R2:W1:Y:S01]  /*7d10*/  LDS.128 R4, [R118+0x1000] ;  /* 0x0010000076047984 */ /* 0x0004620000000c00 */
[----:B------:R-:W-:Y:S02]  /*7d20*/  ISETP.GE.AND P0, PT, R3, R114, PT ;  /* 0x000000720300720c */ /* 0x000fe40003f06270 */
[----:B------:R-:W-:Y:S01]  /*7d30*/  IMAD.IADD R29, R31, 0x1, R0 ;  /* 0x000000011f1d7824 */ /* 0x000fe200078e0200 */
[----:B------:R2:W4:Y:S03]  /*7d40*/  LDS.128 R8, [R118] ;  /* 0x0000000076087984 */ /* 0x0005260000000c00 */
[----:B------:R-:W-:Y:S07]  /*7d50*/  @P1 BRA `(.L_x_208) ;  /* 0x0000000000301947 */ /* 0x000fee0003800000 */
        /* <DEDUP_REMOVED lines=9> */
[----:B----4-:R4:W-:Y:S04]  /*7df0*/  STG.E.128 desc[UR12][R2.64], R8 ;  /* 0x0000000802007986 */ /* 0x0109e8000c101d0c */
[----:B-1----:R4:W-:Y:S04]  /*7e00*/  STG.E.128 desc[UR12][R2.64+0x40], R4 ;  /* 0x0000400402007986 */ /* 0x0029e8000c101d0c */
[----:B---3--:R4:W-:Y:S02]  /*7e10*/  STG.E.128 desc[UR12][R2.64+0x80], R16 ;  /* 0x0000801002007986 */ /* 0x0089e4000c101d0c */
.L_x_208:
[----:B------:R-:W-:Y:S05]  /*7e20*/  BSYNC B0 ;  /* 0x0000000000007941 */ /* 0x000fea0003800000 */
.L_x_207:
[----:B------:R-:W-:Y:S05]  /*7e30*/  @P0 EXIT ;  /* 0x000000000000094d */ /* 0x000fea0003800000 */
[----:B------:R-:W-:Y:S01]  /*7e40*/  IADD3 R0, P0, R136, 0x20, RZ ;  /* 0x0000002088007810 */ /* 0x000fe20007f1e0ff */
[----:B------:R-:W-:Y:S01]  /*7e50*/  ULDC.64 UR4, c[0x0][0x298] ;  /* 0x0000a60000047ab9 */ /* 0x000fe20000000a00 */
[----:B-1--4-:R-:W-:Y:S01]  /*7e60*/  MOV R5, R29 ;  /* 0x0000001d00057202 */ /* 0x012fe20000000f00 */
        /* <DEDUP_REMOVED lines=13> */
.L_x_192:
[----:B------:R-:W1:Y:S01]  /*7f40*/  LDC.U8 R0, c[0x0][0x3d9] ;  /* 0x0000f640ff007b82 */ /* 0x000e620000000000 */
[----:B------:R-:W-:Y:S01]  /*7f50*/  ISETP.NE.AND P3, PT, R117, -0x1, PT ;  /* 0xffffffff7500780c */ /* 0x000fe20003f65270 */
[----:B------:R-:W-:Y:S01]  /*7f60*/  IMAD.IADD R119, R119, 0x1, -R88 ;  /* 0x0000000177777824 */ /* 0x000fe200078e0a58 */
[----:B------:R-:W-:Y:S01]  /*7f70*/  SHF.R.S32.HI R13, RZ, 0x1f, R86 ;  /* 0x0000001fff0d7819 */ /* 0x000fe20000011456 */
[----:B------:R-:W-:Y:S01]  /*7f80*/  ULDC.64 UR4, c[0x0][0x2a0] ;  /* 0x0000a80000047ab9 */ /* 0x000fe20000000a00 */
[----:B------:R-:W-:Y:S01]  /*7f90*/  LOP3.LUT P5, RZ, R86, 0x3, RZ, 0xc0, !PT ;  /* 0x0000000356ff7812 */ /* 0x000fe200078ac0ff */
[----:B------:R-:W-:Y:S02]  /*7fa0*/  BSSY B0, `(.L_x_209) ;  /* 0x0000047000007945 */ /* 0x000fe40003800000 */
[----:B------:R-:W2:Y:S06]  /*7fb0*/  LDC.U8 R2, c[0x0][0x3d8] ;  /* 0x0000f600ff027b82 */ /* 0x000eac0000000000 */
[----:B------:R-:W-:-:S02]  /*7fc0*/  @!P3 SHF.R.S32.HI R11, RZ, 0x1f, R20 ;  /* 0x0000001fff0bb819 */ /* 0x000fc40000011414 */
[----:B------:R-:W3:Y:S01]  /*7fd0*/  @P3 LDC.64 R6, c[0x0][0x298] ;  /* 0x0000a600ff063b82 */ /* 0x000ee20000000a00 */
[----:B-1----:R-:W-:-:S07]  /*7fe0*/  ISETP.NE.AND P1, PT, R0, RZ, PT ;  /* 0x000000ff0000720c */ /* 0x002fce0003f25270 */
[----:B------:R-:W1:Y:S01]  /*7ff0*/  @!P3 LDC.64 R4, c[0x0][0x290] ;  /* 0x0000a400ff04bb82 */ /* 0x000e620000000a00 */
[C---:B--2---:R-:W-:Y:S02]  /*8000*/  ISETP.NE.AND P0, PT, R2.reuse, RZ, !P1 ;  /* 0x000000ff0200720c */ /* 0x044fe40004f05270 */
[----:B------:R-:W-:-:S05]  /*8010*/  ISETP.NE.AND P2, PT, R2, RZ, PT ;  /* 0x000000ff0200720c */ /* 0x000fca0003f45270 */
[----:B------:R-:W2:Y:S01]  /*8020*/  @!P1 LDC R9, c[0x0][0x2c4] ;  /* 0x0000b100ff099b82 */ /* 0x000ea20000000800 */
[----:B------:R-:W-:Y:S01]  /*8030*/  ISETP.NE.OR P2, PT, R0, RZ, !P2 ;  /* 0x000000ff0000720c */ /* 0x000fe20005745670 */
[----:B------:R-:W-:Y:S01]  /*8040*/  @P1 IMAD.MOV.U32 R19, RZ, RZ, 0x1 ;  /* 0x00000001ff131424 */ /* 0x000fe200078e00ff */
[----:B------:R-:W-:Y:S01]  /*8050*/  LEA.HI R0, R13, R86, RZ, 0x2 ;  /* 0x000000560d007211 */ /* 0x000fe200078f10ff */
[----:B---3--:R-:W-:-:S03]  /*8060*/  @P3 IMAD.WIDE.U32 R12, R117, R6, RZ ;  /* 0x00000006750c3225 */ /* 0x008fc600078e00ff */
[----:B------:R-:W-:Y:S01]  /*8070*/  LOP3.LUT R15, R0, 0x1ffffffc, RZ, 0xc0, !PT ;  /* 0x1ffffffc000f7812 */ /* 0x000fe200078ec0ff */
[----:B------:R-:W3:Y:S01]  /*8080*/  @!P1 LDC R8, c[0x0][0x270] ;  /* 0x00009c00ff089b82 */ /* 0x000ee20000000800 */
[----:B------:R-:W-:Y:S02]  /*8090*/  @P3 IMAD R7, R117, R7, R13 ;  /* 0x0000000775073224 */ /* 0x000fe400078e020d */
[-C--:B-1----:R-:W-:Y:S02]  /*80a0*/  @!P3 IMAD R10, R11, R4.reuse, RZ ;  /* 0x000000040b0ab224 */ /* 0x082fe400078e02ff */
[----:B------:R-:W-:Y:S01]  /*80b0*/  @!P3 IMAD.WIDE.U32 R16, R20, R4, RZ ;  /* 0x000000041410b225 */ /* 0x000fe200078e00ff */
[----:B------:R-:W-:Y:S02]  /*80c0*/  SHF.R.S32.HI R4, RZ, 0x2, R0 ;  /* 0x00000002ff047819 */ /* 0x000fe40000011400 */
[----:B------:R-:W1:Y:S01]  /*80d0*/  @P1 LDC.64 R2, c[0x0][0x2c0] ;  /* 0x0000b000ff021b82 */ /* 0x000e620000000a00 */
[----:B------:R-:W-:Y:S01]  /*80e0*/  IMAD.IADD R15, R86, 0x1, -R15 ;  /* 0x00000001560f7824 */ /* 0x000fe200078e0a0f */
[----:B------:R-:W-:Y:S01]  /*80f0*/  ISETP.GE.AND P4, PT, R4, R119, PT ;  /* 0x000000770400720c */ /* 0x000fe20003f86270 */
[----:B------:R-:W-:Y:S01]  /*8100*/  @!P3 IMAD R5, R20, R5, R10 ;  /* 0x000000051405b224 */ /* 0x000fe200078e020a */
[----:B------:R-:W-:Y:S01]  /*8110*/  ISETP.GE.OR P6, PT, R4, R119, P5 ;  /* 0x000000770400720c */ /* 0x000fe20002fc6670 */
[----:B------:R-:W-:-:S03]  /*8120*/  @!P3 IMAD.MOV.U32 R12, RZ, RZ, R16 ;  /* 0x000000ffff0cb224 */ /* 0x000fc600078e0010 */
[----:B--2---:R-:W3:Y:S01]  /*8130*/  @P0 LDC R9, c[0x0][0x2e4] ;  /* 0x0000b900ff090b82 */ /* 0x004ee20000000800 */
[----:B------:R-:W-:Y:S01]  /*8140*/  ISETP.NE.OR P0, PT, R117, -0x1, P2 ;  /* 0xffffffff7500780c */ /* 0x000fe20001705670 */
[----:B------:R-:W-:Y:S02]  /*8150*/  IMAD.SHL.U32 R15, R15, 0x8, RZ ;  /* 0x000000080f0f7824 */ /* 0x000fe400078e00ff */
[----:B------:R-:W-:Y:S01]  /*8160*/  @!P3 IMAD.IADD R7, R17, 0x1, R5 ;  /* 0x000000011107b824 */ /* 0x000fe200078e0205 */
[----:B------:R-:W-:Y:S01]  /*8170*/  SHF.R.S32.HI R5, RZ, 0x1f, R4 ;  /* 0x0000001fff057819 */ /* 0x000fe20000011404 */
[----:B------:R-:W-:Y:S02]  /*8180*/  VIADD R0, R4, 0x20 ;  /* 0x0000002004007836 */ /* 0x000fe40000000000 */
[----:B------:R-:W2:Y:S03]  /*8190*/  @!P2 LDC R11, c[0x0][0x2c4] ;  /* 0x0000b100ff0bab82 */ /* 0x000ea60000000800 */
[----:B------:R-:W-:-:S02]  /*81a0*/  ISETP.GE.AND P3, PT, R0, R119, PT ;  /* 0x000000770000720c */ /* 0x000fc40003f66270 */
[----:B------:R-:W-:-:S03]  /*81b0*/  ISETP.GE.OR P5, PT, R0, R119, P5 ;  /* 0x000000770000720c */ /* 0x000fc60002fa6670 */
[----:B------:R-:W4:Y:S01]  /*81c0*/  @P1 LDC R13, c[0x0][0x2c0] ;  /* 0x0000b000ff0d1b82 */ /* 0x000f220000000800 */
[----:B-1----:R-:W-:Y:S01]  /*81d0*/  @P1 IMAD R3, R3, R2, RZ ;  /* 0x0000000203031224 */ /* 0x002fe200078e02ff */
[----:B------:R-:W-:Y:S01]  /*81e0*/  SHF.R.S32.HI R2, RZ, 0x1f, R36 ;  /* 0x0000001fff027819 */ /* 0x000fe20000011424 */
[----:B---3--:R-:W-:Y:S02]  /*81f0*/  @!P1 IMAD R19, R9, R8, RZ ;  /* 0x0000000809139224 */ /* 0x008fe400078e02ff */
[----:B------:R-:W-:Y:S01]  /*8200*/  @!P1 IMAD.MOV.U32 R3, RZ, RZ, R9 ;  /* 0x000000ffff039224 */ /* 0x000fe200078e0009 */
[----:B------:R-:W-:Y:S01]  /*8210*/  CS2R R8, SRZ ;  /* 0x0000000000087805 */ /* 0x000fe2000001ff00 */
[C---:B------:R-:W-:Y:S02]  /*8220*/  IMAD R19, R20.reuse, R19, RZ ;  /* 0x0000001314137224 */ /* 0x040fe400078e02ff */
[----:B--2---:R-:W-:Y:S01]  /*8230*/  @!P0 IMAD R117, R20, R11, RZ ;  /* 0x0000000b14758224 */ /* 0x004fe200078e02ff */
[----:B------:R-:W-:Y:S01]  /*8240*/  IADD3 R6, P0, R15, R12, RZ ;  /* 0x0000000c0f067210 */ /* 0x000fe20007f1e0ff */
[----:B------:R-:W-:Y:S01]  /*8250*/  IMAD R11, R2, UR4, RZ ;  /* 0x00000004020b7c24 */ /* 0x000fe2000f8e02ff */
[----:B------:R-:W-:Y:S01]  /*8260*/  SEL R19, R19, RZ, P2 ;  /* 0x000000ff13137207 */ /* 0x000fe20001000000 */
[----:B------:R-:W-:Y:S01]  /*8270*/  @!P2 IMAD.MOV.U32 R8, RZ, RZ, R117 ;  /* 0x000000ffff08a224 */ /* 0x000fe200078e0075 */
[----:B------:R-:W-:Y:S01]  /*8280*/  LEA.HI.X.SX32 R7, R15, R7, 0x1, P0 ;  /* 0x000000070f077211 */ /* 0x000fe200000f0eff */
[----:B------:R-:W-:Y:S01]  /*8290*/  IMAD R11, R36, UR5, R11 ;  /* 0x00000005240b7c24 */ /* 0x000fe2000f8e020b */
[----:B------:R-:W-:Y:S01]  /*82a0*/  @!P2 SHF.R.S32.HI R9, RZ, 0x1f, R117 ;  /* 0x0000001fff09a819 */ /* 0x000fe20000011475 */
[----:B------:R-:W-:-:S02]  /*82b0*/  @!P1 IMAD.MOV.U32 R13, RZ, RZ, 0x1 ;  /* 0x00000001ff0d9424 */ /* 0x000fc400078e00ff */
[----:B------:R-:W-:Y:S02]  /*82c0*/  IMAD R3, R36, R3, R19 ;  /* 0x0000000324037224 */ /* 0x000fe400078e0213 */
[----:B----4-:R-:W-:Y:S02]  /*82d0*/  IMAD R88, R88, R13, RZ ;  /* 0x0000000d58587224 */ /* 0x010fe400078e02ff */
[----:B------:R-:W-:-:S03]  /*82e0*/  IMAD.WIDE.U32 R36, R36, UR4, R6 ;  /* 0x0000000424247c25 */ /* 0x000fc6000f8e0006 */
[----:B------:R-:W-:Y:S01]  /*82f0*/  IADD3 R2, P1, P0, R88, R8, R3 ;  /* 0x0000000858027210 */ /* 0x000fe2000783e003 */
[----:B------:R-:W-:Y:S01]  /*8300*/  IMAD.WIDE R14, R137, 0x40, R4 ;  /* 0x00000040890e7825 */ /* 0x000fe200078e0204 */
[----:B------:R-:W-:Y:S02]  /*8310*/  SHF.R.S32.HI R7, RZ, 0x1f, R88 ;  /* 0x0000001fff077819 */ /* 0x000fe40000011458 */
[----:B------:R-:W-:Y:S01]  /*8320*/  SHF.R.S32.HI R3, RZ, 0x1f, R3 ;  /* 0x0000001fff037819 */ /* 0x000fe20000011403 */
[----:B------:R-:W-:Y:S01]  /*8330*/  IMAD.IADD R17, R11, 0x1, R37 ;  /* 0x000000010b117824 */ /* 0x000fe200078e0225 */
        /* <DEDUP_REMOVED lines=13> */
.L_x_210:
[----:B------:R-:W-:Y:S05]  /*8410*/  BSYNC B0 ;  /* 0x0000000000007941 */ /* 0x000fea0003800000 */
.L_x_209:
        /* <DEDUP_REMOVED lines=17> */
.L_x_212:
[----:B------:R-:W-:Y:S05]  /*8530*/  BSYNC B0 ;  /* 0x0000000000007941 */ /* 0x000fea0003800000 */
.L_x_211:
[----:B------:R-:W-:Y:S01]  /*8540*/  BSSY B0, `(.L_x_213) ;  /* 0x000000b000007945 */ /* 0x000fe20003800000 */
[----:B------:R-:W-:-:S03]  /*8550*/  IADD3.X R3, R7, R9, R3, P1, P0 ;  /* 0x0000000907037210 */ /* 0x000fc60000fe0403 */
[----:B------:R-:W-:Y:S05]  /*8560*/  @P6 BRA `(.L_x_214) ;  /* 0x0000000000206947 */ /* 0x000fea0003800000 */
[----:B------:R-:W-:Y:S01]  /*8570*/  IMAD R4, R4, R13, RZ ;  /* 0x0000000d04047224 */ /* 0x000fe200078e02ff */
[----:B------:R-:W-:-:S04]  /*8580*/  ULDC.64 UR4, c[0x0][0x2b0] ;  /* 0x0000ac0000047ab9 */ /* 0x000fc80000000a00 */
[----:B------:R-:W-:-:S04]  /*8590*/  IADD3 R5, P0, R4, R2, RZ ;  /* 0x0000000204057210 */ /* 0x000fc80007f1e0ff */
[----:B------:R-:W-:Y:S02]  /*85a0*/  LEA.HI.X.SX32 R4, R4, R3, 0x1, P0 ;  /* 0x0000000304047211 */ /* 0x000fe400000f0eff */
[----:B------:R-:W-:-:S04]  /*85b0*/  LEA R6, P0, R5, UR4, 0x2 ;  /* 0x0000000405067c11 */ /* 0x000fc8000f8010ff */
[----:B------:R-:W-:Y:S01]  /*85c0*/  LEA.HI.X R7, R5, UR5, R4, 0x2, P0 ;  /* 0x0000000505077c11 */ /* 0x000fe200080f1404 */
[----:B------:R-:W-:-:S05]  /*85d0*/  IMAD.MOV.U32 R5, RZ, RZ, 0x7f800000 ;  /* 0x7f800000ff057424 */ /* 0x000fca00078e00ff */
[----:B------:R3:W-:Y:S03]  /*85e0*/  STG.E desc[UR12][R6.64], R5 ;  /* 0x0000000506007986 */ /* 0x0007e6000c10190c */
.L_x_214:
[----:B------:R-:W-:Y:S05]  /*85f0*/  BSYNC B0 ;  /* 0x0000000000007941 */ /* 0x000fea0003800000 */
.L_x_213:
[----:B------:R-:W-:Y:S05]  /*8600*/  @P5 EXIT ;  /* 0x000000000000594d */ /* 0x000fea0003800000 */
[----:B------:R-:W-:Y:S01]  /*8610*/  IMAD R0, R0, R13, RZ ;  /* 0x0000000d00007224 */ /* 0x000fe200078e02ff */
[----:B------:R-:W-:-:S04]  /*8620*/  ULDC.64 UR4, c[0x0][0x2b0] ;  /* 0x0000ac0000047ab9 */ /* 0x000fc80000000a00 */
[----:B------:R-:W-:-:S04]  /*8630*/  IADD3 R2, P0, R0, R2, RZ ;  /* 0x0000000200027210 */ /* 0x000fc80007f1e0ff */
[----:B------:R-:W-:Y:S02]  /*8640*/  LEA.HI.X.SX32 R3, R0, R3, 0x1, P0 ;  /* 0x0000000300037211 */ /* 0x000fe400000f0eff */
[----:B------:R-:W-:-:S04]  /*8650*/  LEA R4, P0, R2, UR4, 0x2 ;  /* 0x0000000402047c11 */ /* 0x000fc8000f8010ff */
[----:B---3--:R-:W-:Y:S01]  /*8660*/  LEA.HI.X R5, R2, UR5, R3, 0x2, P0 ;  /* 0x0000000502057c11 */ /* 0x008fe200080f1403 */
[----:B------:R-:W-:-:S05]  /*8670*/  IMAD.MOV.U32 R3, RZ, RZ, 0x7f800000 ;  /* 0x7f800000ff037424 */ /* 0x000fca00078e00ff */
[----:B------:R-:W-:Y:S01]  /*8680*/  STG.E desc[UR12][R4.64], R3 ;  /* 0x0000000304007986 */ /* 0x000fe2000c10190c */
[----:B------:R-:W-:Y:S05]  /*8690*/  EXIT ;  /* 0x000000000000794d */ /* 0x000fea0003800000 */
.L_x_215:
        /* <DEDUP_REMOVED lines=14> */
.L_x_1146:


//--------------------- .text._ZN5flash16flash_fwd_kernelI23Flash_fwd_kernel_traitsILi96ELi64ELi64ELi4ELb0ELb0EN7cutlass6half_tE19Flash_kernel_traitsILi96ELi64ELi64ELi4ES3_EELb0ELb1ELb0ELb0ELb0ELb0ELb0ELb0EEEvNS_16Flash_fwd_paramsE --------------------------
	.section	.text._ZN5flash16flash_fwd_kernelI23Flash_fwd_kernel_traitsILi96ELi64ELi64ELi4ELb0ELb0EN7cutlass6half_tE19Flash_kernel_traitsILi96ELi64ELi64ELi4ES3_EELb0ELb1ELb0ELb0ELb0ELb0ELb0ELb0EEEvNS_16Flash_fwd_paramsE,"ax",@progbits
	.align	128
        .global         _ZN5flash16flash_fwd_kernelI23Flash_fwd_kernel_traitsILi96ELi64ELi64ELi4ELb0ELb0EN7cutlass6half_tE19Flash_kernel_traitsILi96ELi64ELi64ELi4ES3_EELb0ELb1ELb0ELb0ELb0ELb0ELb0ELb0EEEvNS_16Flash_fwd_paramsE
        .type           _ZN5flash16flash_fwd_kernelI23Flash_fwd_kernel_traitsILi96ELi64ELi64ELi4ELb0ELb0EN7cutlass6half_tE19Flash_kernel_traitsILi96ELi64ELi64ELi4ES3_EELb0ELb1ELb0ELb0ELb0ELb0ELb0ELb0EEEvNS_16Flash_fwd_paramsE,@function
        .size           _ZN5flash16flash_fwd_kernelI23Flash_fwd_kernel_traitsILi96ELi64ELi64ELi4ELb0ELb0EN7cutlass6half_tE19Flash_kernel_traitsILi96ELi64ELi64ELi4ES3_EELb0ELb1ELb0ELb0ELb0ELb0ELb0ELb0EEEvNS_16Flash_fwd_paramsE,(.L_x_1147 - _ZN5flash16flash_fwd_kernelI23Flash_fwd_kernel_traitsILi96ELi64ELi64ELi4ELb0ELb0EN7cutlass6half_tE19Flash_kernel_traitsILi96ELi64ELi64ELi4ES3_EELb0ELb1ELb0ELb0ELb0ELb0ELb0ELb0EEEvNS_16Flash_fwd_paramsE)
        .other          _ZN5flash16flash_fwd_kernelI23Flash_fwd_kernel_traitsILi96ELi64ELi64ELi4ELb0ELb0EN7cutlass6half_tE19Flash_kernel_traitsILi96ELi64ELi64ELi4ES3_EELb0ELb1ELb0ELb0ELb0ELb0ELb0ELb0EEEvNS_16Flash_fwd_paramsE,@"STO_CUDA_ENTRY STV_DEFAULT"
_ZN5flash16flash_fwd_kernelI23Flash_fwd_kernel_traitsILi96ELi64ELi64ELi4ELb0ELb0EN7cutlass6half_tE19Flash_kernel_traitsILi96ELi64ELi64ELi4ES3_EELb0ELb1ELb0ELb0ELb0ELb0ELb0ELb0EEEvNS_16Flash_fwd_paramsE:
.text._ZN5flash16flash_fwd_kernelI23Flash_fwd_kernel_traitsILi96ELi64ELi64ELi4ELb0ELb0EN7cutlass6half_tE19Flash_kernel_traitsILi96ELi64ELi64ELi4ES3_EELb0ELb1ELb0ELb0ELb0ELb0ELb0ELb0EEEvNS_16Flash_fwd_paramsE:
        /* <DEDUP_REMOVED lines=10> */
[----:B---3--:R-:W-:-:S05]  /*00a0*/  ISETP.NE.U32.AND P1, PT, R2, RZ, PT ;  /* 0x000000ff0200720c */ /* 0x008fca0003f25070 */
[----:B------:R-:W3:Y:S01]  /*00b0*/  LDC.64 R8, c[0x0][0x2f8] ;  /* 0x0000be00ff087b82 */ /* 0x000ee20000000a00 */
[----:B------:R-:W-:Y:S01]  /*00c0*/  ISETP.NE.AND.EX P1, PT, R3, RZ, PT, P1 ;  /* 0x000000ff0300720c */ /* 0x000fe20003f25310 */
[----:B--2---:R-:W-:-:S06]  /*00d0*/  IMAD.WIDE R18, R11, 0x4, R6 ;  /* 0x000000040b127825 */ /* 0x004fcc00078e0206 */
[----:B------:R-:W2:Y:S01]  /*00e0*/  LDC.64 R2, c[0x0][0x2f8] ;  /* 0x0000be00ff027b82 */ /* 0x000ea20000000a00 */
[----:B------:R-:W4:Y:S04]  /*00f0*/  @P2 LDG.E R128, desc[UR8][R18.64] ;  /* 0x0000000812802981 */ /* 0x000f28000c1e1900 */
[----:B------:R-:W4:Y:S03]  /*0100*/  @P2 LDG.E R5, desc[UR8][R18.64+0x4] ;  /* 0x0000040812052981 */ /* 0x000f26000c1e1900 */
[----:B------:R-:W1:Y:S01]  /*0110*/  @P1 LDC.64 R6, c[0x0][0x300] ;  /* 0x0000c000ff061b82 */ /* 0x000e620000000a00 */
[----:B------:R-:W-:Y:S02]  /*0120*/  IMAD.MOV.U32 R12, RZ, RZ, RZ ;  /* 0x000000ffff0c7224 */ /* 0x000fe400078e00ff */
[----:B-1----:R-:W-:-:S05]  /*0130*/  @P1 IMAD.WIDE R14, R11, 0x4, R6 ;  /* 0x000000040b0e1825 */ /* 0x002fca00078e0206 */
[----:B------:R1:W5:Y:S01]  /*0140*/  @P1 LDG.E R12, desc[UR8][R14.64] ;  /* 0x000000080e0c1981 */ /* 0x000362000c1e1900 */
[----:B------:R-:W-:Y:S02]  /*0150*/  ISETP.NE.AND P3, PT, R0, RZ, PT ;  /* 0x000000ff0000720c */ /* 0x000fe40003f65270 */
[----:B--2---:R-:W-:-:S04]  /*0160*/  ISETP.EQ.U32.AND P0, PT, R2, RZ, PT ;  /* 0x000000ff0200720c */ /* 0x004fc80003f02070 */
[----:B------:R-:W-:Y:S01]  /*0170*/  ISETP.EQ.OR.EX P0, PT, R3, RZ, !P3, P0 ;  /* 0x000000ff0300720c */ /* 0x000fe20005f02700 */
[----:B------:R-:W-:Y:S02]  /*0180*/  IMAD.MOV.U32 R17, RZ, RZ, -0x1 ;  /* 0xffffffffff117424 */ /* 0x000fe400078e00ff */
[----:B---3--:R-:W-:Y:S01]  /*0190*/  IMAD.WIDE R6, R11, 0x4, R8 ;  /* 0x000000040b067825 */ /* 0x008fe200078e0208 */
[----:B------:R-:W2:Y:S01]  /*01a0*/  S2R R141, SR_CTAID.X ;  /* 0x00000000008d7919 */ /* 0x000ea20000002500 */
[----:B------:R-:W3:Y:S08]  /*01b0*/  S2R R25, SR_CTAID.Z ;  /* 0x0000000000197919 */ /* 0x000ef00000002700 */
[----:B------:R1:W5:Y:S01]  /*01c0*/  @!P0 LDG.E R17, desc[UR8][R6.64] ;  /* 0x0000000806118981 */ /* 0x000362000c1e1900 */
[----:B------:R-:W-:-:S04]  /*01d0*/  ISETP.NE.U32.AND P0, PT, R2, RZ, PT ;  /* 0x000000ff0200720c */ /* 0x000fc80003f05070 */
[----:B------:R-:W-:Y:S01]  /*01e0*/  ISETP.NE.AND.EX P0, PT, R3, RZ, PT, P0 ;  /* 0x000000ff0300720c */ /* 0x000fe20003f05300 */
[----:B----4-:R-:W-:-:S06]  /*01f0*/  @P2 IMAD.IADD R132, R5, 0x1, -R128 ;  /* 0x0000000105842824 */ /* 0x010fcc00078e0a80 */
[----:B------:R-:W4:Y:S06]  /*0200*/  @!P2 LDC R132, c[0x0][0x2c4] ;  /* 0x0000b100ff84ab82 */ /* 0x000f2c0000000800 */
[----:B-123--:R-:W-:Y:S05]  /*0210*/  @!P0 BRA `(.L_x_216) ;  /* 0x0000000000108947 */ /* 0x00efea0003800000 */
[----:B------:R-:W2:Y:S02]  /*0220*/  @P3 LDG.E R0, desc[UR8][R6.64+0x4] ;  /* 0x0000040806003981 */ /* 0x000ea4000c1e1900 */
[----:B--2--5:R-:W-:-:S06]  /*0230*/  @P3 IADD3 R5, R0, -R17, RZ ;  /* 0x8000001100053210 */ /* 0x024fcc0007ffe0ff */
[----:B------:R2:W5:Y:S01]  /*0240*/  @!P3 LDG.E R5, desc[UR8][R6.64] ;  /* 0x000000080605b981 */ /* 0x000562000c1e1900 */
[----:B------:R-:W-:Y:S05]  /*0250*/  BRA `(.L_x_217) ;  /* 0x0000000000047947 */ /* 0x000fea0003800000 */
.L_x_216:
[----:B------:R-:W1:Y:S02]  /*0260*/  LDC R5, c[0x0][0x2c8] ;  /* 0x0000b200ff057b82 */ /* 0x000e640000000800 */
.L_x_217:
[----:B------:R-:W3:Y:S02]  /*0270*/  LDC.64 R2, c[0x0][0x308] ;  /* 0x0000c200ff027b82 */ /* 0x000ee40000000a00 */
[----:B---3--:R-:W-:-:S04]  /*0280*/  ISETP.NE.U32.AND P1, PT, R2, RZ, PT ;  /* 0x000000ff0200720c */ /* 0x008fc80003f25070 */
[----:B------:R-:W-:-:S13]  /*0290*/  ISETP.NE.AND.EX P1, PT, R3, RZ, PT, P1 ;  /* 0x000000ff0300720c */ /* 0x000fda0003f25310 */
[----:B------:R-:W2:Y:S01]  /*02a0*/  @P1 LDC.64 R2, c[0x0][0x308] ;  /* 0x0000c200ff021b82 */ /* 0x000ea20000000a00 */
[----:B------:R-:W-:-:S07]  /*02b0*/  IMAD.SHL.U32 R87, R141, 0x40, RZ ;  /* 0x000000408d577824 */ /* 0x000fce00078e00ff */
[----:B------:R-:W3:Y:S01]  /*02c0*/  @!P1 LDC R0, c[0x0][0x2cc] ;  /* 0x0000b300ff009b82 */ /* 0x000ee20000000800 */
[----:B--2---:R-:W-:-:S07]  /*02d0*/  @P1 IMAD.WIDE R6, R11, 0x4, R2 ;  /* 0x000000040b061825 */ /* 0x004fce00078e0202 */
[----:B------:R-:W2:Y:S01]  /*02e0*/  @!P1 LDC.64 R2, c[0x0][0x318] ;  /* 0x0000c600ff029b82 */ /* 0x000ea20000000a00 */
[----:B------:R1:W5:Y:S01]  /*02f0*/  @P1 LDG.E R7, desc[UR8][R6.64] ;  /* 0x0000000806071981 */ /* 0x000362000c1e1900 */
[----:B----4-:R-:W-:-:S13]  /*0300*/  ISETP.GT.AND P0, PT, R132, R87, PT ;  /* 0x000000578400720c */ /* 0x010fda0003f04270 */
[----:B---3--:R-:W-:Y:S05]  /*0310*/  @!P0 EXIT ;  /* 0x000000000000894d */ /* 0x008fea0003800000 */
[----:B------:R-:W3:Y:S01]  /*0320*/  LDC R83, c[0x0][0x398] ;  /* 0x0000e600ff537b82 */ /* 0x000ee20000000800 */
[----:B--2---:R-:W-:Y:S01]  /*0330*/  @!P1 ISETP.NE.U32.AND P0, PT, R2, RZ, PT ;  /* 0x000000ff0200920c */ /* 0x004fe20003f05070 */
[----:B-----5:R-:W-:Y:S01]  /*0340*/  @P1 IMAD.IADD R76, R7, 0x1, -R12 ;  /* 0x00000001074c1824 */ /* 0x020fe200078e0a0c */
[----:B------:R-:W2:Y:S02]  /*0350*/  S2R R80, SR_TID.X ;  /* 0x0000000000507919 */ /* 0x000ea40000002100 */
[----:B------:R-:W-:Y:S02]  /*0360*/  @!P1 ISETP.NE.AND.EX P0, PT, R3, RZ, PT, P0 ;  /* 0x000000ff0300920c */ /* 0x000fe40003f05300 */
[----:B------:R-:W-:Y:S02]  /*0370*/  IADD3 R3, -R132, 0x7f, R87 ;  /* 0x0000007f84037810 */ /* 0x000fe40007ffe157 */
[----:B------:R-:W-:-:S04]  /*0380*/  @!P1 SEL R0, R0, RZ, P0 ;  /* 0x000000ff00009207 */ /* 0x000fc80000000000 */
[----:B-1----:R-:W-:-:S05]  /*0390*/  @!P1 IADD3 R76, R0, R5, -R12 ;  /* 0x00000005004c9210 */ /* 0x002fca0007ffe80c */
[----:B------:R-:W-:-:S05]  /*03a0*/  VIADD R5, R76, 0x3f ;  /* 0x0000003f4c057836 */ /* 0x000fca0000000000 */
[----:B------:R-:W-:Y:S02]  /*03b0*/  SHF.R.S32.HI R2, RZ, 0x1f, R5 ;  /* 0x0000001fff027819 */ /* 0x000fe40000011405 */
[----:B---3--:R-:W-:Y:S02]  /*03c0*/  IADD3 R3, R3, R83, R76 ;  /* 0x0000005303037210 */ /* 0x008fe40007ffe04c */
[----:B------:R-:W-:Y:S02]  /*03d0*/  LEA.HI R2, R2, R5, RZ, 0x6 ;  /* 0x0000000502027211 */ /* 0x000fe400078f30ff */
[----:B------:R-:W-:Y:S02]  /*03e0*/  SHF.R.S32.HI R0, RZ, 0x1f, R3 ;  /* 0x0000001fff007819 */ /* 0x000fe40000011403 */
[----:B------:R-:W-:Y:S02]  /*03f0*/  SHF.R.S32.HI R2, RZ, 0x6, R2 ;  /* 0x00000006ff027819 */ /* 0x000fe40000011402 */
[----:B------:R-:W-:-:S04]  /*0400*/  LEA.HI R0, R0, R3, RZ, 0x6 ;  /* 0x0000000300007211 */ /* 0x000fc800078f30ff */
[----:B------:R-:W-:-:S04]  /*0410*/  SHF.R.S32.HI R3, RZ, 0x6, R0 ;  /* 0x00000006ff037819 */ /* 0x000fc80000011400 */
[----:B------:R-:W-:-:S04]  /*0420*/  VIMNMX R94, R2, R3, PT ;  /* 0x00000003025e7248 */ /* 0x000fc80003fe0100 */
[----:B------:R-:W-:-:S13]  /*0430*/  ISETP.GE.AND P0, PT, R94, 0x1, PT ;  /* 0x000000015e00780c */ /* 0x000fda0003f06270 */
[----:B--2---:R-:W-:Y:S05]  /*0440*/  @!P0 BRA `(.L_x_218) ;  /* 0x0000009000248947 */ /* 0x004fea0003800000 */
[----:B------:R-:W1:Y:S01]  /*0450*/  LDC R8, c[0x0][0x278] ;  /* 0x00009e00ff087b82 */ /* 0x000e620000000800 */
[----:B------:R-:W-:Y:S01]  /*0460*/  SHF.R.S32.HI R21, RZ, 0x1f, R80 ;  /* 0x0000001fff157819 */ /* 0x000fe20000011450 */
[----:B------:R-:W-:Y:S01]  /*0470*/  VIADD R79, R94, 0xffffffff ;  /* 0xffffffff5e4f7836 */ /* 0x000fe20000000000 */
[----:B------:R-:W-:Y:S02]  /*0480*/  ISETP.NE.AND P4, PT, R128, -0x1, PT ;  /* 0xffffffff8000780c */ /* 0x000fe40003f85270 */
[CC--:B------:R-:W-:Y:S02]  /*0490*/  LEA.HI R23, R21.reuse, R80.reuse, RZ, 0x2 ;  /* 0x0000005015177211 */ /* 0x0c0fe400078f10ff */
[----:B------:R-:W-:Y:S02]  /*04a0*/  LEA.HI R5, R21, R80, RZ, 0x3 ;  /* 0x0000005015057211 */ /* 0x000fe400078f18ff */
[----:B------:R-:W-:Y:S02]  /*04b0*/  SHF.R.S32.HI R18, RZ, 0x2, R23 ;  /* 0x00000002ff127819 */ /* 0x000fe40000011417 */
[----:B------:R-:W-:-:S02]  /*04c0*/  LOP3.LUT R7, R23, 0xfffffffc, RZ, 0xc0, !PT ;  /* 0xfffffffc17077812 */ /* 0x000fc400078ec0ff */
[----:B------:R-:W-:Y:S01]  /*04d0*/  SHF.R.S32.HI R15, RZ, 0x3, R5 ;  /* 0x00000003ff0f7819 */ /* 0x000fe20000011405 */
[----:B------:R-:W-:Y:S01]  /*04e0*/  VIADD R9, R18, 0x20 ;  /* 0x0000002012097836 */ /* 0x000fe20000000000 */
[----:B------:R-:W-:Y:S01]  /*04f0*/  ISETP.NE.AND P1, PT, R17, -0x1, PT ;  /* 0xffffffff1100780c */ /* 0x000fe20003f25270 */
[----:B------:R-:W-:Y:S01]  /*0500*/  IMAD.IADD R138, R80, 0x1, -R7 ;  /* 0x00000001508a7824 */ /* 0x000fe200078e0a07 */
[----:B------:R-:W-:Y:S01]  /*0510*/  LOP3.LUT R5, R5, 0xfffffff8, RZ, 0xc0, !PT ;  /* 0xfffffff805057812 */ /* 0x000fe200078ec0ff */
[----:B------:R-:W-:Y:S01]  /*0520*/  IMAD.SHL.U32 R7, R15, 0x40, RZ ;  /* 0x000000400f077824 */ /* 0x000fe200078e00ff */
[----:B------:R-:W-:Y:S02]  /*0530*/  LEA.HI R23, R23, R18, RZ, 0x1 ;  /* 0x0000001217177211 */ /* 0x000fe400078f08ff */
[----:B------:R-:W-:Y:S01]  /*0540*/  SHF.L.U32 R138, R138, 0x3, RZ ;  /* 0x000000038a8a7819 */ /* 0x000fe200000006ff */
[----:B------:R-:W-:Y:S01]  /*0550*/  IMAD.IADD R20, R80, 0x1, -R5 ;  /* 0x0000000150147824 */ /* 0x000fe200078e0a05 */
[----:B------:R-:W-:-:S02]  /*0560*/  LOP3.LUT R7, R7, 0xc0, RZ, 0xc0, !PT ;  /* 0x000000c007077812 */ /* 0x000fc400078ec0ff */
[----:B-1----:R-:W-:Y:S02]  /*0570*/  IABS R13, R8 ;  /* 0x00000008000d7213 */ /* 0x002fe40000000000 */
[----:B------:R-:W-:Y:S01]  /*0580*/  LOP3.LUT R29, R7, 0x18, R138, 0xf8, !PT ;  /* 0x00000018071d7812 */ /* 0x000fe200078ef88a */
[----:B------:R-:W1:Y:S01]  /*0590*/  @P1 LDC.64 R92, c[0x0][0x248] ;  /* 0x00009200ff5c1b82 */ /* 0x000e620000000a00 */
[----:B------:R-:W2:Y:S01]  /*05a0*/  I2F.RP R4, R13 ;  /* 0x0000000d00047306 */ /* 0x000ea20000209400 */
[----:B------:R-:W-:Y:S02]  /*05b0*/  SHF.R.U32.HI R24, RZ, 0x3, R7 ;  /* 0x00000003ff187819 */ /* 0x000fe40000011607 */
[----:B------:R-:W-:Y:S02]  /*05c0*/  LEA.HI R82, R21, R80, RZ, 0x5 ;  /* 0x0000005015527211 */ /* 0x000fe400078f28ff */
[----:B------:R-:W-:Y:S02]  /*05d0*/  LOP3.LUT R23, R23, 0x7fffffe, RZ, 0xc0, !PT ;  /* 0x07fffffe17177812 */ /* 0x000fe400078ec0ff */
[----:B------:R-:W3:Y:S01]  /*05e0*/  @P4 LDC.64 R6, c[0x0][0x240] ;  /* 0x00009000ff064b82 */ /* 0x000ee20000000a00 */
[----:B------:R-:W-:-:S02]  /*05f0*/  LEA.HI R10, R20, R20, RZ, 0x1 ;  /* 0x00000014140a7211 */ /* 0x000fc400078f08ff */
[----:B------:R-:W-:Y:S01]  /*0600*/  SHF.R.S32.HI R85, RZ, 0x5, R82 ;  /* 0x00000005ff557819 */ /* 0x000fe20000011452 */
[----:B------:R-:W-:Y:S01]  /*0610*/  IMAD.IADD R22, R18, 0x1, -R23 ;  /* 0x0000000112167824 */ /* 0x000fe200078e0a17 */
[----:B------:R-:W-:Y:S02]  /*0620*/  SHF.R.S32.HI R19, RZ, 0x1f, R18 ;  /* 0x0000001fff137819 */ /* 0x000fe40000011412 */
[----:B------:R-:W-:Y:S01]  /*0630*/  LOP3.LUT R24, R29, R24, RZ, 0x3c, !PT ;  /* 0x000000181d187212 */ /* 0x000fe200078e3cff */
[----:B--2---:R-:W2:Y:S01]  /*0640*/  MUFU.RCP R2, R4 ;  /* 0x0000000400027308 */ /* 0x004ea20000001000 */
[----:B------:R-:W-:Y:S01]  /*0650*/  IMAD R129, R85, 0x8, R22 ;  /* 0x0000000855817824 */ /* 0x000fe200078e0216 */
[----:B------:R-:W-:Y:S01]  /*0660*/  SHF.R.S32.HI R139, RZ, 0x1f, R138 ;  /* 0x0000001fff8b7819 */ /* 0x000fe2000001148a */
[----:B------:R-:W-:-:S03]  /*0670*/  IMAD.WIDE R140, R141, 0x40, R18 ;  /* 0x000000408d8c7825 */ /* 0x000fc600078e0212 */
[----:B------:R-:W-:Y:S01]  /*0680*/  LEA R129, R129, R24, 0x5 ;  /* 0x0000001881817211 */ /* 0x000fe200078e28ff */
[----:B--2---:R-:W-:Y:S02]  /*0690*/  VIADD R2, R2, 0xffffffe ;  /* 0x0ffffffe02027836 */ /* 0x004fe40000000000 */
[----:B------:R-:W-:Y:S02]  /*06a0*/  IMAD.IADD R4, R132, 0x1, -R87 ;  /* 0x0000000184047824 */ /* 0x000fe400078e0a57 */
[----:B------:R-:W2:Y:S03]  /*06b0*/  F2I.FTZ.U32.TRUNC.NTZ R3, R2 ;  /* 0x0000000200037305 */ /* 0x000ea6000021f000 */
[-C--:B------:R-:W-:Y:S02]  /*06c0*/  ISETP.GE.AND P6, PT, R18, R4.reuse, PT ;  /* 0x000000041200720c */ /* 0x080fe40003fc6270 */
[----:B------:R-:W-:Y:S01]  /*06d0*/  ISETP.GE.AND P0, PT, R9, R4, PT ;  /* 0x000000040900720c */ /* 0x000fe20003f06270 */
[----:B--2---:R-:W-:-:S02]  /*06e0*/  IMAD.MOV R0, RZ, RZ, -R3 ;  /* 0x000000ffff007224 */ /* 0x004fc400078e0a03 */
[----:B------:R-:W-:Y:S02]  /*06f0*/  IMAD.MOV.U32 R2, RZ, RZ, RZ ;  /* 0x000000ffff027224 */ /* 0x000fe400078e00ff */
[----:B------:R-:W-:Y:S01]  /*0700*/  IMAD R99, R0, R13, RZ ;  /* 0x0000000d00637224 */ /* 0x000fe200078e02ff */
[----:B------:R-:W-:-:S03]  /*0710*/  IABS R0, R25 ;  /* 0x0000001900007213 */ /* 0x000fc60000000000 */
[----:B------:R-:W-:Y:S01]  /*0720*/  IMAD.HI.U32 R99, R3, R99, R2 ;  /* 0x0000006303637227 */ /* 0x000fe200078e0002 */
[----:B------:R-:W-:Y:S02]  /*0730*/  LEA.HI R3, R21, R80, RZ, 0x4 ;  /* 0x0000005015037211 */ /* 0x000fe400078f20ff */
[----:B------:R-:W-:Y:S02]  /*0740*/  @!P4 SHF.R.S32.HI R21, RZ, 0x1f, R11 ;  /* 0x0000001fff15c819 */ /* 0x000fe4000001140b */
[----:B------:R-:W-:Y:S01]  /*0750*/  SHF.R.S32.HI R2, RZ, 0x4, R3 ;  /* 0x00000004ff027819 */ /* 0x000fe20000011403 */
[----:B------:R-:W-:-:S03]  /*0760*/  IMAD.HI.U32 R99, R99, R0, RZ ;  /* 0x0000000063637227 */ /* 0x000fc600078e00ff */
[C---:B------:R-:W-:Y:S01]  /*0770*/  LEA.HI R16, R3.reuse, R2, RZ, 0x1 ;  /* 0x0000000203107211 */ /* 0x040fe200078f08ff */
[----:B------:R-:W-:Y:S01]  /*0780*/  IMAD.MOV R26, RZ, RZ, -R99 ;  /* 0x000000ffff1a7224 */ /* 0x000fe200078e0a63 */
[----:B------:R-:W-:Y:S02]  /*0790*/  LOP3.LUT R3, R3, 0xfffffff0, RZ, 0xc0, !PT ;  /* 0xfffffff003037812 */ /* 0x000fe400078ec0ff */
[----:B------:R-:W-:Y:S01]  /*07a0*/  LOP3.LUT R16, R16, 0xfffffffe, RZ, 0xc0, !PT ;  /* 0xfffffffe10107812 */ /* 0x000fe200078ec0ff */
[C---:B------:R-:W-:Y:S02]  /*07b0*/  IMAD R26, R13.reuse, R26, R0 ;  /* 0x0000001a0d1a7224 */ /* 0x040fe400078e0200 */
[----:B------:R-:W-:Y:S02]  /*07c0*/  IMAD.IADD R4, R80, 0x1, -R3 ;  /* 0x0000000150047824 */ /* 0x000fe400078e0a03 */
[----:B------:R-:W-:Y:S01]  /*07d0*/  IMAD.IADD R16, R2, 0x1, -R16 ;  /* 0x0000000102107824 */ /* 0x000fe200078e0a10 */
[----:B------:R-:W-:Y:S01]  /*07e0*/  ISETP.GT.U32.AND P3, PT, R13, R26, PT ;  /* 0x0000001a0d00720c */ /* 0x000fe20003f64070 */
[----:B------:R-:W2:Y:S01]  /*07f0*/  @!P4 LDC.64 R2, c[0x0][0x228] ;  /* 0x00008a00ff02cb82 */ /* 0x000ea20000000a00 */
[----:B------:R-:W-:-:S02]  /*0800*/  LEA.HI R0, R4, R4, RZ, 0x1 ;  /* 0x0000000404007211 */ /* 0x000fc400078f08ff */
[----:B------:R-:W-:Y:S02]  /*0810*/  SHF.R.S32.HI R27, RZ, 0x1f, R4 ;  /* 0x0000001fff1b7819 */ /* 0x000fe40000011404 */
[----:B------:R-:W-:Y:S02]  /*0820*/  LOP3.LUT R81, R0, 0x7fffffe, RZ, 0xc0, !PT ;  /* 0x07fffffe00517812 */ /* 0x000fe400078ec0ff */
[----:B------:R-:W-:-:S03]  /*0830*/  LEA.HI R14, R27, R4, RZ, 0x3 ;  /* 0x000000041b0e7211 */ /* 0x000fc600078f18ff */
[----:B------:R-:W-:Y:S02]  /*0840*/  IMAD.IADD R81, R4, 0x1, -R81 ;  /* 0x0000000104517824 */ /* 0x000fe400078e0a51 */
[----:B------:R-:W-:Y:S01]  /*0850*/  @!P3 IMAD.IADD R26, R26, 0x1, -R13 ;  /* 0x000000011a1ab824 */ /* 0x000fe200078e0a0d */
[----:B------:R-:W4:Y:S01]  /*0860*/  @P1 LDC.64 R4, c[0x0][0x250] ;  /* 0x00009400ff041b82 */ /* 0x000f220000000a00 */
[----:B------:R-:W-:Y:S01]  /*0870*/  @!P3 VIADD R99, R99, 0x1 ;  /* 0x000000016363b836 */ /* 0x000fe20000000000 */
[----:B------:R-:W-:Y:S02]  /*0880*/  ISETP.NE.AND P3, PT, R8, RZ, PT ;  /* 0x000000ff0800720c */ /* 0x000fe40003f65270 */
[----:B------:R-:W-:Y:S02]  /*0890*/  ISETP.GE.U32.AND P5, PT, R26, R13, PT ;  /* 0x0000000d1a00720c */ /* 0x000fe40003fa6070 */
[----:B------:R-:W-:Y:S01]  /*08a0*/  LOP3.LUT R13, R10, 0x7fffffe, RZ, 0xc0, !PT ;  /* 0x07fffffe0a0d7812 */ /* 0x000fe200078ec0ff */
[----:B--2---:R-:W-:-:S04]  /*08b0*/  @!P4 IMAD R22, R21, R2, RZ ;  /* 0x000000021516c224 */ /* 0x004fc800078e02ff */
[----:B------:R-:W-:Y:S01]  /*08c0*/  IMAD.IADD R13, R20, 0x1, -R13 ;  /* 0x00000001140d7824 */ /* 0x000fe200078e0a0d */
[----:B------:R-:W-:Y:S01]  /*08d0*/  LOP3.LUT R20, R25, R8, RZ, 0x3c, !PT ;  /* 0x0000000819147212 */ /* 0x000fe200078e3cff */
[----:B------:R-:W-:Y:S02]  /*08e0*/  @!P4 IMAD R3, R11, R3, R22 ;  /* 0x000000030b03c224 */ /* 0x000fe400078e0216 */
[----:B---3--:R-:W-:Y:S01]  /*08f0*/  @P4 IMAD.WIDE.U32 R22, R128, R6, RZ ;  /* 0x0000000680164225 */ /* 0x008fe200078e00ff */
[----:B------:R-:W-:-:S03]  /*0900*/  ISETP.GE.AND P2, PT, R20, RZ, PT ;  /* 0x000000ff1400720c */ /* 0x000fc60003f46270 */
[----:B------:R-:W-:Y:S01]  /*0910*/  @P4 IMAD.MOV.U32 R6, RZ, RZ, R22 ;  /* 0x000000ffff064224 */ /* 0x000fe200078e0016 */
[----:B------:R-:W-:Y:S01]  /*0920*/  @P1 IADD3 R22, R12, R17, RZ ;  /* 0x000000110c161210 */ /* 0x000fe20007ffe0ff */
[----:B------:R-:W-:-:S04]  /*0930*/  @!P4 IMAD.WIDE.U32 R20, R11, R2, RZ ;  /* 0x000000020b14c225 */ /* 0x000fc800078e00ff */
[----:B------:R-:W-:Y:S02]  /*0940*/  @P1 IMAD.IADD R2, R12, 0x1, R17 ;  /* 0x000000010c021824 */ /* 0x000fe400078e0211 */
[----:B------:R-:W-:Y:S02]  /*0950*/  @P4 IMAD R7, R128, R7, R23 ;  /* 0x0000000780074224 */ /* 0x000fe400078e0217 */
[----:B------:R-:W-:Y:S02]  /*0960*/  @P5 VIADD R99, R99, 0x1 ;  /* 0x0000000163635836 */ /* 0x000fe40000000000 */
[----:B------:R-:W-:Y:S02]  /*0970*/  @!P4 IMAD.IADD R7, R21, 0x1, R3 ;  /* 0x000000011507c824 */ /* 0x000fe400078e0203 */
[----:B----4-:R-:W-:Y:S02]  /*0980*/  @P1 IMAD R17, R2, R5, RZ ;  /* 0x0000000502111224 */ /* 0x010fe400078e02ff */
[----:B-1----:R-:W-:-:S02]  /*0990*/  @P1 IMAD R21, R22, R93, RZ ;  /* 0x0000005d16151224 */ /* 0x002fc400078e02ff */
[----:B------:R-:W-:-:S04]  /*09a0*/  @P1 IMAD.WIDE.U32 R2, R2, R4, RZ ;  /* 0x0000000402021225 */ /* 0x000fc800078e00ff */
[----:B------:R-:W-:-:S04]  /*09b0*/  @P1 IMAD.WIDE.U32 R22, R22, R92, RZ ;  /* 0x0000005c16161225 */ /* 0x000fc800078e00ff */
[----:B------:R-:W-:Y:S01]  /*09c0*/  @!P2 IMAD.MOV R99, RZ, RZ, -R99 ;  /* 0x000000ffff63a224 */ /* 0x000fe200078e0a63 */
[----:B------:R-:W-:Y:S01]  /*09d0*/  @!P3 LOP3.LUT R99, RZ, R8, RZ, 0x33, !PT ;  /* 0x00000008ff63b212 */ /* 0x000fe200078e33ff */
[----:B------:R-:W-:Y:S02]  /*09e0*/  @!P4 IMAD.MOV.U32 R6, RZ, RZ, R20 ;  /* 0x000000ffff06c224 */ /* 0x000fe400078e0014 */
[----:B------:R-:W-:Y:S02]  /*09f0*/  @P1 IMAD.IADD R17, R3, 0x1, R17 ;  /* 0x0000000103111824 */ /* 0x000fe400078e0211 */
[----:B------:R-:W-:Y:S02]  /*0a00*/  @P1 IMAD.MOV.U32 R20, RZ, RZ, R2 ;  /* 0x000000ffff141224 */ /* 0x000fe400078e0002 */
[----:B------:R-:W-:Y:S02]  /*0a10*/  IMAD R8, R79, -0x40, R76 ;  /* 0xffffffc04f087824 */ /* 0x000fe400078e024c */
[----:B------:R-:W-:Y:S01]  /*0a20*/  @P1 IMAD.IADD R21, R23, 0x1, R21 ;  /* 0x0000000117151824 */ /* 0x000fe200078e0215 */
[----:B------:R-:W-:Y:S06]  /*0a30*/  @P1 BRA `(.L_x_219) ;  /* 0x0000000000301947 */ /* 0x000fec0003800000 */
        /* <DEDUP_REMOVED lines=12> */
.L_x_219:
[----:B------:R-:W-:Y:S05]  /*0b00*/  @P1 BRA `(.L_x_220) ;  /* 0x0000000000341947 */ /* 0x000fea0003800000 */
        /* <DEDUP_REMOVED lines=13> */
.L_x_220:
[----:B------:R-:W1:Y:S01]  /*0be0*/  S2UR UR10, SR_CgaCtaId ;  /* 0x00000000000a79c3 */ /* 0x000e620000008800 */
[C---:B------:R-:W-:Y:S01]  /*0bf0*/  IMAD R2, R19.reuse, R92, RZ ;  /* 0x0000005c13027224 */ /* 0x040fe200078e02ff */
[----:B------:R-:W-:Y:S01]  /*0c00*/  IADD3 R6, P1, R138, R6, RZ ;  /* 0x000000068a067210 */ /* 0x000fe20007f3e0ff */
[C---:B------:R-:W-:Y:S01]  /*0c10*/  IMAD.WIDE.U32 R28, R18.reuse, R92, R138 ;  /* 0x0000005c121c7225 */ /* 0x040fe200078e008a */
[----:B------:R-:W-:Y:S01]  /*0c20*/  ULDC.64 UR4, c[0x0][0x258] ;  /* 0x0000960000047ab9 */ /* 0x000fe20000000a00 */
[C---:B------:R-:W-:Y:S01]  /*0c30*/  ISETP.GE.AND P4, PT, R18.reuse, R8, PT ;  /* 0x000000081200720c */ /* 0x040fe20003f86270 */
[----:B------:R-:W-:Y:S01]  /*0c40*/  ULDC.64 UR6, c[0x0][0x260] ;  /* 0x0000980000067ab9 */ /* 0x000fe20000000a00 */
[----:B------:R-:W-:Y:S01]  /*0c50*/  IMAD R2, R18, R93, R2 ;  /* 0x0000005d12027224 */ /* 0x000fe200078e0202 */
[----:B------:R-:W-:Y:S01]  /*0c60*/  IADD3 R134, P3, R22, R28, RZ ;  /* 0x0000001c16867210 */ /* 0x000fe20007f7e0ff */
[-C--:B------:R-:W-:Y:S01]  /*0c70*/  IMAD R3, R19, R4.reuse, RZ ;  /* 0x0000000413037224 */ /* 0x080fe200078e02ff */
[----:B------:R-:W-:Y:S01]  /*0c80*/  IADD3.X R7, R139, R7, RZ, P1, !PT ;  /* 0x000000078b077210 */ /* 0x000fe20000ffe4ff */
[C---:B------:R-:W-:Y:S01]  /*0c90*/  IMAD.WIDE.U32 R26, R18.reuse, R4, R138 ;  /* 0x00000004121a7225 */ /* 0x040fe200078e008a */
[----:B------:R-:W-:Y:S01]  /*0ca0*/  IADD3.X R135, R21, R29, R2, P3, !PT ;  /* 0x0000001d15877210 */ /* 0x000fe20001ffe402 */
[----:B------:R-:W-:Y:S01]  /*0cb0*/  BSSY B0, `(.L_x_221) ;  /* 0x0000040000007945 */ /* 0x000fe20003800000 */
[----:B------:R-:W-:Y:S01]  /*0cc0*/  SHF.R.S32.HI R2, RZ, 0x1f, R99 ;  /* 0x0000001fff027819 */ /* 0x000fe20000011463 */
[----:B------:R-:W-:Y:S01]  /*0cd0*/  IMAD.WIDE.U32 R22, R25, UR4, R6 ;  /* 0x0000000419167c25 */ /* 0x000fe2000f8e0006 */
[----:B------:R-:W-:-:S02]  /*0ce0*/  ISETP.GE.AND P5, PT, R18, R8, PT ;  /* 0x000000081200720c */ /* 0x000fc40003fa6270 */
[----:B------:R-:W-:Y:S01]  /*0cf0*/  IADD3 R96, P2, R20, R26, RZ ;  /* 0x0000001a14607210 */ /* 0x000fe20007f5e0ff */
[----:B------:R-:W-:Y:S01]  /*0d00*/  IMAD R18, R18, R5, R3 ;  /* 0x0000000512127224 */ /* 0x000fe200078e0203 */
[----:B------:R-:W-:Y:S01]  /*0d10*/  SHF.R.S32.HI R3, RZ, 0x1f, R25 ;  /* 0x0000001fff037819 */ /* 0x000fe20000011419 */
[----:B------:R-:W-:Y:S01]  /*0d20*/  IMAD R6, R2, UR6, RZ ;  /* 0x0000000602067c24 */ /* 0x000fe2000f8e02ff */
[----:B------:R-:W-:Y:S01]  /*0d30*/  SHF.R.S32.HI R11, RZ, 0x1, R0 ;  /* 0x00000001ff0b7819 */ /* 0x000fe20000011400 */
[----:B------:R-:W-:Y:S01]  /*0d40*/  IMAD.WIDE.U32 R134, R99, UR6, R134 ;  /* 0x0000000663867c25 */ /* 0x000fe2000f8e0086 */
[----:B------:R-:W-:Y:S02]  /*0d50*/  IADD3.X R97, R17, R27, R18, P2, !PT ;  /* 0x0000001b11617210 */ /* 0x000fe400017fe412 */
[----:B------:R-:W-:Y:S01]  /*0d60*/  IADD3 R131, R138, 0x20, RZ ;  /* 0x000000208a837810 */ /* 0x000fe20007ffe0ff */
[----:B------:R-:W-:Y:S01]  /*0d70*/  IMAD R137, R99, UR7, R6 ;  /* 0x0000000763897c24 */ /* 0x000fe2000f8e0206 */
[----:B------:R-:W-:Y:S01]  /*0d80*/  ULDC.64 UR6, c[0x0][0x268] ;  /* 0x00009a0000067ab9 */ /* 0x000fe20000000a00 */
[----:B------:R-:W-:Y:S01]  /*0d90*/  IMAD R12, R3, UR4, RZ ;  /* 0x00000004030c7c24 */ /* 0x000fe2000f8e02ff */
[----:B------:R-:W-:Y:S01]  /*0da0*/  UMOV UR4, 0x400 ;  /* 0x0000040000047882 */ /* 0x000fe20000000000 */
[----:B------:R-:W-:Y:S01]  /*0db0*/  IMAD R2, R2, UR6, RZ ;  /* 0x0000000602027c24 */ /* 0x000fe2000f8e02ff */
[----:B-1----:R-:W-:Y:S01]  /*0dc0*/  ULEA UR4, UR10, UR4, 0x18 ;  /* 0x000000040a047291 */ /* 0x002fe2000f8ec03f */
[----:B------:R-:W-:Y:S01]  /*0dd0*/  IMAD R25, R25, UR5, R12 ;  /* 0x0000000519197c24 */ /* 0x000fe2000f8e020c */
[----:B------:R-:W-:Y:S01]  /*0de0*/  SHF.R.S32.HI R12, RZ, 0x1f, R0 ;  /* 0x0000001fff0c7819 */ /* 0x000fe20000011400 */
[----:B------:R-:W-:Y:S01]  /*0df0*/  IMAD.WIDE.U32 R96, R99, UR6, R96 ;  /* 0x0000000663607c25 */ /* 0x000fe2000f8e0060 */
[----:B------:R-:W-:-:S02]  /*0e00*/  IADD3 R130, R138, 0x40, RZ ;  /* 0x000000408a827810 */ /* 0x000fc40007ffe0ff */
[----:B------:R-:W-:Y:S01]  /*0e10*/  LEA.HI R12, R12, R11, RZ, 0x2 ;  /* 0x0000000b0c0c7211 */ /* 0x000fe200078f10ff */
[----:B------:R-:W-:Y:S01]  /*0e20*/  IMAD R99, R99, UR7, R2 ;  /* 0x0000000763637c24 */ /* 0x000fe2000f8e0202 */
[----:B------:R-:W-:Y:S02]  /*0e30*/  LEA R129, R129, UR4, 0x1 ;  /* 0x0000000481817c11 */ /* 0x000fe4000f8e08ff */
[----:B------:R-:W-:Y:S01]  /*0e40*/  IADD3 R25, R23, R25, RZ ;  /* 0x0000001917197210 */ /* 0x000fe20007ffe0ff */
        /* <DEDUP_REMOVED lines=38> */
.L_x_222:
[----:B------:R-:W-:Y:S05]  /*10b0*/  BSYNC B0 ;  /* 0x0000000000007941 */ /* 0x000fea0003800000 */
.L_x_221:
[----:B------:R-:W-:Y:S01]  /*10c0*/  SHF.L.U64.HI R0, R92, 0x6, R93 ;  /* 0x000000065c007819 */ /* 0x000fe2000001025d */
[----:B------:R-:W-:Y:S01]  /*10d0*/  IMAD.IADD R137, R135, 0x1, R137 ;  /* 0x0000000187897824 */ /* 0x000fe200078e0289 */
[----:B-12---:R-:W-:Y:S01]  /*10e0*/  LOP3.LUT R2, R12, 0xfffffffc, RZ, 0xc0, !PT ;  /* 0xfffffffc0c027812 */ /* 0x006fe200078ec0ff */
[----:B------:R-:W-:Y:S01]  /*10f0*/  IMAD.SHL.U32 R77, R92, 0x40, RZ ;  /* 0x000000405c4d7824 */ /* 0x000fe200078e00ff */
[----:B------:R-:W-:Y:S01]  /*1100*/  SHF.R.S32.HI R12, RZ, 0x1f, R79 ;  /* 0x0000001fff0c7819 */ /* 0x000fe2000001144f */
[----:B------:R-:W-:Y:S01]  /*1110*/  IMAD R17, R0, R79, RZ ;  /* 0x0000004f00117224 */ /* 0x000fe200078e02ff */
[----:B------:R-:W-:Y:S01]  /*1120*/  MOV R136, R134 ;  /* 0x0000008600887202 */ /* 0x000fe20000000f00 */
[----:B------:R-:W-:Y:S01]  /*1130*/  BSSY B0, `(.L_x_223) ;  /* 0x000002b000007945 */ /* 0x000fe20003800000 */
[----:B------:R-:W-:Y:S01]  /*1140*/  ISETP.GE.AND P6, PT, R9, R8, PT ;  /* 0x000000080900720c */ /* 0x000fe20003fc6270 */
[-C--:B------:R-:W-:Y:S01]  /*1150*/  IMAD R17, R12, R77.reuse, R17 ;  /* 0x0000004d0c117224 */ /* 0x080fe200078e0211 */
[----:B------:R-:W-:Y:S01]  /*1160*/  IADD3 R11, R11, -R2, RZ ;  /* 0x800000020b0b7210 */ /* 0x000fe20007ffe0ff */
[----:B------:R-:W-:Y:S01]  /*1170*/  IMAD.WIDE.U32 R20, R79, R77, R136 ;  /* 0x0000004d4f147225 */ /* 0x000fe200078e0088 */
        /* <DEDUP_REMOVED lines=9> */
[----:B------:R-:W-:-:S04]  /*1210*/  IMAD.WIDE.U32 R22, R19, UR6, R22 ;  /* 0x0000000613167c25 */ /* 0x000fc8000f8e0016 */
[----:B------:R-:W-:-:S04]  /*1220*/  IMAD R18, R18, UR6, RZ ;  /* 0x0000000612127c24 */ /* 0x000fc8000f8e02ff */
        /* <DEDUP_REMOVED lines=27> */
.L_x_224:
[----:B------:R-:W-:Y:S05]  /*13e0*/  BSYNC B0 ;  /* 0x0000000000007941 */ /* 0x000fea0003800000 */
.L_x_223:
[----:B------:R-:W-:Y:S01]  /*13f0*/  BSSY B0, `(.L_x_225) ;  /* 0x0000023000007945 */ /* 0x000fe20003800000 */
[----:B------:R-:W-:Y:S02]  /*1400*/  SHF.R.S32.HI R10, RZ, 0x1, R10 ;  /* 0x00000001ff0a7819 */ /* 0x000fe4000001140a */
[----:B------:R-:W-:Y:S01]  /*1410*/  IADD3 R18, R21, R17, RZ ;  /* 0x0000001115127210 */ /* 0x000fe20007ffe0ff */
[----:B------:R-:W-:Y:S06]  /*1420*/  @P4 BRA `(.L_x_226) ;  /* 0x00000000007c4947 */ /* 0x000fec0003800000 */
[----:B------:R-:W-:Y:S02]  /*1430*/  ULDC UR5, c[0x0][0x2d0] ;  /* 0x0000b40000057ab9 */ /* 0x000fe40000000800 */
[----:B------:R-:W-:Y:S02]  /*1440*/  ISETP.GE.AND P3, PT, R138, UR5, PT ;  /* 0x000000058a007c0c */ /* 0x000fe4000bf66270 */
[----:B------:R-:W-:Y:S02]  /*1450*/  ISETP.GE.AND P2, PT, R131, UR5, PT ;  /* 0x0000000583007c0c */ /* 0x000fe4000bf46270 */
[----:B------:R-:W-:-:S09]  /*1460*/  ISETP.GE.AND P0, PT, R130, UR5, PT ;  /* 0x0000000582007c0c */ /* 0x000fd2000bf06270 */
[----:B--2---:R-:W2:Y:S01]  /*1470*/  @!P3 LDC.64 R6, c[0x0][0x218] ;  /* 0x00008600ff06bb82 */ /* 0x004ea20000000a00 */
[----:B------:R3:W-:Y:S04]  /*1480*/  @P3 STS [R129+0x3000], RZ ;  /* 0x003000ff81003388 */ /* 0x0007e80000000800 */
[----:B------:R3:W-:Y:S03]  /*1490*/  @P3 STS [R129+0x3004], RZ ;  /* 0x003004ff81003388 */ /* 0x0007e60000000800 */
[----:B-1----:R-:W1:Y:S01]  /*14a0*/  @!P2 LDC.64 R2, c[0x0][0x218] ;  /* 0x00008600ff02ab82 */ /* 0x002e620000000a00 */
        /* <DEDUP_REMOVED lines=23> */
.L_x_226:
[----:B------:R-:W-:Y:S05]  /*1620*/  BSYNC B0 ;  /* 0x0000000000007941 */ /* 0x000fea0003800000 */
.L_x_225:
[----:B------:R-:W-:Y:S01]  /*1630*/  BSSY B0, `(.L_x_227) ;  /* 0x0000023000007945 */ /* 0x000fe20003800000 */
[C---:B------:R-:W-:Y:S02]  /*1640*/  SHF.L.U64.HI R122, R92.reuse, 0x5, R93 ;  /* 0x000000055c7a7819 */ /* 0x040fe4000001025d */
[----:B------:R-:W-:Y:S01]  /*1650*/  SHF.L.U32 R123, R92, 0x5, RZ ;  /* 0x000000055c7b7819 */ /* 0x000fe200000006ff */
[----:B------:R-:W-:Y:S06]  /*1660*/  @P6 BRA `(.L_x_228) ;  /* 0x00000000007c6947 */ /* 0x000fec0003800000 */
[----:B------:R-:W-:Y:S01]  /*1670*/  ULDC UR5, c[0x0][0x2d0] ;  /* 0x0000b40000057ab9 */ /* 0x000fe20000000800 */
[----:B------:R-:W-:Y:S02]  /*1680*/  IADD3 R20, P0, R123, R20, RZ ;  /* 0x000000147b147210 */ /* 0x000fe40007f1e0ff */
[----:B------:R-:W-:Y:S02]  /*1690*/  ISETP.GE.AND P3, PT, R138, UR5, PT ;  /* 0x000000058a007c0c */ /* 0x000fe4000bf66270 */
[----:B------:R-:W-:Y:S01]  /*16a0*/  ISETP.GE.AND P2, PT, R131, UR5, PT ;  /* 0x0000000583007c0c */ /* 0x000fe2000bf46270 */
[----:B------:R-:W-:Y:S01]  /*16b0*/  IMAD.X R17, R122, 0x1, R18, P0 ;  /* 0x000000017a117824 */ /* 0x000fe200000e0612 */
[----:B------:R-:W-:-:S09]  /*16c0*/  ISETP.GE.AND P0, PT, R130, UR5, PT ;  /* 0x0000000582007c0c */ /* 0x000fd2000bf06270 */
        /* <DEDUP_REMOVED lines=25> */
.L_x_228:
[----:B------:R-:W-:Y:S05]  /*1860*/  BSYNC B0 ;  /* 0x0000000000007941 */ /* 0x000fea0003800000 */
.L_x_227:
[----:B------:R-:W0:Y:S01]  /*1870*/  LDGDEPBAR ;  /* 0x00000000000079af */ /* 0x000e220000000000 */
[----:B------:R-:W-:Y:S01]  /*1880*/  IMAD.SHL.U32 R120, R10, 0x40, RZ ;  /* 0x000000400a787824 */ /* 0x000fe200078e00ff */
[----:B------:R-:W-:Y:S01]  /*1890*/  SHF.L.U64.HI R124, R4, 0x6, R5 ;  /* 0x00000006047c7819 */ /* 0x000fe20000010205 */
[----:B-1234-:R-:W-:Y:S01]  /*18a0*/  IMAD.SHL.U32 R2, R11, 0x40, RZ ;  /* 0x000000400b027824 */ /* 0x01efe200078e00ff */
[----:B------:R-:W-:Y:S01]  /*18b0*/  LEA R13, R16, R13, 0x3 ;  /* 0x0000000d100d7211 */ /* 0x000fe200078e18ff */
[----:B------:R-:W-:Y:S01]  /*18c0*/  IMAD.SHL.U32 R14, R14, 0x20, RZ ;  /* 0x000000200e0e7824 */ /* 0x000fe200078e00ff */
[----:B------:R-:W-:Y:S01]  /*18d0*/  LOP3.LUT R120, R120, 0xc0, RZ, 0xc0, !PT ;  /* 0x000000c078787812 */ /* 0x000fe200078ec0ff */
[----:B------:R-:W-:Y:S01]  /*18e0*/  IMAD.SHL.U32 R15, R15, 0x8, RZ ;  /* 0x000000080f0f7824 */ /* 0x000fe200078e00ff */
[----:B------:R-:W-:Y:S01]  /*18f0*/  LOP3.LUT R2, R2, 0xc0, RZ, 0xc0, !PT ;  /* 0x000000c002027812 */ /* 0x000fe200078ec0ff */
[----:B------:R-:W-:Y:S01]  /*1900*/  IMAD.SHL.U32 R7, R16, 0x8, RZ ;  /* 0x0000000810077824 */ /* 0x000fe200078e00ff */
[----:B------:R-:W-:Y:S01]  /*1910*/  LOP3.LUT R78, R14, 0xffffff00, RZ, 0xc0, !PT ;  /* 0xffffff000e4e7812 */ /* 0x000fe200078ec0ff */
[----:B------:R-:W-:Y:S01]  /*1920*/  IMAD.SHL.U32 R125, R4, 0x40, RZ ;  /* 0x00000040047d7824 */ /* 0x000fe200078e00ff */
[----:B------:R-:W-:Y:S01]  /*1930*/  LOP3.LUT R15, R120, 0x8, R15, 0xf8, !PT ;  /* 0x00000008780f7812 */ /* 0x000fe200078ef80f */
[----:B------:R-:W-:Y:S01]  /*1940*/  IMAD R3, R124, R79, RZ ;  /* 0x0000004f7c037224 */ /* 0x000fe200078e02ff */
[----:B------:R-:W-:Y:S01]  /*1950*/  SHF.R.U32.HI R120, RZ, 0x3, R120 ;  /* 0x00000003ff787819 */ /* 0x000fe20000011678 */
[----:B------:R-:W-:Y:S01]  /*1960*/  IMAD.IADD R99, R97, 0x1, R99 ;  /* 0x0000000161637824 */ /* 0x000fe200078e0263 */
[----:B------:R-:W-:Y:S01]  /*1970*/  LOP3.LUT R7, R2, 0x8, R7, 0xf8, !PT ;  /* 0x0000000802077812 */ /* 0x000fe200078ef807 */
[----:B------:R-:W-:Y:S01]  /*1980*/  IMAD.MOV.U32 R98, RZ, RZ, R96 ;  /* 0x000000ffff627224 */ /* 0x000fe200078e0060 */
[----:B------:R-:W-:Y:S01]  /*1990*/  LEA R6, R85, R78, 0x9 ;  /* 0x0000004e55067211 */ /* 0x000fe200078e48ff */
[-C--:B------:R-:W-:Y:S01]  /*19a0*/  IMAD R3, R12, R125.reuse, R3 ;  /* 0x0000007d0c037224 */ /* 0x080fe200078e0203 */
[----:B------:R-:W-:Y:S01]  /*19b0*/  SHF.R.U32.HI R2, RZ, 0x3, R2 ;  /* 0x00000003ff027819 */ /* 0x000fe20000011602 */
[----:B------:R-:W-:Y:S01]  /*19c0*/  BSSY B0, `(.L_x_229) ;  /* 0x0000030000007945 */ /* 0x000fe20003800000 */
[----:B------:R-:W-:Y:S01]  /*19d0*/  LOP3.LUT R120, R15, R120, RZ, 0x3c, !PT ;  /* 0x000000780f787212 */ /* 0x000fe200078e3cff */
[----:B------:R-:W-:Y:S01]  /*19e0*/  IMAD.WIDE.U32 R14, R79, R125, R98 ;  /* 0x0000007d4f0e7225 */ /* 0x000fe200078e0062 */
[----:B------:R-:W-:-:S04]  /*19f0*/  DEPBAR.LE SB0, 0x0 ;  /* 0x000080000000791a */ /* 0x000fc80000000000 */
[----:B------:R-:W-:Y:S01]  /*1a00*/  BAR.SYNC.DEFER_BLOCKING 0x0 ;  /* 0x0000000000007b1d */ /* 0x000fe20000010000 */
[----:B------:R-:W-:Y:S01]  /*1a10*/  LOP3.LUT R2, R7, R2, RZ, 0x3c, !PT ;  /* 0x0000000207027212 */ /* 0x000fe200078e3cff */
[----:B------:R-:W-:Y:S01]  /*1a20*/  IMAD.U32 R120, R13, 0x20, R120 ;  /* 0x000000200d787824 */ /* 0x000fe200078e0078 */
[----:B------:R-:W-:Y:S01]  /*1a30*/  LEA R121, R81, R6, 0x5 ;  /* 0x0000000651797211 */ /* 0x000fe200078e28ff */
[----:B------:R-:W-:Y:S01]  /*1a40*/  IMAD.IADD R12, R15, 0x1, R3 ;  /* 0x000000010f0c7824 */ /* 0x000fe200078e0203 */
[----:B------:R-:W-:Y:S02]  /*1a50*/  ISETP.GE.AND P0, PT, R9, R8, PT ;  /* 0x000000080900720c */ /* 0x000fe40003f06270 */
[----:B------:R-:W-:Y:S01]  /*1a60*/  IADD3 R121, R2, R121, RZ ;  /* 0x0000007902797210 */ /* 0x000fe20007ffe0ff */
        /* <DEDUP_REMOVED lines=37> */
.L_x_230:
[----:B------:R-:W-:Y:S05]  /*1cc0*/  BSYNC B0 ;  /* 0x0000000000007941 */ /* 0x000fea0003800000 */
.L_x_229:
[----:B------:R4:W-:Y:S01]  /*1cd0*/  @P0 STS.128 [R129+0x6800], RZ ;  /* 0x006800ff81000388 */ /* 0x0009e20000000c00 */
[----:B------:R-:W-:Y:S01]  /*1ce0*/  BSSY B0, `(.L_x_231) ;  /* 0x0000027000007945 */ /* 0x000fe20003800000 */
[C---:B------:R-:W-:Y:S01]  /*1cf0*/  SHF.L.U64.HI R126, R4.reuse, 0x5, R5 ;  /* 0x00000005047e7819 */ /* 0x040fe20000010205 */
[----:B------:R-:W-:Y:S01]  /*1d00*/  IMAD.SHL.U32 R127, R4, 0x20, RZ ;  /* 0x00000020047f7824 */ /* 0x000fe200078e00ff */
[----:B------:R4:W-:Y:S01]  /*1d10*/  @P0 STS.128 [R129+0x7800], RZ ;  /* 0x007800ff81000388 */ /* 0x0009e20000000c00 */
[----:B------:R-:W-:Y:S02]  /*1d20*/  LEA R120, R120, UR4, 0x1 ;  /* 0x0000000478787c11 */ /* 0x000fe4000f8e08ff */
[----:B------:R-:W-:Y:S01]  /*1d30*/  LEA R121, R121, UR4, 0x1 ;  /* 0x0000000479797c11 */ /* 0x000fe2000f8e08ff */
[----:B------:R4:W-:Y:S01]  /*1d40*/  @P0 STS.128 [R129+0x8800], RZ ;  /* 0x008800ff81000388 */ /* 0x0009e20000000c00 */
[----:B------:R-:W-:Y:S05]  /*1d50*/  @P0 BRA `(.L_x_232) ;  /* 0x00000000007c0947 */ /* 0x000fea0003800000 */
        /* <DEDUP_REMOVED lines=8> */
[----:B------:R-:W5:Y:S01]  /*1de0*/  @!P2 LDC.64 R4, c[0x0][0x220] ;  /* 0x00008800ff04ab82 */ /* 0x000f620000000a00 */
[----:B--2---:R-:W-:-:S04]  /*1df0*/  @!P3 LEA R6, P4, R14, R6, 0x1 ;  /* 0x000000060e06b211 */ /* 0x004fc800078808ff */
[C---:B------:R-:W-:Y:S02]  /*1e00*/  @!P3 LEA.HI.X R7, R14.reuse, R7, R3, 0x1, P4 ;  /* 0x000000070e07b211 */ /* 0x040fe400020f0c03 */
[----:B-----5:R-:W-:-:S03]  /*1e10*/  @!P2 LEA R4, P1, R14, R4, 0x1 ;  /* 0x000000040e04a211 */ /* 0x020fc600078208ff */
        /* <DEDUP_REMOVED lines=19> */
.L_x_232:
[----:B------:R-:W-:Y:S05]  /*1f50*/  BSYNC B0 ;  /* 0x0000000000007941 */ /* 0x000fea0003800000 */
.L_x_231:
[----:B------:R-:W-:Y:S01]  /*1f60*/  LDSM.16.M88.4 R40, [R121] ;  /* 0x000000007928783b */ /* 0x000fe20000000200 */
[----:B--23--:R-:W-:Y:S01]  /*1f70*/  IMAD.MOV.U32 R5, RZ, RZ, 0x10 ;  /* 0x00000010ff057424 */ /* 0x00cfe200078e00ff */
[----:B------:R-:W-:Y:S01]  /*1f80*/  LOP3.LUT P1, RZ, R11, 0x2, RZ, 0xc0, !PT ;  /* 0x000000020bff7812 */ /* 0x000fe2000782c0ff */
[----:B------:R-:W-:Y:S01]  /*1f90*/  IMAD R81, R81, 0x20, R78 ;  /* 0x0000002051517824 */ /* 0x000fe200078e024e */
[----:B------:R-:W2:Y:S01]  /*1fa0*/  LDSM.16.M88.4 R24, [R120+0x3000] ;  /* 0x003000007818783b */ /* 0x000ea20000000200 */
[----:B------:R-:W-:Y:S02]  /*1fb0*/  LOP3.LUT P0, RZ, R10, 0x2, RZ, 0xc0, !PT ;  /* 0x000000020aff7812 */ /* 0x000fe4000780c0ff */
[C---:B------:R-:W-:Y:S01]  /*1fc0*/  SEL R3, R5.reuse, 0xfffffff0, !P1 ;  /* 0xfffffff005037807 */ /* 0x040fe20004800000 */
[----:B------:R-:W3:Y:S01]  /*1fd0*/  LDSM.16.M88.4 R48, [R120+0x3800] ;  /* 0x003800007830783b */ /* 0x000ee20000000200 */
[----:B------:R-:W-:-:S03]  /*1fe0*/  SEL R5, R5, 0xfffffff0, !P0 ;  /* 0xfffffff005057807 */ /* 0x000fc60004000000 */
[----:B------:R-:W5:Y:S01]  /*1ff0*/  LDSM.16.M88.4 R56, [R120+0x3400] ;  /* 0x003400007838783b */ /* 0x000f620000000200 */
[----:B------:R-:W-:Y:S02]  /*2000*/  IMAD R119, R3, 0x2, R121 ;  /* 0x0000000203777824 */ /* 0x000fe400078e0279 */
[----:B------:R-:W-:Y:S01]  /*2010*/  IMAD R117, R5, 0x2, R120 ;  /* 0x0000000205757824 */ /* 0x000fe200078e0278 */
[----:B------:R-:W-:Y:S04]  /*2020*/  LDSM.16.M88.4 R72, [R120+0x3c00] ;  /* 0x003c00007848783b */ /* 0x000fe80000000200 */
[----:B------:R-:W-:Y:S04]  /*2030*/  LDSM.16.M88.4 R60, [R119] ;  /* 0x00000000773c783b */ /* 0x000fe80000000200 */
[----:B------:R-:W1:Y:S04]  /*2040*/  LDSM.16.M88.4 R68, [R117+0x3000] ;  /* 0x003000007544783b */ /* 0x000e680000000200 */
[----:B------:R-:W4:Y:S04]  /*2050*/  LDSM.16.M88.4 R4, [R117+0x3800] ;  /* 0x003800007504783b */ /* 0x000f280000000200 */
[----:B------:R-:W4:Y:S04]  /*2060*/  LDSM.16.M88.4 R16, [R117+0x3400] ;  /* 0x003400007510783b */ /* 0x000f280000000200 */
[----:B------:R-:W-:Y:S04]  /*2070*/  LDSM.16.M88.4 R12, [R121+0x1000] ;  /* 0x00100000790c783b */ /* 0x000fe80000000200 */
[----:B------:R-:W4:Y:S01]  /*2080*/  LDSM.16.M88.4 R36, [R120+0x4000] ;  /* 0x004000007824783b */ /* 0x000f220000000200 */
[C---:B--2---:R-:W-:Y:S03]  /*2090*/  HMMA.16816.F32 R28, R40.reuse, R24, RZ ;  /* 0x00000018281c723c */ /* 0x044fe600000018ff */
[----:B------:R-:W2:Y:S04]  /*20a0*/  LDSM.16.M88.4 R64, [R117+0x3c00] ;  /* 0x003c00007540783b */ /* 0x000ea80000000200 */
[----:B------:R-:W2:Y:S01]  /*20b0*/  LDSM.16.M88.4 R8, [R120+0x4800] ;  /* 0x004800007808783b */ /* 0x000ea20000000200 */
[C---:B---3--:R-:W-:Y:S03]  /*20c0*/  HMMA.16816.F32 R52, R40.reuse, R48, RZ ;  /* 0x000000302834723c */ /* 0x048fe600000018ff */
[----:B------:R-:W3:Y:S03]  /*20d0*/  LDSM.16.M88.4 R32, [R120+0x4400] ;  /* 0x004400007820783b */ /* 0x000ee60000000200 */
[C---:B------:R-:W-:Y:S01]  /*20e0*/  HMMA.16816.F32 R24, R40.reuse, R26, RZ ;  /* 0x0000001a2818723c */ /* 0x040fe200000018ff */
[----:B------:R-:W0:Y:S05]  /*20f0*/  LDGDEPBAR ;  /* 0x00000000000079af */ /* 0x000e2a0000000000 */
[C---:B------:R-:W-:Y:S06]  /*2100*/  HMMA.16816.F32 R48, R40.reuse, R50, RZ ;  /* 0x000000322830723c */ /* 0x040fec00000018ff */
[C---:B-----5:R-:W-:Y:S06]  /*2110*/  HMMA.16816.F32 R20, R40.reuse, R56, RZ ;  /* 0x000000382814723c */ /* 0x060fec00000018ff */
[----:B------:R-:W-:Y:S06]  /*2120*/  HMMA.16816.F32 R56, R40, R58, RZ ;  /* 0x0000003a2838723c */ /* 0x000fec00000018ff */
[----:B-1----:R-:W-:Y:S06]  /*2130*/  HMMA.16816.F32 R28, R60, R68, R28 ;  /* 0x000000443c1c723c */ /* 0x002fec000000181c */
[C---:B------:R-:W-:Y:S06]  /*2140*/  HMMA.16816.F32 R44, R40.reuse, R72, RZ ;  /* 0x00000048282c723c */ /* 0x040fec00000018ff */
[----:B------:R-:W-:Y:S01]  /*2150*/  HMMA.16816.F32 R40, R40, R74, RZ ;  /* 0x0000004a2828723c */ /* 0x000fe200000018ff */
[----:B------:R-:W-:Y:S05]  /*2160*/  LDSM.16.M88.4 R72, [R117+0x4400] ;  /* 0x004400007548783b */ /* 0x000fea0000000200 */
[C---:B------:R-:W-:Y:S01]  /*2170*/  HMMA.16816.F32 R24, R60.reuse, R70, R24 ;  /* 0x000000463c18723c */ /* 0x040fe20000001818 */
[----:B------:R-:W-:Y:S05]  /*2180*/  LDSM.16.M88.4 R68, [R119+0x1000] ;  /* 0x001000007744783b */ /* 0x000fea0000000200 */
[C---:B----4-:R-:W-:Y:S06]  /*2190*/  HMMA.16816.F32 R52, R60.reuse, R4, R52 ;  /* 0x000000043c34723c */ /* 0x050fec0000001834 */
[C---:B------:R-:W-:Y:S01]  /*21a0*/  HMMA.16816.F32 R48, R60.reuse, R6, R48 ;  /* 0x000000063c30723c */ /* 0x040fe20000001830 */
[----:B------:R-:W1:Y:S05]  /*21b0*/  LDSM.16.M88.4 R4, [R117+0x4000] ;  /* 0x004000007504783b */ /* 0x000e6a0000000200 */
[C---:B------:R-:W-:Y:S06]  /*21c0*/  HMMA.16816.F32 R20, R60.reuse, R16, R20 ;  /* 0x000000103c14723c */ /* 0x040fec0000001814 */
[----:B------:R-:W-:Y:S01]  /*21d0*/  HMMA.16816.F32 R56, R60, R18, R56 ;  /* 0x000000123c38723c */ /* 0x000fe20000001838 */
[----:B------:R-:W4:Y:S05]  /*21e0*/  LDSM.16.M88.4 R16, [R120+0x4c00] ;  /* 0x004c00007810783b */ /* 0x000f2a0000000200 */
[----:B------:R-:W-:Y:S06]  /*21f0*/  HMMA.16816.F32 R28, R12, R36, R28 ;  /* 0x000000240c1c723c */ /* 0x000fec000000181c */
[C---:B--2---:R-:W-:Y:S06]  /*2200*/  HMMA.16816.F32 R44, R60.reuse, R64, R44 ;  /* 0x000000403c2c723c */ /* 0x044fec000000182c */
[----:B------:R-:W-:Y:S01]  /*2210*/  HMMA.16816.F32 R40, R60, R66, R40 ;  /* 0x000000423c28723c */ /* 0x000fe20000001828 */
[----:B------:R-:W2:Y:S04]  /*2220*/  LDSM.16.M88.4 R64, [R117+0x4800] ;  /* 0x004800007540783b */ /* 0x000ea80000000200 */
[----:B------:R-:W-:Y:S01]  /*2230*/  LDSM.16.M88.4 R60, [R117+0x4c00] ;  /* 0x004c0000753c783b */ /* 0x000fe20000000200 */
[C---:B------:R-:W-:Y:S03]  /*2240*/  HMMA.16816.F32 R24, R12.reuse, R38, R24 ;  /* 0x000000260c18723c */ /* 0x040fe60000001818 */
[----:B------:R-:W-:Y:S03]  /*2250*/  LDSM.16.M88.4 R36, [R120+0x5000] ;  /* 0x005000007824783b */ /* 0x000fe60000000200 */
[C---:B------:R-:W-:Y:S06]  /*2260*/  HMMA.16816.F32 R52, R12.reuse, R8, R52 ;  /* 0x000000080c34723c */ /* 0x040fec0000001834 */
[C---:B------:R-:W-:Y:S01]  /*2270*/  HMMA.16816.F32 R48, R12.reuse, R10, R48 ;  /* 0x0000000a0c30723c */ /* 0x040fe20000001830 */
[----:B------:R-:W5:Y:S05]  /*2280*/  LDSM.16.M88.4 R8, [R121+0x2000] ;  /* 0x002000007908783b */ /* 0x000f6a0000000200 */
[C---:B---3--:R-:W-:Y:S06]  /*2290*/  HMMA.16816.F32 R20, R12.reuse, R32, R20 ;  /* 0x000000200c14723c */ /* 0x048fec0000001814 */
[----:B------:R-:W-:Y:S01]  /*22a0*/  HMMA.16816.F32 R56, R12, R34, R56 ;  /* 0x000000220c38723c */ /* 0x000fe20000001838 */
[----:B------:R-:W3:Y:S05]  /*22b0*/  LDSM.16.M88.4 R32, [R120+0x5400] ;  /* 0x005400007820783b */ /* 0x000eea0000000200 */
[----:B-1----:R-:W-:Y:S06]  /*22c0*/  HMMA.16816.F32 R28, R68, R4, R28 ;  /* 0x00000004441c723c */ /* 0x002fec000000181c */
[C---:B----4-:R-:W-:Y:S06]  /*22d0*/  HMMA.16816.F32 R44, R12.reuse, R16, R44 ;  /* 0x000000100c2c723c */ /* 0x050fec000000182c */
[----:B------:R-:W-:Y:S01]  /*22e0*/  HMMA.16816.F32 R40, R12, R18, R40 ;  /* 0x000000120c28723c */ /* 0x000fe20000001828 */
[----:B------:R-:W1:Y:S04]  /*22f0*/  LDSM.16.M88.4 R12, [R120+0x5800] ;  /* 0x00580000780c783b */ /* 0x000e680000000200 */
[----:B------:R-:W-:Y:S01]  /*2300*/  LDSM.16.M88.4 R16, [R117+0x5000] ;  /* 0x005000007510783b */ /* 0x000fe20000000200 */
[C---:B------:R-:W-:Y:S03]  /*2310*/  HMMA.16816.F32 R24, R68.reuse, R6, R24 ;  /* 0x000000064418723c */ /* 0x040fe60000001818 */
[----:B------:R-:W4:Y:S03]  /*2320*/  LDSM.16.M88.4 R4, [R119+0x2000] ;  /* 0x002000007704783b */ /* 0x000f260000000200 */
[C---:B------:R-:W-:Y:S06]  /*2330*/  HMMA.16816.F32 R20, R68.reuse, R72, R20 ;  /* 0x000000484414723c */ /* 0x040fec0000001814 */
[----:B--2---:R-:W-:Y:S06]  /*2340*/  HMMA.16816.F32 R52, R68, R64, R52 ;  /* 0x000000404434723c */ /* 0x004fec0000001834 */
[----:B-----5:R-:W-:Y:S06]  /*2350*/  HMMA.16816.F32 R28, R8, R36, R28 ;  /* 0x00000024081c723c */ /* 0x020fec000000181c */
[C---:B------:R-:W-:Y:S06]  /*2360*/  HMMA.16816.F32 R56, R68.reuse, R74, R56 ;  /* 0x0000004a4438723c */ /* 0x040fec0000001838 */
[----:B------:R-:W-:Y:S06]  /*2370*/  HMMA.16816.F32 R44, R68, R60, R44 ;  /* 0x0000003c442c723c */ /* 0x000fec000000182c */
[----:B---3--:R-:W-:Y:S01]  /*2380*/  HMMA.16816.F32 R20, R8, R32, R20 ;  /* 0x000000200814723c */ /* 0x008fe20000001814 */
[----:B------:R-:W-:-:S05]  /*2390*/  LOP3.LUT R61, R82, 0xffffffe0, RZ, 0xc0, !PT ;  /* 0xffffffe0523d7812 */ /* 0x000fca00078ec0ff */
[C---:B------:R-:W-:Y:S01]  /*23a0*/  IMAD.IADD R60, R80.reuse, 0x1, -R61 ;  /* 0x00000001503c7824 */ /* 0x040fe200078e0a3d */
[----:B------:R-:W-:Y:S01]  /*23b0*/  HMMA.16816.F32 R48, R68, R66, R48 ;  /* 0x000000424430723c */ /* 0x000fe20000001830 */
[----:B------:R-:W-:-:S03]  /*23c0*/  IMAD.SHL.U32 R80, R80, 0x2, RZ ;  /* 0x0000000250507824 */ /* 0x000fc600078e00ff */
[----:B------:R-:W-:Y:S02]  /*23d0*/  SHF.R.S32.HI R33, RZ, 0x1f, R60 ;  /* 0x0000001fff217819 */ /* 0x000fe4000001143c */
[----:B------:R-:W-:Y:S01]  /*23e0*/  HMMA.16816.F32 R36, R8, R38, R24 ;  /* 0x000000260824723c */ /* 0x000fe20000001818 */
[----:B------:R-:W2:Y:S01]  /*23f0*/  LDSM.16.M88.4 R24, [R117+0x5400] ;  /* 0x005400007518783b */ /* 0x000ea20000000200 */
[----:B------:R-:W-:Y:S01]  /*2400*/  LEA.HI R33, R33, R60, RZ, 0x2 ;  /* 0x0000003c21217211 */ /* 0x000fe200078f10ff */
[----:B------:R-:W-:-:S03]  /*2410*/  IMAD R60, R85, 0x10, R87 ;  /* 0x00000010553c7824 */ /* 0x000fc600078e0257 */
[----:B------:R-:W-:Y:S01]  /*2420*/  SHF.R.S32.HI R133, RZ, 0x2, R33 ;  /* 0x00000002ff857819 */ /* 0x000fe20000011421 */
[----:B-1----:R-:W-:Y:S06]  /*2430*/  HMMA.16816.F32 R52, R8, R12, R52 ;  /* 0x0000000c0834723c */ /* 0x002fec0000001834 */
[----:B----4-:R-:W-:Y:S01]  /*2440*/  HMMA.16816.F32 R28, R4, R16, R28 ;  /* 0x00000010041c723c */ /* 0x010fe2000000181c */
[----:B------:R-:W-:-:S04]  /*2450*/  IADD3 R13, R60, 0x1, R133 ;  /* 0x000000013c0d7810 */ /* 0x000fc80007ffe085 */
[----:B------:R-:W-:Y:S01]  /*2460*/  IADD3 R12, R76, R13, -R132 ;  /* 0x0000000d4c0c7210 */ /* 0x000fe20007ffe884 */
[----:B------:R-:W-:Y:S01]  /*2470*/  HMMA.16816.F32 R56, R8, R34, R56 ;  /* 0x000000220838723c */ /* 0x000fe20000001838 */
[----:B------:R-:W1:Y:S01]  /*2480*/  LDSM.16.M88.4 R32, [R120+0x5c00] ;  /* 0x005c00007820783b */ /* 0x000e620000000200 */
[----:B------:R-:W-:Y:S02]  /*2490*/  LOP3.LUT R16, R80, 0x6, RZ, 0xc0, !PT ;  /* 0x0000000650107812 */ /* 0x000fe400078ec0ff */
[----:B------:R-:W-:Y:S02]  /*24a0*/  IMAD.IADD R83, R12, 0x1, R83 ;  /* 0x000000010c537824 */ /* 0x000fe400078e0253 */
[----:B------:R-:W-:Y:S01]  /*24b0*/  HMMA.16816.F32 R40, R68, R62, R40 ;  /* 0x0000003e4428723c */ /* 0x000fe20000001828 */
[----:B------:R-:W-:Y:S01]  /*24c0*/  IMAD R16, R79, 0x40, R16 ;  /* 0x000000404f107824 */ /* 0x000fe200078e0210 */
[----:B------:R-:W3:Y:S01]  /*24d0*/  LDSM.16.M88.4 R60, [R117+0x5800] ;  /* 0x00580000753c783b */ /* 0x000ee20000000200 */
[----:B------:R-:W-:-:S02]  /*24e0*/  VIMNMX R100, R83, R76, PT ;  /* 0x0000004c53647248 */ /* 0x000fc40003fe0100 */
[C---:B------:R-:W-:Y:S01]  /*24f0*/  VIADD R12, R16.reuse, 0x1 ;  /* 0x00000001100c7836 */ /* 0x040fe20000000000 */
[----:B------:R-:W-:Y:S01]  /*2500*/  VIADDMNMX R95, R83, 0x8, R76, PT ;  /* 0x00000008535f7846 */ /* 0x000fe2000380014c */
[----:B------:R-:W-:Y:S01]  /*2510*/  HMMA.16816.F32 R48, R8, R14, R48 ;  /* 0x0000000e0830723c */ /* 0x000fe20000001830 */
[----:B------:R-:W-:Y:S02]  /*2520*/  VIADD R13, R16, 0x9 ;  /* 0x00000009100d7836 */ /* 0x000fe40000000000 */
[-C--:B------:R-:W-:Y:S01]  /*2530*/  ISETP.GE.AND P0, PT, R12, R100.reuse, PT ;  /* 0x000000640c00720c */ /* 0x080fe20003f06270 */
[----:B------:R-:W-:Y:S01]  /*2540*/  VIADD R17, R16, 0x11 ;  /* 0x0000001110117836 */ /* 0x000fe20000000000 */
[----:B------:R-:W-:Y:S01]  /*2550*/  ISETP.GE.AND P5, PT, R12, R95, PT ;  /* 0x0000005f0c00720c */ /* 0x000fe20003fa6270 */
[C---:B------:R-:W-:Y:S01]  /*2560*/  VIADD R12, R16.reuse, 0x10 ;  /* 0x00000010100c7836 */ /* 0x040fe20000000000 */
[----:B------:R-:W-:Y:S01]  /*2570*/  HMMA.16816.F32 R36, R4, R18, R36 ;  /* 0x000000120424723c */ /* 0x000fe20000001824 */
[----:B------:R-:W-:Y:S01]  /*2580*/  VIADD R14, R16, 0x8 ;  /* 0x00000008100e7836 */ /* 0x000fe20000000000 */
[----:B------:R-:W-:-:S02]  /*2590*/  ISETP.GE.AND P2, PT, R13, R100, PT ;  /* 0x000000640d00720c */ /* 0x000fc40003f46270 */
[-C--:B------:R-:W-:Y:S02]  /*25a0*/  ISETP.GE.AND P4, PT, R13, R95.reuse, PT ;  /* 0x0000005f0d00720c */ /* 0x080fe40003f86270 */
[-C--:B------:R-:W-:Y:S01]  /*25b0*/  ISETP.GE.AND P3, PT, R14, R100.reuse, PT ;  /* 0x000000640e00720c */ /* 0x080fe20003f66270 */
[C---:B--2---:R-:W-:Y:S01]  /*25c0*/  HMMA.16816.F32 R20, R4.reuse, R24, R20 ;  /* 0x000000180414723c */ /* 0x044fe20000001814 */
[----:B------:R-:W-:Y:S01]  /*25d0*/  FSEL R19, R29, -INF , !P0 ;  /* 0xff8000001d137808 */ /* 0x000fe20004000000 */
[----:B------:R-:W-:Y:S01]  /*25e0*/  VIADD R18, R16, 0x18 ;  /* 0x0000001810127836 */ /* 0x000fe20000000000 */
[-C--:B------:R-:W-:Y:S02]  /*25f0*/  ISETP.GE.AND P6, PT, R14, R95.reuse, PT ;  /* 0x0000005f0e00720c */ /* 0x080fe40003fc6270 */
[C---:B------:R-:W-:Y:S01]  /*2600*/  ISETP.GE.AND P1, PT, R12.reuse, R100, PT ;  /* 0x000000640c00720c */ /* 0x040fe20003f26270 */
[----:B------:R-:W-:Y:S01]  /*2610*/  HMMA.16816.F32 R56, R4, R26, R56 ;  /* 0x0000001a0438723c */ /* 0x000fe20000001838 */
[----:B------:R-:W-:Y:S01]  /*2620*/  ISETP.GE.AND P0, PT, R12, R95, PT ;  /* 0x0000005f0c00720c */ /* 0x000fe20003f06270 */
[----:B------:R-:W-:Y:S01]  /*2630*/  VIADD R24, R16, 0x20 ;  /* 0x0000002010187836 */ /* 0x000fe20000000000 */
[----:B------:R-:W2:Y:S01]  /*2640*/  LDSM.16.M88.4 R12, [R117+0x5c00] ;  /* 0x005c0000750c783b */ /* 0x000ea20000000200 */
[----:B------:R-:W-:Y:S01]  /*2650*/  FSEL R31, R31, -INF , !P5 ;  /* 0xff8000001f1f7808 */ /* 0x000fe20006800000 */
[----:B------:R-:W-:-:S04]  /*2660*/  DEPBAR.LE SB0, 0x0 ;  /* 0x000080000000791a */ /* 0x000fc80000000000 */
[----:B-1----:R-:W-:Y:S01]  /*2670*/  HMMA.16816.F32 R44, R8, R32, R44 ;  /* 0x00000020082c723c */ /* 0x002fe2000000182c */
[CC--:B------:R-:W-:Y:S02]  /*2680*/  ISETP.GE.AND P5, PT, R17.reuse, R100.reuse, PT ;  /* 0x000000641100720c */ /* 0x0c0fe40003fa6270 */
[----:B------:R-:W-:Y:S02]  /*2690*/  FSEL R25, R36, -INF , !P3 ;  /* 0xff80000024197808 */ /* 0x000fe40005800000 */
[-C--:B------:R-:W-:Y:S01]  /*26a0*/  ISETP.GE.AND P3, PT, R17, R95.reuse, PT ;  /* 0x0000005f1100720c */ /* 0x080fe20003f66270 */
[----:B---3--:R-:W-:Y:S01]  /*26b0*/  HMMA.16816.F32 R52, R4, R60, R52 ;  /* 0x0000003c0434723c */ /* 0x008fe20000001834 */
[----:B------:R-:W-:Y:S02]  /*26c0*/  FSEL R17, R38, -INF , !P6 ;  /* 0xff80000026117808 */ /* 0x000fe40007000000 */
[----:B------:R-:W-:Y:S02]  /*26d0*/  FSEL R65, R37, -INF , !P2 ;  /* 0xff80000025417808 */ /* 0x000fe40005000000 */
[C---:B------:R-:W-:Y:S01]  /*26e0*/  ISETP.GE.AND P6, PT, R18.reuse, R100, PT ;  /* 0x000000641200720c */ /* 0x040fe20003fc6270 */
[----:B------:R-:W-:Y:S01]  /*26f0*/  HMMA.16816.F32 R40, R8, R34, R40 ;  /* 0x000000220828723c */ /* 0x000fe20000001828 */
[----:B------:R-:W-:Y:S01]  /*2700*/  ISETP.GE.AND P2, PT, R18, R95, PT ;  /* 0x0000005f1200720c */ /* 0x000fe20003f46270 */
[----:B------:R-:W-:Y:S01]  /*2710*/  VIADD R18, R16, 0x19 ;  /* 0x0000001910127836 */ /* 0x000fe20000000000 */
[----:B------:R-:W-:-:S02]  /*2720*/  FSEL R71, R56, -INF , !P6 ;  /* 0xff80000038477808 */ /* 0x000fc40007000000 */
[----:B------:R-:W-:Y:S01]  /*2730*/  FSEL R69, R20, -INF , !P1 ;  /* 0xff80000014457808 */ /* 0x000fe20004800000 */
[----:B------:R-:W-:Y:S01]  /*2740*/  HMMA.16816.F32 R48, R4, R62, R48 ;  /* 0x0000003e0430723c */ /* 0x000fe20000001830 */
[----:B------:R-:W-:Y:S01]  /*2750*/  VIADD R8, R16, 0x21 ;  /* 0x0000002110087836 */ /* 0x000fe20000000000 */
[----:B------:R-:W-:Y:S01]  /*2760*/  FSEL R67, R22, -INF , !P0 ;  /* 0xff80000016437808 */ /* 0x000fe20004000000 */
[----:B------:R-:W-:Y:S01]  /*2770*/  VIADD R9, R16, 0x28 ;  /* 0x0000002810097836 */ /* 0x000fe20000000000 */
[-C--:B------:R-:W-:Y:S01]  /*2780*/  ISETP.GE.AND P1, PT, R18, R95.reuse, PT ;  /* 0x0000005f1200720c */ /* 0x080fe20003f26270 */
[----:B------:R-:W-:Y:S01]  /*2790*/  IMAD.MOV.U32 R20, RZ, RZ, R79 ;  /* 0x000000ffff147224 */ /* 0x000fe200078e004f */
[C---:B------:R-:W-:Y:S02]  /*27a0*/  ISETP.GE.AND P6, PT, R8.reuse, R95, PT ;  /* 0x0000005f0800720c */ /* 0x040fe40003fc6270 */
[----:B------:R-:W-:Y:S02]  /*27b0*/  FSEL R63, R23, -INF , !P3 ;  /* 0xff800000173f7808 */ /* 0x000fe40005800000 */
[-C--:B------:R-:W-:Y:S01]  /*27c0*/  ISETP.GE.AND P3, PT, R8, R100.reuse, PT ;  /* 0x000000640800720c */ /* 0x080fe20003f66270 */
[----:B------:R-:W-:Y:S01]  /*27d0*/  VIADD R8, R16, 0x29 ;  /* 0x0000002910087836 */ /* 0x000fe20000000000 */
[----:B------:R-:W-:-:S02]  /*27e0*/  ISETP.GE.AND P0, PT, R24, R100, PT ;  /* 0x000000641800720c */ /* 0x000fc40003f06270 */
[----:B------:R-:W-:Y:S01]  /*27f0*/  FSEL R37, R59, -INF , !P1 ;  /* 0xff8000003b257808 */ /* 0x000fe20004800000 */
[C---:B--2---:R-:W-:Y:S01]  /*2800*/  HMMA.16816.F32 R44, R4.reuse, R12, R44 ;  /* 0x0000000c042c723c */ /* 0x044fe2000000182c */
[----:B------:R-:W-:Y:S02]  /*2810*/  FSEL R33, R52, -INF , !P0 ;  /* 0xff80000034217808 */ /* 0x000fe40004000000 */
[----:B------:R-:W-:Y:S02]  /*2820*/  FSEL R21, R21, -INF , !P5 ;  /* 0xff80000015157808 */ /* 0x000fe40006800000 */
[C---:B------:R-:W-:Y:S01]  /*2830*/  ISETP.GE.AND P1, PT, R8.reuse, R100, PT ;  /* 0x000000640800720c */ /* 0x040fe20003f26270 */
[----:B------:R-:W-:Y:S01]  /*2840*/  HMMA.16816.F32 R40, R4, R14, R40 ;  /* 0x0000000e0428723c */ /* 0x000fe20000001828 */
[-C--:B------:R-:W-:Y:S01]  /*2850*/  ISETP.GE.AND P0, PT, R8, R95.reuse, PT ;  /* 0x0000005f0800720c */ /* 0x080fe20003f06270 */
[----:B------:R-:W-:Y:S01]  /*2860*/  VIADD R8, R16, 0x30 ;  /* 0x0000003010087836 */ /* 0x000fe20000000000 */
[----:B------:R-:W-:-:S02]  /*2870*/  ISETP.GE.AND P5, PT, R24, R95, PT ;  /* 0x0000005f1800720c */ /* 0x000fc40003fa6270 */
[----:B------:R-:W-:Y:S02]  /*2880*/  FSEL R39, R39, -INF , !P4 ;  /* 0xff80000027277808 */ /* 0x000fe40006000000 */
[----:B------:R-:W-:Y:S01]  /*2890*/  FSEL R85, R54, -INF , !P5 ;  /* 0xff80000036557808 */ /* 0x000fe20006800000 */
[----:B------:R-:W-:Y:S01]  /*28a0*/  VIADD R4, R16, 0x39 ;  /* 0x0000003910047836 */ /* 0x000fe20000000000 */
[----:B------:R-:W-:Y:S01]  /*28b0*/  BAR.SYNC.DEFER_BLOCKING 0x0 ;  /* 0x0000000000007b1d */ /* 0x000fe20000010000 */
[-C--:B------:R-:W-:Y:S02]  /*28c0*/  ISETP.GE.AND P5, PT, R8, R100.reuse, PT ;  /* 0x000000640800720c */ /* 0x080fe40003fa6270 */
[----:B------:R-:W-:Y:S02]  /*28d0*/  ISETP.GE.AND P4, PT, R18, R100, PT ;  /* 0x000000641200720c */ /* 0x000fe40003f86270 */
[----:B------:R-:W-:Y:S02]  /*28e0*/  FSEL R61, R58, -INF , !P2 ;  /* 0xff8000003a3d7808 */ /* 0x000fe40005000000 */
[----:B------:R-:W-:-:S02]  /*28f0*/  FSEL R57, R57, -INF , !P4 ;  /* 0xff80000039397808 */ /* 0x000fc40006000000 */
[----:B------:R-:W-:Y:S02]  /*2900*/  FSEL R101, R44, -INF , !P5 ;  /* 0xff8000002c657808 */ /* 0x000fe40006800000 */
[----:B------:R-:W-:Y:S02]  /*2910*/  ISETP.GE.AND P5, PT, R16, R95, PT ;  /* 0x0000005f1000720c */ /* 0x000fe40003fa6270 */
[----:B------:R-:W-:Y:S02]  /*2920*/  FSEL R35, R53, -INF , !P3 ;  /* 0xff80000035237808 */ /* 0x000fe40005800000 */
[----:B------:R-:W-:Y:S02]  /*2930*/  FSEL R5, R30, -INF , !P5 ;  /* 0xff8000001e057808 */ /* 0x000fe40006800000 */
[----:B------:R-:W-:Y:S02]  /*2940*/  ISETP.GE.AND P5, PT, R94, 0x2, PT ;  /* 0x000000025e00780c */ /* 0x000fe40003fa6270 */
[----:B------:R-:W-:-:S02]  /*2950*/  ISETP.GE.AND P2, PT, R9, R100, PT ;  /* 0x000000640900720c */ /* 0x000fc40003f46270 */
[-C--:B------:R-:W-:Y:S01]  /*2960*/  ISETP.GE.AND P4, PT, R9, R95.reuse, PT ;  /* 0x0000005f0900720c */ /* 0x080fe20003f86270 */
[----:B------:R-:W-:Y:S01]  /*2970*/  VIADD R9, R16, 0x31 ;  /* 0x0000003110097836 */ /* 0x000fe20000000000 */
[----:B------:R-:W-:Y:S01]  /*2980*/  ISETP.GE.AND P3, PT, R8, R95, PT ;  /* 0x0000005f0800720c */ /* 0x000fe20003f66270 */
[C---:B------:R-:W-:Y:S01]  /*2990*/  VIADD R8, R16.reuse, 0x38 ;  /* 0x0000003810087836 */ /* 0x040fe20000000000 */
[----:B------:R-:W-:Y:S02]  /*29a0*/  FSEL R91, R51, -INF , !P0 ;  /* 0xff800000335b7808 */ /* 0x000fe40004000000 */
        /* <DEDUP_REMOVED lines=9> */
[CC--:B------:R-:W-:Y:S02]  /*2a40*/  ISETP.GE.AND P4, PT, R8.reuse, R100.reuse, PT ;  /* 0x000000640800720c */ /* 0x0c0fe40003f86270 */
[-C--:B------:R-:W-:Y:S02]  /*2a50*/  ISETP.GE.AND P1, PT, R8, R95.reuse, PT ;  /* 0x0000005f0800720c */ /* 0x080fe40003f26270 */
        /* <DEDUP_REMOVED lines=11> */
[----:B------:R-:W-:Y:S01]  /*2b10*/  VIADD R41, R94, 0xfffffffe ;  /* 0xfffffffe5e297836 */ /* 0x000fe20000000000 */
[----:B------:R-:W-:Y:S01]  /*2b20*/  ISETP.GE.AND P3, PT, R131, UR5, PT ;  /* 0x0000000583007c0c */ /* 0x000fe2000bf66270 */
[----:B------:R-:W-:Y:S01]  /*2b30*/  BSSY B0, `(.L_x_234) ;  /* 0x000003d000007945 */ /* 0x000fe20003800000 */
[----:B------:R-:W-:Y:S01]  /*2b40*/  ISETP.GE.AND P4, PT, R138, UR5, PT ;  /* 0x000000058a007c0c */ /* 0x000fe2000bf86270 */
[----:B------:R-:W-:Y:S01]  /*2b50*/  IMAD R0, R0, R41, RZ ;  /* 0x0000002900007224 */ /* 0x000fe200078e02ff */
[----:B------:R-:W-:Y:S02]  /*2b60*/  ISETP.GE.AND P1, PT, R130, UR5, PT ;  /* 0x0000000582007c0c */ /* 0x000fe4000bf26270 */
[----:B------:R-:W-:Y:S01]  /*2b70*/  SHF.R.S32.HI R2, RZ, 0x1f, R41 ;  /* 0x0000001fff027819 */ /* 0x000fe20000011429 */
[----:B------:R-:W-:-:S04]  /*2b80*/  IMAD.WIDE.U32 R40, R41, R77, R136 ;  /* 0x0000004d29287225 */ /* 0x000fc800078e0088 */
[----:B------:R-:W-:Y:S02]  /*2b90*/  IMAD R0, R2, R77, R0 ;  /* 0x0000004d02007224 */ /* 0x000fe400078e0200 */
[----:B------:R-:W1:Y:S02]  /*2ba0*/  @!P3 LDC.64 R12, c[0x0][0x218] ;  /* 0x00008600ff0cbb82 */ /* 0x000e640000000a00 */
[----:B------:R-:W-:Y:S01]  /*2bb0*/  IMAD.IADD R0, R41, 0x1, R0 ;  /* 0x0000000129007824 */ /* 0x000fe200078e0200 */
[----:B------:R2:W-:Y:S04]  /*2bc0*/  @P4 STS [R129+0x3000], RZ ;  /* 0x003000ff81004388 */ /* 0x0005e80000000800 */
[----:B------:R2:W-:Y:S01]  /*2bd0*/  @P4 STS [R129+0x3004], RZ ;  /* 0x003004ff81004388 */ /* 0x0005e20000000800 */
[----:B------:R-:W3:Y:S03]  /*2be0*/  @!P4 LDC.64 R14, c[0x0][0x218] ;  /* 0x00008600ff0ecb82 */ /* 0x000ee60000000a00 */
[----:B------:R2:W-:Y:S05]  /*2bf0*/  @P4 STS.64 [R129+0x3008], RZ ;  /* 0x003008ff81004388 */ /* 0x0005ea0000000a00 */
[----:B------:R-:W4:Y:S08]  /*2c00*/  @!P1 LDC.64 R10, c[0x0][0x218] ;  /* 0x00008600ff0a9b82 */ /* 0x000f300000000a00 */
[----:B------:R-:W5:Y:S01]  /*2c10*/  @!P4 LDC.64 R8, c[0x0][0x218] ;  /* 0x00008600ff08cb82 */ /* 0x000f620000000a00 */
[----:B-1----:R-:W-:-:S04]  /*2c20*/  @!P3 LEA R12, P2, R40, R12, 0x1 ;  /* 0x0000000c280cb211 */ /* 0x002fc800078408ff */
[C---:B------:R-:W-:Y:S02]  /*2c30*/  @!P3 LEA.HI.X R13, R40.reuse, R13, R0, 0x1, P2 ;  /* 0x0000000d280db211 */ /* 0x040fe400010f0c00 */
[----:B------:R-:W-:Y:S01]  /*2c40*/  IADD3 R2, P2, R123, R40, RZ ;  /* 0x000000287b027210 */ /* 0x000fe20007f5e0ff */
[----:B------:R-:W1:Y:S01]  /*2c50*/  @!P3 LDC.64 R6, c[0x0][0x218] ;  /* 0x00008600ff06bb82 */ /* 0x000e620000000a00 */
[----:B---3--:R-:W-:-:S04]  /*2c60*/  @!P4 LEA R14, P6, R40, R14, 0x1 ;  /* 0x0000000e280ec211 */ /* 0x008fc800078c08ff */
[C---:B------:R-:W-:Y:S02]  /*2c70*/  @!P4 LEA.HI.X R15, R40.reuse, R15, R0, 0x1, P6 ;  /* 0x0000000f280fc211 */ /* 0x040fe400030f0c00 */
[----:B----4-:R-:W-:-:S03]  /*2c80*/  @!P1 LEA R42, P0, R40, R10, 0x1 ;  /* 0x0000000a282a9211 */ /* 0x010fc600078008ff */
[----:B------:R-:W-:Y:S01]  /*2c90*/  @!PT LDS RZ, [RZ] ;  /* 0x00000000fffff984 */ /* 0x000fe20000000800 */
[----:B------:R-:W-:Y:S01]  /*2ca0*/  @!PT LDS RZ, [RZ] ;  /* 0x00000000fffff984 */ /* 0x000fe20000000800 */
[----:B------:R-:W-:Y:S01]  /*2cb0*/  @!PT LDS RZ, [RZ] ;  /* 0x00000000fffff984 */ /* 0x000fe20000000800 */
[----:B------:R2:W-:Y:S01]  /*2cc0*/  @!P4 LDGSTS.E.BYPASS.LTC128B.128 [R129+0x3000], desc[UR8][R14.64] ;  /* 0x030000000e81cfae */ /* 0x0005e2000b901d48 */
[--C-:B------:R-:W-:Y:S01]  /*2cd0*/  @!P1 LEA.HI.X R43, R40, R11, R0.reuse, 0x1, P0 ;  /* 0x0000000b282b9211 */ /* 0x100fe200000f0c00 */
[----:B------:R-:W-:Y:S02]  /*2ce0*/  IMAD.X R11, R122, 0x1, R0, P2 ;  /* 0x000000017a0b7824 */ /* 0x000fe400010e0600 */
        /* <DEDUP_REMOVED lines=33> */
.L_x_235:
[----:B------:R-:W-:Y:S05]  /*2f00*/  BSYNC B0 ;  /* 0x0000000000007941 */ /* 0x000fea0003800000 */
.L_x_234:
[----:B------:R-:W0:Y:S02]  /*2f10*/  LDGDEPBAR ;  /* 0x00000000000079af */ /* 0x000e240000000000 */
.L_x_233:
[----:B------:R-:W-:Y:S01]  /*2f20*/  FMNMX.FTZ R0, R23, R19, !PT ;  /* 0x0000001317007209 */ /* 0x000fe20007810000 */
[----:B------:R-:W-:Y:S01]  /*2f30*/  ULDC UR6, c[0x0][0x2ec] ;  /* 0x0000bb0000067ab9 */ /* 0x000fe20000000800 */
[----:B------:R-:W-:Y:S02]  /*2f40*/  LEA R118, R4, UR4, 0x1 ;  /* 0x0000000404767c11 */ /* 0x000fe4000f8e08ff */
[----:B------:R-:W-:Y:S02]  /*2f50*/  FMNMX.FTZ R0, R25, R0, !PT ;  /* 0x0000000019007209 */ /* 0x000fe40007810000 */
[----:B------:R-:W-:Y:S01]  /*2f60*/  LEA R116, R3, R118, 0x1 ;  /* 0x0000007603747211 */ /* 0x000fe200078e08ff */
[----:B--2---:R-:W-:Y:S01]  /*2f70*/  LDSM.16.MT88.4 R40, [R118+0x6000] ;  /* 0x006000007628783b */ /* 0x004fe20000004200 */
[----:B------:R-:W-:-:S03]  /*2f80*/  FMNMX.FTZ R0, R65, R0, !PT ;  /* 0x0000000041007209 */ /* 0x000fc60007810000 */
[----:B------:R-:W-:Y:S01]  /*2f90*/  LDSM.16.MT88.4 R72, [R118+0x8000] ;  /* 0x008000007648783b */ /* 0x000fe20000004200 */
[----:B------:R-:W-:-:S03]  /*2fa0*/  FMNMX.FTZ R0, R69, R0, !PT ;  /* 0x0000000045007209 */ /* 0x000fc60007810000 */
[----:B------:R-:W-:Y:S01]  /*2fb0*/  LDSM.16.MT88.4 R48, [R116+0x6000] ;  /* 0x006000007430783b */ /* 0x000fe20000004200 */
[----:B------:R-:W-:-:S03]  /*2fc0*/  FMNMX.FTZ R0, R21, R0, !PT ;  /* 0x0000000015007209 */ /* 0x000fc60007810000 */
[----:B------:R-:W-:Y:S01]  /*2fd0*/  LDSM.16.MT88.4 R12, [R118+0x7400] ;  /* 0x00740000760c783b */ /* 0x000fe20000004200 */
[----:B------:R-:W-:-:S04]  /*2fe0*/  FMNMX.FTZ R0, R71, R0, !PT ;  /* 0x0000000047007209 */ /* 0x000fc80007810000 */
[----:B------:R-:W-:-:S04]  /*2ff0*/  FMNMX.FTZ R0, R57, R0, !PT ;  /* 0x0000000039007209 */ /* 0x000fc80007810000 */
[----:B------:R-:W-:-:S04]  /*3000*/  FMNMX.FTZ R0, R33, R0, !PT ;  /* 0x0000000021007209 */ /* 0x000fc80007810000 */
[----:B-1----:R-:W-:Y:S02]  /*3010*/  FMNMX.FTZ R7, R35, R0, !PT ;  /* 0x0000000023077209 */ /* 0x002fe40007810000 */
        /* <DEDUP_REMOVED lines=12> */
[----:B------:R-:W-:-:S03]  /*30e0*/  FMNMX.FTZ R0, R37, R0, !PT ;  /* 0x0000000025007209 */ /* 0x000fc60007810000 */
[----:B------:R-:W1:Y:S01]  /*30f0*/  SHFL.BFLY PT, R7, R6, 0x2, 0x1f ;  /* 0x0c401f0006077f89 */ /* 0x000e6200000e0000 */
[----:B------:R-:W-:-:S04]  /*3100*/  FMNMX.FTZ R0, R85, R0, !PT ;  /* 0x0000000055007209 */ /* 0x000fc80007810000 */
[----:B------:R-:W-:-:S04]  /*3110*/  FMNMX.FTZ R0, R89, R0, !PT ;  /* 0x0000000059007209 */ /* 0x000fc80007810000 */
[----:B------:R-:W-:-:S04]  /*3120*/  FMNMX.FTZ R0, R103, R0, !PT ;  /* 0x0000000067007209 */ /* 0x000fc80007810000 */
[----:B------:R-:W-:-:S04]  /*3130*/  FMNMX.FTZ R9, R91, R0, !PT ;  /* 0x000000005b097209 */ /* 0x000fc80007810000 */
[----:B------:R-:W-:-:S04]  /*3140*/  FMNMX.FTZ R0, R26, R9, !PT ;  /* 0x000000091a007209 */ /* 0x000fc80007810000 */
[----:B------:R-:W-:Y:S02]  /*3150*/  FMNMX.FTZ R9, R29, R0, !PT ;  /* 0x000000001d097209 */ /* 0x000fe40007810000 */
[----:B-1----:R-:W-:Y:S02]  /*3160*/  FMNMX.FTZ R7, R6, R7, !PT ;  /* 0x0000000706077209 */ /* 0x002fe40007810000 */
[----:B------:R-:W-:-:S03]  /*3170*/  FMNMX.FTZ R0, R28, R9, !PT ;  /* 0x000000091c007209 */ /* 0x000fc60007810000 */
[----:B------:R-:W1:Y:S01]  /*3180*/  SHFL.BFLY PT, R2, R7, 0x1, 0x1f ;  /* 0x0c201f0007027f89 */ /* 0x000e6200000e0000 */
[----:B------:R-:W-:-:S05]  /*3190*/  FMNMX.FTZ R9, R27, R0, !PT ;  /* 0x000000001b097209 */ /* 0x000fca0007810000 */
[----:B------:R-:W2:Y:S01]  /*31a0*/  SHFL.BFLY PT, R6, R9, 0x2, 0x1f ;  /* 0x0c401f0009067f89 */ /* 0x000ea200000e0000 */
[----:B-1----:R-:W-:-:S04]  /*31b0*/  FMNMX.FTZ R2, R7, R2, !PT ;  /* 0x0000000207027209 */ /* 0x002fc80007810000 */
[C---:B------:R-:W-:Y:S01]  /*31c0*/  FSETP.NEU.FTZ.AND P0, PT, R2.reuse, -INF , PT ;  /* 0xff8000000200780b */ /* 0x040fe20003f1d000 */
[----:B------:R-:W-:Y:S01]  /*31d0*/  FMUL.FTZ R108, R2, UR6 ;  /* 0x00000006026c7c20 */ /* 0x000fe20008410000 */
[----:B--2---:R-:W-:Y:S02]  /*31e0*/  FMNMX.FTZ R6, R9, R6, !PT ;  /* 0x0000000609067209 */ /* 0x004fe40007810000 */
[----:B------:R-:W-:Y:S02]  /*31f0*/  LDSM.16.MT88.4 R8, [R118+0x6400] ;  /* 0x006400007608783b */ /* 0x000fe40000004200 */
[----:B------:R-:W-:Y:S02]  /*3200*/  FSEL R108, R108, RZ, P0 ;  /* 0x000000ff6c6c7208 */ /* 0x000fe40000000000 */
[----:B------:R-:W1:Y:S03]  /*3210*/  SHFL.BFLY PT, R7, R6, 0x1, 0x1f ;  /* 0x0c201f0006077f89 */ /* 0x000e6600000e0000 */
        /* <DEDUP_REMOVED lines=10> */
[----:B------:R-:W-:Y:S01]  /*32c0*/  LDSM.16.MT88.4 R56, [R118+0x7000] ;  /* 0x007000007638783b */ /* 0x000fe20000004200 */
[--C-:B------:R-:W-:Y:S01]  /*32d0*/  FFMA.FTZ R35, R88, UR6, -R108.reuse ;  /* 0x0000000658237c23 */ /* 0x100fe2000801086c */
[--C-:B------:R-:W-:Y:S01]  /*32e0*/  FFMA.FTZ R90, R33, UR6, -R108.reuse ;  /* 0x00000006215a7c23 */ /* 0x100fe2000801086c */
[--C-:B------:R-:W-:Y:S01]  /*32f0*/  FFMA.FTZ R86, R84, UR6, -R108.reuse ;  /* 0x0000000654567c23 */ /* 0x100fe2000801086c */
[----:B------:R-:W2:Y:S01]  /*3300*/  MUFU.EX2 R111, R111 ;  /* 0x0000006f006f7308 */ /* 0x000ea20000000800 */
[--C-:B------:R-:W-:Y:S01]  /*3310*/  FFMA.FTZ R101, R101, UR6, -R108.reuse ;  /* 0x0000000665657c23 */ /* 0x100fe2000801086c */
[--C-:B------:R-:W-:Y:S01]  /*3320*/  FFMA.FTZ R102, R102, UR6, -R108.reuse ;  /* 0x0000000666667c23 */ /* 0x100fe2000801086c */
[--C-:B------:R-:W-:Y:S01]  /*3330*/  FFMA.FTZ R104, R104, UR6, -R108.reuse ;  /* 0x0000000668687c23 */ /* 0x100fe2000801086c */
[----:B------:R-:W-:Y:S01]  /*3340*/  FFMA.FTZ R105, R105, UR6, -R108 ;  /* 0x0000000669697c23 */ /* 0x000fe2000801086c */
[----:B-1----:R-:W-:-:S03]  /*3350*/  FMNMX.FTZ R0, R6, R7, !PT ;  /* 0x0000000706007209 */ /* 0x002fc60007810000 */
[----:B------:R-:W-:Y:S01]  /*3360*/  MUFU.EX2 R107, R107 ;  /* 0x0000006b006b7308 */ /* 0x000fe20000000800 */
[C---:B------:R-:W-:Y:S01]  /*3370*/  FSETP.NEU.FTZ.AND P0, PT, R0.reuse, -INF , PT ;  /* 0xff8000000000780b */ /* 0x040fe20003f1d000 */
[----:B------:R-:W-:-:S06]  /*3380*/  FMUL.FTZ R30, R0, UR6 ;  /* 0x00000006001e7c20 */ /* 0x000fcc0008410000 */
[----:B------:R-:W1:Y:S01]  /*3390*/  MUFU.EX2 R106, R106 ;  /* 0x0000006a006a7308 */ /* 0x000e620000000800 */
[----:B------:R-:W-:Y:S02]  /*33a0*/  FSEL R30, R30, RZ, P0 ;  /* 0x000000ff1e1e7208 */ /* 0x000fe40000000000 */
[----:B--2---:R-:W-:Y:S01]  /*33b0*/  F2FP.F16.F32.PACK_AB R80, R111, R114 ;  /* 0x000000726f50723e */ /* 0x004fe200000000ff */
        /* <DEDUP_REMOVED lines=12> */
[----:B-1----:R-:W-:Y:S01]  /*3480*/  F2FP.F16.F32.PACK_AB R82, R106, R107 ;  /* 0x0000006b6a52723e */ /* 0x002fe200000000ff */
[--C-:B------:R-:W-:Y:S01]  /*3490*/  FFMA.FTZ R85, R89, UR6, -R30.reuse ;  /* 0x0000000659557c23 */ /* 0x100fe2000801081e */
[----:B------:R-:W1:Y:S01]  /*34a0*/  LDSM.16.MT88.4 R16, [R116+0x6400] ;  /* 0x006400007410783b */ /* 0x000e620000004200 */
[----:B------:R-:W3:Y:S01]  /*34b0*/  MUFU.EX2 R109, R109 ;  /* 0x0000006d006d7308 */ /* 0x000ee20000000800 */
[--C-:B------:R-:W-:Y:S01]  /*34c0*/  FFMA.FTZ R84, R103, UR6, -R30.reuse ;  /* 0x0000000667547c23 */ /* 0x100fe2000801081e */
[--C-:B------:R-:W-:Y:S01]  /*34d0*/  FFMA.FTZ R33, R91, UR6, -R30.reuse ;  /* 0x000000065b217c23 */ /* 0x100fe2000801081e */
[--C-:B------:R-:W-:Y:S01]  /*34e0*/  FFMA.FTZ R26, R26, UR6, -R30.reuse ;  /* 0x000000061a1a7c23 */ /* 0x100fe2000801081e */
[--C-:B------:R-:W-:Y:S01]  /*34f0*/  FFMA.FTZ R29, R29, UR6, -R30.reuse ;  /* 0x000000061d1d7c23 */ /* 0x100fe2000801081e */
[--C-:B------:R-:W-:Y:S01]  /*3500*/  FFMA.FTZ R146, R27, UR6, -R30.reuse ;  /* 0x000000061b927c23 */ /* 0x100fe2000801081e */
[----:B------:R-:W-:-:S02]  /*3510*/  FFMA.FTZ R28, R28, UR6, -R30 ;  /* 0x000000061c1c7c23 */ /* 0x000fc4000801081e */
[----:B------:R-:W-:Y:S08]  /*3520*/  MUFU.EX2 R110, R110 ;  /* 0x0000006e006e7308 */ /* 0x000ff00000000800 */
[----:B------:R-:W4:Y:S01]  /*3530*/  MUFU.EX2 R31, R31 ;  /* 0x0000001f001f7308 */ /* 0x000f220000000800 */
[----:B---3--:R-:W-:Y:S01]  /*3540*/  F2FP.F16.F32.PACK_AB R81, R112, R109 ;  /* 0x0000006d7051723e */ /* 0x008fe200000000ff */
[----:B------:R-:W-:-:S06]  /*3550*/  FADD.FTZ R109, R109, R112 ;  /* 0x000000706d6d7221 */ /* 0x000fcc0000010000 */
[----:B------:R-:W-:Y:S08]  /*3560*/  MUFU.EX2 R32, R32 ;  /* 0x0000002000207308 */ /* 0x000ff00000000800 */
[----:B------:R-:W3:Y:S01]  /*3570*/  MUFU.EX2 R23, R23 ;  /* 0x0000001700177308 */ /* 0x000ee20000000800 */
[----:B----4-:R-:W-:Y:S01]  /*3580*/  F2FP.F16.F32.PACK_AB R83, R31, R110 ;  /* 0x0000006e1f53723e */ /* 0x010fe200000000ff */
[----:B------:R-:W-:-:S04]  /*3590*/  FADD.FTZ R110, R110, R109 ;  /* 0x0000006d6e6e7221 */ /* 0x000fc80000010000 */
[----:B------:R-:W-:Y:S02]  /*35a0*/  FADD.FTZ R31, R31, R110 ;  /* 0x0000006e1f1f7221 */ /* 0x000fe40000010000 */
[C---:B------:R-:W-:Y:S01]  /*35b0*/  HMMA.16816.F32 R36, R80.reuse, R40, RZ ;  /* 0x000000285024723c */ /* 0x040fe200000018ff */
[----:B------:R-:W-:Y:S05]  /*35c0*/  MUFU.EX2 R22, R22 ;  /* 0x0000001600167308 */ /* 0x000fea0000000800 */
[----:B------:R-:W-:Y:S03]  /*35d0*/  HMMA.16816.F32 R40, R80, R42, RZ ;  /* 0x0000002a5028723c */ /* 0x000fe600000018ff */
[----:B------:R-:W4:Y:S01]  /*35e0*/  MUFU.EX2 R21, R21 ;  /* 0x0000001500157308 */ /* 0x000f220000000800 */
[----:B---3--:R-:W-:-:S02]  /*35f0*/  F2FP.F16.F32.PACK_AB R4, R23, R32 ;  /* 0x000000201704723e */ /* 0x008fc400000000ff */
[C---:B--2---:R-:W-:Y:S05]  /*3600*/  HMMA.16816.F32 R60, R80.reuse, R64, RZ ;  /* 0x00000040503c723c */ /* 0x044fea00000018ff */
[----:B------:R-:W-:Y:S01]  /*3610*/  MUFU.EX2 R34, R34 ;  /* 0x0000002200227308 */ /* 0x000fe20000000800 */
[C---:B------:R-:W-:Y:S06]  /*3620*/  HMMA.16816.F32 R64, R80.reuse, R66, RZ ;  /* 0x000000425040723c */ /* 0x040fec00000018ff */
[----:B------:R-:W-:Y:S01]  /*3630*/  HMMA.16816.F32 R68, R80, R72, RZ ;  /* 0x000000485044723c */ /* 0x000fe200000018ff */
[----:B------:R-:W2:Y:S01]  /*3640*/  MUFU.EX2 R25, R25 ;  /* 0x0000001900197308 */ /* 0x000ea20000000800 */
[----:B----4-:R-:W-:-:S04]  /*3650*/  F2FP.F16.F32.PACK_AB R6, R21, R22 ;  /* 0x000000161506723e */ /* 0x010fc800000000ff */
[C---:B------:R-:W-:Y:S03]  /*3660*/  HMMA.16816.F32 R72, R80.reuse, R74, RZ ;  /* 0x0000004a5048723c */ /* 0x040fe600000018ff */
[----:B------:R-:W-:Y:S03]  /*3670*/  MUFU.EX2 R24, R24 ;  /* 0x0000001800187308 */ /* 0x000fe60000000800 */
[C---:B------:R-:W-:Y:S05]  /*3680*/  HMMA.16816.F32 R44, R80.reuse, R48, RZ ;  /* 0x00000030502c723c */ /* 0x040fea00000018ff */
[----:B------:R-:W3:Y:S01]  /*3690*/  MUFU.EX2 R3, R3 ;  /* 0x0000000300037308 */ /* 0x000ee20000000800 */
[----:B--2---:R-:W-:Y:S01]  /*36a0*/  F2FP.F16.F32.PACK_AB R5, R25, R34 ;  /* 0x000000221905723e */ /* 0x004fe200000000ff */
[----:B------:R-:W-:Y:S01]  /*36b0*/  HMMA.16816.F32 R52, R80, R56, RZ ;  /* 0x000000385034723c */ /* 0x000fe200000018ff */
[----:B------:R-:W-:-:S04]  /*36c0*/  FADD.FTZ R34, R34, R31 ;  /* 0x0000001f22227221 */ /* 0x000fc80000010000 */
[----:B------:R-:W-:Y:S01]  /*36d0*/  FADD.FTZ R25, R25, R34 ;  /* 0x0000002219197221 */ /* 0x000fe20000010000 */
[C---:B------:R-:W-:Y:S01]  /*36e0*/  HMMA.16816.F32 R48, R80.reuse, R50, RZ ;  /* 0x000000325030723c */ /* 0x040fe200000018ff */
[----:B------:R-:W-:Y:S05]  /*36f0*/  MUFU.EX2 R90, R90 ;  /* 0x0000005a005a7308 */ /* 0x000fea0000000800 */
[----:B------:R-:W-:Y:S01]  /*3700*/  HMMA.16816.F32 R56, R80, R58, RZ ;  /* 0x0000003a5038723c */ /* 0x000fe200000018ff */
[----:B---3--:R-:W-:Y:S02]  /*3710*/  F2FP.F16.F32.PACK_AB R7, R3, R24 ;  /* 0x000000180307723e */ /* 0x008fe400000000ff */
[----:B------:R-:W2:Y:S01]  /*3720*/  MUFU.EX2 R87, R87 ;  /* 0x0000005700577308 */ /* 0x000ea20000000800 */
[----:B------:R-:W-:-:S04]  /*3730*/  FADD.FTZ R24, R24, R25 ;  /* 0x0000001918187221 */ /* 0x000fc80000010000 */
[----:B------:R-:W-:Y:S01]  /*3740*/  FADD.FTZ R3, R3, R24 ;  /* 0x0000001803037221 */ /* 0x000fe20000010000 */
[C---:B------:R-:W-:Y:S02]  /*3750*/  HMMA.16816.F32 R36, R4.reuse, R8, R36 ;  /* 0x000000080424723c */ /* 0x040fe40000001824 */
[----:B------:R-:W-:Y:S04]  /*3760*/  MUFU.EX2 R86, R86 ;  /* 0x0000005600567308 */ /* 0x000fe80000000800 */
[C---:B------:R-:W-:Y:S01]  /*3770*/  HMMA.16816.F32 R40, R4.reuse, R10, R40 ;  /* 0x0000000a0428723c */ /* 0x040fe20000001828 */
[----:B------:R-:W3:Y:S03]  /*3780*/  LDSM.16.MT88.4 R8, [R116+0x7400] ;  /* 0x007400007408783b */ /* 0x000ee60000004200 */
[----:B------:R-:W-:Y:S02]  /*3790*/  MUFU.EX2 R35, R35 ;  /* 0x0000002300237308 */ /* 0x000fe40000000800 */
[C---:B-1----:R-:W-:Y:S06]  /*37a0*/  HMMA.16816.F32 R44, R4.reuse, R16, R44 ;  /* 0x00000010042c723c */ /* 0x042fec000000182c */
[----:B------:R-:W-:Y:S01]  /*37b0*/  MUFU.EX2 R88, R88 ;  /* 0x0000005800587308 */ /* 0x000fe20000000800 */
[C---:B------:R-:W-:Y:S01]  /*37c0*/  HMMA.16816.F32 R48, R4.reuse, R18, R48 ;  /* 0x000000120430723c */ /* 0x040fe20000001830 */
[----:B------:R-:W-:Y:S05]  /*37d0*/  LDSM.16.MT88.4 R16, [R118+0x6c00] ;  /* 0x006c00007610783b */ /* 0x000fea0000004200 */
[C---:B------:R-:W-:Y:S01]  /*37e0*/  HMMA.16816.F32 R52, R4.reuse, R12, R52 ;  /* 0x0000000c0434723c */ /* 0x040fe20000001834 */
[----:B------:R-:W1:Y:S05]  /*37f0*/  MUFU.EX2 R85, R85 ;  /* 0x0000005500557308 */ /* 0x000e6a0000000800 */
[----:B------:R-:W-:Y:S01]  /*3800*/  HMMA.16816.F32 R56, R4, R14, R56 ;  /* 0x0000000e0438723c */ /* 0x000fe20000001838 */
[----:B------:R-:W-:-:S02]  /*3810*/  FADD.FTZ R13, R107, R114 ;  /* 0x000000726b0d7221 */ /* 0x000fc40000010000 */
[----:B------:R-:W-:Y:S02]  /*3820*/  MUFU.EX2 R84, R84 ;  /* 0x0000005400547308 */ /* 0x000fe40000000800 */
[----:B------:R-:W-:-:S04]  /*3830*/  FADD.FTZ R13, R106, R13 ;  /* 0x0000000d6a0d7221 */ /* 0x000fc80000010000 */
[----:B------:R-:W-:Y:S02]  /*3840*/  FADD.FTZ R32, R32, R13 ;  /* 0x0000000d20207221 */ /* 0x000fe40000010000 */
[----:B------:R-:W4:Y:S01]  /*3850*/  MUFU.EX2 R33, R33 ;  /* 0x0000002100217308 */ /* 0x000f220000000800 */
[----:B------:R-:W-:Y:S01]  /*3860*/  LDSM.16.MT88.4 R12, [R116+0x6c00] ;  /* 0x006c0000740c783b */ /* 0x000fe20000004200 */
[----:B------:R-:W-:Y:S01]  /*3870*/  FADD.FTZ R23, R23, R32 ;  /* 0x0000002017177221 */ /* 0x000fe20000010000 */
[C---:B---3--:R-:W-:Y:S03]  /*3880*/  HMMA.16816.F32 R60, R4.reuse, R8, R60 ;  /* 0x00000008043c723c */ /* 0x048fe6000000183c */
[----:B------:R-:W-:Y:S02]  /*3890*/  FADD.FTZ R22, R22, R23 ;  /* 0x0000001716167221 */ /* 0x000fe40000010000 */
[----:B------:R-:W-:Y:S02]  /*38a0*/  MUFU.EX2 R101, R101 ;  /* 0x0000006500657308 */ /* 0x000fe40000000800 */
[----:B------:R-:W-:Y:S01]  /*38b0*/  FADD.FTZ R21, R21, R22 ;  /* 0x0000001615157221 */ /* 0x000fe20000010000 */
[C---:B------:R-:W-:Y:S01]  /*38c0*/  HMMA.16816.F32 R64, R4.reuse, R10, R64 ;  /* 0x0000000a0440723c */ /* 0x040fe20000001840 */
[----:B------:R-:W3:Y:S04]  /*38d0*/  LDSM.16.MT88.4 R8, [R118+0x8400] ;  /* 0x008400007608783b */ /* 0x000ee80000004200 */
[----:B------:R-:W5:Y:S08]  /*38e0*/  MUFU.EX2 R102, R102 ;  /* 0x0000006600667308 */ /* 0x000f700000000800 */
[----:B------:R-:W-:Y:S08]  /*38f0*/  MUFU.EX2 R104, R104 ;  /* 0x0000006800687308 */ /* 0x000ff00000000800 */
[----:B------:R-:W-:Y:S08]  /*3900*/  MUFU.EX2 R105, R105 ;  /* 0x0000006900697308 */ /* 0x000ff00000000800 */
[----:B------:R-:W-:Y:S08]  /*3910*/  MUFU.EX2 R26, R26 ;  /* 0x0000001a001a7308 */ /* 0x000ff00000000800 */
[----:B------:R-:W5:Y:S01]  /*3920*/  MUFU.EX2 R29, R29 ;  /* 0x0000001d001d7308 */ /* 0x000f620000000800 */
[C---:B---3--:R-:W-:Y:S07]  /*3930*/  HMMA.16816.F32 R68, R4.reuse, R8, R68 ;  /* 0x000000080444723c */ /* 0x048fee0000001844 */
[----:B------:R-:W-:Y:S01]  /*3940*/  MUFU.EX2 R27, R28 ;  /* 0x0000001c001b7308 */ /* 0x000fe20000000800 */
[----:B------:R-:W-:Y:S01]  /*3950*/  HMMA.16816.F32 R72, R4, R10, R72 ;  /* 0x0000000a0448723c */ /* 0x000fe20000001848 */
[----:B------:R-:W3:Y:S06]  /*3960*/  LDSM.16.MT88.4 R8, [R116+0x8000] ;  /* 0x008000007408783b */ /* 0x000eec0000004200 */
[----:B------:R-:W5:Y:S01]  /*3970*/  MUFU.EX2 R146, R146 ;  /* 0x0000009200927308 */ /* 0x000f620000000800 */
[C---:B---3--:R-:W-:Y:S06]  /*3980*/  HMMA.16816.F32 R76, R80.reuse, R8, RZ ;  /* 0x00000008504c723c */ /* 0x048fec00000018ff */
[----:B------:R-:W-:Y:S01]  /*3990*/  HMMA.16816.F32 R80, R80, R10, RZ ;  /* 0x0000000a5050723c */ /* 0x000fe200000018ff */
[----:B------:R-:W3:-:S15]  /*39a0*/  LDSM.16.MT88.4 R8, [R116+0x8400] ;  /* 0x008400007408783b */ /* 0x000ede0000004200 */
[----:B------:R-:W-:-:S02]  /*39b0*/  NOP ;  /* 0x0000000000007918 */ /* 0x000fc40000000000 */
[C---:B---3--:R-:W-:Y:S06]  /*39c0*/  HMMA.16816.F32 R76, R4.reuse, R8, R76 ;  /* 0x00000008044c723c */ /* 0x048fec000000184c */
[----:B------:R-:W-:Y:S01]  /*39d0*/  HMMA.16816.F32 R80, R4, R10, R80 ;  /* 0x0000000a0450723c */ /* 0x000fe20000001850 */
[----:B------:R-:W3:Y:S06]  /*39e0*/  LDSM.16.MT88.4 R8, [R118+0x6800] ;  /* 0x006800007608783b */ /* 0x000eec0000004200 */
[----:B--2---:R-:W-:Y:S01]  /*39f0*/  F2FP.F16.F32.PACK_AB R4, R87, R90 ;  /* 0x0000005a5704723e */ /* 0x004fe200000000ff */
[----:B------:R-:W-:Y:S01]  /*3a00*/  FADD.FTZ R90, R90, R21 ;  /* 0x000000155a5a7221 */ /* 0x000fe20000010000 */
[----:B-1----:R-:W-:Y:S01]  /*3a10*/  F2FP.F16.F32.PACK_AB R5, R85, R88 ;  /* 0x000000585505723e */ /* 0x002fe200000000ff */
[----:B------:R-:W-:Y:S01]  /*3a20*/  FADD.FTZ R88, R88, R3 ;  /* 0x0000000358587221 */ /* 0x000fe20000010000 */
[----:B------:R-:W-:Y:S01]  /*3a30*/  F2FP.F16.F32.PACK_AB R6, R35, R86 ;  /* 0x000000562306723e */ /* 0x000fe200000000ff */
[----:B------:R-:W-:Y:S01]  /*3a40*/  FADD.FTZ R87, R87, R90 ;  /* 0x0000005a57577221 */ /* 0x000fe20000010000 */
[----:B----4-:R-:W-:Y:S01]  /*3a50*/  F2FP.F16.F32.PACK_AB R7, R33, R84 ;  /* 0x000000542107723e */ /* 0x010fe200000000ff */
[----:B------:R-:W-:-:S02]  /*3a60*/  FADD.FTZ R85, R85, R88 ;  /* 0x0000005855557221 */ /* 0x000fc40000010000 */
[----:B------:R-:W-:Y:S02]  /*3a70*/  FADD.FTZ R86, R86, R87 ;  /* 0x0000005756567221 */ /* 0x000fe40000010000 */
[----:B------:R-:W-:Y:S02]  /*3a80*/  FADD.FTZ R84, R84, R85 ;  /* 0x0000005554547221 */ /* 0x000fe40000010000 */
[----:B------:R-:W-:Y:S02]  /*3a90*/  FADD.FTZ R86, R35, R86 ;  /* 0x0000005623567221 */ /* 0x000fe40000010000 */
[----:B------:R-:W-:Y:S01]  /*3aa0*/  FADD.FTZ R33, R33, R84 ;  /* 0x0000005421217221 */ /* 0x000fe20000010000 */
[C---:B---3--:R-:W-:Y:S06]  /*3ab0*/  HMMA.16816.F32 R36, R4.reuse, R8, R36 ;  /* 0x000000080424723c */ /* 0x048fec0000001824 */
        /* <DEDUP_REMOVED lines=17> */
[----:B-----5:R-:W-:Y:S01]  /*3bd0*/  F2FP.F16.F32.PACK_AB R4, R102, R101 ;  /* 0x000000656604723e */ /* 0x020fe200000000ff */
        /* <DEDUP_REMOVED lines=28> */
[----:B------:R-:W-:Y:S01]  /*3da0*/  ULDC UR4, c[0x0][0x2d0] ;  /* 0x0000b40000047ab9 */ /* 0x000fe20000000800 */
[----:B------:R-:W-:Y:S01]  /*3db0*/  VIADD R3, R94, 0xfffffffe ;  /* 0xfffffffe5e037836 */ /* 0x000fe20000000000 */
[----:B------:R-:W-:Y:S01]  /*3dc0*/  ISETP.GE.AND P4, PT, R138, UR4, PT ;  /* 0x000000048a007c0c */ /* 0x000fe2000bf86270 */
[----:B------:R-:W-:-:S04]  /*3dd0*/  DEPBAR.LE SB0, 0x0 ;  /* 0x000080000000791a */ /* 0x000fc80000000000 */
[----:B------:R-:W-:Y:S01]  /*3de0*/  BAR.SYNC.DEFER_BLOCKING 0x0 ;  /* 0x0000000000007b1d */ /* 0x000fe20000010000 */
[----:B------:R-:W-:Y:S01]  /*3df0*/  ISETP.GE.AND P3, PT, R131, UR4, PT ;  /* 0x0000000483007c0c */ /* 0x000fe2000bf66270 */
[----:B------:R-:W-:Y:S01]  /*3e00*/  IMAD R16, R124, R3, RZ ;  /* 0x000000037c107224 */ /* 0x000fe200078e02ff */
[----:B------:R-:W-:Y:S01]  /*3e10*/  ISETP.GE.AND P2, PT, R130, UR4, PT ;  /* 0x0000000482007c0c */ /* 0x000fe2000bf46270 */
[----:B------:R-:W-:Y:S01]  /*3e20*/  IMAD.WIDE.U32 R18, R3, R125, R98 ;  /* 0x0000007d03127225 */ /* 0x000fe200078e0062 */
[----:B------:R-:W-:-:S03]  /*3e30*/  SHF.R.S32.HI R4, RZ, 0x1f, R3 ;  /* 0x0000001fff047819 */ /* 0x000fc60000011403 */
[----:B------:R-:W1:Y:S02]  /*3e40*/  @!P4 LDC.64 R14, c[0x0][0x220] ;  /* 0x00008800ff0ecb82 */ /* 0x000e640000000a00 */
[----:B------:R-:W-:-:S04]  /*3e50*/  IMAD R16, R4, R125, R16 ;  /* 0x0000007d04107224 */ /* 0x000fc800078e0210 */
[----:B------:R-:W-:Y:S02]  /*3e60*/  IMAD.IADD R16, R19, 0x1, R16 ;  /* 0x0000000113107824 */ /* 0x000fe400078e0210 */
[----:B------:R-:W2:Y:S08]  /*3e70*/  @!P3 LDC.64 R12, c[0x0][0x220] ;  /* 0x00008800ff0cbb82 */ /* 0x000eb00000000a00 */
[----:B------:R-:W3:Y:S01]  /*3e80*/  @!P2 LDC.64 R10, c[0x0][0x220] ;  /* 0x00008800ff0aab82 */ /* 0x000ee20000000a00 */
[----:B------:R-:W-:Y:S04]  /*3e90*/  @P4 STS [R129+0x6000], RZ ;  /* 0x006000ff81004388 */ /* 0x000fe80000000800 */
[----:B------:R-:W-:Y:S03]  /*3ea0*/  @P4 STS [R129+0x6004], RZ ;  /* 0x006004ff81004388 */ /* 0x000fe60000000800 */
[----:B------:R-:W4:Y:S01]  /*3eb0*/  @!P4 LDC.64 R8, c[0x0][0x220] ;  /* 0x00008800ff08cb82 */ /* 0x000f220000000a00 */
[----:B-1----:R-:W-:Y:S01]  /*3ec0*/  @!P4 LEA R20, P0, R18, R14, 0x1 ;  /* 0x0000000e1214c211 */ /* 0x002fe200078008ff */
[----:B------:R-:W-:Y:S01]  /*3ed0*/  @P4 STS.64 [R129+0x6008], RZ ;  /* 0x006008ff81004388 */ /* 0x000fe20000000a00 */
[----:B------:R-:W-:-:S02]  /*3ee0*/  IADD3 R14, P6, R127, R18, RZ ;  /* 0x000000127f0e7210 */ /* 0x000fc40007fde0ff */
[----:B------:R-:W-:-:S03]  /*3ef0*/  @!P4 LEA.HI.X R21, R18, R15, R16, 0x1, P0 ;  /* 0x0000000f1215c211 */ /* 0x000fc600000f0c10 */
[----:B------:R-:W1:Y:S01]  /*3f00*/  @!P3 LDC.64 R6, c[0x0][0x220] ;  /* 0x00008800ff06bb82 */ /* 0x000e620000000a00 */
[C---:B--2---:R-:W-:Y:S01]  /*3f10*/  @!P3 LEA R12, P1, R18.reuse, R12, 0x1 ;  /* 0x0000000c120cb211 */ /* 0x044fe200078208ff */
[----:B------:R-:W-:Y:S01]  /*3f20*/  @!PT LDS RZ, [RZ] ;  /* 0x00000000fffff984 */ /* 0x000fe20000000800 */
[----:B------:R-:W-:Y:S01]  /*3f30*/  @!PT LDS RZ, [RZ] ;  /* 0x00000000fffff984 */ /* 0x000fe20000000800 */
[----:B------:R-:W-:Y:S01]  /*3f40*/  @!PT LDS RZ, [RZ] ;  /* 0x00000000fffff984 */ /* 0x000fe20000000800 */
[----:B------:R2:W-:Y:S03]  /*3f50*/  @!P4 LDGSTS.E.BYPASS.LTC128B.128 [R129+0x6000], desc[UR8][R20.64] ;  /* 0x060000001481cfae */ /* 0x0005e6000b901d48 */
[C-C-:B------:R-:W-:Y:S01]  /*3f60*/  @!P3 LEA.HI.X R13, R18.reuse, R13, R16.reuse, 0x1, P1 ;  /* 0x0000000d120db211 */ /* 0x140fe200008f0c10 */
[----:B------:R-:W-:Y:S02]  /*3f70*/  @P3 STS.128 [R129+0x7000], RZ ;  /* 0x007000ff81003388 */ /* 0x000fe40000000c00 */
[----:B------:R-:W5:Y:S01]  /*3f80*/  @!P2 LDC.64 R4, c[0x0][0x220] ;  /* 0x00008800ff04ab82 */ /* 0x000f620000000a00 */
[C---:B---3--:R-:W-:Y:S01]  /*3f90*/  @!P2 LEA R10, P0, R18.reuse, R10, 0x1 ;  /* 0x0000000a120aa211 */ /* 0x048fe200078008ff */
[----:B------:R-:W-:Y:S01]  /*3fa0*/  @!PT LDS RZ, [RZ] ;  /* 0x00000000fffff984 */ /* 0x000fe20000000800 */
[----:B------:R-:W-:Y:S01]  /*3fb0*/  @!PT LDS RZ, [RZ] ;  /* 0x00000000fffff984 */ /* 0x000fe20000000800 */
[----:B------:R-:W-:Y:S01]  /*3fc0*/  @!PT LDS RZ, [RZ] ;  /* 0x00000000fffff984 */ /* 0x000fe20000000800 */
[----:B------:R-:W-:Y:S03]  /*3fd0*/  @!P3 LDGSTS.E.BYPASS.LTC128B.128 [R129+0x7000], desc[UR8][R12.64+0x40] ;  /* 0x070000400c81bfae */ /* 0x000fe6000b901d48 */
[--C-:B------:R-:W-:Y:S01]  /*3fe0*/  @!P2 LEA.HI.X R11, R18, R11, R16.reuse, 0x1, P0 ;  /* 0x0000000b120ba211 */ /* 0x100fe200000f0c10 */
[----:B------:R-:W-:Y:S01]  /*3ff0*/  IMAD.X R16, R126, 0x1, R16, P6 ;  /* 0x000000017e107824 */ /* 0x000fe200030e0610 */
[----:B------:R-:W-:Y:S01]  /*4000*/  @P2 STS.128 [R129+0x8000], RZ ;  /* 0x008000ff81002388 */ /* 0x000fe20000000c00 */
[----:B----4-:R-:W-:-:S03]  /*4010*/  @!P4 LEA R24, P5, R14, R8, 0x1 ;  /* 0x000000080e18c211 */ /* 0x010fc600078a08ff */
[----:B------:R-:W-:Y:S01]  /*4020*/  @!PT LDS RZ, [RZ] ;  /* 0x00000000fffff984 */ /* 0x000fe20000000800 */
[----:B------:R-:W-:Y:S01]  /*4030*/  @!PT LDS RZ, [RZ] ;  /* 0x00000000fffff984 */ /* 0x000fe20000000800 */
[----:B------:R-:W-:Y:S01]  /*4040*/  @!PT LDS RZ, [RZ] ;  /* 0x00000000fffff984 */ /* 0x000fe20000000800 */
[----:B------:R3:W-:Y:S01]  /*4050*/  @!P2 LDGSTS.E.BYPASS.LTC128B.128 [R129+0x8000], desc[UR8][R10.64+0x80] ;  /* 0x080000800a81afae */ /* 0x0007e2000b901d48 */
[----:B------:R-:W-:-:S03]  /*4060*/  @!P4 LEA.HI.X R25, R14, R9, R16, 0x1, P5 ;  /* 0x000000090e19c211 */ /* 0x000fc600028f0c10 */
        /* <DEDUP_REMOVED lines=8> */
[----:B-----5:R-:W-:-:S03]  /*40f0*/  @!P2 LEA R88, P0, R14, R4, 0x1 ;  /* 0x000000040e58a211 */ /* 0x020fc600078008ff */
[----:B------:R-:W-:Y:S01]  /*4100*/  @!PT LDS RZ, [RZ] ;  /* 0x00000000fffff984 */ /* 0x000fe20000000800 */
[----:B------:R-:W-:Y:S01]  /*4110*/  @!PT LDS RZ, [RZ] ;  /* 0x00000000fffff984 */ /* 0x000fe20000000800 */
[----:B------:R-:W-:Y:S01]  /*4120*/  @!PT LDS RZ, [RZ] ;  /* 0x00000000fffff984 */ /* 0x000fe20000000800 */
[----:B------:R-:W-:Y:S01]  /*4130*/  @!P3 LDGSTS.E.BYPASS.LTC128B.128 [R129+0x7800], desc[UR8][R26.64+0x40] ;  /* 0x078000401a81bfae */ /* 0x000fe2000b901d48 */
[----:B------:R-:W-:-:S03]  /*4140*/  @!P2 LEA.HI.X R89, R14, R5, R16, 0x1, P0 ;  /* 0x000000050e59a211 */ /* 0x000fc600000f0c10 */
[----:B------:R-:W-:Y:S04]  /*4150*/  @P2 STS.128 [R129+0x8800], RZ ;  /* 0x008800ff81002388 */ /* 0x000fe80000000c00 */
[----:B------:R-:W-:Y:S01]  /*4160*/  @!PT LDS RZ, [RZ] ;  /* 0x00000000fffff984 */ /* 0x000fe20000000800 */
[----:B------:R-:W-:Y:S01]  /*4170*/  @!PT LDS RZ, [RZ] ;  /* 0x00000000fffff984 */ /* 0x000fe20000000800 */
[----:B------:R-:W-:Y:S01]  /*4180*/  @!PT LDS RZ, [RZ] ;  /* 0x00000000fffff984 */ /* 0x000fe20000000800 */
[----:B------:R1:W-:Y:S04]  /*4190*/  @!P2 LDGSTS.E.BYPASS.LTC128B.128 [R129+0x8800], desc[UR8][R88.64+0x80] ;  /* 0x088000805881afae */ /* 0x0003e8000b901d48 */
[----:B------:R-:W-:Y:S04]  /*41a0*/  LDSM.16.M88.4 R4, [R121] ;  /* 0x000000007904783b */ /* 0x000fe80000000200 */
[----:B--2---:R-:W2:Y:S04]  /*41b0*/  LDSM.16.M88.4 R20, [R120+0x3400] ;  /* 0x003400007814783b */ /* 0x004ea80000000200 */
[----:B------:R-:W4:Y:S04]  /*41c0*/  LDSM.16.M88.4 R28, [R120+0x3000] ;  /* 0x00300000781c783b */ /* 0x000f280000000200 */
[----:B------:R-:W-:Y:S04]  /*41d0*/  LDSM.16.M88.4 R84, [R119] ;  /* 0x000000007754783b */ /* 0x000fe80000000200 */
[----:B---3--:R-:W3:Y:S04]  /*41e0*/  LDSM.16.M88.4 R8, [R117+0x3400] ;  /* 0x003400007508783b */ /* 0x008ee80000000200 */
[----:B------:R-:W5:Y:S04]  /*41f0*/  LDSM.16.M88.4 R16, [R117+0x3000] ;  /* 0x003000007510783b */ /* 0x000f680000000200 */
[----:B------:R-:W5:Y:S04]  /*4200*/  LDSM.16.M88.4 R12, [R120+0x3800] ;  /* 0x00380000780c783b */ /* 0x000f680000000200 */
[----:B-1----:R-:W-:Y:S04]  /*4210*/  LDSM.16.M88.4 R88, [R120+0x3c00] ;  /* 0x003c00007858783b */ /* 0x002fe80000000200 */
[----:B------:R-:W0:Y:S01]  /*4220*/  LDGDEPBAR ;  /* 0x00000000000079af */ /* 0x000e220000000000 */
[C---:B--2---:R-:W-:Y:S06]  /*4230*/  HMMA.16816.F32 R24, R4.reuse, R20, RZ ;  /* 0x000000140418723c */ /* 0x044fec00000018ff */
[C---:B------:R-:W-:Y:S06]  /*4240*/  HMMA.16816.F32 R20, R4.reuse, R22, RZ ;  /* 0x000000160414723c */ /* 0x040fec00000018ff */
[C---:B----4-:R-:W-:Y:S06]  /*4250*/  HMMA.16816.F32 R32, R4.reuse, R28, RZ ;  /* 0x0000001c0420723c */ /* 0x050fec00000018ff */
[----:B------:R-:W-:Y:S06]  /*4260*/  HMMA.16816.F32 R28, R4, R30, RZ ;  /* 0x0000001e041c723c */ /* 0x000fec00000018ff */
[C---:B---3--:R-:W-:Y:S06]  /*4270*/  HMMA.16816.F32 R24, R84.reuse, R8, R24 ;  /* 0x000000085418723c */ /* 0x048fec0000001818 */
[C---:B------:R-:W-:Y:S01]  /*4280*/  HMMA.16816.F32 R20, R84.reuse, R10, R20 ;  /* 0x0000000a5414723c */ /* 0x040fe20000001814 */
[----:B------:R-:W1:Y:S05]  /*4290*/  LDSM.16.M88.4 R8, [R117+0x3800] ;  /* 0x003800007508783b */ /* 0x000e6a0000000200 */
[C---:B-----5:R-:W-:Y:S06]  /*42a0*/  HMMA.16816.F32 R32, R84.reuse, R16, R32 ;  /* 0x000000105420723c */ /* 0x060fec0000001820 */
[----:B------:R-:W-:Y:S06]  /*42b0*/  HMMA.16816.F32 R28, R84, R18, R28 ;  /* 0x00000012541c723c */ /* 0x000fec000000181c */
[C---:B------:R-:W-:Y:S06]  /*42c0*/  HMMA.16816.F32 R16, R4.reuse, R12, RZ ;  /* 0x0000000c0410723c */ /* 0x040fec00000018ff */
[----:B------:R-:W-:-:S15]  /*42d0*/  HMMA.16816.F32 R12, R4, R14, RZ ;  /* 0x0000000e040c723c */ /* 0x000fde00000018ff */
[----:B------:R-:W-:-:S03]  /*42e0*/  NOP ;  /* 0x0000000000007918 */ /* 0x000fc60000000000 */
[C---:B-1----:R-:W-:Y:S06]  /*42f0*/  HMMA.16816.F32 R16, R84.reuse, R8, R16 ;  /* 0x000000085410723c */ /* 0x042fec0000001810 */
        /* <DEDUP_REMOVED lines=68> */
[----:B------:R-:W-:Y:S01]  /*4740*/  VIADD R85, R84, 0x8 ;  /* 0x0000000854557836 */ /* 0x000fe20000000000 */
[----:B------:R-:W-:-:S04]  /*4750*/  FSEL R86, R33, -INF , !P0 ;  /* 0xff80000021567808 */ /* 0x000fc80004000000 */
[CC--:B------:R-:W-:Y:S02]  /*4760*/  ISETP.GE.AND P6, PT, R85.reuse, R100.reuse, PT ;  /* 0x000000645500720c */ /* 0x0c0fe40003fc6270 */
[----:B------:R-:W-:Y:S01]  /*4770*/  ISETP.GE.AND P1, PT, R85, R95, PT ;  /* 0x0000005f5500720c */ /* 0x000fe20003f26270 */
[----:B------:R-:W-:Y:S01]  /*4780*/  VIADD R85, R84, 0x9 ;  /* 0x0000000954557836 */ /* 0x000fe20000000000 */
[----:B------:R-:W-:Y:S01]  /*4790*/  FSEL R148, R28, -INF , !P6 ;  /* 0xff8000001c947808 */ /* 0x000fe20007000000 */
[----:B------:R-:W-:Y:S01]  /*47a0*/  VIADD R28, R84, 0x10 ;  /* 0x00000010541c7836 */ /* 0x000fe20000000000 */
[----:B------:R-:W-:Y:S02]  /*47b0*/  FSEL R142, R30, -INF , !P1 ;  /* 0xff8000001e8e7808 */ /* 0x000fe40004800000 */
[-C--:B------:R-:W-:Y:S02]  /*47c0*/  ISETP.GE.AND P0, PT, R85, R100.reuse, PT ;  /* 0x000000645500720c */ /* 0x080fe40003f06270 */
[----:B------:R-:W-:-:S02]  /*47d0*/  ISETP.GE.AND P1, PT, R28, R100, PT ;  /* 0x000000641c00720c */ /* 0x000fc40003f26270 */
[----:B------:R-:W-:Y:S02]  /*47e0*/  FSEL R144, R29, -INF , !P0 ;  /* 0xff8000001d907808 */ /* 0x000fe40004000000 */
[-C--:B------:R-:W-:Y:S01]  /*47f0*/  ISETP.GE.AND P0, PT, R28, R95.reuse, PT ;  /* 0x0000005f1c00720c */ /* 0x080fe20003f06270 */
[----:B------:R-:W-:Y:S01]  /*4800*/  VIADD R28, R84, 0x11 ;  /* 0x00000011541c7836 */ /* 0x000fe20000000000 */
[----:B------:R-:W-:Y:S02]  /*4810*/  ISETP.GE.AND P6, PT, R85, R95, PT ;  /* 0x0000005f5500720c */ /* 0x000fe40003fc6270 */
[----:B------:R-:W-:Y:S01]  /*4820*/  FSEL R90, R24, -INF , !P1 ;  /* 0xff800000185a7808 */ /* 0x000fe20004800000 */
[----:B------:R-:W-:Y:S01]  /*4830*/  VIADD R24, R84, 0x18 ;  /* 0x0000001854187836 */ /* 0x000fe20000000000 */
[----:B------:R-:W-:Y:S02]  /*4840*/  FSEL R114, R31, -INF , !P6 ;  /* 0xff8000001f727808 */ /* 0x000fe40007000000 */
[----:B------:R-:W-:-:S02]  /*4850*/  ISETP.GE.AND P6, PT, R28, R100, PT ;  /* 0x000000641c00720c */ /* 0x000fc40003fc6270 */
[----:B------:R-:W-:Y:S02]  /*4860*/  FSEL R88, R26, -INF , !P0 ;  /* 0xff8000001a587808 */ /* 0x000fe40004000000 */
[----:B------:R-:W-:Y:S02]  /*4870*/  FSEL R108, R25, -INF , !P6 ;  /* 0xff800000196c7808 */ /* 0x000fe40007000000 */
[C---:B------:R-:W-:Y:S02]  /*4880*/  ISETP.GE.AND P0, PT, R24.reuse, R100, PT ;  /* 0x000000641800720c */ /* 0x040fe40003f06270 */
[-C--:B------:R-:W-:Y:S01]  /*4890*/  ISETP.GE.AND P6, PT, R24, R95.reuse, PT ;  /* 0x0000005f1800720c */ /* 0x080fe20003fc6270 */
[----:B------:R-:W-:Y:S01]  /*48a0*/  VIADD R24, R84, 0x19 ;  /* 0x0000001954187836 */ /* 0x000fe20000000000 */
[----:B------:R-:W-:Y:S02]  /*48b0*/  ISETP.GE.AND P1, PT, R28, R95, PT ;  /* 0x0000005f1c00720c */ /* 0x000fe40003f26270 */
[----:B------:R-:W-:Y:S01]  /*48c0*/  FSEL R110, R20, -INF , !P0 ;  /* 0xff800000146e7808 */ /* 0x000fe20004000000 */
[----:B------:R-:W-:Y:S01]  /*48d0*/  VIADD R20, R84, 0x20 ;  /* 0x0000002054147836 */ /* 0x000fe20000000000 */
[----:B------:R-:W-:-:S02]  /*48e0*/  FSEL R104, R27, -INF , !P1 ;  /* 0xff8000001b687808 */ /* 0x000fc40004800000 */
[-C--:B------:R-:W-:Y:S02]  /*48f0*/  ISETP.GE.AND P1, PT, R24, R100.reuse, PT ;  /* 0x000000641800720c */ /* 0x080fe40003f26270 */
[----:B------:R-:W-:Y:S02]  /*4900*/  FSEL R106, R22, -INF , !P6 ;  /* 0xff800000166a7808 */ /* 0x000fe40007000000 */
[----:B------:R-:W-:Y:S02]  /*4910*/  FSEL R112, R21, -INF , !P1 ;  /* 0xff80000015707808 */ /* 0x000fe40004800000 */
[C---:B------:R-:W-:Y:S02]  /*4920*/  ISETP.GE.AND P6, PT, R20.reuse, R100, PT ;  /* 0x000000641400720c */ /* 0x040fe40003fc6270 */
[-C--:B------:R-:W-:Y:S01]  /*4930*/  ISETP.GE.AND P1, PT, R20, R95.reuse, PT ;  /* 0x0000005f1400720c */ /* 0x080fe20003f26270 */
[----:B------:R-:W-:Y:S01]  /*4940*/  VIADD R20, R84, 0x21 ;  /* 0x0000002154147836 */ /* 0x000fe20000000000 */
[----:B------:R-:W-:-:S02]  /*4950*/  ISETP.GE.AND P0, PT, R24, R95, PT ;  /* 0x0000005f1800720c */ /* 0x000fc40003f06270 */
[----:B------:R-:W-:Y:S01]  /*4960*/  FSEL R21, R16, -INF , !P6 ;  /* 0xff80000010157808 */ /* 0x000fe20007000000 */
[----:B------:R-:W-:Y:S01]  /*4970*/  VIADD R16, R84, 0x28 ;  /* 0x0000002854107836 */ /* 0x000fe20000000000 */
[----:B------:R-:W-:Y:S02]  /*4980*/  FSEL R102, R23, -INF , !P0 ;  /* 0xff80000017667808 */ /* 0x000fe40004000000 */
[-C--:B------:R-:W-:Y:S02]  /*4990*/  ISETP.GE.AND P0, PT, R20, R100.reuse, PT ;  /* 0x000000641400720c */ /* 0x080fe40003f06270 */
[----:B------:R-:W-:Y:S02]  /*49a0*/  FSEL R23, R18, -INF , !P1 ;  /* 0xff80000012177808 */ /* 0x000fe40004800000 */
[----:B------:R-:W-:Y:S02]  /*49b0*/  FSEL R27, R17, -INF , !P0 ;  /* 0xff800000111b7808 */ /* 0x000fe40004000000 */
[----:B------:R-:W-:-:S02]  /*49c0*/  ISETP.GE.AND P1, PT, R16, R100, PT ;  /* 0x000000641000720c */ /* 0x000fc40003f26270 */
[-C--:B------:R-:W-:Y:S01]  /*49d0*/  ISETP.GE.AND P0, PT, R16, R95.reuse, PT ;  /* 0x0000005f1000720c */ /* 0x080fe20003f06270 */
[----:B------:R-:W-:Y:S01]  /*49e0*/  VIADD R16, R84, 0x29 ;  /* 0x0000002954107836 */ /* 0x000fe20000000000 */
[-C--:B------:R-:W-:Y:S02]  /*49f0*/  ISETP.GE.AND P6, PT, R20, R95.reuse, PT ;  /* 0x0000005f1400720c */ /* 0x080fe40003fc6270 */
[----:B------:R-:W-:Y:S02]  /*4a00*/  FSEL R12, R12, -INF , !P1 ;  /* 0xff8000000c0c7808 */ /* 0x000fe40004800000 */
[----:B------:R-:W-:Y:S02]  /*4a10*/  FSEL R29, R19, -INF , !P6 ;  /* 0xff800000131d7808 */ /* 0x000fe40007000000 */
[C---:B------:R-:W-:Y:S02]  /*4a20*/  ISETP.GE.AND P6, PT, R16.reuse, R100, PT ;  /* 0x000000641000720c */ /* 0x040fe40003fc6270 */
[----:B------:R-:W-:Y:S01]  /*4a30*/  ISETP.GE.AND P1, PT, R16, R95, PT ;  /* 0x0000005f1000720c */ /* 0x000fe20003f26270 */
[----:B------:R-:W-:Y:S01]  /*4a40*/  VIADD R16, R84, 0x30 ;  /* 0x0000003054107836 */ /* 0x000fe20000000000 */
[----:B------:R-:W-:-:S02]  /*4a50*/  FSEL R14, R14, -INF , !P0 ;  /* 0xff8000000e0e7808 */ /* 0x000fc40004000000 */
[----:B------:R-:W-:Y:S02]  /*4a60*/  FSEL R13, R13, -INF , !P6 ;  /* 0xff8000000d0d7808 */ /* 0x000fe40007000000 */
[C---:B------:R-:W-:Y:S02]  /*4a70*/  ISETP.GE.AND P0, PT, R16.reuse, R100, PT ;  /* 0x000000641000720c */ /* 0x040fe40003f06270 */
[-C--:B------:R-:W-:Y:S01]  /*4a80*/  ISETP.GE.AND P6, PT, R16, R95.reuse, PT ;  /* 0x0000005f1000720c */ /* 0x080fe20003fc6270 */
[----:B------:R-:W-:Y:S01]  /*4a90*/  VIADD R16, R84, 0x31 ;  /* 0x0000003154107836 */ /* 0x000fe20000000000 */
[----:B------:R-:W-:Y:S01]  /*4aa0*/  FSEL R20, R8, -INF , !P0 ;  /* 0xff80000008147808 */ /* 0x000fe20004000000 */
[----:B------:R-:W-:Y:S01]  /*4ab0*/  VIADD R8, R84, 0x38 ;  /* 0x0000003854087836 */ /* 0x000fe20000000000 */
[----:B------:R-:W-:Y:S02]  /*4ac0*/  FSEL R18, R15, -INF , !P1 ;  /* 0xff8000000f127808 */ /* 0x000fe40004800000 */
[----:B------:R-:W-:-:S02]  /*4ad0*/  ISETP.GE.AND P0, PT, R16, R95, PT ;  /* 0x0000005f1000720c */ /* 0x000fc40003f06270 */
[-C--:B------:R-:W-:Y:S02]  /*4ae0*/  ISETP.GE.AND P1, PT, R16, R100.reuse, PT ;  /* 0x000000641000720c */ /* 0x080fe40003f26270 */
[----:B------:R-:W-:Y:S02]  /*4af0*/  FSEL R28, R11, -INF , !P0 ;  /* 0xff8000000b1c7808 */ /* 0x000fe40004000000 */
[----:B------:R-:W-:Y:S02]  /*4b00*/  ISETP.GE.AND P0, PT, R84, R100, PT ;  /* 0x000000645400720c */ /* 0x000fe40003f06270 */
[----:B------:R-:W-:Y:S02]  /*4b10*/  FSEL R22, R10, -INF , !P6 ;  /* 0xff8000000a167808 */ /* 0x000fe40007000000 */
[----:B------:R-:W-:Y:S02]  /*4b20*/  FSEL R16, R32, -INF , !P0 ;  /* 0xff80000020107808 */ /* 0x000fe40004000000 */
[----:B------:R-:W-:-:S02]  /*4b30*/  ISETP.GE.AND P0, PT, R94, 0x3, PT ;  /* 0x000000035e00780c */ /* 0x000fc40003f06270 */
[----:B------:R-:W-:Y:S02]  /*4b40*/  FSEL R26, R9, -INF , !P1 ;  /* 0xff800000091a7808 */ /* 0x000fe40004800000 */
[C---:B------:R-:W-:Y:S02]  /*4b50*/  ISETP.GE.AND P6, PT, R8.reuse, R100, PT ;  /* 0x000000640800720c */ /* 0x040fe40003fc6270 */
[-C--:B------:R-:W-:Y:S01]  /*4b60*/  ISETP.GE.AND P1, PT, R8, R95.reuse, PT ;  /* 0x0000005f0800720c */ /* 0x080fe20003f26270 */
[C---:B------:R-:W-:Y:S01]  /*4b70*/  VIADD R8, R84.reuse, 0x39 ;  /* 0x0000003954087836 */ /* 0x040fe20000000000 */
[----:B------:R-:W-:Y:S02]  /*4b80*/  FSEL R10, R35, -INF , !P5 ;  /* 0xff800000230a7808 */ /* 0x000fe40006800000 */
[----:B------:R-:W-:Y:S02]  /*4b90*/  ISETP.GE.AND P5, PT, R84, R95, PT ;  /* 0x0000005f5400720c */ /* 0x000fe40003fa6270 */
[----:B------:R-:W-:-:S02]  /*4ba0*/  FSEL R30, R4, -INF , !P6 ;  /* 0xff800000041e7808 */ /* 0x000fc40007000000 */
[----:B------:R-:W-:Y:S02]  /*4bb0*/  FSEL R31, R6, -INF , !P1 ;  /* 0xff800000061f7808 */ /* 0x000fe40004800000 */
[C---:B------:R-:W-:Y:S02]  /*4bc0*/  ISETP.GE.AND P6, PT, R8.reuse, R100, PT ;  /* 0x000000640800720c */ /* 0x040fe40003fc6270 */
[----:B------:R-:W-:Y:S02]  /*4bd0*/  ISETP.GE.AND P1, PT, R8, R95, PT ;  /* 0x0000005f0800720c */ /* 0x000fe40003f26270 */
[----:B------:R-:W-:Y:S02]  /*4be0*/  FSEL R32, R34, -INF , !P5 ;  /* 0xff80000022207808 */ /* 0x000fe40006800000 */
[----:B------:R-:W-:Y:S02]  /*4bf0*/  FSEL R34, R5, -INF , !P6 ;  /* 0xff80000005227808 */ /* 0x000fe40007000000 */
[----:B------:R-:W-:Y:S01]  /*4c00*/  FSEL R84, R7, -INF , !P1 ;  /* 0xff80000007547808 */ /* 0x000fe20004800000 */
[----:B------:R-:W-:Y:S06]  /*4c10*/  @!P0 BRA `(.L_x_237) ;  /* 0x0000000400008947 */ /* 0x000fec0003800000 */
[----:B------:R-:W-:Y:S01]  /*4c20*/  VIADD R6, R94, 0xfffffffd ;  /* 0xfffffffd5e067836 */ /* 0x000fe20000000000 */
[----:B------:R-:W1:Y:S01]  /*4c30*/  @!P4 LDC.64 R4, c[0x0][0x218] ;  /* 0x00008600ff04cb82 */ /* 0x000e620000000a00 */
[----:B------:R2:W-:Y:S01]  /*4c40*/  @P4 STS [R129+0x3000], RZ ;  /* 0x003000ff81004388 */ /* 0x0005e20000000800 */
[----:B------:R-:W-:Y:S01]  /*4c50*/  BSSY B0, `(.L_x_238) ;  /* 0x000003b000007945 */ /* 0x000fe20003800000 */
[-C--:B------:R-:W-:Y:S01]  /*4c60*/  IMAD.WIDE.U32 R24, R6, R92.reuse, RZ ;  /* 0x0000005c06187225 */ /* 0x080fe200078e00ff */
[----:B------:R-:W-:Y:S01]  /*4c70*/  SHF.R.S32.HI R7, RZ, 0x1f, R6 ;  /* 0x0000001fff077819 */ /* 0x000fe20000011406 */
[----:B------:R2:W-:Y:S03]  /*4c80*/  @P4 STS [R129+0x3004], RZ ;  /* 0x003004ff81004388 */ /* 0x0005e60000000800 */
[----:B------:R-:W3:Y:S01]  /*4c90*/  @!P2 LDC.64 R8, c[0x0][0x218] ;  /* 0x00008600ff08ab82 */ /* 0x000ee20000000a00 */
[----:B------:R-:W-:Y:S01]  /*4ca0*/  IMAD R7, R7, R92, RZ ;  /* 0x0000005c07077224 */ /* 0x000fe200078e02ff */
[----:B------:R-:W-:Y:S01]  /*4cb0*/  LEA R11, P1, R24, R134, 0x6 ;  /* 0x00000086180b7211 */ /* 0x000fe200078230ff */
[----:B------:R2:W-:Y:S02]  /*4cc0*/  @P4 STS.64 [R129+0x3008], RZ ;  /* 0x003008ff81004388 */ /* 0x0005e40000000a00 */
[----:B------:R-:W-:-:S03]  /*4cd0*/  IMAD R93, R6, R93, R7 ;  /* 0x0000005d065d7224 */ /* 0x000fc600078e0207 */
[----:B------:R-:W4:Y:S01]  /*4ce0*/  @!P3 LDC.64 R6, c[0x0][0x218] ;  /* 0x00008600ff06bb82 */ /* 0x000f220000000a00 */
[----:B------:R-:W-:-:S05]  /*4cf0*/  IMAD.IADD R93, R25, 0x1, R93 ;  /* 0x00000001195d7824 */ /* 0x000fca00078e025d */
[----:B------:R-:W-:Y:S02]  /*4d00*/  LEA.HI.X R24, R24, R137, R93, 0x6, P1 ;  /* 0x0000008918187211 */ /* 0x000fe400008f345d */
[----:B-1----:R-:W-:-:S04]  /*4d10*/  @!P4 LEA R92, P1, R11, R4, 0x1 ;  /* 0x000000040b5cc211 */ /* 0x002fc800078208ff */
[C---:B------:R-:W-:Y:S02]  /*4d20*/  @!P4 LEA.HI.X R93, R11.reuse, R5, R24, 0x1, P1 ;  /* 0x000000050b5dc211 */ /* 0x040fe400008f0c18 */
[----:B------:R-:W1:Y:S03]  /*4d30*/  @!P4 LDC.64 R4, c[0x0][0x218] ;  /* 0x00008600ff04cb82 */ /* 0x000e660000000a00 */
[----:B------:R-:W-:Y:S01]  /*4d40*/  @!PT LDS RZ, [RZ] ;  /* 0x00000000fffff984 */ /* 0x000fe20000000800 */
[----:B------:R-:W-:Y:S01]  /*4d50*/  @!PT LDS RZ, [RZ] ;  /* 0x00000000fffff984 */ /* 0x000fe20000000800 */
[----:B------:R-:W-:Y:S01]  /*4d60*/  @!PT LDS RZ, [RZ] ;  /* 0x00000000fffff984 */ /* 0x000fe20000000800 */
[----:B------:R2:W-:Y:S04]  /*4d70*/  @!P4 LDGSTS.E.BYPASS.LTC128B.128 [R129+0x3000], desc[UR8][R92.64] ;  /* 0x030000005c81cfae */ /* 0x0005e8000b901d48 */
[----:B------:R2:W-:Y:S01]  /*4d80*/  @P3 STS.128 [R129+0x4000], RZ ;  /* 0x004000ff81003388 */ /* 0x0005e20000000c00 */
[----:B----4-:R-:W-:-:S04]  /*4d90*/  @!P3 LEA R100, P1, R11, R6, 0x1 ;  /* 0x000000060b64b211 */ /* 0x010fc800078208ff */
[C-C-:B------:R-:W-:Y:S02]  /*4da0*/  @!P3 LEA.HI.X R101, R11.reuse, R7, R24.reuse, 0x1, P1 ;  /* 0x000000070b65b211 */ /* 0x140fe400008f0c18 */
[----:B------:R-:W4:Y:S01]  /*4db0*/  @!P3 LDC.64 R6, c[0x0][0x218] ;  /* 0x00008600ff06bb82 */ /* 0x000f220000000a00 */
[C---:B---3--:R-:W-:Y:S02]  /*4dc0*/  @!P2 LEA R8, P1, R11.reuse, R8, 0x1 ;  /* 0x000000080b08a211 */ /* 0x048fe400078208ff */
[----:B------:R-:W-:Y:S01]  /*4dd0*/  @!PT LDS RZ, [RZ] ;  /* 0x00000000fffff984 */ /* 0x000fe20000000800 */
[----:B------:R-:W-:Y:S01]  /*4de0*/  @!PT LDS RZ, [RZ] ;  /* 0x00000000fffff984 */ /* 0x000fe20000000800 */
[----:B------:R-:W-:Y:S01]  /*4df0*/  @!PT LDS RZ, [RZ] ;  /* 0x00000000fffff984 */ /* 0x000fe20000000800 */
[----:B------:R2:W-:Y:S02]  /*4e00*/  @!P3 LDGSTS.E.BYPASS.LTC128B.128 [R129+0x4000], desc[UR8][R100.64+0x40] ;  /* 0x040000406481bfae */ /* 0x0005e4000b901d48 */
[--C-:B------:R-:W-:Y:S02]  /*4e10*/  @!P2 LEA.HI.X R9, R11, R9, R24.reuse, 0x1, P1 ;  /* 0x000000090b09a211 */ /* 0x100fe400008f0c18 */
[----:B------:R-:W-:Y:S01]  /*4e20*/  IADD3 R11, P5, R123, R11, RZ ;  /* 0x0000000b7b0b7210 */ /* 0x000fe20007fbe0ff */
[----:B------:R2:W-:Y:S03]  /*4e30*/  @P2 STS.128 [R129+0x5000], RZ ;  /* 0x005000ff81002388 */ /* 0x0005e60000000c00 */
[C---:B-1----:R-:W-:Y:S01]  /*4e40*/  @!P4 LEA R4, P1, R11.reuse, R4, 0x1 ;  /* 0x000000040b04c211 */ /* 0x042fe200078208ff */
[----:B------:R-:W-:Y:S01]  /*4e50*/  IMAD.X R24, R122, 0x1, R24, P5 ;  /* 0x000000017a187824 */ /* 0x000fe200028e0618 */
[----:B------:R-:W-:Y:S01]  /*4e60*/  @!PT LDS RZ, [RZ] ;  /* 0x00000000fffff984 */ /* 0x000fe20000000800 */
[----:B------:R-:W-:Y:S01]  /*4e70*/  @!PT LDS RZ, [RZ] ;  /* 0x00000000fffff984 */ /* 0x000fe20000000800 */
[----:B------:R-:W-:Y:S01]  /*4e80*/  @!PT LDS RZ, [RZ] ;  /* 0x00000000fffff984 */ /* 0x000fe20000000800 */
[----:B------:R2:W-:Y:S04]  /*4e90*/  @!P2 LDGSTS.E.BYPASS.LTC128B.128 [R129+0x5000], desc[UR8][R8.64+0x80] ;  /* 0x050000800881afae */ /* 0x0005e8000b901d48 */
[C---:B------:R-:W-:Y:S01]  /*4ea0*/  @!P4 LEA.HI.X R5, R11.reuse, R5, R24, 0x1, P1 ;  /* 0x000000050b05c211 */ /* 0x040fe200008f0c18 */
[----:B------:R2:W-:Y:S04]  /*4eb0*/  @P4 STS.128 [R129+0x3800], RZ ;  /* 0x003800ff81004388 */ /* 0x0005e80000000c00 */
[----:B------:R-:W-:Y:S01]  /*4ec0*/  @!PT LDS RZ, [RZ] ;  /* 0x00000000fffff984 */ /* 0x000fe20000000800 */
[----:B------:R-:W-:Y:S01]  /*4ed0*/  @!PT LDS RZ, [RZ] ;  /* 0x00000000fffff984 */ /* 0x000fe20000000800 */
[----:B------:R-:W-:Y:S01]  /*4ee0*/  @!PT LDS RZ, [RZ] ;  /* 0x00000000fffff984 */ /* 0x000fe20000000800 */
[----:B------:R2:W-:Y:S01]  /*4ef0*/  @!P4 LDGSTS.E.BYPASS.LTC128B.128 [R129+0x3800], desc[UR8][R4.64] ;  /* 0x038000000481cfae */ /* 0x0005e2000b901d48 */
[----:B----4-:R-:W-:-:S03]  /*4f00*/  @!P3 LEA R6, P1, R11, R6, 0x1 ;  /* 0x000000060b06b211 */ /* 0x010fc600078208ff */
[----:B------:R2:W-:Y:S01]  /*4f10*/  @P3 STS.128 [R129+0x4800], RZ ;  /* 0x004800ff81003388 */ /* 0x0005e20000000c00 */
[----:B------:R-:W-:-:S05]  /*4f20*/  @!P3 LEA.HI.X R7, R11, R7, R24, 0x1, P1 ;  /* 0x000000070b07b211 */ /* 0x000fca00008f0c18 */
        /* <DEDUP_REMOVED lines=13> */
.L_x_239:
[----:B------:R-:W-:Y:S05]  /*5000*/  BSYNC B0 ;  /* 0x0000000000007941 */ /* 0x000fea0003800000 */
.L_x_238:
[----:B------:R-:W0:Y:S02]  /*5010*/  LDGDEPBAR ;  /* 0x00000000000079af */ /* 0x000e240000000000 */
.L_x_237:
        /* <DEDUP_REMOVED lines=14> */
[----:B------:R-:W-:-:S04]  /*5100*/  FMNMX.FTZ R4, R112, R7, !PT ;  /* 0x0000000770047209 */ /* 0x000fc80007810000 */
[----:B------:R-:W-:-:S04]  /*5110*/  FMNMX.FTZ R4, R21, R4, !PT ;  /* 0x0000000415047209 */ /* 0x000fc80007810000 */
[----:B------:R-:W-:-:S04]  /*5120*/  FMNMX.FTZ R7, R27, R4, !PT ;  /* 0x000000041b077209 */ /* 0x000fc80007810000 */
[----:B------:R-:W-:-:S04]  /*5130*/  FMNMX.FTZ R4, R12, R7, !PT ;  /* 0x000000070c047209 */ /* 0x000fc80007810000 */
        /* <DEDUP_REMOVED lines=9> */
[----:B------:R-:W-:-:S03]  /*51d0*/  FMNMX.FTZ R5, R18, R5, !PT ;  /* 0x0000000512057209 */ /* 0x000fc60007810000 */
[----:B------:R-:W1:Y:S01]  /*51e0*/  SHFL.BFLY PT, R4, R7, 0x2, 0x1f ;  /* 0x0c401f0007047f89 */ /* 0x000e6200000e0000 */
[----:B------:R-:W-:-:S04]  /*51f0*/  FMNMX.FTZ R5, R22, R5, !PT ;  /* 0x0000000516057209 */ /* 0x000fc80007810000 */
[----:B------:R-:W-:-:S04]  /*5200*/  FMNMX.FTZ R6, R28, R5, !PT ;  /* 0x000000051c067209 */ /* 0x000fc80007810000 */
        /* <DEDUP_REMOVED lines=10> */
[----:B------:R-:W-:-:S05]  /*52b0*/  FSEL R89, R89, RZ, P2 ;  /* 0x000000ff59597208 */ /* 0x000fca0001000000 */
[--C-:B------:R-:W-:Y:S01]  /*52c0*/  FFMA.FTZ R92, R16, UR6, -R89.reuse ;  /* 0x00000006105c7c23 */ /* 0x100fe20008010859 */
[--C-:B------:R-:W-:Y:S01]  /*52d0*/  FFMA.FTZ R86, R86, UR6, -R89.reuse ;  /* 0x0000000656567c23 */ /* 0x100fe20008010859 */
[--C-:B------:R-:W-:Y:S01]  /*52e0*/  FFMA.FTZ R17, R148, UR6, -R89.reuse ;  /* 0x0000000694117c23 */ /* 0x100fe20008010859 */
[----:B--2---:R-:W-:Y:S01]  /*52f0*/  FMNMX.FTZ R24, R5, R24, !PT ;  /* 0x0000001805187209 */ /* 0x004fe20007810000 */
[--C-:B------:R-:W-:Y:S01]  /*5300*/  FFMA.FTZ R16, R144, UR6, -R89.reuse ;  /* 0x0000000690107c23 */ /* 0x100fe20008010859 */
[----:B------:R-:W-:Y:S01]  /*5310*/  FSEL R5, R25, RZ, P2 ;  /* 0x000000ff19057208 */ /* 0x000fe20001000000 */
[----:B------:R-:W-:Y:S01]  /*5320*/  MUFU.EX2 R92, R92 ;  /* 0x0000005c005c7308 */ /* 0x000fe20000000800 */
[C---:B------:R-:W-:Y:S01]  /*5330*/  FSETP.NEU.FTZ.AND P1, PT, R24.reuse, -INF , PT ;  /* 0xff8000001800780b */ /* 0x040fe20003f3d000 */
[----:B------:R-:W-:Y:S01]  /*5340*/  FMUL.FTZ R87, R24, UR6 ;  /* 0x0000000618577c20 */ /* 0x000fe20008410000 */
[----:B------:R-:W-:Y:S01]  /*5350*/  FFMA.FTZ R93, R90, UR6, -R89 ;  /* 0x000000065a5d7c23 */ /* 0x000fe20008010859 */
[----:B------:R-:W-:Y:S01]  /*5360*/  FADD.FTZ R4, R2, -R5 ;  /* 0x8000000502047221 */ /* 0x000fe20000010000 */
[----:B------:R-:W-:Y:S01]  /*5370*/  FSEL R5, R24, RZ, P1 ;  /* 0x000000ff18057208 */ /* 0x000fe20000800000 */
[----:B------:R-:W-:Y:S01]  /*5380*/  FFMA.FTZ R90, R108, UR6, -R89 ;  /* 0x000000066c5a7c23 */ /* 0x000fe20008010859 */
[----:B------:R-:W-:Y:S01]  /*5390*/  FSEL R87, R87, RZ, P1 ;  /* 0x000000ff57577208 */ /* 0x000fe20000800000 */
[----:B------:R-:W-:Y:S01]  /*53a0*/  FMUL.FTZ R100, R4, UR6 ;  /* 0x0000000604647c20 */ /* 0x000fe20008410000 */
[----:B------:R-:W1:Y:S01]  /*53b0*/  MUFU.EX2 R86, R86 ;  /* 0x0000005600567308 */ /* 0x000e620000000800 */
[----:B------:R-:W-:Y:S01]  /*53c0*/  FADD.FTZ R5, R0, -R5 ;  /* 0x8000000500057221 */ /* 0x000fe20000010000 */
[----:B------:R-:W-:Y:S01]  /*53d0*/  FFMA.FTZ R35, R110, UR6, -R89 ;  /* 0x000000066e237c23 */ /* 0x000fe20008010859 */
[--C-:B------:R-:W-:Y:S01]  /*53e0*/  FFMA.FTZ R85, R10, UR6, -R87.reuse ;  /* 0x000000060a557c23 */ /* 0x100fe20008010857 */
[--C-:B------:R-:W-:Y:S01]  /*53f0*/  FFMA.FTZ R15, R32, UR6, -R87.reuse ;  /* 0x00000006200f7c23 */ /* 0x100fe20008010857 */
[----:B------:R-:W2:Y:S01]  /*5400*/  LDSM.16.MT88.4 R8, [R118+0x6000] ;  /* 0x006000007608783b */ /* 0x000ea20000004200 */
[--C-:B------:R-:W-:Y:S01]  /*5410*/  FFMA.FTZ R2, R142, UR6, -R87.reuse ;  /* 0x000000068e027c23 */ /* 0x100fe20008010857 */
[----:B------:R-:W-:Y:S01]  /*5420*/  FMUL.FTZ R95, R5, UR6 ;  /* 0x00000006055f7c20 */ /* 0x000fe20008410000 */
[--C-:B------:R-:W-:Y:S01]  /*5430*/  FFMA.FTZ R19, R114, UR6, -R87.reuse ;  /* 0x0000000672137c23 */ /* 0x100fe20008010857 */
[----:B------:R-:W-:Y:S01]  /*5440*/  MUFU.EX2 R17, R17 ;  /* 0x0000001100117308 */ /* 0x000fe20000000800 */
[----:B------:R-:W-:Y:S01]  /*5450*/  FFMA.FTZ R91, R88, UR6, -R87 ;  /* 0x00000006585b7c23 */ /* 0x000fe20008010857 */
[----:B------:R-:W-:Y:S01]  /*5460*/  FFMA.FTZ R32, R112, UR6, -R89 ;  /* 0x0000000670207c23 */ /* 0x000fe20008010859 */
[--C-:B------:R-:W-:Y:S01]  /*5470*/  FFMA.FTZ R88, R104, UR6, -R87.reuse ;  /* 0x0000000668587c23 */ /* 0x100fe20008010857 */
[--C-:B------:R-:W-:Y:S01]  /*5480*/  FFMA.FTZ R33, R106, UR6, -R87.reuse ;  /* 0x000000066a217c23 */ /* 0x100fe20008010857 */
[--C-:B------:R-:W-:Y:S01]  /*5490*/  FFMA.FTZ R0, R102, UR6, -R87.reuse ;  /* 0x0000000666007c23 */ /* 0x100fe20008010857 */
[--C-:B------:R-:W-:Y:S01]  /*54a0*/  FFMA.FTZ R104, R29, UR6, -R87.reuse ;  /* 0x000000061d687c23 */ /* 0x100fe20008010857 */
[--C-:B------:R-:W-:Y:S01]  /*54b0*/  FFMA.FTZ R101, R23, UR6, -R87.reuse ;  /* 0x0000000617657c23 */ /* 0x100fe20008010857 */
[----:B------:R-:W3:Y:S01]  /*54c0*/  MUFU.EX2 R16, R16 ;  /* 0x0000001000107308 */ /* 0x000ee20000000800 */
[----:B-1----:R-:W-:Y:S01]  /*54d0*/  F2FP.F16.F32.PACK_AB R4, R86, R92 ;  /* 0x0000005c5604723e */ /* 0x002fe200000000ff */
[--C-:B------:R-:W-:Y:S01]  /*54e0*/  FFMA.FTZ R29, R14, UR6, -R87.reuse ;  /* 0x000000060e1d7c23 */ /* 0x100fe20008010857 */
[----:B------:R-:W-:Y:S01]  /*54f0*/  FFMA.FTZ R102, R18, UR6, -R87 ;  /* 0x0000000612667c23 */ /* 0x000fe20008010857 */
[--C-:B------:R-:W-:Y:S01]  /*5500*/  FFMA.FTZ R103, R20, UR6, -R89.reuse ;  /* 0x0000000614677c23 */ /* 0x100fe20008010859 */
[----:B------:R-:W-:Y:S01]  /*5510*/  FFMA.FTZ R20, R30, UR6, -R89 ;  /* 0x000000061e147c23 */ /* 0x000fe20008010859 */
[--C-:B------:R-:W-:Y:S01]  /*5520*/  FFMA.FTZ R30, R28, UR6, -R87.reuse ;  /* 0x000000061c1e7c23 */ /* 0x100fe20008010857 */
[----:B------:R-:W-:Y:S01]  /*5530*/  FFMA.FTZ R84, R84, UR6, -R87 ;  /* 0x0000000654547c23 */ /* 0x000fe20008010857 */
[----:B------:R-:W-:Y:S01]  /*5540*/  MUFU.EX2 R15, R15 ;  /* 0x0000000f000f7308 */ /* 0x000fe20000000800 */
[--C-:B------:R-:W-:Y:S01]  /*5550*/  FFMA.FTZ R23, R26, UR6, -R89.reuse ;  /* 0x000000061a177c23 */ /* 0x100fe20008010859 */
[----:B------:R-:W-:Y:S01]  /*5560*/  FFMA.FTZ R34, R34, UR6, -R89 ;  /* 0x0000000622227c23 */ /* 0x000fe20008010859 */
[--C-:B------:R-:W-:Y:S01]  /*5570*/  FFMA.FTZ R22, R22, UR6, -R87.reuse ;  /* 0x0000000616167c23 */ /* 0x100fe20008010857 */
[----:B------:R-:W-:Y:S01]  /*5580*/  FFMA.FTZ R18, R31, UR6, -R87 ;  /* 0x000000061f127c23 */ /* 0x000fe20008010857 */
[----:B------:R-:W-:-:S03]  /*5590*/  @P0 IADD3 R142, R94, -0x3, RZ ;  /* 0xfffffffd5e8e0810 */ /* 0x000fc60007ffe0ff */
[----:B------:R-:W1:Y:S01]  /*55a0*/  MUFU.EX2 R85, R85 ;  /* 0x0000005500557308 */ /* 0x000e620000000800 */
[----:B---3--:R-:W-:-:S07]  /*55b0*/  F2FP.F16.F32.PACK_AB R6, R16, R17 ;  /* 0x000000111006723e */ /* 0x008fce00000000ff */
[----:B------:R-:W-:Y:S08]  /*55c0*/  MUFU.EX2 R2, R2 ;  /* 0x0000000200027308 */ /* 0x000ff00000000800 */
[----:B------:R-:W3:Y:S01]  /*55d0*/  MUFU.EX2 R100, R100 ;  /* 0x0000006400647308 */ /* 0x000ee20000000800 */
[----:B-1----:R-:W-:-:S07]  /*55e0*/  F2FP.F16.F32.PACK_AB R5, R85, R15 ;  /* 0x0000000f5505723e */ /* 0x002fce00000000ff */
[----:B------:R-:W1:Y:S08]  /*55f0*/  MUFU.EX2 R95, R95 ;  /* 0x0000005f005f7308 */ /* 0x000e700000000800 */
        /* <DEDUP_REMOVED lines=56> */
[--C-:B------:R-:W-:Y:S01]  /*5980*/  FFMA.FTZ R100, R27, UR6, -R89.reuse ;  /* 0x000000061b647c23 */ /* 0x100fe20008010859 */
[--C-:B------:R-:W-:Y:S01]  /*5990*/  FFMA.FTZ R95, R21, UR6, -R89.reuse ;  /* 0x00000006155f7c23 */ /* 0x100fe20008010859 */
[--C-:B------:R-:W-:Y:S01]  /*59a0*/  FFMA.FTZ R27, R12, UR6, -R89.reuse ;  /* 0x000000060c1b7c23 */ /* 0x100fe20008010859 */
[----:B------:R-:W-:Y:S01]  /*59b0*/  FFMA.FTZ R92, R13, UR6, -R89 ;  /* 0x000000060d5c7c23 */ /* 0x000fe20008010859 */
[----:B------:R-:W-:Y:S01]  /*59c0*/  FADD.FTZ R86, R86, R143 ;  /* 0x0000008f56567221 */ /* 0x000fe20000010000 */
[----:B------:R-:W2:Y:S01]  /*59d0*/  MUFU.EX2 R90, R90 ;  /* 0x0000005a005a7308 */ /* 0x000ea20000000800 */
[----:B------:R-:W-:Y:S01]  /*59e0*/  LDSM.16.MT88.4 R12, [R118+0x6800] ;  /* 0x00680000760c783b */ /* 0x000fe20000004200 */
[----:B------:R-:W-:Y:S01]  /*59f0*/  FADD.FTZ R21, R85, R146 ;  /* 0x0000009255157221 */ /* 0x000fe20000010000 */
[----:B------:R-:W-:-:S03]  /*5a00*/  FADD.FTZ R17, R17, R86 ;  /* 0x0000005611117221 */ /* 0x000fc60000010000 */
[----:B------:R-:W-:Y:S01]  /*5a10*/  FADD.FTZ R2, R2, R21 ;  /* 0x0000001502027221 */ /* 0x000fe20000010000 */
[----:B------:R-:W-:Y:S01]  /*5a20*/  FADD.FTZ R16, R16, R17 ;  /* 0x0000001110107221 */ /* 0x000fe20000010000 */
[----:B------:R-:W-:Y:S01]  /*5a30*/  MUFU.EX2 R35, R35 ;  /* 0x0000002300237308 */ /* 0x000fe20000000800 */
        /* <DEDUP_REMOVED lines=32> */
[----:B------:R4:W-:Y:S01]  /*5c40*/  MUFU.EX2 R87, R18 ;  /* 0x0000001200577308 */ /* 0x0009e20000000800 */
        /* <DEDUP_REMOVED lines=8> */
[----:B------:R-:W-:Y:S01]  /*5cd0*/  FADD.FTZ R91, R91, R2 ;  /* 0x000000025b5b7221 */ /* 0x000fe20000010000 */
[----:B------:R-:W-:Y:S01]  /*5ce0*/  F2FP.F16.F32.PACK_AB R6, R32, R35 ;  /* 0x000000232006723e */ /* 0x000fe200000000ff */
[----:B----4-:R-:W-:Y:S01]  /*5cf0*/  LDSM.16.MT88.4 R16, [R116+0x7c00] ;  /* 0x007c00007410783b */ /* 0x010fe20000004200 */
[----:B------:R-:W-:Y:S01]  /*5d00*/  F2FP.F16.F32.PACK_AB R7, R0, R33 ;  /* 0x000000210007723e */ /* 0x000fe200000000ff */
[----:B------:R-:W-:Y:S01]  /*5d10*/  FADD.FTZ R90, R90, R93 ;  /* 0x0000005d5a5a7221 */ /* 0x000fe20000010000 */
[----:B------:R-:W-:Y:S01]  /*5d20*/  FADD.FTZ R88, R88, R91 ;  /* 0x0000005b58587221 */ /* 0x000fe20000010000 */
[----:B------:R-:W-:-:S02]  /*5d30*/  MOV R2, R25 ;  /* 0x0000001900027202 */ /* 0x000fc40000000f00 */
[----:B------:R-:W-:Y:S01]  /*5d40*/  FADD.FTZ R35, R35, R90 ;  /* 0x0000005a23237221 */ /* 0x000fe20000010000 */
[----:B------:R-:W-:Y:S01]  /*5d50*/  FADD.FTZ R33, R33, R88 ;  /* 0x0000005821217221 */ /* 0x000fe20000010000 */
[----:B------:R-:W-:Y:S02]  /*5d60*/  @P0 MOV R2, R25 ;  /* 0x0000001900020202 */ /* 0x000fe40000000f00 */
[----:B------:R-:W-:Y:S01]  /*5d70*/  FADD.FTZ R32, R32, R35 ;  /* 0x0000002320207221 */ /* 0x000fe20000010000 */
[----:B------:R-:W-:Y:S01]  /*5d80*/  FADD.FTZ R0, R0, R33 ;  /* 0x0000002100007221 */ /* 0x000fe20000010000 */
        /* <DEDUP_REMOVED lines=18> */
[----:B-----5:R-:W-:Y:S01]  /*5eb0*/  F2FP.F16.F32.PACK_AB R4, R100, R95 ;  /* 0x0000005f6404723e */ /* 0x020fe200000000ff */
[----:B------:R-:W-:Y:S01]  /*5ec0*/  FADD.FTZ R95, R95, R32 ;  /* 0x000000205f5f7221 */ /* 0x000fe20000010000 */
[----:B------:R-:W-:Y:S01]  /*5ed0*/  F2FP.F16.F32.PACK_AB R5, R104, R101 ;  /* 0x000000656805723e */ /* 0x000fe200000000ff */
[----:B------:R-:W-:Y:S01]  /*5ee0*/  FADD.FTZ R101, R101, R0 ;  /* 0x0000000065657221 */ /* 0x000fe20000010000 */
[----:B------:R-:W-:Y:S01]  /*5ef0*/  F2FP.F16.F32.PACK_AB R6, R92, R27 ;  /* 0x0000001b5c06723e */ /* 0x000fe200000000ff */
[----:B------:R-:W-:Y:S01]  /*5f00*/  FADD.FTZ R100, R100, R95 ;  /* 0x0000005f64647221 */ /* 0x000fe20000010000 */
[----:B------:R-:W-:Y:S01]  /*5f10*/  F2FP.F16.F32.PACK_AB R7, R102, R29 ;  /* 0x0000001d6607723e */ /* 0x000fe200000000ff */
[----:B------:R-:W-:Y:S01]  /*5f20*/  FADD.FTZ R104, R104, R101 ;  /* 0x0000006568687221 */ /* 0x000fe20000010000 */
[----:B------:R-:W-:-:S02]  /*5f30*/  MOV R0, R24 ;  /* 0x0000001800007202 */ /* 0x000fc40000000f00 */
[----:B------:R-:W-:Y:S01]  /*5f40*/  @P0 MOV R0, R24 ;  /* 0x0000001800000202 */ /* 0x000fe20000000f00 */
[----:B------:R-:W-:Y:S02]  /*5f50*/  FADD.FTZ R29, R29, R104 ;  /* 0x000000681d1d7221 */ /* 0x000fe40000010000 */
[----:B------:R-:W-:Y:S02]  /*5f60*/  HMMA.16816.F32 R36, R4, R12, R36 ;  /* 0x0000000c0424723c */ /* 0x000fe40000001824 */
[----:B------:R-:W-:-:S04]  /*5f70*/  FADD.FTZ R102, R102, R29 ;  /* 0x0000001d66667221 */ /* 0x000fc80000010000 */
        /* <DEDUP_REMOVED lines=18> */
[----:B------:R-:W-:Y:S01]  /*60a0*/  F2FP.F16.F32.PACK_AB R5, R30, R85 ;  /* 0x000000551e05723e */ /* 0x000fe200000000ff */
[----:B------:R-:W-:Y:S01]  /*60b0*/  FADD.FTZ R85, R85, R102 ;  /* 0x0000006655557221 */ /* 0x000fe20000010000 */
[----:B------:R-:W-:Y:S02]  /*60c0*/  F2FP.F16.F32.PACK_AB R6, R143, R28 ;  /* 0x0000001c8f06723e */ /* 0x000fe400000000ff */
[----:B-1----:R-:W-:Y:S01]  /*60d0*/  F2FP.F16.F32.PACK_AB R7, R84, R87 ;  /* 0x000000575407723e */ /* 0x002fe200000000ff */
[----:B------:R-:W-:-:S04]  /*60e0*/  FADD.FTZ R30, R30, R85 ;  /* 0x000000551e1e7221 */ /* 0x000fc80000010000 */
[----:B------:R-:W-:Y:S02]  /*60f0*/  FADD.FTZ R87, R87, R30 ;  /* 0x0000001e57577221 */ /* 0x000fe40000010000 */
[----:B---3--:R-:W-:Y:S02]  /*6100*/  HMMA.16816.F32 R36, R4, R12, R36 ;  /* 0x0000000c0424723c */ /* 0x008fe40000001824 */
[----:B------:R-:W-:-:S04]  /*6110*/  FADD.FTZ R146, R84, R87 ;  /* 0x0000005754927221 */ /* 0x000fc80000010000 */
[C---:B------:R-:W-:Y:S01]  /*6120*/  HMMA.16816.F32 R40, R4.reuse, R14, R40 ;  /* 0x0000000e0428723c */ /* 0x040fe20000001828 */
[----:B------:R-:W1:Y:S05]  /*6130*/  LDSM.16.MT88.4 R12, [R118+0x8c00] ;  /* 0x008c0000760c783b */ /* 0x000e6a0000004200 */
[C---:B------:R-:W-:Y:S06]  /*6140*/  HMMA.16816.F32 R52, R4.reuse, R20, R52 ;  /* 0x000000140434723c */ /* 0x040fec0000001834 */
[----:B------:R-:W-:Y:S01]  /*6150*/  HMMA.16816.F32 R56, R4, R22, R56 ;  /* 0x000000160438723c */ /* 0x000fe20000001838 */
[----:B------:R-:W-:-:S05]  /*6160*/  MOV R20, R3 ;  /* 0x0000000300147202 */ /* 0x000fca0000000f00 */
[C---:B--2---:R-:W-:Y:S06]  /*6170*/  HMMA.16816.F32 R44, R4.reuse, R8, R44 ;  /* 0x00000008042c723c */ /* 0x044fec000000182c */
[C---:B------:R-:W-:Y:S01]  /*6180*/  HMMA.16816.F32 R48, R4.reuse, R10, R48 ;  /* 0x0000000a0430723c */ /* 0x040fe20000001830 */
[----:B------:R-:W2:Y:S05]  /*6190*/  LDSM.16.MT88.4 R8, [R116+0x8c00] ;  /* 0x008c00007408783b */ /* 0x000eaa0000004200 */
[C---:B------:R-:W-:Y:S06]  /*61a0*/  HMMA.16816.F32 R60, R4.reuse, R16, R60 ;  /* 0x00000010043c723c */ /* 0x040fec000000183c */
[C---:B------:R-:W-:Y:S06]  /*61b0*/  HMMA.16816.F32 R64, R4.reuse, R18, R64 ;  /* 0x000000120440723c */ /* 0x040fec0000001840 */
[C---:B-1----:R-:W-:Y:S06]  /*61c0*/  HMMA.16816.F32 R68, R4.reuse, R12, R68 ;  /* 0x0000000c0444723c */ /* 0x042fec0000001844 */
[C---:B------:R-:W-:Y:S06]  /*61d0*/  HMMA.16816.F32 R72, R4.reuse, R14, R72 ;  /* 0x0000000e0448723c */ /* 0x040fec0000001848 */
[C---:B--2---:R-:W-:Y:S06]  /*61e0*/  HMMA.16816.F32 R76, R4.reuse, R8, R76 ;  /* 0x00000008044c723c */ /* 0x044fec000000184c */
[----:B------:R-:W-:Y:S01]  /*61f0*/  HMMA.16816.F32 R80, R4, R10, R80 ;  /* 0x0000000a0450723c */ /* 0x000fe20000001850 */
[----:B------:R-:W-:-:S04]  /*6200*/  FADD.FTZ R9, R27, R100 ;  /* 0x000000641b097221 */ /* 0x000fc80000010000 */
[----:B------:R-:W-:-:S04]  /*6210*/  FADD.FTZ R9, R92, R9 ;  /* 0x000000095c097221 */ /* 0x000fc80000010000 */
[----:B------:R-:W-:-:S04]  /*6220*/  FADD.FTZ R26, R26, R9 ;  /* 0x000000091a1a7221 */ /* 0x000fc80000010000 */
[----:B------:R-:W-:-:S04]  /*6230*/  FADD.FTZ R31, R31, R26 ;  /* 0x0000001a1f1f7221 */ /* 0x000fc80000010000 */
[----:B------:R-:W-:-:S04]  /*6240*/  FADD.FTZ R28, R28, R31 ;  /* 0x0000001f1c1c7221 */ /* 0x000fc80000010000 */
[----:B------:R-:W-:Y:S01]  /*6250*/  FADD.FTZ R143, R143, R28 ;  /* 0x0000001c8f8f7221 */ /* 0x000fe20000010000 */
[----:B------:R-:W-:Y:S06]  /*6260*/  @P0 BRA `(.L_x_240) ;  /* 0x0000000000040947 */ /* 0x000fec0003800000 */
.L_x_236:
[----:B------:R-:W-:-:S07]  /*6270*/  IADD3 R142, R20, -0x1, RZ ;  /* 0xffffffff148e7810 */ /* 0x000fce0007ffe0ff */
.L_x_240:
[----:B------:R-:W-:-:S13]  /*6280*/  ISETP.GE.AND P0, PT, R142, RZ, PT ;  /* 0x000000ff8e00720c */ /* 0x000fda0003f06270 */
[----:B------:R-:W-:Y:S05]  /*6290*/  @!P0 BRA `(.L_x_241) ;  /* 0x0000001c00f08947 */ /* 0x000fea0003800000 */
[----:B------:R-:W-:Y:S01]  /*62a0*/  ULDC UR4, c[0x0][0x2d0] ;  /* 0x0000b40000047ab9 */ /* 0x000fe20000000800 */
[----:B------:R-:W-:Y:S01]  /*62b0*/  IMAD.MOV.U32 R3, RZ, RZ, R0 ;  /* 0x000000ffff037224 */ /* 0x000fe200078e0000 */
[----:B------:R-:W-:Y:S01]  /*62c0*/  MOV R144, R96 ;  /* 0x0000006000907202 */ /* 0x000fe20000000f00 */
[----:B------:R-:W-:Y:S01]  /*62d0*/  IMAD.MOV.U32 R85, RZ, RZ, R2 ;  /* 0x000000ffff557224 */ /* 0x000fe200078e0002 */
[----:B------:R-:W-:Y:S01]  /*62e0*/  MOV R145, R99 ;  /* 0x0000006300917202 */ /* 0x000fe20000000f00 */
[----:B------:R-:W-:Y:S01]  /*62f0*/  ULDC UR5, c[0x0][0x2d0] ;  /* 0x0000b40000057ab9 */ /* 0x000fe20000000800 */
[----:B------:R-:W-:Y:S01]  /*6300*/  ISETP.GE.AND P4, PT, R138, UR4, PT ;  /* 0x000000048a007c0c */ /* 0x000fe2000bf86270 */
[----:B------:R-:W-:Y:S01]  /*6310*/  ULDC UR4, c[0x0][0x2ec] ;  /* 0x0000bb0000047ab9 */ /* 0x000fe20000000800 */
[----:B------:R-:W-:Y:S01]  /*6320*/  ULDC.64 UR6, c[0x0][0x248] ;  /* 0x0000920000067ab9 */ /* 0x000fe20000000a00 */
[----:B------:R-:W-:Y:S10]  /*6330*/  BRA `(.L_x_242) ;  /* 0x0000000000fc7947 */ /* 0x000ff40003800000 */
.L_x_244:
[----:B------:R-:W-:Y:S01]  /*6340*/  ISETP.GE.AND P4, PT, R138, UR5, PT ;  /* 0x000000058a007c0c */ /* 0x000fe2000bf86270 */
[----:B------:R-:W-:Y:S01]  /*6350*/  VIADD R0, R142, 0xffffffff ;  /* 0xffffffff8e007836 */ /* 0x000fe20000000000 */
[----:B------:R-:W1:Y:S03]  /*6360*/  @!P3 LDC.64 R86, c[0x0][0x218] ;  /* 0x00008600ff56bb82 */ /* 0x000e660000000a00 */
[C---:B------:R-:W-:Y:S01]  /*6370*/  IMAD.WIDE.U32 R90, R0.reuse, UR6, RZ ;  /* 0x00000006005a7c25 */ /* 0x040fe2000f8e00ff */
[----:B------:R-:W-:Y:S04]  /*6380*/  SHF.R.S32.HI R95, RZ, 0x1f, R0 ;  /* 0x0000001fff5f7819 */ /* 0x000fe80000011400 */
[----:B------:R-:W2:Y:S01]  /*6390*/  @!P2 LDC.64 R92, c[0x0][0x218] ;  /* 0x00008600ff5cab82 */ /* 0x000ea20000000a00 */
[----:B------:R-:W-:Y:S02]  /*63a0*/  IMAD R95, R95, UR6, RZ ;  /* 0x000000065f5f7c24 */ /* 0x000fe4000f8e02ff */
[----:B------:R3:W-:Y:S02]  /*63b0*/  @P4 STS [R129+0x3000], RZ ;  /* 0x003000ff81004388 */ /* 0x0007e40000000800 */
[----:B------:R-:W-:Y:S01]  /*63c0*/  IMAD R95, R0, UR7, R95 ;  /* 0x00000007005f7c24 */ /* 0x000fe2000f8e025f */
[C---:B------:R-:W-:Y:S01]  /*63d0*/  LEA R0, P0, R90.reuse, R134, 0x6 ;  /* 0x000000865a007211 */ /* 0x040fe200078030ff */
[----:B------:R3:W-:Y:S01]  /*63e0*/  @P4 STS [R129+0x3004], RZ ;  /* 0x003004ff81004388 */ /* 0x0007e20000000800 */
[----:B------:R-:W4:Y:S01]  /*63f0*/  @!P4 LDC.64 R88, c[0x0][0x218] ;  /* 0x00008600ff58cb82 */ /* 0x000f220000000a00 */
[----:B------:R-:W-:Y:S02]  /*6400*/  IMAD.IADD R95, R91, 0x1, R95 ;  /* 0x000000015b5f7824 */ /* 0x000fe400078e025f */
[----:B------:R3:W-:Y:S03]  /*6410*/  @P4 STS.64 [R129+0x3008], RZ ;  /* 0x003008ff81004388 */ /* 0x0007e60000000a00 */
[----:B------:R-:W-:Y:S02]  /*6420*/  LEA.HI.X R95, R90, R137, R95, 0x6, P0 ;  /* 0x000000895a5f7211 */ /* 0x000fe400000f345f */
[----:B------:R-:W5:Y:S01]  /*6430*/  @!P4 LDC.64 R90, c[0x0][0x218] ;  /* 0x00008600ff5acb82 */ /* 0x000f620000000a00 */
[C---:B-1----:R-:W-:Y:S04]  /*6440*/  @!P3 LEA R96, P0, R0.reuse, R86, 0x1 ;  /* 0x000000560060b211 */ /* 0x042fe800078008ff */
[C-C-:B------:R-:W-:Y:S02]  /*6450*/  @!P3 LEA.HI.X R97, R0.reuse, R87, R95.reuse, 0x1, P0 ;  /* 0x000000570061b211 */ /* 0x140fe400000f0c5f */
[C---:B--2---:R-:W-:Y:S01]  /*6460*/  @!P2 LEA R92, P0, R0.reuse, R92, 0x1 ;  /* 0x0000005c005ca211 */ /* 0x044fe200078008ff */
[----:B------:R-:W1:Y:S03]  /*6470*/  @!P2 LDC.64 R86, c[0x0][0x218] ;  /* 0x00008600ff56ab82 */ /* 0x000e660000000a00 */
[C-C-:B------:R-:W-:Y:S02]  /*6480*/  @!P2 LEA.HI.X R93, R0.reuse, R93, R95.reuse, 0x1, P0 ;  /* 0x0000005d005da211 */ /* 0x140fe400000f0c5f */
[C---:B----4-:R-:W-:Y:S04]  /*6490*/  @!P4 LEA R88, P1, R0.reuse, R88, 0x1 ;  /* 0x000000580058c211 */ /* 0x050fe800078208ff */
[--C-:B------:R-:W-:Y:S02]  /*64a0*/  @!P4 LEA.HI.X R89, R0, R89, R95.reuse, 0x1, P1 ;  /* 0x000000590059c211 */ /* 0x100fe400008f0c5f */
[----:B------:R-:W-:Y:S03]  /*64b0*/  IADD3 R0, P0, R123, R0, RZ ;  /* 0x000000007b007210 */ /* 0x000fe60007f1e0ff */
[----:B------:R-:W-:Y:S01]  /*64c0*/  @!PT LDS RZ, [RZ] ;  /* 0x00000000fffff984 */ /* 0x000fe20000000800 */
[----:B------:R-:W-:Y:S01]  /*64d0*/  @!PT LDS RZ, [RZ] ;  /* 0x00000000fffff984 */ /* 0x000fe20000000800 */
[----:B------:R-:W-:Y:S01]  /*64e0*/  @!PT LDS RZ, [RZ] ;  /* 0x00000000fffff984 */ /* 0x000fe20000000800 */
[----:B------:R2:W-:Y:S01]  /*64f0*/  @!P4 LDGSTS.E.BYPASS.LTC128B.128 [R129+0x3000], desc[UR8][R88.64] ;  /* 0x030000005881cfae */ /* 0x0005e2000b901d48 */
[----:B-----5:R-:W-:Y:S01]  /*6500*/  @!P4 LEA R90, P6, R0, R90, 0x1 ;  /* 0x0000005a005ac211 */ /* 0x020fe200078c08ff */
[----:B------:R-:W-:Y:S02]  /*6510*/  IMAD.X R95, R122, 0x1, R95, P0 ;  /* 0x000000017a5f7824 */ /* 0x000fe400000e065f */
[----:B------:R3:W-:Y:S03]  /*6520*/  @P3 STS.128 [R129+0x4000], RZ ;  /* 0x004000ff81003388 */ /* 0x0007e60000000c00 */
[C-C-:B------:R-:W-:Y:S01]  /*6530*/  @!P4 LEA.HI.X R91, R0.reuse, R91, R95.reuse, 0x1, P6 ;  /* 0x0000005b005bc211 */ /* 0x140fe200030f0c5f */
[----:B------:R-:W-:Y:S01]  /*6540*/  @!PT LDS RZ, [RZ] ;  /* 0x00000000fffff984 */ /* 0x000fe20000000800 */
[----:B------:R-:W-:Y:S01]  /*6550*/  @!PT LDS RZ, [RZ] ;  /* 0x00000000fffff984 */ /* 0x000fe20000000800 */
[----:B------:R-:W-:Y:S01]  /*6560*/  @!PT LDS RZ, [RZ] ;  /* 0x00000000fffff984 */ /* 0x000fe20000000800 */
[----:B------:R3:W-:Y:S01]  /*6570*/  @!P3 LDGSTS.E.BYPASS.LTC128B.128 [R129+0x4000], desc[UR8][R96.64+0x40] ;  /* 0x040000406081bfae */ /* 0x0007e2000b901d48 */
[C---:B-1----:R-:W-:Y:S03]  /*6580*/  @!P2 LEA R86, P0, R0.reuse, R86, 0x1 ;  /* 0x000000560056a211 */ /* 0x042fe600078008ff */
[----:B------:R3:W-:Y:S01]  /*6590*/  @P2 STS.128 [R129+0x5000], RZ ;  /* 0x005000ff81002388 */ /* 0x0007e20000000c00 */
[C-C-:B------:R-:W-:Y:S03]  /*65a0*/  @!P2 LEA.HI.X R87, R0.reuse, R87, R95.reuse, 0x1, P0 ;  /* 0x000000570057a211 */ /* 0x140fe600000f0c5f */
        /* <DEDUP_REMOVED lines=8> */
[----:B------:R3:W-:Y:S01]  /*6630*/  @!P4 LDGSTS.E.BYPASS.LTC128B.128 [R129+0x3800], desc[UR8][R90.64] ;  /* 0x038000005a81cfae */ /* 0x0007e2000b901d48 */
[----:B--2---:R-:W1:Y:S03]  /*6640*/  @!P3 LDC.64 R88, c[0x0][0x218] ;  /* 0x00008600ff58bb82 */ /* 0x004e660000000a00 */
[----:B------:R3:W-:Y:S01]  /*6650*/  @P3 STS.128 [R129+0x4800], RZ ;  /* 0x004800ff81003388 */ /* 0x0007e20000000c00 */
[C---:B-1----:R-:W-:Y:S04]  /*6660*/  @!P3 LEA R88, P1, R0.reuse, R88, 0x1 ;  /* 0x000000580058b211 */ /* 0x042fe800078208ff */
[----:B------:R-:W-:Y:S05]  /*6670*/  @!P3 LEA.HI.X R89, R0, R89, R95, 0x1, P1 ;  /* 0x000000590059b211 */ /* 0x000fea00008f0c5f */
        /* <DEDUP_REMOVED lines=11> */
.L_x_242:
[----:B------:R-:W-:Y:S01]  /*6730*/  ISETP.GE.AND P3, PT, R131, UR5, PT ;  /* 0x0000000583007c0c */ /* 0x000fe2000bf66270 */
[----:B------:R-:W1:Y:S01]  /*6740*/  @!P4 LDC.64 R156, c[0x0][0x220] ;  /* 0x00008800ff9ccb82 */ /* 0x000e620000000a00 */
[----:B------:R-:W-:Y:S01]  /*6750*/  ISETP.GE.AND P2, PT, R130, UR5, PT ;  /* 0x0000000582007c0c */ /* 0x000fe2000bf46270 */
[----:B------:R-:W-:Y:S04]  /*6760*/  DEPBAR.LE SB0, 0x0 ;  /* 0x000080000000791a */ /* 0x000fe80000000000 */
[----:B------:R-:W-:Y:S01]  /*6770*/  SHF.R.S32.HI R2, RZ, 0x1f, R142 ;  /* 0x0000001fff027819 */ /* 0x000fe2000001148e */
[----:B------:R-:W-:Y:S01]  /*6780*/  IMAD R0, R124, R142, RZ ;  /* 0x0000008e7c007224 */ /* 0x000fe200078e02ff */
[----:B------:R-:W2:Y:S08]  /*6790*/  @!P4 LDC.64 R150, c[0x0][0x220] ;  /* 0x00008800ff96cb82 */ /* 0x000eb00000000a00 */
[----:B------:R-:W-:Y:S01]  /*67a0*/  BAR.SYNC.DEFER_BLOCKING 0x0 ;  /* 0x0000000000007b1d */ /* 0x000fe20000010000 */
[-C--:B------:R-:W-:Y:S04]  /*67b0*/  IMAD.WIDE.U32 R158, R142, R125.reuse, R144 ;  /* 0x0000007d8e9e7225 */ /* 0x080fe800078e0090 */
[----:B------:R-:W-:Y:S01]  /*67c0*/  IMAD R0, R2, R125, R0 ;  /* 0x0000007d02007224 */ /* 0x000fe200078e0200 */
[----:B------:R-:W-:Y:S03]  /*67d0*/  IADD3 R2, P6, R127, R158, RZ ;  /* 0x0000009e7f027210 */ /* 0x000fe60007fde0ff */
[----:B------:R-:W-:Y:S01]  /*67e0*/  IMAD.IADD R0, R159, 0x1, R0 ;  /* 0x000000019f007824 */ /* 0x000fe200078e0200 */
[----:B--2---:R-:W-:Y:S01]  /*67f0*/  @!P4 LEA R150, P5, R2, R150, 0x1 ;  /* 0x000000960296c211 */ /* 0x004fe200078a08ff */
[----:B------:R-:W2:Y:S01]  /*6800*/  @!P3 LDC.64 R154, c[0x0][0x220] ;  /* 0x00008800ff9abb82 */ /* 0x000ea20000000a00 */
[C---:B-1----:R-:W-:Y:S01]  /*6810*/  @!P4 LEA R156, P0, R158.reuse, R156, 0x1 ;  /* 0x0000009c9e9cc211 */ /* 0x042fe200078008ff */
[----:B------:R-:W-:Y:S03]  /*6820*/  @P4 STS [R129+0x6000], RZ ;  /* 0x006000ff81004388 */ /* 0x000fe60000000800 */
[C-C-:B------:R-:W-:Y:S01]  /*6830*/  @!P4 LEA.HI.X R157, R158.reuse, R157, R0.reuse, 0x1, P0 ;  /* 0x0000009d9e9dc211 */ /* 0x140fe200000f0c00 */
[----:B------:R-:W-:Y:S02]  /*6840*/  @P4 STS [R129+0x6004], RZ ;  /* 0x006004ff81004388 */ /* 0x000fe40000000800 */
[----:B------:R-:W1:Y:S02]  /*6850*/  @!P2 LDC.64 R152, c[0x0][0x220] ;  /* 0x00008800ff98ab82 */ /* 0x000e640000000a00 */
[----:B------:R-:W-:Y:S04]  /*6860*/  @P4 STS.64 [R129+0x6008], RZ ;  /* 0x006008ff81004388 */ /* 0x000fe80000000a00 */
[----:B------:R-:W-:Y:S01]  /*6870*/  @!PT LDS RZ, [RZ] ;  /* 0x00000000fffff984 */ /* 0x000fe20000000800 */
[----:B------:R-:W-:Y:S01]  /*6880*/  @!PT LDS RZ, [RZ] ;  /* 0x00000000fffff984 */ /* 0x000fe20000000800 */
[----:B------:R-:W-:Y:S01]  /*6890*/  @!PT LDS RZ, [RZ] ;  /* 0x00000000fffff984 */ /* 0x000fe20000000800 */
[----:B------:R3:W-:Y:S02]  /*68a0*/  @!P4 LDGSTS.E.BYPASS.LTC128B.128 [R129+0x6000], desc[UR8][R156.64] ;  /* 0x060000009c81cfae */ /* 0x0007e4000b901d48 */
[----:B------:R-:W4:Y:S02]  /*68b0*/  @!P3 LDC.64 R148, c[0x0][0x220] ;  /* 0x00008800ff94bb82 */ /* 0x000f240000000a00 */
[----:B------:R-:W-:Y:S01]  /*68c0*/  @P3 STS.128 [R129+0x7000], RZ ;  /* 0x007000ff81003388 */ /* 0x000fe20000000c00 */
[C---:B--2---:R-:W-:Y:S05]  /*68d0*/  @!P3 LEA R154, P1, R158.reuse, R154, 0x1 ;  /* 0x0000009a9e9ab211 */ /* 0x044fea00078208ff */
[----:B------:R-:W2:Y:S01]  /*68e0*/  @!P2 LDC.64 R86, c[0x0][0x220] ;  /* 0x00008800ff56ab82 */ /* 0x000ea20000000a00 */
[C-C-:B------:R-:W-:Y:S02]  /*68f0*/  @!P3 LEA.HI.X R155, R158.reuse, R155, R0.reuse, 0x1, P1 ;  /* 0x0000009b9e9bb211 */ /* 0x140fe400008f0c00 */
[C---:B-1----:R-:W-:Y:S03]  /*6900*/  @!P2 LEA R152, P0, R158.reuse, R152, 0x1 ;  /* 0x000000989e98a211 */ /* 0x042fe600078008ff */
[----:B------:R-:W-:Y:S01]  /*6910*/  @!PT LDS RZ, [RZ] ;  /* 0x00000000fffff984 */ /* 0x000fe20000000800 */
[----:B------:R-:W-:Y:S01]  /*6920*/  @!PT LDS RZ, [RZ] ;  /* 0x00000000fffff984 */ /* 0x000fe20000000800 */
[----:B------:R-:W-:Y:S01]  /*6930*/  @!PT LDS RZ, [RZ] ;  /* 0x00000000fffff984 */ /* 0x000fe20000000800 */
[----:B------:R3:W-:Y:S01]  /*6940*/  @!P3 LDGSTS.E.BYPASS.LTC128B.128 [R129+0x7000], desc[UR8][R154.64+0x40] ;  /* 0x070000409a81bfae */ /* 0x0007e2000b901d48 */
[--C-:B------:R-:W-:Y:S03]  /*6950*/  @!P2 LEA.HI.X R153, R158, R153, R0.reuse, 0x1, P0 ;  /* 0x000000999e99a211 */ /* 0x100fe600000f0c00 */
[----:B------:R-:W-:Y:S01]  /*6960*/  @P2 STS.128 [R129+0x8000], RZ ;  /* 0x008000ff81002388 */ /* 0x000fe20000000c00 */
[----:B------:R-:W-:Y:S01]  /*6970*/  IMAD.X R0, R126, 0x1, R0, P6 ;  /* 0x000000017e007824 */ /* 0x000fe200030e0600 */
[C---:B----4-:R-:W-:Y:S02]  /*6980*/  @!P3 LEA R148, P1, R2.reuse, R148, 0x1 ;  /* 0x000000940294b211 */ /* 0x050fe400078208ff */
[----:B------:R-:W-:Y:S01]  /*6990*/  @!PT LDS RZ, [RZ] ;  /* 0x00000000fffff984 */ /* 0x000fe20000000800 */
[----:B------:R-:W-:Y:S01]  /*69a0*/  @!PT LDS RZ, [RZ] ;  /* 0x00000000fffff984 */ /* 0x000fe20000000800 */
[----:B------:R-:W-:Y:S01]  /*69b0*/  @!PT LDS RZ, [RZ] ;  /* 0x00000000fffff984 */ /* 0x000fe20000000800 */
[----:B------:R3:W-:Y:S02]  /*69c0*/  @!P2 LDGSTS.E.BYPASS.LTC128B.128 [R129+0x8000], desc[UR8][R152.64+0x80] ;  /* 0x080000809881afae */ /* 0x0007e4000b901d48 */
[C-C-:B------:R-:W-:Y:S02]  /*69d0*/  @!P4 LEA.HI.X R151, R2.reuse, R151, R0.reuse, 0x1, P5 ;  /* 0x000000970297c211 */ /* 0x140fe400028f0c00 */
[----:B------:R-:W-:Y:S01]  /*69e0*/  @P4 STS.128 [R129+0x6800], RZ ;  /* 0x006800ff81004388 */ /* 0x000fe20000000c00 */
[--C-:B------:R-:W-:Y:S02]  /*69f0*/  @!P3 LEA.HI.X R149, R2, R149, R0.reuse, 0x1, P1 ;  /* 0x000000950295b211 */ /* 0x100fe400008f0c00 */
[----:B------:R-:W-:Y:S01]  /*6a00*/  ISETP.GT.AND P5, PT, R142, RZ, PT ;  /* 0x000000ff8e00720c */ /* 0x000fe20003fa4270 */
[----:B------:R-:W-:Y:S01]  /*6a10*/  @!PT LDS RZ, [RZ] ;  /* 0x00000000fffff984 */ /* 0x000fe20000000800 */
[----:B------:R-:W-:Y:S01]  /*6a20*/  @!PT LDS RZ, [RZ] ;  /* 0x00000000fffff984 */ /* 0x000fe20000000800 */
[----:B------:R-:W-:Y:S01]  /*6a30*/  @!PT LDS RZ, [RZ] ;  /* 0x00000000fffff984 */ /* 0x000fe20000000800 */
[----:B------:R3:W-:Y:S01]  /*6a40*/  @!P4 LDGSTS.E.BYPASS.LTC128B.128 [R129+0x6800], desc[UR8][R150.64] ;  /* 0x068000009681cfae */ /* 0x0007e2000b901d48 */
[C---:B--2---:R-:W-:Y:S03]  /*6a50*/  @!P2 LEA R86, P0, R2.reuse, R86, 0x1 ;  /* 0x000000560256a211 */ /* 0x044fe600078008ff */
[----:B------:R-:W-:Y:S01]  /*6a60*/  @P3 STS.128 [R129+0x7800], RZ ;  /* 0x007800ff81003388 */ /* 0x000fe20000000c00 */
[----:B------:R-:W-:Y:S03]  /*6a70*/  @!P2 LEA.HI.X R87, R2, R87, R0, 0x1, P0 ;  /* 0x000000570257a211 */ /* 0x000fe600000f0c00 */
[----:B------:R-:W-:Y:S01]  /*6a80*/  @!PT LDS RZ, [RZ] ;  /* 0x00000000fffff984 */ /* 0x000fe20000000800 */
[----:B------:R-:W-:Y:S01]  /*6a90*/  @!PT LDS RZ, [RZ] ;  /* 0x00000000fffff984 */ /* 0x000fe20000000800 */
[----:B------:R-:W-:Y:S01]  /*6aa0*/  @!PT LDS RZ, [RZ] ;  /* 0x00000000fffff984 */ /* 0x000fe20000000800 */
[----:B------:R3:W-:Y:S04]  /*6ab0*/  @!P3 LDGSTS.E.BYPASS.LTC128B.128 [R129+0x7800], desc[UR8][R148.64+0x40] ;  /* 0x078000409481bfae */ /* 0x0007e8000b901d48 */
[----:B------:R-:W-:Y:S04]  /*6ac0*/  @P2 STS.128 [R129+0x8800], RZ ;  /* 0x008800ff81002388 */ /* 0x000fe80000000c00 */
[----:B------:R-:W-:Y:S01]  /*6ad0*/  @!PT LDS RZ, [RZ] ;  /* 0x00000000fffff984 */ /* 0x000fe20000000800 */
[----:B------:R-:W-:Y:S01]  /*6ae0*/  @!PT LDS RZ, [RZ] ;  /* 0x00000000fffff984 */ /* 0x000fe20000000800 */
[----:B------:R-:W-:Y:S01]  /*6af0*/  @!PT LDS RZ, [RZ] ;  /* 0x00000000fffff984 */ /* 0x000fe20000000800 */
[----:B------:R3:W-:Y:S04]  /*6b00*/  @!P2 LDGSTS.E.BYPASS.LTC128B.128 [R129+0x8800], desc[UR8][R86.64+0x80] ;  /* 0x088000805681afae */ /* 0x0007e8000b901d48 */
[----:B------:R-:W-:Y:S04]  /*6b10*/  LDSM.16.M88.4 R88, [R121] ;  /* 0x000000007958783b */ /* 0x000fe80000000200 */
[----:B------:R-:W1:Y:S04]  /*6b20*/  LDSM.16.M88.4 R92, [R120+0x3000] ;  /* 0x00300000785c783b */ /* 0x000e680000000200 */
[----:B------:R-:W2:Y:S04]  /*6b30*/  LDSM.16.M88.4 R96, [R120+0x3400] ;  /* 0x003400007860783b */ /* 0x000ea80000000200 */
[----:B------:R-:W4:Y:S04]  /*6b40*/  LDSM.16.M88.4 R100, [R120+0x3800] ;  /* 0x003800007864783b */ /* 0x000f280000000200 */
[----:B------:R-:W5:Y:S04]  /*6b50*/  LDSM.16.M88.4 R104, [R120+0x3c00] ;  /* 0x003c00007868783b */ /* 0x000f680000000200 */
[----:B------:R-:W0:Y:S04]  /*6b60*/  LDGDEPBAR ;  /* 0x00000000000079af */ /* 0x000e280000000000 */
[----:B------:R-:W-:Y:S04]  /*6b70*/  LDSM.16.M88.4 R108, [R119] ;  /* 0x00000000776c783b */ /* 0x000fe80000000200 */
[----:B------:R-:W3:Y:S01]  /*6b80*/  LDSM.16.M88.4 R112, [R117+0x3000] ;  /* 0x003000007570783b */ /* 0x000ee20000000200 */
[C---:B-1----:R-:W-:Y:S06]  /*6b90*/  HMMA.16816.F32 R4, R88.reuse, R92, RZ ;  /* 0x0000005c5804723c */ /* 0x042fec00000018ff */
[C---:B------:R-:W-:Y:S01]  /*6ba0*/  HMMA.16816.F32 R8, R88.reuse, R94, RZ ;  /* 0x0000005e5808723c */ /* 0x040fe200000018ff */
[----:B------:R-:W-:Y:S05]  /*6bb0*/  LDSM.16.M88.4 R92, [R117+0x3800] ;  /* 0x00380000755c783b */ /* 0x000fea0000000200 */
[C---:B--2---:R-:W-:Y:S06]  /*6bc0*/  HMMA.16816.F32 R12, R88.reuse, R96, RZ ;  /* 0x00000060580c723c */ /* 0x044fec00000018ff */
[C---:B------:R-:W-:Y:S01]  /*6bd0*/  HMMA.16816.F32 R16, R88.reuse, R98, RZ ;  /* 0x000000625810723c */ /* 0x040fe200000018ff */
[----:B------:R-:W-:Y:S05]  /*6be0*/  LDSM.16.M88.4 R96, [R120+0x4400] ;  /* 0x004400007860783b */ /* 0x000fea0000000200 */
[C---:B----4-:R-:W-:Y:S06]  /*6bf0*/  HMMA.16816.F32 R20, R88.reuse, R100, RZ ;  /* 0x000000645814723c */ /* 0x050fec00000018ff */
[C---:B------:R-:W-:Y:S06]  /*6c00*/  HMMA.16816.F32 R24, R88.reuse, R102, RZ ;  /* 0x000000665818723c */ /* 0x040fec00000018ff */
[C---:B-----5:R-:W-:Y:S06]  /*6c10*/  HMMA.16816.F32 R28, R88.reuse, R104, RZ ;  /* 0x00000068581c723c */ /* 0x060fec00000018ff */
[----:B------:R-:W-:Y:S01]  /*6c20*/  HMMA.16816.F32 R32, R88, R106, RZ ;  /* 0x0000006a5820723c */ /* 0x000fe200000018ff */
[----:B------:R-:W1:Y:S05]  /*6c30*/  LDSM.16.M88.4 R88, [R117+0x3400] ;  /* 0x003400007558783b */ /* 0x000e6a0000000200 */
[C---:B---3--:R-:W-:Y:S06]  /*6c40*/  HMMA.16816.F32 R4, R108.reuse, R112, R4 ;  /* 0x000000706c04723c */ /* 0x048fec0000001804 */
[C---:B------:R-:W-:Y:S06]  /*6c50*/  HMMA.16816.F32 R8, R108.reuse, R114, R8 ;  /* 0x000000726c08723c */ /* 0x040fec0000001808 */
[C---:B-1----:R-:W-:Y:S06]  /*6c60*/  HMMA.16816.F32 R12, R108.reuse, R88, R12 ;  /* 0x000000586c0c723c */ /* 0x042fec000000180c */
[C---:B------:R-:W-:Y:S01]  /*6c70*/  HMMA.16816.F32 R16, R108.reuse, R90, R16 ;  /* 0x0000005a6c10723c */ /* 0x040fe20000001810 */
[----:B------:R-:W1:Y:S05]  /*6c80*/  LDSM.16.M88.4 R88, [R117+0x3c00] ;  /* 0x003c00007558783b */ /* 0x000e6a0000000200 */
[C---:B------:R-:W-:Y:S06]  /*6c90*/  HMMA.16816.F32 R20, R108.reuse, R92, R20 ;  /* 0x0000005c6c14723c */ /* 0x040fec0000001814 */
[C---:B------:R-:W-:Y:S01]  /*6ca0*/  HMMA.16816.F32 R24, R108.reuse, R94, R24 ;  /* 0x0000005e6c18723c */ /* 0x040fe20000001818 */
[----:B------:R-:W-:Y:S05]  /*6cb0*/  LDSM.16.M88.4 R92, [R121+0x1000] ;  /* 0x00100000795c783b */ /* 0x000fea0000000200 */
[C---:B-1----:R-:W-:Y:S06]  /*6cc0*/  HMMA.16816.F32 R28, R108.reuse, R88, R28 ;  /* 0x000000586c1c723c */ /* 0x042fec000000181c */
[----:B------:R-:W-:Y:S01]  /*6cd0*/  HMMA.16816.F32 R32, R108, R90, R32 ;  /* 0x0000005a6c20723c */ /* 0x000fe20000001820 */
[----:B------:R-:W1:Y:S05]  /*6ce0*/  LDSM.16.M88.4 R88, [R120+0x4000] ;  /* 0x004000007858783b */ /* 0x000e6a0000000200 */
[C---:B-1----:R-:W-:Y:S06]  /*6cf0*/  HMMA.16816.F32 R4, R92.reuse, R88, R4 ;  /* 0x000000585c04723c */ /* 0x042fec0000001804 */
[C---:B------:R-:W-:Y:S01]  /*6d00*/  HMMA.16816.F32 R8, R92.reuse, R90, R8 ;  /* 0x0000005a5c08723c */ /* 0x040fe20000001808 */
[----:B------:R-:W1:Y:S05]  /*6d10*/  LDSM.16.M88.4 R88, [R120+0x4800] ;  /* 0x004800007858783b */ /* 0x000e6a0000000200 */
[C---:B------:R-:W-:Y:S06]  /*6d20*/  HMMA.16816.F32 R12, R92.reuse, R96, R12 ;  /* 0x000000605c0c723c */ /* 0x040fec000000180c */
[C---:B------:R-:W-:Y:S01]  /*6d30*/  HMMA.16816.F32 R16, R92.reuse, R98, R16 ;  /* 0x000000625c10723c */ /* 0x040fe20000001810 */
[----:B------:R-:W2:Y:S05]  /*6d40*/  LDSM.16.M88.4 R96, [R120+0x4c00] ;  /* 0x004c00007860783b */ /* 0x000eaa0000000200 */
[C---:B-1----:R-:W-:Y:S06]  /*6d50*/  HMMA.16816.F32 R20, R92.reuse, R88, R20 ;  /* 0x000000585c14723c */ /* 0x042fec0000001814 */
[C---:B------:R-:W-:Y:S01]  /*6d60*/  HMMA.16816.F32 R24, R92.reuse, R90, R24 ;  /* 0x0000005a5c18723c */ /* 0x040fe20000001818 */
[----:B------:R-:W-:Y:S05]  /*6d70*/  LDSM.16.M88.4 R88, [R119+0x1000] ;  /* 0x001000007758783b */ /* 0x000fea0000000200 */
[C---:B--2---:R-:W-:Y:S06]  /*6d80*/  HMMA.16816.F32 R28, R92.reuse, R96, R28 ;  /* 0x000000605c1c723c */ /* 0x044fec000000181c */
[----:B------:R-:W-:Y:S01]  /*6d90*/  HMMA.16816.F32 R32, R92, R98, R32 ;  /* 0x000000625c20723c */ /* 0x000fe20000001820 */
[----:B------:R-:W1:Y:S04]  /*6da0*/  LDSM.16.M88.4 R92, [R117+0x4000] ;  /* 0x00400000755c783b */ /* 0x000e680000000200 */
[----:B------:R-:W2:Y:S01]  /*6db0*/  LDSM.16.M88.4 R96, [R117+0x4400] ;  /* 0x004400007560783b */ /* 0x000ea20000000200 */
[C---:B-1----:R-:W-:Y:S06]  /*6dc0*/  HMMA.16816.F32 R4, R88.reuse, R92, R4 ;  /* 0x0000005c5804723c */ /* 0x042fec0000001804 */
[C---:B------:R-:W-:Y:S01]  /*6dd0*/  HMMA.16816.F32 R8, R88.reuse, R94, R8 ;  /* 0x0000005e5808723c */ /* 0x040fe20000001808 */
[----:B------:R-:W1:Y:S05]  /*6de0*/  LDSM.16.M88.4 R92, [R117+0x4800] ;  /* 0x00480000755c783b */ /* 0x000e6a0000000200 */
[C---:B--2---:R-:W-:Y:S06]  /*6df0*/  HMMA.16816.F32 R12, R88.reuse, R96, R12 ;  /* 0x00000060580c723c */ /* 0x044fec000000180c */
        /* <DEDUP_REMOVED lines=27> */
[----:B------:R-:W2:Y:S01]  /*6fb0*/  LDSM.16.M88.4 R96, [R117+0x5c00] ;  /* 0x005c00007560783b */ /* 0x000ea20000000200 */
[----:B------:R-:W-:Y:S04]  /*6fc0*/  DEPBAR.LE SB0, 0x0 ;  /* 0x000080000000791a */ /* 0x000fe80000000000 */
[----:B------:R-:W-:Y:S01]  /*6fd0*/  BAR.SYNC.DEFER_BLOCKING 0x0 ;  /* 0x0000000000007b1d */ /* 0x000fe20000010000 */
[C---:B-1----:R-:W-:Y:S06]  /*6fe0*/  HMMA.16816.F32 R20, R88.reuse, R92, R20 ;  /* 0x0000005c5814723c */ /* 0x042fec0000001814 */
[C---:B------:R-:W-:Y:S06]  /*6ff0*/  HMMA.16816.F32 R24, R88.reuse, R94, R24 ;  /* 0x0000005e5818723c */ /* 0x040fec0000001818 */
[C---:B--2---:R-:W-:Y:S06]  /*7000*/  HMMA.16816.F32 R28, R88.reuse, R96, R28 ;  /* 0x00000060581c723c */ /* 0x044fec000000181c */
[----:B------:R-:W-:Y:S01]  /*7010*/  HMMA.16816.F32 R32, R88, R98, R32 ;  /* 0x000000625820723c */ /* 0x000fe20000001820 */
[----:B------:R-:W-:Y:S11]  /*7020*/  @!UPT UIADD3 URZ, URZ, URZ, URZ ;  /* 0x0000003f3f3ff290 */ /* 0x000ff6000fffe03f */
[----:B------:R-:W-:Y:S01]  /*7030*/  @!UPT UIADD3 URZ, URZ, URZ, URZ ;  /* 0x0000003f3f3ff290 */ /* 0x000fe2000fffe03f */
[----:B------:R-:W-:Y:S11]  /*7040*/  @P5 BRA `(.L_x_244) ;  /* 0xfffffff000bc5947 */ /* 0x000ff6000383ffff */
.L_x_243:
[----:B------:R-:W-:Y:S02]  /*7050*/  FMNMX.FTZ R0, R4, R85, !PT ;  /* 0x0000005504007209 */ /* 0x000fe40007810000 */
[----:B------:R-:W-:Y:S02]  /*7060*/  FMNMX.FTZ R2, R6, R3, !PT ;  /* 0x0000000306027209 */ /* 0x000fe40007810000 */
[----:B---3--:R-:W-:Y:S02]  /*7070*/  FMNMX.FTZ R87, R5, R0, !PT ;  /* 0x0000000005577209 */ /* 0x008fe40007810000 */
        /* <DEDUP_REMOVED lines=26> */
[----:B------:R-:W-:Y:S02]  /*7220*/  IADD3 R142, R142, -0x1, RZ ;  /* 0xffffffff8e8e7810 */ /* 0x000fe40007ffe0ff */
[----:B------:R-:W-:Y:S02]  /*7230*/  FMNMX.FTZ R86, R33, R0, !PT ;  /* 0x0000000021567209 */ /* 0x000fe40007810000 */
[----:B------:R-:W-:Y:S03]  /*7240*/  FMNMX.FTZ R0, R34, R91, !PT ;  /* 0x0000005b22007209 */ /* 0x000fe60007810000 */
[----:B------:R-:W-:Y:S01]  /*7250*/  SHFL.BFLY PT, R91, R86, 0x2, 0x1f ;  /* 0x0c401f00565b7f89 */ /* 0x000fe200000e0000 */
[----:B------:R-:W-:Y:S07]  /*7260*/  FMNMX.FTZ R89, R35, R0, !PT ;  /* 0x0000000023597209 */ /* 0x000fee0007810000 */
[----:B------:R-:W1:Y:S02]  /*7270*/  SHFL.BFLY PT, R0, R89, 0x2, 0x1f ;  /* 0x0c401f0059007f89 */ /* 0x000e6400000e0000 */
[----:B-1----:R-:W-:Y:S02]  /*7280*/  FMNMX.FTZ R87, R89, R0, !PT ;  /* 0x0000000059577209 */ /* 0x002fe40007810000 */
[----:B------:R-:W-:Y:S04]  /*7290*/  FMNMX.FTZ R93, R86, R91, !PT ;  /* 0x0000005b565d7209 */ /* 0x000fe80007810000 */
[----:B------:R-:W1:Y:S08]  /*72a0*/  SHFL.BFLY PT, R0, R87, 0x1, 0x1f ;  /* 0x0c201f0057007f89 */ /* 0x000e7000000e0000 */
[----:B------:R-:W2:Y:S01]  /*72b0*/  SHFL.BFLY PT, R2, R93, 0x1, 0x1f ;  /* 0x0c201f005d027f89 */ /* 0x000ea200000e0000 */
[----:B-1----:R-:W-:Y:S02]  /*72c0*/  FMNMX.FTZ R0, R87, R0, !PT ;  /* 0x0000000057007209 */ /* 0x002fe40007810000 */
[----:B--2---:R-:W-:Y:S03]  /*72d0*/  FMNMX.FTZ R2, R93, R2, !PT ;  /* 0x000000025d027209 */ /* 0x004fe60007810000 */
[C---:B------:R-:W-:Y:S02]  /*72e0*/  FADD.FTZ R3, -R0.reuse, R3 ;  /* 0x0000000300037221 */ /* 0x040fe40000010100 */
[----:B------:R-:W1:Y:S01]  /*72f0*/  LDSM.16.MT88.4 R92, [R118+0x6000] ;  /* 0x00600000765c783b */ /* 0x000e620000004200 */
[----:B------:R-:W-:Y:S01]  /*7300*/  FMUL.FTZ R111, R0, UR4 ;  /* 0x00000004006f7c20 */ /* 0x000fe20008410000 */
[C---:B------:R-:W-:Y:S01]  /*7310*/  FSETP.NEU.FTZ.AND P0, PT, R2.reuse, -INF , PT ;  /* 0xff8000000200780b */ /* 0x040fe20003f1d000 */
[----:B------:R-:W-:Y:S01]  /*7320*/  FMUL.FTZ R86, R3, UR4 ;  /* 0x0000000403567c20 */ /* 0x000fe20008410000 */
[C---:B------:R-:W-:Y:S01]  /*7330*/  FMUL.FTZ R110, R2.reuse, UR4 ;  /* 0x00000004026e7c20 */ /* 0x040fe20008410000 */
[----:B------:R-:W-:Y:S02]  /*7340*/  FADD.FTZ R84, -R2, R85 ;  /* 0x0000005502547221 */ /* 0x000fe40000010100 */
[----:B------:R2:W3:Y:S02]  /*7350*/  MUFU.EX2 R3, R86 ;  /* 0x0000005600037308 */ /* 0x0004e40000000800 */
[----:B------:R-:W-:Y:S01]  /*7360*/  FSEL R110, R110, RZ, P0 ;  /* 0x000000ff6e6e7208 */ /* 0x000fe20000000000 */
[----:B------:R-:W-:Y:S01]  /*7370*/  FMUL.FTZ R85, R84, UR4 ;  /* 0x0000000454557c20 */ /* 0x000fe20008410000 */
[----:B------:R-:W-:Y:S03]  /*7380*/  FSETP.NEU.FTZ.AND P0, PT, R0, -INF , PT ;  /* 0xff8000000000780b */ /* 0x000fe60003f1d000 */
[--C-:B------:R-:W-:Y:S01]  /*7390*/  FFMA.FTZ R103, R4, UR4, -R110.reuse ;  /* 0x0000000404677c23 */ /* 0x100fe2000801086e */
[----:B------:R-:W-:Y:S01]  /*73a0*/  FSEL R111, R111, RZ, P0 ;  /* 0x000000ff6f6f7208 */ /* 0x000fe20000000000 */
[--C-:B------:R-:W-:Y:S01]  /*73b0*/  FFMA.FTZ R98, R5, UR4, -R110.reuse ;  /* 0x0000000405627c23 */ /* 0x100fe2000801086e */
[--C-:B------:R-:W-:Y:S01]  /*73c0*/  FFMA.FTZ R96, R8, UR4, -R110.reuse ;  /* 0x0000000408607c23 */ /* 0x100fe2000801086e */
[--C-:B------:R-:W-:Y:S01]  /*73d0*/  FFMA.FTZ R87, R9, UR4, -R110.reuse ;  /* 0x0000000409577c23 */ /* 0x100fe2000801086e */
[----:B------:R-:W4:Y:S01]  /*73e0*/  MUFU.EX2 R84, R85 ;  /* 0x0000005500547308 */ /* 0x000f220000000800 */
[--C-:B------:R-:W-:Y:S01]  /*73f0*/  FFMA.FTZ R102, R6, UR4, -R111.reuse ;  /* 0x0000000406667c23 */ /* 0x100fe2000801086f */
[--C-:B------:R-:W-:Y:S01]  /*7400*/  FFMA.FTZ R99, R7, UR4, -R111.reuse ;  /* 0x0000000407637c23 */ /* 0x100fe2000801086f */
[--C-:B------:R-:W-:Y:S01]  /*7410*/  FFMA.FTZ R97, R10, UR4, -R111.reuse ;  /* 0x000000040a617c23 */ /* 0x100fe2000801086f */
[--C-:B------:R-:W-:Y:S01]  /*7420*/  FFMA.FTZ R147, R30, UR4, -R111.reuse ;  /* 0x000000041e937c23 */ /* 0x100fe2000801086f */
[--C-:B--2---:R-:W-:Y:S01]  /*7430*/  FFMA.FTZ R86, R11, UR4, -R111.reuse ;  /* 0x000000040b567c23 */ /* 0x104fe2000801086f */
[C---:B---3--:R-:W-:Y:S01]  /*7440*/  FMUL.FTZ R38, R3.reuse, R38 ;  /* 0x0000002603267220 */ /* 0x048fe20000410000 */
        /* <DEDUP_REMOVED lines=10> */
[C---:B----4-:R-:W-:Y:S01]  /*74f0*/  FMUL.FTZ R36, R84.reuse, R36 ;  /* 0x0000002454247220 */ /* 0x050fe20000410000 */
        /* <DEDUP_REMOVED lines=31> */
[----:B---3--:R-:W-:Y:S01]  /*76f0*/  F2FP.F16.F32.PACK_AB R89, R99, R102 ;  /* 0x000000666359723e */ /* 0x008fe200000000ff */
        /* <DEDUP_REMOVED lines=11> */
[C---:B------:R-:W-:Y:S01]  /*77b0*/  FMUL.FTZ R82, R3.reuse, R82 ;  /* 0x0000005203527220 */ /* 0x040fe20000410000 */
[----:B------:R-:W-:Y:S01]  /*77c0*/  FMUL.FTZ R83, R3, R83 ;  /* 0x0000005303537220 */ /* 0x000fe20000410000 */
[--C-:B------:R-:W-:Y:S03]  /*77d0*/  FFMA.FTZ R151, R31, UR4, -R111.reuse ;  /* 0x000000041f977c23 */ /* 0x100fe6000801086f */
[----:B------:R-:W3:Y:S01]  /*77e0*/  MUFU.EX2 R86, R86 ;  /* 0x0000005600567308 */ /* 0x000ee20000000800 */
[----:B--2---:R-:W-:Y:S01]  /*77f0*/  F2FP.F16.F32.PACK_AB R90, R87, R96 ;  /* 0x00000060575a723e */ /* 0x004fe200000000ff */
[--C-:B------:R-:W-:Y:S01]  /*7800*/  FFMA.FTZ R109, R12, UR4, -R110.reuse ;  /* 0x000000040c6d7c23 */ /* 0x100fe2000801086e */
        /* <DEDUP_REMOVED lines=14> */
[----:B---3--:R-:W-:Y:S01]  /*78f0*/  F2FP.F16.F32.PACK_AB R91, R86, R97 ;  /* 0x00000061565b723e */ /* 0x008fe200000000ff */
[----:B------:R-:W-:Y:S01]  /*7900*/  FFMA.FTZ R149, R21, UR4, -R110 ;  /* 0x0000000415957c23 */ /* 0x000fe2000801086e */
[----:B------:R-:W-:Y:S01]  /*7910*/  FFMA.FTZ R148, R22, UR4, -R111 ;  /* 0x0000000416947c23 */ /* 0x000fe2000801086f */
[----:B------:R-:W-:Y:S01]  /*7920*/  FFMA.FTZ R103, R84, R143, R103 ;  /* 0x0000008f54677223 */ /* 0x000fe20000010067 */
[----:B------:R-:W-:Y:S01]  /*7930*/  FFMA.FTZ R102, R3, R146, R102 ;  /* 0x0000009203667223 */ /* 0x000fe20000010066 */
[----:B------:R-:W2:Y:S01]  /*7940*/  MUFU.EX2 R100, R100 ;  /* 0x0000006400647308 */ /* 0x000ea20000000800 */
[----:B------:R-:W-:Y:S01]  /*7950*/  MOV R3, R0 ;  /* 0x0000000000037202 */ /* 0x000fe20000000f00 */
[C---:B-1----:R-:W-:Y:S05]  /*7960*/  HMMA.16816.F32 R36, R88.reuse, R92, R36 ;  /* 0x0000005c5824723c */ /* 0x042fea0000001824 */
[----:B------:R-:W-:Y:S01]  /*7970*/  FADD.FTZ R103, R98, R103 ;  /* 0x0000006762677221 */ /* 0x000fe20000010000 */
[C---:B------:R-:W-:Y:S01]  /*7980*/  HMMA.16816.F32 R40, R88.reuse, R94, R40 ;  /* 0x0000005e5828723c */ /* 0x040fe20000001828 */
[----:B------:R-:W1:Y:S01]  /*7990*/  LDSM.16.MT88.4 R92, [R116+0x6000] ;  /* 0x00600000745c783b */ /* 0x000e620000004200 */
[----:B------:R-:W-:Y:S03]  /*79a0*/  MUFU.EX2 R108, R108 ;  /* 0x0000006c006c7308 */ /* 0x000fe60000000800 */
[----:B------:R-:W-:Y:S01]  /*79b0*/  FADD.FTZ R152, R99, R102 ;  /* 0x0000006663987221 */ /* 0x000fe20000010000 */
[----:B------:R-:W-:Y:S01]  /*79c0*/  FADD.FTZ R96, R96, R103 ;  /* 0x0000006760607221 */ /* 0x000fe20000010000 */
[----:B------:R-:W-:Y:S05]  /*79d0*/  MOV R85, R2 ;  /* 0x0000000200557202 */ /* 0x000fea0000000f00 */
[----:B------:R-:W3:Y:S01]  /*79e0*/  MUFU.EX2 R101, R101 ;  /* 0x0000006500657308 */ /* 0x000ee20000000800 */
[----:B--2---:R-:W-:Y:S01]  /*79f0*/  F2FP.F16.F32.PACK_AB R24, R100, R109 ;  /* 0x0000006d6418723e */ /* 0x004fe200000000ff */
[----:B------:R-:W-:Y:S01]  /*7a00*/  FADD.FTZ R97, R97, R152 ;  /* 0x0000009861617221 */ /* 0x000fe20000010000 */
[----:B------:R-:W-:Y:S03]  /*7a10*/  FADD.FTZ R96, R87, R96 ;  /* 0x0000006057607221 */ /* 0x000fe60000010000 */
[----:B------:R-:W-:Y:S01]  /*7a20*/  FADD.FTZ R97, R86, R97 ;  /* 0x0000006156617221 */ /* 0x000fe20000010000 */
[----:B------:R-:W-:Y:S03]  /*7a30*/  FADD.FTZ R109, R109, R96 ;  /* 0x000000606d6d7221 */ /* 0x000fe60000010000 */
[----:B------:R-:W-:Y:S01]  /*7a40*/  MUFU.EX2 R104, R104 ;  /* 0x0000006800687308 */ /* 0x000fe20000000800 */
[----:B------:R-:W-:Y:S09]  /*7a50*/  FADD.FTZ R109, R100, R109 ;  /* 0x0000006d646d7221 */ /* 0x000ff20000010000 */
[----:B------:R-:W2:Y:S01]  /*7a60*/  MUFU.EX2 R105, R105 ;  /* 0x0000006900697308 */ /* 0x000ea20000000800 */
[C---:B---3--:R-:W-:Y:S01]  /*7a70*/  F2FP.F16.F32.PACK_AB R25, R101.reuse, R108 ;  /* 0x0000006c6519723e */ /* 0x048fe200000000ff */
[----:B------:R-:W-:Y:S04]  /*7a80*/  FADD.FTZ R108, R108, R97 ;  /* 0x000000616c6c7221 */ /* 0x000fe80000010000 */
[----:B------:R-:W-:Y:S04]  /*7a90*/  FADD.FTZ R101, R101, R108 ;  /* 0x0000006c65657221 */ /* 0x000fe80000010000 */
[----:B------:R-:W-:Y:S01]  /*7aa0*/  MUFU.EX2 R106, R106 ;  /* 0x0000006a006a7308 */ /* 0x000fe20000000800 */
[C---:B-1----:R-:W-:Y:S09]  /*7ab0*/  HMMA.16816.F32 R44, R88.reuse, R92, R44 ;  /* 0x0000005c582c723c */ /* 0x042ff2000000182c */
[----:B------:R-:W1:Y:S02]  /*7ac0*/  MUFU.EX2 R107, R107 ;  /* 0x0000006b006b7308 */ /* 0x000e640000000800 */
[C---:B--2---:R-:W-:Y:S01]  /*7ad0*/  F2FP.F16.F32.PACK_AB R26, R105.reuse, R104 ;  /* 0x00000068691a723e */ /* 0x044fe200000000ff */
[----:B------:R-:W-:Y:S01]  /*7ae0*/  FADD.FTZ R104, R104, R109 ;  /* 0x0000006d68687221 */ /* 0x000fe20000010000 */
[C---:B------:R-:W-:Y:S01]  /*7af0*/  HMMA.16816.F32 R48, R88.reuse, R94, R48 ;  /* 0x0000005e5830723c */ /* 0x040fe20000001830 */
[----:B------:R-:W2:Y:S05]  /*7b00*/  LDSM.16.MT88.4 R92, [R118+0x7000] ;  /* 0x00700000765c783b */ /* 0x000eaa0000004200 */
[----:B------:R-:W-:Y:S01]  /*7b10*/  MUFU.EX2 R150, R150 ;  /* 0x0000009600967308 */ /* 0x000fe20000000800 */
[----:B------:R-:W-:Y:S09]  /*7b20*/  FADD.FTZ R105, R105, R104 ;  /* 0x0000006869697221 */ /* 0x000ff20000010000 */
[----:B------:R-:W3:Y:S01]  /*7b30*/  MUFU.EX2 R149, R149 ;  /* 0x0000009500957308 */ /* 0x000ee20000000800 */
[C---:B-1----:R-:W-:Y:S01]  /*7b40*/  F2FP.F16.F32.PACK_AB R27, R107.reuse, R106 ;  /* 0x0000006a6b1b723e */ /* 0x042fe200000000ff */
[----:B------:R-:W-:Y:S04]  /*7b50*/  FADD.FTZ R106, R106, R101 ;  /* 0x000000656a6a7221 */ /* 0x000fe80000010000 */
[----:B------:R-:W-:Y:S04]  /*7b60*/  FADD.FTZ R107, R107, R106 ;  /* 0x0000006a6b6b7221 */ /* 0x000fe80000010000 */
[----:B------:R-:W-:Y:S10]  /*7b70*/  MUFU.EX2 R148, R148 ;  /* 0x0000009400947308 */ /* 0x000ff40000000800 */
[----:B------:R-:W1:Y:S10]  /*7b80*/  MUFU.EX2 R113, R113 ;  /* 0x0000007100717308 */ /* 0x000e740000000800 */
[----:B------:R-:W-:Y:S01]  /*7b90*/  MUFU.EX2 R115, R115 ;  /* 0x0000007300737308 */ /* 0x000fe20000000800 */
[C---:B--2---:R-:W-:Y:S09]  /*7ba0*/  HMMA.16816.F32 R52, R88.reuse, R92, R52 ;  /* 0x0000005c5834723c */ /* 0x044ff20000001834 */
[----:B------:R-:W2:Y:S01]  /*7bb0*/  MUFU.EX2 R112, R112 ;  /* 0x0000007000707308 */ /* 0x000ea20000000800 */
[C---:B------:R-:W-:Y:S01]  /*7bc0*/  HMMA.16816.F32 R56, R88.reuse, R94, R56 ;  /* 0x0000005e5838723c */ /* 0x040fe20000001838 */
[----:B------:R-:W4:Y:S08]  /*7bd0*/  LDSM.16.MT88.4 R92, [R116+0x7000] ;  /* 0x00700000745c783b */ /* 0x000f300000004200 */
[----:B------:R-:W-:Y:S10]  /*7be0*/  MUFU.EX2 R114, R114 ;  /* 0x0000007200727308 */ /* 0x000ff40000000800 */
[----:B------:R-:W5:Y:S10]  /*7bf0*/  MUFU.EX2 R23, R23 ;  /* 0x0000001700177308 */ /* 0x000f740000000800 */
[----:B------:R-:W-:Y:S10]  /*7c00*/  MUFU.EX2 R147, R147 ;  /* 0x0000009300937308 */ /* 0x000ff40000000800 */
[----:B------:R-:W-:Y:S01]  /*7c10*/  MUFU.EX2 R146, R151 ;  /* 0x0000009700927308 */ /* 0x000fe20000000800 */
[C---:B----4-:R-:W-:Y:S06]  /*7c20*/  HMMA.16816.F32 R60, R88.reuse, R92, R60 ;  /* 0x0000005c583c723c */ /* 0x050fec000000183c */
[C---:B------:R-:W-:Y:S01]  /*7c30*/  HMMA.16816.F32 R64, R88.reuse, R94, R64 ;  /* 0x0000005e5840723c */ /* 0x040fe20000001840 */
[----:B------:R-:W4:Y:S05]  /*7c40*/  LDSM.16.MT88.4 R92, [R118+0x8000] ;  /* 0x00800000765c783b */ /* 0x000f2a0000004200 */
[C---:B----4-:R-:W-:Y:S06]  /*7c50*/  HMMA.16816.F32 R68, R88.reuse, R92, R68 ;  /* 0x0000005c5844723c */ /* 0x050fec0000001844 */
[C---:B------:R-:W-:Y:S01]  /*7c60*/  HMMA.16816.F32 R72, R88.reuse, R94, R72 ;  /* 0x0000005e5848723c */ /* 0x040fe20000001848 */
[----:B------:R-:W4:Y:S05]  /*7c70*/  LDSM.16.MT88.4 R92, [R116+0x8000] ;  /* 0x00800000745c783b */ /* 0x000f2a0000004200 */
[C---:B----4-:R-:W-:Y:S06]  /*7c80*/  HMMA.16816.F32 R76, R88.reuse, R92, R76 ;  /* 0x0000005c584c723c */ /* 0x050fec000000184c */
[----:B------:R-:W-:Y:S01]  /*7c90*/  HMMA.16816.F32 R80, R88, R94, R80 ;  /* 0x0000005e5850723c */ /* 0x000fe20000001850 */
[----:B------:R-:W4:Y:S04]  /*7ca0*/  LDSM.16.MT88.4 R88, [R118+0x6400] ;  /* 0x006400007658783b */ /* 0x000f280000004200 */
[--C-:B------:R-:W-:Y:S01]  /*7cb0*/  FFMA.FTZ R93, R28, UR4, -R110.reuse ;  /* 0x000000041c5d7c23 */ /* 0x100fe2000801086e */
[--C-:B------:R-:W-:Y:S01]  /*7cc0*/  FFMA.FTZ R92, R32, UR4, -R110.reuse ;  /* 0x00000004205c7c23 */ /* 0x100fe2000801086e */
[--C-:B------:R-:W-:Y:S01]  /*7cd0*/  FFMA.FTZ R94, R29, UR4, -R110.reuse ;  /* 0x000000041d5e7c23 */ /* 0x100fe2000801086e */
[--C-:B------:R-:W-:Y:S01]  /*7ce0*/  FFMA.FTZ R95, R34, UR4, -R111.reuse ;  /* 0x00000004225f7c23 */ /* 0x100fe2000801086f */
[----:B------:R-:W3:Y:S01]  /*7cf0*/  LDSM.16.MT88.4 R28, [R116+0x6400] ;  /* 0x00640000741c783b */ /* 0x000ee20000004200 */
[----:B------:R-:W-:Y:S01]  /*7d00*/  MUFU.EX2 R143, R93 ;  /* 0x0000005d008f7308 */ /* 0x000fe20000000800 */
[----:B------:R-:W-:Y:S01]  /*7d10*/  FFMA.FTZ R110, R33, UR4, -R110 ;  /* 0x00000004216e7c23 */ /* 0x000fe2000801086e */
[----:B------:R-:W-:Y:S05]  /*7d20*/  FFMA.FTZ R111, R35, UR4, -R111 ;  /* 0x00000004236f7c23 */ /* 0x000fea000801086f */
[----:B------:R-:W-:Y:S03]  /*7d30*/  LDSM.16.MT88.4 R32, [R116+0x6800] ;  /* 0x006800007420783b */ /* 0x000fe60000004200 */
[----:B------:R-:W5:Y:S10]  /*7d40*/  MUFU.EX2 R84, R94 ;  /* 0x0000005e00547308 */ /* 0x000f740000000800 */
[----:B------:R-:W-:Y:S10]  /*7d50*/  MUFU.EX2 R98, R92 ;  /* 0x0000005c00627308 */ /* 0x000ff40000000800 */
[----:B------:R1:W-:Y:S01]  /*7d60*/  MUFU.EX2 R102, R95 ;  /* 0x0000005f00667308 */ /* 0x0003e20000000800 */
[C---:B----4-:R-:W-:Y:S09]  /*7d70*/  HMMA.16816.F32 R36, R24.reuse, R88, R36 ;  /* 0x000000581824723c */ /* 0x050ff20000001824 */
[----:B------:R-:W4:Y:S01]  /*7d80*/  MUFU.EX2 R99, R110 ;  /* 0x0000006e00637308 */ /* 0x000f220000000800 */
[C---:B------:R-:W-:Y:S01]  /*7d90*/  HMMA.16816.F32 R40, R24.reuse, R90, R40 ;  /* 0x0000005a1828723c */ /* 0x040fe20000001828 */
[----:B------:R-:W-:Y:S08]  /*7da0*/  LDSM.16.MT88.4 R88, [R118+0x6c00] ;  /* 0x006c00007658783b */ /* 0x000ff00000004200 */
[----:B------:R-:W4:Y:S01]  /*7db0*/  MUFU.EX2 R111, R111 ;  /* 0x0000006f006f7308 */ /* 0x000f220000000800 */
[C---:B---3--:R-:W-:Y:S01]  /*7dc0*/  HMMA.16816.F32 R44, R24.reuse, R28, R44 ;  /* 0x0000001c182c723c */ /* 0x048fe2000000182c */
[----:B-1----:R-:W-:Y:S05]  /*7dd0*/  LDSM.16.MT88.4 R92, [R116+0x7c00] ;  /* 0x007c0000745c783b */ /* 0x002fea0000004200 */
[C---:B------:R-:W-:Y:S03]  /*7de0*/  HMMA.16816.F32 R48, R24.reuse, R30, R48 ;  /* 0x0000001e1830723c */ /* 0x040fe60000001830 */
[----:B------:R-:W1:Y:S03]  /*7df0*/  LDSM.16.MT88.4 R28, [R118+0x7400] ;  /* 0x00740000761c783b */ /* 0x000e660000004200 */
        /* <DEDUP_REMOVED lines=12> */
[----:B------:R-:W-:Y:S04]  /*7ec0*/  F2FP.F16.F32.PACK_AB R24, R149, R150 ;  /* 0x000000969518723e */ /* 0x000fe800000000ff */
[----:B------:R-:W-:Y:S01]  /*7ed0*/  F2FP.F16.F32.PACK_AB R25, R113, R148 ;  /* 0x000000947119723e */ /* 0x000fe200000000ff */
[----:B------:R-:W-:Y:S01]  /*7ee0*/  FADD.FTZ R148, R148, R107 ;  /* 0x0000006b94947221 */ /* 0x000fe20000010000 */
[----:B--2---:R-:W-:Y:S02]  /*7ef0*/  F2FP.F16.F32.PACK_AB R26, R112, R115 ;  /* 0x00000073701a723e */ /* 0x004fe400000000ff */
[----:B-----5:R-:W-:Y:S01]  /*7f00*/  F2FP.F16.F32.PACK_AB R27, R23, R114 ;  /* 0x00000072171b723e */ /* 0x020fe200000000ff */
[----:B------:R-:W-:Y:S04]  /*7f10*/  FADD.FTZ R113, R113, R148 ;  /* 0x0000009471717221 */ /* 0x000fe80000010000 */
[----:B------:R-:W-:Y:S04]  /*7f20*/  FADD.FTZ R114, R114, R113 ;  /* 0x0000007172727221 */ /* 0x000fe80000010000 */
[----:B------:R-:W-:Y:S01]  /*7f30*/  FADD.FTZ R114, R23, R114 ;  /* 0x0000007217727221 */ /* 0x000fe20000010000 */
[C---:B-1----:R-:W-:Y:S06]  /*7f40*/  HMMA.16816.F32 R36, R24.reuse, R28, R36 ;  /* 0x0000001c1824723c */ /* 0x042fec0000001824 */
[C---:B------:R-:W-:Y:S01]  /*7f50*/  HMMA.16816.F32 R40, R24.reuse, R30, R40 ;  /* 0x0000001e1828723c */ /* 0x040fe20000001828 */
[----:B------:R-:W1:Y:S05]  /*7f60*/  LDSM.16.MT88.4 R28, [R118+0x7800] ;  /* 0x00780000761c783b */ /* 0x000e6a0000004200 */
[C---:B------:R-:W-:Y:S06]  /*7f70*/  HMMA.16816.F32 R44, R24.reuse, R32, R44 ;  /* 0x00000020182c723c */ /* 0x040fec000000182c */
[C---:B------:R-:W-:Y:S01]  /*7f80*/  HMMA.16816.F32 R48, R24.reuse, R34, R48 ;  /* 0x000000221830723c */ /* 0x040fe20000001830 */
[----:B------:R-:W2:Y:S05]  /*7f90*/  LDSM.16.MT88.4 R32, [R116+0x7800] ;  /* 0x007800007420783b */ /* 0x000eaa0000004200 */
[C---:B-1----:R-:W-:Y:S06]  /*7fa0*/  HMMA.16816.F32 R52, R24.reuse, R28, R52 ;  /* 0x0000001c1834723c */ /* 0x042fec0000001834 */
[C---:B------:R-:W-:Y:S01]  /*7fb0*/  HMMA.16816.F32 R56, R24.reuse, R30, R56 ;  /* 0x0000001e1838723c */ /* 0x040fe20000001838 */
[----:B------:R-:W1:Y:S05]  /*7fc0*/  LDSM.16.MT88.4 R28, [R118+0x8800] ;  /* 0x00880000761c783b */ /* 0x000e6a0000004200 */
[C---:B--2---:R-:W-:Y:S06]  /*7fd0*/  HMMA.16816.F32 R60, R24.reuse, R32, R60 ;  /* 0x00000020183c723c */ /* 0x044fec000000183c */
[C---:B------:R-:W-:Y:S01]  /*7fe0*/  HMMA.16816.F32 R64, R24.reuse, R34, R64 ;  /* 0x000000221840723c */ /* 0x040fe20000001840 */
[----:B------:R-:W2:Y:S05]  /*7ff0*/  LDSM.16.MT88.4 R32, [R116+0x8800] ;  /* 0x008800007420783b */ /* 0x000eaa0000004200 */
[C---:B-1----:R-:W-:Y:S06]  /*8000*/  HMMA.16816.F32 R68, R24.reuse, R28, R68 ;  /* 0x0000001c1844723c */ /* 0x042fec0000001844 */
[C---:B------:R-:W-:Y:S01]  /*8010*/  HMMA.16816.F32 R72, R24.reuse, R30, R72 ;  /* 0x0000001e1848723c */ /* 0x040fe20000001848 */
[----:B------:R-:W1:Y:S05]  /*8020*/  LDSM.16.MT88.4 R28, [R116+0x6c00] ;  /* 0x006c0000741c783b */ /* 0x000e6a0000004200 */
[C---:B--2---:R-:W-:Y:S06]  /*8030*/  HMMA.16816.F32 R76, R24.reuse, R32, R76 ;  /* 0x00000020184c723c */ /* 0x044fec000000184c */
[----:B------:R-:W-:Y:S01]  /*8040*/  HMMA.16816.F32 R80, R24, R34, R80 ;  /* 0x000000221850723c */ /* 0x000fe20000001850 */
[----:B------:R-:W2:Y:S06]  /*8050*/  LDSM.16.MT88.4 R32, [R118+0x7c00] ;  /* 0x007c00007620783b */ /* 0x000eac0000004200 */
[----:B------:R-:W-:Y:S04]  /*8060*/  F2FP.F16.F32.PACK_AB R24, R84, R143 ;  /* 0x0000008f5418723e */ /* 0x000fe800000000ff */
[C---:B------:R-:W-:Y:S01]  /*8070*/  F2FP.F16.F32.PACK_AB R25, R146.reuse, R147 ;  /* 0x000000939219723e */ /* 0x040fe200000000ff */
[----:B------:R-:W-:Y:S01]  /*8080*/  FADD.FTZ R147, R147, R114 ;  /* 0x0000007293937221 */ /* 0x000fe20000010000 */
[----:B----4-:R-:W-:Y:S02]  /*8090*/  F2FP.F16.F32.PACK_AB R26, R99, R98 ;  /* 0x00000062631a723e */ /* 0x010fe400000000ff */
[C---:B------:R-:W-:Y:S01]  /*80a0*/  F2FP.F16.F32.PACK_AB R27, R111.reuse, R102 ;  /* 0x000000666f1b723e */ /* 0x040fe200000000ff */
[----:B------:R-:W-:Y:S04]  /*80b0*/  FADD.FTZ R147, R146, R147 ;  /* 0x0000009392937221 */ /* 0x000fe80000010000 */
[----:B------:R-:W-:Y:S02]  /*80c0*/  FADD.FTZ R102, R102, R147 ;  /* 0x0000009366667221 */ /* 0x000fe40000010000 */
[C---:B------:R-:W-:Y:S03]  /*80d0*/  HMMA.16816.F32 R36, R24.reuse, R88, R36 ;  /* 0x000000581824723c */ /* 0x040fe60000001824 */
[----:B------:R-:W-:Y:S03]  /*80e0*/  FADD.FTZ R146, R111, R102 ;  /* 0x000000666f927221 */ /* 0x000fe60000010000 */
[C---:B------:R-:W-:Y:S01]  /*80f0*/  HMMA.16816.F32 R40, R24.reuse, R90, R40 ;  /* 0x0000005a1828723c */ /* 0x040fe20000001828 */
[----:B------:R-:W3:Y:S05]  /*8100*/  LDSM.16.MT88.4 R88, [R118+0x8c00] ;  /* 0x008c00007658783b */ /* 0x000eea0000004200 */
[C---:B-1----:R-:W-:Y:S06]  /*8110*/  HMMA.16816.F32 R44, R24.reuse, R28, R44 ;  /* 0x0000001c182c723c */ /* 0x042fec000000182c */
[C---:B------:R-:W-:Y:S01]  /*8120*/  HMMA.16816.F32 R48, R24.reuse, R30, R48 ;  /* 0x0000001e1830723c */ /* 0x040fe20000001830 */
[----:B------:R-:W1:Y:S05]  /*8130*/  LDSM.16.MT88.4 R28, [R116+0x8c00] ;  /* 0x008c0000741c783b */ /* 0x000e6a0000004200 */
[C---:B--2---:R-:W-:Y:S06]  /*8140*/  HMMA.16816.F32 R52, R24.reuse, R32, R52 ;  /* 0x000000201834723c */ /* 0x044fec0000001834 */
[C---:B------:R-:W-:Y:S05]  /*8150*/  HMMA.16816.F32 R56, R24.reuse, R34, R56 ;  /* 0x000000221838723c */ /* 0x040fea0000001838 */
[----:B------:R-:W-:Y:S01]  /*8160*/  FADD.FTZ R32, R150, R105 ;  /* 0x0000006996207221 */ /* 0x000fe20000010000 */
[C---:B------:R-:W-:Y:S05]  /*8170*/  HMMA.16816.F32 R60, R24.reuse, R92, R60 ;  /* 0x0000005c183c723c */ /* 0x040fea000000183c */
[----:B------:R-:W-:Y:S01]  /*8180*/  FADD.FTZ R32, R149, R32 ;  /* 0x0000002095207221 */ /* 0x000fe20000010000 */
[C---:B------:R-:W-:Y:S05]  /*8190*/  HMMA.16816.F32 R64, R24.reuse, R94, R64 ;  /* 0x0000005e1840723c */ /* 0x040fea0000001840 */
[----:B------:R-:W-:Y:S01]  /*81a0*/  FADD.FTZ R115, R115, R32 ;  /* 0x0000002073737221 */ /* 0x000fe20000010000 */
[C---:B---3--:R-:W-:Y:S05]  /*81b0*/  HMMA.16816.F32 R68, R24.reuse, R88, R68 ;  /* 0x000000581844723c */ /* 0x048fea0000001844 */
[----:B------:R-:W-:Y:S01]  /*81c0*/  FADD.FTZ R112, R112, R115 ;  /* 0x0000007370707221 */ /* 0x000fe20000010000 */
[C---:B------:R-:W-:Y:S05]  /*81d0*/  HMMA.16816.F32 R72, R24.reuse, R90, R72 ;  /* 0x0000005a1848723c */ /* 0x040fea0000001848 */
[----:B------:R-:W-:Y:S01]  /*81e0*/  FADD.FTZ R143, R143, R112 ;  /* 0x000000708f8f7221 */ /* 0x000fe20000010000 */
[C---:B-1----:R-:W-:Y:S05]  /*81f0*/  HMMA.16816.F32 R76, R24.reuse, R28, R76 ;  /* 0x0000001c184c723c */ /* 0x042fea000000184c */
[----:B------:R-:W-:Y:S01]  /*8200*/  FADD.FTZ R143, R84, R143 ;  /* 0x0000008f548f7221 */ /* 0x000fe20000010000 */
[----:B------:R-:W-:Y:S05]  /*8210*/  HMMA.16816.F32 R80, R24, R30, R80 ;  /* 0x0000001e1850723c */ /* 0x000fea0000001850 */
[----:B------:R-:W-:Y:S06]  /*8220*/  FADD.FTZ R98, R98, R143 ;  /* 0x0000008f62627221 */ /* 0x000fec0000010000 */
[----:B------:R-:W-:Y:S01]  /*8230*/  FADD.FTZ R143, R99, R98 ;  /* 0x00000062638f7221 */ /* 0x000fe20000010000 */
[----:B------:R-:W-:Y:S01]  /*8240*/  @!UPT UIADD3 URZ, URZ, URZ, URZ ;  /* 0x0000003f3f3ff290 */ /* 0x000fe2000fffe03f */
[----:B------:R-:W-:Y:S11]  /*8250*/  @P5 BRA `(.L_x_242) ;  /* 0xffffffe400345947 */ /* 0x000ff6000383ffff */
.L_x_241:
[----:B------:R-:W1:Y:S01]  /*8260*/  SHFL.BFLY PT, R8, R143, 0x2, 0x1f ;  /* 0x0c401f008f087f89 */ /* 0x000e6200000e0000 */
[----:B------:R-:W-:Y:S01]  /*8270*/  MOV R6, 0x3f800000 ;  /* 0x3f80000000067802 */ /* 0x000fe20000000f00 */
[----:B------:R-:W2:Y:S01]  /*8280*/  S2UR UR4, SR_CgaCtaId ;  /* 0x00000000000479c3 */ /* 0x000ea20000008800 */
[----:B------:R-:W-:Y:S01]  /*8290*/  MOV R7, 0x3f800000 ;  /* 0x3f80000000077802 */ /* 0x000fe20000000f00 */
[----:B------:R-:W3:Y:S01]  /*82a0*/  SHFL.BFLY PT, R9, R146, 0x2, 0x1f ;  /* 0x0c401f0092097f89 */ /* 0x000ee200000e0000 */
[----:B------:R-:W-:Y:S01]  /*82b0*/  ISETP.NE.AND P0, PT, R128, -0x1, PT ;  /* 0xffffffff8000780c */ /* 0x000fe20003f05270 */
[----:B------:R-:W-:Y:S01]  /*82c0*/  UMOV UR5, 0x400 ;  /* 0x0000040000057882 */ /* 0x000fe20000000000 */
[----:B------:R-:W4:Y:S01]  /*82d0*/  S2R R3, SR_TID.X ;  /* 0x0000000000037919 */ /* 0x000f220000002100 */
[----:B-1----:R-:W-:Y:S01]  /*82e0*/  FADD.FTZ R8, R8, R143 ;  /* 0x0000008f08087221 */ /* 0x002fe20000010000 */
[----:B--2---:R-:W-:Y:S01]  /*82f0*/  ULEA UR4, UR4, UR5, 0x18 ;  /* 0x0000000504047291 */ /* 0x004fe2000f8ec03f */
[----:B---3--:R-:W-:-:S03]  /*8300*/  FADD.FTZ R9, R9, R146 ;  /* 0x0000009209097221 */ /* 0x008fc60000010000 */
[----:B------:R-:W1:Y:S04]  /*8310*/  SHFL.BFLY PT, R5, R8, 0x1, 0x1f ;  /* 0x0c201f0008057f89 */ /* 0x000e6800000e0000 */
[----:B------:R-:W2:Y:S01]  /*8320*/  SHFL.BFLY PT, R4, R9, 0x1, 0x1f ;  /* 0x0c201f0009047f89 */ /* 0x000ea200000e0000 */
[----:B-1----:R-:W-:Y:S01]  /*8330*/  FADD.FTZ R5, R8, R5 ;  /* 0x0000000508057221 */ /* 0x002fe20000010000 */
[----:B--2---:R-:W-:-:S04]  /*8340*/  FADD.FTZ R4, R9, R4 ;  /* 0x0000000409047221 */ /* 0x004fc80000010000 */
[----:B------:R-:W-:Y:S02]  /*8350*/  FSETP.NE.FTZ.AND P5, PT, R5, RZ, PT ;  /* 0x000000ff0500720b */ /* 0x000fe40003fb5000 */
[----:B------:R-:W-:-:S11]  /*8360*/  FSETP.NE.FTZ.AND P4, PT, R4, RZ, PT ;  /* 0x000000ff0400720b */ /* 0x000fd60003f95000 */
[----:B------:R-:W1:Y:S08]  /*8370*/  @P5 MUFU.RCP R6, R5 ;  /* 0x0000000500065308 */ /* 0x000e700000001000 */
[----:B------:R-:W2:Y:S01]  /*8380*/  @P4 MUFU.RCP R7, R4 ;  /* 0x0000000400074308 */ /* 0x000ea20000001000 */
[C---:B-1----:R-:W-:Y:S01]  /*8390*/  FMUL.FTZ R36, R6.reuse, R36 ;  /* 0x0000002406247220 */ /* 0x042fe20000410000 */
        /* <DEDUP_REMOVED lines=23> */
[----:B----4-:R-:W-:Y:S01]  /*8510*/  SHF.R.S32.HI R6, RZ, 0x1f, R3 ;  /* 0x0000001fff067819 */ /* 0x010fe20000011403 */
[C---:B--2---:R-:W-:Y:S01]  /*8520*/  FMUL.FTZ R39, R7.reuse, R39 ;  /* 0x0000002707277220 */ /* 0x044fe20000410000 */
[C---:B------:R-:W-:Y:S01]  /*8530*/  FMUL.FTZ R38, R7.reuse, R38 ;  /* 0x0000002607267220 */ /* 0x040fe20000410000 */
[C---:B------:R-:W-:Y:S01]  /*8540*/  FMUL.FTZ R43, R7.reuse, R43 ;  /* 0x0000002b072b7220 */ /* 0x040fe20000410000 */
[----:B------:R-:W-:Y:S01]  /*8550*/  LEA.HI R10, R6, R3, RZ, 0x2 ;  /* 0x00000003060a7211 */ /* 0x000fe200078f10ff */
[C---:B------:R-:W-:Y:S01]  /*8560*/  FMUL.FTZ R42, R7.reuse, R42 ;  /* 0x0000002a072a7220 */ /* 0x040fe20000410000 */
[C---:B------:R-:W-:Y:S01]  /*8570*/  FMUL.FTZ R47, R7.reuse, R47 ;  /* 0x0000002f072f7220 */ /* 0x040fe20000410000 */
[C---:B------:R-:W-:Y:S01]  /*8580*/  FMUL.FTZ R46, R7.reuse, R46 ;  /* 0x0000002e072e7220 */ /* 0x040fe20000410000 */
[----:B------:R-:W-:Y:S01]  /*8590*/  SHF.R.S32.HI R11, RZ, 0x2, R10 ;  /* 0x00000002ff0b7819 */ /* 0x000fe2000001140a */
[C---:B------:R-:W-:Y:S01]  /*85a0*/  FMUL.FTZ R51, R7.reuse, R51 ;  /* 0x0000003307337220 */ /* 0x040fe20000410000 */
[----:B------:R-:W-:Y:S01]  /*85b0*/  LOP3.LUT R16, R10, 0xfffffffc, RZ, 0xc0, !PT ;  /* 0xfffffffc0a107812 */ /* 0x000fe200078ec0ff */
[C---:B------:R-:W-:Y:S01]  /*85c0*/  FMUL.FTZ R50, R7.reuse, R50 ;  /* 0x0000003207327220 */ /* 0x040fe20000410000 */
[----:B------:R-:W-:Y:S01]  /*85d0*/  SHF.R.S32.HI R8, RZ, 0x1f, R11 ;  /* 0x0000001fff087819 */ /* 0x000fe2000001140b */
[C---:B------:R-:W-:Y:S01]  /*85e0*/  FMUL.FTZ R55, R7.reuse, R55 ;  /* 0x0000003707377220 */ /* 0x040fe20000410000 */
[C---:B------:R-:W-:Y:S01]  /*85f0*/  FMUL.FTZ R54, R7.reuse, R54 ;  /* 0x0000003607367220 */ /* 0x040fe20000410000 */
[C---:B------:R-:W-:Y:S01]  /*8600*/  FMUL.FTZ R59, R7.reuse, R59 ;  /* 0x0000003b073b7220 */ /* 0x040fe20000410000 */
[----:B------:R-:W-:Y:S01]  /*8610*/  LEA.HI R8, R8, R11, RZ, 0x3 ;  /* 0x0000000b08087211 */ /* 0x000fe200078f18ff */
[C---:B------:R-:W-:Y:S01]  /*8620*/  FMUL.FTZ R58, R7.reuse, R58 ;  /* 0x0000003a073a7220 */ /* 0x040fe20000410000 */
[C---:B------:R-:W-:Y:S01]  /*8630*/  FMUL.FTZ R63, R7.reuse, R63 ;  /* 0x0000003f073f7220 */ /* 0x040fe20000410000 */
[C---:B------:R-:W-:Y:S01]  /*8640*/  FMUL.FTZ R62, R7.reuse, R62 ;  /* 0x0000003e073e7220 */ /* 0x040fe20000410000 */
[----:B------:R-:W-:Y:S01]  /*8650*/  LOP3.LUT R12, R8, 0xfffffff8, RZ, 0xc0, !PT ;  /* 0xfffffff8080c7812 */ /* 0x000fe200078ec0ff */
[C---:B------:R-:W-:Y:S01]  /*8660*/  FMUL.FTZ R67, R7.reuse, R67 ;  /* 0x0000004307437220 */ /* 0x040fe20000410000 */
[----:B------:R-:W1:Y:S01]  /*8670*/  @P0 LDC.64 R8, c[0x0][0x298] ;  /* 0x0000a600ff080b82 */ /* 0x000e620000000a00 */
[----:B------:R-:W-:Y:S01]  /*8680*/  FMUL.FTZ R66, R7, R66 ;  /* 0x0000004207427220 */ /* 0x000fe20000410000 */
[----:B------:R-:W-:Y:S01]  /*8690*/  IADD3 R13, R11, -R12, RZ ;  /* 0x8000000c0b0d7210 */ /* 0x000fe20007ffe0ff */
[C---:B------:R-:W-:Y:S01]  /*86a0*/  FMUL.FTZ R71, R7.reuse, R71 ;  /* 0x0000004707477220 */ /* 0x040fe20000410000 */
[----:B------:R-:W-:Y:S01]  /*86b0*/  LEA.HI R12, R6, R3, RZ, 0x5 ;  /* 0x00000003060c7211 */ /* 0x000fe200078f28ff */
[----:B------:R-:W-:Y:S01]  /*86c0*/  FMUL.FTZ R70, R7, R70 ;  /* 0x0000004607467220 */ /* 0x000fe20000410000 */
[----:B------:R-:W-:Y:S01]  /*86d0*/  LEA.HI R6, R13, R13, RZ, 0x1 ;  /* 0x0000000d0d067211 */ /* 0x000fe200078f08ff */
[C---:B------:R-:W-:Y:S01]  /*86e0*/  FMUL.FTZ R75, R7.reuse, R75 ;  /* 0x0000004b074b7220 */ /* 0x040fe20000410000 */
[C---:B------:R-:W-:Y:S01]  /*86f0*/  FMUL.FTZ R74, R7.reuse, R74 ;  /* 0x0000004a074a7220 */ /* 0x040fe20000410000 */
[C---:B------:R-:W-:Y:S01]  /*8700*/  FMUL.FTZ R79, R7.reuse, R79 ;  /* 0x0000004f074f7220 */ /* 0x040fe20000410000 */
[----:B------:R-:W-:Y:S01]  /*8710*/  SHF.R.S32.HI R15, RZ, 0x1, R6 ;  /* 0x00000001ff0f7819 */ /* 0x000fe20000011406 */
[C---:B------:R-:W-:Y:S01]  /*8720*/  FMUL.FTZ R78, R7.reuse, R78 ;  /* 0x0000004e074e7220 */ /* 0x040fe20000410000 */
[C---:B------:R-:W-:Y:S01]  /*8730*/  FMUL.FTZ R83, R7.reuse, R83 ;  /* 0x0000005307537220 */ /* 0x040fe20000410000 */
[----:B------:R-:W-:Y:S01]  /*8740*/  FMUL.FTZ R82, R7, R82 ;  /* 0x0000005207527220 */ /* 0x000fe20000410000 */
[----:B------:R-:W-:-:S02]  /*8750*/  SHF.R.S32.HI R14, RZ, 0x5, R12 ;  /* 0x00000005ff0e7819 */ /* 0x000fc4000001140c */
[----:B------:R-:W-:Y:S02]  /*8760*/  LOP3.LUT R6, R6, 0x3fffffe, RZ, 0xc0, !PT ;  /* 0x03fffffe06067812 */ /* 0x000fe400078ec0ff */
[----:B------:R-:W-:Y:S02]  /*8770*/  IADD3 R7, -R16, R3, RZ ;  /* 0x0000000310077210 */ /* 0x000fe40007ffe1ff */
[----:B------:R-:W-:Y:S02]  /*8780*/  SHF.L.U32 R16, R15, 0x6, RZ ;  /* 0x000000060f107819 */ /* 0x000fe400000006ff */
[----:B------:R-:W-:Y:S02]  /*8790*/  IADD3 R6, R13, -R6, RZ ;  /* 0x800000060d067210 */ /* 0x000fe40007ffe0ff */
[----:B------:R-:W-:Y:S02]  /*87a0*/  LEA R7, R14, R7, 0x8 ;  /* 0x000000070e077211 */ /* 0x000fe400078e40ff */
[----:B------:R-:W-:-:S02]  /*87b0*/  LOP3.LUT R16, R16, 0xc0, RZ, 0xc0, !PT ;  /* 0x000000c010107812 */ /* 0x000fc400078ec0ff */
[----:B------:R-:W-:Y:S02]  /*87c0*/  LEA R6, R6, R7, 0x4 ;  /* 0x0000000706067211 */ /* 0x000fe400078e20ff */
[----:B------:R-:W-:Y:S01]  /*87d0*/  LEA.HI R7, R16, R16, RZ, 0x1d ;  /* 0x0000001010077211 */ /* 0x000fe200078fe8ff */
[----:B-1----:R-:W-:Y:S01]  /*87e0*/  @P0 IMAD.WIDE.U32 R16, R128, R8, RZ ;  /* 0x0000000880100225 */ /* 0x002fe200078e00ff */
[----:B------:R-:W-:Y:S02]  /*87f0*/  F2FP.F16.F32.PACK_AB R36, R37, R36 ;  /* 0x000000242524723e */ /* 0x000fe400000000ff */
[----:B------:R-:W-:Y:S01]  /*8800*/  LEA R6, R6, R7, 0x1 ;  /* 0x0000000706067211 */ /* 0x000fe200078e08ff */
[----:B------:R-:W-:Y:S01]  /*8810*/  @P0 IMAD R7, R128, R9, R17 ;  /* 0x0000000980070224 */ /* 0x000fe200078e0211 */
[----:B------:R-:W-:Y:S02]  /*8820*/  F2FP.F16.F32.PACK_AB R38, R39, R38 ;  /* 0x000000262726723e */ /* 0x000fe400000000ff */
[----:B------:R-:W-:-:S02]  /*8830*/  LEA R13, R6, UR4, 0x1 ;  /* 0x00000004060d7c11 */ /* 0x000fc4000f8e08ff */
[----:B------:R-:W-:Y:S02]  /*8840*/  F2FP.F16.F32.PACK_AB R40, R41, R40 ;  /* 0x000000282928723e */ /* 0x000fe400000000ff */
[----:B------:R-:W-:Y:S02]  /*8850*/  F2FP.F16.F32.PACK_AB R42, R43, R42 ;  /* 0x0000002a2b2a723e */ /* 0x000fe400000000ff */
[----:B------:R-:W-:Y:S01]  /*8860*/  F2FP.F16.F32.PACK_AB R44, R45, R44 ;  /* 0x0000002c2d2c723e */ /* 0x000fe200000000ff */
[----:B------:R-:W-:Y:S06]  /*8870*/  @P0 BRA `(.L_x_245) ;  /* 0x00000000001c0947 */ /* 0x000fec0003800000 */
[----:B------:R-:W1:Y:S01]  /*8880*/  S2R R8, SR_CTAID.Y ;  /* 0x0000000000087919 */ /* 0x000e620000002600 */
[----:B------:R-:W2:Y:S01]  /*8890*/  LDC.64 R6, c[0x0][0x290] ;  /* 0x0000a400ff067b82 */ /* 0x000ea20000000a00 */
[----:B-1----:R-:W-:Y:S01]  /*88a0*/  SHF.R.S32.HI R9, RZ, 0x1f, R8 ;  /* 0x0000001fff097819 */ /* 0x002fe20000011408 */
[----:B--2---:R-:W-:-:S04]  /*88b0*/  IMAD.WIDE.U32 R16, R8, R6, RZ ;  /* 0x0000000608107225 */ /* 0x004fc800078e00ff */
[----:B------:R-:W-:-:S04]  /*88c0*/  IMAD R9, R9, R6, RZ ;  /* 0x0000000609097224 */ /* 0x000fc800078e02ff */
[----:B------:R-:W-:-:S05]  /*88d0*/  IMAD R7, R8, R7, R9 ;  /* 0x0000000708077224 */ /* 0x000fca00078e0209 */
[----:B------:R-:W-:-:S07]  /*88e0*/  IADD3 R7, R17, R7, RZ ;  /* 0x0000000711077210 */ /* 0x000fce0007ffe0ff */
.L_x_245:
        /* <DEDUP_REMOVED lines=13> */
[----:B------:R-:W-:-:S02]  /*89c0*/  F2FP.F16.F32.PACK_AB R62, R63, R62 ;  /* 0x0000003e3f3e723e */ /* 0x000fc400000000ff */
[----:B------:R-:W-:Y:S01]  /*89d0*/  PLOP3.LUT P6, PT, PT, PT, PT, 0x8, 0x0 ;  /* 0x000000000000781c */ /* 0x000fe20003fce170 */
[----:B------:R-:W-:-:S12]  /*89e0*/  @P2 BRA `(.L_x_246) ;  /* 0x00000000001c2947 */ /* 0x000fd80003800000 */
[----:B------:R-:W1:Y:S01]  /*89f0*/  S2R R6, SR_CTAID.Y ;  /* 0x0000000000067919 */ /* 0x000e620000002600 */
[----:B------:R-:W1:Y:S01]  /*8a00*/  LDC R9, c[0x0][0x2c4] ;  /* 0x0000b100ff097b82 */ /* 0x000e620000000800 */
[----:B------:R-:W-:Y:S01]  /*8a10*/  PLOP3.LUT P6, PT, PT, PT, PT, 0x80, 0x0 ;  /* 0x000000000000781c */ /* 0x000fe20003fcf070 */
[----:B-1----:R-:W-:-:S05]  /*8a20*/  IMAD R9, R6, R9, RZ ;  /* 0x0000000906097224 */ /* 0x002fca00078e02ff */
[----:B------:R-:W-:-:S04]  /*8a30*/  SEL R128, R9, R128, !P0 ;  /* 0x0000008009807207 */ /* 0x000fc80004000000 */
[--C-:B------:R-:W-:Y:S01]  /*8a40*/  SHF.R.S32.HI R9, RZ, 0x1f, R128.reuse ;  /* 0x0000001fff097819 */ /* 0x100fe20000011480 */
[----:B------:R-:W-:-:S07]  /*8a50*/  IMAD.MOV.U32 R8, RZ, RZ, R128 ;  /* 0x000000ffff087224 */ /* 0x000fce00078e0080 */
.L_x_246:
[C---:B------:R-:W-:Y:S01]  /*8a60*/  LOP3.LUT R6, R15.reuse, 0x1, RZ, 0xc0, !PT ;  /* 0x000000010f067812 */ /* 0x040fe200078ec0ff */
[----:B------:R-:W-:Y:S01]  /*8a70*/  IMAD.MOV.U32 R17, RZ, RZ, 0x20 ;  /* 0x00000020ff117424 */ /* 0x000fe200078e00ff */
[----:B------:R-:W-:Y:S01]  /*8a80*/  ISETP.NE.AND P0, PT, RZ, UR4, PT ;  /* 0x00000004ff007c0c */ /* 0x000fe2000bf05270 */
[----:B------:R-:W-:Y:S01]  /*8a90*/  STS [R13], R36 ;  /* 0x000000240d007388 */ /* 0x000fe20000000800 */
[----:B------:R-:W-:Y:S01]  /*8aa0*/  ISETP.NE.U32.AND P3, PT, R6, 0x1, PT ;  /* 0x000000010600780c */ /* 0x000fe20003f65070 */
[----:B------:R-:W1:Y:S01]  /*8ab0*/  @P5 MUFU.LG2 R5, R5 ;  /* 0x0000000500055308 */ /* 0x000e620000000c00 */
[----:B------:R-:W-:Y:S01]  /*8ac0*/  LOP3.LUT P2, RZ, R15, 0x2, RZ, 0xc0, !PT ;  /* 0x000000020fff7812 */ /* 0x000fe2000784c0ff */
[----:B------:R-:W-:Y:S01]  /*8ad0*/  VIADD R15, R13, 0xfffffff0 ;  /* 0xfffffff00d0f7836 */ /* 0x000fe20000000000 */
[----:B------:R-:W-:Y:S01]  /*8ae0*/  STS [R13+0x200], R38 ;  /* 0x000200260d007388 */ /* 0x000fe20000000800 */
[----:B------:R-:W-:Y:S01]  /*8af0*/  F2FP.F16.F32.PACK_AB R64, R65, R64 ;  /* 0x000000404140723e */ /* 0x000fe200000000ff */
[----:B------:R-:W-:Y:S01]  /*8b00*/  BSSY B0, `(.L_x_247) ;  /* 0x0000063000007945 */ /* 0x000fe20003800000 */
[----:B------:R-:W-:Y:S01]  /*8b10*/  SEL R18, R17, 0xffffffe0, !P2 ;  /* 0xffffffe011127807 */ /* 0x000fe20005000000 */
[----:B------:R-:W2:Y:S01]  /*8b20*/  S2R R28, SR_CTAID.Y ;  /* 0x00000000001c7919 */ /* 0x000ea20000002600 */
[----:B------:R-:W-:Y:S01]  /*8b30*/  F2FP.F16.F32.PACK_AB R66, R67, R66 ;  /* 0x000000424342723e */ /* 0x000fe200000000ff */
[----:B------:R-:W3:Y:S01]  /*8b40*/  @P4 MUFU.LG2 R4, R4 ;  /* 0x0000000400044308 */ /* 0x000ee20000000c00 */
[----:B------:R-:W4:Y:S01]  /*8b50*/  @!P0 LDC R6, c[0x0][0x2c4] ;  /* 0x0000b100ff068b82 */ /* 0x000f220000000800 */
[----:B------:R-:W-:Y:S01]  /*8b60*/  IMAD.IADD R29, R13, 0x1, R18 ;  /* 0x000000010d1d7824 */ /* 0x000fe200078e0212 */
[----:B------:R-:W-:Y:S01]  /*8b70*/  F2FP.F16.F32.PACK_AB R68, R69, R68 ;  /* 0x000000444544723e */ /* 0x000fe200000000ff */
[----:B------:R-:W-:Y:S01]  /*8b80*/  @P3 VIADD R15, R13, 0x10 ;  /* 0x000000100d0f3836 */ /* 0x000fe20000000000 */
[----:B------:R-:W-:Y:S01]  /*8b90*/  F2FP.F16.F32.PACK_AB R70, R71, R70 ;  /* 0x000000464746723e */ /* 0x000fe200000000ff */
[----:B------:R-:W5:Y:S01]  /*8ba0*/  S2R R33, SR_CTAID.X ;  /* 0x0000000000217919 */ /* 0x000f620000002500 */
[----:B------:R-:W-:Y:S01]  /*8bb0*/  F2FP.F16.F32.PACK_AB R72, R73, R72 ;  /* 0x000000484948723e */ /* 0x000fe200000000ff */
[----:B------:R-:W-:Y:S01]  /*8bc0*/  IMAD.IADD R17, R18, 0x1, R15 ;  /* 0x0000000112117824 */ /* 0x000fe200078e020f */
[----:B------:R-:W-:Y:S01]  /*8bd0*/  F2FP.F16.F32.PACK_AB R74, R75, R74 ;  /* 0x0000004a4b4a723e */ /* 0x000fe200000000ff */
[----:B------:R-:W-:Y:S01]  /*8be0*/  STS [R15], R40 ;  /* 0x000000280f007388 */ /* 0x000fe20000000800 */
[----:B------:R-:W-:Y:S01]  /*8bf0*/  F2FP.F16.F32.PACK_AB R76, R77, R76 ;  /* 0x0000004c4d4c723e */ /* 0x000fe200000000ff */
[----:B------:R-:W3:Y:S01]  /*8c00*/  @!P0 LDC R31, c[0x0][0x270] ;  /* 0x00009c00ff1f8b82 */ /* 0x000ee20000000800 */
[----:B------:R-:W-:Y:S01]  /*8c10*/  F2FP.F16.F32.PACK_AB R78, R79, R78 ;  /* 0x0000004e4f4e723e */ /* 0x000fe200000000ff */
[----:B------:R-:W-:Y:S01]  /*8c20*/  STS [R15+0x200], R42 ;  /* 0x0002002a0f007388 */ /* 0x000fe20000000800 */
[----:B------:R-:W-:Y:S01]  /*8c30*/  F2FP.F16.F32.PACK_AB R80, R81, R80 ;  /* 0x000000505150723e */ /* 0x000fe200000000ff */
[----:B------:R-:W-:Y:S01]  /*8c40*/  @P0 IMAD.MOV.U32 R35, RZ, RZ, 0x1 ;  /* 0x00000001ff230424 */ /* 0x000fe200078e00ff */
[----:B------:R-:W-:Y:S01]  /*8c50*/  F2FP.F16.F32.PACK_AB R82, R83, R82 ;  /* 0x000000525352723e */ /* 0x000fe200000000ff */
[----:B------:R-:W-:Y:S01]  /*8c60*/  STS [R29], R44 ;  /* 0x0000002c1d007388 */ /* 0x000fe20000000800 */
[----:B------:R-:W-:Y:S01]  /*8c70*/  PLOP3.LUT P2, PT, PT, PT, PT, 0x8, 0x0 ;  /* 0x000000000000781c */ /* 0x000fe20003f4e170 */
[----:B------:R-:W5:Y:S01]  /*8c80*/  @P0 LDC R32, c[0x0][0x2c0] ;  /* 0x0000b000ff200b82 */ /* 0x000f620000000800 */
[----:B------:R-:W-:Y:S01]  /*8c90*/  @!P0 PLOP3.LUT P2, PT, P1, PT, PT, 0x80, 0x0 ;  /* 0x000000000000881c */ /* 0x000fe20000f4f070 */
[----:B------:R-:W-:Y:S01]  /*8ca0*/  STS [R29+0x200], R46 ;  /* 0x0002002e1d007388 */ /* 0x000fe20000000800 */
[----:B------:R-:W-:Y:S01]  /*8cb0*/  LOP3.LUT R12, R12, 0xffffffe0, RZ, 0xc0, !PT ;  /* 0xffffffe00c0c7812 */ /* 0x000fe200078ec0ff */
[----:B-1----:R-:W-:-:S02]  /*8cc0*/  @P5 FMUL.FTZ R5, R5, 0.69314718246459960938 ;  /* 0x3f31721805055820 */ /* 0x002fc40000410000 */
[----:B------:R-:W-:Y:S02]  /*8cd0*/  STS [R17], R48 ;  /* 0x0000003011007388 */ /* 0x000fe40000000800 */
[----:B------:R-:W1:Y:S01]  /*8ce0*/  @P0 LDC.64 R18, c[0x0][0x2c0] ;  /* 0x0000b000ff120b82 */ /* 0x000e620000000a00 */
[----:B------:R-:W-:Y:S01]  /*8cf0*/  IMAD.IADD R12, R3, 0x1, -R12 ;  /* 0x00000001030c7824 */ /* 0x000fe200078e0a0c */
[----:B------:R-:W-:Y:S04]  /*8d00*/  STS [R17+0x200], R50 ;  /* 0x0002003211007388 */ /* 0x000fe80000000800 */
[----:B------:R-:W-:Y:S02]  /*8d10*/  STS [R13+0x1000], R52 ;  /* 0x001000340d007388 */ /* 0x000fe40000000800 */
[----:B----4-:R-:W3:Y:S01]  /*8d20*/  @P2 LDC R6, c[0x0][0x2e4] ;  /* 0x0000b900ff062b82 */ /* 0x010ee20000000800 */
[----:B------:R-:W-:Y:S01]  /*8d30*/  LOP3.LUT P2, RZ, R12, 0x3, RZ, 0xc0, !PT ;  /* 0x000000030cff7812 */ /* 0x000fe2000784c0ff */
[----:B------:R-:W-:Y:S01]  /*8d40*/  STS [R13+0x1200], R54 ;  /* 0x001200360d007388 */ /* 0x000fe20000000800 */
[----:B------:R-:W-:-:S03]  /*8d50*/  IMAD.MOV.U32 R12, RZ, RZ, 0x7f800000 ;  /* 0x7f800000ff0c7424 */ /* 0x000fc600078e00ff */
[----:B------:R-:W-:Y:S01]  /*8d60*/  STS [R15+0x1000], R56 ;  /* 0x001000380f007388 */ /* 0x000fe20000000800 */
[----:B------:R-:W-:-:S03]  /*8d70*/  @!P0 IMAD.MOV.U32 R32, RZ, RZ, 0x1 ;  /* 0x00000001ff208424 */ /* 0x000fc600078e00ff */
[----:B------:R-:W-:Y:S04]  /*8d80*/  STS [R15+0x1200], R58 ;  /* 0x0012003a0f007388 */ /* 0x000fe80000000800 */
[----:B------:R-:W-:Y:S01]  /*8d90*/  STS [R29+0x1000], R60 ;  /* 0x0010003c1d007388 */ /* 0x000fe20000000800 */
[----:B-1----:R-:W-:-:S03]  /*8da0*/  @P0 IMAD R19, R19, R18, RZ ;  /* 0x0000001213130224 */ /* 0x002fc600078e02ff */
[----:B------:R-:W-:Y:S04]  /*8db0*/  STS [R29+0x1200], R62 ;  /* 0x0012003e1d007388 */ /* 0x000fe80000000800 */
[----:B------:R-:W-:Y:S01]  /*8dc0*/  STS [R17+0x1000], R64 ;  /* 0x0010004011007388 */ /* 0x000fe20000000800 */
[----:B---3--:R-:W-:-:S03]  /*8dd0*/  @!P0 IMAD R35, R6, R31, RZ ;  /* 0x0000001f06238224 */ /* 0x008fc600078e02ff */
[----:B------:R-:W-:Y:S01]  /*8de0*/  STS [R17+0x1200], R66 ;  /* 0x0012004211007388 */ /* 0x000fe20000000800 */
[----:B------:R-:W-:Y:S02]  /*8df0*/  @!P0 IMAD.MOV.U32 R19, RZ, RZ, R6 ;  /* 0x000000ffff138224 */ /* 0x000fe400078e0006 */
[----:B--2---:R-:W-:Y:S01]  /*8e00*/  IMAD R28, R28, R35, RZ ;  /* 0x000000231c1c7224 */ /* 0x004fe200078e02ff */
[----:B------:R-:W-:Y:S01]  /*8e10*/  STS [R13+0x2000], R68 ;  /* 0x002000440d007388 */ /* 0x000fe20000000800 */
[----:B------:R-:W-:-:S03]  /*8e20*/  IMAD.MOV.U32 R6, RZ, RZ, 0x7f800000 ;  /* 0x7f800000ff067424 */ /* 0x000fc600078e00ff */
[----:B------:R1:W-:Y:S01]  /*8e30*/  STS [R13+0x2200], R70 ;  /* 0x002200460d007388 */ /* 0x0003e20000000800 */
[----:B------:R-:W-:-:S03]  /*8e40*/  SEL R28, R28, RZ, !P6 ;  /* 0x000000ff1c1c7207 */ /* 0x000fc60007000000 */
[----:B------:R-:W-:Y:S04]  /*8e50*/  STS [R15+0x2000], R72 ;  /* 0x002000480f007388 */ /* 0x000fe80000000800 */
[----:B------:R2:W-:Y:S04]  /*8e60*/  STS [R15+0x2200], R74 ;  /* 0x0022004a0f007388 */ /* 0x0005e80000000800 */
[----:B------:R-:W-:Y:S04]  /*8e70*/  STS [R29+0x2000], R76 ;  /* 0x0020004c1d007388 */ /* 0x000fe80000000800 */
[----:B------:R3:W-:Y:S04]  /*8e80*/  STS [R29+0x2200], R78 ;  /* 0x0022004e1d007388 */ /* 0x0007e80000000800 */
[----:B------:R-:W-:Y:S04]  /*8e90*/  STS [R17+0x2000], R80 ;  /* 0x0020005011007388 */ /* 0x000fe80000000800 */
[----:B------:R5:W-:Y:S01]  /*8ea0*/  STS [R17+0x2200], R82 ;  /* 0x0022005211007388 */ /* 0x000be20000000800 */
[----:B-1----:R-:W1:Y:S08]  /*8eb0*/  @P4 LDC R13, c[0x0][0x2e8] ;  /* 0x0000ba00ff0d4b82 */ /* 0x002e700000000800 */
[----:B------:R-:W-:Y:S08]  /*8ec0*/  BAR.SYNC.DEFER_BLOCKING 0x0 ;  /* 0x0000000000007b1d */ /* 0x000ff00000010000 */
[----:B--2---:R-:W2:Y:S01]  /*8ed0*/  @P5 LDC R15, c[0x0][0x2e8] ;  /* 0x0000ba00ff0f5b82 */ /* 0x004ea20000000800 */
[----:B------:R-:W4:Y:S01]  /*8ee0*/  S2R R30, SR_CTAID.Z ;  /* 0x00000000001e7919 */ /* 0x000f220000002700 */
[----:B---3--:R-:W-:-:S04]  /*8ef0*/  SHF.R.S32.HI R29, RZ, 0x1f, R14 ;  /* 0x0000001fff1d7819 */ /* 0x008fc8000001140e */
[----:B------:R-:W-:Y:S01]  /*8f00*/  LEA.HI R29, R29, R14, RZ, 0x2 ;  /* 0x0000000e1d1d7211 */ /* 0x000fe200078f10ff */
[----:B-----5:R-:W-:-:S03]  /*8f10*/  IMAD R17, R33, R32, RZ ;  /* 0x0000002021117224 */ /* 0x020fc600078e02ff */
[----:B------:R-:W-:Y:S01]  /*8f20*/  LOP3.LUT R29, R29, 0xffffffc, RZ, 0xc0, !PT ;  /* 0x0ffffffc1d1d7812 */ /* 0x000fe200078ec0ff */
[----:B------:R3:W3:Y:S01]  /*8f30*/  LDS.128 R24, [R129+0x800] ;  /* 0x0008000081187984 */ /* 0x0006e20000000c00 */
[----:B------:R-:W-:-:S03]  /*8f40*/  IMAD.SHL.U32 R17, R17, 0x40, RZ ;  /* 0x0000004011117824 */ /* 0x000fc600078e00ff */
[----:B------:R-:W-:Y:S01]  /*8f50*/  IMAD.IADD R14, R14, 0x1, -R29 ;  /* 0x000000010e0e7824 */ /* 0x000fe200078e0a1d */
[----:B------:R1:W3:Y:S01]  /*8f60*/  LDS.128 R20, [R129+0x1800] ;  /* 0x0018000081147984 */ /* 0x0002e20000000c00 */
[----:B------:R-:W-:Y:S01]  /*8f70*/  @P4 FMUL.FTZ R29, R4, 0.69314718246459960938 ;  /* 0x3f317218041d4820 */ /* 0x000fe20000410000 */
[----:B------:R-:W-:Y:S01]  /*8f80*/  SHF.R.S32.HI R3, RZ, 0x1f, R17 ;  /* 0x0000001fff037819 */ /* 0x000fe20000011411 */
[----:B------:R-:W-:Y:S02]  /*8f90*/  IMAD R133, R14, 0x10, R133 ;  /* 0x000000100e857824 */ /* 0x000fe400078e0285 */
[----:B--2---:R-:W-:Y:S01]  /*8fa0*/  @P5 FFMA.FTZ R6, R2, R15, R5 ;  /* 0x0000000f02065223 */ /* 0x004fe20000010005 */
[----:B-1----:R-:W-:Y:S01]  /*8fb0*/  @P4 FFMA.FTZ R12, R0, R13, R29 ;  /* 0x0000000d000c4223 */ /* 0x002fe2000001001d */
[----:B----4-:R-:W-:-:S05]  /*8fc0*/  IMAD R19, R30, R19, R28 ;  /* 0x000000131e137224 */ /* 0x010fca00078e021c */
[--C-:B------:R-:W-:Y:S02]  /*8fd0*/  IADD3 R8, P1, P0, R17, R8, R19.reuse ;  /* 0x0000000811087210 */ /* 0x100fe4000783e013 */
[----:B------:R-:W-:-:S04]  /*8fe0*/  SHF.R.S32.HI R19, RZ, 0x1f, R19 ;  /* 0x0000001fff137819 */ /* 0x000fc80000011413 */
[----:B------:R-:W-:Y:S01]  /*8ff0*/  IADD3.X R19, R3, R9, R19, P1, P0 ;  /* 0x0000000903137210 */ /* 0x000fe20000fe0413 */
[----:B---3--:R-:W-:Y:S06]  /*9000*/  @P2 BRA `(.L_x_248) ;  /* 0x0000000000482947 */ /* 0x008fec0003800000 */
        /* <DEDUP_REMOVED lines=18> */
.L_x_248:
[----:B------:R-:W-:Y:S05]  /*9130*/  BSYNC B0 ;  /* 0x0000000000007941 */ /* 0x000fea0003800000 */
.L_x_247:
[----:B-1----:R-:W-:Y:S01]  /*9140*/  SHF.R.S32.HI R2, RZ, 0x1f, R30 ;  /* 0x0000001fff027819 */ /* 0x002fe2000001141e */
[----:B------:R-:W-:Y:S01]  /*9150*/  ULDC.64 UR4, c[0x0][0x2a0] ;  /* 0x0000a80000047ab9 */ /* 0x000fe20000000a00 */
[----:B------:R-:W-:Y:S01]  /*9160*/  SHF.R.S32.HI R0, RZ, 0x1f, R138 ;  /* 0x0000001fff007819 */ /* 0x000fe2000001148a */
[----:B------:R-:W-:Y:S01]  /*9170*/  IMAD R132, R33, -0x40, R132 ;  /* 0xffffffc021847824 */ /* 0x000fe200078e0284 */
[----:B------:R-:W-:Y:S01]  /*9180*/  IADD3 R16, P0, R138, R16, RZ ;  /* 0x000000108a107210 */ /* 0x000fe20007f1e0ff */
[----:B------:R-:W-:Y:S01]  /*9190*/  IMAD R5, R2, UR4, RZ ;  /* 0x0000000402057c24 */ /* 0x000fe2000f8e02ff */
[----:B------:R-:W-:Y:S01]  /*91a0*/  LEA.HI.SX32 R3, R10, 0x20, 0x1e ;  /* 0x000000200a037811 */ /* 0x000fe200078ff2ff */
[----:B------:R1:W2:Y:S01]  /*91b0*/  LDS.128 R12, [R129] ;  /* 0x00000000810c7984 */ /* 0x0002a20000000c00 */
[----:B------:R-:W-:Y:S01]  /*91c0*/  BSSY B0, `(.L_x_249) ;  /* 0x000001a000007945 */ /* 0x000fe20003800000 */
[----:B------:R-:W-:Y:S01]  /*91d0*/  IMAD.X R17, R0, 0x1, R7, P0 ;  /* 0x0000000100117824 */ /* 0x000fe200000e0607 */
[-C--:B------:R-:W-:Y:S01]  /*91e0*/  ISETP.GE.AND P0, PT, R11, R132.reuse, PT ;  /* 0x000000840b00720c */ /* 0x080fe20003f06270 */
[C---:B------:R-:W-:Y:S01]  /*91f0*/  IMAD R0, R30.reuse, UR5, R5 ;  /* 0x000000051e007c24 */ /* 0x040fe2000f8e0205 */
[----:B------:R1:W3:Y:S01]  /*9200*/  LDS.128 R8, [R129+0x1000] ;  /* 0x0010000081087984 */ /* 0x0002e20000000c00 */
[----:B------:R-:W-:Y:S01]  /*9210*/  IMAD.WIDE.U32 R16, R30, UR4, R16 ;  /* 0x000000041e107c25 */ /* 0x000fe2000f8e0010 */
[----:B------:R-:W-:-:S02]  /*9220*/  ISETP.GE.AND P1, PT, R3, R132, PT ;  /* 0x000000840300720c */ /* 0x000fc40003f26270 */
[----:B------:R1:W4:Y:S01]  /*9230*/  LDS.128 R4, [R129+0x2000] ;  /* 0x0020000081047984 */ /* 0x0003220000000c00 */
[----:B------:R-:W-:-:S06]  /*9240*/  IMAD.IADD R19, R17, 0x1, R0 ;  /* 0x0000000111137824 */ /* 0x000fcc00078e0200 */
        /* <DEDUP_REMOVED lines=14> */
[----:B--2---:R2:W-:Y:S04]  /*9330*/  @!P4 STG.E.128 desc[UR8][R2.64], R12 ;  /* 0x0000000c0200c986 */ /* 0x0045e8000c101d08 */
[----:B---3--:R2:W-:Y:S04]  /*9340*/  @!P3 STG.E.128 desc[UR8][R2.64+0x40], R8 ;  /* 0x000040080200b986 */ /* 0x0085e8000c101d08 */
[----:B----4-:R2:W-:Y:S02]  /*9350*/  @!P2 STG.E.128 desc[UR8][R2.64+0x80], R4 ;  /* 0x000080040200a986 */ /* 0x0105e4000c101d08 */
.L_x_250:
[----:B------:R-:W-:Y:S05]  /*9360*/  BSYNC B0 ;  /* 0x0000000000007941 */ /* 0x000fea0003800000 */
.L_x_249:
[----:B--2-4-:R2:W4:Y:S01]  /*9370*/  LDS.128 R4, [R129+0x2800] ;  /* 0x0028000081047984 */ /* 0x0145220000000c00 */
[----:B------:R-:W-:Y:S05]  /*9380*/  @P1 EXIT ;  /* 0x000000000000194d */ /* 0x000fea0003800000 */
[----:B------:R-:W-:Y:S01]  /*9390*/  IADD3 R0, P0, R140, 0x20, RZ ;  /* 0x000000208c007810 */ /* 0x000fe20007f1e0ff */
[----:B------:R-:W-:Y:S01]  /*93a0*/  ULDC.64 UR4, c[0x0][0x298] ;  /* 0x0000a60000047ab9 */ /* 0x000fe20000000a00 */
[----:B---3--:R-:W-:Y:S01]  /*93b0*/  MOV R9, R19 ;  /* 0x0000001300097202 */ /* 0x008fe20000000f00 */
        /* <DEDUP_REMOVED lines=18> */
.L_x_218:
[----:B------:R-:W1:Y:S01]  /*94e0*/  LDC.U8 R0, c[0x0][0x3d9] ;  /* 0x0000f640ff007b82 */ /* 0x000e620000000000 */
[----:B------:R-:W-:Y:S01]  /*94f0*/  ISETP.NE.AND P3, PT, R128, -0x1, PT ;  /* 0xffffffff8000780c */ /* 0x000fe20003f65270 */
[----:B------:R-:W-:Y:S01]  /*9500*/  IMAD.IADD R132, R132, 0x1, -R87 ;  /* 0x0000000184847824 */ /* 0x000fe200078e0a57 */
[----:B------:R-:W-:Y:S01]  /*9510*/  SHF.R.S32.HI R9, RZ, 0x1f, R80 ;  /* 0x0000001fff097819 */ /* 0x000fe20000011450 */
[----:B------:R-:W-:Y:S01]  /*9520*/  ULDC.64 UR4, c[0x0][0x2a0] ;  /* 0x0000a80000047ab9 */ /* 0x000fe20000000a00 */
[----:B------:R-:W-:Y:S02]  /*9530*/  BSSY B0, `(.L_x_251) ;  /* 0x000004b000007945 */ /* 0x000fe40003800000 */
[----:B------:R-:W-:Y:S01]  /*9540*/  LEA.HI R9, R9, R80, RZ, 0x2 ;  /* 0x0000005009097211 */ /* 0x000fe200078f10ff */
[----:B------:R-:W2:Y:S03]  /*9550*/  LDC.U8 R6, c[0x0][0x3d8] ;  /* 0x0000f600ff067b82 */ /* 0x000ea60000000000 */
[----:B------:R-:W-:-:S02]  /*9560*/  SHF.R.S32.HI R14, RZ, 0x2, R9 ;  /* 0x00000002ff0e7819 */ /* 0x000fc40000011409 */
[----:B------:R-:W-:Y:S02]  /*9570*/  LOP3.LUT R9, R9, 0xfffffffc, RZ, 0xc0, !PT ;  /* 0xfffffffc09097812 */ /* 0x000fe400078ec0ff */
[----:B------:R-:W-:Y:S01]  /*9580*/  @!P3 SHF.R.S32.HI R13, RZ, 0x1f, R11 ;  /* 0x0000001fff0db819 */ /* 0x000fe2000001140b */
[----:B------:R-:W3:Y:S01]  /*9590*/  @!P3 LDC.64 R2, c[0x0][0x290] ;  /* 0x0000a400ff02bb82 */ /* 0x000ee20000000a00 */
[----:B------:R-:W-:Y:S01]  /*95a0*/  ISETP.GE.AND P4, PT, R14, R132, PT ;  /* 0x000000840e00720c */ /* 0x000fe20003f86270 */
[----:B------:R-:W-:Y:S01]  /*95b0*/  IMAD.IADD R9, R80, 0x1, -R9 ;  /* 0x0000000150097824 */ /* 0x000fe200078e0a09 */
[----:B------:R-:W-:-:S04]  /*95c0*/  SHF.R.S32.HI R15, RZ, 0x1f, R14 ;  /* 0x0000001fff0f7819 */ /* 0x000fc8000001140e */
[----:B------:R-:W-:Y:S01]  /*95d0*/  ISETP.NE.AND P5, PT, R9, RZ, PT ;  /* 0x000000ff0900720c */ /* 0x000fe20003fa5270 */
[----:B------:R-:W4:Y:S01]  /*95e0*/  @P3 LDC.64 R4, c[0x0][0x298] ;  /* 0x0000a600ff043b82 */ /* 0x000f220000000a00 */
[----:B-1----:R-:W-:Y:S01]  /*95f0*/  ISETP.NE.AND P1, PT, R0, RZ, PT ;  /* 0x000000ff0000720c */ /* 0x002fe20003f25270 */
[----:B------:R-:W-:Y:S01]  /*9600*/  IMAD.WIDE R18, R141, 0x40, R14 ;  /* 0x000000408d127825 */ /* 0x000fe200078e020e */
[----:B------:R-:W-:Y:S02]  /*9610*/  SHF.L.U32 R9, R9, 0x3, RZ ;  /* 0x0000000309097819 */ /* 0x000fe400000006ff */
[----:B------:R-:W-:Y:S02]  /*9620*/  ISETP.GE.OR P6, PT, R14, R132, P5 ;  /* 0x000000840e00720c */ /* 0x000fe40002fc6670 */
[C---:B--2---:R-:W-:Y:S02]  /*9630*/  ISETP.NE.AND P0, PT, R6.reuse, RZ, !P1 ;  /* 0x000000ff0600720c */ /* 0x044fe40004f05270 */
[----:B------:R-:W-:-:S05]  /*9640*/  ISETP.NE.AND P2, PT, R6, RZ, PT ;  /* 0x000000ff0600720c */ /* 0x000fca0003f45270 */
[----:B------:R-:W1:Y:S01]  /*9650*/  @!P1 LDC R7, c[0x0][0x2c4] ;  /* 0x0000b100ff079b82 */ /* 0x000e620000000800 */
[----:B------:R-:W-:Y:S01]  /*9660*/  ISETP.NE.OR P2, PT, R0, RZ, !P2 ;  /* 0x000000ff0000720c */ /* 0x000fe20005745670 */
[-C--:B---3--:R-:W-:Y:S02]  /*9670*/  @!P3 IMAD R8, R13, R2.reuse, RZ ;  /* 0x000000020d08b224 */ /* 0x088fe400078e02ff */
[----:B------:R-:W-:-:S04]  /*9680*/  @!P3 IMAD.WIDE.U32 R12, R11, R2, RZ ;  /* 0x000000020b0cb225 */ /* 0x000fc800078e00ff */
[----:B------:R-:W2:Y:S01]  /*9690*/  @!P1 LDC R0, c[0x0][0x270] ;  /* 0x00009c00ff009b82 */ /* 0x000ea20000000800 */
[----:B------:R-:W-:Y:S02]  /*96a0*/  @!P3 IMAD R8, R11, R3, R8 ;  /* 0x000000030b08b224 */ /* 0x000fe400078e0208 */
[----:B----4-:R-:W-:Y:S01]  /*96b0*/  @P3 IMAD.WIDE.U32 R16, R128, R4, RZ ;  /* 0x0000000480103225 */ /* 0x010fe200078e00ff */
[----:B------:R-:W-:-:S03]  /*96c0*/  @P1 MOV R4, 0x1 ;  /* 0x0000000100041802 */ /* 0x000fc60000000f00 */
[----:B------:R-:W-:Y:S01]  /*96d0*/  @P3 IMAD R5, R128, R5, R17 ;  /* 0x0000000580053224 */ /* 0x000fe200078e0211 */
[----:B------:R-:W3:Y:S01]  /*96e0*/  @P1 LDC.64 R2, c[0x0][0x2c0] ;  /* 0x0000b000ff021b82 */ /* 0x000ee20000000a00 */
[----:B------:R-:W-:Y:S02]  /*96f0*/  @!P3 IMAD.IADD R5, R13, 0x1, R8 ;  /* 0x000000010d05b824 */ /* 0x000fe400078e0208 */
[----:B------:R-:W-:Y:S02]  /*9700*/  @!P3 IMAD.MOV.U32 R16, RZ, RZ, R12 ;  /* 0x000000ffff10b224 */ /* 0x000fe400078e000c */
[----:B------:R-:W-:-:S03]  /*9710*/  VIADD R13, R14, 0x20 ;  /* 0x000000200e0d7836 */ /* 0x000fc60000000000 */
[----:B-1----:R-:W2:Y:S01]  /*9720*/  @P0 LDC R7, c[0x0][0x2e4] ;  /* 0x0000b900ff070b82 */ /* 0x002ea20000000800 */
[----:B------:R-:W-:Y:S02]  /*9730*/  ISETP.NE.OR P0, PT, R128, -0x1, P2 ;  /* 0xffffffff8000780c */ /* 0x000fe40001705670 */
[----:B------:R-:W-:Y:S02]  /*9740*/  IADD3 R16, P3, R9, R16, RZ ;  /* 0x0000001009107210 */ /* 0x000fe40007f7e0ff */
[----:B------:R-:W-:Y:S02]  /*9750*/  ISETP.GE.OR P5, PT, R13, R132, P5 ;  /* 0x000000840d00720c */ /* 0x000fe40002fa6670 */
[----:B------:R-:W-:Y:S01]  /*9760*/  LEA.HI.X.SX32 R17, R9, R5, 0x1, P3 ;  /* 0x0000000509117211 */ /* 0x000fe200018f0eff */
[----:B------:R-:W1:Y:S08]  /*9770*/  @!P2 LDC R6, c[0x0][0x2c4] ;  /* 0x0000b100ff06ab82 */ /* 0x000e700000000800 */
[----:B------:R-:W4:Y:S01]  /*9780*/  @P1 LDC R8, c[0x0][0x2c0] ;  /* 0x0000b000ff081b82 */ /* 0x000f220000000800 */
[----:B---3--:R-:W-:-:S02]  /*9790*/  @P1 IMAD R2, R3, R2, RZ ;  /* 0x0000000203021224 */ /* 0x008fc400078e02ff */
[----:B--2---:R-:W-:Y:S01]  /*97a0*/  @!P1 IMAD R4, R7, R0, RZ ;  /* 0x0000000007049224 */ /* 0x004fe200078e02ff */
[----:B------:R-:W-:Y:S01]  /*97b0*/  SHF.R.S32.HI R0, RZ, 0x1f, R25 ;  /* 0x0000001fff007819 */ /* 0x000fe20000011419 */
[----:B------:R-:W-:Y:S02]  /*97c0*/  @!P1 IMAD.MOV.U32 R2, RZ, RZ, R7 ;  /* 0x000000ffff029224 */ /* 0x000fe400078e0007 */
[C---:B------:R-:W-:Y:S02]  /*97d0*/  IMAD R4, R11.reuse, R4, RZ ;  /* 0x000000040b047224 */ /* 0x040fe400078e02ff */
[----:B------:R-:W-:Y:S02]  /*97e0*/  IMAD R0, R0, UR4, RZ ;  /* 0x0000000400007c24 */ /* 0x000fe4000f8e02ff */
[----:B-1----:R-:W-:Y:S01]  /*97f0*/  @!P0 IMAD R128, R11, R6, RZ ;  /* 0x000000060b808224 */ /* 0x002fe200078e02ff */
[----:B------:R-:W-:Y:S01]  /*9800*/  SEL R3, R4, RZ, P2 ;  /* 0x000000ff04037207 */ /* 0x000fe20001000000 */
[C---:B------:R-:W-:Y:S01]  /*9810*/  IMAD R0, R25.reuse, UR5, R0 ;  /* 0x0000000519007c24 */ /* 0x040fe2000f8e0200 */
[----:B------:R-:W-:Y:S01]  /*9820*/  CS2R R10, SRZ ;  /* 0x00000000000a7805 */ /* 0x000fe2000001ff00 */
[----:B------:R-:W-:Y:S01]  /*9830*/  IMAD.WIDE.U32 R4, R25, UR4, R16 ;  /* 0x0000000419047c25 */ /* 0x000fe2000f8e0010 */
[----:B------:R-:W-:-:S02]  /*9840*/  ISETP.GE.AND P0, PT, R13, R132, PT ;  /* 0x000000840d00720c */ /* 0x000fc40003f06270 */
[--C-:B------:R-:W-:Y:S01]  /*9850*/  @!P2 SHF.R.S32.HI R11, RZ, 0x1f, R128.reuse ;  /* 0x0000001fff0ba819 */ /* 0x100fe20000011480 */
[----:B------:R-:W-:Y:S01]  /*9860*/  IMAD R25, R25, R2, R3 ;  /* 0x0000000219197224 */ /* 0x000fe200078e0203 */
[----:B------:R-:W-:Y:S01]  /*9870*/  @!P1 MOV R8, 0x1 ;  /* 0x0000000100089802 */ /* 0x000fe20000000f00 */
[----:B------:R-:W-:Y:S01]  /*9880*/  @!P2 IMAD.MOV.U32 R10, RZ, RZ, R128 ;  /* 0x000000ffff0aa224 */ /* 0x000fe200078e0080 */
[----:B------:R-:W-:Y:S01]  /*9890*/  IADD3 R17, R0, R5, RZ ;  /* 0x0000000500117210 */ /* 0x000fe20007ffe0ff */
[----:B------:R-:W-:Y:S02]  /*98a0*/  VIADD R3, R9, 0x20 ;  /* 0x0000002009037836 */ /* 0x000fe40000000000 */
[----:B----4-:R-:W-:Y:S02]  /*98b0*/  IMAD R7, R87, R8, RZ ;  /* 0x0000000857077224 */ /* 0x010fe400078e02ff */
[----:B------:R-:W-:Y:S01]  /*98c0*/  VIADD R2, R9, 0x40 ;  /* 0x0000004009027836 */ /* 0x000fe20000000000 */
[----:B------:R-:W-:Y:S06]  /*98d0*/  @P4 BRA `(.L_x_252) ;  /* 0x0000000000404947 */ /* 0x000fec0003800000 */
        /* <DEDUP_REMOVED lines=16> */
.L_x_252:
[----:B------:R-:W-:Y:S05]  /*99e0*/  BSYNC B0 ;  /* 0x0000000000007941 */ /* 0x000fea0003800000 */
.L_x_251:
[----:B------:R-:W-:Y:S01]  /*99f0*/  BSSY B0, `(.L_x_253) ;  /* 0x0000017000007945 */ /* 0x000fe20003800000 */
[----:B------:R-:W-:Y:S02]  /*9a00*/  IADD3 R0, P4, P3, R7, R10, R25 ;  /* 0x0000000a07007210 */ /* 0x000fe40007b9e019 */
[----:B------:R-:W-:Y:S02]  /*9a10*/  SHF.R.S32.HI R7, RZ, 0x1f, R7 ;  /* 0x0000001fff077819 */ /* 0x000fe40000011407 */
[----:B------:R-:W-:Y:S01]  /*9a20*/  SHF.R.S32.HI R25, RZ, 0x1f, R25 ;  /* 0x0000001fff197819 */ /* 0x000fe20000011419 */
[----:B------:R-:W-:Y:S05]  /*9a30*/  @P0 BRA `(.L_x_254) ;  /* 0x0000000000480947 */ /* 0x000fea0003800000 */
[----:B------:R-:W-:Y:S01]  /*9a40*/  IADD3 R5, P0, R18, 0x20, RZ ;  /* 0x0000002012057810 */ /* 0x000fe20007f1e0ff */
[----:B------:R-:W-:Y:S01]  /*9a50*/  ULDC.64 UR4, c[0x0][0x298] ;  /* 0x0000a60000047ab9 */ /* 0x000fe20000000a00 */
[----:B------:R-:W-:Y:S01]  /*9a60*/  IMAD.MOV.U32 R16, RZ, RZ, R4 ;  /* 0x000000ffff107224 */ /* 0x000fe200078e0004 */
[----:B------:R-:W-:Y:S02]  /*9a70*/  ULDC UR6, c[0x0][0x2d0] ;  /* 0x0000b40000067ab9 */ /* 0x000fe40000000800 */
[----:B------:R-:W-:Y:S01]  /*9a80*/  IMAD.X R6, RZ, RZ, R19, P0 ;  /* 0x000000ffff067224 */ /* 0x000fe200000e0613 */
        /* <DEDUP_REMOVED lines=13> */
.L_x_254:
[----:B------:R-:W-:Y:S05]  /*9b60*/  BSYNC B0 ;  /* 0x0000000000007941 */ /* 0x000fea0003800000 */
.L_x_253:
[----:B------:R-:W-:Y:S01]  /*9b70*/  BSSY B0, `(.L_x_255) ;  /* 0x000000b000007945 */ /* 0x000fe20003800000 */
[----:B------:R-:W-:-:S03]  /*9b80*/  IADD3.X R7, R7, R11, R25, P4, P3 ;  /* 0x0000000b07077210 */ /* 0x000fc600027e6419 */
[----:B------:R-:W-:Y:S05]  /*9b90*/  @P6 BRA `(.L_x_256) ;  /* 0x0000000000206947 */ /* 0x000fea0003800000 */
[----:B------:R-:W-:Y:S01]  /*9ba0*/  IMAD R2, R14, R8, RZ ;  /* 0x000000080e027224 */ /* 0x000fe200078e02ff */
[----:B------:R-:W-:-:S04]  /*9bb0*/  ULDC.64 UR4, c[0x0][0x2b0] ;  /* 0x0000ac0000047ab9 */ /* 0x000fc80000000a00 */
[----:B------:R-:W-:-:S04]  /*9bc0*/  IADD3 R3, P0, R2, R0, RZ ;  /* 0x0000000002037210 */ /* 0x000fc80007f1e0ff */
[----:B------:R-:W-:Y:S02]  /*9bd0*/  LEA.HI.X.SX32 R2, R2, R7, 0x1, P0 ;  /* 0x0000000702027211 */ /* 0x000fe400000f0eff */
[----:B--2---:R-:W-:-:S04]  /*9be0*/  LEA R4, P0, R3, UR4, 0x2 ;  /* 0x0000000403047c11 */ /* 0x004fc8000f8010ff */
[----:B------:R-:W-:Y:S01]  /*9bf0*/  LEA.HI.X R5, R3, UR5, R2, 0x2, P0 ;  /* 0x0000000503057c11 */ /* 0x000fe200080f1402 */
[----:B------:R-:W-:-:S05]  /*9c00*/  IMAD.MOV.U32 R3, RZ, RZ, 0x7f800000 ;  /* 0x7f800000ff037424 */ /* 0x000fca00078e00ff */
[----:B------:R3:W-:Y:S03]  /*9c10*/  STG.E desc[UR8][R4.64], R3 ;  /* 0x0000000304007986 */ /* 0x0007e6000c101908 */
.L_x_256:
[----:B------:R-:W-:Y:S05]  /*9c20*/  BSYNC B0 ;  /* 0x0000000000007941 */ /* 0x000fea0003800000 */
.L_x_255:
[----:B------:R-:W-:Y:S05]  /*9c30*/  @P5 EXIT ;  /* 0x000000000000594d */ /* 0x000fea0003800000 */
[----:B------:R-:W-:Y:S01]  /*9c40*/  IMAD R8, R13, R8, RZ ;  /* 0x000000080d087224 */ /* 0x000fe200078e02ff */
[----:B------:R-:W-:Y:S01]  /*9c50*/  ULDC.64 UR4, c[0x0][0x2b0] ;  /* 0x0000ac0000047ab9 */ /* 0x000fe20000000a00 */
[----:B--23--:R-:W-:-:S03]  /*9c60*/  IMAD.MOV.U32 R5, RZ, RZ, 0x7f800000 ;  /* 0x7f800000ff057424 */ /* 0x00cfc600078e00ff */
[----:B------:R-:W-:-:S04]  /*9c70*/  IADD3 R0, P0, R8, R0, RZ ;  /* 0x0000000008007210 */ /* 0x000fc80007f1e0ff */
[----:B------:R-:W-:Y:S02]  /*9c80*/  LEA.HI.X.SX32 R7, R8, R7, 0x1, P0 ;  /* 0x0000000708077211 */ /* 0x000fe400000f0eff */
[----:B------:R-:W-:-:S04]  /*9c90*/  LEA R2, P0, R0, UR4, 0x2 ;  /* 0x0000000400027c11 */ /* 0x000fc8000f8010ff */
[----:B------:R-:W-:-:S05]  /*9ca0*/  LEA.HI.X R3, R0, UR5, R7, 0x2, P0 ;  /* 0x0000000500037c11 */ /* 0x000fca00080f1407 */
[----:B------:R-:W-:Y:S01]  /*9cb0*/  STG.E desc[UR8][R2.64], R5 ;  /* 0x0000000502007986 */ /* 0x000fe2000c101908 */
[----:B------:R-:W-:Y:S05]  /*9cc0*/  EXIT ;  /* 0x000000000000794d */ /* 0x000fea0003800000 */
.L_x_257:
        /* <DEDUP_REMOVED lines=11> */
.L_x_1147:


//--------------------- .text._ZN5flash16flash_fwd_kernelI23Flash_fwd_kernel_traitsILi96ELi64ELi64ELi4ELb0ELb0EN7cutlass6half_tE19Flash_kernel_traitsILi96ELi64ELi64ELi4ES3_EELb0ELb1ELb0ELb1ELb0ELb0ELb0ELb0EEEvNS_16Flash_fwd_paramsE --------------------------
	.section	.text._ZN5flash16flash_fwd_kernelI23Flash_fwd_kernel_traitsILi96ELi64ELi64ELi4ELb0ELb0EN7cutlass6half_tE19Flash_kernel_traitsILi96ELi64ELi64ELi4ES3_EELb0ELb1ELb0ELb1ELb0ELb0ELb0ELb0EEEvNS_16Flash_fwd_paramsE,"ax",@progbits
	.align	128
        .global         _ZN5flash16flash_fwd_kernelI23Flash_fwd_kernel_traitsILi96ELi64ELi64ELi4ELb0ELb0EN7cutlass6half_tE19Flash_kernel_traitsILi96ELi64ELi64ELi4ES3_EELb0ELb1ELb0ELb1ELb0ELb0ELb0ELb0EEEvNS_16Flash_fwd_paramsE
        .type           _ZN5flash16flash_fwd_kernelI23Flash_fwd_kernel_traitsILi96ELi64ELi64ELi4ELb0ELb0EN7cutlass6half_tE19Flash_kernel_traitsILi96ELi64ELi64ELi4ES3_EELb0ELb1ELb0ELb1ELb0ELb0ELb0ELb0EEEvNS_16Flash_fwd_paramsE,@function
        .size           _ZN5flash16flash_fwd_kernelI23Flash_fwd_kernel_traitsILi96ELi64ELi64ELi4ELb0ELb0EN7cutlass6half_tE19Flash_kernel_traitsILi96ELi64ELi64ELi4ES3_EELb0ELb1ELb0ELb1ELb0ELb0ELb0ELb0EEEvNS_16Flash_fwd_paramsE,(.L_x_1148 - _ZN5flash16flash_fwd_kernelI23Flash_fwd_kernel_traitsILi96ELi64ELi64ELi4ELb0ELb0EN7cutlass6half_tE19Flash_kernel_traitsILi96ELi64ELi64ELi4ES3_EELb0ELb1ELb0ELb1ELb0ELb0ELb0ELb0EEEvNS_16Flash_fwd_paramsE)
        .other          _ZN5flash16flash_fwd_kernelI23Flash_fwd_kernel_traitsILi96ELi64ELi64ELi4ELb0ELb0EN7cutlass6half_tE19Flash_kernel_traitsILi96ELi64ELi64ELi4ES3_EELb0ELb1ELb0ELb1ELb0ELb0ELb0ELb0EEEvNS_16Flash_fwd_paramsE,@"STO_CUDA_ENTRY STV_DEFAULT"
_ZN5flash16flash_fwd_kernelI23Flash_fwd_kernel_traitsILi96ELi64ELi64ELi4ELb0ELb0EN7cutlass6half_tE19Flash_kernel_traitsILi96ELi64ELi64ELi4ES3_EELb0ELb1ELb0ELb1ELb0ELb0ELb0ELb0EEEvNS_16Flash_fwd_paramsE:
.text._ZN5flash16flash_fwd_kernelI23Flash_fwd_kernel_traitsILi96ELi64ELi64ELi4ELb0ELb0EN7cutlass6half_tE19Flash_kernel_traitsILi96ELi64ELi64ELi4ES3_EELb0ELb1ELb0ELb1ELb0ELb0ELb0ELb0EEEvNS_16Flash_fwd_paramsE:
        /* <DEDUP_REMOVED lines=16> */
[----:B------:R-:W4:Y:S08]  /*0100*/  LDC.64 R6, c[0x0][0x2f8] ;  /* 0x0000be00ff067b82 */ /* 0x000f300000000a00 */
[----:B------:R-:W1:Y:S01]  /*0110*/  @P1 LDC.64 R4, c[0x0][0x300] ;  /* 0x0000c000ff041b82 */ /* 0x000e620000000a00 */
[----:B------:R-:W2:Y:S01]  /*0120*/  @P2 LDG.E R144, desc[UR8][R144.64+0x4] ;  /* 0x0000040890902981 */ /* 0x000ea2000c1e1900 */
        /* <DEDUP_REMOVED lines=19> */
.L_x_258:
[----:B------:R-:W1:Y:S02]  /*0260*/  LDC R0, c[0x0][0x2c8] ;  /* 0x0000b200ff007b82 */ /* 0x000e640000000800 */
.L_x_259:
[----:B------:R-:W4:Y:S02]  /*0270*/  LDC.64 R2, c[0x0][0x308] ;  /* 0x0000c200ff027b82 */ /* 0x000f240000000a00 */
[----:B----4-:R-:W-:-:S04]  /*0280*/  ISETP.NE.U32.AND P1, PT, R2, RZ, PT ;  /* 0x000000ff0200720c */ /* 0x010fc80003f25070 */
[----:B------:R-:W-:-:S13]  /*0290*/  ISETP.NE.AND.EX P1, PT, R3, RZ, PT, P1 ;  /* 0x000000ff0300720c */ /* 0x000fda0003f25310 */
[----:B------:R-:W4:Y:S01]  /*02a0*/  @P1 LDC.64 R2, c[0x0][0x308] ;  /* 0x0000c200ff021b82 */ /* 0x000f220000000a00 */
[----:B------:R-:W-:-:S07]  /*02b0*/  IMAD.SHL.U32 R92, R154, 0x40, RZ ;  /* 0x000000409a5c7824 */ /* 0x000fce00078e00ff */
[----:B---3--:R-:W3:Y:S01]  /*02c0*/  @!P1 LDC R4, c[0x0][0x2cc] ;  /* 0x0000b300ff049b82 */ /* 0x008ee20000000800 */
[----:B--2---:R-:W-:Y:S01]  /*02d0*/  ISETP.GT.AND P0, PT, R144, R92, PT ;  /* 0x0000005c9000720c */ /* 0x004fe20003f04270 */
[----:B----4-:R-:W-:-:S05]  /*02e0*/  @P1 IMAD.WIDE R2, R18, 0x4, R2 ;  /* 0x0000000412021825 */ /* 0x010fca00078e0202 */
[----:B------:R2:W5:Y:S01]  /*02f0*/  @P1 LDG.E R84, desc[UR8][R2.64] ;  /* 0x0000000802541981 */ /* 0x000562000c1e1900 */
[----:B------:R-:W4:Y:S06]  /*0300*/  @!P1 LDC.64 R2, c[0x0][0x318] ;  /* 0x0000c600ff029b82 */ /* 0x000f2c0000000a00 */
[----:B--23--:R-:W-:Y:S05]  /*0310*/  @!P0 EXIT ;  /* 0x000000000000894d */ /* 0x00cfea0003800000 */
[----:B------:R-:W2:Y:S01]  /*0320*/  LDC R89, c[0x0][0x398] ;  /* 0x0000e600ff597b82 */ /* 0x000ea20000000800 */
[----:B----4-:R-:W-:Y:S01]  /*0330*/  @!P1 ISETP.NE.U32.AND P0, PT, R2, RZ, PT ;  /* 0x000000ff0200920c */ /* 0x010fe20003f05070 */
[----:B-----5:R-:W-:Y:S01]  /*0340*/  @P1 IMAD.IADD R84, R84, 0x1, -R21 ;  /* 0x0000000154541824 */ /* 0x020fe200078e0a15 */
[----:B------:R-:W-:Y:S01]  /*0350*/  IADD3 R2, -R144, 0x7f, R92 ;  /* 0x0000007f90027810 */ /* 0x000fe20007ffe15c */
[----:B------:R-:W3:Y:S01]  /*0360*/  S2R R91, SR_TID.X ;  /* 0x00000000005b7919 */ /* 0x000ee20000002100 */
[----:B------:R-:W-:-:S04]  /*0370*/  @!P1 ISETP.NE.AND.EX P0, PT, R3, RZ, PT, P0 ;  /* 0x000000ff0300920c */ /* 0x000fc80003f05300 */
        /* <DEDUP_REMOVED lines=14> */
[----:B------:R-:W-:Y:S01]  /*0460*/  SHF.R.S32.HI R13, RZ, 0x1f, R91 ;  /* 0x0000001fff0d7819 */ /* 0x000fe2000001145b */
[----:B------:R-:W-:Y:S01]  /*0470*/  IMAD.IADD R3, R144, 0x1, -R92 ;  /* 0x0000000190037824 */ /* 0x000fe200078e0a5c */
[----:B------:R-:W-:Y:S02]  /*0480*/  ISETP.NE.AND P0, PT, R24, -0x1, PT ;  /* 0xffffffff1800780c */ /* 0x000fe40003f05270 */
[----:B------:R-:W-:Y:S02]  /*0490*/  LEA.HI R141, R13, R91, RZ, 0x2 ;  /* 0x0000005b0d8d7211 */ /* 0x000fe400078f10ff */
[----:B------:R-:W-:Y:S02]  /*04a0*/  ISETP.NE.AND P4, PT, R140, -0x1, PT ;  /* 0xffffffff8c00780c */ /* 0x000fe40003f85270 */
[----:B------:R-:W-:Y:S02]  /*04b0*/  LOP3.LUT R150, R141, 0xfffffffc, RZ, 0xc0, !PT ;  /* 0xfffffffc8d967812 */ /* 0x000fe400078ec0ff */
[----:B------:R-:W-:-:S02]  /*04c0*/  SHF.R.S32.HI R14, RZ, 0x2, R141 ;  /* 0x00000002ff0e7819 */ /* 0x000fc4000001148d */
[----:B------:R-:W-:Y:S02]  /*04d0*/  IADD3 R150, -R150, R91, RZ ;  /* 0x0000005b96967210 */ /* 0x000fe40007ffe1ff */
[CC--:B------:R-:W-:Y:S01]  /*04e0*/  ISETP.GE.AND P2, PT, R14.reuse, R3.reuse, PT ;  /* 0x000000030e00720c */ /* 0x0c0fe20003f46270 */
[----:B------:R-:W-:Y:S01]  /*04f0*/  VIADD R11, R14, 0x20 ;  /* 0x000000200e0b7836 */ /* 0x000fe20000000000 */
[----:B------:R-:W2:Y:S01]  /*0500*/  @P0 LDC.64 R86, c[0x0][0x248] ;  /* 0x00009200ff560b82 */ /* 0x000ea20000000a00 */
[----:B------:R-:W-:Y:S01]  /*0510*/  IMAD.SHL.U32 R150, R150, 0x8, RZ ;  /* 0x0000000896967824 */ /* 0x000fe200078e00ff */
[----:B------:R-:W-:Y:S01]  /*0520*/  LEA.HI R141, R141, R14, RZ, 0x1 ;  /* 0x0000000e8d8d7211 */ /* 0x000fe200078f08ff */
[--C-:B------:R-:W-:Y:S01]  /*0530*/  @P0 IMAD.IADD R26, R21, 0x1, R24.reuse ;  /* 0x00000001151a0824 */ /* 0x100fe200078e0218 */
[----:B------:R-:W-:Y:S01]  /*0540*/  ISETP.GE.AND P1, PT, R11, R3, PT ;  /* 0x000000030b00720c */ /* 0x000fe20003f26270 */
[----:B------:R-:W-:Y:S01]  /*0550*/  @P0 IMAD.IADD R24, R21, 0x1, R24 ;  /* 0x0000000115180824 */ /* 0x000fe200078e0218 */
[----:B------:R-:W-:-:S02]  /*0560*/  LEA.HI R93, R13, R91, RZ, 0x5 ;  /* 0x0000005b0d5d7211 */ /* 0x000fc400078f28ff */
[-C--:B-1----:R-:W-:Y:S01]  /*0570*/  IABS R2, R10.reuse ;  /* 0x0000000a00027213 */ /* 0x082fe20000000000 */
[----:B------:R-:W1:Y:S01]  /*0580*/  @!P4 LDC.64 R16, c[0x0][0x228] ;  /* 0x00008a00ff10cb82 */ /* 0x000e620000000a00 */
[----:B------:R-:W-:Y:S02]  /*0590*/  LOP3.LUT R3, R20, R10, RZ, 0x3c, !PT ;  /* 0x0000000a14037212 */ /* 0x000fe400078e3cff */
[----:B------:R-:W3:Y:S01]  /*05a0*/  I2F.RP R4, R2 ;  /* 0x0000000200047306 */ /* 0x000ee20000209400 */
[----:B------:R-:W-:Y:S02]  /*05b0*/  LOP3.LUT R141, R141, 0x7fffffe, RZ, 0xc0, !PT ;  /* 0x07fffffe8d8d7812 */ /* 0x000fe400078ec0ff */
[----:B------:R-:W-:Y:S02]  /*05c0*/  ISETP.GE.AND P3, PT, R3, RZ, PT ;  /* 0x000000ff0300720c */ /* 0x000fe40003f66270 */
[----:B------:R-:W-:Y:S02]  /*05d0*/  SHF.R.S32.HI R90, RZ, 0x5, R93 ;  /* 0x00000005ff5a7819 */ /* 0x000fe4000001145d */
[----:B------:R-:W-:-:S02]  /*05e0*/  IADD3 R141, R14, -R141, RZ ;  /* 0x8000008d0e8d7210 */ /* 0x000fc40007ffe0ff */
[----:B------:R-:W-:Y:S01]  /*05f0*/  SHF.R.S32.HI R15, RZ, 0x1f, R14 ;  /* 0x0000001fff0f7819 */ /* 0x000fe2000001140e */
[----:B--2---:R-:W-:Y:S02]  /*0600*/  @P0 IMAD R23, R24, R87, RZ ;  /* 0x0000005718170224 */ /* 0x004fe400078e02ff */
[----:B------:R-:W-:Y:S01]  /*0610*/  IMAD R141, R90, 0x8, R141 ;  /* 0x000000085a8d7824 */ /* 0x000fe200078e028d */
[----:B---3--:R-:W2:Y:S01]  /*0620*/  MUFU.RCP R4, R4 ;  /* 0x0000000400047308 */ /* 0x008ea20000001000 */
[----:B------:R-:W-:-:S04]  /*0630*/  @P0 IMAD.WIDE.U32 R24, R24, R86, RZ ;  /* 0x0000005618180225 */ /* 0x000fc800078e00ff */
[----:B------:R-:W-:-:S04]  /*0640*/  IMAD.WIDE R154, R154, 0x40, R14 ;  /* 0x000000409a9a7825 */ /* 0x000fc800078e020e */
[----:B------:R-:W-:Y:S02]  /*0650*/  @P0 IMAD.IADD R23, R25, 0x1, R23 ;  /* 0x0000000119170824 */ /* 0x000fe400078e0217 */
[----:B--2---:R-:W-:-:S04]  /*0660*/  VIADD R4, R4, 0xffffffe ;  /* 0x0ffffffe04047836 */ /* 0x004fc80000000000 */
[----:B------:R-:W2:Y:S02]  /*0670*/  F2I.FTZ.U32.TRUNC.NTZ R5, R4 ;  /* 0x0000000400057305 */ /* 0x000ea4000021f000 */
[----:B--2---:R-:W-:Y:S02]  /*0680*/  IMAD.MOV R0, RZ, RZ, -R5 ;  /* 0x000000ffff007224 */ /* 0x004fe400078e0a05 */
[----:B------:R-:W-:Y:S02]  /*0690*/  IMAD.MOV.U32 R4, RZ, RZ, RZ ;  /* 0x000000ffff047224 */ /* 0x000fe400078e00ff */
[----:B------:R-:W-:Y:S01]  /*06a0*/  IMAD R124, R0, R2, RZ ;  /* 0x00000002007c7224 */ /* 0x000fe200078e02ff */
[----:B------:R-:W-:-:S03]  /*06b0*/  IABS R0, R20 ;  /* 0x0000001400007213 */ /* 0x000fc60000000000 */
[----:B------:R-:W-:Y:S02]  /*06c0*/  IMAD.HI.U32 R124, R5, R124, R4 ;  /* 0x0000007c057c7227 */ /* 0x000fe400078e0004 */
[----:B------:R-:W2:Y:S04]  /*06d0*/  @P0 LDC.64 R4, c[0x0][0x250] ;  /* 0x00009400ff040b82 */ /* 0x000ea80000000a00 */
[----:B------:R-:W-:-:S04]  /*06e0*/  IMAD.HI.U32 R124, R124, R0, RZ ;  /* 0x000000007c7c7227 */ /* 0x000fc800078e00ff */
[----:B------:R-:W-:-:S04]  /*06f0*/  IMAD.MOV R6, RZ, RZ, -R124 ;  /* 0x000000ffff067224 */ /* 0x000fc800078e0a7c */
[----:B------:R-:W-:Y:S01]  /*0700*/  IMAD R6, R2, R6, R0 ;  /* 0x0000000602067224 */ /* 0x000fe200078e0200 */
[----:B------:R-:W-:-:S04]  /*0710*/  LEA.HI R0, R13, R91, RZ, 0x3 ;  /* 0x0000005b0d007211 */ /* 0x000fc800078f18ff */
[----:B------:R-:W-:Y:S02]  /*0720*/  SHF.R.S32.HI R12, RZ, 0x3, R0 ;  /* 0x00000003ff0c7819 */ /* 0x000fe40000011400 */
[----:B------:R-:W-:-:S03]  /*0730*/  ISETP.GT.U32.AND P5, PT, R2, R6, PT ;  /* 0x000000060200720c */ /* 0x000fc60003fa4070 */
[----:B------:R-:W-:Y:S02]  /*0740*/  IMAD.SHL.U32 R7, R12, 0x40, RZ ;  /* 0x000000400c077824 */ /* 0x000fe400078e00ff */
[C---:B--2---:R-:W-:Y:S02]  /*0750*/  @P0 IMAD R19, R26.reuse, R5, RZ ;  /* 0x000000051a130224 */ /* 0x044fe400078e02ff */
[----:B------:R-:W-:Y:S01]  /*0760*/  @P0 IMAD.WIDE.U32 R26, R26, R4, RZ ;  /* 0x000000041a1a0225 */ /* 0x000fe200078e00ff */
[----:B------:R-:W-:-:S03]  /*0770*/  LOP3.LUT R7, R7, 0xc0, RZ, 0xc0, !PT ;  /* 0x000000c007077812 */ /* 0x000fc600078ec0ff */
[----:B------:R-:W-:Y:S01]  /*0780*/  @P0 IMAD.MOV.U32 R22, RZ, RZ, R26 ;  /* 0x000000ffff160224 */ /* 0x000fe200078e001a */
[----:B------:R-:W-:Y:S01]  /*0790*/  LOP3.LUT R8, R7, 0x18, R150, 0xf8, !PT ;  /* 0x0000001807087812 */ /* 0x000fe200078ef896 */
[----:B------:R-:W-:Y:S01]  /*07a0*/  @!P5 IMAD.IADD R6, R6, 0x1, -R2 ;  /* 0x000000010606d824 */ /* 0x000fe200078e0a02 */
[----:B------:R-:W-:Y:S02]  /*07b0*/  SHF.R.U32.HI R7, RZ, 0x3, R7 ;  /* 0x00000003ff077819 */ /* 0x000fe40000011607 */
[----:B------:R-:W-:Y:S02]  /*07c0*/  @P0 IADD3 R19, R27, R19, RZ ;  /* 0x000000131b130210 */ /* 0x000fe40007ffe0ff */
[----:B------:R-:W-:Y:S02]  /*07d0*/  LOP3.LUT R7, R8, R7, RZ, 0x3c, !PT ;  /* 0x0000000708077212 */ /* 0x000fe400078e3cff */
[----:B------:R-:W-:Y:S01]  /*07e0*/  ISETP.GE.U32.AND P6, PT, R6, R2, PT ;  /* 0x000000020600720c */ /* 0x000fe20003fc6070 */
[----:B------:R-:W2:Y:S01]  /*07f0*/  @P4 LDC.64 R8, c[0x0][0x240] ;  /* 0x00009000ff084b82 */ /* 0x000ea20000000a00 */
[----:B------:R-:W-:Y:S01]  /*0800*/  @!P4 SHF.R.S32.HI R6, RZ, 0x1f, R18 ;  /* 0x0000001fff06c819 */ /* 0x000fe20000011412 */
[----:B------:R-:W-:-:S04]  /*0810*/  IMAD.U32 R141, R141, 0x20, R7 ;  /* 0x000000208d8d7824 */ /* 0x000fc800078e0007 */
[----:B-1----:R-:W-:Y:S02]  /*0820*/  @!P4 IMAD R6, R6, R16, RZ ;  /* 0x000000100606c224 */ /* 0x002fe400078e02ff */
[----:B------:R-:W1:Y:S02]  /*0830*/  LDC.64 R2, c[0x0][0x3c8] ;  /* 0x0000f200ff027b82 */ /* 0x000e640000000a00 */
[----:B------:R-:W-:Y:S01]  /*0840*/  @!P4 IMAD R17, R18, R17, R6 ;  /* 0x000000111211c224 */ /* 0x000fe200078e0206 */
[----:B------:R-:W-:Y:S06]  /*0850*/  @P0 BRA `(.L_x_261) ;  /* 0x0000000000340947 */ /* 0x000fec0003800000 */
[----:B------:R-:W3:Y:S01]  /*0860*/  LDC.64 R86, c[0x0][0x248] ;  /* 0x00009200ff567b82 */ /* 0x000ee20000000a00 */
[----:B------:R-:W-:Y:S02]  /*0870*/  SHF.R.S32.HI R24, RZ, 0x1f, R21 ;  /* 0x0000001fff187819 */ /* 0x000fe40000011415 */
[----:B------:R-:W-:-:S05]  /*0880*/  SHF.R.S32.HI R23, RZ, 0x1f, R18 ;  /* 0x0000001fff177819 */ /* 0x000fca0000011412 */
[----:B------:R-:W4:Y:S01]  /*0890*/  LDC.64 R6, c[0x0][0x230] ;  /* 0x00008c00ff067b82 */ /* 0x000f220000000a00 */
[-C--:B---3--:R-:W-:Y:S02]  /*08a0*/  IMAD R24, R24, R86.reuse, RZ ;  /* 0x0000005618187224 */ /* 0x088fe400078e02ff */
[----:B------:R-:W-:-:S04]  /*08b0*/  IMAD.WIDE.U32 R26, R21, R86, RZ ;  /* 0x00000056151a7225 */ /* 0x000fc800078e00ff */
[----:B------:R-:W-:Y:S02]  /*08c0*/  IMAD R24, R21, R87, R24 ;  /* 0x0000005715187224 */ /* 0x000fe400078e0218 */
[----:B----4-:R-:W-:-:S03]  /*08d0*/  IMAD R23, R23, R6, RZ ;  /* 0x0000000617177224 */ /* 0x010fc600078e02ff */
[----:B------:R-:W-:Y:S01]  /*08e0*/  IADD3 R25, R27, R24, RZ ;  /* 0x000000181b197210 */ /* 0x000fe20007ffe0ff */
[----:B------:R-:W-:Y:S01]  /*08f0*/  IMAD R23, R18, R7, R23 ;  /* 0x0000000712177224 */ /* 0x000fe200078e0217 */
[----:B------:R-:W-:-:S05]  /*0900*/  MOV R24, R26 ;  /* 0x0000001a00187202 */ /* 0x000fca0000000f00 */
[----:B------:R-:W-:-:S05]  /*0910*/  IMAD.WIDE.U32 R24, R18, R6, R24 ;  /* 0x0000000612187225 */ /* 0x000fca00078e0018 */
[----:B------:R-:W-:Y:S02]  /*0920*/  IADD3 R23, R25, R23, RZ ;  /* 0x0000001719177210 */ /* 0x000fe40007ffe0ff */
.L_x_261:
[----:B------:R-:W-:Y:S05]  /*0930*/  @P0 BRA `(.L_x_262) ;  /* 0x0000000000340947 */ /* 0x000fea0003800000 */
        /* <DEDUP_REMOVED lines=9> */
[C---:B------:R-:W-:Y:S02]  /*09d0*/  IMAD R19, R18.reuse, R7, R19 ;  /* 0x0000000712137224 */ /* 0x040fe400078e0213 */
[----:B------:R-:W-:-:S05]  /*09e0*/  IMAD.WIDE.U32 R6, R18, R6, R26 ;  /* 0x0000000612067225 */ /* 0x000fca00078e001a */
[----:B------:R-:W-:Y:S02]  /*09f0*/  IADD3 R19, R7, R19, RZ ;  /* 0x0000001307137210 */ /* 0x000fe40007ffe0ff */
[----:B------:R-:W-:-:S07]  /*0a00*/  MOV R22, R6 ;  /* 0x0000000600167202 */ /* 0x000fce0000000f00 */
.L_x_262:
[----:B------:R-:W-:Y:S01]  /*0a10*/  @!P5 IADD3 R124, R124, 0x1, RZ ;  /* 0x000000017c7cd810 */ /* 0x000fe20007ffe0ff */
[----:B------:R-:W-:Y:S01]  /*0a20*/  IMAD R6, R15, R86, RZ ;  /* 0x000000560f067224 */ /* 0x000fe200078e02ff */
[----:B-1----:R-:W-:Y:S01]  /*0a30*/  ISETP.NE.U32.AND P0, PT, R2, RZ, PT ;  /* 0x000000ff0200720c */ /* 0x002fe20003f05070 */
[----:B------:R-:W-:Y:S01]  /*0a40*/  @!P4 IMAD.WIDE.U32 R28, R18, R16, RZ ;  /* 0x00000010121cc225 */ /* 0x000fe200078e00ff */
[----:B------:R-:W-:Y:S01]  /*0a50*/  ISETP.NE.AND P5, PT, R10, RZ, PT ;  /* 0x000000ff0a00720c */ /* 0x000fe20003fa5270 */
[----:B------:R-:W1:Y:S01]  /*0a60*/  S2UR UR6, SR_CgaCtaId ;  /* 0x00000000000679c3 */ /* 0x000e620000008800 */
[----:B------:R-:W-:Y:S01]  /*0a70*/  SHF.R.S32.HI R151, RZ, 0x1f, R150 ;  /* 0x0000001fff977819 */ /* 0x000fe20000011496 */
[----:B------:R-:W-:Y:S01]  /*0a80*/  IMAD R6, R14, R87, R6 ;  /* 0x000000570e067224 */ /* 0x000fe200078e0206 */
[----:B------:R-:W-:Y:S01]  /*0a90*/  ISETP.NE.AND.EX P0, PT, R3, RZ, PT, P0 ;  /* 0x000000ff0300720c */ /* 0x000fe20003f05300 */
[----:B--2---:R-:W-:Y:S01]  /*0aa0*/  @P4 IMAD.WIDE.U32 R26, R140, R8, RZ ;  /* 0x000000088c1a4225 */ /* 0x004fe200078e00ff */
[----:B------:R-:W-:Y:S01]  /*0ab0*/  @P6 IADD3 R124, R124, 0x1, RZ ;  /* 0x000000017c7c6810 */ /* 0x000fe20007ffe0ff */
[----:B------:R-:W-:Y:S01]  /*0ac0*/  ULDC.64 UR4, c[0x0][0x260] ;  /* 0x0000980000047ab9 */ /* 0x000fe20000000a00 */
[----:B------:R-:W-:Y:S01]  /*0ad0*/  @!P4 MOV R26, R28 ;  /* 0x0000001c001ac202 */ /* 0x000fe20000000f00 */
[----:B------:R-:W-:Y:S01]  /*0ae0*/  IMAD.WIDE.U32 R30, R14, R86, R150 ;  /* 0x000000560e1e7225 */ /* 0x000fe200078e0096 */
[----:B------:R-:W-:Y:S01]  /*0af0*/  @!P3 IADD3 R124, -R124, RZ, RZ ;  /* 0x000000ff7c7cb210 */ /* 0x000fe20007ffe1ff */
[----:B------:R-:W-:Y:S01]  /*0b00*/  BSSY B0, `(.L_x_263) ;  /* 0x000004e000007945 */ /* 0x000fe20003800000 */
[----:B------:R-:W-:Y:S01]  /*0b10*/  SHF.R.S32.HI R21, RZ, 0x1f, R20 ;  /* 0x0000001fff157819 */ /* 0x000fe20000011414 */
[----:B------:R-:W-:Y:S01]  /*0b20*/  @P4 IMAD R9, R140, R9, R27 ;  /* 0x000000098c094224 */ /* 0x000fe200078e021b */
[----:B------:R-:W-:-:S02]  /*0b30*/  IADD3 R146, P3, R24, R30, RZ ;  /* 0x0000001e18927210 */ /* 0x000fc40007f7e0ff */
[----:B------:R-:W-:Y:S01]  /*0b40*/  @!P5 LOP3.LUT R124, RZ, R10, RZ, 0x33, !PT ;  /* 0x0000000aff7cd212 */ /* 0x000fe200078e33ff */
[-C--:B------:R-:W-:Y:S01]  /*0b50*/  IMAD R10, R15, R4.reuse, RZ ;  /* 0x000000040f0a7224 */ /* 0x080fe200078e02ff */
[----:B------:R-:W-:Y:S02]  /*0b60*/  IADD3.X R147, R23, R31, R6, P3, !PT ;  /* 0x0000001f17937210 */ /* 0x000fe40001ffe406 */
[----:B------:R-:W-:Y:S01]  /*0b70*/  @!P4 IADD3 R9, R29, R17, RZ ;  /* 0x000000111d09c210 */ /* 0x000fe20007ffe0ff */
[----:B------:R-:W2:Y:S01]  /*0b80*/  @P0 LDC.64 R6, c[0x0][0x3d0] ;  /* 0x0000f400ff060b82 */ /* 0x000ea20000000a00 */
[----:B------:R-:W-:Y:S01]  /*0b90*/  SHF.R.S32.HI R8, RZ, 0x1f, R124 ;  /* 0x0000001fff087819 */ /* 0x000fe2000001147c */
[----:B------:R-:W-:Y:S01]  /*0ba0*/  IMAD.WIDE.U32 R16, R14, R4, R150 ;  /* 0x000000040e107225 */ /* 0x000fe200078e0096 */
[----:B------:R-:W-:Y:S02]  /*0bb0*/  IADD3 R26, P3, R150, R26, RZ ;  /* 0x0000001a961a7210 */ /* 0x000fe40007f7e0ff */
[----:B------:R-:W-:Y:S01]  /*0bc0*/  IADD3 R80, R120, -0x1, RZ ;  /* 0xffffffff78507810 */ /* 0x000fe20007ffe0ff */
[----:B------:R-:W-:Y:S01]  /*0bd0*/  IMAD R10, R14, R5, R10 ;  /* 0x000000050e0a7224 */ /* 0x000fe200078e020a */
[----:B------:R-:W-:Y:S01]  /*0be0*/  IADD3 R122, P4, R22, R16, RZ ;  /* 0x00000010167a7210 */ /* 0x000fe20007f9e0ff */
[----:B------:R-:W-:Y:S01]  /*0bf0*/  IMAD R148, R8, UR4, RZ ;  /* 0x0000000408947c24 */ /* 0x000fe2000f8e02ff */
[----:B------:R-:W-:Y:S01]  /*0c00*/  IADD3.X R27, R151, R9, RZ, P3, !PT ;  /* 0x00000009971b7210 */ /* 0x000fe20001ffe4ff */
[----:B------:R-:W-:Y:S01]  /*0c10*/  IMAD.WIDE.U32 R146, R124, UR4, R146 ;  /* 0x000000047c927c25 */ /* 0x000fe2000f8e0092 */
[----:B------:R-:W-:-:S02]  /*0c20*/  IADD3.X R123, R19, R17, R10, P4, !PT ;  /* 0x00000011137b7210 */ /* 0x000fc400027fe40a */
[----:B------:R-:W-:Y:S01]  /*0c30*/  @P0 SHF.R.S32.HI R17, RZ, 0x1f, R18 ;  /* 0x0000001fff110819 */ /* 0x000fe20000011412 */
[----:B------:R-:W-:Y:S01]  /*0c40*/  IMAD R148, R124, UR5, R148 ;  /* 0x000000057c947c24 */ /* 0x000fe2000f8e0294 */
[----:B------:R-:W-:Y:S01]  /*0c50*/  ULDC.64 UR4, c[0x0][0x268] ;  /* 0x00009a0000047ab9 */ /* 0x000fe20000000a00 */
[----:B------:R-:W-:Y:S01]  /*0c60*/  IMAD R10, R80, -0x40, R84 ;  /* 0xffffffc0500a7824 */ /* 0x000fe200078e0254 */
[----:B------:R-:W-:Y:S01]  /*0c70*/  IADD3 R143, R150, 0x20, RZ ;  /* 0x00000020968f7810 */ /* 0x000fe20007ffe0ff */
[----:B------:R-:W-:Y:S01]  /*0c80*/  IMAD R8, R8, UR4, RZ ;  /* 0x0000000408087c24 */ /* 0x000fe2000f8e02ff */
[----:B------:R-:W-:Y:S01]  /*0c90*/  IADD3 R142, R150, 0x40, RZ ;  /* 0x00000040968e7810 */ /* 0x000fe20007ffe0ff */
[----:B------:R-:W-:Y:S01]  /*0ca0*/  IMAD.WIDE.U32 R122, R124, UR4, R122 ;  /* 0x000000047c7a7c25 */ /* 0x000fe2000f8e007a */
[----:B------:R-:W-:-:S03]  /*0cb0*/  ISETP.GE.AND P6, PT, R14, R10, PT ;  /* 0x0000000a0e00720c */ /* 0x000fc60003fc6270 */
[----:B------:R-:W-:Y:S01]  /*0cc0*/  IMAD R124, R124, UR5, R8 ;  /* 0x000000057c7c7c24 */ /* 0x000fe2000f8e0208 */
[----:B------:R-:W-:Y:S01]  /*0cd0*/  ULDC.64 UR4, c[0x0][0x258] ;  /* 0x0000960000047ab9 */ /* 0x000fe20000000a00 */
[----:B--2---:R-:W-:Y:S02]  /*0ce0*/  @P0 IMAD R17, R17, R6, RZ ;  /* 0x0000000611110224 */ /* 0x004fe400078e02ff */
[----:B------:R-:W-:Y:S02]  /*0cf0*/  IMAD R24, R21, UR4, RZ ;  /* 0x0000000415187c24 */ /* 0x000fe4000f8e02ff */
[C---:B------:R-:W-:Y:S01]  /*0d00*/  IMAD.WIDE.U32 R22, R20.reuse, UR4, R26 ;  /* 0x0000000414167c25 */ /* 0x040fe2000f8e001a */
[----:B------:R-:W-:Y:S02]  /*0d10*/  UMOV UR4, 0x400 ;  /* 0x0000040000047882 */ /* 0x000fe40000000000 */
[----:B-1----:R-:W-:Y:S01]  /*0d20*/  ULEA UR4, UR6, UR4, 0x18 ;  /* 0x0000000406047291 */ /* 0x002fe2000f8ec03f */
[----:B------:R-:W-:-:S02]  /*0d30*/  IMAD R24, R20, UR5, R24 ;  /* 0x0000000514187c24 */ /* 0x000fc4000f8e0218 */
[----:B------:R-:W-:-:S03]  /*0d40*/  @P0 IMAD.WIDE.U32 R20, R18, R6, R20 ;  /* 0x0000000612140225 */ /* 0x000fc600078e0014 */
[----:B------:R-:W-:Y:S01]  /*0d50*/  LEA R141, R141, UR4, 0x1 ;  /* 0x000000048d8d7c11 */ /* 0x000fe2000f8e08ff */
[----:B------:R-:W-:Y:S01]  /*0d60*/  @P0 IMAD R17, R18, R7, R17 ;  /* 0x0000000712110224 */ /* 0x000fe200078e0211 */
        /* <DEDUP_REMOVED lines=39> */
.L_x_264:
[----:B------:R-:W-:Y:S05]  /*0fe0*/  BSYNC B0 ;  /* 0x0000000000007941 */ /* 0x000fea0003800000 */
.L_x_263:
[C---:B------:R-:W-:Y:S01]  /*0ff0*/  SHF.L.U64.HI R81, R86.reuse, 0x6, R87 ;  /* 0x0000000656517819 */ /* 0x040fe20000010257 */
[----:B------:R-:W-:Y:S01]  /*1000*/  @P0 IMAD.IADD R17, R21, 0x1, R17 ;  /* 0x0000000115110824 */ /* 0x000fe200078e0211 */
[----:B------:R-:W-:Y:S01]  /*1010*/  SHF.L.U32 R82, R86, 0x6, RZ ;  /* 0x0000000656527819 */ /* 0x000fe200000006ff */
[----:B------:R-:W-:Y:S01]  /*1020*/  IMAD.IADD R149, R147, 0x1, R148 ;  /* 0x0000000193957824 */ /* 0x000fe200078e0294 */
[----:B--2---:R-:W-:Y:S01]  /*1030*/  SHF.R.S32.HI R8, RZ, 0x1f, R80 ;  /* 0x0000001fff087819 */ /* 0x004fe20000011450 */
[----:B------:R-:W-:Y:S01]  /*1040*/  IMAD R9, R81, R80, RZ ;  /* 0x0000005051097224 */ /* 0x000fe200078e02ff */
[----:B------:R-:W-:Y:S01]  /*1050*/  @P0 LEA R16, P2, R20, R2, 0x2 ;  /* 0x0000000214100211 */ /* 0x000fe200078410ff */
[----:B------:R-:W-:Y:S01]  /*1060*/  IMAD.MOV.U32 R148, RZ, RZ, R146 ;  /* 0x000000ffff947224 */ /* 0x000fe200078e0092 */
[----:B------:R-:W-:Y:S01]  /*1070*/  BSSY B0, `(.L_x_265) ;  /* 0x000002b000007945 */ /* 0x000fe20003800000 */
[----:B------:R-:W-:Y:S01]  /*1080*/  ISETP.GE.AND P5, PT, R11, R10, PT ;  /* 0x0000000a0b00720c */ /* 0x000fe20003fa6270 */
[-C--:B------:R-:W-:Y:S01]  /*1090*/  IMAD R9, R8, R82.reuse, R9 ;  /* 0x0000005208097224 */ /* 0x080fe200078e0209 */
[----:B------:R-:W-:Y:S01]  /*10a0*/  @P0 LEA.HI.X R17, R20, R3, R17, 0x2, P2 ;  /* 0x0000000314110211 */ /* 0x000fe200010f1411 */
        /* <DEDUP_REMOVED lines=12> */
[----:B-1----:R-:W1:Y:S01]  /*1170*/  @!P4 LDC.64 R6, c[0x0][0x210] ;  /* 0x00008400ff06cb82 */ /* 0x002e620000000a00 */
        /* <DEDUP_REMOVED lines=26> */
.L_x_266:
[----:B------:R-:W-:Y:S05]  /*1320*/  BSYNC B0 ;  /* 0x0000000000007941 */ /* 0x000fea0003800000 */
.L_x_265:
[----:B------:R-:W-:Y:S01]  /*1330*/  BSSY B0, `(.L_x_267) ;  /* 0x0000023000007945 */ /* 0x000fe20003800000 */
[----:B------:R-:W-:Y:S02]  /*1340*/  LEA.HI R13, R13, R91, RZ, 0x4 ;  /* 0x0000005b0d0d7211 */ /* 0x000fe400078f20ff */
[----:B------:R-:W-:Y:S01]  /*1350*/  IADD3 R9, R19, R9, RZ ;  /* 0x0000000913097210 */ /* 0x000fe20007ffe0ff */
[----:B------:R-:W-:Y:S06]  /*1360*/  @P6 BRA `(.L_x_268) ;  /* 0x00000000007c6947 */ /* 0x000fec0003800000 */
[----:B------:R-:W-:Y:S02]  /*1370*/  ULDC UR5, c[0x0][0x2d0] ;  /* 0x0000b40000057ab9 */ /* 0x000fe40000000800 */
[----:B------:R-:W-:Y:S02]  /*1380*/  ISETP.GE.AND P4, PT, R150, UR5, PT ;  /* 0x0000000596007c0c */ /* 0x000fe4000bf86270 */
[----:B------:R-:W-:Y:S02]  /*1390*/  ISETP.GE.AND P3, PT, R143, UR5, PT ;  /* 0x000000058f007c0c */ /* 0x000fe4000bf66270 */
[----:B------:R-:W-:-:S09]  /*13a0*/  ISETP.GE.AND P1, PT, R142, UR5, PT ;  /* 0x000000058e007c0c */ /* 0x000fd2000bf26270 */
[----:B-12---:R-:W1:Y:S01]  /*13b0*/  @!P4 LDC.64 R6, c[0x0][0x218] ;  /* 0x00008600ff06cb82 */ /* 0x006e620000000a00 */
[----:B------:R4:W-:Y:S04]  /*13c0*/  @P4 STS [R141+0x3000], RZ ;  /* 0x003000ff8d004388 */ /* 0x0009e80000000800 */
[----:B------:R4:W-:Y:S03]  /*13d0*/  @P4 STS [R141+0x3004], RZ ;  /* 0x003004ff8d004388 */ /* 0x0009e60000000800 */
[----:B---3--:R-:W2:Y:S01]  /*13e0*/  @!P3 LDC.64 R2, c[0x0][0x218] ;  /* 0x00008600ff02bb82 */ /* 0x008ea20000000a00 */
[----:B------:R4:W-:Y:S01]  /*13f0*/  @P4 STS.64 [R141+0x3008], RZ ;  /* 0x003008ff8d004388 */ /* 0x0009e20000000a00 */
[----:B-1----:R-:W-:-:S04]  /*1400*/  @!P4 LEA R6, P6, R18, R6, 0x1 ;  /* 0x000000061206c211 */ /* 0x002fc800078c08ff */
        /* <DEDUP_REMOVED lines=21> */
.L_x_268:
[----:B------:R-:W-:Y:S05]  /*1560*/  BSYNC B0 ;  /* 0x0000000000007941 */ /* 0x000fea0003800000 */
.L_x_267:
        /* <DEDUP_REMOVED lines=10> */
[----:B-12-4-:R-:W1:Y:S01]  /*1610*/  @!P4 LDC.64 R6, c[0x0][0x218] ;  /* 0x00008600ff06cb82 */ /* 0x016e620000000a00 */
[----:B------:R2:W-:Y:S07]  /*1620*/  @P4 STS.128 [R141+0x3800], RZ ;  /* 0x003800ff8d004388 */ /* 0x0005ee0000000c00 */
[----:B---3--:R-:W3:Y:S01]  /*1630*/  @!P3 LDC.64 R2, c[0x0][0x218] ;  /* 0x00008600ff02bb82 */ /* 0x008ee20000000a00 */
        /* <DEDUP_REMOVED lines=22> */
.L_x_270:
[----:B------:R-:W-:Y:S05]  /*17a0*/  BSYNC B0 ;  /* 0x0000000000007941 */ /* 0x000fea0003800000 */
.L_x_269:
[----:B------:R-:W-:Y:S01]  /*17b0*/  LOP3.LUT R88, R13, 0xfffffff0, RZ, 0xc0, !PT ;  /* 0xfffffff00d587812 */ /* 0x000fe200078ec0ff */
[----:B------:R-:W0:Y:S04]  /*17c0*/  LDGDEPBAR ;  /* 0x00000000000079af */ /* 0x000e280000000000 */
[----:B------:R-:W-:Y:S01]  /*17d0*/  IMAD.IADD R88, R91, 0x1, -R88 ;  /* 0x000000015b587824 */ /* 0x000fe200078e0a58 */
[----:B------:R1:W5:Y:S02]  /*17e0*/  @P0 LDG.E R83, desc[UR8][R16.64] ;  /* 0x0000000810530981 */ /* 0x000364000c1e1900 */
[----:B-1234-:R-:W-:Y:S01]  /*17f0*/  SHF.R.S32.HI R3, RZ, 0x4, R13 ;  /* 0x00000004ff037819 */ /* 0x01efe2000001140d */
[----:B------:R-:W-:Y:S01]  /*1800*/  IMAD.IADD R125, R123, 0x1, R124 ;  /* 0x000000017b7d7824 */ /* 0x000fe200078e027c */
[----:B------:R-:W-:Y:S01]  /*1810*/  LOP3.LUT R7, R0, 0xfffffff8, RZ, 0xc0, !PT ;  /* 0xfffffff800077812 */ /* 0x000fe200078ec0ff */
[----:B------:R-:W-:Y:S01]  /*1820*/  IMAD.SHL.U32 R137, R4, 0x40, RZ ;  /* 0x0000004004897824 */ /* 0x000fe200078e00ff */
[----:B------:R-:W-:Y:S01]  /*1830*/  LEA.HI R9, R88, R88, RZ, 0x1 ;  /* 0x0000005858097211 */ /* 0x000fe200078f08ff */
[----:B------:R-:W-:Y:S01]  /*1840*/  IMAD.MOV.U32 R124, RZ, RZ, R122 ;  /* 0x000000ffff7c7224 */ /* 0x000fe200078e007a */
[----:B------:R-:W-:Y:S01]  /*1850*/  LEA.HI R13, R13, R3, RZ, 0x1 ;  /* 0x000000030d0d7211 */ /* 0x000fe200078f08ff */
[----:B------:R-:W-:Y:S01]  /*1860*/  IMAD.IADD R7, R91, 0x1, -R7 ;  /* 0x000000015b077824 */ /* 0x000fe200078e0a07 */
[--C-:B------:R-:W-:Y:S01]  /*1870*/  SHF.R.S32.HI R6, RZ, 0x1, R9.reuse ;  /* 0x00000001ff067819 */ /* 0x100fe20000011409 */
[----:B------:R-:W-:Y:S01]  /*1880*/  BSSY B0, `(.L_x_271) ;  /* 0x0000050000007945 */ /* 0x000fe20003800000 */
[----:B------:R-:W-:-:S02]  /*1890*/  SHF.R.S32.HI R2, RZ, 0x1f, R9 ;  /* 0x0000001fff027819 */ /* 0x000fc40000011409 */
[----:B------:R-:W-:Y:S02]  /*18a0*/  LOP3.LUT R0, R13, 0xfffffffe, RZ, 0xc0, !PT ;  /* 0xfffffffe0d007812 */ /* 0x000fe400078ec0ff */
[----:B------:R-:W-:Y:S02]  /*18b0*/  LEA.HI R2, R2, R6, RZ, 0x2 ;  /* 0x0000000602027211 */ /* 0x000fe400078f10ff */
[----:B------:R-:W-:Y:S01]  /*18c0*/  LEA.HI R132, R7, R7, RZ, 0x1 ;  /* 0x0000000707847211 */ /* 0x000fe200078f08ff */
[----:B------:R-:W-:Y:S01]  /*18d0*/  IMAD.IADD R3, R3, 0x1, -R0 ;  /* 0x0000000103037824 */ /* 0x000fe200078e0a00 */
[----:B------:R-:W-:-:S04]  /*18e0*/  DEPBAR.LE SB0, 0x0 ;  /* 0x000080000000791a */ /* 0x000fc80000000000 */
[----:B------:R-:W-:Y:S01]  /*18f0*/  BAR.SYNC.DEFER_BLOCKING 0x0 ;  /* 0x0000000000007b1d */ /* 0x000fe20000010000 */
[----:B------:R-:W-:Y:S02]  /*1900*/  ISETP.GE.AND P1, PT, R14, R10, PT ;  /* 0x0000000a0e00720c */ /* 0x000fe40003f26270 */
[----:B------:R-:W-:Y:S02]  /*1910*/  LOP3.LUT R2, R2, 0xfffffffc, RZ, 0xc0, !PT ;  /* 0xfffffffc02027812 */ /* 0x000fe400078ec0ff */
[----:B------:R-:W-:Y:S02]  /*1920*/  SHF.R.S32.HI R0, RZ, 0x1, R132 ;  /* 0x00000001ff007819 */ /* 0x000fe40000011484 */
[----:B------:R-:W-:Y:S01]  /*1930*/  LOP3.LUT R132, R132, 0x7fffffe, RZ, 0xc0, !PT ;  /* 0x07fffffe84847812 */ /* 0x000fe200078ec0ff */
[----:B------:R-:W-:Y:S01]  /*1940*/  IMAD.IADD R2, R6, 0x1, -R2 ;  /* 0x0000000106027824 */ /* 0x000fe200078e0a02 */
[----:B------:R-:W-:Y:S02]  /*1950*/  SHF.R.S32.HI R85, RZ, 0x1f, R88 ;  /* 0x0000001fff557819 */ /* 0x000fe40000011458 */
[----:B------:R-:W-:Y:S01]  /*1960*/  LOP3.LUT R9, R9, 0x7fffffe, RZ, 0xc0, !PT ;  /* 0x07fffffe09097812 */ /* 0x000fe200078ec0ff */
[----:B------:R-:W-:Y:S01]  /*1970*/  IMAD.IADD R132, R7, 0x1, -R132 ;  /* 0x0000000107847824 */ /* 0x000fe200078e0a84 */
[----:B------:R-:W-:Y:S01]  /*1980*/  LEA.HI R85, R85, R88, RZ, 0x3 ;  /* 0x0000005855557211 */ /* 0x000fe200078f18ff */
[----:B------:R-:W-:Y:S01]  /*1990*/  IMAD.SHL.U32 R6, R2, 0x40, RZ ;  /* 0x0000004002067824 */ /* 0x000fe200078e00ff */
[----:B------:R-:W-:Y:S01]  /*19a0*/  SHF.L.U64.HI R136, R4, 0x6, R5 ;  /* 0x0000000604887819 */ /* 0x000fe20000010205 */
[----:B------:R-:W-:Y:S01]  /*19b0*/  IMAD.IADD R88, R88, 0x1, -R9 ;  /* 0x0000000158587824 */ /* 0x000fe200078e0a09 */
[----:B------:R-:W-:Y:S01]  /*19c0*/  ISETP.GE.AND P6, PT, R11, R10, PT ;  /* 0x0000000a0b00720c */ /* 0x000fe20003fc6270 */
[----:B------:R-:W-:Y:S01]  /*19d0*/  IMAD R132, R3, 0x8, R132 ;  /* 0x0000000803847824 */ /* 0x000fe200078e0284 */
[----:B------:R-:W-:Y:S01]  /*19e0*/  LOP3.LUT R6, R6, 0xc0, RZ, 0xc0, !PT ;  /* 0x000000c006067812 */ /* 0x000fe200078ec0ff */
[----:B------:R-:W-:-:S02]  /*19f0*/  IMAD.SHL.U32 R9, R0, 0x40, RZ ;  /* 0x0000004000097824 */ /* 0x000fc400078e00ff */
[----:B------:R-:W-:Y:S01]  /*1a00*/  IMAD.SHL.U32 R3, R3, 0x8, RZ ;  /* 0x0000000803037824 */ /* 0x000fe200078e00ff */
[----:B------:R1:W-:Y:S01]  /*1a10*/  @P1 STS [R141+0x6000], RZ ;  /* 0x006000ff8d001388 */ /* 0x0003e20000000800 */
[----:B------:R-:W-:Y:S01]  /*1a20*/  IMAD.SHL.U32 R85, R85, 0x20, RZ ;  /* 0x0000002055557824 */ /* 0x000fe200078e00ff */
[----:B------:R-:W-:Y:S01]  /*1a30*/  LOP3.LUT R9, R9, 0xc0, RZ, 0xc0, !PT ;  /* 0x000000c009097812 */ /* 0x000fe200078ec0ff */
[----:B------:R-:W-:Y:S01]  /*1a40*/  IMAD.SHL.U32 R7, R12, 0x8, RZ ;  /* 0x000000080c077824 */ /* 0x000fe200078e00ff */
[----:B------:R1:W-:Y:S01]  /*1a50*/  @P1 STS [R141+0x6004], RZ ;  /* 0x006004ff8d001388 */ /* 0x0003e20000000800 */
[----:B------:R-:W-:Y:S01]  /*1a60*/  LOP3.LUT R3, R6, 0x8, R3, 0xf8, !PT ;  /* 0x0000000806037812 */ /* 0x000fe200078ef803 */
[----:B------:R-:W-:Y:S01]  /*1a70*/  IMAD.WIDE.U32 R12, R80, R137, R124 ;  /* 0x00000089500c7225 */ /* 0x000fe200078e007c */
[----:B------:R-:W-:Y:S01]  /*1a80*/  LOP3.LUT R85, R85, 0xffffff00, RZ, 0xc0, !PT ;  /* 0xffffff0055557812 */ /* 0x000fe200078ec0ff */
[----:B------:R1:W-:Y:S01]  /*1a90*/  @P1 STS.64 [R141+0x6008], RZ ;  /* 0x006008ff8d001388 */ /* 0x0003e20000000a00 */
[----:B------:R-:W-:-:S02]  /*1aa0*/  SHF.R.U32.HI R6, RZ, 0x3, R6 ;  /* 0x00000003ff067819 */ /* 0x000fc40000011606 */
[----:B------:R-:W-:Y:S01]  /*1ab0*/  LOP3.LUT R7, R9, 0x8, R7, 0xf8, !PT ;  /* 0x0000000809077812 */ /* 0x000fe200078ef807 */
[----:B------:R1:W-:Y:S01]  /*1ac0*/  @P1 STS.128 [R141+0x7000], RZ ;  /* 0x007000ff8d001388 */ /* 0x0003e20000000c00 */
[----:B------:R-:W-:Y:S01]  /*1ad0*/  SHF.R.U32.HI R9, RZ, 0x3, R9 ;  /* 0x00000003ff097819 */ /* 0x000fe20000011609 */
[----:B------:R-:W-:Y:S01]  /*1ae0*/  IMAD R133, R90, 0x200, R85 ;  /* 0x000002005a857824 */ /* 0x000fe200078e0255 */
[----:B------:R-:W-:Y:S01]  /*1af0*/  LOP3.LUT R3, R3, R6, RZ, 0x3c, !PT ;  /* 0x0000000603037212 */ /* 0x000fe200078e3cff */
[----:B------:R1:W-:Y:S01]  /*1b00*/  @P1 STS.128 [R141+0x8000], RZ ;  /* 0x008000ff8d001388 */ /* 0x0003e20000000c00 */
[----:B------:R-:W-:Y:S01]  /*1b10*/  IMAD R6, R136, R80, RZ ;  /* 0x0000005088067224 */ /* 0x000fe200078e02ff */
[----:B------:R-:W-:Y:S01]  /*1b20*/  LOP3.LUT R7, R7, R9, RZ, 0x3c, !PT ;  /* 0x0000000907077212 */ /* 0x000fe200078e3cff */
[----:B------:R-:W-:Y:S02]  /*1b30*/  IMAD R133, R88, 0x20, R133 ;  /* 0x0000002058857824 */ /* 0x000fe400078e0285 */
[----:B------:R-:W-:-:S02]  /*1b40*/  IMAD R6, R8, R137, R6 ;  /* 0x0000008908067224 */ /* 0x000fc400078e0206 */
[----:B------:R-:W-:Y:S02]  /*1b50*/  IMAD.U32 R132, R132, 0x20, R7 ;  /* 0x0000002084847824 */ /* 0x000fe400078e0007 */
[----:B------:R-:W-:Y:S02]  /*1b60*/  IMAD.IADD R133, R3, 0x1, R133 ;  /* 0x0000000103857824 */ /* 0x000fe400078e0285 */
[----:B------:R-:W-:Y:S01]  /*1b70*/  IMAD.IADD R10, R13, 0x1, R6 ;  /* 0x000000010d0a7824 */ /* 0x000fe200078e0206 */
[----:B------:R-:W-:Y:S06]  /*1b80*/  @P1 BRA `(.L_x_272) ;  /* 0x00000000007c1947 */ /* 0x000fec0003800000 */
        /* <DEDUP_REMOVED lines=31> */
.L_x_272:
[----:B------:R-:W-:Y:S05]  /*1d80*/  BSYNC B0 ;  /* 0x0000000000007941 */ /* 0x000fea0003800000 */
.L_x_271:
        /* <DEDUP_REMOVED lines=17> */
[----:B------:R-:W1:Y:S01]  /*1ea0*/  @!P3 LDC.64 R4, c[0x0][0x220] ;  /* 0x00008800ff04bb82 */ /* 0x000e620000000a00 */
        /* <DEDUP_REMOVED lines=22> */
.L_x_274:
[----:B------:R-:W-:Y:S05]  /*2010*/  BSYNC B0 ;  /* 0x0000000000007941 */ /* 0x000fea0003800000 */
.L_x_273:
[----:B------:R-:W-:Y:S01]  /*2020*/  LDSM.16.M88.4 R48, [R133] ;  /* 0x000000008530783b */ /* 0x000fe20000000200 */
[----:B------:R-:W-:Y:S01]  /*2030*/  LOP3.LUT P1, RZ, R0, 0x2, RZ, 0xc0, !PT ;  /* 0x0000000200ff7812 */ /* 0x000fe2000782c0ff */
[----:B------:R-:W-:Y:S01]  /*2040*/  IMAD.MOV.U32 R0, RZ, RZ, 0x10 ;  /* 0x00000010ff007424 */ /* 0x000fe200078e00ff */
[----:B------:R-:W-:Y:S01]  /*2050*/  LOP3.LUT P2, RZ, R2, 0x2, RZ, 0xc0, !PT ;  /* 0x0000000202ff7812 */ /* 0x000fe2000784c0ff */
[----:B------:R-:W4:Y:S01]  /*2060*/  LDSM.16.M88.4 R20, [R132+0x3000] ;  /* 0x003000008414783b */ /* 0x000f220000000200 */
[----:B------:R-:W-:Y:S02]  /*2070*/  IMAD R92, R90, 0x10, R92 ;  /* 0x000000105a5c7824 */ /* 0x000fe400078e025c */
[C---:B------:R-:W-:Y:S01]  /*2080*/  SEL R2, R0.reuse, 0xfffffff0, !P2 ;  /* 0xfffffff000027807 */ /* 0x040fe20005000000 */
[----:B------:R-:W4:Y:S01]  /*2090*/  LDSM.16.M88.4 R56, [R132+0x3800] ;  /* 0x003800008438783b */ /* 0x000f220000000200 */
[----:B------:R-:W-:Y:S01]  /*20a0*/  SEL R0, R0, 0xfffffff0, !P1 ;  /* 0xfffffff000007807 */ /* 0x000fe20004800000 */
[----:B------:R-:W-:-:S02]  /*20b0*/  IMAD.SHL.U32 R153, R91, 0x2, RZ ;  /* 0x000000025b997824 */ /* 0x000fc400078e00ff */
[----:B------:R-:W4:Y:S01]  /*20c0*/  LDSM.16.M88.4 R12, [R132+0x3400] ;  /* 0x00340000840c783b */ /* 0x000f220000000200 */
[----:B------:R-:W-:Y:S02]  /*20d0*/  IMAD R131, R2, 0x2, R133 ;  /* 0x0000000202837824 */ /* 0x000fe400078e0285 */
[----:B------:R-:W-:Y:S01]  /*20e0*/  IMAD R129, R0, 0x2, R132 ;  /* 0x0000000200817824 */ /* 0x000fe200078e0284 */
[----:B------:R-:W-:Y:S01]  /*20f0*/  LDSM.16.M88.4 R36, [R132+0x3c00] ;  /* 0x003c00008424783b */ /* 0x000fe20000000200 */
[----:B------:R-:W4:Y:S01]  /*2100*/  @P0 LDC R0, c[0x0][0x2e8] ;  /* 0x0000ba00ff000b82 */ /* 0x000f220000000800 */
[----:B------:R-:W-:Y:S01]  /*2110*/  LOP3.LUT R153, R153, 0x6, RZ, 0xc0, !PT ;  /* 0x0000000699997812 */ /* 0x000fe200078ec0ff */
[----:B------:R-:W-:Y:S01]  /*2120*/  IMAD R85, R88, 0x20, R85 ;  /* 0x0000002058557824 */ /* 0x000fe200078e0255 */
[----:B------:R-:W-:Y:S03]  /*2130*/  LDSM.16.M88.4 R44, [R131] ;  /* 0x00000000832c783b */ /* 0x000fe60000000200 */
[----:B------:R-:W-:Y:S01]  /*2140*/  IMAD.IADD R3, R3, 0x1, R85 ;  /* 0x0000000103037824 */ /* 0x000fe200078e0255 */
[----:B------:R-:W4:Y:S04]  /*2150*/  LDSM.16.M88.4 R32, [R129+0x3000] ;  /* 0x003000008120783b */ /* 0x000f280000000200 */
[----:B-123--:R-:W1:Y:S04]  /*2160*/  LDSM.16.M88.4 R4, [R129+0x3800] ;  /* 0x003800008104783b */ /* 0x00ee680000000200 */
[----:B------:R-:W2:Y:S04]  /*2170*/  LDSM.16.M88.4 R28, [R129+0x3400] ;  /* 0x00340000811c783b */ /* 0x000ea80000000200 */
[----:B------:R-:W-:Y:S04]  /*2180*/  LDSM.16.M88.4 R8, [R133+0x1000] ;  /* 0x001000008508783b */ /* 0x000fe80000000200 */
[----:B------:R-:W3:Y:S01]  /*2190*/  LDSM.16.M88.4 R40, [R132+0x4000] ;  /* 0x004000008428783b */ /* 0x000ee20000000200 */
[C---:B----4-:R-:W-:Y:S03]  /*21a0*/  HMMA.16816.F32 R24, R48.reuse, R20, RZ ;  /* 0x000000143018723c */ /* 0x050fe600000018ff */
[----:B------:R-:W4:Y:S04]  /*21b0*/  LDSM.16.M88.4 R64, [R129+0x3c00] ;  /* 0x003c00008140783b */ /* 0x000f280000000200 */
[----:B------:R-:W-:Y:S01]  /*21c0*/  LDSM.16.M88.4 R72, [R131+0x1000] ;  /* 0x001000008348783b */ /* 0x000fe20000000200 */
[C---:B------:R-:W-:Y:S03]  /*21d0*/  HMMA.16816.F32 R60, R48.reuse, R56, RZ ;  /* 0x00000038303c723c */ /* 0x040fe600000018ff */
[----:B------:R-:W-:Y:S03]  /*21e0*/  LDSM.16.M88.4 R76, [R129+0x4400] ;  /* 0x00440000814c783b */ /* 0x000fe60000000200 */
[C---:B------:R-:W-:Y:S01]  /*21f0*/  HMMA.16816.F32 R20, R48.reuse, R22, RZ ;  /* 0x000000163014723c */ /* 0x040fe200000018ff */
[----:B------:R-:W-:Y:S04]  /*2200*/  LDSM.16.M88.4 R68, [R129+0x4800] ;  /* 0x004800008144783b */ /* 0x000fe80000000200 */
[----:B------:R-:W0:Y:S01]  /*2210*/  LDGDEPBAR ;  /* 0x00000000000079af */ /* 0x000e220000000000 */
[C---:B------:R-:W-:Y:S06]  /*2220*/  HMMA.16816.F32 R56, R48.reuse, R58, RZ ;  /* 0x0000003a3038723c */ /* 0x040fec00000018ff */
[C---:B------:R-:W-:Y:S06]  /*2230*/  HMMA.16816.F32 R16, R48.reuse, R12, RZ ;  /* 0x0000000c3010723c */ /* 0x040fec00000018ff */
[----:B------:R-:W-:Y:S06]  /*2240*/  HMMA.16816.F32 R12, R48, R14, RZ ;  /* 0x0000000e300c723c */ /* 0x000fec00000018ff */
[----:B------:R-:W-:Y:S06]  /*2250*/  HMMA.16816.F32 R24, R44, R32, R24 ;  /* 0x000000202c18723c */ /* 0x000fec0000001818 */
[C---:B------:R-:W-:Y:S06]  /*2260*/  HMMA.16816.F32 R52, R48.reuse, R36, RZ ;  /* 0x000000243034723c */ /* 0x040fec00000018ff */
[----:B------:R-:W-:Y:S01]  /*2270*/  HMMA.16816.F32 R48, R48, R38, RZ ;  /* 0x000000263030723c */ /* 0x000fe200000018ff */
[----:B------:R-:W-:Y:S05]  /*2280*/  LDSM.16.M88.4 R36, [R132+0x4400] ;  /* 0x004400008424783b */ /* 0x000fea0000000200 */
[C---:B------:R-:W-:Y:S01]  /*2290*/  HMMA.16816.F32 R20, R44.reuse, R34, R20 ;  /* 0x000000222c14723c */ /* 0x040fe20000001814 */
[----:B------:R-:W-:Y:S05]  /*22a0*/  LDSM.16.M88.4 R32, [R132+0x4800] ;  /* 0x004800008420783b */ /* 0x000fea0000000200 */
[C---:B-1----:R-:W-:Y:S06]  /*22b0*/  HMMA.16816.F32 R60, R44.reuse, R4, R60 ;  /* 0x000000042c3c723c */ /* 0x042fec000000183c */
[C---:B------:R-:W-:Y:S01]  /*22c0*/  HMMA.16816.F32 R56, R44.reuse, R6, R56 ;  /* 0x000000062c38723c */ /* 0x040fe20000001838 */
[----:B------:R-:W1:Y:S05]  /*22d0*/  LDSM.16.M88.4 R4, [R129+0x4000] ;  /* 0x004000008104783b */ /* 0x000e6a0000000200 */
[C---:B--2---:R-:W-:Y:S06]  /*22e0*/  HMMA.16816.F32 R16, R44.reuse, R28, R16 ;  /* 0x0000001c2c10723c */ /* 0x044fec0000001810 */
[----:B------:R-:W-:Y:S01]  /*22f0*/  HMMA.16816.F32 R12, R44, R30, R12 ;  /* 0x0000001e2c0c723c */ /* 0x000fe2000000180c */
[----:B------:R-:W2:Y:S05]  /*2300*/  LDSM.16.M88.4 R28, [R132+0x4c00] ;  /* 0x004c0000841c783b */ /* 0x000eaa0000000200 */
[----:B---3--:R-:W-:Y:S06]  /*2310*/  HMMA.16816.F32 R24, R8, R40, R24 ;  /* 0x000000280818723c */ /* 0x008fec0000001818 */
[C---:B----4-:R-:W-:Y:S06]  /*2320*/  HMMA.16816.F32 R52, R44.reuse, R64, R52 ;  /* 0x000000402c34723c */ /* 0x050fec0000001834 */
[----:B------:R-:W-:Y:S01]  /*2330*/  HMMA.16816.F32 R48, R44, R66, R48 ;  /* 0x000000422c30723c */ /* 0x000fe20000001830 */
[----:B------:R-:W-:Y:S04]  /*2340*/  LDSM.16.M88.4 R44, [R133+0x2000] ;  /* 0x00200000852c783b */ /* 0x000fe80000000200 */
[----:B------:R-:W-:Y:S01]  /*2350*/  LDSM.16.M88.4 R64, [R129+0x4c00] ;  /* 0x004c00008140783b */ /* 0x000fe20000000200 */
[----:B------:R-:W-:Y:S03]  /*2360*/  HMMA.16816.F32 R20, R8, R42, R20 ;  /* 0x0000002a0814723c */ /* 0x000fe60000001814 */
[----:B------:R-:W3:Y:S03]  /*2370*/  LDSM.16.M88.4 R40, [R132+0x5000] ;  /* 0x005000008428783b */ /* 0x000ee60000000200 */
[----:B-1----:R-:W-:Y:S06]  /*2380*/  HMMA.16816.F32 R24, R72, R4, R24 ;  /* 0x000000044818723c */ /* 0x002fec0000001818 */
[C---:B------:R-:W-:Y:S06]  /*2390*/  HMMA.16816.F32 R16, R8.reuse, R36, R16 ;  /* 0x000000240810723c */ /* 0x040fec0000001810 */
[C---:B--2---:R-:W-:Y:S06]  /*23a0*/  HMMA.16816.F32 R52, R8.reuse, R28, R52 ;  /* 0x0000001c0834723c */ /* 0x044fec0000001834 */
[C---:B------:R-:W-:Y:S01]  /*23b0*/  HMMA.16816.F32 R48, R8.reuse, R30, R48 ;  /* 0x0000001e0830723c */ /* 0x040fe20000001830 */
[----:B------:R-:W-:Y:S05]  /*23c0*/  LDSM.16.M88.4 R28, [R132+0x5c00] ;  /* 0x005c0000841c783b */ /* 0x000fea0000000200 */
[C---:B------:R-:W-:Y:S01]  /*23d0*/  HMMA.16816.F32 R12, R8.reuse, R38, R12 ;  /* 0x00000026080c723c */ /* 0x040fe2000000180c */
[----:B------:R-:W-:Y:S05]  /*23e0*/  LDSM.16.M88.4 R36, [R132+0x5400] ;  /* 0x005400008424783b */ /* 0x000fea0000000200 */
[C---:B------:R-:W-:Y:S06]  /*23f0*/  HMMA.16816.F32 R60, R8.reuse, R32, R60 ;  /* 0x00000020083c723c */ /* 0x040fec000000183c */
[----:B------:R-:W-:Y:S01]  /*2400*/  HMMA.16816.F32 R56, R8, R34, R56 ;  /* 0x000000220838723c */ /* 0x000fe20000001838 */
[----:B------:R-:W-:Y:S04]  /*2410*/  LDSM.16.M88.4 R8, [R129+0x5000] ;  /* 0x005000008108783b */ /* 0x000fe80000000200 */
[----:B------:R-:W-:Y:S01]  /*2420*/  LDSM.16.M88.4 R32, [R132+0x5800] ;  /* 0x005800008420783b */ /* 0x000fe20000000200 */
[----:B------:R-:W-:Y:S03]  /*2430*/  HMMA.16816.F32 R20, R72, R6, R20 ;  /* 0x000000064814723c */ /* 0x000fe60000001814 */
[----:B------:R-:W1:Y:S03]  /*2440*/  LDSM.16.M88.4 R4, [R131+0x2000] ;  /* 0x002000008304783b */ /* 0x000e660000000200 */
[----:B---3--:R-:W-:Y:S06]  /*2450*/  HMMA.16816.F32 R24, R44, R40, R24 ;  /* 0x000000282c18723c */ /* 0x008fec0000001818 */
[C---:B------:R-:W-:Y:S06]  /*2460*/  HMMA.16816.F32 R52, R72.reuse, R64, R52 ;  /* 0x000000404834723c */ /* 0x040fec0000001834 */
[C---:B------:R-:W-:Y:S01]  /*2470*/  HMMA.16816.F32 R64, R72.reuse, R66, R48 ;  /* 0x000000424840723c */ /* 0x040fe20000001830 */
[----:B------:R-:W2:Y:S05]  /*2480*/  LDSM.16.M88.4 R48, [R129+0x5400] ;  /* 0x005400008130783b */ /* 0x000eaa0000000200 */
[C---:B------:R-:W-:Y:S06]  /*2490*/  HMMA.16816.F32 R16, R72.reuse, R76, R16 ;  /* 0x0000004c4810723c */ /* 0x040fec0000001810 */
[C---:B------:R-:W-:Y:S06]  /*24a0*/  HMMA.16816.F32 R12, R72.reuse, R78, R12 ;  /* 0x0000004e480c723c */ /* 0x040fec000000180c */
[C---:B------:R-:W-:Y:S06]  /*24b0*/  HMMA.16816.F32 R60, R72.reuse, R68, R60 ;  /* 0x00000044483c723c */ /* 0x040fec000000183c */
[----:B------:R-:W-:Y:S06]  /*24c0*/  HMMA.16816.F32 R56, R72, R70, R56 ;  /* 0x000000464838723c */ /* 0x000fec0000001838 */
[----:B-1----:R-:W-:Y:S06]  /*24d0*/  HMMA.16816.F32 R24, R4, R8, R24 ;  /* 0x000000080418723c */ /* 0x002fec0000001818 */
[----:B------:R-:W-:Y:S01]  /*24e0*/  HMMA.16816.F32 R52, R44, R28, R52 ;  /* 0x0000001c2c34723c */ /* 0x000fe20000001834 */
[----:B------:R-:W-:-:S05]  /*24f0*/  LOP3.LUT R8, R93, 0xffffffe0, RZ, 0xc0, !PT ;  /* 0xffffffe05d087812 */ /* 0x000fca00078ec0ff */
[----:B------:R-:W-:Y:S01]  /*2500*/  HMMA.16816.F32 R64, R44, R30, R64 ;  /* 0x0000001e2c40723c */ /* 0x000fe20000001840 */
[----:B------:R-:W1:Y:S01]  /*2510*/  LDSM.16.M88.4 R28, [R129+0x5c00] ;  /* 0x005c0000811c783b */ /* 0x000e620000000200 */
[----:B------:R-:W-:-:S04]  /*2520*/  IMAD.IADD R8, R91, 0x1, -R8 ;  /* 0x000000015b087824 */ /* 0x000fc800078e0a08 */
[----:B------:R-:W-:Y:S01]  /*2530*/  HMMA.16816.F32 R40, R44, R42, R20 ;  /* 0x0000002a2c28723c */ /* 0x000fe20000001814 */
[----:B------:R-:W3:Y:S01]  /*2540*/  LDSM.16.M88.4 R20, [R129+0x5800] ;  /* 0x005800008114783b */ /* 0x000ee20000000200 */
[----:B------:R-:W-:Y:S01]  /*2550*/  SHF.R.S32.HI R9, RZ, 0x1f, R8 ;  /* 0x0000001fff097819 */ /* 0x000fe20000011408 */
[----:B------:R-:W-:-:S04]  /*2560*/  DEPBAR.LE SB0, 0x0 ;  /* 0x000080000000791a */ /* 0x000fc80000000000 */
[C---:B------:R-:W-:Y:S01]  /*2570*/  HMMA.16816.F32 R16, R44.reuse, R36, R16 ;  /* 0x000000242c10723c */ /* 0x040fe20000001810 */
[----:B------:R-:W-:Y:S02]  /*2580*/  LEA.HI R9, R9, R8, RZ, 0x2 ;  /* 0x0000000809097211 */ /* 0x000fe400078f10ff */
[----:B------:R-:W-:Y:S02]  /*2590*/  SHF.R.S32.HI R8, RZ, 0x1f, R90 ;  /* 0x0000001fff087819 */ /* 0x000fe4000001145a */
[----:B------:R-:W-:Y:S01]  /*25a0*/  SHF.R.S32.HI R152, RZ, 0x2, R9 ;  /* 0x00000002ff987819 */ /* 0x000fe20000011409 */
[C---:B------:R-:W-:Y:S01]  /*25b0*/  HMMA.16816.F32 R12, R44.reuse, R38, R12 ;  /* 0x000000262c0c723c */ /* 0x040fe2000000180c */
[----:B------:R-:W-:Y:S01]  /*25c0*/  LEA.HI R8, R8, R90, RZ, 0x2 ;  /* 0x0000005a08087211 */ /* 0x000fe200078f10ff */
[----:B------:R4:W2:Y:S01]  /*25d0*/  @P0 MUFU.RCP R9, R0 ;  /* 0x0000000000090308 */ /* 0x0008a20000001000 */
[----:B------:R-:W-:Y:S02]  /*25e0*/  IADD3 R92, R92, 0x1, R152 ;  /* 0x000000015c5c7810 */ /* 0x000fe40007ffe098 */
[----:B------:R-:W-:Y:S01]  /*25f0*/  LOP3.LUT R8, R8, 0xfffffffc, RZ, 0xc0, !PT ;  /* 0xfffffffc08087812 */ /* 0x000fe200078ec0ff */
[----:B------:R-:W-:Y:S01]  /*2600*/  HMMA.16816.F32 R60, R44, R32, R60 ;  /* 0x000000202c3c723c */ /* 0x000fe2000000183c */
[----:B------:R-:W-:-:S03]  /*2610*/  IADD3 R92, R84, R92, -R144 ;  /* 0x0000005c545c7210 */ /* 0x000fc60007ffe890 */
[----:B------:R-:W-:Y:S02]  /*2620*/  IMAD.IADD R145, R90, 0x1, -R8 ;  /* 0x000000015a917824 */ /* 0x000fe400078e0a08 */
[----:B------:R-:W-:Y:S01]  /*2630*/  HMMA.16816.F32 R56, R44, R34, R56 ;  /* 0x000000222c38723c */ /* 0x000fe20000001838 */
[----:B------:R-:W-:Y:S02]  /*2640*/  IMAD R8, R80, 0x40, R153 ;  /* 0x0000004050087824 */ /* 0x000fe400078e0299 */
[----:B------:R-:W-:Y:S02]  /*2650*/  IMAD.IADD R89, R92, 0x1, R89 ;  /* 0x000000015c597824 */ /* 0x000fe400078e0259 */
[----:B------:R-:W-:Y:S01]  /*2660*/  IMAD.MOV.U32 R32, RZ, RZ, R80 ;  /* 0x000000ffff207224 */ /* 0x000fe200078e0050 */
[----:B------:R-:W-:Y:S01]  /*2670*/  HMMA.16816.F32 R40, R4, R10, R40 ;  /* 0x0000000a0428723c */ /* 0x000fe20000001828 */
[----:B----4-:R-:W-:Y:S01]  /*2680*/  IMAD.MOV.U32 R0, RZ, RZ, RZ ;  /* 0x000000ffff007224 */ /* 0x010fe200078e00ff */
[----:B------:R-:W-:Y:S01]  /*2690*/  VIMNMX R126, R89, R84, PT ;  /* 0x00000054597e7248 */ /* 0x000fe20003fe0100 */
[----:B--2--5:R-:W-:Y:S01]  /*26a0*/  @P0 FMUL.FTZ R0, R83, R9 ;  /* 0x0000000953000220 */ /* 0x024fe20000410000 */
[----:B------:R-:W-:-:S02]  /*26b0*/  VIADDMNMX R121, R89, 0x8, R84, PT ;  /* 0x0000000859797846 */ /* 0x000fc40003800154 */
[C---:B------:R-:W-:Y:S01]  /*26c0*/  HMMA.16816.F32 R16, R4.reuse, R48, R16 ;  /* 0x000000300410723c */ /* 0x040fe20000001810 */
[----:B------:R-:W-:Y:S01]  /*26d0*/  VIADD R10, R8, 0x1 ;  /* 0x00000001080a7836 */ /* 0x000fe20000000000 */
[----:B------:R-:W-:Y:S04]  /*26e0*/  BAR.SYNC.DEFER_BLOCKING 0x0 ;  /* 0x0000000000007b1d */ /* 0x000fe80000010000 */
[C---:B------:R-:W-:Y:S01]  /*26f0*/  ISETP.GE.AND P5, PT, R10.reuse, R126, PT ;  /* 0x0000007e0a00720c */ /* 0x040fe20003fa6270 */
[----:B-1----:R-:W-:Y:S01]  /*2700*/  HMMA.16816.F32 R64, R4, R30, R64 ;  /* 0x0000001e0440723c */ /* 0x002fe20000001840 */
[----:B------:R-:W-:Y:S02]  /*2710*/  ISETP.GE.AND P2, PT, R10, R121, PT ;  /* 0x000000790a00720c */ /* 0x000fe40003f46270 */
[----:B------:R-:W-:-:S03]  /*2720*/  I2FP.F32.S32 R10, R10 ;  /* 0x0000000a000a7245 */ /* 0x000fc60000201400 */
[C---:B------:R-:W-:Y:S01]  /*2730*/  HMMA.16816.F32 R12, R4.reuse, R50, R12 ;  /* 0x00000032040c723c */ /* 0x040fe2000000180c */
[----:B------:R-:W-:Y:S02]  /*2740*/  VIADD R30, R8, 0x8 ;  /* 0x00000008081e7836 */ /* 0x000fe40000000000 */
[CC--:B------:R-:W-:Y:S01]  /*2750*/  FFMA.FTZ R33, R10.reuse, R0.reuse, R27 ;  /* 0x000000000a217223 */ /* 0x0c0fe2000001001b */
[----:B------:R-:W-:Y:S01]  /*2760*/  FFMA.FTZ R25, R10, R0, R25 ;  /* 0x000000000a197223 */ /* 0x000fe20000010019 */
[----:B------:R-:W-:Y:S01]  /*2770*/  VIADD R27, R8, 0x9 ;  /* 0x00000009081b7836 */ /* 0x000fe20000000000 */
[C---:B---3--:R-:W-:Y:S01]  /*2780*/  HMMA.16816.F32 R60, R4.reuse, R20, R60 ;  /* 0x00000014043c723c */ /* 0x048fe2000000183c */
[C---:B------:R-:W-:Y:S02]  /*2790*/  ISETP.GE.AND P4, PT, R30.reuse, R126, PT ;  /* 0x0000007e1e00720c */ /* 0x040fe40003f86270 */
[-C--:B------:R-:W-:Y:S02]  /*27a0*/  ISETP.GE.AND P1, PT, R30, R121.reuse, PT ;  /* 0x000000791e00720c */ /* 0x080fe40003f26270 */
[----:B------:R-:W-:Y:S01]  /*27b0*/  I2FP.F32.S32 R30, R30 ;  /* 0x0000001e001e7245 */ /* 0x000fe20000201400 */
[C---:B------:R-:W-:Y:S01]  /*27c0*/  HMMA.16816.F32 R56, R4.reuse, R22, R56 ;  /* 0x000000160438723c */ /* 0x040fe20000001838 */
[C---:B------:R-:W-:Y:S01]  /*27d0*/  ISETP.GE.AND P0, PT, R27.reuse, R126, PT ;  /* 0x0000007e1b00720c */ /* 0x040fe20003f06270 */
[----:B------:R-:W-:Y:S01]  /*27e0*/  VIADD R20, R8, 0x21 ;  /* 0x0000002108147836 */ /* 0x000fe20000000000 */
[----:B------:R-:W-:Y:S01]  /*27f0*/  ISETP.GE.AND P6, PT, R27, R121, PT ;  /* 0x000000791b00720c */ /* 0x000fe20003fc6270 */
[CC--:B------:R-:W-:Y:S01]  /*2800*/  FFMA.FTZ R37, R30.reuse, R0.reuse, R40 ;  /* 0x000000001e257223 */ /* 0x0c0fe20000010028 */
[----:B------:R-:W-:Y:S01]  /*2810*/  FSEL R34, R25, -INF , !P5 ;  /* 0xff80000019227808 */ /* 0x000fe20006800000 */
[----:B------:R-:W-:Y:S01]  /*2820*/  HMMA.16816.F32 R52, R4, R28, R52 ;  /* 0x0000001c0434723c */ /* 0x000fe20000001834 */
[----:B------:R-:W-:Y:S01]  /*2830*/  I2FP.F32.S32 R27, R27 ;  /* 0x0000001b001b7245 */ /* 0x000fe20000201400 */
[-C--:B------:R-:W-:Y:S01]  /*2840*/  FFMA.FTZ R30, R30, R0.reuse, R42 ;  /* 0x000000001e1e7223 */ /* 0x080fe2000001002a */
[----:B------:R-:W-:Y:S01]  /*2850*/  FSEL R33, R33, -INF , !P2 ;  /* 0xff80000021217808 */ /* 0x000fe20005000000 */
[C---:B------:R-:W-:Y:S01]  /*2860*/  VIADD R22, R8.reuse, 0x20 ;  /* 0x0000002008167836 */ /* 0x040fe20000000000 */
[----:B------:R-:W-:Y:S01]  /*2870*/  FSEL R37, R37, -INF , !P4 ;  /* 0xff80000025257808 */ /* 0x000fe20006000000 */
[----:B------:R-:W-:Y:S01]  /*2880*/  FFMA.FTZ R36, R27, R0, R41 ;  /* 0x000000001b247223 */ /* 0x000fe20000010029 */
[----:B------:R-:W-:-:S02]  /*2890*/  VIADD R5, R8, 0x10 ;  /* 0x0000001008057836 */ /* 0x000fc40000000000 */
[----:B------:R-:W-:Y:S01]  /*28a0*/  FFMA.FTZ R27, R27, R0, R43 ;  /* 0x000000001b1b7223 */ /* 0x000fe2000001002b */
[----:B------:R-:W-:Y:S01]  /*28b0*/  VIADD R4, R8, 0x11 ;  /* 0x0000001108047836 */ /* 0x000fe20000000000 */
[----:B------:R-:W-:Y:S01]  /*28c0*/  FSEL R30, R30, -INF , !P1 ;  /* 0xff8000001e1e7808 */ /* 0x000fe20004800000 */
[C---:B------:R-:W-:Y:S01]  /*28d0*/  VIADD R7, R8.reuse, 0x18 ;  /* 0x0000001808077836 */ /* 0x040fe20000000000 */
[CC--:B------:R-:W-:Y:S01]  /*28e0*/  ISETP.GE.AND P3, PT, R5.reuse, R126.reuse, PT ;  /* 0x0000007e0500720c */ /* 0x0c0fe20003f66270 */
[C---:B------:R-:W-:Y:S01]  /*28f0*/  VIADD R6, R8.reuse, 0x19 ;  /* 0x0000001908067836 */ /* 0x040fe20000000000 */
[----:B------:R-:W-:Y:S01]  /*2900*/  ISETP.GE.AND P5, PT, R5, R121, PT ;  /* 0x000000790500720c */ /* 0x000fe20003fa6270 */
[----:B------:R-:W-:Y:S01]  /*2910*/  VIADD R21, R8, 0x28 ;  /* 0x0000002808157836 */ /* 0x000fe20000000000 */
[----:B------:R-:W-:Y:S02]  /*2920*/  I2FP.F32.S32 R5, R5 ;  /* 0x0000000500057245 */ /* 0x000fe40000201400 */
[----:B------:R-:W-:-:S02]  /*2930*/  ISETP.GE.AND P2, PT, R4, R126, PT ;  /* 0x0000007e0400720c */ /* 0x000fc40003f46270 */
[-C--:B------:R-:W-:Y:S01]  /*2940*/  ISETP.GE.AND P4, PT, R4, R121.reuse, PT ;  /* 0x000000790400720c */ /* 0x080fe20003f86270 */
[CC--:B------:R-:W-:Y:S01]  /*2950*/  FFMA.FTZ R16, R5.reuse, R0.reuse, R16 ;  /* 0x0000000005107223 */ /* 0x0c0fe20000010010 */
[----:B------:R-:W-:Y:S01]  /*2960*/  FSEL R36, R36, -INF , !P0 ;  /* 0xff80000024247808 */ /* 0x000fe20004000000 */
[----:B------:R-:W-:Y:S01]  /*2970*/  FFMA.FTZ R5, R5, R0, R18 ;  /* 0x0000000005057223 */ /* 0x000fe20000010012 */
[----:B------:R-:W-:Y:S02]  /*2980*/  I2FP.F32.S32 R4, R4 ;  /* 0x0000000400047245 */ /* 0x000fe40000201400 */
[C---:B------:R-:W-:Y:S02]  /*2990*/  ISETP.GE.AND P1, PT, R7.reuse, R126, PT ;  /* 0x0000007e0700720c */ /* 0x040fe40003f26270 */
[----:B------:R-:W-:Y:S01]  /*29a0*/  ISETP.GE.AND P0, PT, R7, R121, PT ;  /* 0x000000790700720c */ /* 0x000fe20003f06270 */
[CC--:B------:R-:W-:Y:S01]  /*29b0*/  FFMA.FTZ R17, R4.reuse, R0.reuse, R17 ;  /* 0x0000000004117223 */ /* 0x0c0fe20000010011 */
[----:B------:R-:W-:Y:S01]  /*29c0*/  FSEL R27, R27, -INF , !P6 ;  /* 0xff8000001b1b7808 */ /* 0x000fe20007000000 */
[----:B------:R-:W-:Y:S01]  /*29d0*/  FFMA.FTZ R19, R4, R0, R19 ;  /* 0x0000000004137223 */ /* 0x000fe20000010013 */
[----:B------:R-:W-:-:S02]  /*29e0*/  FSEL R35, R16, -INF , !P3 ;  /* 0xff80000010237808 */ /* 0x000fc40005800000 */
[----:B------:R-:W-:Y:S02]  /*29f0*/  I2FP.F32.S32 R7, R7 ;  /* 0x0000000700077245 */ /* 0x000fe40000201400 */
[C---:B------:R-:W-:Y:S02]  /*2a00*/  ISETP.GE.AND P6, PT, R6.reuse, R126, PT ;  /* 0x0000007e0600720c */ /* 0x040fe40003fc6270 */
[-C--:B------:R-:W-:Y:S01]  /*2a10*/  ISETP.GE.AND P3, PT, R6, R121.reuse, PT ;  /* 0x000000790600720c */ /* 0x080fe20003f66270 */
[C---:B------:R-:W-:Y:S01]  /*2a20*/  FFMA.FTZ R4, R7.reuse, R0, R12 ;  /* 0x0000000007047223 */ /* 0x040fe2000001000c */
[----:B------:R-:W-:Y:S01]  /*2a30*/  I2FP.F32.S32 R6, R6 ;  /* 0x0000000600067245 */ /* 0x000fe20000201400 */
[-C--:B------:R-:W-:Y:S01]  /*2a40*/  FFMA.FTZ R12, R7, R0.reuse, R14 ;  /* 0x00000000070c7223 */ /* 0x080fe2000001000e */
[----:B------:R-:W-:Y:S02]  /*2a50*/  FSEL R14, R19, -INF , !P4 ;  /* 0xff800000130e7808 */ /* 0x000fe40006000000 */
[----:B------:R-:W-:Y:S01]  /*2a60*/  FSEL R31, R17, -INF , !P2 ;  /* 0xff800000111f7808 */ /* 0x000fe20005000000 */
[CC--:B------:R-:W-:Y:S01]  /*2a70*/  FFMA.FTZ R18, R6.reuse, R0.reuse, R13 ;  /* 0x0000000006127223 */ /* 0x0c0fe2000001000d */
[----:B------:R-:W-:Y:S01]  /*2a80*/  FFMA.FTZ R13, R6, R0, R15 ;  /* 0x00000000060d7223 */ /* 0x000fe2000001000f */
[----:B------:R-:W-:Y:S01]  /*2a90*/  FSEL R15, R5, -INF , !P5 ;  /* 0xff800000050f7808 */ /* 0x000fe20006800000 */
[----:B------:R-:W-:Y:S01]  /*2aa0*/  VIADD R6, R8, 0x29 ;  /* 0x0000002908067836 */ /* 0x000fe20000000000 */
[----:B------:R-:W-:Y:S01]  /*2ab0*/  FSEL R19, R4, -INF , !P1 ;  /* 0xff80000004137808 */ /* 0x000fe20004800000 */
[----:B------:R-:W-:Y:S01]  /*2ac0*/  VIADD R4, R8, 0x31 ;  /* 0x0000003108047836 */ /* 0x000fe20000000000 */
[----:B------:R-:W-:Y:S01]  /*2ad0*/  ISETP.GE.AND P5, PT, R22, R126, PT ;  /* 0x0000007e1600720c */ /* 0x000fe20003fa6270 */
[----:B------:R-:W-:Y:S01]  /*2ae0*/  VIADD R5, R8, 0x30 ;  /* 0x0000003008057836 */ /* 0x000fe20000000000 */
[----:B------:R-:W-:-:S02]  /*2af0*/  ISETP.GE.AND P2, PT, R22, R121, PT ;  /* 0x000000791600720c */ /* 0x000fc40003f46270 */
[C---:B------:R-:W-:Y:S02]  /*2b00*/  ISETP.GE.AND P4, PT, R20.reuse, R126, PT ;  /* 0x0000007e1400720c */ /* 0x040fe40003f86270 */
[----:B------:R-:W-:Y:S02]  /*2b10*/  ISETP.GE.AND P1, PT, R20, R121, PT ;  /* 0x000000791400720c */ /* 0x000fe40003f26270 */
[----:B------:R-:W-:Y:S02]  /*2b20*/  FSEL R12, R12, -INF , !P0 ;  /* 0xff8000000c0c7808 */ /* 0x000fe40004000000 */
[----:B------:R-:W-:Y:S02]  /*2b30*/  FSEL R18, R18, -INF , !P6 ;  /* 0xff80000012127808 */ /* 0x000fe40007000000 */
[----:B------:R-:W-:Y:S02]  /*2b40*/  I2FP.F32.S32 R22, R22 ;  /* 0x0000001600167245 */ /* 0x000fe40000201400 */
[----:B------:R-:W-:-:S02]  /*2b50*/  I2FP.F32.S32 R20, R20 ;  /* 0x0000001400147245 */ /* 0x000fc40000201400 */
[C---:B------:R-:W-:Y:S01]  /*2b60*/  ISETP.GE.AND P0, PT, R21.reuse, R126, PT ;  /* 0x0000007e1500720c */ /* 0x040fe20003f06270 */
[-C--:B------:R-:W-:Y:S01]  /*2b70*/  FFMA.FTZ R25, R22, R0.reuse, R60 ;  /* 0x0000000016197223 */ /* 0x080fe2000001003c */
[----:B------:R-:W-:Y:S01]  /*2b80*/  ISETP.GE.AND P6, PT, R21, R121, PT ;  /* 0x000000791500720c */ /* 0x000fe20003fc6270 */
[CC--:B------:R-:W-:Y:S01]  /*2b90*/  FFMA.FTZ R29, R20.reuse, R0.reuse, R61 ;  /* 0x00000000141d7223 */ /* 0x0c0fe2000001003d */
[----:B------:R-:W-:Y:S01]  /*2ba0*/  I2FP.F32.S32 R21, R21 ;  /* 0x0000001500157245 */ /* 0x000fe20000201400 */
[-C--:B------:R-:W-:Y:S01]  /*2bb0*/  FFMA.FTZ R20, R20, R0.reuse, R63 ;  /* 0x0000000014147223 */ /* 0x080fe2000001003f */
[-C--:B------:R-:W-:Y:S01]  /*2bc0*/  FFMA.FTZ R22, R22, R0.reuse, R62 ;  /* 0x0000000016167223 */ /* 0x080fe2000001003e */
[----:B------:R-:W-:Y:S02]  /*2bd0*/  FSEL R13, R13, -INF , !P3 ;  /* 0xff8000000d0d7808 */ /* 0x000fe40005800000 */
[-C--:B------:R-:W-:Y:S01]  /*2be0*/  FFMA.FTZ R23, R21, R0.reuse, R56 ;  /* 0x0000000015177223 */ /* 0x080fe20000010038 */
[----:B------:R-:W-:Y:S01]  /*2bf0*/  FSEL R25, R25, -INF , !P5 ;  /* 0xff80000019197808 */ /* 0x000fe20006800000 */
[----:B------:R-:W-:Y:S01]  /*2c00*/  FFMA.FTZ R21, R21, R0, R58 ;  /* 0x0000000015157223 */ /* 0x000fe2000001003a */
[----:B------:R-:W-:-:S02]  /*2c10*/  ISETP.GE.AND P3, PT, R6, R126, PT ;  /* 0x0000007e0600720c */ /* 0x000fc40003f66270 */
[-C--:B------:R-:W-:Y:S02]  /*2c20*/  ISETP.GE.AND P5, PT, R6, R121.reuse, PT ;  /* 0x000000790600720c */ /* 0x080fe40003fa6270 */
[----:B------:R-:W-:Y:S02]  /*2c30*/  FSEL R20, R20, -INF , !P1 ;  /* 0xff80000014147808 */ /* 0x000fe40004800000 */
[----:B------:R-:W-:Y:S02]  /*2c40*/  FSEL R23, R23, -INF , !P0 ;  /* 0xff80000017177808 */ /* 0x000fe40004000000 */
[----:B------:R-:W-:Y:S02]  /*2c50*/  I2FP.F32.S32 R6, R6 ;  /* 0x0000000600067245 */ /* 0x000fe40000201400 */
[C---:B------:R-:W-:Y:S02]  /*2c60*/  ISETP.GE.AND P1, PT, R4.reuse, R126, PT ;  /* 0x0000007e0400720c */ /* 0x040fe40003f26270 */
[----:B------:R-:W-:Y:S01]  /*2c70*/  ISETP.GE.AND P0, PT, R4, R121, PT ;  /* 0x000000790400720c */ /* 0x000fe20003f06270 */
[C---:B------:R-:W-:Y:S01]  /*2c80*/  FFMA.FTZ R28, R6.reuse, R0, R57 ;  /* 0x00000000061c7223 */ /* 0x040fe20000010039 */
[----:B------:R-:W-:Y:S01]  /*2c90*/  I2FP.F32.S32 R4, R4 ;  /* 0x0000000400047245 */ /* 0x000fe20000201400 */
[----:B------:R-:W-:Y:S01]  /*2ca0*/  FFMA.FTZ R59, R6, R0, R59 ;  /* 0x00000000063b7223 */ /* 0x000fe2000001003b */
[----:B------:R-:W-:-:S02]  /*2cb0*/  FSEL R22, R22, -INF , !P2 ;  /* 0xff80000016167808 */ /* 0x000fc40005000000 */
[----:B------:R-:W-:Y:S01]  /*2cc0*/  FSEL R29, R29, -INF , !P4 ;  /* 0xff8000001d1d7808 */ /* 0x000fe20006000000 */
[C---:B------:R-:W-:Y:S01]  /*2cd0*/  FFMA.FTZ R55, R4.reuse, R0, R55 ;  /* 0x0000000004377223 */ /* 0x040fe20000010037 */
[C---:B------:R-:W-:Y:S01]  /*2ce0*/  ISETP.GE.AND P2, PT, R5.reuse, R126, PT ;  /* 0x0000007e0500720c */ /* 0x040fe20003f46270 */
[-C--:B------:R-:W-:Y:S01]  /*2cf0*/  FFMA.FTZ R53, R4, R0.reuse, R53 ;  /* 0x0000000004357223 */ /* 0x080fe20000010035 */
[----:B------:R-:W-:Y:S02]  /*2d00*/  ISETP.GE.AND P4, PT, R5, R121, PT ;  /* 0x000000790500720c */ /* 0x000fe40003f86270 */
[----:B------:R-:W-:Y:S02]  /*2d10*/  I2FP.F32.S32 R5, R5 ;  /* 0x0000000500057245 */ /* 0x000fe40000201400 */
[----:B------:R-:W-:Y:S02]  /*2d20*/  FSEL R21, R21, -INF , !P6 ;  /* 0xff80000015157808 */ /* 0x000fe40007000000 */
[----:B------:R-:W-:Y:S01]  /*2d30*/  FSEL R28, R28, -INF , !P3 ;  /* 0xff8000001c1c7808 */ /* 0x000fe20005800000 */
[CC--:B------:R-:W-:Y:S01]  /*2d40*/  FFMA.FTZ R52, R5.reuse, R0.reuse, R52 ;  /* 0x0000000005347223 */ /* 0x0c0fe20000010034 */
[----:B------:R-:W-:Y:S01]  /*2d50*/  FFMA.FTZ R54, R5, R0, R54 ;  /* 0x0000000005367223 */ /* 0x000fe20000010036 */
[----:B------:R-:W-:Y:S01]  /*2d60*/  VIADD R5, R8, 0x38 ;  /* 0x0000003808057836 */ /* 0x000fe20000000000 */
[----:B------:R-:W-:-:S02]  /*2d70*/  I2FP.F32.S32 R4, R8 ;  /* 0x0000000800047245 */ /* 0x000fc40000201400 */
[C---:B------:R-:W-:Y:S02]  /*2d80*/  ISETP.GE.AND P6, PT, R8.reuse, R126, PT ;  /* 0x0000007e0800720c */ /* 0x040fe40003fc6270 */
[C---:B------:R-:W-:Y:S01]  /*2d90*/  ISETP.GE.AND P3, PT, R8.reuse, R121, PT ;  /* 0x000000790800720c */ /* 0x040fe20003f66270 */
[----:B------:R-:W-:Y:S01]  /*2da0*/  VIADD R8, R8, 0x39 ;  /* 0x0000003908087836 */ /* 0x000fe20000000000 */
[----:B------:R-:W-:Y:S01]  /*2db0*/  FSEL R111, R55, -INF , !P0 ;  /* 0xff800000376f7808 */ /* 0x000fe20004000000 */
[-C--:B------:R-:W-:Y:S01]  /*2dc0*/  FFMA.FTZ R24, R4, R0.reuse, R24 ;  /* 0x0000000004187223 */ /* 0x080fe20000010018 */
[----:B------:R-:W-:Y:S01]  /*2dd0*/  ISETP.GE.AND P0, PT, R120, 0x2, PT ;  /* 0x000000027800780c */ /* 0x000fe20003f06270 */
[----:B------:R-:W-:Y:S01]  /*2de0*/  FFMA.FTZ R4, R4, R0, R26 ;  /* 0x0000000004047223 */ /* 0x000fe2000001001a */
[----:B------:R-:W-:Y:S02]  /*2df0*/  FSEL R107, R59, -INF , !P5 ;  /* 0xff8000003b6b7808 */ /* 0x000fe40006800000 */
[----:B------:R-:W-:-:S02]  /*2e00*/  FSEL R113, R52, -INF , !P2 ;  /* 0xff80000034717808 */ /* 0x000fc40005000000 */
[C---:B------:R-:W-:Y:S02]  /*2e10*/  ISETP.GE.AND P5, PT, R5.reuse, R126, PT ;  /* 0x0000007e0500720c */ /* 0x040fe40003fa6270 */
[----:B------:R-:W-:Y:S02]  /*2e20*/  ISETP.GE.AND P2, PT, R5, R121, PT ;  /* 0x000000790500720c */ /* 0x000fe40003f46270 */
[----:B------:R-:W-:Y:S02]  /*2e30*/  I2FP.F32.S32 R6, R5 ;  /* 0x0000000500067245 */ /* 0x000fe40000201400 */
[----:B------:R-:W-:Y:S02]  /*2e40*/  I2FP.F32.S32 R5, R8 ;  /* 0x0000000800057245 */ /* 0x000fe40000201400 */
[----:B------:R-:W-:Y:S01]  /*2e50*/  FSEL R110, R54, -INF , !P4 ;  /* 0xff800000366e7808 */ /* 0x000fe20006000000 */
[CC--:B------:R-:W-:Y:S01]  /*2e60*/  FFMA.FTZ R64, R6.reuse, R0.reuse, R64 ;  /* 0x0000000006407223 */ /* 0x0c0fe20000010040 */
[----:B------:R-:W-:Y:S01]  /*2e70*/  FSEL R116, R53, -INF , !P1 ;  /* 0xff80000035747808 */ /* 0x000fe20004800000 */
[-C--:B------:R-:W-:Y:S01]  /*2e80*/  FFMA.FTZ R66, R6, R0.reuse, R66 ;  /* 0x0000000006427223 */ /* 0x080fe20000010042 */
[CC--:B------:R-:W-:Y:S01]  /*2e90*/  FFMA.FTZ R65, R5.reuse, R0.reuse, R65 ;  /* 0x0000000005417223 */ /* 0x0c0fe20000010041 */
[----:B------:R-:W-:Y:S01]  /*2ea0*/  FFMA.FTZ R67, R5, R0, R67 ;  /* 0x0000000005437223 */ /* 0x000fe20000010043 */
        /* <DEDUP_REMOVED lines=15> */
[----:B------:R-:W-:Y:S01]  /*2fa0*/  ISETP.GE.AND P5, PT, R150, UR5, PT ;  /* 0x0000000596007c0c */ /* 0x000fe2000bfa6270 */
[----:B------:R-:W-:Y:S01]  /*2fb0*/  IMAD.WIDE.U32 R40, R39, R82, R148 ;  /* 0x0000005227287225 */ /* 0x000fe200078e0094 */
[----:B------:R-:W-:-:S05]  /*2fc0*/  SHF.R.S32.HI R38, RZ, 0x1f, R39 ;  /* 0x0000001fff267819 */ /* 0x000fca0000011427 */
[----:B------:R-:W-:Y:S02]  /*2fd0*/  IMAD R38, R38, R82, R81 ;  /* 0x0000005226267224 */ /* 0x000fe400078e0251 */
[----:B------:R-:W1:Y:S02]  /*2fe0*/  @!P4 LDC.64 R10, c[0x0][0x218] ;  /* 0x00008600ff0acb82 */ /* 0x000e640000000a00 */
[----:B------:R-:W-:Y:S02]  /*2ff0*/  IMAD.IADD R38, R41, 0x1, R38 ;  /* 0x0000000129267824 */ /* 0x000fe400078e0226 */
[----:B------:R2:W-:Y:S04]  /*3000*/  @P5 STS [R141+0x3000], RZ ;  /* 0x003000ff8d005388 */ /* 0x0005e80000000800 */
[----:B------:R-:W3:Y:S01]  /*3010*/  @!P2 LDC.64 R8, c[0x0][0x218] ;  /* 0x00008600ff08ab82 */ /* 0x000ee20000000a00 */
[----:B------:R2:W-:Y:S04]  /*3020*/  @P5 STS [R141+0x3004], RZ ;  /* 0x003004ff8d005388 */ /* 0x0005e80000000800 */
[----:B------:R2:W-:Y:S03]  /*3030*/  @P5 STS.64 [R141+0x3008], RZ ;  /* 0x003008ff8d005388 */ /* 0x0005e60000000a00 */
[----:B------:R-:W4:Y:S08]  /*3040*/  @!P5 LDC.64 R16, c[0x0][0x218] ;  /* 0x00008600ff10db82 */ /* 0x000f300000000a00 */
[----:B------:R-:W5:Y:S01]  /*3050*/  @!P5 LDC.64 R6, c[0x0][0x218] ;  /* 0x00008600ff06db82 */ /* 0x000f620000000a00 */
[----:B-1----:R-:W-:-:S04]  /*3060*/  @!P4 LEA R10, P3, R40, R10, 0x1 ;  /* 0x0000000a280ac211 */ /* 0x002fc800078608ff */
[----:B------:R-:W-:-:S03]  /*3070*/  @!P4 LEA.HI.X R11, R40, R11, R38, 0x1, P3 ;  /* 0x0000000b280bc211 */ /* 0x000fc600018f0c26 */
[----:B------:R-:W1:Y:S01]  /*3080*/  @!P4 LDC.64 R4, c[0x0][0x218] ;  /* 0x00008600ff04cb82 */ /* 0x000e620000000a00 */
[C---:B---3--:R-:W-:Y:S02]  /*3090*/  @!P2 LEA R42, P1, R40.reuse, R8, 0x1 ;  /* 0x00000008282aa211 */ /* 0x048fe400078208ff */
[----:B------:R-:W-:Y:S02]  /*30a0*/  IADD3 R8, P3, R135, R40, RZ ;  /* 0x0000002887087210 */ /* 0x000fe40007f7e0ff */
[C---:B------:R-:W-:Y:S02]  /*30b0*/  @!P2 LEA.HI.X R43, R40.reuse, R9, R38, 0x1, P1 ;  /* 0x00000009282ba211 */ /* 0x040fe400008f0c26 */
[----:B----4-:R-:W-:-:S04]  /*30c0*/  @!P5 LEA R16, P6, R40, R16, 0x1 ;  /* 0x000000102810d211 */ /* 0x010fc800078c08ff */
[--C-:B------:R-:W-:Y:S01]  /*30d0*/  @!P5 LEA.HI.X R17, R40, R17, R38.reuse, 0x1, P6 ;  /* 0x000000112811d211 */ /* 0x100fe200030f0c26 */
[----:B------:R-:W-:Y:S01]  /*30e0*/  IMAD.X R38, R134, 0x1, R38, P3 ;  /* 0x0000000186267824 */ /* 0x000fe200018e0626 */
        /* <DEDUP_REMOVED lines=37> */
.L_x_277:
[----:B------:R-:W-:Y:S05]  /*3340*/  BSYNC B0 ;  /* 0x0000000000007941 */ /* 0x000fea0003800000 */
.L_x_276:
[----:B------:R-:W0:Y:S02]  /*3350*/  LDGDEPBAR ;  /* 0x00000000000079af */ /* 0x000e240000000000 */
.L_x_275:
        /* <DEDUP_REMOVED lines=31> */
[----:B------:R-:W-:Y:S01]  /*3550*/  LEA R130, R3, UR4, 0x1 ;  /* 0x0000000403827c11 */ /* 0x000fe2000f8e08ff */
[----:B------:R-:W1:Y:S03]  /*3560*/  SHFL.BFLY PT, R5, R4, 0x2, 0x1f ;  /* 0x0c401f0004057f89 */ /* 0x000e6600000e0000 */
[----:B------:R-:W-:Y:S01]  /*3570*/  LEA R128, R2, R130, 0x1 ;  /* 0x0000008202807211 */ /* 0x000fe200078e08ff */
[----:B------:R-:W-:Y:S04]  /*3580*/  LDSM.16.MT88.4 R76, [R130+0x6000] ;  /* 0x00600000824c783b */ /* 0x000fe80000004200 */
[----:B------:R-:W-:Y:S04]  /*3590*/  LDSM.16.MT88.4 R40, [R128+0x6000] ;  /* 0x006000008028783b */ /* 0x000fe80000004200 */
[----:B------:R-:W-:Y:S04]  /*35a0*/  LDSM.16.MT88.4 R48, [R130+0x7000] ;  /* 0x007000008230783b */ /* 0x000fe80000004200 */
[----:B------:R-:W-:Y:S04]  /*35b0*/  LDSM.16.MT88.4 R72, [R130+0x8000] ;  /* 0x008000008248783b */ /* 0x000fe80000004200 */
[----:B------:R-:W-:Y:S01]  /*35c0*/  LDSM.16.MT88.4 R56, [R128+0x7000] ;  /* 0x007000008038783b */ /* 0x000fe20000004200 */
[----:B-1----:R-:W-:-:S03]  /*35d0*/  FMNMX.FTZ R5, R4, R5, !PT ;  /* 0x0000000504057209 */ /* 0x002fc60007810000 */
[----:B------:R-:W-:Y:S04]  /*35e0*/  LDSM.16.MT88.4 R8, [R128+0x8000] ;  /* 0x008000008008783b */ /* 0x000fe80000004200 */
[----:B------:R-:W1:Y:S04]  /*35f0*/  SHFL.BFLY PT, R4, R6, 0x2, 0x1f ;  /* 0x0c401f0006047f89 */ /* 0x000e6800000e0000 */
[----:B------:R-:W2:Y:S01]  /*3600*/  SHFL.BFLY PT, R85, R5, 0x1, 0x1f ;  /* 0x0c201f0005557f89 */ /* 0x000ea200000e0000 */
[----:B-1----:R-:W-:Y:S02]  /*3610*/  FMNMX.FTZ R4, R6, R4, !PT ;  /* 0x0000000406047209 */ /* 0x002fe40007810000 */
[----:B--2---:R-:W-:-:S03]  /*3620*/  FMNMX.FTZ R85, R5, R85, !PT ;  /* 0x0000005505557209 */ /* 0x004fc60007810000 */
[----:B------:R-:W1:Y:S01]  /*3630*/  SHFL.BFLY PT, R84, R4, 0x1, 0x1f ;  /* 0x0c201f0004547f89 */ /* 0x000e6200000e0000 */
[C---:B------:R-:W-:Y:S01]  /*3640*/  FSETP.NEU.FTZ.AND P1, PT, R85.reuse, -INF , PT ;  /* 0xff8000005500780b */ /* 0x040fe20003f3d000 */
[----:B------:R-:W-:-:S05]  /*3650*/  FMUL.FTZ R114, R85, UR6 ;  /* 0x0000000655727c20 */ /* 0x000fca0008410000 */
        /* <DEDUP_REMOVED lines=11> */
[----:B-1----:R-:W-:Y:S01]  /*3710*/  FMNMX.FTZ R84, R4, R84, !PT ;  /* 0x0000005404547209 */ /* 0x002fe20007810000 */
[--C-:B------:R-:W-:Y:S01]  /*3720*/  FFMA.FTZ R102, R28, UR6, -R114.reuse ;  /* 0x000000061c667c23 */ /* 0x100fe20008010872 */
[----:B------:R-:W1:Y:S01]  /*3730*/  LDSM.16.MT88.4 R4, [R130+0x6400] ;  /* 0x006400008204783b */ /* 0x000e620000004200 */
[--C-:B------:R-:W-:Y:S01]  /*3740*/  FFMA.FTZ R101, R23, UR6, -R114.reuse ;  /* 0x0000000617657c23 */ /* 0x100fe20008010872 */
[C---:B------:R-:W-:Y:S01]  /*3750*/  FSETP.NEU.FTZ.AND P1, PT, R84.reuse, -INF , PT ;  /* 0xff8000005400780b */ /* 0x040fe20003f3d000 */
[----:B------:R-:W-:Y:S01]  /*3760*/  FMUL.FTZ R108, R84, UR6 ;  /* 0x00000006546c7c20 */ /* 0x000fe20008410000 */
[----:B------:R-:W2:Y:S01]  /*3770*/  MUFU.EX2 R95, R95 ;  /* 0x0000005f005f7308 */ /* 0x000ea20000000800 */
[--C-:B------:R-:W-:Y:S01]  /*3780*/  FFMA.FTZ R113, R113, UR6, -R114.reuse ;  /* 0x0000000671717c23 */ /* 0x100fe20008010872 */
[--C-:B------:R-:W-:Y:S01]  /*3790*/  FFMA.FTZ R116, R116, UR6, -R114.reuse ;  /* 0x0000000674747c23 */ /* 0x100fe20008010872 */
[--C-:B------:R-:W-:Y:S01]  /*37a0*/  FFMA.FTZ R115, R115, UR6, -R114.reuse ;  /* 0x0000000673737c23 */ /* 0x100fe20008010872 */
[----:B------:R-:W-:Y:S01]  /*37b0*/  FSEL R108, R108, RZ, P1 ;  /* 0x000000ff6c6c7208 */ /* 0x000fe20000800000 */
[----:B------:R-:W-:-:S03]  /*37c0*/  FFMA.FTZ R158, R112, UR6, -R114 ;  /* 0x00000006709e7c23 */ /* 0x000fc60008010872 */
        /* <DEDUP_REMOVED lines=11> */
[----:B------:R-:W-:Y:S01]  /*3880*/  FFMA.FTZ R33, R19, UR6, -R114 ;  /* 0x0000000613217c23 */ /* 0x000fe20008010872 */
[----:B------:R-:W2:Y:S01]  /*3890*/  LDSM.16.MT88.4 R12, [R128+0x6400] ;  /* 0x00640000800c783b */ /* 0x000ea20000004200 */
[--C-:B------:R-:W-:Y:S01]  /*38a0*/  FFMA.FTZ R103, R22, UR6, -R108.reuse ;  /* 0x0000000616677c23 */ /* 0x100fe2000801086c */
[--C-:B------:R-:W-:Y:S01]  /*38b0*/  FFMA.FTZ R104, R20, UR6, -R108.reuse ;  /* 0x0000000614687c23 */ /* 0x100fe2000801086c */
[--C-:B------:R-:W-:Y:S01]  /*38c0*/  FFMA.FTZ R105, R21, UR6, -R108.reuse ;  /* 0x0000000615697c23 */ /* 0x100fe2000801086c */
[----:B------:R-:W-:Y:S01]  /*38d0*/  MUFU.EX2 R97, R97 ;  /* 0x0000006100617308 */ /* 0x000fe20000000800 */
[----:B------:R-:W4:Y:S01]  /*38e0*/  LDSM.16.MT88.4 R16, [R130+0x7400] ;  /* 0x007400008210783b */ /* 0x000f220000004200 */
[--C-:B------:R-:W-:Y:S01]  /*38f0*/  FFMA.FTZ R107, R107, UR6, -R108.reuse ;  /* 0x000000066b6b7c23 */ /* 0x100fe2000801086c */
[--C-:B------:R-:W-:Y:S01]  /*3900*/  FFMA.FTZ R110, R110, UR6, -R108.reuse ;  /* 0x000000066e6e7c23 */ /* 0x100fe2000801086c */
[--C-:B------:R-:W-:Y:S01]  /*3910*/  FFMA.FTZ R111, R111, UR6, -R108.reuse ;  /* 0x000000066f6f7c23 */ /* 0x100fe2000801086c */
[----:B------:R-:W-:Y:S01]  /*3920*/  LDSM.16.MT88.4 R28, [R128+0x8400] ;  /* 0x00840000801c783b */ /* 0x000fe20000004200 */
[--C-:B------:R-:W-:Y:S01]  /*3930*/  FFMA.FTZ R109, R109, UR6, -R108.reuse ;  /* 0x000000066d6d7c23 */ /* 0x100fe2000801086c */
[----:B------:R-:W-:Y:S01]  /*3940*/  FFMA.FTZ R157, R106, UR6, -R108 ;  /* 0x000000066a9d7c23 */ /* 0x000fe2000801086c */
[----:B------:R-:W5:Y:S01]  /*3950*/  MUFU.EX2 R98, R98 ;  /* 0x0000006200627308 */ /* 0x000f620000000800 */
[----:B---3--:R-:W-:Y:S01]  /*3960*/  F2FP.F16.F32.PACK_AB R66, R91, R93 ;  /* 0x0000005d5b42723e */ /* 0x008fe200000000ff */
[----:B------:R-:W-:Y:S01]  /*3970*/  LDSM.16.MT88.4 R20, [R128+0x6800] ;  /* 0x006800008014783b */ /* 0x000fe20000004200 */
[----:B------:R-:W-:-:S04]  /*3980*/  FADD.FTZ R95, R96, R95 ;  /* 0x0000005f605f7221 */ /* 0x000fc80000010000 */
[----:B------:R-:W-:Y:S01]  /*3990*/  FADD.FTZ R95, R93, R95 ;  /* 0x0000005f5d5f7221 */ /* 0x000fe20000010000 */
[----:B------:R-:W3:Y:S03]  /*39a0*/  MUFU.EX2 R94, R94 ;  /* 0x0000005e005e7308 */ /* 0x000ee60000000800 */
[----:B------:R-:W-:-:S05]  /*39b0*/  FADD.FTZ R95, R91, R95 ;  /* 0x0000005f5b5f7221 */ /* 0x000fca0000010000 */
[----:B------:R-:W1:Y:S01]  /*39c0*/  MUFU.EX2 R92, R92 ;  /* 0x0000005c005c7308 */ /* 0x000e620000000800 */
[----:B-----5:R-:W-:Y:S01]  /*39d0*/  F2FP.F16.F32.PACK_AB R65, R98, R97 ;  /* 0x000000616241723e */ /* 0x020fe200000000ff */
[----:B------:R-:W-:-:S06]  /*39e0*/  FADD.FTZ R97, R97, R98 ;  /* 0x0000006261617221 */ /* 0x000fcc0000010000 */
[----:B------:R-:W5:Y:S01]  /*39f0*/  MUFU.EX2 R35, R35 ;  /* 0x0000002300237308 */ /* 0x000f620000000800 */
[----:B---3--:R-:W-:-:S07]  /*3a00*/  FADD.FTZ R97, R94, R97 ;  /* 0x000000615e617221 */ /* 0x008fce0000010000 */
[----:B------:R-:W3:Y:S01]  /*3a10*/  MUFU.EX2 R34, R34 ;  /* 0x0000002200227308 */ /* 0x000ee20000000800 */
[C---:B-1----:R-:W-:Y:S01]  /*3a20*/  F2FP.F16.F32.PACK_AB R67, R92.reuse, R94 ;  /* 0x0000005e5c43723e */ /* 0x042fe200000000ff */
[----:B------:R-:W-:-:S06]  /*3a30*/  FADD.FTZ R97, R92, R97 ;  /* 0x000000615c617221 */ /* 0x000fcc0000010000 */
[----:B------:R-:W-:Y:S01]  /*3a40*/  HMMA.16816.F32 R80, R64, R76, RZ ;  /* 0x0000004c4050723c */ /* 0x000fe200000018ff */
[----:B------:R-:W-:Y:S01]  /*3a50*/  MUFU.EX2 R33, R33 ;  /* 0x0000002100217308 */ /* 0x000fe20000000800 */
[----:B-----5:R-:W-:-:S04]  /*3a60*/  FADD.FTZ R95, R35, R95 ;  /* 0x0000005f235f7221 */ /* 0x020fc80000010000 */
[C---:B------:R-:W-:Y:S03]  /*3a70*/  HMMA.16816.F32 R36, R64.reuse, R40, RZ ;  /* 0x000000284024723c */ /* 0x040fe600000018ff */
[----:B------:R-:W1:Y:S01]  /*3a80*/  MUFU.EX2 R2, R2 ;  /* 0x0000000200027308 */ /* 0x000e620000000800 */
[C---:B---3--:R-:W-:Y:S01]  /*3a90*/  F2FP.F16.F32.PACK_AB R24, R34.reuse, R35 ;  /* 0x000000232218723e */ /* 0x048fe200000000ff */
[----:B------:R-:W-:Y:S01]  /*3aa0*/  FADD.FTZ R95, R34, R95 ;  /* 0x0000005f225f7221 */ /* 0x000fe20000010000 */
[C---:B------:R-:W-:Y:S05]  /*3ab0*/  HMMA.16816.F32 R44, R64.reuse, R48, RZ ;  /* 0x00000030402c723c */ /* 0x040fea00000018ff */
[----:B------:R-:W3:Y:S01]  /*3ac0*/  MUFU.EX2 R90, R90 ;  /* 0x0000005a005a7308 */ /* 0x000ee20000000800 */
[C---:B------:R-:W-:Y:S06]  /*3ad0*/  HMMA.16816.F32 R52, R64.reuse, R56, RZ ;  /* 0x000000384034723c */ /* 0x040fec00000018ff */
[----:B------:R-:W-:Y:S01]  /*3ae0*/  HMMA.16816.F32 R60, R64, R72, RZ ;  /* 0x00000048403c723c */ /* 0x000fe200000018ff */
[----:B------:R-:W5:Y:S01]  /*3af0*/  MUFU.EX2 R3, R3 ;  /* 0x0000000300037308 */ /* 0x000f620000000800 */
[----:B-1----:R-:W-:Y:S01]  /*3b00*/  F2FP.F16.F32.PACK_AB R26, R2, R33 ;  /* 0x00000021021a723e */ /* 0x002fe200000000ff */
[----:B------:R-:W-:-:S03]  /*3b10*/  FADD.FTZ R33, R33, R95 ;  /* 0x0000005f21217221 */ /* 0x000fc60000010000 */
[C---:B------:R-:W-:Y:S01]  /*3b20*/  HMMA.16816.F32 R76, R64.reuse, R78, RZ ;  /* 0x0000004e404c723c */ /* 0x040fe200000018ff */
[----:B------:R-:W-:Y:S02]  /*3b30*/  FADD.FTZ R33, R2, R33 ;  /* 0x0000002102217221 */ /* 0x000fe40000010000 */
[----:B------:R-:W-:Y:S01]  /*3b40*/  MUFU.EX2 R89, R89 ;  /* 0x0000005900597308 */ /* 0x000fe20000000800 */
[----:B---3--:R-:W-:Y:S02]  /*3b50*/  FADD.FTZ R97, R90, R97 ;  /* 0x000000615a617221 */ /* 0x008fe40000010000 */
[C---:B------:R-:W-:Y:S05]  /*3b60*/  HMMA.16816.F32 R40, R64.reuse, R42, RZ ;  /* 0x0000002a4028723c */ /* 0x040fea00000018ff */
[----:B------:R-:W1:Y:S01]  /*3b70*/  MUFU.EX2 R88, R88 ;  /* 0x0000005800587308 */ /* 0x000e620000000800 */
[----:B------:R-:W-:Y:S01]  /*3b80*/  HMMA.16816.F32 R48, R64, R50, RZ ;  /* 0x000000324030723c */ /* 0x000fe200000018ff */
[C---:B-----5:R-:W-:Y:S01]  /*3b90*/  F2FP.F16.F32.PACK_AB R25, R3.reuse, R90 ;  /* 0x0000005a0319723e */ /* 0x060fe200000000ff */
[----:B------:R-:W-:-:S04]  /*3ba0*/  FADD.FTZ R97, R3, R97 ;  /* 0x0000006103617221 */ /* 0x000fc80000010000 */
[C---:B------:R-:W-:Y:S01]  /*3bb0*/  HMMA.16816.F32 R56, R64.reuse, R58, RZ ;  /* 0x0000003a4038723c */ /* 0x040fe200000018ff */
[----:B------:R-:W-:Y:S05]  /*3bc0*/  MUFU.EX2 R99, R99 ;  /* 0x0000006300637308 */ /* 0x000fea0000000800 */
[C---:B------:R-:W-:Y:S03]  /*3bd0*/  HMMA.16816.F32 R72, R64.reuse, R74, RZ ;  /* 0x0000004a4048723c */ /* 0x040fe600000018ff */
[----:B------:R-:W3:Y:S01]  /*3be0*/  MUFU.EX2 R100, R100 ;  /* 0x0000006400647308 */ /* 0x000ee20000000800 */
[C---:B-1----:R-:W-:Y:S01]  /*3bf0*/  F2FP.F16.F32.PACK_AB R27, R88.reuse, R89 ;  /* 0x00000059581b723e */ /* 0x042fe200000000ff */
[----:B------:R-:W-:Y:S01]  /*3c00*/  FADD.FTZ R89, R89, R97 ;  /* 0x0000006159597221 */ /* 0x000fe20000010000 */
[----:B------:R-:W-:Y:S03]  /*3c10*/  HMMA.16816.F32 R68, R64, R8, RZ ;  /* 0x000000084044723c */ /* 0x000fe600000018ff */
[----:B------:R-:W-:-:S02]  /*3c20*/  FADD.FTZ R89, R88, R89 ;  /* 0x0000005958597221 */ /* 0x000fc40000010000 */
[----:B------:R-:W-:Y:S01]  /*3c30*/  MUFU.EX2 R101, R101 ;  /* 0x0000006500657308 */ /* 0x000fe20000000800 */
[----:B------:R-:W-:Y:S01]  /*3c40*/  HMMA.16816.F32 R64, R64, R10, RZ ;  /* 0x0000000a4040723c */ /* 0x000fe200000018ff */
[----:B------:R-:W1:Y:S05]  /*3c50*/  LDSM.16.MT88.4 R8, [R128+0x7400] ;  /* 0x007400008008783b */ /* 0x000e6a0000004200 */
[C---:B------:R-:W-:Y:S01]  /*3c60*/  HMMA.16816.F32 R80, R24.reuse, R4, R80 ;  /* 0x000000041850723c */ /* 0x040fe20000001850 */
[----:B------:R-:W-:Y:S05]  /*3c70*/  MUFU.EX2 R102, R102 ;  /* 0x0000006600667308 */ /* 0x000fea0000000800 */
[C---:B------:R-:W-:Y:S01]  /*3c80*/  HMMA.16816.F32 R76, R24.reuse, R6, R76 ;  /* 0x00000006184c723c */ /* 0x040fe2000000184c */
[----:B------:R-:W5:Y:S02]  /*3c90*/  LDSM.16.MT88.4 R4, [R130+0x8400] ;  /* 0x008400008204783b */ /* 0x000f640000004200 */
[----:B------:R-:W-:Y:S03]  /*3ca0*/  MUFU.EX2 R103, R103 ;  /* 0x0000006700677308 */ /* 0x000fe60000000800 */
[C---:B--2---:R-:W-:Y:S05]  /*3cb0*/  HMMA.16816.F32 R36, R24.reuse, R12, R36 ;  /* 0x0000000c1824723c */ /* 0x044fea0000001824 */
[----:B------:R-:W2:Y:S01]  /*3cc0*/  MUFU.EX2 R104, R104 ;  /* 0x0000006800687308 */ /* 0x000ea20000000800 */
[C---:B------:R-:W-:Y:S01]  /*3cd0*/  HMMA.16816.F32 R40, R24.reuse, R14, R40 ;  /* 0x0000000e1828723c */ /* 0x040fe20000001828 */
[----:B------:R-:W2:Y:S05]  /*3ce0*/  LDSM.16.MT88.4 R12, [R130+0x6800] ;  /* 0x00680000820c783b */ /* 0x000eaa0000004200 */
[C---:B----4-:R-:W-:Y:S01]  /*3cf0*/  HMMA.16816.F32 R44, R24.reuse, R16, R44 ;  /* 0x00000010182c723c */ /* 0x050fe2000000182c */
[----:B------:R-:W-:Y:S05]  /*3d00*/  MUFU.EX2 R105, R105 ;  /* 0x0000006900697308 */ /* 0x000fea0000000800 */
[C---:B------:R-:W-:Y:S01]  /*3d10*/  HMMA.16816.F32 R48, R24.reuse, R18, R48 ;  /* 0x000000121830723c */ /* 0x040fe20000001830 */
[----:B------:R-:W-:Y:S02]  /*3d20*/  LDSM.16.MT88.4 R16, [R128+0x7800] ;  /* 0x007800008010783b */ /* 0x000fe40000004200 */
[----:B------:R-:W4:Y:S03]  /*3d30*/  MUFU.EX2 R107, R107 ;  /* 0x0000006b006b7308 */ /* 0x000f260000000800 */
[C---:B-1----:R-:W-:Y:S05]  /*3d40*/  HMMA.16816.F32 R52, R24.reuse, R8, R52 ;  /* 0x000000081834723c */ /* 0x042fea0000001834 */
[----:B------:R-:W1:Y:S01]  /*3d50*/  MUFU.EX2 R113, R113 ;  /* 0x0000007100717308 */ /* 0x000e620000000800 */
[C---:B------:R-:W-:Y:S01]  /*3d60*/  HMMA.16816.F32 R56, R24.reuse, R10, R56 ;  /* 0x0000000a1838723c */ /* 0x040fe20000001838 */
[----:B------:R-:W1:Y:S05]  /*3d70*/  LDSM.16.MT88.4 R8, [R130+0x7800] ;  /* 0x007800008208783b */ /* 0x000e6a0000004200 */
[C---:B-----5:R-:W-:Y:S01]  /*3d80*/  HMMA.16816.F32 R60, R24.reuse, R4, R60 ;  /* 0x00000004183c723c */ /* 0x060fe2000000183c */
[----:B------:R-:W5:Y:S05]  /*3d90*/  MUFU.EX2 R116, R116 ;  /* 0x0000007400747308 */ /* 0x000f6a0000000800 */
[C---:B------:R-:W-:Y:S01]  /*3da0*/  HMMA.16816.F32 R72, R24.reuse, R6, R72 ;  /* 0x000000061848723c */ /* 0x040fe20000001848 */
[----:B---3--:R-:W-:Y:S01]  /*3db0*/  F2FP.F16.F32.PACK_AB R4, R100, R99 ;  /* 0x000000636404723e */ /* 0x008fe200000000ff */
[----:B------:R-:W-:Y:S01]  /*3dc0*/  FADD.FTZ R99, R99, R33 ;  /* 0x0000002163637221 */ /* 0x000fe20000010000 */
[----:B--2---:R-:W-:Y:S01]  /*3dd0*/  F2FP.F16.F32.PACK_AB R5, R104, R103 ;  /* 0x000000676805723e */ /* 0x004fe200000000ff */
[----:B------:R-:W2:Y:S01]  /*3de0*/  MUFU.EX2 R115, R115 ;  /* 0x0000007300737308 */ /* 0x000ea20000000800 */
[----:B------:R-:W-:Y:S01]  /*3df0*/  FADD.FTZ R103, R103, R89 ;  /* 0x0000005967677221 */ /* 0x000fe20000010000 */
[----:B------:R-:W-:Y:S01]  /*3e00*/  HMMA.16816.F32 R68, R24, R28, R68 ;  /* 0x0000001c1844723c */ /* 0x000fe20000001844 */
[----:B------:R-:W-:Y:S01]  /*3e10*/  F2FP.F16.F32.PACK_AB R6, R102, R101 ;  /* 0x000000656606723e */ /* 0x000fe200000000ff */
[----:B------:R-:W-:Y:S01]  /*3e20*/  FADD.FTZ R99, R100, R99 ;  /* 0x0000006364637221 */ /* 0x000fe20000010000 */
[----:B----4-:R-:W-:Y:S01]  /*3e30*/  F2FP.F16.F32.PACK_AB R7, R107, R105 ;  /* 0x000000696b07723e */ /* 0x010fe200000000ff */
[----:B------:R-:W-:-:S02]  /*3e40*/  FADD.FTZ R103, R104, R103 ;  /* 0x0000006768677221 */ /* 0x000fc40000010000 */
[----:B------:R-:W-:Y:S01]  /*3e50*/  HMMA.16816.F32 R64, R24, R30, R64 ;  /* 0x0000001e1840723c */ /* 0x000fe20000001840 */
[----:B------:R-:W-:Y:S01]  /*3e60*/  LDSM.16.MT88.4 R28, [R128+0x8800] ;  /* 0x00880000801c783b */ /* 0x000fe20000004200 */
[----:B------:R-:W-:Y:S01]  /*3e70*/  MUFU.EX2 R158, R158 ;  /* 0x0000009e009e7308 */ /* 0x000fe20000000800 */
[----:B------:R-:W-:Y:S01]  /*3e80*/  FADD.FTZ R101, R101, R99 ;  /* 0x0000006365657221 */ /* 0x000fe20000010000 */
[----:B------:R-:W-:Y:S01]  /*3e90*/  FADD.FTZ R105, R105, R103 ;  /* 0x0000006769697221 */ /* 0x000fe20000010000 */
[----:B------:R-:W-:Y:S01]  /*3ea0*/  LDSM.16.MT88.4 R24, [R128+0x6c00] ;  /* 0x006c00008018783b */ /* 0x000fe20000004200 */
[C---:B------:R-:W-:Y:S01]  /*3eb0*/  HMMA.16816.F32 R80, R4.reuse, R12, R80 ;  /* 0x0000000c0450723c */ /* 0x040fe20000001850 */
[----:B------:R-:W-:Y:S01]  /*3ec0*/  FADD.FTZ R101, R102, R101 ;  /* 0x0000006566657221 */ /* 0x000fe20000010000 */
[----:B------:R-:W-:Y:S02]  /*3ed0*/  FADD.FTZ R105, R107, R105 ;  /* 0x000000696b697221 */ /* 0x000fe40000010000 */
[----:B------:R-:W3:Y:S01]  /*3ee0*/  MUFU.EX2 R110, R110 ;  /* 0x0000006e006e7308 */ /* 0x000ee20000000800 */
[----:B-1----:R-:W-:Y:S01]  /*3ef0*/  FADD.FTZ R101, R113, R101 ;  /* 0x0000006571657221 */ /* 0x002fe20000010000 */
[----:B------:R-:W-:Y:S01]  /*3f00*/  HMMA.16816.F32 R76, R4, R14, R76 ;  /* 0x0000000e044c723c */ /* 0x000fe2000000184c */
[----:B------:R-:W1:Y:S02]  /*3f10*/  LDSM.16.MT88.4 R12, [R130+0x8800] ;  /* 0x00880000820c783b */ /* 0x000e640000004200 */
[----:B-----5:R-:W-:-:S03]  /*3f20*/  FADD.FTZ R101, R116, R101 ;  /* 0x0000006574657221 */ /* 0x020fc60000010000 */
[----:B------:R-:W-:Y:S01]  /*3f30*/  HMMA.16816.F32 R44, R4, R8, R44 ;  /* 0x00000008042c723c */ /* 0x000fe2000000182c */
[----:B------:R-:W4:Y:S01]  /*3f40*/  MUFU.EX2 R111, R111 ;  /* 0x0000006f006f7308 */ /* 0x000f220000000800 */
[----:B--2---:R-:W-:-:S04]  /*3f50*/  FADD.FTZ R101, R115, R101 ;  /* 0x0000006573657221 */ /* 0x004fc80000010000 */
[C---:B------:R-:W-:Y:S01]  /*3f60*/  HMMA.16816.F32 R48, R4.reuse, R10, R48 ;  /* 0x0000000a0430723c */ /* 0x040fe20000001830 */
[----:B------:R-:W2:Y:S02]  /*3f70*/  LDSM.16.MT88.4 R8, [R130+0x6c00] ;  /* 0x006c00008208783b */ /* 0x000ea40000004200 */
[----:B------:R-:W5:Y:S01]  /*3f80*/  MUFU.EX2 R109, R109 ;  /* 0x0000006d006d7308 */ /* 0x000f620000000800 */
[----:B---3--:R-:W-:Y:S02]  /*3f90*/  FADD.FTZ R105, R110, R105 ;  /* 0x000000696e697221 */ /* 0x008fe40000010000 */
[C---:B------:R-:W-:Y:S05]  /*3fa0*/  HMMA.16816.F32 R36, R4.reuse, R20, R36 ;  /* 0x000000140424723c */ /* 0x040fea0000001824 */
[----:B------:R-:W3:Y:S01]  /*3fb0*/  MUFU.EX2 R157, R157 ;  /* 0x0000009d009d7308 */ /* 0x000ee20000000800 */
[----:B------:R-:W-:Y:S01]  /*3fc0*/  HMMA.16816.F32 R40, R4, R22, R40 ;  /* 0x000000160428723c */ /* 0x000fe20000001828 */
[----:B------:R-:W2:Y:S01]  /*3fd0*/  LDSM.16.MT88.4 R20, [R130+0x7c00] ;  /* 0x007c00008214783b */ /* 0x000ea20000004200 */
[----:B----4-:R-:W-:-:S04]  /*3fe0*/  FADD.FTZ R105, R111, R105 ;  /* 0x000000696f697221 */ /* 0x010fc80000010000 */
[----:B------:R-:W-:Y:S01]  /*3ff0*/  HMMA.16816.F32 R52, R4, R16, R52 ;  /* 0x000000100434723c */ /* 0x000fe20000001834 */
[----:B-----5:R-:W-:-:S05]  /*4000*/  FADD.FTZ R105, R109, R105 ;  /* 0x000000696d697221 */ /* 0x020fca0000010000 */
[C---:B------:R-:W-:Y:S01]  /*4010*/  HMMA.16816.F32 R56, R4.reuse, R18, R56 ;  /* 0x000000120438723c */ /* 0x040fe20000001838 */
[----:B------:R-:W4:Y:S05]  /*4020*/  LDSM.16.MT88.4 R16, [R128+0x7c00] ;  /* 0x007c00008010783b */ /* 0x000f2a0000004200 */
[C---:B-1----:R-:W-:Y:S06]  /*4030*/  HMMA.16816.F32 R60, R4.reuse, R12, R60 ;  /* 0x0000000c043c723c */ /* 0x042fec000000183c */
[C---:B------:R-:W-:Y:S01]  /*4040*/  HMMA.16816.F32 R72, R4.reuse, R14, R72 ;  /* 0x0000000e0448723c */ /* 0x040fe20000001848 */
[----:B------:R-:W1:Y:S05]  /*4050*/  LDSM.16.MT88.4 R12, [R130+0x8c00] ;  /* 0x008c0000820c783b */ /* 0x000e6a0000004200 */
[C---:B------:R-:W-:Y:S06]  /*4060*/  HMMA.16816.F32 R68, R4.reuse, R28, R68 ;  /* 0x0000001c0444723c */ /* 0x040fec0000001844 */
[----:B------:R-:W-:Y:S07]  /*4070*/  HMMA.16816.F32 R64, R4, R30, R64 ;  /* 0x0000001e0440723c */ /* 0x000fee0000001840 */
[----:B------:R-:W-:-:S02]  /*4080*/  F2FP.F16.F32.PACK_AB R4, R116, R113 ;  /* 0x000000717404723e */ /* 0x000fc400000000ff */
[----:B------:R-:W-:Y:S02]  /*4090*/  F2FP.F16.F32.PACK_AB R5, R111, R110 ;  /* 0x0000006e6f05723e */ /* 0x000fe400000000ff */
[C---:B------:R-:W-:Y:S01]  /*40a0*/  F2FP.F16.F32.PACK_AB R6, R158.reuse, R115 ;  /* 0x000000739e06723e */ /* 0x040fe200000000ff */
[----:B------:R-:W-:Y:S01]  /*40b0*/  FADD.FTZ R158, R158, R101 ;  /* 0x000000659e9e7221 */ /* 0x000fe20000010000 */
[C---:B---3--:R-:W-:Y:S01]  /*40c0*/  F2FP.F16.F32.PACK_AB R7, R157.reuse, R109 ;  /* 0x0000006d9d07723e */ /* 0x048fe200000000ff */
[----:B------:R-:W-:-:S06]  /*40d0*/  FADD.FTZ R157, R157, R105 ;  /* 0x000000699d9d7221 */ /* 0x000fcc0000010000 */
[C---:B--2---:R-:W-:Y:S06]  /*40e0*/  HMMA.16816.F32 R80, R4.reuse, R8, R80 ;  /* 0x000000080450723c */ /* 0x044fec0000001850 */
[C---:B------:R-:W-:Y:S01]  /*40f0*/  HMMA.16816.F32 R76, R4.reuse, R10, R76 ;  /* 0x0000000a044c723c */ /* 0x040fe2000000184c */
[----:B------:R-:W2:Y:S05]  /*4100*/  LDSM.16.MT88.4 R8, [R128+0x8c00] ;  /* 0x008c00008008783b */ /* 0x000eaa0000004200 */
[C---:B------:R-:W-:Y:S06]  /*4110*/  HMMA.16816.F32 R36, R4.reuse, R24, R36 ;  /* 0x000000180424723c */ /* 0x040fec0000001824 */
[C---:B------:R-:W-:Y:S06]  /*4120*/  HMMA.16816.F32 R40, R4.reuse, R26, R40 ;  /* 0x0000001a0428723c */ /* 0x040fec0000001828 */
[C---:B------:R-:W-:Y:S06]  /*4130*/  HMMA.16816.F32 R44, R4.reuse, R20, R44 ;  /* 0x00000014042c723c */ /* 0x040fec000000182c */
[C---:B------:R-:W-:Y:S06]  /*4140*/  HMMA.16816.F32 R48, R4.reuse, R22, R48 ;  /* 0x000000160430723c */ /* 0x040fec0000001830 */
[C---:B----4-:R-:W-:Y:S06]  /*4150*/  HMMA.16816.F32 R52, R4.reuse, R16, R52 ;  /* 0x000000100434723c */ /* 0x050fec0000001834 */
[C---:B------:R-:W-:Y:S06]  /*4160*/  HMMA.16816.F32 R56, R4.reuse, R18, R56 ;  /* 0x000000120438723c */ /* 0x040fec0000001838 */
[C---:B-1----:R-:W-:Y:S06]  /*4170*/  HMMA.16816.F32 R60, R4.reuse, R12, R60 ;  /* 0x0000000c043c723c */ /* 0x042fec000000183c */
[C---:B------:R-:W-:Y:S06]  /*4180*/  HMMA.16816.F32 R72, R4.reuse, R14, R72 ;  /* 0x0000000e0448723c */ /* 0x040fec0000001848 */
[C---:B--2---:R-:W-:Y:S06]  /*4190*/  HMMA.16816.F32 R68, R4.reuse, R8, R68 ;  /* 0x000000080444723c */ /* 0x044fec0000001844 */
        /* <DEDUP_REMOVED lines=38> */
[----:B------:R3:W-:Y:S03]  /*4400*/  @!P3 LDGSTS.E.BYPASS.LTC128B.128 [R141+0x7000], desc[UR8][R12.64+0x40] ;  /* 0x070000400c8dbfae */ /* 0x0007e6000b901d48 */
[--C-:B------:R-:W-:Y:S01]  /*4410*/  @!P2 LEA.HI.X R11, R16, R11, R3.reuse, 0x1, P0 ;  /* 0x0000000b100ba211 */ /* 0x100fe200000f0c03 */
[----:B------:R-:W-:Y:S01]  /*4420*/  IMAD.X R3, R138, 0x1, R3, P6 ;  /* 0x000000018a037824 */ /* 0x000fe200030e0603 */
[----:B------:R-:W-:Y:S01]  /*4430*/  @P2 STS.128 [R141+0x8000], RZ ;  /* 0x008000ff8d002388 */ /* 0x000fe20000000c00 */
[----:B----4-:R-:W-:-:S03]  /*4440*/  @!P4 LEA R8, P5, R14, R8, 0x1 ;  /* 0x000000080e08c211 */ /* 0x010fc600078a08ff */
[----:B------:R-:W-:Y:S01]  /*4450*/  @!PT LDS RZ, [RZ] ;  /* 0x00000000fffff984 */ /* 0x000fe20000000800 */
[----:B------:R-:W-:Y:S01]  /*4460*/  @!PT LDS RZ, [RZ] ;  /* 0x00000000fffff984 */ /* 0x000fe20000000800 */
[----:B------:R-:W-:Y:S01]  /*4470*/  @!PT LDS RZ, [RZ] ;  /* 0x00000000fffff984 */ /* 0x000fe20000000800 */
[----:B------:R-:W-:Y:S01]  /*4480*/  @!P2 LDGSTS.E.BYPASS.LTC128B.128 [R141+0x8000], desc[UR8][R10.64+0x80] ;  /* 0x080000800a8dafae */ /* 0x000fe2000b901d48 */
        /* <DEDUP_REMOVED lines=15> */
[----:B------:R-:W-:Y:S02]  /*4580*/  IMAD R3, R2, 0x40, R153 ;  /* 0x0000004002037824 */ /* 0x000fe400078e0299 */
        /* <DEDUP_REMOVED lines=8> */
[----:B---3--:R-:W-:Y:S04]  /*4610*/  LDSM.16.M88.4 R12, [R132+0x3c00] ;  /* 0x003c0000840c783b */ /* 0x008fe80000000200 */
[----:B------:R-:W-:Y:S04]  /*4620*/  LDSM.16.M88.4 R16, [R131] ;  /* 0x000000008310783b */ /* 0x000fe80000000200 */
[----:B------:R-:W-:Y:S04]  /*4630*/  LDSM.16.M88.4 R100, [R129+0x3000] ;  /* 0x003000008164783b */ /* 0x000fe80000000200 */
[----:B-1----:R-:W1:Y:S04]  /*4640*/  LDSM.16.M88.4 R4, [R132+0x3000] ;  /* 0x003000008404783b */ /* 0x002e680000000200 */
[----:B------:R-:W3:Y:S04]  /*4650*/  LDSM.16.M88.4 R112, [R129+0x3400] ;  /* 0x003400008170783b */ /* 0x000ee80000000200 */
[----:B------:R-:W5:Y:S04]  /*4660*/  LDSM.16.M88.4 R104, [R129+0x3800] ;  /* 0x003800008168783b */ /* 0x000f680000000200 */
[----:B------:R-:W5:Y:S04]  /*4670*/  LDSM.16.M88.4 R20, [R129+0x3c00] ;  /* 0x003c00008114783b */ /* 0x000f680000000200 */
[----:B------:R-:W-:Y:S01]  /*4680*/  LDSM.16.M88.4 R108, [R133+0x1000] ;  /* 0x00100000856c783b */ /* 0x000fe20000000200 */
[C---:B--2---:R-:W-:Y:S03]  /*4690*/  HMMA.16816.F32 R96, R24.reuse, R92, RZ ;  /* 0x0000005c1860723c */ /* 0x044fe600000018ff */
[----:B------:R-:W-:Y:S04]  /*46a0*/  LDSM.16.M88.4 R116, [R132+0x4400] ;  /* 0x004400008474783b */ /* 0x000fe80000000200 */
[----:B------:R-:W0:Y:S01]  /*46b0*/  LDGDEPBAR ;  /* 0x00000000000079af */ /* 0x000e220000000000 */
[C---:B----4-:R-:W-:Y:S06]  /*46c0*/  HMMA.16816.F32 R88, R24.reuse, R32, RZ ;  /* 0x000000201858723c */ /* 0x050fec00000018ff */
[C---:B------:R-:W-:Y:S06]  /*46d0*/  HMMA.16816.F32 R92, R24.reuse, R94, RZ ;  /* 0x0000005e185c723c */ /* 0x040fec00000018ff */
[C---:B------:R-:W-:Y:S06]  /*46e0*/  HMMA.16816.F32 R32, R24.reuse, R34, RZ ;  /* 0x000000221820723c */ /* 0x040fec00000018ff */
[C---:B-1----:R-:W-:Y:S06]  /*46f0*/  HMMA.16816.F32 R8, R24.reuse, R4, RZ ;  /* 0x000000041808723c */ /* 0x042fec00000018ff */
[C---:B------:R-:W-:Y:S06]  /*4700*/  HMMA.16816.F32 R4, R24.reuse, R6, RZ ;  /* 0x000000061804723c */ /* 0x040fec00000018ff */
[C---:B------:R-:W-:Y:S06]  /*4710*/  HMMA.16816.F32 R28, R24.reuse, R12, RZ ;  /* 0x0000000c181c723c */ /* 0x040fec00000018ff */
[----:B------:R-:W-:Y:S01]  /*4720*/  HMMA.16816.F32 R24, R24, R14, RZ ;  /* 0x0000000e1818723c */ /* 0x000fe200000018ff */
[----:B------:R-:W1:Y:S05]  /*4730*/  LDSM.16.M88.4 R12, [R132+0x4000] ;  /* 0x00400000840c783b */ /* 0x000e6a0000000200 */
[C---:B------:R-:W-:Y:S06]  /*4740*/  HMMA.16816.F32 R8, R16.reuse, R100, R8 ;  /* 0x000000641008723c */ /* 0x040fec0000001808 */
[C---:B------:R-:W-:Y:S01]  /*4750*/  HMMA.16816.F32 R4, R16.reuse, R102, R4 ;  /* 0x000000661004723c */ /* 0x040fe20000001804 */
[----:B------:R-:W2:Y:S05]  /*4760*/  LDSM.16.M88.4 R100, [R132+0x4800] ;  /* 0x004800008464783b */ /* 0x000eaa0000000200 */
[C---:B---3--:R-:W-:Y:S06]  /*4770*/  HMMA.16816.F32 R96, R16.reuse, R112, R96 ;  /* 0x000000701060723c */ /* 0x048fec0000001860 */
[C---:B------:R-:W-:Y:S01]  /*4780*/  HMMA.16816.F32 R92, R16.reuse, R114, R92 ;  /* 0x00000072105c723c */ /* 0x040fe2000000185c */
[----:B------:R-:W3:Y:S05]  /*4790*/  LDSM.16.M88.4 R112, [R132+0x4c00] ;  /* 0x004c00008470783b */ /* 0x000eea0000000200 */
[C---:B-----5:R-:W-:Y:S06]  /*47a0*/  HMMA.16816.F32 R88, R16.reuse, R104, R88 ;  /* 0x000000681058723c */ /* 0x060fec0000001858 */
[C---:B------:R-:W-:Y:S01]  /*47b0*/  HMMA.16816.F32 R32, R16.reuse, R106, R32 ;  /* 0x0000006a1020723c */ /* 0x040fe20000001820 */
[----:B------:R-:W-:Y:S05]  /*47c0*/  LDSM.16.M88.4 R104, [R129+0x4000] ;  /* 0x004000008168783b */ /* 0x000fea0000000200 */
[C---:B------:R-:W-:Y:S06]  /*47d0*/  HMMA.16816.F32 R28, R16.reuse, R20, R28 ;  /* 0x00000014101c723c */ /* 0x040fec000000181c */
[----:B------:R-:W-:Y:S01]  /*47e0*/  HMMA.16816.F32 R24, R16, R22, R24 ;  /* 0x000000161018723c */ /* 0x000fe20000001818 */
[----:B------:R-:W-:Y:S04]  /*47f0*/  LDSM.16.M88.4 R20, [R129+0x4400] ;  /* 0x004400008114783b */ /* 0x000fe80000000200 */
[----:B------:R-:W-:Y:S01]  /*4800*/  LDSM.16.M88.4 R16, [R129+0x4800] ;  /* 0x004800008110783b */ /* 0x000fe20000000200 */
[C---:B-1----:R-:W-:Y:S06]  /*4810*/  HMMA.16816.F32 R8, R108.reuse, R12, R8 ;  /* 0x0000000c6c08723c */ /* 0x042fec0000001808 */
[C---:B------:R-:W-:Y:S01]  /*4820*/  HMMA.16816.F32 R4, R108.reuse, R14, R4 ;  /* 0x0000000e6c04723c */ /* 0x040fe20000001804 */
[----:B------:R-:W1:Y:S05]  /*4830*/  LDSM.16.M88.4 R12, [R131+0x1000] ;  /* 0x00100000830c783b */ /* 0x000e6a0000000200 */
[C---:B--2---:R-:W-:Y:S06]  /*4840*/  HMMA.16816.F32 R88, R108.reuse, R100, R88 ;  /* 0x000000646c58723c */ /* 0x044fec0000001858 */
[C---:B------:R-:W-:Y:S01]  /*4850*/  HMMA.16816.F32 R32, R108.reuse, R102, R32 ;  /* 0x000000666c20723c */ /* 0x040fe20000001820 */
[----:B------:R-:W2:Y:S05]  /*4860*/  LDSM.16.M88.4 R100, [R129+0x4c00] ;  /* 0x004c00008164783b */ /* 0x000eaa0000000200 */
[C---:B------:R-:W-:Y:S06]  /*4870*/  HMMA.16816.F32 R96, R108.reuse, R116, R96 ;  /* 0x000000746c60723c */ /* 0x040fec0000001860 */
[C---:B------:R-:W-:Y:S01]  /*4880*/  HMMA.16816.F32 R92, R108.reuse, R118, R92 ;  /* 0x000000766c5c723c */ /* 0x040fe2000000185c */
[----:B------:R-:W-:Y:S05]  /*4890*/  LDSM.16.M88.4 R116, [R132+0x5000] ;  /* 0x005000008474783b */ /* 0x000fea0000000200 */
[C---:B---3--:R-:W-:Y:S06]  /*48a0*/  HMMA.16816.F32 R28, R108.reuse, R112, R28 ;  /* 0x000000706c1c723c */ /* 0x048fec000000181c */
[----:B------:R-:W-:Y:S01]  /*48b0*/  HMMA.16816.F32 R24, R108, R114, R24 ;  /* 0x000000726c18723c */ /* 0x000fe20000001818 */
[----:B------:R-:W3:Y:S04]  /*48c0*/  LDSM.16.M88.4 R112, [R133+0x2000] ;  /* 0x002000008570783b */ /* 0x000ee80000000200 */
[----:B------:R-:W4:Y:S01]  /*48d0*/  LDSM.16.M88.4 R108, [R132+0x5400] ;  /* 0x00540000846c783b */ /* 0x000f220000000200 */
[C---:B-1----:R-:W-:Y:S06]  /*48e0*/  HMMA.16816.F32 R8, R12.reuse, R104, R8 ;  /* 0x000000680c08723c */ /* 0x042fec0000001808 */
[C---:B------:R-:W-:Y:S01]  /*48f0*/  HMMA.16816.F32 R4, R12.reuse, R106, R4 ;  /* 0x0000006a0c04723c */ /* 0x040fe20000001804 */
[----:B------:R-:W-:Y:S05]  /*4900*/  LDSM.16.M88.4 R104, [R132+0x5800] ;  /* 0x005800008468783b */ /* 0x000fea0000000200 */
[C---:B------:R-:W-:Y:S06]  /*4910*/  HMMA.16816.F32 R96, R12.reuse, R20, R96 ;  /* 0x000000140c60723c */ /* 0x040fec0000001860 */
[C---:B------:R-:W-:Y:S01]  /*4920*/  HMMA.16816.F32 R92, R12.reuse, R22, R92 ;  /* 0x000000160c5c723c */ /* 0x040fe2000000185c */
[----:B------:R-:W-:Y:S05]  /*4930*/  LDSM.16.M88.4 R20, [R131+0x2000] ;  /* 0x002000008314783b */ /* 0x000fea0000000200 */
[C---:B------:R-:W-:Y:S06]  /*4940*/  HMMA.16816.F32 R88, R12.reuse, R16, R88 ;  /* 0x000000100c58723c */ /* 0x040fec0000001858 */
[C---:B------:R-:W-:Y:S01]  /*4950*/  HMMA.16816.F32 R32, R12.reuse, R18, R32 ;  /* 0x000000120c20723c */ /* 0x040fe20000001820 */
[----:B------:R-:W1:Y:S05]  /*4960*/  LDSM.16.M88.4 R16, [R129+0x5000] ;  /* 0x005000008110783b */ /* 0x000e6a0000000200 */
[C---:B--2---:R-:W-:Y:S06]  /*4970*/  HMMA.16816.F32 R28, R12.reuse, R100, R28 ;  /* 0x000000640c1c723c */ /* 0x044fec000000181c */
[----:B------:R-:W-:Y:S01]  /*4980*/  HMMA.16816.F32 R24, R12, R102, R24 ;  /* 0x000000660c18723c */ /* 0x000fe20000001818 */
[----:B------:R-:W2:Y:S04]  /*4990*/  LDSM.16.M88.4 R100, [R132+0x5c00] ;  /* 0x005c00008464783b */ /* 0x000ea80000000200 */
[----:B------:R-:W5:Y:S01]  /*49a0*/  LDSM.16.M88.4 R12, [R129+0x5400] ;  /* 0x00540000810c783b */ /* 0x000f620000000200 */
[C---:B---3--:R-:W-:Y:S06]  /*49b0*/  HMMA.16816.F32 R8, R112.reuse, R116, R8 ;  /* 0x000000747008723c */ /* 0x048fec0000001808 */
[C---:B------:R-:W-:Y:S06]  /*49c0*/  HMMA.16816.F32 R4, R112.reuse, R118, R4 ;  /* 0x000000767004723c */ /* 0x040fec0000001804 */
[C---:B----4-:R-:W-:Y:S06]  /*49d0*/  HMMA.16816.F32 R96, R112.reuse, R108, R96 ;  /* 0x0000006c7060723c */ /* 0x050fec0000001860 */
[----:B------:R-:W-:Y:S06]  /*49e0*/  HMMA.16816.F32 R92, R112, R110, R92 ;  /* 0x0000006e705c723c */ /* 0x000fec000000185c */
[C---:B-1----:R-:W-:Y:S06]  /*49f0*/  HMMA.16816.F32 R8, R20.reuse, R16, R8 ;  /* 0x000000101408723c */ /* 0x042fec0000001808 */
[----:B------:R-:W-:Y:S01]  /*4a00*/  HMMA.16816.F32 R4, R20, R18, R4 ;  /* 0x000000121404723c */ /* 0x000fe20000001804 */
[----:B------:R-:W1:Y:S05]  /*4a10*/  LDSM.16.M88.4 R16, [R129+0x5800] ;  /* 0x005800008110783b */ /* 0x000e6a0000000200 */
[----:B--2---:R-:W-:Y:S06]  /*4a20*/  HMMA.16816.F32 R28, R112, R100, R28 ;  /* 0x00000064701c723c */ /* 0x004fec000000181c */
[----:B-----5:R-:W-:Y:S01]  /*4a30*/  HMMA.16816.F32 R96, R20, R12, R96 ;  /* 0x0000000c1460723c */ /* 0x020fe20000001860 */
[----:B------:R-:W-:-:S05]  /*4a40*/  VIADD R100, R3, 0x1 ;  /* 0x0000000103647836 */ /* 0x000fca0000000000 */
[----:B------:R-:W-:Y:S01]  /*4a50*/  I2FP.F32.S32 R101, R100 ;  /* 0x0000006400657245 */ /* 0x000fe20000201400 */
[----:B------:R-:W-:Y:S01]  /*4a60*/  VIADD R12, R3, 0x8 ;  /* 0x00000008030c7836 */ /* 0x000fe20000000000 */
[C---:B------:R-:W-:Y:S01]  /*4a70*/  HMMA.16816.F32 R24, R112.reuse, R102, R24 ;  /* 0x000000667018723c */ /* 0x040fe20000001818 */
[C---:B------:R-:W-:Y:S02]  /*4a80*/  ISETP.GE.AND P0, PT, R100.reuse, R126, PT ;  /* 0x0000007e6400720c */ /* 0x040fe40003f06270 */
[C---:B------:R-:W-:Y:S01]  /*4a90*/  FFMA.FTZ R118, R101.reuse, R0, R11 ;  /* 0x0000000065767223 */ /* 0x040fe2000001000b */
[-C--:B------:R-:W-:Y:S02]  /*4aa0*/  ISETP.GE.AND P1, PT, R100, R121.reuse, PT ;  /* 0x000000796400720c */ /* 0x080fe40003f26270 */
[----:B------:R-:W-:Y:S01]  /*4ab0*/  I2FP.F32.S32 R11, R12 ;  /* 0x0000000c000b7245 */ /* 0x000fe20000201400 */
[-C--:B------:R-:W-:Y:S01]  /*4ac0*/  FFMA.FTZ R103, R101, R0.reuse, R9 ;  /* 0x0000000065677223 */ /* 0x080fe20000010009 */
[----:B------:R-:W-:Y:S01]  /*4ad0*/  VIADD R9, R3, 0x9 ;  /* 0x0000000903097836 */ /* 0x000fe20000000000 */
[----:B------:R-:W-:Y:S01]  /*4ae0*/  HMMA.16816.F32 R88, R112, R104, R88 ;  /* 0x000000687058723c */ /* 0x000fe20000001858 */
[----:B------:R-:W-:Y:S01]  /*4af0*/  FSEL R118, R118, -INF , !P1 ;  /* 0xff80000076767808 */ /* 0x000fe20004800000 */
[-C--:B------:R-:W-:Y:S01]  /*4b00*/  FFMA.FTZ R4, R11, R0.reuse, R4 ;  /* 0x000000000b047223 */ /* 0x080fe20000010004 */
[----:B------:R-:W-:Y:S01]  /*4b10*/  FSEL R103, R103, -INF , !P0 ;  /* 0xff80000067677808 */ /* 0x000fe20004000000 */
[----:B------:R-:W-:Y:S01]  /*4b20*/  FFMA.FTZ R6, R11, R0, R6 ;  /* 0x000000000b067223 */ /* 0x000fe20000010006 */
[C---:B------:R-:W-:Y:S01]  /*4b30*/  ISETP.GE.AND P0, PT, R9.reuse, R126, PT ;  /* 0x0000007e0900720c */ /* 0x040fe20003f06270 */
[----:B------:R-:W-:Y:S01]  /*4b40*/  HMMA.16816.F32 R92, R20, R14, R92 ;  /* 0x0000000e145c723c */ /* 0x000fe2000000185c */
[----:B------:R-:W-:Y:S01]  /*4b50*/  ISETP.GE.AND P1, PT, R9, R121, PT ;  /* 0x000000790900720c */ /* 0x000fe20003f26270 */
[----:B------:R-:W-:Y:S01]  /*4b60*/  VIADD R11, R3, 0x10 ;  /* 0x00000010030b7836 */ /* 0x000fe20000000000 */
[----:B------:R-:W-:-:S02]  /*4b70*/  I2FP.F32.S32 R9, R9 ;  /* 0x0000000900097245 */ /* 0x000fc40000201400 */
[C---:B------:R-:W-:Y:S01]  /*4b80*/  ISETP.GE.AND P5, PT, R12.reuse, R126, PT ;  /* 0x0000007e0c00720c */ /* 0x040fe20003fa6270 */
[----:B------:R-:W-:Y:S01]  /*4b90*/  HMMA.16816.F32 R32, R112, R106, R32 ;  /* 0x0000006a7020723c */ /* 0x000fe20000001820 */
[----:B------:R-:W-:Y:S01]  /*4ba0*/  ISETP.GE.AND P6, PT, R12, R121, PT ;  /* 0x000000790c00720c */ /* 0x000fe20003fc6270 */
[CC--:B------:R-:W-:Y:S01]  /*4bb0*/  FFMA.FTZ R119, R9.reuse, R0.reuse, R5 ;  /* 0x0000000009777223 */ /* 0x0c0fe20000010005 */
[----:B------:R-:W-:Y:S01]  /*4bc0*/  FFMA.FTZ R14, R9, R0, R7 ;  /* 0x00000000090e7223 */ /* 0x000fe20000010007 */
[----:B------:R-:W-:Y:S01]  /*4bd0*/  FSEL R127, R4, -INF , !P5 ;  /* 0xff800000047f7808 */ /* 0x000fe20006800000 */
[C---:B------:R-:W-:Y:S01]  /*4be0*/  VIADD R9, R3.reuse, 0x11 ;  /* 0x0000001103097836 */ /* 0x040fe20000000000 */
[----:B------:R-:W-:Y:S01]  /*4bf0*/  FSEL R15, R6, -INF , !P6 ;  /* 0xff800000060f7808 */ /* 0x000fe20007000000 */
[----:B------:R-:W-:Y:S01]  /*4c00*/  VIADD R12, R3, 0x18 ;  /* 0x00000018030c7836 */ /* 0x000fe20000000000 */
[----:B------:R-:W2:Y:S01]  /*4c10*/  LDSM.16.M88.4 R4, [R129+0x5c00] ;  /* 0x005c00008104783b */ /* 0x000ea20000000200 */
[----:B------:R-:W-:Y:S01]  /*4c20*/  ISETP.GE.AND P5, PT, R11, R126, PT ;  /* 0x0000007e0b00720c */ /* 0x000fe20003fa6270 */
[----:B------:R-:W-:-:S04]  /*4c30*/  DEPBAR.LE SB0, 0x0 ;  /* 0x000080000000791a */ /* 0x000fc80000000000 */
[----:B------:R-:W-:Y:S01]  /*4c40*/  BAR.SYNC.DEFER_BLOCKING 0x0 ;  /* 0x0000000000007b1d */ /* 0x000fe20000010000 */
[----:B------:R-:W-:Y:S01]  /*4c50*/  ISETP.GE.AND P6, PT, R11, R121, PT ;  /* 0x000000790b00720c */ /* 0x000fe20003fc6270 */
[C---:B-1----:R-:W-:Y:S01]  /*4c60*/  HMMA.16816.F32 R88, R20.reuse, R16, R88 ;  /* 0x000000101458723c */ /* 0x042fe20000001858 */
[----:B------:R-:W-:Y:S02]  /*4c70*/  FSEL R119, R119, -INF , !P0 ;  /* 0xff80000077777808 */ /* 0x000fe40004000000 */
[----:B------:R-:W-:Y:S02]  /*4c80*/  FSEL R14, R14, -INF , !P1 ;  /* 0xff8000000e0e7808 */ /* 0x000fe40004800000 */
[----:B------:R-:W-:Y:S02]  /*4c90*/  I2FP.F32.S32 R11, R11 ;  /* 0x0000000b000b7245 */ /* 0x000fe40000201400 */
[C---:B------:R-:W-:Y:S01]  /*4ca0*/  ISETP.GE.AND P0, PT, R9.reuse, R126, PT ;  /* 0x0000007e0900720c */ /* 0x040fe20003f06270 */
[----:B------:R-:W-:Y:S01]  /*4cb0*/  HMMA.16816.F32 R32, R20, R18, R32 ;  /* 0x000000121420723c */ /* 0x000fe20000001820 */
[----:B------:R-:W-:Y:S01]  /*4cc0*/  ISETP.GE.AND P1, PT, R9, R121, PT ;  /* 0x000000790900720c */ /* 0x000fe20003f26270 */
[CC--:B------:R-:W-:Y:S01]  /*4cd0*/  FFMA.FTZ R13, R11.reuse, R0.reuse, R96 ;  /* 0x000000000b0d7223 */ /* 0x0c0fe20000010060 */
[----:B------:R-:W-:Y:S01]  /*4ce0*/  I2FP.F32.S32 R9, R9 ;  /* 0x0000000900097245 */ /* 0x000fe20000201400 */
[----:B------:R-:W-:Y:S01]  /*4cf0*/  FFMA.FTZ R98, R11, R0, R98 ;  /* 0x000000000b627223 */ /* 0x000fe20000010062 */
[----:B------:R-:W-:-:S03]  /*4d00*/  VIADD R11, R3, 0x19 ;  /* 0x00000019030b7836 */ /* 0x000fc60000000000 */
[CC--:B------:R-:W-:Y:S01]  /*4d10*/  FFMA.FTZ R96, R9.reuse, R0.reuse, R97 ;  /* 0x0000000009607223 */ /* 0x0c0fe20000010061 */
[----:B------:R-:W-:Y:S01]  /*4d20*/  FFMA.FTZ R99, R9, R0, R99 ;  /* 0x0000000009637223 */ /* 0x000fe20000010063 */
[----:B------:R-:W-:Y:S02]  /*4d30*/  I2FP.F32.S32 R9, R12 ;  /* 0x0000000c00097245 */ /* 0x000fe40000201400 */
[----:B------:R-:W-:Y:S02]  /*4d40*/  FSEL R97, R13, -INF , !P5 ;  /* 0xff8000000d617808 */ /* 0x000fe40006800000 */
[----:B------:R-:W-:Y:S01]  /*4d50*/  FSEL R96, R96, -INF , !P0 ;  /* 0xff80000060607808 */ /* 0x000fe20004000000 */
[-C--:B------:R-:W-:Y:S01]  /*4d60*/  FFMA.FTZ R92, R9, R0.reuse, R92 ;  /* 0x00000000095c7223 */ /* 0x080fe2000001005c */
[----:B------:R-:W-:Y:S01]  /*4d70*/  FSEL R99, R99, -INF , !P1 ;  /* 0xff80000063637808 */ /* 0x000fe20004800000 */
[----:B------:R-:W-:Y:S01]  /*4d80*/  FFMA.FTZ R94, R9, R0, R94 ;  /* 0x00000000095e7223 */ /* 0x000fe2000001005e */
[----:B------:R-:W-:Y:S01]  /*4d90*/  ISETP.GE.AND P0, PT, R11, R126, PT ;  /* 0x0000007e0b00720c */ /* 0x000fe20003f06270 */
[----:B------:R-:W-:Y:S01]  /*4da0*/  VIADD R9, R3, 0x20 ;  /* 0x0000002003097836 */ /* 0x000fe20000000000 */
[----:B------:R-:W-:-:S02]  /*4db0*/  ISETP.GE.AND P1, PT, R11, R121, PT ;  /* 0x000000790b00720c */ /* 0x000fc40003f26270 */
[----:B------:R-:W-:Y:S02]  /*4dc0*/  I2FP.F32.S32 R11, R11 ;  /* 0x0000000b000b7245 */ /* 0x000fe40000201400 */
[----:B------:R-:W-:Y:S01]  /*4dd0*/  FSEL R100, R98, -INF , !P6 ;  /* 0xff80000062647808 */ /* 0x000fe20007000000 */
[C---:B--2---:R-:W-:Y:S01]  /*4de0*/  HMMA.16816.F32 R28, R20.reuse, R4, R28 ;  /* 0x00000004141c723c */ /* 0x044fe2000000181c */
[C---:B------:R-:W-:Y:S01]  /*4df0*/  ISETP.GE.AND P5, PT, R12.reuse, R126, PT ;  /* 0x0000007e0c00720c */ /* 0x040fe20003fa6270 */
[CC--:B------:R-:W-:Y:S01]  /*4e00*/  FFMA.FTZ R93, R11.reuse, R0.reuse, R93 ;  /* 0x000000000b5d7223 */ /* 0x0c0fe2000001005d */
[-C--:B------:R-:W-:Y:S01]  /*4e10*/  ISETP.GE.AND P6, PT, R12, R121.reuse, PT ;  /* 0x000000790c00720c */ /* 0x080fe20003fc6270 */
[----:B------:R-:W-:Y:S01]  /*4e20*/  FFMA.FTZ R95, R11, R0, R95 ;  /* 0x000000000b5f7223 */ /* 0x000fe2000001005f */
[C---:B------:R-:W-:Y:S01]  /*4e30*/  VIADD R11, R3.reuse, 0x21 ;  /* 0x00000021030b7836 */ /* 0x040fe20000000000 */
[----:B------:R-:W-:Y:S01]  /*4e40*/  FSEL R117, R92, -INF , !P5 ;  /* 0xff8000005c757808 */ /* 0x000fe20006800000 */
[C---:B------:R-:W-:Y:S01]  /*4e50*/  VIADD R4, R3.reuse, 0x28 ;  /* 0x0000002803047836 */ /* 0x040fe20000000000 */
[----:B------:R-:W-:Y:S01]  /*4e60*/  FSEL R102, R94, -INF , !P6 ;  /* 0xff8000005e667808 */ /* 0x000fe20007000000 */
[----:B------:R-:W-:Y:S01]  /*4e70*/  VIADD R5, R3, 0x29 ;  /* 0x0000002903057836 */ /* 0x000fe20000000000 */
[C---:B------:R-:W-:Y:S01]  /*4e80*/  ISETP.GE.AND P5, PT, R9.reuse, R126, PT ;  /* 0x0000007e0900720c */ /* 0x040fe20003fa6270 */
[----:B------:R-:W-:Y:S01]  /*4e90*/  HMMA.16816.F32 R24, R20, R6, R24 ;  /* 0x000000061418723c */ /* 0x000fe20000001818 */
[----:B------:R-:W-:-:S02]  /*4ea0*/  ISETP.GE.AND P6, PT, R9, R121, PT ;  /* 0x000000790900720c */ /* 0x000fc40003fc6270 */
[----:B------:R-:W-:Y:S02]  /*4eb0*/  FSEL R98, R93, -INF , !P0 ;  /* 0xff8000005d627808 */ /* 0x000fe40004000000 */
[----:B------:R-:W-:Y:S02]  /*4ec0*/  FSEL R106, R95, -INF , !P1 ;  /* 0xff8000005f6a7808 */ /* 0x000fe40004800000 */
[----:B------:R-:W-:Y:S02]  /*4ed0*/  I2FP.F32.S32 R9, R9 ;  /* 0x0000000900097245 */ /* 0x000fe40000201400 */
[C---:B------:R-:W-:Y:S02]  /*4ee0*/  ISETP.GE.AND P0, PT, R11.reuse, R126, PT ;  /* 0x0000007e0b00720c */ /* 0x040fe40003f06270 */
[----:B------:R-:W-:Y:S01]  /*4ef0*/  ISETP.GE.AND P1, PT, R11, R121, PT ;  /* 0x000000790b00720c */ /* 0x000fe20003f26270 */
[CC--:B------:R-:W-:Y:S01]  /*4f00*/  FFMA.FTZ R88, R9.reuse, R0.reuse, R88 ;  /* 0x0000000009587223 */ /* 0x0c0fe20000010058 */
[----:B------:R-:W-:Y:S01]  /*4f10*/  I2FP.F32.S32 R11, R11 ;  /* 0x0000000b000b7245 */ /* 0x000fe20000201400 */
[----:B------:R-:W-:-:S03]  /*4f20*/  FFMA.FTZ R90, R9, R0, R90 ;  /* 0x00000000095a7223 */ /* 0x000fc6000001005a */
[----:B------:R-:W-:Y:S01]  /*4f30*/  FSEL R108, R88, -INF , !P5 ;  /* 0xff800000586c7808 */ /* 0x000fe20006800000 */
[CC--:B------:R-:W-:Y:S01]  /*4f40*/  FFMA.FTZ R89, R11.reuse, R0.reuse, R89 ;  /* 0x000000000b597223 */ /* 0x0c0fe20000010059 */
[----:B------:R-:W-:Y:S01]  /*4f50*/  FFMA.FTZ R91, R11, R0, R91 ;  /* 0x000000000b5b7223 */ /* 0x000fe2000001005b */
[----:B------:R-:W-:Y:S02]  /*4f60*/  FSEL R114, R90, -INF , !P6 ;  /* 0xff8000005a727808 */ /* 0x000fe40007000000 */
[C---:B------:R-:W-:Y:S02]  /*4f70*/  ISETP.GE.AND P5, PT, R4.reuse, R126, PT ;  /* 0x0000007e0400720c */ /* 0x040fe40003fa6270 */
[----:B------:R-:W-:Y:S02]  /*4f80*/  ISETP.GE.AND P6, PT, R4, R121, PT ;  /* 0x000000790400720c */ /* 0x000fe40003fc6270 */
[----:B------:R-:W-:Y:S02]  /*4f90*/  FSEL R111, R89, -INF , !P0 ;  /* 0xff800000596f7808 */ /* 0x000fe40004000000 */
[----:B------:R-:W-:-:S02]  /*4fa0*/  FSEL R112, R91, -INF , !P1 ;  /* 0xff8000005b707808 */ /* 0x000fc40004800000 */
[----:B------:R-:W-:Y:S02]  /*4fb0*/  I2FP.F32.S32 R4, R4 ;  /* 0x0000000400047245 */ /* 0x000fe40000201400 */
[C---:B------:R-:W-:Y:S02]  /*4fc0*/  ISETP.GE.AND P0, PT, R5.reuse, R126, PT ;  /* 0x0000007e0500720c */ /* 0x040fe40003f06270 */
[----:B------:R-:W-:Y:S01]  /*4fd0*/  ISETP.GE.AND P1, PT, R5, R121, PT ;  /* 0x000000790500720c */ /* 0x000fe20003f26270 */
[CC--:B------:R-:W-:Y:S01]  /*4fe0*/  FFMA.FTZ R32, R4.reuse, R0.reuse, R32 ;  /* 0x0000000004207223 */ /* 0x0c0fe20000010020 */
[----:B------:R-:W-:Y:S01]  /*4ff0*/  I2FP.F32.S32 R5, R5 ;  /* 0x0000000500057245 */ /* 0x000fe20000201400 */
[-C--:B------:R-:W-:Y:S01]  /*5000*/  FFMA.FTZ R34, R4, R0.reuse, R34 ;  /* 0x0000000004227223 */ /* 0x080fe20000010022 */
[----:B------:R-:W-:Y:S02]  /*5010*/  VIADD R4, R3, 0x30 ;  /* 0x0000003003047836 */ /* 0x000fe40000000000 */
[----:B------:R-:W-:Y:S01]  /*5020*/  FSEL R113, R32, -INF , !P5 ;  /* 0xff80000020717808 */ /* 0x000fe20006800000 */
[CC--:B------:R-:W-:Y:S01]  /*5030*/  FFMA.FTZ R33, R5.reuse, R0.reuse, R33 ;  /* 0x0000000005217223 */ /* 0x0c0fe20000010021 */
[----:B------:R-:W-:Y:S01]  /*5040*/  FFMA.FTZ R35, R5, R0, R35 ;  /* 0x0000000005237223 */ /* 0x000fe20000010023 */
[----:B------:R-:W-:Y:S01]  /*5050*/  VIADD R5, R3, 0x31 ;  /* 0x0000003103057836 */ /* 0x000fe20000000000 */
[----:B------:R-:W-:-:S02]  /*5060*/  FSEL R115, R34, -INF , !P6 ;  /* 0xff80000022737808 */ /* 0x000fc40007000000 */
[C---:B------:R-:W-:Y:S02]  /*5070*/  ISETP.GE.AND P5, PT, R4.reuse, R126, PT ;  /* 0x0000007e0400720c */ /* 0x040fe40003fa6270 */
[----:B------:R-:W-:Y:S02]  /*5080*/  ISETP.GE.AND P6, PT, R4, R121, PT ;  /* 0x000000790400720c */ /* 0x000fe40003fc6270 */
[----:B------:R-:W-:Y:S02]  /*5090*/  I2FP.F32.S32 R4, R4 ;  /* 0x0000000400047245 */ /* 0x000fe40000201400 */
[----:B------:R-:W-:Y:S02]  /*50a0*/  I2FP.F32.S32 R6, R5 ;  /* 0x0000000500067245 */ /* 0x000fe40000201400 */
[----:B------:R-:W-:Y:S01]  /*50b0*/  FSEL R116, R33, -INF , !P0 ;  /* 0xff80000021747808 */ /* 0x000fe20004000000 */
[-C--:B------:R-:W-:Y:S01]  /*50c0*/  FFMA.FTZ R30, R4, R0.reuse, R30 ;  /* 0x00000000041e7223 */ /* 0x080fe2000001001e */
[----:B------:R-:W-:Y:S01]  /*50d0*/  FSEL R109, R35, -INF , !P1 ;  /* 0xff800000236d7808 */ /* 0x000fe20004800000 */
[----:B------:R-:W-:Y:S01]  /*50e0*/  FFMA.FTZ R29, R6, R0, R29 ;  /* 0x00000000061d7223 */ /* 0x000fe2000001001d */
[C---:B------:R-:W-:Y:S01]  /*50f0*/  ISETP.GE.AND P0, PT, R5.reuse, R126, PT ;  /* 0x0000007e0500720c */ /* 0x040fe20003f06270 */
[-C--:B------:R-:W-:Y:S01]  /*5100*/  FFMA.FTZ R28, R4, R0.reuse, R28 ;  /* 0x00000000041c7223 */ /* 0x080fe2000001001c */
[----:B------:R-:W-:Y:S01]  /*5110*/  ISETP.GE.AND P1, PT, R5, R121, PT ;  /* 0x000000790500720c */ /* 0x000fe20003f26270 */
[----:B------:R-:W-:Y:S01]  /*5120*/  VIADD R5, R3, 0x38 ;  /* 0x0000003803057836 */ /* 0x000fe20000000000 */
[----:B------:R-:W-:Y:S01]  /*5130*/  FSEL R107, R30, -INF , !P6 ;  /* 0xff8000001e6b7808 */ /* 0x000fe20007000000 */
[----:B------:R-:W-:Y:S01]  /*5140*/  FFMA.FTZ R31, R6, R0, R31 ;  /* 0x00000000061f7223 */ /* 0x000fe2000001001f */
        /* <DEDUP_REMOVED lines=11> */
[C---:B------:R-:W-:Y:S01]  /*5200*/  ISETP.GE.AND P1, PT, R3.reuse, R121, PT ;  /* 0x000000790300720c */ /* 0x040fe20003f26270 */
[----:B------:R-:W-:Y:S01]  /*5210*/  VIADD R3, R3, 0x39 ;  /* 0x0000003903037836 */ /* 0x000fe20000000000 */
[----:B------:R-:W-:Y:S01]  /*5220*/  FSEL R33, R24, -INF , !P6 ;  /* 0xff80000018217808 */ /* 0x000fe20007000000 */
[----:B------:R-:W-:Y:S01]  /*5230*/  FFMA.FTZ R10, R4, R0, R10 ;  /* 0x00000000040a7223 */ /* 0x000fe2000001000a */
[----:B------:R-:W-:-:S02]  /*5240*/  FSEL R104, R26, -INF , !P0 ;  /* 0xff8000001a687808 */ /* 0x000fc40004000000 */
[C---:B------:R-:W-:Y:S02]  /*5250*/  ISETP.GE.AND P6, PT, R3.reuse, R126, PT ;  /* 0x0000007e0300720c */ /* 0x040fe40003fc6270 */
[----:B------:R-:W-:Y:S02]  /*5260*/  I2FP.F32.S32 R5, R3 ;  /* 0x0000000300057245 */ /* 0x000fe40000201400 */
[----:B------:R-:W-:Y:S02]  /*5270*/  ISETP.GE.AND P0, PT, R3, R121, PT ;  /* 0x000000790300720c */ /* 0x000fe40003f06270 */
[----:B------:R-:W-:Y:S01]  /*5280*/  FSEL R3, R8, -INF , !P5 ;  /* 0xff80000008037808 */ /* 0x000fe20006800000 */
[CC--:B------:R-:W-:Y:S01]  /*5290*/  FFMA.FTZ R25, R5.reuse, R0.reuse, R25 ;  /* 0x0000000005197223 */ /* 0x0c0fe20000010019 */
[----:B------:R-:W-:Y:S01]  /*52a0*/  ISETP.GE.AND P5, PT, R120, 0x3, PT ;  /* 0x000000037800780c */ /* 0x000fe20003fa6270 */
[----:B------:R-:W-:Y:S01]  /*52b0*/  FFMA.FTZ R27, R5, R0, R27 ;  /* 0x00000000051b7223 */ /* 0x000fe2000001001b */
[----:B------:R-:W-:-:S02]  /*52c0*/  FSEL R16, R10, -INF , !P1 ;  /* 0xff8000000a107808 */ /* 0x000fc40004800000 */
[----:B------:R-:W-:Y:S02]  /*52d0*/  FSEL R32, R25, -INF , !P6 ;  /* 0xff80000019207808 */ /* 0x000fe40007000000 */
[----:B------:R-:W-:-:S07]  /*52e0*/  FSEL R101, R27, -INF , !P0 ;  /* 0xff8000001b657808 */ /* 0x000fce0004000000 */
[----:B------:R-:W-:Y:S05]  /*52f0*/  @!P5 BRA `(.L_x_279) ;  /* 0x000000040000d947 */ /* 0x000fea0003800000 */
[----:B------:R-:W-:Y:S01]  /*5300*/  VIADD R18, R120, 0xfffffffd ;  /* 0xfffffffd78127836 */ /* 0x000fe20000000000 */
[----:B------:R-:W1:Y:S01]  /*5310*/  @!P4 LDC.64 R12, c[0x0][0x218] ;  /* 0x00008600ff0ccb82 */ /* 0x000e620000000a00 */
[----:B------:R2:W-:Y:S01]  /*5320*/  @P4 STS [R141+0x3000], RZ ;  /* 0x003000ff8d004388 */ /* 0x0005e20000000800 */
[----:B------:R-:W-:Y:S01]  /*5330*/  BSSY B0, `(.L_x_280) ;  /* 0x000003b000007945 */ /* 0x000fe20003800000 */
[CC--:B------:R-:W-:Y:S01]  /*5340*/  IMAD.WIDE.U32 R20, R18.reuse, R86.reuse, RZ ;  /* 0x0000005612147225 */ /* 0x0c0fe200078e00ff */
[----:B------:R-:W-:Y:S01]  /*5350*/  SHF.R.S32.HI R17, RZ, 0x1f, R18 ;  /* 0x0000001fff117819 */ /* 0x000fe20000011412 */
[----:B------:R2:W-:Y:S03]  /*5360*/  @P4 STS [R141+0x3004], RZ ;  /* 0x003004ff8d004388 */ /* 0x0005e60000000800 */
[----:B------:R-:W3:Y:S01]  /*5370*/  @!P3 LDC.64 R10, c[0x0][0x218] ;  /* 0x00008600ff0abb82 */ /* 0x000ee20000000a00 */
[----:B------:R-:W-:Y:S01]  /*5380*/  IMAD R17, R17, R86, RZ ;  /* 0x0000005611117224 */ /* 0x000fe200078e02ff */
[----:B------:R2:W-:Y:S03]  /*5390*/  @P4 STS.64 [R141+0x3008], RZ ;  /* 0x003008ff8d004388 */ /* 0x0005e60000000a00 */
[----:B------:R-:W-:Y:S01]  /*53a0*/  IMAD R17, R18, R87, R17 ;  /* 0x0000005712117224 */ /* 0x000fe200078e0211 */
[----:B------:R-:W-:-:S02]  /*53b0*/  LEA R18, P0, R20, R146, 0x6 ;  /* 0x0000009214127211 */ /* 0x000fc400078030ff */
[----:B------:R-:W4:Y:S01]  /*53c0*/  @!P2 LDC.64 R8, c[0x0][0x218] ;  /* 0x00008600ff08ab82 */ /* 0x000f220000000a00 */
[----:B------:R-:W-:-:S05]  /*53d0*/  IMAD.IADD R17, R21, 0x1, R17 ;  /* 0x0000000115117824 */ /* 0x000fca00078e0211 */
[----:B------:R-:W-:Y:S02]  /*53e0*/  LEA.HI.X R17, R20, R149, R17, 0x6, P0 ;  /* 0x0000009514117211 */ /* 0x000fe400000f3411 */
[----:B------:R-:W5:Y:S01]  /*53f0*/  @!P4 LDC.64 R6, c[0x0][0x218] ;  /* 0x00008600ff06cb82 */ /* 0x000f620000000a00 */
[----:B-1----:R-:W-:-:S04]  /*5400*/  @!P4 LEA R12, P6, R18, R12, 0x1 ;  /* 0x0000000c120cc211 */ /* 0x002fc800078c08ff */
[----:B------:R-:W-:-:S03]  /*5410*/  @!P4 LEA.HI.X R13, R18, R13, R17, 0x1, P6 ;  /* 0x0000000d120dc211 */ /* 0x000fc600030f0c11 */
[----:B------:R-:W1:Y:S01]  /*5420*/  @!P3 LDC.64 R4, c[0x0][0x218] ;  /* 0x00008600ff04bb82 */ /* 0x000e620000000a00 */
[C---:B---3--:R-:W-:Y:S01]  /*5430*/  @!P3 LEA R10, P1, R18.reuse, R10, 0x1 ;  /* 0x0000000a120ab211 */ /* 0x048fe200078208ff */
[----:B------:R-:W-:Y:S01]  /*5440*/  @!PT LDS RZ, [RZ] ;  /* 0x00000000fffff984 */ /* 0x000fe20000000800 */
[----:B------:R-:W-:Y:S01]  /*5450*/  @!PT LDS RZ, [RZ] ;  /* 0x00000000fffff984 */ /* 0x000fe20000000800 */
[----:B------:R-:W-:Y:S01]  /*5460*/  @!PT LDS RZ, [RZ] ;  /* 0x00000000fffff984 */ /* 0x000fe20000000800 */
[----:B------:R2:W-:Y:S03]  /*5470*/  @!P4 LDGSTS.E.BYPASS.LTC128B.128 [R141+0x3000], desc[UR8][R12.64] ;  /* 0x030000000c8dcfae */ /* 0x0005e6000b901d48 */
[C---:B------:R-:W-:Y:S01]  /*5480*/  @!P3 LEA.HI.X R11, R18.reuse, R11, R17, 0x1, P1 ;  /* 0x0000000b120bb211 */ /* 0x040fe200008f0c11 */
[----:B------:R2:W-:Y:S01]  /*5490*/  @P3 STS.128 [R141+0x4000], RZ ;  /* 0x004000ff8d003388 */ /* 0x0005e20000000c00 */
[----:B----4-:R-:W-:-:S03]  /*54a0*/  @!P2 LEA R8, P0, R18, R8, 0x1 ;  /* 0x000000081208a211 */ /* 0x010fc600078008ff */
[----:B------:R-:W-:Y:S01]  /*54b0*/  @!PT LDS RZ, [RZ] ;  /* 0x00000000fffff984 */ /* 0x000fe20000000800 */
[----:B------:R-:W-:Y:S01]  /*54c0*/  @!PT LDS RZ, [RZ] ;  /* 0x00000000fffff984 */ /* 0x000fe20000000800 */
[----:B------:R-:W-:Y:S01]  /*54d0*/  @!PT LDS RZ, [RZ] ;  /* 0x00000000fffff984 */ /* 0x000fe20000000800 */
[----:B------:R2:W-:Y:S01]  /*54e0*/  @!P3 LDGSTS.E.BYPASS.LTC128B.128 [R141+0x4000], desc[UR8][R10.64+0x40] ;  /* 0x040000400a8dbfae */ /* 0x0005e2000b901d48 */
[--C-:B------:R-:W-:Y:S02]  /*54f0*/  @!P2 LEA.HI.X R9, R18, R9, R17.reuse, 0x1, P0 ;  /* 0x000000091209a211 */ /* 0x100fe400000f0c11 */
[----:B------:R-:W-:Y:S01]  /*5500*/  IADD3 R18, P0, R135, R18, RZ ;  /* 0x0000001287127210 */ /* 0x000fe20007f1e0ff */
[----:B------:R2:W-:Y:S03]  /*5510*/  @P2 STS.128 [R141+0x5000], RZ ;  /* 0x005000ff8d002388 */ /* 0x0005e60000000c00 */
[----:B-----5:R-:W-:Y:S01]  /*5520*/  @!P4 LEA R6, P1, R18, R6, 0x1 ;  /* 0x000000061206c211 */ /* 0x020fe200078208ff */
[----:B------:R-:W-:Y:S01]  /*5530*/  IMAD.X R17, R134, 0x1, R17, P0 ;  /* 0x0000000186117824 */ /* 0x000fe200000e0611 */
        /* <DEDUP_REMOVED lines=26> */
.L_x_281:
[----:B------:R-:W-:Y:S05]  /*56e0*/  BSYNC B0 ;  /* 0x0000000000007941 */ /* 0x000fea0003800000 */
.L_x_280:
[----:B------:R-:W0:Y:S02]  /*56f0*/  LDGDEPBAR ;  /* 0x00000000000079af */ /* 0x000e240000000000 */
.L_x_279:
[----:B--2---:R-:W-:Y:S01]  /*5700*/  FMNMX.FTZ R7, R85, R3, !PT ;  /* 0x0000000355077209 */ /* 0x004fe20007810000 */
[----:B------:R-:W-:Y:S01]  /*5710*/  LDSM.16.MT88.4 R28, [R128+0x8000] ;  /* 0x00800000801c783b */ /* 0x000fe20000004200 */
[----:B-1----:R-:W-:Y:S02]  /*5720*/  FMNMX.FTZ R4, R84, R16, !PT ;  /* 0x0000001054047209 */ /* 0x002fe40007810000 */
[----:B------:R-:W-:Y:S01]  /*5730*/  FMNMX.FTZ R7, R103, R7, !PT ;  /* 0x0000000767077209 */ /* 0x000fe20007810000 */
[----:B------:R-:W-:Y:S01]  /*5740*/  LDSM.16.MT88.4 R20, [R130+0x7400] ;  /* 0x007400008214783b */ /* 0x000fe20000004200 */
[----:B------:R-:W-:Y:S02]  /*5750*/  FMNMX.FTZ R4, R118, R4, !PT ;  /* 0x0000000476047209 */ /* 0x000fe40007810000 */
[----:B------:R-:W-:Y:S01]  /*5760*/  FMNMX.FTZ R7, R127, R7, !PT ;  /* 0x000000077f077209 */ /* 0x000fe20007810000 */
[----:B------:R-:W-:Y:S01]  /*5770*/  LDSM.16.MT88.4 R24, [R128+0x6400] ;  /* 0x006400008018783b */ /* 0x000fe20000004200 */
        /* <DEDUP_REMOVED lines=27> */
[----:B------:R-:W-:Y:S01]  /*5930*/  @P5 IADD3 R156, R120, -0x3, RZ ;  /* 0xfffffffd789c5810 */ /* 0x000fe20007ffe0ff */
[----:B------:R-:W1:Y:S04]  /*5940*/  SHFL.BFLY PT, R6, R7, 0x2, 0x1f ;  /* 0x0c401f0007067f89 */ /* 0x000e6800000e0000 */
[----:B------:R-:W2:Y:S01]  /*5950*/  SHFL.BFLY PT, R5, R4, 0x2, 0x1f ;  /* 0x0c401f0004057f89 */ /* 0x000ea200000e0000 */
[----:B-1----:R-:W-:-:S02]  /*5960*/  FMNMX.FTZ R6, R7, R6, !PT ;  /* 0x0000000607067209 */ /* 0x002fc40007810000 */
[----:B--2---:R-:W-:-:S03]  /*5970*/  FMNMX.FTZ R5, R4, R5, !PT ;  /* 0x0000000504057209 */ /* 0x004fc60007810000 */
[----:B------:R-:W1:Y:S04]  /*5980*/  SHFL.BFLY PT, R86, R6, 0x1, 0x1f ;  /* 0x0c201f0006567f89 */ /* 0x000e6800000e0000 */
[----:B------:R-:W2:Y:S01]  /*5990*/  SHFL.BFLY PT, R4, R5, 0x1, 0x1f ;  /* 0x0c201f0005047f89 */ /* 0x000ea200000e0000 */
[----:B-1----:R-:W-:-:S04]  /*59a0*/  FMNMX.FTZ R86, R6, R86, !PT ;  /* 0x0000005606567209 */ /* 0x002fc80007810000 */
[C---:B------:R-:W-:Y:S01]  /*59b0*/  FSETP.NEU.FTZ.AND P1, PT, R86.reuse, -INF , PT ;  /* 0xff8000005600780b */ /* 0x040fe20003f3d000 */
[----:B------:R-:W-:-:S05]  /*59c0*/  FMUL.FTZ R34, R86, UR6 ;  /* 0x0000000656227c20 */ /* 0x000fca0008410000 */
[----:B------:R-:W-:-:S05]  /*59d0*/  FSEL R34, R34, RZ, P1 ;  /* 0x000000ff22227208 */ /* 0x000fca0000800000 */
[--C-:B------:R-:W-:Y:S01]  /*59e0*/  FFMA.FTZ R93, R3, UR6, -R34.reuse ;  /* 0x00000006035d7c23 */ /* 0x100fe20008010822 */
[----:B--2---:R-:W-:Y:S01]  /*59f0*/  FMNMX.FTZ R3, R5, R4, !PT ;  /* 0x0000000405037209 */ /* 0x004fe20007810000 */
[--C-:B------:R-:W-:Y:S01]  /*5a00*/  FFMA.FTZ R92, R103, UR6, -R34.reuse ;  /* 0x00000006675c7c23 */ /* 0x100fe20008010822 */
[----:B------:R-:W-:Y:S01]  /*5a10*/  FSEL R4, R86, RZ, P1 ;  /* 0x000000ff56047208 */ /* 0x000fe20000800000 */
[--C-:B------:R-:W-:Y:S01]  /*5a20*/  FFMA.FTZ R91, R127, UR6, -R34.reuse ;  /* 0x000000067f5b7c23 */ /* 0x100fe20008010822 */
[C---:B------:R-:W-:Y:S01]  /*5a30*/  FSETP.NEU.FTZ.AND P0, PT, R3.reuse, -INF , PT ;  /* 0xff8000000300780b */ /* 0x040fe20003f1d000 */
[----:B------:R-:W-:Y:S01]  /*5a40*/  FMUL.FTZ R103, R3, UR6 ;  /* 0x0000000603677c20 */ /* 0x000fe20008410000 */
[----:B------:R-:W-:Y:S01]  /*5a50*/  FFMA.FTZ R90, R119, UR6, -R34 ;  /* 0x00000006775a7c23 */ /* 0x000fe20008010822 */
[----:B------:R-:W-:Y:S01]  /*5a60*/  FADD.FTZ R4, R85, -R4 ;  /* 0x8000000455047221 */ /* 0x000fe20000010000 */
[----:B------:R-:W-:Y:S01]  /*5a70*/  FSEL R5, R3, RZ, P0 ;  /* 0x000000ff03057208 */ /* 0x000fe20000000000 */
[----:B------:R-:W-:Y:S01]  /*5a80*/  MUFU.EX2 R93, R93 ;  /* 0x0000005d005d7308 */ /* 0x000fe20000000800 */
[----:B------:R-:W-:Y:S01]  /*5a90*/  FSEL R103, R103, RZ, P0 ;  /* 0x000000ff67677208 */ /* 0x000fe20000000000 */
[----:B------:R-:W-:Y:S01]  /*5aa0*/  FMUL.FTZ R4, R4, UR6 ;  /* 0x0000000604047c20 */ /* 0x000fe20008410000 */
[--C-:B------:R-:W-:Y:S01]  /*5ab0*/  FFMA.FTZ R95, R97, UR6, -R34.reuse ;  /* 0x00000006615f7c23 */ /* 0x100fe20008010822 */
[----:B------:R-:W-:Y:S01]  /*5ac0*/  FADD.FTZ R5, R84, -R5 ;  /* 0x8000000554057221 */ /* 0x000fe20000010000 */
[--C-:B------:R-:W-:Y:S01]  /*5ad0*/  FFMA.FTZ R96, R96, UR6, -R34.reuse ;  /* 0x0000000660607c23 */ /* 0x100fe20008010822 */
[--C-:B------:R-:W-:Y:S01]  /*5ae0*/  FFMA.FTZ R89, R16, UR6, -R103.reuse ;  /* 0x0000000610597c23 */ /* 0x100fe20008010867 */
[--C-:B------:R-:W-:Y:S01]  /*5af0*/  FFMA.FTZ R88, R118, UR6, -R103.reuse ;  /* 0x0000000676587c23 */ /* 0x100fe20008010867 */
[----:B------:R-:W1:Y:S01]  /*5b00*/  LDSM.16.MT88.4 R16, [R130+0x6000] ;  /* 0x006000008210783b */ /* 0x000e620000004200 */
[----:B------:R-:W-:Y:S01]  /*5b10*/  FMUL.FTZ R5, R5, UR6 ;  /* 0x0000000605057c20 */ /* 0x000fe20008410000 */
[----:B------:R-:W2:Y:S01]  /*5b20*/  MUFU.EX2 R94, R4 ;  /* 0x00000004005e7308 */ /* 0x000ea20000000800 */
[--C-:B------:R-:W-:Y:S01]  /*5b30*/  FFMA.FTZ R87, R15, UR6, -R103.reuse ;  /* 0x000000060f577c23 */ /* 0x100fe20008010867 */
[--C-:B------:R-:W-:Y:S01]  /*5b40*/  FFMA.FTZ R85, R14, UR6, -R103.reuse ;  /* 0x000000060e557c23 */ /* 0x100fe20008010867 */
[--C-:B------:R-:W-:Y:S01]  /*5b50*/  FFMA.FTZ R97, R117, UR6, -R34.reuse ;  /* 0x0000000675617c23 */ /* 0x100fe20008010822 */
[----:B------:R-:W-:Y:S01]  /*5b60*/  LDSM.16.MT88.4 R12, [R130+0x7000] ;  /* 0x00700000820c783b */ /* 0x000fe20000004200 */
[--C-:B------:R-:W-:Y:S01]  /*5b70*/  FFMA.FTZ R98, R98, UR6, -R34.reuse ;  /* 0x0000000662627c23 */ /* 0x100fe20008010822 */
[--C-:B------:R-:W-:Y:S01]  /*5b80*/  FFMA.FTZ R100, R100, UR6, -R103.reuse ;  /* 0x0000000664647c23 */ /* 0x100fe20008010867 */
[--C-:B------:R-:W-:Y:S01]  /*5b90*/  FFMA.FTZ R99, R99, UR6, -R103.reuse ;  /* 0x0000000663637c23 */ /* 0x100fe20008010867 */
[----:B------:R3:W4:Y:S01]  /*5ba0*/  MUFU.EX2 R84, R5 ;  /* 0x0000000500547308 */ /* 0x0007220000000800 */
        /* <DEDUP_REMOVED lines=8> */
[-C--:B--2---:R-:W-:Y:S01]  /*5c30*/  FMUL.FTZ R80, R80, R94.reuse ;  /* 0x0000005e50507220 */ /* 0x084fe20000410000 */
[-C--:B------:R-:W-:Y:S01]  /*5c40*/  FMUL.FTZ R81, R81, R94.reuse ;  /* 0x0000005e51517220 */ /* 0x080fe20000410000 */
[-C--:B------:R-:W-:Y:S01]  /*5c50*/  FMUL.FTZ R76, R76, R94.reuse ;  /* 0x0000005e4c4c7220 */ /* 0x080fe20000410000 */
[-C--:B------:R-:W-:Y:S01]  /*5c60*/  FMUL.FTZ R77, R77, R94.reuse ;  /* 0x0000005e4d4d7220 */ /* 0x080fe20000410000 */
[-C--:B------:R-:W-:Y:S01]  /*5c70*/  FMUL.FTZ R36, R36, R94.reuse ;  /* 0x0000005e24247220 */ /* 0x080fe20000410000 */
[-C--:B------:R-:W-:Y:S01]  /*5c80*/  FMUL.FTZ R37, R37, R94.reuse ;  /* 0x0000005e25257220 */ /* 0x080fe20000410000 */
[----:B------:R-:W-:Y:S01]  /*5c90*/  FMUL.FTZ R40, R40, R94 ;  /* 0x0000005e28287220 */ /* 0x000fe20000410000 */
[----:B------:R-:W-:Y:S01]  /*5ca0*/  MUFU.EX2 R91, R91 ;  /* 0x0000005b005b7308 */ /* 0x000fe20000000800 */
[----:B---3--:R-:W2:Y:S01]  /*5cb0*/  LDSM.16.MT88.4 R4, [R128+0x6000] ;  /* 0x006000008004783b */ /* 0x008ea20000004200 */
[-C--:B----4-:R-:W-:Y:S01]  /*5cc0*/  FMUL.FTZ R82, R82, R84.reuse ;  /* 0x0000005452527220 */ /* 0x090fe20000410000 */
[-C--:B------:R-:W-:Y:S01]  /*5cd0*/  FMUL.FTZ R83, R83, R84.reuse ;  /* 0x0000005453537220 */ /* 0x080fe20000410000 */
[-C--:B------:R-:W-:Y:S01]  /*5ce0*/  FMUL.FTZ R78, R78, R84.reuse ;  /* 0x000000544e4e7220 */ /* 0x080fe20000410000 */
[-C--:B------:R-:W-:Y:S01]  /*5cf0*/  FMUL.FTZ R79, R79, R84.reuse ;  /* 0x000000544f4f7220 */ /* 0x080fe20000410000 */
[-C--:B------:R-:W-:Y:S01]  /*5d00*/  FMUL.FTZ R38, R38, R84.reuse ;  /* 0x0000005426267220 */ /* 0x080fe20000410000 */
[----:B------:R-:W-:Y:S01]  /*5d10*/  FMUL.FTZ R39, R39, R84 ;  /* 0x0000005427277220 */ /* 0x000fe20000410000 */
[----:B------:R-:W3:Y:S01]  /*5d20*/  MUFU.EX2 R90, R90 ;  /* 0x0000005a005a7308 */ /* 0x000ee20000000800 */
[----:B-----5:R-:W-:Y:S01]  /*5d30*/  F2FP.F16.F32.PACK_AB R8, R92, R93 ;  /* 0x0000005d5c08723e */ /* 0x020fe200000000ff */
[----:B------:R-:W-:Y:S01]  /*5d40*/  FMUL.FTZ R41, R41, R94 ;  /* 0x0000005e29297220 */ /* 0x000fe20000410000 */
[-C--:B------:R-:W-:Y:S01]  /*5d50*/  FMUL.FTZ R42, R42, R84.reuse ;  /* 0x000000542a2a7220 */ /* 0x080fe20000410000 */
[----:B------:R-:W-:Y:S01]  /*5d60*/  FMUL.FTZ R43, R43, R84 ;  /* 0x000000542b2b7220 */ /* 0x000fe20000410000 */
[-C--:B------:R-:W-:Y:S01]  /*5d70*/  FMUL.FTZ R44, R44, R94.reuse ;  /* 0x0000005e2c2c7220 */ /* 0x080fe20000410000 */
[----:B------:R-:W-:Y:S01]  /*5d80*/  FMUL.FTZ R45, R45, R94 ;  /* 0x0000005e2d2d7220 */ /* 0x000fe20000410000 */
[-C--:B------:R-:W-:Y:S01]  /*5d90*/  FMUL.FTZ R46, R46, R84.reuse ;  /* 0x000000542e2e7220 */ /* 0x080fe20000410000 */
[----:B------:R-:W-:Y:S01]  /*5da0*/  MUFU.EX2 R89, R89 ;  /* 0x0000005900597308 */ /* 0x000fe20000000800 */
[----:B------:R-:W-:Y:S01]  /*5db0*/  FMUL.FTZ R47, R47, R84 ;  /* 0x000000542f2f7220 */ /* 0x000fe20000410000 */
[-C--:B------:R-:W-:Y:S01]  /*5dc0*/  FMUL.FTZ R48, R48, R94.reuse ;  /* 0x0000005e30307220 */ /* 0x080fe20000410000 */
[----:B------:R-:W-:Y:S01]  /*5dd0*/  FMUL.FTZ R49, R49, R94 ;  /* 0x0000005e31317220 */ /* 0x000fe20000410000 */
[-C--:B------:R-:W-:Y:S01]  /*5de0*/  FMUL.FTZ R50, R50, R84.reuse ;  /* 0x0000005432327220 */ /* 0x080fe20000410000 */
[----:B------:R-:W-:Y:S01]  /*5df0*/  FMUL.FTZ R51, R51, R84 ;  /* 0x0000005433337220 */ /* 0x000fe20000410000 */
[-C--:B------:R-:W-:Y:S01]  /*5e00*/  FMUL.FTZ R52, R52, R94.reuse ;  /* 0x0000005e34347220 */ /* 0x080fe20000410000 */
[----:B------:R-:W-:Y:S01]  /*5e10*/  FMUL.FTZ R53, R53, R94 ;  /* 0x0000005e35357220 */ /* 0x000fe20000410000 */
[----:B------:R-:W4:Y:S01]  /*5e20*/  MUFU.EX2 R88, R88 ;  /* 0x0000005800587308 */ /* 0x000f220000000800 */
[----:B---3--:R-:W-:Y:S01]  /*5e30*/  F2FP.F16.F32.PACK_AB R10, R90, R91 ;  /* 0x0000005b5a0a723e */ /* 0x008fe200000000ff */
[-C--:B------:R-:W-:Y:S01]  /*5e40*/  FMUL.FTZ R54, R54, R84.reuse ;  /* 0x0000005436367220 */ /* 0x080fe20000410000 */
[----:B------:R-:W-:Y:S01]  /*5e50*/  FMUL.FTZ R55, R55, R84 ;  /* 0x0000005437377220 */ /* 0x000fe20000410000 */
[-C--:B------:R-:W-:Y:S01]  /*5e60*/  FMUL.FTZ R56, R56, R94.reuse ;  /* 0x0000005e38387220 */ /* 0x080fe20000410000 */
[----:B------:R-:W-:Y:S01]  /*5e70*/  FMUL.FTZ R57, R57, R94 ;  /* 0x0000005e39397220 */ /* 0x000fe20000410000 */
[-C--:B------:R-:W-:Y:S01]  /*5e80*/  FMUL.FTZ R58, R58, R84.reuse ;  /* 0x000000543a3a7220 */ /* 0x080fe20000410000 */
[----:B------:R-:W-:Y:S01]  /*5e90*/  FMUL.FTZ R59, R59, R84 ;  /* 0x000000543b3b7220 */ /* 0x000fe20000410000 */
[----:B------:R-:W-:Y:S01]  /*5ea0*/  MUFU.EX2 R87, R87 ;  /* 0x0000005700577308 */ /* 0x000fe20000000800 */
[-C--:B------:R-:W-:Y:S01]  /*5eb0*/  FMUL.FTZ R60, R60, R94.reuse ;  /* 0x0000005e3c3c7220 */ /* 0x080fe20000410000 */
[----:B------:R-:W-:Y:S01]  /*5ec0*/  FMUL.FTZ R61, R61, R94 ;  /* 0x0000005e3d3d7220 */ /* 0x000fe20000410000 */
[-C--:B------:R-:W-:Y:S01]  /*5ed0*/  FMUL.FTZ R62, R62, R84.reuse ;  /* 0x000000543e3e7220 */ /* 0x080fe20000410000 */
[----:B------:R-:W-:Y:S01]  /*5ee0*/  FMUL.FTZ R63, R63, R84 ;  /* 0x000000543f3f7220 */ /* 0x000fe20000410000 */
[-C--:B------:R-:W-:Y:S01]  /*5ef0*/  FMUL.FTZ R72, R72, R94.reuse ;  /* 0x0000005e48487220 */ /* 0x080fe20000410000 */
[----:B------:R-:W-:Y:S01]  /*5f00*/  FMUL.FTZ R73, R73, R94 ;  /* 0x0000005e49497220 */ /* 0x000fe20000410000 */
[-C--:B------:R-:W-:Y:S01]  /*5f10*/  FMUL.FTZ R74, R74, R84.reuse ;  /* 0x000000544a4a7220 */ /* 0x080fe20000410000 */
[----:B------:R-:W3:Y:S01]  /*5f20*/  MUFU.EX2 R85, R85 ;  /* 0x0000005500557308 */ /* 0x000ee20000000800 */
[----:B----4-:R-:W-:Y:S01]  /*5f30*/  F2FP.F16.F32.PACK_AB R9, R88, R89 ;  /* 0x000000595809723e */ /* 0x010fe200000000ff */
[----:B------:R-:W-:Y:S01]  /*5f40*/  FMUL.FTZ R75, R75, R84 ;  /* 0x000000544b4b7220 */ /* 0x000fe20000410000 */
[-C--:B------:R-:W-:Y:S01]  /*5f50*/  FMUL.FTZ R68, R68, R94.reuse ;  /* 0x0000005e44447220 */ /* 0x080fe20000410000 */
[----:B------:R-:W-:Y:S01]  /*5f60*/  FMUL.FTZ R69, R69, R94 ;  /* 0x0000005e45457220 */ /* 0x000fe20000410000 */
[-C--:B------:R-:W-:Y:S01]  /*5f70*/  FMUL.FTZ R70, R70, R84.reuse ;  /* 0x0000005446467220 */ /* 0x080fe20000410000 */
[----:B------:R-:W-:Y:S01]  /*5f80*/  FMUL.FTZ R71, R71, R84 ;  /* 0x0000005447477220 */ /* 0x000fe20000410000 */
[-C--:B------:R-:W-:Y:S01]  /*5f90*/  FMUL.FTZ R64, R64, R94.reuse ;  /* 0x0000005e40407220 */ /* 0x080fe20000410000 */
[----:B------:R-:W4:Y:S01]  /*5fa0*/  MUFU.EX2 R95, R95 ;  /* 0x0000005f005f7308 */ /* 0x000f220000000800 */
[----:B------:R-:W-:Y:S01]  /*5fb0*/  FMUL.FTZ R65, R65, R94 ;  /* 0x0000005e41417220 */ /* 0x000fe20000410000 */
[-C--:B------:R-:W-:Y:S01]  /*5fc0*/  FMUL.FTZ R66, R66, R84.reuse ;  /* 0x0000005442427220 */ /* 0x080fe20000410000 */
[----:B------:R-:W-:Y:S01]  /*5fd0*/  FMUL.FTZ R67, R67, R84 ;  /* 0x0000005443437220 */ /* 0x000fe20000410000 */
[--C-:B------:R-:W-:Y:S01]  /*5fe0*/  FFMA.FTZ R112, R112, UR6, -R103.reuse ;  /* 0x0000000670707c23 */ /* 0x100fe20008010867 */
[--C-:B------:R-:W-:Y:S01]  /*5ff0*/  FFMA.FTZ R115, R115, UR6, -R103.reuse ;  /* 0x0000000673737c23 */ /* 0x100fe20008010867 */
[--C-:B------:R-:W-:Y:S01]  /*6000*/  FFMA.FTZ R109, R109, UR6, -R103.reuse ;  /* 0x000000066d6d7c23 */ /* 0x100fe20008010867 */
[--C-:B------:R-:W-:Y:S01]  /*6010*/  FFMA.FTZ R110, R110, UR6, -R34.reuse ;  /* 0x000000066e6e7c23 */ /* 0x100fe20008010822 */
[----:B------:R-:W-:Y:S01]  /*6020*/  MUFU.EX2 R96, R96 ;  /* 0x0000006000607308 */ /* 0x000fe20000000800 */
[----:B---3--:R-:W-:Y:S01]  /*6030*/  F2FP.F16.F32.PACK_AB R11, R85, R87 ;  /* 0x00000057550b723e */ /* 0x008fe200000000ff */
[--C-:B------:R-:W-:Y:S01]  /*6040*/  FFMA.FTZ R117, R35, UR6, -R34.reuse ;  /* 0x0000000623757c23 */ /* 0x100fe20008010822 */
[--C-:B------:R-:W-:Y:S01]  /*6050*/  FFMA.FTZ R118, R33, UR6, -R34.reuse ;  /* 0x0000000621767c23 */ /* 0x100fe20008010822 */
[----:B------:R-:W-:Y:S01]  /*6060*/  FFMA.FTZ R119, R32, UR6, -R34 ;  /* 0x0000000620777c23 */ /* 0x000fe20008010822 */
[--C-:B------:R-:W-:Y:S01]  /*6070*/  FFMA.FTZ R107, R107, UR6, -R103.reuse ;  /* 0x000000066b6b7c23 */ /* 0x100fe20008010867 */
[--C-:B------:R-:W-:Y:S01]  /*6080*/  FFMA.FTZ R105, R105, UR6, -R103.reuse ;  /* 0x0000000669697c23 */ /* 0x100fe20008010867 */
[--C-:B------:R-:W-:Y:S01]  /*6090*/  FFMA.FTZ R104, R104, UR6, -R103.reuse ;  /* 0x0000000668687c23 */ /* 0x100fe20008010867 */
[C---:B-1----:R-:W-:Y:S01]  /*60a0*/  HMMA.16816.F32 R80, R8.reuse, R16, R80 ;  /* 0x000000100850723c */ /* 0x042fe20000001850 */
[----:B------:R-:W-:Y:S01]  /*60b0*/  MUFU.EX2 R97, R97 ;  /* 0x0000006100617308 */ /* 0x000fe20000000800 */
[----:B------:R-:W-:Y:S01]  /*60c0*/  FFMA.FTZ R101, R101, UR6, -R103 ;  /* 0x0000000665657c23 */ /* 0x000fe20008010867 */
[----:B------:R-:W-:Y:S01]  /*60d0*/  LDSM.16.MT88.4 R32, [R128+0x8800] ;  /* 0x008800008020783b */ /* 0x000fe20000004200 */
[----:B------:R-:W-:Y:S01]  /*60e0*/  FFMA.FTZ R93, R158, R94, R93 ;  /* 0x0000005e9e5d7223 */ /* 0x000fe2000001005d */
[----:B------:R-:W-:Y:S01]  /*60f0*/  FFMA.FTZ R84, R157, R84, R89 ;  /* 0x000000549d547223 */ /* 0x000fe20000010059 */
[----:B------:R-:W-:Y:S01]  /*6100*/  HMMA.16816.F32 R76, R8, R18, R76 ;  /* 0x00000012084c723c */ /* 0x000fe2000000184c */
[----:B------:R-:W1:Y:S01]  /*6110*/  LDSM.16.MT88.4 R16, [R128+0x7000] ;  /* 0x007000008010783b */ /* 0x000e620000004200 */
[----:B------:R-:W-:Y:S01]  /*6120*/  FADD.FTZ R93, R92, R93 ;  /* 0x0000005d5c5d7221 */ /* 0x000fe20000010000 */
[----:B------:R-:W-:Y:S01]  /*6130*/  MUFU.EX2 R98, R98 ;  /* 0x0000006200627308 */ /* 0x000fe20000000800 */
[----:B------:R-:W-:-:S02]  /*6140*/  FADD.FTZ R84, R88, R84 ;  /* 0x0000005458547221 */ /* 0x000fc40000010000 */
[----:B--2---:R-:W-:Y:S01]  /*6150*/  HMMA.16816.F32 R36, R8, R4, R36 ;  /* 0x000000040824723c */ /* 0x004fe20000001824 */
[----:B------:R-:W-:Y:S01]  /*6160*/  FADD.FTZ R93, R91, R93 ;  /* 0x0000005d5b5d7221 */ /* 0x000fe20000010000 */
[----:B------:R-:W-:-:S03]  /*6170*/  FADD.FTZ R84, R87, R84 ;  /* 0x0000005457547221 */ /* 0x000fc60000010000 */
[----:B------:R-:W2:Y:S01]  /*6180*/  MUFU.EX2 R100, R100 ;  /* 0x0000006400647308 */ /* 0x000ea20000000800 */
[C---:B------:R-:W-:Y:S01]  /*6190*/  HMMA.16816.F32 R40, R8.reuse, R6, R40 ;  /* 0x000000060828723c */ /* 0x040fe20000001828 */
[----:B------:R-:W3:Y:S01]  /*61a0*/  LDSM.16.MT88.4 R4, [R130+0x8000] ;  /* 0x008000008204783b */ /* 0x000ee20000004200 */
[----:B------:R-:W-:Y:S01]  /*61b0*/  FADD.FTZ R93, R90, R93 ;  /* 0x0000005d5a5d7221 */ /* 0x000fe20000010000 */
[----:B------:R-:W-:Y:S01]  /*61c0*/  FADD.FTZ R84, R85, R84 ;  /* 0x0000005455547221 */ /* 0x000fe20000010000 */
[-C--:B------:R-:W-:Y:S02]  /*61d0*/  MOV R85, R86.reuse ;  /* 0x0000005600557202 */ /* 0x080fe40000000f00 */
[----:B------:R-:W-:Y:S01]  /*61e0*/  HMMA.16816.F32 R44, R8, R12, R44 ;  /* 0x0000000c082c723c */ /* 0x000fe2000000182c */
[----:B------:R-:W5:Y:S01]  /*61f0*/  MUFU.EX2 R99, R99 ;  /* 0x0000006300637308 */ /* 0x000f620000000800 */
[----:B----4-:R-:W-:Y:S01]  /*6200*/  FADD.FTZ R93, R95, R93 ;  /* 0x0000005d5f5d7221 */ /* 0x010fe20000010000 */
[----:B------:R-:W-:-:S03]  /*6210*/  @P5 MOV R85, R86 ;  /* 0x0000005600555202 */ /* 0x000fc60000000f00 */
[C---:B------:R-:W-:Y:S01]  /*6220*/  HMMA.16816.F32 R48, R8.reuse, R14, R48 ;  /* 0x0000000e0830723c */ /* 0x040fe20000001830 */
[----:B------:R-:W4:Y:S02]  /*6230*/  LDSM.16.MT88.4 R12, [R130+0x6400] ;  /* 0x00640000820c783b */ /* 0x000f240000004200 */
[----:B------:R-:W-:Y:S01]  /*6240*/  MUFU.EX2 R102, R102 ;  /* 0x0000006600667308 */ /* 0x000fe20000000800 */
[----:B--2---:R-:W-:Y:S02]  /*6250*/  FADD.FTZ R84, R100, R84 ;  /* 0x0000005464547221 */ /* 0x004fe40000010000 */
[C---:B------:R-:W-:Y:S05]  /*6260*/  HMMA.16816.F32 R68, R8.reuse, R28, R68 ;  /* 0x0000001c0844723c */ /* 0x040fea0000001844 */
[----:B------:R-:W2:Y:S01]  /*6270*/  MUFU.EX2 R106, R106 ;  /* 0x0000006a006a7308 */ /* 0x000ea20000000800 */
[C---:B------:R-:W-:Y:S06]  /*6280*/  HMMA.16816.F32 R64, R8.reuse, R30, R64 ;  /* 0x0000001e0840723c */ /* 0x040fec0000001840 */
[C---:B-1----:R-:W-:Y:S01]  /*6290*/  HMMA.16816.F32 R52, R8.reuse, R16, R52 ;  /* 0x000000100834723c */ /* 0x042fe20000001834 */
[----:B------:R-:W-:Y:S05]  /*62a0*/  MUFU.EX2 R108, R108 ;  /* 0x0000006c006c7308 */ /* 0x000fea0000000800 */
[C---:B------:R-:W-:Y:S01]  /*62b0*/  HMMA.16816.F32 R56, R8.reuse, R18, R56 ;  /* 0x000000120838723c */ /* 0x040fe20000001838 */
[----:B------:R-:W1:Y:S02]  /*62c0*/  LDSM.16.MT88.4 R16, [R128+0x7400] ;  /* 0x007400008010783b */ /* 0x000e640000004200 */
[----:B------:R-:W4:Y:S03]  /*62d0*/  MUFU.EX2 R111, R111 ;  /* 0x0000006f006f7308 */ /* 0x000f260000000800 */
[C---:B---3--:R-:W-:Y:S05]  /*62e0*/  HMMA.16816.F32 R60, R8.reuse, R4, R60 ;  /* 0x00000004083c723c */ /* 0x048fea000000183c */
[----:B------:R-:W-:Y:S01]  /*62f0*/  MUFU.EX2 R113, R113 ;  /* 0x0000007100717308 */ /* 0x000fe20000000800 */
[----:B------:R-:W-:Y:S01]  /*6300*/  HMMA.16816.F32 R72, R8, R6, R72 ;  /* 0x000000060848723c */ /* 0x000fe20000001848 */
[C---:B------:R-:W-:Y:S01]  /*6310*/  F2FP.F16.F32.PACK_AB R4, R96.reuse, R95 ;  /* 0x0000005f6004723e */ /* 0x040fe200000000ff */
[----:B------:R-:W-:Y:S01]  /*6320*/  LDSM.16.MT88.4 R8, [R128+0x8400] ;  /* 0x008400008008783b */ /* 0x000fe20000004200 */
[C---:B-----5:R-:W-:Y:S01]  /*6330*/  F2FP.F16.F32.PACK_AB R5, R99.reuse, R100 ;  /* 0x000000646305723e */ /* 0x060fe200000000ff */
[----:B------:R-:W-:Y:S01]  /*6340*/  FADD.FTZ R96, R96, R93 ;  /* 0x0000005d60607221 */ /* 0x000fe20000010000 */
[----:B------:R-:W-:Y:S01]  /*6350*/  FADD.FTZ R99, R99, R84 ;  /* 0x0000005463637221 */ /* 0x000fe20000010000 */
[----:B------:R-:W-:Y:S01]  /*6360*/  MOV R84, R3 ;  /* 0x0000000300547202 */ /* 0x000fe20000000f00 */
[----:B------:R-:W3:Y:S01]  /*6370*/  MUFU.EX2 R116, R116 ;  /* 0x0000007400747308 */ /* 0x000ee20000000800 */
[----:B------:R-:W-:Y:S01]  /*6380*/  F2FP.F16.F32.PACK_AB R6, R98, R97 ;  /* 0x000000616206723e */ /* 0x000fe200000000ff */
[----:B------:R-:W-:Y:S01]  /*6390*/  FADD.FTZ R96, R97, R96 ;  /* 0x0000006061607221 */ /* 0x000fe20000010000 */
[----:B--2---:R-:W-:Y:S01]  /*63a0*/  F2FP.F16.F32.PACK_AB R7, R106, R102 ;  /* 0x000000666a07723e */ /* 0x004fe200000000ff */
[----:B------:R-:W-:Y:S01]  /*63b0*/  FADD.FTZ R99, R102, R99 ;  /* 0x0000006366637221 */ /* 0x000fe20000010000 */
[----:B----4-:R-:W-:Y:S01]  /*63c0*/  F2FP.F16.F32.PACK_AB R28, R111, R108 ;  /* 0x0000006c6f1c723e */ /* 0x010fe200000000ff */
[----:B------:R-:W-:Y:S01]  /*63d0*/  FADD.FTZ R98, R98, R96 ;  /* 0x0000006062627221 */ /* 0x000fe20000010000 */
[----:B------:R-:W-:Y:S01]  /*63e0*/  @P5 MOV R84, R3 ;  /* 0x0000000300545202 */ /* 0x000fe20000000f00 */
[----:B------:R-:W2:Y:S01]  /*63f0*/  MUFU.EX2 R114, R114 ;  /* 0x0000007200727308 */ /* 0x000ea20000000800 */
[----:B------:R-:W-:Y:S01]  /*6400*/  FADD.FTZ R106, R106, R99 ;  /* 0x000000636a6a7221 */ /* 0x000fe20000010000 */
[----:B------:R-:W-:Y:S01]  /*6410*/  HMMA.16816.F32 R80, R4, R12, R80 ;  /* 0x0000000c0450723c */ /* 0x000fe20000001850 */
[----:B------:R-:W-:-:S04]  /*6420*/  FADD.FTZ R98, R108, R98 ;  /* 0x000000626c627221 */ /* 0x000fc80000010000 */
[----:B------:R-:W-:Y:S01]  /*6430*/  FADD.FTZ R111, R111, R98 ;  /* 0x000000626f6f7221 */ /* 0x000fe20000010000 */
[C---:B------:R-:W-:Y:S01]  /*6440*/  HMMA.16816.F32 R76, R4.reuse, R14, R76 ;  /* 0x0000000e044c723c */ /* 0x040fe2000000184c */
[----:B------:R-:W4:Y:S01]  /*6450*/  LDSM.16.MT88.4 R12, [R130+0x8400] ;  /* 0x00840000820c783b */ /* 0x000f220000004200 */
[----:B------:R-:W5:Y:S01]  /*6460*/  MUFU.EX2 R112, R112 ;  /* 0x0000007000707308 */ /* 0x000f620000000800 */
[C---:B---3--:R-:W-:Y:S01]  /*6470*/  F2FP.F16.F32.PACK_AB R30, R116.reuse, R113 ;  /* 0x00000071741e723e */ /* 0x048fe200000000ff */
[----:B------:R-:W-:Y:S02]  /*6480*/  FADD.FTZ R111, R113, R111 ;  /* 0x0000006f716f7221 */ /* 0x000fe40000010000 */
[C---:B------:R-:W-:Y:S02]  /*6490*/  HMMA.16816.F32 R44, R4.reuse, R20, R44 ;  /* 0x00000014042c723c */ /* 0x040fe4000000182c */
[----:B------:R-:W-:Y:S01]  /*64a0*/  FADD.FTZ R116, R116, R111 ;  /* 0x0000006f74747221 */ /* 0x000fe20000010000 */
[----:B--2---:R-:W-:Y:S01]  /*64b0*/  FADD.FTZ R106, R114, R106 ;  /* 0x0000006a726a7221 */ /* 0x004fe20000010000 */
[----:B------:R-:W2:Y:S02]  /*64c0*/  MUFU.EX2 R115, R115 ;  /* 0x0000007300737308 */ /* 0x000ea40000000800 */
[C---:B------:R-:W-:Y:S01]  /*64d0*/  HMMA.16816.F32 R48, R4.reuse, R22, R48 ;  /* 0x000000160430723c */ /* 0x040fe20000001830 */
[----:B------:R-:W3:Y:S05]  /*64e0*/  LDSM.16.MT88.4 R20, [R130+0x6800] ;  /* 0x006800008214783b */ /* 0x000eea0000004200 */
[----:B-1----:R-:W-:Y:S01]  /*64f0*/  HMMA.16816.F32 R52, R4, R16, R52 ;  /* 0x000000100434723c */ /* 0x002fe20000001834 */
[----:B------:R-:W1:Y:S01]  /*6500*/  MUFU.EX2 R109, R109 ;  /* 0x0000006d006d7308 */ /* 0x000e620000000800 */
[C---:B-----5:R-:W-:Y:S01]  /*6510*/  F2FP.F16.F32.PACK_AB R29, R112.reuse, R114 ;  /* 0x00000072701d723e */ /* 0x060fe200000000ff */
[----:B------:R-:W-:-:S03]  /*6520*/  FADD.FTZ R112, R112, R106 ;  /* 0x0000006a70707221 */ /* 0x000fc60000010000 */
[C---:B------:R-:W-:Y:S01]  /*6530*/  HMMA.16816.F32 R56, R4.reuse, R18, R56 ;  /* 0x000000120438723c */ /* 0x040fe20000001838 */
[----:B------:R-:W5:Y:S02]  /*6540*/  LDSM.16.MT88.4 R16, [R128+0x6800] ;  /* 0x006800008010783b */ /* 0x000f640000004200 */
[----:B------:R-:W4:Y:S01]  /*6550*/  MUFU.EX2 R110, R110 ;  /* 0x0000006e006e7308 */ /* 0x000f220000000800 */
[----:B--2---:R-:W-:Y:S02]  /*6560*/  FADD.FTZ R112, R115, R112 ;  /* 0x0000007073707221 */ /* 0x004fe40000010000 */
[C---:B------:R-:W-:Y:S05]  /*6570*/  HMMA.16816.F32 R36, R4.reuse, R24, R36 ;  /* 0x000000180424723c */ /* 0x040fea0000001824 */
[----:B------:R-:W2:Y:S01]  /*6580*/  MUFU.EX2 R117, R117 ;  /* 0x0000007500757308 */ /* 0x000ea20000000800 */
[----:B------:R-:W-:Y:S01]  /*6590*/  HMMA.16816.F32 R40, R4, R26, R40 ;  /* 0x0000001a0428723c */ /* 0x000fe20000001828 */
[C---:B-1----:R-:W-:Y:S01]  /*65a0*/  F2FP.F16.F32.PACK_AB R31, R109.reuse, R115 ;  /* 0x000000736d1f723e */ /* 0x042fe200000000ff */
[----:B------:R-:W-:Y:S01]  /*65b0*/  LDSM.16.MT88.4 R24, [R130+0x6c00] ;  /* 0x006c00008218783b */ /* 0x000fe20000004200 */
[----:B------:R-:W-:-:S03]  /*65c0*/  FADD.FTZ R109, R109, R112 ;  /* 0x000000706d6d7221 */ /* 0x000fc60000010000 */
[----:B----4-:R-:W-:Y:S01]  /*65d0*/  HMMA.16816.F32 R60, R4, R12, R60 ;  /* 0x0000000c043c723c */ /* 0x010fe2000000183c */
[----:B------:R-:W1:Y:S01]  /*65e0*/  MUFU.EX2 R118, R118 ;  /* 0x0000007600767308 */ /* 0x000e620000000800 */
[----:B------:R-:W-:-:S04]  /*65f0*/  FADD.FTZ R116, R110, R116 ;  /* 0x000000746e747221 */ /* 0x000fc80000010000 */
[C---:B------:R-:W-:Y:S01]  /*6600*/  HMMA.16816.F32 R72, R4.reuse, R14, R72 ;  /* 0x0000000e0448723c */ /* 0x040fe20000001848 */
[----:B------:R-:W4:Y:S02]  /*6610*/  LDSM.16.MT88.4 R12, [R130+0x7800] ;  /* 0x00780000820c783b */ /* 0x000f240000004200 */
[----:B------:R-:W5:Y:S01]  /*6620*/  MUFU.EX2 R119, R119 ;  /* 0x0000007700777308 */ /* 0x000f620000000800 */
[----:B--2---:R-:W-:Y:S02]  /*6630*/  FADD.FTZ R116, R117, R116 ;  /* 0x0000007475747221 */ /* 0x004fe40000010000 */
[C---:B------:R-:W-:Y:S05]  /*6640*/  HMMA.16816.F32 R68, R4.reuse, R8, R68 ;  /* 0x000000080444723c */ /* 0x040fea0000001844 */
[----:B------:R-:W2:Y:S01]  /*6650*/  MUFU.EX2 R107, R107 ;  /* 0x0000006b006b7308 */ /* 0x000ea20000000800 */
[----:B------:R-:W-:Y:S01]  /*6660*/  HMMA.16816.F32 R64, R4, R10, R64 ;  /* 0x0000000a0440723c */ /* 0x000fe20000001840 */
[----:B------:R-:W4:Y:S01]  /*6670*/  LDSM.16.MT88.4 R4, [R130+0x8800] ;  /* 0x008800008204783b */ /* 0x000f220000004200 */
[----:B-1----:R-:W-:-:S03]  /*6680*/  FADD.FTZ R116, R118, R116 ;  /* 0x0000007476747221 */ /* 0x002fc60000010000 */
[----:B------:R-:W1:Y:S01]  /*6690*/  LDSM.16.MT88.4 R8, [R128+0x7800] ;  /* 0x007800008008783b */ /* 0x000e620000004200 */
[----:B---3--:R-:W-:Y:S01]  /*66a0*/  HMMA.16816.F32 R80, R28, R20, R80 ;  /* 0x000000141c50723c */ /* 0x008fe20000001850 */
[----:B------:R-:W3:Y:S01]  /*66b0*/  MUFU.EX2 R105, R105 ;  /* 0x0000006900697308 */ /* 0x000ee20000000800 */
[----:B-----5:R-:W-:-:S04]  /*66c0*/  FADD.FTZ R158, R119, R116 ;  /* 0x00000074779e7221 */ /* 0x020fc80000010000 */
[C---:B------:R-:W-:Y:S01]  /*66d0*/  HMMA.16816.F32 R76, R28.reuse, R22, R76 ;  /* 0x000000161c4c723c */ /* 0x040fe2000000184c */
[----:B------:R-:W5:Y:S02]  /*66e0*/  LDSM.16.MT88.4 R20, [R128+0x6c00] ;  /* 0x006c00008014783b */ /* 0x000f640000004200 */
[----:B------:R-:W4:Y:S01]  /*66f0*/  MUFU.EX2 R104, R104 ;  /* 0x0000006800687308 */ /* 0x000f220000000800 */
[----:B--2---:R-:W-:Y:S02]  /*6700*/  FADD.FTZ R109, R107, R109 ;  /* 0x0000006d6b6d7221 */ /* 0x004fe40000010000 */
[C---:B------:R-:W-:Y:S05]  /*6710*/  HMMA.16816.F32 R36, R28.reuse, R16, R36 ;  /* 0x000000101c24723c */ /* 0x040fea0000001824 */
[----:B------:R-:W2:Y:S01]  /*6720*/  MUFU.EX2 R101, R101 ;  /* 0x0000006500657308 */ /* 0x000ea20000000800 */
[----:B------:R-:W-:Y:S01]  /*6730*/  HMMA.16816.F32 R40, R28, R18, R40 ;  /* 0x000000121c28723c */ /* 0x000fe20000001828 */
[----:B------:R-:W5:Y:S01]  /*6740*/  LDSM.16.MT88.4 R16, [R130+0x7c00] ;  /* 0x007c00008210783b */ /* 0x000f620000004200 */
[----:B---3--:R-:W-:-:S04]  /*6750*/  FADD.FTZ R109, R105, R109 ;  /* 0x0000006d696d7221 */ /* 0x008fc80000010000 */
[----:B----4-:R-:W-:Y:S01]  /*6760*/  HMMA.16816.F32 R44, R28, R12, R44 ;  /* 0x0000000c1c2c723c */ /* 0x010fe2000000182c */
[----:B------:R-:W-:-:S05]  /*6770*/  FADD.FTZ R109, R104, R109 ;  /* 0x0000006d686d7221 */ /* 0x000fca0000010000 */
[----:B------:R-:W-:Y:S01]  /*6780*/  HMMA.16816.F32 R48, R28, R14, R48 ;  /* 0x0000000e1c30723c */ /* 0x000fe20000001830 */
[----:B------:R-:W3:Y:S01]  /*6790*/  LDSM.16.MT88.4 R12, [R128+0x7c00] ;  /* 0x007c0000800c783b */ /* 0x000ee20000004200 */
[----:B--2---:R-:W-:-:S04]  /*67a0*/  FADD.FTZ R157, R101, R109 ;  /* 0x0000006d659d7221 */ /* 0x004fc80000010000 */
[C---:B------:R-:W-:Y:S06]  /*67b0*/  HMMA.16816.F32 R60, R28.reuse, R4, R60 ;  /* 0x000000041c3c723c */ /* 0x040fec000000183c */
[----:B------:R-:W-:Y:S01]  /*67c0*/  HMMA.16816.F32 R72, R28, R6, R72 ;  /* 0x000000061c48723c */ /* 0x000fe20000001848 */
[----:B------:R-:W-:Y:S02]  /*67d0*/  F2FP.F16.F32.PACK_AB R4, R117, R110 ;  /* 0x0000006e7504723e */ /* 0x000fe400000000ff */
[----:B------:R-:W-:-:S03]  /*67e0*/  F2FP.F16.F32.PACK_AB R5, R105, R107 ;  /* 0x0000006b6905723e */ /* 0x000fc600000000ff */
[----:B-1----:R-:W-:Y:S01]  /*67f0*/  HMMA.16816.F32 R52, R28, R8, R52 ;  /* 0x000000081c34723c */ /* 0x002fe20000001834 */
[----:B------:R-:W-:Y:S02]  /*6800*/  F2FP.F16.F32.PACK_AB R6, R119, R118 ;  /* 0x000000767706723e */ /* 0x000fe400000000ff */
[----:B------:R-:W-:-:S03]  /*6810*/  F2FP.F16.F32.PACK_AB R7, R101, R104 ;  /* 0x000000686507723e */ /* 0x000fc600000000ff */
[----:B------:R-:W-:Y:S01]  /*6820*/  HMMA.16816.F32 R56, R28, R10, R56 ;  /* 0x0000000a1c38723c */ /* 0x000fe20000001838 */
[----:B------:R-:W1:Y:S05]  /*6830*/  LDSM.16.MT88.4 R8, [R130+0x8c00] ;  /* 0x008c00008208783b */ /* 0x000e6a0000004200 */
[C---:B-----5:R-:W-:Y:S06]  /*6840*/  HMMA.16816.F32 R36, R4.reuse, R20, R36 ;  /* 0x000000140424723c */ /* 0x060fec0000001824 */
[----:B------:R-:W-:Y:S01]  /*6850*/  HMMA.16816.F32 R40, R4, R22, R40 ;  /* 0x000000160428723c */ /* 0x000fe20000001828 */
[----:B------:R-:W2:Y:S05]  /*6860*/  LDSM.16.MT88.4 R20, [R128+0x8c00] ;  /* 0x008c00008014783b */ /* 0x000eaa0000004200 */
[C---:B------:R-:W-:Y:S06]  /*6870*/  HMMA.16816.F32 R68, R28.reuse, R32, R68 ;  /* 0x000000201c44723c */ /* 0x040fec0000001844 */
[----:B------:R-:W-:Y:S01]  /*6880*/  HMMA.16816.F32 R64, R28, R34, R64 ;  /* 0x000000221c40723c */ /* 0x000fe20000001840 */
[----:B------:R-:W-:-:S05]  /*6890*/  MOV R32, R2 ;  /* 0x0000000200207202 */ /* 0x000fca0000000f00 */
[C---:B------:R-:W-:Y:S06]  /*68a0*/  HMMA.16816.F32 R80, R4.reuse, R24, R80 ;  /* 0x000000180450723c */ /* 0x040fec0000001850 */
[C---:B------:R-:W-:Y:S06]  /*68b0*/  HMMA.16816.F32 R76, R4.reuse, R26, R76 ;  /* 0x0000001a044c723c */ /* 0x040fec000000184c */
[C---:B------:R-:W-:Y:S06]  /*68c0*/  HMMA.16816.F32 R44, R4.reuse, R16, R44 ;  /* 0x00000010042c723c */ /* 0x040fec000000182c */
[C---:B------:R-:W-:Y:S06]  /*68d0*/  HMMA.16816.F32 R48, R4.reuse, R18, R48 ;  /* 0x000000120430723c */ /* 0x040fec0000001830 */
[C---:B---3--:R-:W-:Y:S06]  /*68e0*/  HMMA.16816.F32 R52, R4.reuse, R12, R52 ;  /* 0x0000000c0434723c */ /* 0x048fec0000001834 */
[C---:B------:R-:W-:Y:S06]  /*68f0*/  HMMA.16816.F32 R56, R4.reuse, R14, R56 ;  /* 0x0000000e0438723c */ /* 0x040fec0000001838 */
[C---:B-1----:R-:W-:Y:S06]  /*6900*/  HMMA.16816.F32 R60, R4.reuse, R8, R60 ;  /* 0x00000008043c723c */ /* 0x042fec000000183c */
[C---:B------:R-:W-:Y:S06]  /*6910*/  HMMA.16816.F32 R72, R4.reuse, R10, R72 ;  /* 0x0000000a0448723c */ /* 0x040fec0000001848 */
[C---:B--2---:R-:W-:Y:S06]  /*6920*/  HMMA.16816.F32 R68, R4.reuse, R20, R68 ;  /* 0x000000140444723c */ /* 0x044fec0000001844 */
[----:B------:R-:W-:Y:S01]  /*6930*/  HMMA.16816.F32 R64, R4, R22, R64 ;  /* 0x000000160440723c */ /* 0x000fe20000001840 */
[----:B------:R-:W-:-:S08]  /*6940*/  NOP ;  /* 0x0000000000007918 */ /* 0x000fd00000000000 */
[----:B------:R-:W-:-:S15]  /*6950*/  @P5 BRA `(.L_x_282) ;  /* 0x0000000000045947 */ /* 0x000fde0003800000 */
.L_x_278:
[----:B------:R-:W-:-:S07]  /*6960*/  IADD3 R156, R32, -0x1, RZ ;  /* 0xffffffff209c7810 */ /* 0x000fce0007ffe0ff */
.L_x_282:
        /* <DEDUP_REMOVED lines=12> */
.L_x_286:
[----:B------:R-:W-:Y:S01]  /*6a30*/  ISETP.GE.AND P4, PT, R150, UR5, PT ;  /* 0x0000000596007c0c */ /* 0x000fe2000bf86270 */
[----:B------:R-:W-:Y:S01]  /*6a40*/  VIADD R86, R156, 0xffffffff ;  /* 0xffffffff9c567836 */ /* 0x000fe20000000000 */
[----:B------:R-:W1:Y:S03]  /*6a50*/  @!P3 LDC.64 R94, c[0x0][0x218] ;  /* 0x00008600ff5ebb82 */ /* 0x000e660000000a00 */
[----:B------:R-:W-:Y:S01]  /*6a60*/  IMAD.WIDE.U32 R100, R86, UR6, RZ ;  /* 0x0000000656647c25 */ /* 0x000fe2000f8e00ff */
[----:B------:R-:W-:Y:S04]  /*6a70*/  SHF.R.S32.HI R85, RZ, 0x1f, R86 ;  /* 0x0000001fff557819 */ /* 0x000fe80000011456 */
[----:B------:R-:W2:Y:S01]  /*6a80*/  @!P2 LDC.64 R92, c[0x0][0x218] ;  /* 0x00008600ff5cab82 */ /* 0x000ea20000000a00 */
[----:B------:R-:W-:Y:S01]  /*6a90*/  IMAD R85, R85, UR6, RZ ;  /* 0x0000000655557c24 */ /* 0x000fe2000f8e02ff */
[----:B------:R-:W-:Y:S01]  /*6aa0*/  LEA R99, P0, R100, R146, 0x6 ;  /* 0x0000009264637211 */ /* 0x000fe200078030ff */
[----:B------:R3:W-:Y:S02]  /*6ab0*/  @P4 STS [R141+0x3000], RZ ;  /* 0x003000ff8d004388 */ /* 0x0007e40000000800 */
[----:B------:R-:W-:Y:S02]  /*6ac0*/  IMAD R85, R86, UR7, R85 ;  /* 0x0000000756557c24 */ /* 0x000fe4000f8e0255 */
[----:B------:R3:W-:Y:S01]  /*6ad0*/  @P4 STS [R141+0x3004], RZ ;  /* 0x003004ff8d004388 */ /* 0x0007e20000000800 */
[----:B------:R-:W4:Y:S01]  /*6ae0*/  @!P4 LDC.64 R96, c[0x0][0x218] ;  /* 0x00008600ff60cb82 */ /* 0x000f220000000a00 */
[----:B------:R-:W-:Y:S02]  /*6af0*/  IMAD.IADD R85, R101, 0x1, R85 ;  /* 0x0000000165557824 */ /* 0x000fe400078e0255 */
[----:B------:R3:W-:Y:S03]  /*6b00*/  @P4 STS.64 [R141+0x3008], RZ ;  /* 0x003008ff8d004388 */ /* 0x0007e60000000a00 */
[----:B------:R-:W-:Y:S02]  /*6b10*/  LEA.HI.X R85, R100, R149, R85, 0x6, P0 ;  /* 0x0000009564557211 */ /* 0x000fe400000f3455 */
[----:B------:R-:W5:Y:S08]  /*6b20*/  @!P4 LDC.64 R90, c[0x0][0x218] ;  /* 0x00008600ff5acb82 */ /* 0x000f700000000a00 */
[----:B------:R-:W3:Y:S08]  /*6b30*/  @!P3 LDC.64 R88, c[0x0][0x218] ;  /* 0x00008600ff58bb82 */ /* 0x000ef00000000a00 */
[----:B------:R-:W3:Y:S01]  /*6b40*/  @!P2 LDC.64 R86, c[0x0][0x218] ;  /* 0x00008600ff56ab82 */ /* 0x000ee20000000a00 */
[C---:B----4-:R-:W-:Y:S02]  /*6b50*/  @!P4 LEA R96, P0, R99.reuse, R96, 0x1 ;  /* 0x000000606360c211 */ /* 0x050fe400078008ff */
[C---:B-1----:R-:W-:Y:S02]  /*6b60*/  @!P3 LEA R94, P6, R99.reuse, R94, 0x1 ;  /* 0x0000005e635eb211 */ /* 0x042fe400078c08ff */
[C-C-:B------:R-:W-:Y:S02]  /*6b70*/  @!P4 LEA.HI.X R97, R99.reuse, R97, R85.reuse, 0x1, P0 ;  /* 0x000000616361c211 */ /* 0x140fe400000f0c55 */
[C-C-:B------:R-:W-:Y:S02]  /*6b80*/  @!P3 LEA.HI.X R95, R99.reuse, R95, R85.reuse, 0x1, P6 ;  /* 0x0000005f635fb211 */ /* 0x140fe400030f0c55 */
[----:B--2---:R-:W-:Y:S01]  /*6b90*/  @!P2 LEA R92, P1, R99, R92, 0x1 ;  /* 0x0000005c635ca211 */ /* 0x004fe200078208ff */
[----:B------:R-:W-:Y:S01]  /*6ba0*/  @!PT LDS RZ, [RZ] ;  /* 0x00000000fffff984 */ /* 0x000fe20000000800 */
[----:B------:R-:W-:Y:S01]  /*6bb0*/  @!PT LDS RZ, [RZ] ;  /* 0x00000000fffff984 */ /* 0x000fe20000000800 */
[----:B------:R-:W-:Y:S01]  /*6bc0*/  @!PT LDS RZ, [RZ] ;  /* 0x00000000fffff984 */ /* 0x000fe20000000800 */
[----:B------:R1:W-:Y:S01]  /*6bd0*/  @!P4 LDGSTS.E.BYPASS.LTC128B.128 [R141+0x3000], desc[UR8][R96.64] ;  /* 0x03000000608dcfae */ /* 0x0003e2000b901d48 */
[----:B------:R-:W-:Y:S02]  /*6be0*/  IADD3 R100, P0, R135, R99, RZ ;  /* 0x0000006387647210 */ /* 0x000fe40007f1e0ff */
[--C-:B------:R-:W-:Y:S01]  /*6bf0*/  @!P2 LEA.HI.X R93, R99, R93, R85.reuse, 0x1, P1 ;  /* 0x0000005d635da211 */ /* 0x100fe200008f0c55 */
[----:B------:R1:W-:Y:S01]  /*6c00*/  @P3 STS.128 [R141+0x4000], RZ ;  /* 0x004000ff8d003388 */ /* 0x0003e20000000c00 */
[----:B-----5:R-:W-:Y:S01]  /*6c10*/  @!P4 LEA R90, P6, R100, R90, 0x1 ;  /* 0x0000005a645ac211 */ /* 0x020fe200078c08ff */
[----:B------:R-:W-:Y:S01]  /*6c20*/  IMAD.X R85, R134, 0x1, R85, P0 ;  /* 0x0000000186557824 */ /* 0x000fe200000e0655 */
[C---:B---3--:R-:W-:Y:S01]  /*6c30*/  @!P3 LEA R88, P1, R100.reuse, R88, 0x1 ;  /* 0x000000586458b211 */ /* 0x048fe200078208ff */
[----:B------:R-:W-:Y:S01]  /*6c40*/  @!PT LDS RZ, [RZ] ;  /* 0x00000000fffff984 */ /* 0x000fe20000000800 */
[----:B------:R-:W-:Y:S01]  /*6c50*/  @!PT LDS RZ, [RZ] ;  /* 0x00000000fffff984 */ /* 0x000fe20000000800 */
[----:B------:R-:W-:Y:S01]  /*6c60*/  @!PT LDS RZ, [RZ] ;  /* 0x00000000fffff984 */ /* 0x000fe20000000800 */
[----:B------:R1:W-:Y:S03]  /*6c70*/  @!P3 LDGSTS.E.BYPASS.LTC128B.128 [R141+0x4000], desc[UR8][R94.64+0x40] ;  /* 0x040000405e8dbfae */ /* 0x0003e6000b901d48 */
[C-C-:B------:R-:W-:Y:S01]  /*6c80*/  @!P4 LEA.HI.X R91, R100.reuse, R91, R85.reuse, 0x1, P6 ;  /* 0x0000005b645bc211 */ /* 0x140fe200030f0c55 */
[----:B------:R1:W-:Y:S01]  /*6c90*/  @P2 STS.128 [R141+0x5000], RZ ;  /* 0x005000ff8d002388 */ /* 0x0003e20000000c00 */
[C-C-:B------:R-:W-:Y:S02]  /*6ca0*/  @!P3 LEA.HI.X R89, R100.reuse, R89, R85.reuse, 0x1, P1 ;  /* 0x000000596459b211 */ /* 0x140fe400008f0c55 */
[C---:B------:R-:W-:Y:S01]  /*6cb0*/  @!P2 LEA R86, P0, R100.reuse, R86, 0x1 ;  /* 0x000000566456a211 */ /* 0x040fe200078008ff */
[----:B------:R-:W-:Y:S01]  /*6cc0*/  @!PT LDS RZ, [RZ] ;  /* 0x00000000fffff984 */ /* 0x000fe20000000800 */
[----:B------:R-:W-:Y:S01]  /*6cd0*/  @!PT LDS RZ, [RZ] ;  /* 0x00000000fffff984 */ /* 0x000fe20000000800 */
[----:B------:R-:W-:Y:S01]  /*6ce0*/  @!PT LDS RZ, [RZ] ;  /* 0x00000000fffff984 */ /* 0x000fe20000000800 */
[----:B------:R1:W-:Y:S03]  /*6cf0*/  @!P2 LDGSTS.E.BYPASS.LTC128B.128 [R141+0x5000], desc[UR8][R92.64+0x80] ;  /* 0x050000805c8dafae */ /* 0x0003e6000b901d48 */
[----:B------:R-:W-:Y:S01]  /*6d00*/  @!P2 LEA.HI.X R87, R100, R87, R85, 0x1, P0 ;  /* 0x000000576457a211 */ /* 0x000fe200000f0c55 */
        /* <DEDUP_REMOVED lines=17> */
.L_x_284:
        /* <DEDUP_REMOVED lines=12> */
[C---:B--2---:R-:W-:Y:S01]  /*6ee0*/  @!P4 LEA R8, P5, R17.reuse, R8, 0x1 ;  /* 0x000000081108c211 */ /* 0x044fe200078a08ff */
[----:B------:R-:W2:Y:S01]  /*6ef0*/  @!P3 LDC.64 R12, c[0x0][0x220] ;  /* 0x00008800ff0cbb82 */ /* 0x000ea20000000a00 */
[C---:B-1----:R-:W-:Y:S01]  /*6f00*/  @!P4 LEA R14, P0, R18.reuse, R14, 0x1 ;  /* 0x0000000e120ec211 */ /* 0x042fe200078008ff */
[----:B------:R-:W-:Y:S03]  /*6f10*/  @P4 STS [R141+0x6000], RZ ;  /* 0x006000ff8d004388 */ /* 0x000fe60000000800 */
[C-C-:B------:R-:W-:Y:S02]  /*6f20*/  @!P4 LEA.HI.X R15, R18.reuse, R15, R16.reuse, 0x1, P0 ;  /* 0x0000000f120fc211 */ /* 0x140fe400000f0c10 */
[----:B------:R-:W-:Y:S01]  /*6f30*/  @P4 STS [R141+0x6004], RZ ;  /* 0x006004ff8d004388 */ /* 0x000fe20000000800 */
[----:B------:R-:W1:Y:S04]  /*6f40*/  @!P2 LDC.64 R10, c[0x0][0x220] ;  /* 0x00008800ff0aab82 */ /* 0x000e680000000a00 */
[----:B------:R-:W-:Y:S05]  /*6f50*/  @P4 STS.64 [R141+0x6008], RZ ;  /* 0x006008ff8d004388 */ /* 0x000fea0000000a00 */
[----:B------:R-:W-:Y:S01]  /*6f60*/  @!PT LDS RZ, [RZ] ;  /* 0x00000000fffff984 */ /* 0x000fe20000000800 */
[----:B------:R-:W-:Y:S01]  /*6f70*/  @!PT LDS RZ, [RZ] ;  /* 0x00000000fffff984 */ /* 0x000fe20000000800 */
[----:B------:R-:W-:Y:S01]  /*6f80*/  @!PT LDS RZ, [RZ] ;  /* 0x00000000fffff984 */ /* 0x000fe20000000800 */
[----:B------:R-:W-:Y:S01]  /*6f90*/  @!P4 LDGSTS.E.BYPASS.LTC128B.128 [R141+0x6000], desc[UR8][R14.64] ;  /* 0x060000000e8dcfae */ /* 0x000fe2000b901d48 */
[----:B------:R-:W3:Y:S04]  /*6fa0*/  @!P3 LDC.64 R6, c[0x0][0x220] ;  /* 0x00008800ff06bb82 */ /* 0x000ee80000000a00 */
[----:B------:R-:W-:Y:S01]  /*6fb0*/  @P3 STS.128 [R141+0x7000], RZ ;  /* 0x007000ff8d003388 */ /* 0x000fe20000000c00 */
[C---:B--2---:R-:W-:Y:S03]  /*6fc0*/  @!P3 LEA R12, P1, R18.reuse, R12, 0x1 ;  /* 0x0000000c120cb211 */ /* 0x044fe600078208ff */
[----:B------:R-:W2:Y:S01]  /*6fd0*/  @!P2 LDC.64 R4, c[0x0][0x220] ;  /* 0x00008800ff04ab82 */ /* 0x000ea20000000a00 */
[C-C-:B------:R-:W-:Y:S02]  /*6fe0*/  @!P3 LEA.HI.X R13, R18.reuse, R13, R16.reuse, 0x1, P1 ;  /* 0x0000000d120db211 */ /* 0x140fe400008f0c10 */
[C---:B-1----:R-:W-:Y:S03]  /*6ff0*/  @!P2 LEA R10, P0, R18.reuse, R10, 0x1 ;  /* 0x0000000a120aa211 */ /* 0x042fe600078008ff */
[----:B------:R-:W-:Y:S01]  /*7000*/  @!PT LDS RZ, [RZ] ;  /* 0x00000000fffff984 */ /* 0x000fe20000000800 */
[----:B------:R-:W-:Y:S01]  /*7010*/  @!PT LDS RZ, [RZ] ;  /* 0x00000000fffff984 */ /* 0x000fe20000000800 */
[----:B------:R-:W-:Y:S01]  /*7020*/  @!PT LDS RZ, [RZ] ;  /* 0x00000000fffff984 */ /* 0x000fe20000000800 */
[----:B------:R-:W-:Y:S01]  /*7030*/  @!P3 LDGSTS.E.BYPASS.LTC128B.128 [R141+0x7000], desc[UR8][R12.64+0x40] ;  /* 0x070000400c8dbfae */ /* 0x000fe2000b901d48 */
[--C-:B------:R-:W-:Y:S04]  /*7040*/  @!P2 LEA.HI.X R11, R18, R11, R16.reuse, 0x1, P0 ;  /* 0x0000000b120ba211 */ /* 0x100fe800000f0c10 */
[----:B------:R-:W-:Y:S01]  /*7050*/  @P2 STS.128 [R141+0x8000], RZ ;  /* 0x008000ff8d002388 */ /* 0x000fe20000000c00 */
[----:B------:R-:W-:Y:S01]  /*7060*/  IMAD.X R16, R138, 0x1, R16, P6 ;  /* 0x000000018a107824 */ /* 0x000fe200030e0610 */
[C---:B---3--:R-:W-:Y:S03]  /*7070*/  @!P3 LEA R6, P1, R17.reuse, R6, 0x1 ;  /* 0x000000061106b211 */ /* 0x048fe600078208ff */
[----:B------:R-:W-:Y:S01]  /*7080*/  @!PT LDS RZ, [RZ] ;  /* 0x00000000fffff984 */ /* 0x000fe20000000800 */
[----:B------:R-:W-:Y:S01]  /*7090*/  @!PT LDS RZ, [RZ] ;  /* 0x00000000fffff984 */ /* 0x000fe20000000800 */
[----:B------:R-:W-:Y:S01]  /*70a0*/  @!PT LDS RZ, [RZ] ;  /* 0x00000000fffff984 */ /* 0x000fe20000000800 */
[----:B------:R-:W-:Y:S01]  /*70b0*/  @!P2 LDGSTS.E.BYPASS.LTC128B.128 [R141+0x8000], desc[UR8][R10.64+0x80] ;  /* 0x080000800a8dafae */ /* 0x000fe2000b901d48 */
[C-C-:B------:R-:W-:Y:S04]  /*70c0*/  @!P4 LEA.HI.X R9, R17.reuse, R9, R16.reuse, 0x1, P5 ;  /* 0x000000091109c211 */ /* 0x140fe800028f0c10 */
[----:B------:R-:W-:Y:S01]  /*70d0*/  @P4 STS.128 [R141+0x6800], RZ ;  /* 0x006800ff8d004388 */ /* 0x000fe20000000c00 */
[C-C-:B------:R-:W-:Y:S02]  /*70e0*/  @!P3 LEA.HI.X R7, R17.reuse, R7, R16.reuse, 0x1, P1 ;  /* 0x000000071107b211 */ /* 0x140fe400008f0c10 */
[C---:B------:R-:W-:Y:S02]  /*70f0*/  ISETP.GT.AND P5, PT, R156.reuse, RZ, PT ;  /* 0x000000ff9c00720c */ /* 0x040fe40003fa4270 */
[----:B------:R-:W-:Y:S01]  /*7100*/  @!PT LDS RZ, [RZ] ;  /* 0x00000000fffff984 */ /* 0x000fe20000000800 */
[----:B------:R-:W-:Y:S01]  /*7110*/  @!PT LDS RZ, [RZ] ;  /* 0x00000000fffff984 */ /* 0x000fe20000000800 */
[----:B------:R-:W-:Y:S01]  /*7120*/  @!PT LDS RZ, [RZ] ;  /* 0x00000000fffff984 */ /* 0x000fe20000000800 */
[----:B------:R1:W-:Y:S01]  /*7130*/  @!P4 LDGSTS.E.BYPASS.LTC128B.128 [R141+0x6800], desc[UR8][R8.64] ;  /* 0x06800000088dcfae */ /* 0x0003e2000b901d48 */
[C---:B--2---:R-:W-:Y:S04]  /*7140*/  @!P2 LEA R4, P0, R17.reuse, R4, 0x1 ;  /* 0x000000041104a211 */ /* 0x044fe800078008ff */
[----:B------:R-:W-:Y:S01]  /*7150*/  @P3 STS.128 [R141+0x7800], RZ ;  /* 0x007800ff8d003388 */ /* 0x000fe20000000c00 */
[----:B------:R-:W-:Y:S04]  /*7160*/  @!P2 LEA.HI.X R5, R17, R5, R16, 0x1, P0 ;  /* 0x000000051105a211 */ /* 0x000fe800000f0c10 */
[----:B------:R-:W-:Y:S01]  /*7170*/  @!PT LDS RZ, [RZ] ;  /* 0x00000000fffff984 */ /* 0x000fe20000000800 */
[----:B------:R-:W-:Y:S01]  /*7180*/  @!PT LDS RZ, [RZ] ;  /* 0x00000000fffff984 */ /* 0x000fe20000000800 */
[----:B------:R-:W-:Y:S01]  /*7190*/  @!PT LDS RZ, [RZ] ;  /* 0x00000000fffff984 */ /* 0x000fe20000000800 */
[----:B------:R-:W-:Y:S05]  /*71a0*/  @!P3 LDGSTS.E.BYPASS.LTC128B.128 [R141+0x7800], desc[UR8][R6.64+0x40] ;  /* 0x07800040068dbfae */ /* 0x000fea000b901d48 */
[----:B------:R-:W-:Y:S05]  /*71b0*/  @P2 STS.128 [R141+0x8800], RZ ;  /* 0x008800ff8d002388 */ /* 0x000fea0000000c00 */
[----:B------:R-:W-:Y:S01]  /*71c0*/  @!PT LDS RZ, [RZ] ;  /* 0x00000000fffff984 */ /* 0x000fe20000000800 */
[----:B------:R-:W-:Y:S01]  /*71d0*/  @!PT LDS RZ, [RZ] ;  /* 0x00000000fffff984 */ /* 0x000fe20000000800 */
[----:B------:R-:W-:Y:S01]  /*71e0*/  @!PT LDS RZ, [RZ] ;  /* 0x00000000fffff984 */ /* 0x000fe20000000800 */
[----:B------:R2:W-:Y:S05]  /*71f0*/  @!P2 LDGSTS.E.BYPASS.LTC128B.128 [R141+0x8800], desc[UR8][R4.64+0x80] ;  /* 0x08800080048dafae */ /* 0x0005ea000b901d48 */
[----:B------:R-:W-:Y:S05]  /*7200*/  LDSM.16.M88.4 R32, [R133] ;  /* 0x000000008520783b */ /* 0x000fea0000000200 */
[----:B------:R-:W-:Y:S05]  /*7210*/  LDSM.16.M88.4 R16, [R132+0x3400] ;  /* 0x003400008410783b */ /* 0x000fea0000000200 */
[----:B-1----:R-:W2:Y:S05]  /*7220*/  LDSM.16.M88.4 R8, [R132+0x3000] ;  /* 0x003000008408783b */ /* 0x002eaa0000000200 */
[----:B------:R-:W1:Y:S05]  /*7230*/  LDSM.16.M88.4 R24, [R132+0x3800] ;  /* 0x003800008418783b */ /* 0x000e6a0000000200 */
[----:B------:R-:W3:Y:S05]  /*7240*/  LDSM.16.M88.4 R84, [R132+0x3c00] ;  /* 0x003c00008454783b */ /* 0x000eea0000000200 */
[----:B------:R-:W0:Y:S05]  /*7250*/  LDGDEPBAR ;  /* 0x00000000000079af */ /* 0x000e2a0000000000 */
[----:B------:R-:W-:Y:S05]  /*7260*/  LDSM.16.M88.4 R88, [R131] ;  /* 0x000000008358783b */ /* 0x000fea0000000200 */
[----:B------:R-:W4:Y:S05]  /*7270*/  LDSM.16.M88.4 R92, [R129+0x3000] ;  /* 0x00300000815c783b */ /* 0x000f2a0000000200 */
[----:B------:R-:W5:Y:S05]  /*7280*/  LDSM.16.M88.4 R96, [R129+0x3400] ;  /* 0x003400008160783b */ /* 0x000f6a0000000200 */
[----:B------:R-:W5:Y:S05]  /*7290*/  LDSM.16.M88.4 R100, [R129+0x3800] ;  /* 0x003800008164783b */ /* 0x000f6a0000000200 */
[----:B------:R-:W5:Y:S01]  /*72a0*/  LDSM.16.M88.4 R104, [R129+0x3c00] ;  /* 0x003c00008168783b */ /* 0x000f620000000200 */
[C---:B--2---:R-:W-:Y:S04]  /*72b0*/  HMMA.16816.F32 R4, R32.reuse, R8, RZ ;  /* 0x000000082004723c */ /* 0x044fe800000018ff */
[----:B------:R-:W-:Y:S02]  /*72c0*/  LDSM.16.M88.4 R108, [R133+0x1000] ;  /* 0x00100000856c783b */ /* 0x000fe40000000200 */
[C---:B------:R-:W-:Y:S03]  /*72d0*/  HMMA.16816.F32 R8, R32.reuse, R10, RZ ;  /* 0x0000000a2008723c */ /* 0x040fe600000018ff */
[----:B------:R-:W2:Y:S03]  /*72e0*/  LDSM.16.M88.4 R112, [R132+0x4000] ;  /* 0x004000008470783b */ /* 0x000ea60000000200 */
[C---:B------:R-:W-:Y:S02]  /*72f0*/  HMMA.16816.F32 R12, R32.reuse, R16, RZ ;  /* 0x00000010200c723c */ /* 0x040fe400000018ff */
[----:B------:R-:W2:Y:S04]  /*7300*/  LDSM.16.M88.4 R116, [R132+0x4400] ;  /* 0x004400008474783b */ /* 0x000ea80000000200 */
[C---:B------:R-:W-:Y:S01]  /*7310*/  HMMA.16816.F32 R16, R32.reuse, R18, RZ ;  /* 0x000000122010723c */ /* 0x040fe200000018ff */
[----:B------:R-:W-:Y:S05]  /*7320*/  LDSM.16.M88.4 R120, [R131+0x1000] ;  /* 0x001000008378783b */ /* 0x000fea0000000200 */
[C---:B-1----:R-:W-:Y:S01]  /*7330*/  HMMA.16816.F32 R20, R32.reuse, R24, RZ ;  /* 0x000000182014723c */ /* 0x042fe200000018ff */
[----:B------:R-:W-:Y:S05]  /*7340*/  LDSM.16.M88.4 R124, [R129+0x4000] ;  /* 0x00400000817c783b */ /* 0x000fea0000000200 */
[C---:B------:R-:W-:Y:S06]  /*7350*/  HMMA.16816.F32 R24, R32.reuse, R26, RZ ;  /* 0x0000001a2018723c */ /* 0x040fec00000018ff */
[C---:B---3--:R-:W-:Y:S06]  /*7360*/  HMMA.16816.F32 R28, R32.reuse, R84, RZ ;  /* 0x00000054201c723c */ /* 0x048fec00000018ff */
[----:B------:R-:W-:Y:S01]  /*7370*/  HMMA.16816.F32 R32, R32, R86, RZ ;  /* 0x000000562020723c */ /* 0x000fe200000018ff */
[----:B------:R-:W1:Y:S05]  /*7380*/  LDSM.16.M88.4 R84, [R132+0x4800] ;  /* 0x004800008454783b */ /* 0x000e6a0000000200 */
[C---:B----4-:R-:W-:Y:S06]  /*7390*/  HMMA.16816.F32 R4, R88.reuse, R92, R4 ;  /* 0x0000005c5804723c */ /* 0x050fec0000001804 */
[C---:B------:R-:W-:Y:S01]  /*73a0*/  HMMA.16816.F32 R8, R88.reuse, R94, R8 ;  /* 0x0000005e5808723c */ /* 0x040fe20000001808 */
[----:B------:R-:W3:Y:S05]  /*73b0*/  LDSM.16.M88.4 R92, [R132+0x4c00] ;  /* 0x004c0000845c783b */ /* 0x000eea0000000200 */
[C---:B-----5:R-:W-:Y:S06]  /*73c0*/  HMMA.16816.F32 R12, R88.reuse, R96, R12 ;  /* 0x00000060580c723c */ /* 0x060fec000000180c */
[C---:B------:R-:W-:Y:S01]  /*73d0*/  HMMA.16816.F32 R16, R88.reuse, R98, R16 ;  /* 0x000000625810723c */ /* 0x040fe20000001810 */
[----:B------:R-:W4:Y:S05]  /*73e0*/  LDSM.16.M88.4 R96, [R129+0x4400] ;  /* 0x004400008160783b */ /* 0x000f2a0000000200 */
[C---:B------:R-:W-:Y:S06]  /*73f0*/  HMMA.16816.F32 R20, R88.reuse, R100, R20 ;  /* 0x000000645814723c */ /* 0x040fec0000001814 */
[C---:B------:R-:W-:Y:S01]  /*7400*/  HMMA.16816.F32 R24, R88.reuse, R102, R24 ;  /* 0x000000665818723c */ /* 0x040fe20000001818 */
[----:B------:R-:W-:Y:S05]  /*7410*/  LDSM.16.M88.4 R100, [R129+0x4c00] ;  /* 0x004c00008164783b */ /* 0x000fea0000000200 */
[C---:B------:R-:W-:Y:S06]  /*7420*/  HMMA.16816.F32 R28, R88.reuse, R104, R28 ;  /* 0x00000068581c723c */ /* 0x040fec000000181c */
[----:B------:R-:W-:Y:S01]  /*7430*/  HMMA.16816.F32 R32, R88, R106, R32 ;  /* 0x0000006a5820723c */ /* 0x000fe20000001820 */
[----:B------:R-:W5:Y:S05]  /*7440*/  LDSM.16.M88.4 R88, [R129+0x4800] ;  /* 0x004800008158783b */ /* 0x000f6a0000000200 */
[C---:B--2---:R-:W-:Y:S01]  /*7450*/  HMMA.16816.F32 R4, R108.reuse, R112, R4 ;  /* 0x000000706c04723c */ /* 0x044fe20000001804 */
[----:B------:R-:W-:Y:S05]  /*7460*/  LDSM.16.M88.4 R104, [R133+0x2000] ;  /* 0x002000008568783b */ /* 0x000fea0000000200 */
[C---:B------:R-:W-:Y:S01]  /*7470*/  HMMA.16816.F32 R8, R108.reuse, R114, R8 ;  /* 0x000000726c08723c */ /* 0x040fe20000001808 */
[----:B------:R-:W2:Y:S05]  /*7480*/  LDSM.16.M88.4 R112, [R132+0x5000] ;  /* 0x005000008470783b */ /* 0x000eaa0000000200 */
[C---:B------:R-:W-:Y:S06]  /*7490*/  HMMA.16816.F32 R12, R108.reuse, R116, R12 ;  /* 0x000000746c0c723c */ /* 0x040fec000000180c */
[C---:B------:R-:W-:Y:S01]  /*74a0*/  HMMA.16816.F32 R16, R108.reuse, R118, R16 ;  /* 0x000000766c10723c */ /* 0x040fe20000001810 */
[----:B------:R-:W-:Y:S05]  /*74b0*/  LDSM.16.M88.4 R116, [R129+0x5000] ;  /* 0x005000008174783b */ /* 0x000fea0000000200 */
[C---:B-1----:R-:W-:Y:S06]  /*74c0*/  HMMA.16816.F32 R20, R108.reuse, R84, R20 ;  /* 0x000000546c14723c */ /* 0x042fec0000001814 */
[C---:B------:R-:W-:Y:S01]  /*74d0*/  HMMA.16816.F32 R24, R108.reuse, R86, R24 ;  /* 0x000000566c18723c */ /* 0x040fe20000001818 */
[----:B------:R-:W1:Y:S05]  /*74e0*/  LDSM.16.M88.4 R84, [R132+0x5400] ;  /* 0x005400008454783b */ /* 0x000e6a0000000200 */
[C---:B---3--:R-:W-:Y:S06]  /*74f0*/  HMMA.16816.F32 R28, R108.reuse, R92, R28 ;  /* 0x0000005c6c1c723c */ /* 0x048fec000000181c */
[----:B------:R-:W-:Y:S01]  /*7500*/  HMMA.16816.F32 R32, R108, R94, R32 ;  /* 0x0000005e6c20723c */ /* 0x000fe20000001820 */
[----:B------:R-:W3:Y:S05]  /*7510*/  LDSM.16.M88.4 R92, [R132+0x5800] ;  /* 0x00580000845c783b */ /* 0x000eea0000000200 */
[C---:B------:R-:W-:Y:S01]  /*7520*/  HMMA.16816.F32 R4, R120.reuse, R124, R4 ;  /* 0x0000007c7804723c */ /* 0x040fe20000001804 */
[----:B------:R-:W3:Y:S05]  /*7530*/  LDSM.16.M88.4 R108, [R132+0x5c00] ;  /* 0x005c0000846c783b */ /* 0x000eea0000000200 */
[C---:B------:R-:W-:Y:S06]  /*7540*/  HMMA.16816.F32 R8, R120.reuse, R126, R8 ;  /* 0x0000007e7808723c */ /* 0x040fec0000001808 */
[C---:B----4-:R-:W-:Y:S06]  /*7550*/  HMMA.16816.F32 R12, R120.reuse, R96, R12 ;  /* 0x00000060780c723c */ /* 0x050fec000000180c */
[C---:B------:R-:W-:Y:S01]  /*7560*/  HMMA.16816.F32 R16, R120.reuse, R98, R16 ;  /* 0x000000627810723c */ /* 0x040fe20000001810 */
[----:B------:R-:W4:Y:S05]  /*7570*/  LDSM.16.M88.4 R96, [R131+0x2000] ;  /* 0x002000008360783b */ /* 0x000f2a0000000200 */
[C---:B-----5:R-:W-:Y:S06]  /*7580*/  HMMA.16816.F32 R20, R120.reuse, R88, R20 ;  /* 0x000000587814723c */ /* 0x060fec0000001814 */
[C---:B------:R-:W-:Y:S01]  /*7590*/  HMMA.16816.F32 R24, R120.reuse, R90, R24 ;  /* 0x0000005a7818723c */ /* 0x040fe20000001818 */
[----:B------:R-:W5:Y:S05]  /*75a0*/  LDSM.16.M88.4 R88, [R129+0x5400] ;  /* 0x005400008158783b */ /* 0x000f6a0000000200 */
[C---:B------:R-:W-:Y:S06]  /*75b0*/  HMMA.16816.F32 R28, R120.reuse, R100, R28 ;  /* 0x00000064781c723c */ /* 0x040fec000000181c */
[----:B------:R-:W-:Y:S05]  /*75c0*/  HMMA.16816.F32 R32, R120, R102, R32 ;  /* 0x000000667820723c */ /* 0x000fea0000001820 */
[----:B------:R-:W-:Y:S01]  /*75d0*/  IMAD R100, R156, 0x40, R153 ;  /* 0x000000409c647824 */ /* 0x000fe200078e0299 */
[C---:B--2---:R-:W-:Y:S06]  /*75e0*/  HMMA.16816.F32 R4, R104.reuse, R112, R4 ;  /* 0x000000706804723c */ /* 0x044fec0000001804 */
[C---:B------:R-:W-:Y:S06]  /*75f0*/  HMMA.16816.F32 R8, R104.reuse, R114, R8 ;  /* 0x000000726808723c */ /* 0x040fec0000001808 */
[C---:B-1----:R-:W-:Y:S06]  /*7600*/  HMMA.16816.F32 R12, R104.reuse, R84, R12 ;  /* 0x00000054680c723c */ /* 0x042fec000000180c */
[C---:B------:R-:W-:Y:S01]  /*7610*/  HMMA.16816.F32 R16, R104.reuse, R86, R16 ;  /* 0x000000566810723c */ /* 0x040fe20000001810 */
[----:B------:R-:W1:Y:S05]  /*7620*/  LDSM.16.M88.4 R84, [R129+0x5800] ;  /* 0x005800008154783b */ /* 0x000e6a0000000200 */
[C---:B---3--:R-:W-:Y:S06]  /*7630*/  HMMA.16816.F32 R20, R104.reuse, R92, R20 ;  /* 0x0000005c6814723c */ /* 0x048fec0000001814 */
[C---:B------:R-:W-:Y:S05]  /*7640*/  HMMA.16816.F32 R24, R104.reuse, R94, R24 ;  /* 0x0000005e6818723c */ /* 0x040fea0000001818 */
[C---:B------:R-:W-:Y:S01]  /*7650*/  VIADD R92, R100.reuse, 0x1 ;  /* 0x00000001645c7836 */ /* 0x040fe20000000000 */
[C---:B------:R-:W-:Y:S06]  /*7660*/  HMMA.16816.F32 R28, R104.reuse, R108, R28 ;  /* 0x0000006c681c723c */ /* 0x040fec000000181c */
[----:B------:R-:W-:Y:S06]  /*7670*/  HMMA.16816.F32 R32, R104, R110, R32 ;  /* 0x0000006e6820723c */ /* 0x000fec0000001820 */
[C---:B----4-:R-:W-:Y:S06]  /*7680*/  HMMA.16816.F32 R4, R96.reuse, R116, R4 ;  /* 0x000000746004723c */ /* 0x050fec0000001804 */
[C---:B------:R-:W-:Y:S06]  /*7690*/  HMMA.16816.F32 R8, R96.reuse, R118, R8 ;  /* 0x000000766008723c */ /* 0x040fec0000001808 */
[C---:B-----5:R-:W-:Y:S06]  /*76a0*/  HMMA.16816.F32 R12, R96.reuse, R88, R12 ;  /* 0x00000058600c723c */ /* 0x060fec000000180c */
[C---:B------:R-:W-:Y:S05]  /*76b0*/  HMMA.16816.F32 R16, R96.reuse, R90, R16 ;  /* 0x0000005a6010723c */ /* 0x040fea0000001810 */
[----:B------:R-:W-:Y:S01]  /*76c0*/  I2FP.F32.S32 R88, R92 ;  /* 0x0000005c00587245 */ /* 0x000fe20000201400 */
[C---:B-1----:R-:W-:Y:S01]  /*76d0*/  HMMA.16816.F32 R20, R96.reuse, R84, R20 ;  /* 0x000000546014723c */ /* 0x042fe20000001814 */
[----:B------:R-:W1:Y:S01]  /*76e0*/  LDSM.16.M88.4 R92, [R129+0x5c00] ;  /* 0x005c0000815c783b */ /* 0x000e620000000200 */
[----:B------:R-:W-:Y:S04]  /*76f0*/  DEPBAR.LE SB0, 0x0 ;  /* 0x000080000000791a */ /* 0x000fe80000000000 */
[----:B------:R-:W-:Y:S01]  /*7700*/  I2FP.F32.S32 R89, R100 ;  /* 0x0000006400597245 */ /* 0x000fe20000201400 */
[----:B------:R-:W-:Y:S01]  /*7710*/  BAR.SYNC.DEFER_BLOCKING 0x0 ;  /* 0x0000000000007b1d */ /* 0x000fe20000010000 */
[C---:B------:R-:W-:Y:S01]  /*7720*/  VIADD R84, R100.reuse, 0x11 ;  /* 0x0000001164547836 */ /* 0x040fe20000000000 */
[C---:B------:R-:W-:Y:S05]  /*7730*/  HMMA.16816.F32 R24, R96.reuse, R86, R24 ;  /* 0x000000566018723c */ /* 0x040fea0000001818 */
[----:B------:R-:W-:Y:S01]  /*7740*/  I2FP.F32.S32 R84, R84 ;  /* 0x0000005400547245 */ /* 0x000fe20000201400 */
[CC--:B------:R-:W-:Y:S01]  /*7750*/  FFMA.FTZ R6, R89.reuse, R0.reuse, R6 ;  /* 0x0000000059067223 */ /* 0x0c0fe20000010006 */
[-C--:B------:R-:W-:Y:S01]  /*7760*/  FFMA.FTZ R4, R89, R0.reuse, R4 ;  /* 0x0000000059047223 */ /* 0x080fe20000010004 */
[----:B------:R-:W-:Y:S03]  /*7770*/  VIADD R89, R100, 0x10 ;  /* 0x0000001064597836 */ /* 0x000fe60000000000 */
[CC--:B------:R-:W-:Y:S01]  /*7780*/  FFMA.FTZ R15, R84.reuse, R0.reuse, R15 ;  /* 0x00000000540f7223 */ /* 0x0c0fe2000001000f */
[-C--:B------:R-:W-:Y:S01]  /*7790*/  FFMA.FTZ R13, R84, R0.reuse, R13 ;  /* 0x00000000540d7223 */ /* 0x080fe2000001000d */
[----:B------:R-:W-:Y:S01]  /*77a0*/  I2FP.F32.S32 R89, R89 ;  /* 0x0000005900597245 */ /* 0x000fe20000201400 */
[----:B------:R-:W-:Y:S02]  /*77b0*/  VIADD R85, R100, 0x20 ;  /* 0x0000002064557836 */ /* 0x000fe40000000000 */
[-C--:B------:R-:W-:Y:S01]  /*77c0*/  FFMA.FTZ R7, R88, R0.reuse, R7 ;  /* 0x0000000058077223 */ /* 0x080fe20000010007 */
[----:B------:R-:W-:Y:S02]  /*77d0*/  VIADD R86, R100, 0x21 ;  /* 0x0000002164567836 */ /* 0x000fe40000000000 */
[-C--:B------:R-:W-:Y:S01]  /*77e0*/  FFMA.FTZ R5, R88, R0.reuse, R5 ;  /* 0x0000000058057223 */ /* 0x080fe20000010005 */
[CC--:B------:R-:W-:Y:S01]  /*77f0*/  FFMA.FTZ R14, R89.reuse, R0.reuse, R14 ;  /* 0x00000000590e7223 */ /* 0x0c0fe2000001000e */
[----:B------:R-:W-:Y:S01]  /*7800*/  I2FP.F32.S32 R85, R85 ;  /* 0x0000005500557245 */ /* 0x000fe20000201400 */
[-C--:B------:R-:W-:Y:S01]  /*7810*/  FFMA.FTZ R12, R89, R0.reuse, R12 ;  /* 0x00000000590c7223 */ /* 0x080fe2000001000c */
[C---:B------:R-:W-:Y:S02]  /*7820*/  VIADD R89, R100.reuse, 0x18 ;  /* 0x0000001864597836 */ /* 0x040fe40000000000 */
[C---:B------:R-:W-:Y:S02]  /*7830*/  VIADD R91, R100.reuse, 0x8 ;  /* 0x00000008645b7836 */ /* 0x040fe40000000000 */
[CC--:B------:R-:W-:Y:S01]  /*7840*/  FFMA.FTZ R22, R85.reuse, R0.reuse, R22 ;  /* 0x0000000055167223 */ /* 0x0c0fe20000010016 */
[C---:B------:R-:W-:Y:S01]  /*7850*/  VIADD R90, R100.reuse, 0x9 ;  /* 0x00000009645a7836 */ /* 0x040fe20000000000 */
[----:B------:R-:W-:Y:S01]  /*7860*/  I2FP.F32.S32 R84, R89 ;  /* 0x0000005900547245 */ /* 0x000fe20000201400 */
[----:B------:R-:W-:Y:S01]  /*7870*/  FFMA.FTZ R20, R85, R0, R20 ;  /* 0x0000000055147223 */ /* 0x000fe20000010014 */
[----:B------:R-:W-:Y:S01]  /*7880*/  I2FP.F32.S32 R88, R91 ;  /* 0x0000005b00587245 */ /* 0x000fe20000201400 */
[----:B------:R-:W-:Y:S01]  /*7890*/  VIADD R87, R100, 0x29 ;  /* 0x0000002964577836 */ /* 0x000fe20000000000 */
[----:B------:R-:W-:Y:S01]  /*78a0*/  FMNMX.FTZ R85, R4, R2, !PT ;  /* 0x0000000204557209 */ /* 0x000fe20007810000 */
[C---:B------:R-:W-:Y:S01]  /*78b0*/  FFMA.FTZ R18, R84.reuse, R0, R18 ;  /* 0x0000000054127223 */ /* 0x040fe20000010012 */
[----:B------:R-:W-:Y:S01]  /*78c0*/  I2FP.F32.S32 R90, R90 ;  /* 0x0000005a005a7245 */ /* 0x000fe20000201400 */
[----:B------:R-:W-:Y:S01]  /*78d0*/  FFMA.FTZ R16, R84, R0, R16 ;  /* 0x0000000054107223 */ /* 0x000fe20000010010 */
[----:B------:R-:W-:Y:S01]  /*78e0*/  I2FP.F32.S32 R84, R86 ;  /* 0x0000005600547245 */ /* 0x000fe20000201400 */
[CC--:B------:R-:W-:Y:S01]  /*78f0*/  FFMA.FTZ R10, R88.reuse, R0.reuse, R10 ;  /* 0x00000000580a7223 */ /* 0x0c0fe2000001000a */
[----:B------:R-:W-:Y:S01]  /*7900*/  FMNMX.FTZ R86, R5, R85, !PT ;  /* 0x0000005505567209 */ /* 0x000fe20007810000 */
[-C--:B------:R-:W-:Y:S01]  /*7910*/  FFMA.FTZ R8, R88, R0.reuse, R8 ;  /* 0x0000000058087223 */ /* 0x080fe20000010008 */
[----:B------:R-:W-:Y:S01]  /*7920*/  I2FP.F32.S32 R87, R87 ;  /* 0x0000005700577245 */ /* 0x000fe20000201400 */
[CC--:B------:R-:W-:Y:S01]  /*7930*/  FFMA.FTZ R23, R84.reuse, R0.reuse, R23 ;  /* 0x0000000054177223 */ /* 0x0c0fe20000010017 */
[-C--:B------:R-:W-:Y:S01]  /*7940*/  FFMA.FTZ R21, R84, R0.reuse, R21 ;  /* 0x0000000054157223 */ /* 0x080fe20000010015 */
[----:B------:R-:W-:Y:S01]  /*7950*/  FMNMX.FTZ R84, R6, R3, !PT ;  /* 0x0000000306547209 */ /* 0x000fe20007810000 */
[----:B------:R-:W-:Y:S01]  /*7960*/  FFMA.FTZ R11, R90, R0, R11 ;  /* 0x000000005a0b7223 */ /* 0x000fe2000001000b */
[----:B------:R-:W-:Y:S01]  /*7970*/  FMNMX.FTZ R86, R8, R86, !PT ;  /* 0x0000005608567209 */ /* 0x000fe20007810000 */
[----:B------:R-:W-:Y:S01]  /*7980*/  FFMA.FTZ R9, R90, R0, R9 ;  /* 0x000000005a097223 */ /* 0x000fe20000010009 */
[----:B------:R-:W-:Y:S01]  /*7990*/  FMNMX.FTZ R84, R7, R84, !PT ;  /* 0x0000005407547209 */ /* 0x000fe20007810000 */
[----:B------:R-:W-:Y:S01]  /*79a0*/  VIADD R88, R100, 0x19 ;  /* 0x0000001964587836 */ /* 0x000fe20000000000 */
[C---:B-1----:R-:W-:Y:S03]  /*79b0*/  HMMA.16816.F32 R28, R96.reuse, R92, R28 ;  /* 0x0000005c601c723c */ /* 0x042fe6000000181c */
[----:B------:R-:W-:Y:S01]  /*79c0*/  FMNMX.FTZ R85, R10, R84, !PT ;  /* 0x000000540a557209 */ /* 0x000fe20007810000 */
[----:B------:R-:W-:Y:S01]  /*79d0*/  VIADD R84, R100, 0x30 ;  /* 0x0000003064547836 */ /* 0x000fe20000000000 */
[----:B------:R-:W-:Y:S01]  /*79e0*/  FMNMX.FTZ R86, R9, R86, !PT ;  /* 0x0000005609567209 */ /* 0x000fe20007810000 */
[----:B------:R-:W-:Y:S05]  /*79f0*/  HMMA.16816.F32 R32, R96, R94, R32 ;  /* 0x0000005e6020723c */ /* 0x000fea0000001820 */
[----:B------:R-:W-:Y:S01]  /*7a00*/  FMNMX.FTZ R85, R11, R85, !PT ;  /* 0x000000550b557209 */ /* 0x000fe20007810000 */
[C---:B------:R-:W-:Y:S01]  /*7a10*/  FFMA.FTZ R27, R87.reuse, R0, R27 ;  /* 0x00000000571b7223 */ /* 0x040fe2000001001b */
[----:B------:R-:W-:Y:S01]  /*7a20*/  FMNMX.FTZ R86, R12, R86, !PT ;  /* 0x000000560c567209 */ /* 0x000fe20007810000 */
[----:B------:R-:W-:Y:S03]  /*7a30*/  FFMA.FTZ R25, R87, R0, R25 ;  /* 0x0000000057197223 */ /* 0x000fe60000010019 */
[----:B------:R-:W-:Y:S02]  /*7a40*/  FMNMX.FTZ R85, R14, R85, !PT ;  /* 0x000000550e557209 */ /* 0x000fe40007810000 */
[----:B------:R-:W-:Y:S02]  /*7a50*/  I2FP.F32.S32 R88, R88 ;  /* 0x0000005800587245 */ /* 0x000fe40000201400 */
[----:B------:R-:W-:Y:S02]  /*7a60*/  FMNMX.FTZ R85, R15, R85, !PT ;  /* 0x000000550f557209 */ /* 0x000fe40007810000 */
[----:B------:R-:W-:Y:S01]  /*7a70*/  FMNMX.FTZ R86, R13, R86, !PT ;  /* 0x000000560d567209 */ /* 0x000fe20007810000 */
[-C--:B------:R-:W-:Y:S01]  /*7a80*/  FFMA.FTZ R19, R88, R0.reuse, R19 ;  /* 0x0000000058137223 */ /* 0x080fe20000010013 */
[----:B------:R-:W-:Y:S01]  /*7a90*/  FMNMX.FTZ R85, R18, R85, !PT ;  /* 0x0000005512557209 */ /* 0x000fe20007810000 */
[----:B------:R-:W-:Y:S01]  /*7aa0*/  FFMA.FTZ R17, R88, R0, R17 ;  /* 0x0000000058117223 */ /* 0x000fe20000010011 */
[----:B------:R-:W-:Y:S01]  /*7ab0*/  FMNMX.FTZ R86, R16, R86, !PT ;  /* 0x0000005610567209 */ /* 0x000fe20007810000 */
[----:B------:R-:W-:Y:S01]  /*7ac0*/  VIADD R88, R100, 0x28 ;  /* 0x0000002864587836 */ /* 0x000fe20000000000 */
[----:B------:R-:W-:Y:S02]  /*7ad0*/  FMNMX.FTZ R85, R19, R85, !PT ;  /* 0x0000005513557209 */ /* 0x000fe40007810000 */
[----:B------:R-:W-:Y:S02]  /*7ae0*/  FMNMX.FTZ R86, R17, R86, !PT ;  /* 0x0000005611567209 */ /* 0x000fe40007810000 */
[----:B------:R-:W-:Y:S02]  /*7af0*/  I2FP.F32.S32 R88, R88 ;  /* 0x0000005800587245 */ /* 0x000fe40000201400 */
[----:B------:R-:W-:Y:S01]  /*7b00*/  FMNMX.FTZ R87, R22, R85, !PT ;  /* 0x0000005516577209 */ /* 0x000fe20007810000 */
[----:B------:R-:W-:Y:S01]  /*7b10*/  VIADD R85, R100, 0x39 ;  /* 0x0000003964557836 */ /* 0x000fe20000000000 */
[----:B------:R-:W-:Y:S01]  /*7b20*/  FMNMX.FTZ R86, R20, R86, !PT ;  /* 0x0000005614567209 */ /* 0x000fe20007810000 */
[C---:B------:R-:W-:Y:S01]  /*7b30*/  FFMA.FTZ R26, R88.reuse, R0, R26 ;  /* 0x00000000581a7223 */ /* 0x040fe2000001001a */
[----:B------:R-:W-:Y:S01]  /*7b40*/  I2FP.F32.S32 R84, R84 ;  /* 0x0000005400547245 */ /* 0x000fe20000201400 */
[----:B------:R-:W-:Y:S01]  /*7b50*/  FFMA.FTZ R24, R88, R0, R24 ;  /* 0x0000000058187223 */ /* 0x000fe20000010018 */
[----:B------:R-:W-:Y:S01]  /*7b60*/  FMNMX.FTZ R87, R23, R87, !PT ;  /* 0x0000005717577209 */ /* 0x000fe20007810000 */
[----:B------:R-:W-:Y:S01]  /*7b70*/  VIADD R88, R100, 0x31 ;  /* 0x0000003164587836 */ /* 0x000fe20000000000 */
[----:B------:R-:W-:Y:S01]  /*7b80*/  FMNMX.FTZ R86, R21, R86, !PT ;  /* 0x0000005615567209 */ /* 0x000fe20007810000 */
[-C--:B------:R-:W-:Y:S01]  /*7b90*/  FFMA.FTZ R30, R84, R0.reuse, R30 ;  /* 0x00000000541e7223 */ /* 0x080fe2000001001e */
[----:B------:R-:W-:Y:S01]  /*7ba0*/  FMNMX.FTZ R87, R26, R87, !PT ;  /* 0x000000571a577209 */ /* 0x000fe20007810000 */
[----:B------:R-:W-:Y:S01]  /*7bb0*/  FFMA.FTZ R28, R84, R0, R28 ;  /* 0x00000000541c7223 */ /* 0x000fe2000001001c */
[----:B------:R-:W-:Y:S01]  /*7bc0*/  FMNMX.FTZ R86, R24, R86, !PT ;  /* 0x0000005618567209 */ /* 0x000fe20007810000 */
[----:B------:R-:W-:Y:S01]  /*7bd0*/  VIADD R84, R100, 0x38 ;  /* 0x0000003864547836 */ /* 0x000fe20000000000 */
[----:B------:R-:W-:Y:S02]  /*7be0*/  I2FP.F32.S32 R88, R88 ;  /* 0x0000005800587245 */ /* 0x000fe40000201400 */
[----:B------:R-:W-:Y:S02]  /*7bf0*/  FMNMX.FTZ R87, R27, R87, !PT ;  /* 0x000000571b577209 */ /* 0x000fe40007810000 */
[----:B------:R-:W-:Y:S01]  /*7c00*/  FMNMX.FTZ R86, R25, R86, !PT ;  /* 0x0000005619567209 */ /* 0x000fe20007810000 */
[C---:B------:R-:W-:Y:S01]  /*7c10*/  FFMA.FTZ R31, R88.reuse, R0, R31 ;  /* 0x00000000581f7223 */ /* 0x040fe2000001001f */
[----:B------:R-:W-:Y:S01]  /*7c20*/  I2FP.F32.S32 R84, R84 ;  /* 0x0000005400547245 */ /* 0x000fe20000201400 */
[----:B------:R-:W-:Y:S01]  /*7c30*/  FFMA.FTZ R29, R88, R0, R29 ;  /* 0x00000000581d7223 */ /* 0x000fe2000001001d */
[----:B------:R-:W-:Y:S02]  /*7c40*/  FMNMX.FTZ R87, R30, R87, !PT ;  /* 0x000000571e577209 */ /* 0x000fe40007810000 */
[----:B------:R-:W-:Y:S01]  /*7c50*/  FMNMX.FTZ R86, R28, R86, !PT ;  /* 0x000000561c567209 */ /* 0x000fe20007810000 */
[CC--:B------:R-:W-:Y:S01]  /*7c60*/  FFMA.FTZ R34, R84.reuse, R0.reuse, R34 ;  /* 0x0000000054227223 */ /* 0x0c0fe20000010022 */
[----:B------:R-:W-:Y:S01]  /*7c70*/  I2FP.F32.S32 R85, R85 ;  /* 0x0000005500557245 */ /* 0x000fe20000201400 */
[----:B------:R-:W-:Y:S01]  /*7c80*/  FFMA.FTZ R32, R84, R0, R32 ;  /* 0x0000000054207223 */ /* 0x000fe20000010020 */
[----:B------:R-:W-:Y:S02]  /*7c90*/  FMNMX.FTZ R84, R31, R87, !PT ;  /* 0x000000571f547209 */ /* 0x000fe40007810000 */
[----:B------:R-:W-:Y:S01]  /*7ca0*/  FMNMX.FTZ R86, R29, R86, !PT ;  /* 0x000000561d567209 */ /* 0x000fe20007810000 */
[C---:B------:R-:W-:Y:S01]  /*7cb0*/  FFMA.FTZ R35, R85.reuse, R0, R35 ;  /* 0x0000000055237223 */ /* 0x040fe20000010023 */
[----:B------:R-:W-:Y:S01]  /*7cc0*/  FMNMX.FTZ R84, R34, R84, !PT ;  /* 0x0000005422547209 */ /* 0x000fe20007810000 */
[----:B------:R-:W-:Y:S01]  /*7cd0*/  FFMA.FTZ R33, R85, R0, R33 ;  /* 0x0000000055217223 */ /* 0x000fe20000010021 */
[----:B------:R-:W-:Y:S02]  /*7ce0*/  FMNMX.FTZ R86, R32, R86, !PT ;  /* 0x0000005620567209 */ /* 0x000fe40007810000 */
[----:B------:R-:W-:Y:S02]  /*7cf0*/  FMNMX.FTZ R84, R35, R84, !PT ;  /* 0x0000005423547209 */ /* 0x000fe40007810000 */
[----:B------:R-:W-:Y:S01]  /*7d00*/  FMNMX.FTZ R98, R33, R86, !PT ;  /* 0x0000005621627209 */ /* 0x000fe20007810000 */
[----:B------:R-:W-:Y:S06]  /*7d10*/  @P5 BRA `(.L_x_286) ;  /* 0xffffffec00445947 */ /* 0x000fec000383ffff */
.L_x_285:
[----:B------:R-:W2:Y:S01]  /*7d20*/  SHFL.BFLY PT, R85, R84, 0x2, 0x1f ;  /* 0x0c401f0054557f89 */ /* 0x000ea200000e0000 */
[----:B------:R-:W-:Y:S07]  /*7d30*/  IADD3 R156, R156, -0x1, RZ ;  /* 0xffffffff9c9c7810 */ /* 0x000fee0007ffe0ff */
[----:B-1----:R-:W1:Y:S08]  /*7d40*/  SHFL.BFLY PT, R86, R98, 0x2, 0x1f ;  /* 0x0c401f0062567f89 */ /* 0x002e7000000e0000 */
[----:B------:R-:W-:Y:S08]  /*7d50*/  LDSM.16.MT88.4 R88, [R130+0x6000] ;  /* 0x006000008258783b */ /* 0x000ff00000004200 */
[----:B------:R-:W-:Y:S01]  /*7d60*/  LDSM.16.MT88.4 R92, [R128+0x6000] ;  /* 0x00600000805c783b */ /* 0x000fe20000004200 */
[----:B--2---:R-:W-:Y:S02]  /*7d70*/  FMNMX.FTZ R85, R84, R85, !PT ;  /* 0x0000005554557209 */ /* 0x004fe40007810000 */
[----:B-1----:R-:W-:Y:S05]  /*7d80*/  FMNMX.FTZ R98, R98, R86, !PT ;  /* 0x0000005662627209 */ /* 0x002fea0007810000 */
[----:B------:R-:W1:Y:S08]  /*7d90*/  SHFL.BFLY PT, R84, R85, 0x1, 0x1f ;  /* 0x0c201f0055547f89 */ /* 0x000e7000000e0000 */
[----:B------:R-:W2:Y:S01]  /*7da0*/  SHFL.BFLY PT, R86, R98, 0x1, 0x1f ;  /* 0x0c201f0062567f89 */ /* 0x000ea200000e0000 */
[----:B-1----:R-:W-:Y:S02]  /*7db0*/  FMNMX.FTZ R84, R85, R84, !PT ;  /* 0x0000005455547209 */ /* 0x002fe40007810000 */
[----:B--2---:R-:W-:Y:S03]  /*7dc0*/  FMNMX.FTZ R85, R98, R86, !PT ;  /* 0x0000005662557209 */ /* 0x004fe60007810000 */
[C---:B------:R-:W-:Y:S01]  /*7dd0*/  FMUL.FTZ R115, R84.reuse, UR4 ;  /* 0x0000000454737c20 */ /* 0x040fe20008410000 */
[C---:B------:R-:W-:Y:S01]  /*7de0*/  FSETP.NEU.FTZ.AND P0, PT, R84.reuse, -INF , PT ;  /* 0xff8000005400780b */ /* 0x040fe20003f1d000 */
[----:B------:R-:W-:Y:S01]  /*7df0*/  FADD.FTZ R3, -R84, R3 ;  /* 0x0000000354037221 */ /* 0x000fe20000010100 */
[----:B------:R-:W1:Y:S01]  /*7e00*/  LDSM.16.MT88.4 R96, [R130+0x7000] ;  /* 0x007000008260783b */ /* 0x000e620000004200 */
[----:B------:R-:W-:Y:S01]  /*7e10*/  FMUL.FTZ R108, R85, UR4 ;  /* 0x00000004556c7c20 */ /* 0x000fe20008410000 */
[----:B------:R-:W-:Y:S01]  /*7e20*/  FSEL R115, R115, RZ, P0 ;  /* 0x000000ff73737208 */ /* 0x000fe20000000000 */
[C---:B------:R-:W-:Y:S01]  /*7e30*/  FADD.FTZ R86, -R85.reuse, R2 ;  /* 0x0000000255567221 */ /* 0x040fe20000010100 */
[----:B------:R-:W-:Y:S01]  /*7e40*/  FSETP.NEU.FTZ.AND P0, PT, R85, -INF , PT ;  /* 0xff8000005500780b */ /* 0x000fe20003f1d000 */
[----:B------:R-:W-:Y:S02]  /*7e50*/  FMUL.FTZ R2, R3, UR4 ;  /* 0x0000000403027c20 */ /* 0x000fe40008410000 */
[----:B------:R-:W-:Y:S01]  /*7e60*/  FMUL.FTZ R3, R86, UR4 ;  /* 0x0000000456037c20 */ /* 0x000fe20008410000 */
[----:B------:R-:W-:Y:S01]  /*7e70*/  FSEL R108, R108, RZ, P0 ;  /* 0x000000ff6c6c7208 */ /* 0x000fe20000000000 */
        /* <DEDUP_REMOVED lines=16> */
[----:B------:R-:W3:Y:S01]  /*7f80*/  MUFU.EX2 R3, R3 ;  /* 0x0000000300037308 */ /* 0x000ee20000000800 */
[--C-:B------:R-:W-:Y:S01]  /*7f90*/  FFMA.FTZ R112, R13, UR4, -R108.reuse ;  /* 0x000000040d707c23 */ /* 0x100fe2000801086c */
[--C-:B------:R-:W-:Y:S01]  /*7fa0*/  FFMA.FTZ R113, R16, UR4, -R108.reuse ;  /* 0x0000000410717c23 */ /* 0x100fe2000801086c */
[----:B------:R-:W-:Y:S01]  /*7fb0*/  FFMA.FTZ R114, R17, UR4, -R108 ;  /* 0x0000000411727c23 */ /* 0x000fe2000801086c */
[--C-:B------:R-:W-:Y:S01]  /*7fc0*/  FFMA.FTZ R116, R22, UR4, -R115.reuse ;  /* 0x0000000416747c23 */ /* 0x100fe20008010873 */
[----:B------:R-:W-:Y:S05]  /*7fd0*/  FFMA.FTZ R117, R23, UR4, -R115 ;  /* 0x0000000417757c23 */ /* 0x000fea0008010873 */
        /* <DEDUP_REMOVED lines=8> */
[----:B------:R-:W2:Y:S01]  /*8060*/  MUFU.EX2 R100, R100 ;  /* 0x0000006400647308 */ /* 0x000ea20000000800 */
[C---:B---3--:R-:W-:Y:S01]  /*8070*/  FMUL.FTZ R4, R3.reuse, R80 ;  /* 0x0000005003047220 */ /* 0x048fe20000410000 */
[C---:B------:R-:W-:Y:S01]  /*8080*/  FMUL.FTZ R5, R3.reuse, R81 ;  /* 0x0000005103057220 */ /* 0x040fe20000410000 */
[C---:B------:R-:W-:Y:S01]  /*8090*/  FMUL.FTZ R8, R3.reuse, R76 ;  /* 0x0000004c03087220 */ /* 0x040fe20000410000 */
[C---:B------:R-:W-:Y:S01]  /*80a0*/  FMUL.FTZ R9, R3.reuse, R77 ;  /* 0x0000004d03097220 */ /* 0x040fe20000410000 */
[C---:B------:R-:W-:Y:S01]  /*80b0*/  FMUL.FTZ R36, R3.reuse, R36 ;  /* 0x0000002403247220 */ /* 0x040fe20000410000 */
[----:B------:R-:W3:Y:S01]  /*80c0*/  LDSM.16.MT88.4 R76, [R128+0x7000] ;  /* 0x00700000804c783b */ /* 0x000ee20000004200 */
        /* <DEDUP_REMOVED lines=9> */
[----:B------:R-:W4:Y:S01]  /*8160*/  MUFU.EX2 R86, R86 ;  /* 0x0000005600567308 */ /* 0x000f220000000800 */
        /* <DEDUP_REMOVED lines=16> */
[----:B----4-:R-:W-:Y:S01]  /*8270*/  F2FP.F16.F32.PACK_AB R83, R86, R87 ;  /* 0x000000575653723e */ /* 0x010fe200000000ff */
[----:B------:R-:W-:Y:S01]  /*8280*/  LDSM.16.MT88.4 R72, [R130+0x7400] ;  /* 0x007400008248783b */ /* 0x000fe20000004200 */
[C---:B------:R-:W-:Y:S01]  /*8290*/  FMUL.FTZ R59, R2.reuse, R59 ;  /* 0x0000003b023b7220 */ /* 0x040fe20000410000 */
[C---:B------:R-:W-:Y:S01]  /*82a0*/  FMUL.FTZ R56, R3.reuse, R56 ;  /* 0x0000003803387220 */ /* 0x040fe20000410000 */
[C---:B------:R-:W-:Y:S01]  /*82b0*/  FMUL.FTZ R57, R3.reuse, R57 ;  /* 0x0000003903397220 */ /* 0x040fe20000410000 */
[C---:B------:R-:W-:Y:S01]  /*82c0*/  FMUL.FTZ R62, R2.reuse, R62 ;  /* 0x0000003e023e7220 */ /* 0x040fe20000410000 */
[C---:B------:R-:W-:Y:S03]  /*82d0*/  FMUL.FTZ R63, R2.reuse, R63 ;  /* 0x0000003f023f7220 */ /* 0x040fe60000410000 */
[----:B------:R-:W4:Y:S01]  /*82e0*/  MUFU.EX2 R102, R102 ;  /* 0x0000006600667308 */ /* 0x000f220000000800 */
[C---:B------:R-:W-:Y:S01]  /*82f0*/  FMUL.FTZ R60, R3.reuse, R60 ;  /* 0x0000003c033c7220 */ /* 0x040fe20000410000 */
[C---:B------:R-:W-:Y:S01]  /*8300*/  FMUL.FTZ R61, R3.reuse, R61 ;  /* 0x0000003d033d7220 */ /* 0x040fe20000410000 */
[C---:B------:R-:W-:Y:S01]  /*8310*/  FMUL.FTZ R18, R2.reuse, R70 ;  /* 0x0000004602127220 */ /* 0x040fe20000410000 */
[C---:B------:R-:W-:Y:S01]  /*8320*/  FMUL.FTZ R19, R2.reuse, R71 ;  /* 0x0000004702137220 */ /* 0x040fe20000410000 */
[C---:B------:R-:W-:Y:S01]  /*8330*/  FMUL.FTZ R16, R3.reuse, R68 ;  /* 0x0000004403107220 */ /* 0x040fe20000410000 */
[----:B------:R-:W-:Y:S01]  /*8340*/  FMUL.FTZ R17, R3, R69 ;  /* 0x0000004503117220 */ /* 0x000fe20000410000 */
[C---:B------:R-:W-:Y:S03]  /*8350*/  FMUL.FTZ R66, R2.reuse, R66 ;  /* 0x0000004202427220 */ /* 0x040fe60000410000 */
[----:B------:R-:W5:Y:S01]  /*8360*/  MUFU.EX2 R101, R101 ;  /* 0x0000006500657308 */ /* 0x000f620000000800 */
[----:B--2---:R-:W-:Y:S01]  /*8370*/  F2FP.F16.F32.PACK_AB R80, R103, R105 ;  /* 0x000000696750723e */ /* 0x004fe200000000ff */
[C---:B------:R-:W-:Y:S01]  /*8380*/  FMUL.FTZ R67, R2.reuse, R67 ;  /* 0x0000004302437220 */ /* 0x040fe20000410000 */
[C---:B------:R-:W-:Y:S01]  /*8390*/  FMUL.FTZ R64, R3.reuse, R64 ;  /* 0x0000004003407220 */ /* 0x040fe20000410000 */
[C---:B------:R-:W-:Y:S01]  /*83a0*/  FMUL.FTZ R65, R3.reuse, R65 ;  /* 0x0000004103417220 */ /* 0x040fe20000410000 */
[----:B------:R-:W-:Y:S01]  /*83b0*/  FFMA.FTZ R104, R2, R157, R104 ;  /* 0x0000009d02687223 */ /* 0x000fe20000010068 */
[----:B------:R-:W-:Y:S01]  /*83c0*/  MOV R2, R85 ;  /* 0x0000005500027202 */ /* 0x000fe20000000f00 */
[----:B------:R-:W-:Y:S03]  /*83d0*/  FFMA.FTZ R105, R3, R158, R105 ;  /* 0x0000009e03697223 */ /* 0x000fe60000010069 */
[----:B------:R-:W2:Y:S01]  /*83e0*/  MUFU.EX2 R107, R107 ;  /* 0x0000006b006b7308 */ /* 0x000ea20000000800 */
[----:B------:R-:W-:Y:S01]  /*83f0*/  FADD.FTZ R104, R100, R104 ;  /* 0x0000006864687221 */ /* 0x000fe20000010000 */
[----:B------:R-:W-:Y:S01]  /*8400*/  MOV R3, R84 ;  /* 0x0000005400037202 */ /* 0x000fe20000000f00 */
[----:B------:R-:W-:Y:S02]  /*8410*/  FADD.FTZ R105, R103, R105 ;  /* 0x0000006967697221 */ /* 0x000fe40000010000 */
[----:B------:R-:W-:Y:S02]  /*8420*/  FADD.FTZ R104, R87, R104 ;  /* 0x0000006857687221 */ /* 0x000fe40000010000 */
[----:B----4-:R-:W-:Y:S03]  /*8430*/  FADD.FTZ R105, R102, R105 ;  /* 0x0000006966697221 */ /* 0x010fe60000010000 */
[----:B------:R-:W4:Y:S01]  /*8440*/  MUFU.EX2 R106, R106 ;  /* 0x0000006a006a7308 */ /* 0x000f220000000800 */
[C---:B-----5:R-:W-:Y:S01]  /*8450*/  F2FP.F16.F32.PACK_AB R82, R101.reuse, R102 ;  /* 0x000000666552723e */ /* 0x060fe200000000ff */
[----:B------:R-:W-:Y:S01]  /*8460*/  FADD.FTZ R86, R86, R104 ;  /* 0x0000006856567221 */ /* 0x000fe20000010000 */
[----:B------:R-:W-:Y:S05]  /*8470*/  FADD.FTZ R105, R101, R105 ;  /* 0x0000006965697221 */ /* 0x000fea0000010000 */
[C---:B------:R-:W-:Y:S02]  /*8480*/  HMMA.16816.F32 R4, R80.reuse, R88, R4 ;  /* 0x000000585004723c */ /* 0x040fe40000001804 */
[----:B------:R-:W-:Y:S03]  /*8490*/  MUFU.EX2 R110, R110 ;  /* 0x0000006e006e7308 */ /* 0x000fe60000000800 */
[----:B--2---:R-:W-:Y:S01]  /*84a0*/  FADD.FTZ R86, R107, R86 ;  /* 0x000000566b567221 */ /* 0x004fe20000010000 */
[C---:B------:R-:W-:Y:S01]  /*84b0*/  HMMA.16816.F32 R8, R80.reuse, R90, R8 ;  /* 0x0000005a5008723c */ /* 0x040fe20000001808 */
[----:B------:R-:W2:Y:S05]  /*84c0*/  LDSM.16.MT88.4 R88, [R130+0x8000] ;  /* 0x008000008258783b */ /* 0x000eaa0000004200 */
[----:B------:R-:W5:Y:S01]  /*84d0*/  MUFU.EX2 R109, R109 ;  /* 0x0000006d006d7308 */ /* 0x000f620000000800 */
[C---:B----4-:R-:W-:Y:S01]  /*84e0*/  F2FP.F16.F32.PACK_AB R69, R106.reuse, R107 ;  /* 0x0000006b6a45723e */ /* 0x050fe200000000ff */
[C---:B------:R-:W-:Y:S08]  /*84f0*/  HMMA.16816.F32 R36, R80.reuse, R92, R36 ;  /* 0x0000005c5024723c */ /* 0x040ff00000001824 */
[----:B------:R-:W-:Y:S01]  /*8500*/  MUFU.EX2 R111, R111 ;  /* 0x0000006f006f7308 */ /* 0x000fe20000000800 */
[C---:B------:R-:W-:Y:S01]  /*8510*/  HMMA.16816.F32 R40, R80.reuse, R94, R40 ;  /* 0x0000005e5028723c */ /* 0x040fe20000001828 */
[----:B------:R-:W4:Y:S02]  /*8520*/  LDSM.16.MT88.4 R92, [R128+0x8000] ;  /* 0x00800000805c783b */ /* 0x000f240000004200 */
[----:B------:R-:W-:Y:S03]  /*8530*/  FADD.FTZ R86, R106, R86 ;  /* 0x000000566a567221 */ /* 0x000fe60000010000 */
[C---:B-1----:R-:W-:Y:S03]  /*8540*/  HMMA.16816.F32 R44, R80.reuse, R96, R44 ;  /* 0x00000060502c723c */ /* 0x042fe6000000182c */
[----:B------:R-:W1:Y:S02]  /*8550*/  MUFU.EX2 R112, R112 ;  /* 0x0000007000707308 */ /* 0x000e640000000800 */
[----:B-----5:R-:W-:Y:S01]  /*8560*/  F2FP.F16.F32.PACK_AB R71, R109, R110 ;  /* 0x0000006e6d47723e */ /* 0x020fe200000000ff */
[C---:B------:R-:W-:Y:S01]  /*8570*/  HMMA.16816.F32 R48, R80.reuse, R98, R48 ;  /* 0x000000625030723c */ /* 0x040fe20000001830 */
[----:B------:R-:W-:Y:S06]  /*8580*/  LDSM.16.MT88.4 R96, [R128+0x6400] ;  /* 0x006400008060783b */ /* 0x000fec0000004200 */
[----:B------:R-:W-:Y:S01]  /*8590*/  MUFU.EX2 R113, R113 ;  /* 0x0000007100717308 */ /* 0x000fe20000000800 */
[----:B------:R-:W-:Y:S01]  /*85a0*/  FADD.FTZ R110, R110, R86 ;  /* 0x000000566e6e7221 */ /* 0x000fe20000010000 */
[C---:B---3--:R-:W-:Y:S08]  /*85b0*/  HMMA.16816.F32 R52, R80.reuse, R76, R52 ;  /* 0x0000004c5034723c */ /* 0x048ff00000001834 */
[----:B------:R-:W3:Y:S01]  /*85c0*/  MUFU.EX2 R114, R114 ;  /* 0x0000007200727308 */ /* 0x000ee20000000800 */
[C---:B------:R-:W-:Y:S01]  /*85d0*/  HMMA.16816.F32 R56, R80.reuse, R78, R56 ;  /* 0x0000004e5038723c */ /* 0x040fe20000001838 */
[----:B------:R-:W5:Y:S02]  /*85e0*/  LDSM.16.MT88.4 R76, [R130+0x6400] ;  /* 0x00640000824c783b */ /* 0x000f640000004200 */
[----:B-1----:R-:W-:Y:S03]  /*85f0*/  F2FP.F16.F32.PACK_AB R68, R112, R111 ;  /* 0x0000006f7044723e */ /* 0x002fe600000000ff */
[C---:B--2---:R-:W-:Y:S03]  /*8600*/  HMMA.16816.F32 R60, R80.reuse, R88, R60 ;  /* 0x00000058503c723c */ /* 0x044fe6000000183c */
[----:B------:R-:W1:Y:S02]  /*8610*/  MUFU.EX2 R116, R116 ;  /* 0x0000007400747308 */ /* 0x000e640000000800 */
[----:B------:R-:W-:Y:S01]  /*8620*/  FADD.FTZ R111, R111, R105 ;  /* 0x000000696f6f7221 */ /* 0x000fe20000010000 */
[C---:B------:R-:W-:Y:S01]  /*8630*/  HMMA.16816.F32 R12, R80.reuse, R90, R12 ;  /* 0x0000005a500c723c */ /* 0x040fe2000000180c */
[----:B------:R-:W-:Y:S06]  /*8640*/  LDSM.16.MT88.4 R88, [R128+0x8400] ;  /* 0x008400008058783b */ /* 0x000fec0000004200 */
[----:B------:R-:W2:Y:S01]  /*8650*/  MUFU.EX2 R117, R117 ;  /* 0x0000007500757308 */ /* 0x000ea20000000800 */
[----:B---3--:R-:W-:Y:S01]  /*8660*/  F2FP.F16.F32.PACK_AB R70, R114, R113 ;  /* 0x000000717246723e */ /* 0x008fe200000000ff */
[C---:B----4-:R-:W-:Y:S08]  /*8670*/  HMMA.16816.F32 R16, R80.reuse, R92, R16 ;  /* 0x0000005c5010723c */ /* 0x050ff00000001810 */
[----:B------:R-:W-:Y:S01]  /*8680*/  MUFU.EX2 R118, R118 ;  /* 0x0000007600767308 */ /* 0x000fe20000000800 */
[----:B------:R-:W-:Y:S01]  /*8690*/  HMMA.16816.F32 R64, R80, R94, R64 ;  /* 0x0000005e5040723c */ /* 0x000fe20000001840 */
[----:B------:R-:W3:Y:S02]  /*86a0*/  LDSM.16.MT88.4 R80, [R128+0x7400] ;  /* 0x007400008050783b */ /* 0x000ee40000004200 */
[----:B------:R-:W-:Y:S01]  /*86b0*/  FADD.FTZ R111, R112, R111 ;  /* 0x0000006f706f7221 */ /* 0x000fe20000010000 */
[----:B------:R-:W-:Y:S05]  /*86c0*/  FADD.FTZ R110, R109, R110 ;  /* 0x0000006e6d6e7221 */ /* 0x000fea0000010000 */
[----:B------:R-:W-:Y:S01]  /*86d0*/  MUFU.EX2 R119, R119 ;  /* 0x0000007700777308 */ /* 0x000fe20000000800 */
[----:B------:R-:W-:Y:S01]  /*86e0*/  LDSM.16.MT88.4 R92, [R130+0x6800] ;  /* 0x00680000825c783b */ /* 0x000fe20000004200 */
[----:B------:R-:W-:Y:S01]  /*86f0*/  FADD.FTZ R111, R113, R111 ;  /* 0x0000006f716f7221 */ /* 0x000fe20000010000 */
[----:B-1----:R-:W-:Y:S03]  /*8700*/  FADD.FTZ R110, R116, R110 ;  /* 0x0000006e746e7221 */ /* 0x002fe60000010000 */
[----:B------:R-:W-:Y:S01]  /*8710*/  FADD.FTZ R114, R114, R111 ;  /* 0x0000006f72727221 */ /* 0x000fe20000010000 */
[C---:B-----5:R-:W-:Y:S06]  /*8720*/  HMMA.16816.F32 R4, R68.reuse, R76, R4 ;  /* 0x0000004c4404723c */ /* 0x060fec0000001804 */
[C---:B------:R-:W-:Y:S01]  /*8730*/  HMMA.16816.F32 R8, R68.reuse, R78, R8 ;  /* 0x0000004e4408723c */ /* 0x040fe20000001808 */
[----:B------:R-:W1:Y:S05]  /*8740*/  LDSM.16.MT88.4 R76, [R130+0x8400] ;  /* 0x00840000824c783b */ /* 0x000e6a0000004200 */
[C---:B------:R-:W-:Y:S06]  /*8750*/  HMMA.16816.F32 R36, R68.reuse, R96, R36 ;  /* 0x000000604424723c */ /* 0x040fec0000001824 */
[C---:B------:R-:W-:Y:S05]  /*8760*/  HMMA.16816.F32 R40, R68.reuse, R98, R40 ;  /* 0x000000624428723c */ /* 0x040fea0000001828 */
[--C-:B------:R-:W-:Y:S01]  /*8770*/  FFMA.FTZ R96, R27, UR4, -R115.reuse ;  /* 0x000000041b607c23 */ /* 0x100fe20008010873 */
[C---:B------:R-:W-:Y:S05]  /*8780*/  HMMA.16816.F32 R44, R68.reuse, R72, R44 ;  /* 0x00000048442c723c */ /* 0x040fea000000182c */
[--C-:B------:R-:W-:Y:S01]  /*8790*/  FFMA.FTZ R99, R24, UR4, -R108.reuse ;  /* 0x0000000418637c23 */ /* 0x100fe2000801086c */
[C---:B------:R-:W-:Y:S01]  /*87a0*/  HMMA.16816.F32 R48, R68.reuse, R74, R48 ;  /* 0x0000004a4430723c */ /* 0x040fe20000001830 */
[----:B------:R-:W4:Y:S01]  /*87b0*/  LDSM.16.MT88.4 R24, [R128+0x6800] ;  /* 0x006800008018783b */ /* 0x000f220000004200 */
[----:B------:R-:W5:Y:S03]  /*87c0*/  MUFU.EX2 R96, R96 ;  /* 0x0000006000607308 */ /* 0x000f660000000800 */
[--C-:B------:R-:W-:Y:S01]  /*87d0*/  FFMA.FTZ R97, R20, UR4, -R108.reuse ;  /* 0x0000000414617c23 */ /* 0x100fe2000801086c */
[C---:B---3--:R-:W-:Y:S03]  /*87e0*/  HMMA.16816.F32 R52, R68.reuse, R80, R52 ;  /* 0x000000504434723c */ /* 0x048fe60000001834 */
[----:B------:R-:W3:Y:S03]  /*87f0*/  LDSM.16.MT88.4 R72, [R130+0x7800] ;  /* 0x007800008248783b */ /* 0x000ee60000004200 */
[----:B------:R-:W5:Y:S01]  /*8800*/  MUFU.EX2 R99, R99 ;  /* 0x0000006300637308 */ /* 0x000f620000000800 */
[----:B------:R-:W-:Y:S01]  /*8810*/  FFMA.FTZ R98, R21, UR4, -R108 ;  /* 0x0000000415627c23 */ /* 0x000fe2000801086c */
[C---:B------:R-:W-:Y:S03]  /*8820*/  HMMA.16816.F32 R56, R68.reuse, R82, R56 ;  /* 0x000000524438723c */ /* 0x040fe60000001838 */
[----:B--2---:R-:W-:Y:S03]  /*8830*/  F2FP.F16.F32.PACK_AB R21, R117, R116 ;  /* 0x000000747515723e */ /* 0x004fe600000000ff */
[C---:B-1----:R-:W-:Y:S02]  /*8840*/  HMMA.16816.F32 R60, R68.reuse, R76, R60 ;  /* 0x0000004c443c723c */ /* 0x042fe4000000183c */
[----:B------:R-:W-:Y:S03]  /*8850*/  MUFU.EX2 R97, R97 ;  /* 0x0000006100617308 */ /* 0x000fe60000000800 */
[----:B-----5:R-:W-:Y:S01]  /*8860*/  F2FP.F16.F32.PACK_AB R23, R96, R118 ;  /* 0x000000766017723e */ /* 0x020fe200000000ff */
[C---:B------:R-:W-:Y:S01]  /*8870*/  HMMA.16816.F32 R12, R68.reuse, R78, R12 ;  /* 0x0000004e440c723c */ /* 0x040fe2000000180c */
[----:B------:R-:W-:Y:S05]  /*8880*/  LDSM.16.MT88.4 R76, [R130+0x8800] ;  /* 0x00880000824c783b */ /* 0x000fea0000004200 */
[----:B------:R-:W1:Y:S01]  /*8890*/  MUFU.EX2 R98, R98 ;  /* 0x0000006200627308 */ /* 0x000e620000000800 */
[----:B------:R-:W-:Y:S01]  /*88a0*/  F2FP.F16.F32.PACK_AB R22, R119, R99 ;  /* 0x000000637716723e */ /* 0x000fe200000000ff */
[C---:B------:R-:W-:Y:S03]  /*88b0*/  HMMA.16816.F32 R16, R68.reuse, R88, R16 ;  /* 0x000000584410723c */ /* 0x040fe60000001810 */
[----:B------:R-:W-:Y:S03]  /*88c0*/  FADD.FTZ R117, R117, R110 ;  /* 0x0000006e75757221 */ /* 0x000fe60000010000 */
[----:B------:R-:W-:Y:S01]  /*88d0*/  HMMA.16816.F32 R64, R68, R90, R64 ;  /* 0x0000005a4440723c */ /* 0x000fe20000001840 */
[----:B------:R-:W2:Y:S04]  /*88e0*/  LDSM.16.MT88.4 R68, [R128+0x7800] ;  /* 0x007800008044783b */ /* 0x000ea80000004200 */
[--C-:B------:R-:W-:Y:S01]  /*88f0*/  FFMA.FTZ R88, R30, UR4, -R115.reuse ;  /* 0x000000041e587c23 */ /* 0x100fe20008010873 */
[--C-:B------:R-:W-:Y:S01]  /*8900*/  FFMA.FTZ R89, R31, UR4, -R115.reuse ;  /* 0x000000041f597c23 */ /* 0x100fe20008010873 */
[----:B------:R-:W-:Y:S01]  /*8910*/  FFMA.FTZ R91, R28, UR4, -R108 ;  /* 0x000000041c5b7c23 */ /* 0x000fe2000801086c */
[----:B-1----:R-:W-:Y:S03]  /*8920*/  F2FP.F16.F32.PACK_AB R20, R98, R97 ;  /* 0x000000616214723e */ /* 0x002fe600000000ff */
[--C-:B------:R-:W-:Y:S01]  /*8930*/  FFMA.FTZ R90, R34, UR4, -R115.reuse ;  /* 0x00000004225a7c23 */ /* 0x100fe20008010873 */
[----:B------:R-:W-:Y:S01]  /*8940*/  FFMA.FTZ R115, R35, UR4, -R115 ;  /* 0x0000000423737c23 */ /* 0x000fe20008010873 */
[----:B------:R-:W-:Y:S01]  /*8950*/  MUFU.EX2 R88, R88 ;  /* 0x0000005800587308 */ /* 0x000fe20000000800 */
[----:B------:R-:W-:Y:S01]  /*8960*/  FADD.FTZ R114, R97, R114 ;  /* 0x0000007261727221 */ /* 0x000fe20000010000 */
[C---:B------:R-:W-:Y:S05]  /*8970*/  HMMA.16816.F32 R4, R20.reuse, R92, R4 ;  /* 0x0000005c1404723c */ /* 0x040fea0000001804 */
[----:B------:R-:W-:Y:S01]  /*8980*/  FADD.FTZ R114, R98, R114 ;  /* 0x0000007262727221 */ /* 0x000fe20000010000 */
[C---:B------:R-:W-:Y:S02]  /*8990*/  HMMA.16816.F32 R8, R20.reuse, R94, R8 ;  /* 0x0000005e1408723c */ /* 0x040fe40000001808 */
[----:B------:R-:W-:Y:S03]  /*89a0*/  MUFU.EX2 R89, R89 ;  /* 0x0000005900597308 */ /* 0x000fe60000000800 */
[--C-:B------:R-:W-:Y:S01]  /*89b0*/  FFMA.FTZ R92, R29, UR4, -R108.reuse ;  /* 0x000000041d5c7c23 */ /* 0x100fe2000801086c */
[C---:B----4-:R-:W-:Y:S01]  /*89c0*/  HMMA.16816.F32 R36, R20.reuse, R24, R36 ;  /* 0x000000181424723c */ /* 0x050fe20000001824 */
[----:B------:R-:W-:Y:S05]  /*89d0*/  LDSM.16.MT88.4 R28, [R130+0x6c00] ;  /* 0x006c0000821c783b */ /* 0x000fea0000004200 */
[----:B------:R-:W-:Y:S01]  /*89e0*/  MUFU.EX2 R90, R90 ;  /* 0x0000005a005a7308 */ /* 0x000fe20000000800 */
[--C-:B------:R-:W-:Y:S01]  /*89f0*/  FFMA.FTZ R93, R32, UR4, -R108.reuse ;  /* 0x00000004205d7c23 */ /* 0x100fe2000801086c */
[C---:B------:R-:W-:Y:S01]  /*8a00*/  HMMA.16816.F32 R40, R20.reuse, R26, R40 ;  /* 0x0000001a1428723c */ /* 0x040fe20000001828 */
[----:B------:R-:W1:Y:S02]  /*8a10*/  LDSM.16.MT88.4 R24, [R128+0x8800] ;  /* 0x008800008018783b */ /* 0x000e640000004200 */
[----:B------:R-:W-:Y:S03]  /*8a20*/  FFMA.FTZ R108, R33, UR4, -R108 ;  /* 0x00000004216c7c23 */ /* 0x000fe6000801086c */
[C---:B---3--:R-:W-:Y:S02]  /*8a30*/  HMMA.16816.F32 R44, R20.reuse, R72, R44 ;  /* 0x00000048142c723c */ /* 0x048fe4000000182c */
[----:B------:R-:W-:Y:S01]  /*8a40*/  MUFU.EX2 R115, R115 ;  /* 0x0000007300737308 */ /* 0x000fe20000000800 */
[----:B------:R-:W-:Y:S03]  /*8a50*/  LDSM.16.MT88.4 R32, [R128+0x7c00] ;  /* 0x007c00008020783b */ /* 0x000fe60000004200 */
[C---:B------:R-:W-:Y:S06]  /*8a60*/  HMMA.16816.F32 R48, R20.reuse, R74, R48 ;  /* 0x0000004a1430723c */ /* 0x040fec0000001830 */
[----:B------:R-:W3:Y:S01]  /*8a70*/  MUFU.EX2 R91, R91 ;  /* 0x0000005b005b7308 */ /* 0x000ee20000000800 */
[----:B------:R-:W-:Y:S01]  /*8a80*/  FADD.FTZ R117, R118, R117 ;  /* 0x0000007576757221 */ /* 0x000fe20000010000 */
[C---:B--2---:R-:W-:Y:S01]  /*8a90*/  HMMA.16816.F32 R52, R20.reuse, R68, R52 ;  /* 0x000000441434723c */ /* 0x044fe20000001834 */
[----:B------:R-:W2:Y:S07]  /*8aa0*/  LDSM.16.MT88.4 R72, [R128+0x6c00] ;  /* 0x006c00008048783b */ /* 0x000eae0000004200 */
[----:B------:R-:W4:Y:S01]  /*8ab0*/  MUFU.EX2 R92, R92 ;  /* 0x0000005c005c7308 */ /* 0x000f220000000800 */
[C---:B------:R-:W-:Y:S01]  /*8ac0*/  HMMA.16816.F32 R56, R20.reuse, R70, R56 ;  /* 0x000000461438723c */ /* 0x040fe20000001838 */
[----:B------:R-:W5:Y:S02]  /*8ad0*/  LDSM.16.MT88.4 R68, [R130+0x7c00] ;  /* 0x007c00008244783b */ /* 0x000f640000004200 */
[----:B------:R-:W-:Y:S03]  /*8ae0*/  FADD.FTZ R99, R99, R114 ;  /* 0x0000007263637221 */ /* 0x000fe60000010000 */
[C---:B------:R-:W-:Y:S03]  /*8af0*/  HMMA.16816.F32 R60, R20.reuse, R76, R60 ;  /* 0x0000004c143c723c */ /* 0x040fe6000000183c */
[----:B------:R-:W2:Y:S02]  /*8b00*/  MUFU.EX2 R93, R93 ;  /* 0x0000005d005d7308 */ /* 0x000ea40000000800 */
[----:B------:R-:W-:Y:S01]  /*8b10*/  FADD.FTZ R117, R96, R117 ;  /* 0x0000007560757221 */ /* 0x000fe20000010000 */
[C---:B------:R-:W-:Y:S07]  /*8b20*/  HMMA.16816.F32 R12, R20.reuse, R78, R12 ;  /* 0x0000004e140c723c */ /* 0x040fee000000180c */
[----:B------:R-:W2:Y:S01]  /*8b30*/  MUFU.EX2 R108, R108 ;  /* 0x0000006c006c7308 */ /* 0x000ea20000000800 */
[----:B------:R-:W-:Y:S01]  /*8b40*/  FADD.FTZ R99, R119, R99 ;  /* 0x0000006377637221 */ /* 0x000fe20000010000 */
[C---:B-1----:R-:W-:Y:S03]  /*8b50*/  HMMA.16816.F32 R16, R20.reuse, R24, R16 ;  /* 0x000000181410723c */ /* 0x042fe60000001810 */
[----:B---3--:R-:W-:Y:S03]  /*8b60*/  FADD.FTZ R99, R91, R99 ;  /* 0x000000635b637221 */ /* 0x008fe60000010000 */
[----:B------:R-:W-:Y:S01]  /*8b70*/  HMMA.16816.F32 R64, R20, R26, R64 ;  /* 0x0000001a1440723c */ /* 0x000fe20000001840 */
[----:B------:R-:W1:Y:S04]  /*8b80*/  LDSM.16.MT88.4 R24, [R130+0x8c00] ;  /* 0x008c00008218783b */ /* 0x000e680000004200 */
[----:B----4-:R-:W-:Y:S02]  /*8b90*/  FADD.FTZ R99, R92, R99 ;  /* 0x000000635c637221 */ /* 0x010fe40000010000 */
[----:B------:R-:W-:Y:S01]  /*8ba0*/  F2FP.F16.F32.PACK_AB R21, R89, R88 ;  /* 0x000000585915723e */ /* 0x000fe200000000ff */
[----:B------:R-:W-:Y:S03]  /*8bb0*/  FADD.FTZ R88, R88, R117 ;  /* 0x0000007558587221 */ /* 0x000fe60000010000 */
[----:B------:R-:W-:Y:S01]  /*8bc0*/  F2FP.F16.F32.PACK_AB R23, R115, R90 ;  /* 0x0000005a7317723e */ /* 0x000fe200000000ff */
[----:B------:R-:W-:Y:S01]  /*8bd0*/  FADD.FTZ R88, R89, R88 ;  /* 0x0000005859587221 */ /* 0x000fe20000010000 */
[----:B------:R-:W-:Y:S01]  /*8be0*/  F2FP.F16.F32.PACK_AB R20, R92, R91 ;  /* 0x0000005b5c14723e */ /* 0x000fe200000000ff */
[----:B--2---:R-:W-:Y:S01]  /*8bf0*/  FADD.FTZ R99, R93, R99 ;  /* 0x000000635d637221 */ /* 0x004fe20000010000 */
[----:B------:R-:W-:Y:S01]  /*8c00*/  F2FP.F16.F32.PACK_AB R22, R108, R93 ;  /* 0x0000005d6c16723e */ /* 0x000fe200000000ff */
[----:B------:R-:W-:Y:S02]  /*8c10*/  FADD.FTZ R88, R90, R88 ;  /* 0x000000585a587221 */ /* 0x000fe40000010000 */
[----:B------:R-:W-:Y:S02]  /*8c20*/  FADD.FTZ R158, R108, R99 ;  /* 0x000000636c9e7221 */ /* 0x000fe40000010000 */
[----:B------:R-:W-:Y:S02]  /*8c30*/  FADD.FTZ R157, R115, R88 ;  /* 0x00000058739d7221 */ /* 0x000fe40000010000 */
[C---:B------:R-:W-:Y:S01]  /*8c40*/  HMMA.16816.F32 R80, R20.reuse, R28, R4 ;  /* 0x0000001c1450723c */ /* 0x040fe20000001804 */
[----:B------:R-:W2:Y:S05]  /*8c50*/  LDSM.16.MT88.4 R4, [R128+0x8c00] ;  /* 0x008c00008004783b */ /* 0x000eaa0000004200 */
[C---:B------:R-:W-:Y:S06]  /*8c60*/  HMMA.16816.F32 R76, R20.reuse, R30, R8 ;  /* 0x0000001e144c723c */ /* 0x040fec0000001808 */
[C---:B------:R-:W-:Y:S06]  /*8c70*/  HMMA.16816.F32 R36, R20.reuse, R72, R36 ;  /* 0x000000481424723c */ /* 0x040fec0000001824 */
[C---:B------:R-:W-:Y:S06]  /*8c80*/  HMMA.16816.F32 R40, R20.reuse, R74, R40 ;  /* 0x0000004a1428723c */ /* 0x040fec0000001828 */
[C---:B-----5:R-:W-:Y:S06]  /*8c90*/  HMMA.16816.F32 R44, R20.reuse, R68, R44 ;  /* 0x00000044142c723c */ /* 0x060fec000000182c */
        /* <DEDUP_REMOVED lines=10> */
.L_x_283:
[----:B------:R-:W1:Y:S01]  /*8d40*/  SHFL.BFLY PT, R0, R158, 0x2, 0x1f ;  /* 0x0c401f009e007f89 */ /* 0x000e6200000e0000 */
[----:B------:R-:W-:Y:S01]  /*8d50*/  MOV R7, 0x3f800000 ;  /* 0x3f80000000077802 */ /* 0x000fe20000000f00 */
[----:B------:R-:W2:Y:S01]  /*8d60*/  S2UR UR4, SR_CgaCtaId ;  /* 0x00000000000479c3 */ /* 0x000ea20000008800 */
[----:B------:R-:W-:Y:S01]  /*8d70*/  ISETP.NE.AND P0, PT, R140, -0x1, PT ;  /* 0xffffffff8c00780c */ /* 0x000fe20003f05270 */
[----:B------:R-:W3:Y:S01]  /*8d80*/  SHFL.BFLY PT, R2, R157, 0x2, 0x1f ;  /* 0x0c401f009d027f89 */ /* 0x000ee200000e0000 */
[----:B------:R-:W-:Y:S01]  /*8d90*/  MOV R8, 0x3f800000 ;  /* 0x3f80000000087802 */ /* 0x000fe20000000f00 */
[----:B------:R-:W-:-:S10]  /*8da0*/  UMOV UR5, 0x400 ;  /* 0x0000040000057882 */ /* 0x000fd40000000000 */
[----:B------:R-:W4:Y:S01]  /*8db0*/  @P0 LDC.64 R10, c[0x0][0x298] ;  /* 0x0000a600ff0a0b82 */ /* 0x000f220000000a00 */
[----:B-1----:R-:W-:Y:S02]  /*8dc0*/  FADD.FTZ R158, R0, R158 ;  /* 0x0000009e009e7221 */ /* 0x002fe40000010000 */
[----:B------:R-:W1:Y:S01]  /*8dd0*/  S2R R0, SR_TID.X ;  /* 0x0000000000007919 */ /* 0x000e620000002100 */
[----:B--2---:R-:W-:Y:S01]  /*8de0*/  ULEA UR4, UR4, UR5, 0x18 ;  /* 0x0000000504047291 */ /* 0x004fe2000f8ec03f */
[----:B---3--:R-:W-:Y:S01]  /*8df0*/  FADD.FTZ R157, R2, R157 ;  /* 0x0000009d029d7221 */ /* 0x008fe20000010000 */
[----:B------:R-:W2:Y:S04]  /*8e00*/  SHFL.BFLY PT, R5, R158, 0x1, 0x1f ;  /* 0x0c201f009e057f89 */ /* 0x000ea800000e0000 */
[----:B------:R-:W3:Y:S01]  /*8e10*/  SHFL.BFLY PT, R4, R157, 0x1, 0x1f ;  /* 0x0c201f009d047f89 */ /* 0x000ee200000e0000 */
[----:B----4-:R-:W-:-:S03]  /*8e20*/  @P0 IMAD.WIDE.U32 R16, R140, R10, RZ ;  /* 0x0000000a8c100225 */ /* 0x010fc600078e00ff */
[----:B------:R-:W-:Y:S01]  /*8e30*/  @P0 MOV R10, R16 ;  /* 0x00000010000a0202 */ /* 0x000fe20000000f00 */
[----:B--2---:R-:W-:Y:S01]  /*8e40*/  FADD.FTZ R5, R158, R5 ;  /* 0x000000059e057221 */ /* 0x004fe20000010000 */
[----:B-1----:R-:W-:Y:S01]  /*8e50*/  SHF.R.S32.HI R2, RZ, 0x1f, R0 ;  /* 0x0000001fff027819 */ /* 0x002fe20000011400 */
[----:B---3--:R-:W-:-:S03]  /*8e60*/  FADD.FTZ R4, R157, R4 ;  /* 0x000000049d047221 */ /* 0x008fc60000010000 */
[----:B------:R-:W-:Y:S02]  /*8e70*/  FSETP.NE.FTZ.AND P5, PT, R5, RZ, PT ;  /* 0x000000ff0500720b */ /* 0x000fe40003fb5000 */
[CC--:B------:R-:W-:Y:S02]  /*8e80*/  LEA.HI R3, R2.reuse, R0.reuse, RZ, 0x2 ;  /* 0x0000000002037211 */ /* 0x0c0fe400078f10ff */
[-C--:B------:R-:W-:Y:S02]  /*8e90*/  LEA.HI R2, R2, R0.reuse, RZ, 0x5 ;  /* 0x0000000002027211 */ /* 0x080fe400078f28ff */
[----:B------:R-:W-:Y:S02]  /*8ea0*/  LOP3.LUT R9, R3, 0xfffffffc, RZ, 0xc0, !PT ;  /* 0xfffffffc03097812 */ /* 0x000fe400078ec0ff */
[----:B------:R-:W-:Y:S02]  /*8eb0*/  SHF.R.S32.HI R6, RZ, 0x5, R2 ;  /* 0x00000005ff067819 */ /* 0x000fe40000011402 */
[----:B------:R-:W-:-:S02]  /*8ec0*/  IADD3 R9, -R9, R0, RZ ;  /* 0x0000000009097210 */ /* 0x000fc40007ffe1ff */
[----:B------:R-:W-:Y:S01]  /*8ed0*/  FSETP.NE.FTZ.AND P4, PT, R4, RZ, PT ;  /* 0x000000ff0400720b */ /* 0x000fe20003f95000 */
[----:B------:R-:W1:Y:S01]  /*8ee0*/  @P5 MUFU.RCP R7, R5 ;  /* 0x0000000500075308 */ /* 0x000e620000001000 */
[----:B------:R-:W-:Y:S02]  /*8ef0*/  LEA R6, R6, R9, 0x8 ;  /* 0x0000000906067211 */ /* 0x000fe400078e40ff */
[----:B------:R-:W-:-:S09]  /*8f00*/  SHF.R.S32.HI R9, RZ, 0x2, R3 ;  /* 0x00000002ff097819 */ /* 0x000fd20000011403 */
        /* <DEDUP_REMOVED lines=25> */
[----:B------:R-:W-:Y:S01]  /*90a0*/  SHF.R.S32.HI R7, RZ, 0x1f, R9 ;  /* 0x0000001fff077819 */ /* 0x000fe20000011409 */
[C---:B--2---:R-:W-:Y:S01]  /*90b0*/  FMUL.FTZ R83, R8.reuse, R83 ;  /* 0x0000005308537220 */ /* 0x044fe20000410000 */
        /* <DEDUP_REMOVED lines=8> */
[C---:B------:R-:W-:Y:S01]  /*9140*/  FMUL.FTZ R42, R8.reuse, R42 ;  /* 0x0000002a082a7220 */ /* 0x040fe20000410000 */
[C---:B------:R-:W-:Y:S01]  /*9150*/  FMUL.FTZ R47, R8.reuse, R47 ;  /* 0x0000002f082f7220 */ /* 0x040fe20000410000 */
[----:B------:R-:W-:Y:S01]  /*9160*/  IADD3 R7, R9, -R7, RZ ;  /* 0x8000000709077210 */ /* 0x000fe20007ffe0ff */
[C---:B------:R-:W-:Y:S01]  /*9170*/  FMUL.FTZ R46, R8.reuse, R46 ;  /* 0x0000002e082e7220 */ /* 0x040fe20000410000 */
[C---:B------:R-:W-:Y:S01]  /*9180*/  FMUL.FTZ R51, R8.reuse, R51 ;  /* 0x0000003308337220 */ /* 0x040fe20000410000 */
[C---:B------:R-:W-:Y:S01]  /*9190*/  FMUL.FTZ R50, R8.reuse, R50 ;  /* 0x0000003208327220 */ /* 0x040fe20000410000 */
[----:B------:R-:W-:Y:S01]  /*91a0*/  LEA.HI R12, R7, R7, RZ, 0x1 ;  /* 0x00000007070c7211 */ /* 0x000fe200078f08ff */
[C---:B------:R-:W-:Y:S01]  /*91b0*/  FMUL.FTZ R55, R8.reuse, R55 ;  /* 0x0000003708377220 */ /* 0x040fe20000410000 */
[C---:B------:R-:W-:Y:S01]  /*91c0*/  FMUL.FTZ R54, R8.reuse, R54 ;  /* 0x0000003608367220 */ /* 0x040fe20000410000 */
[C---:B------:R-:W-:Y:S01]  /*91d0*/  FMUL.FTZ R59, R8.reuse, R59 ;  /* 0x0000003b083b7220 */ /* 0x040fe20000410000 */
[----:B------:R-:W-:Y:S01]  /*91e0*/  SHF.R.S32.HI R13, RZ, 0x1, R12 ;  /* 0x00000001ff0d7819 */ /* 0x000fe2000001140c */
[----:B------:R-:W-:Y:S01]  /*91f0*/  FMUL.FTZ R58, R8, R58 ;  /* 0x0000003a083a7220 */ /* 0x000fe20000410000 */
[----:B------:R-:W-:Y:S01]  /*9200*/  LOP3.LUT R12, R12, 0x3fffffe, RZ, 0xc0, !PT ;  /* 0x03fffffe0c0c7812 */ /* 0x000fe200078ec0ff */
[C---:B------:R-:W-:Y:S01]  /*9210*/  FMUL.FTZ R63, R8.reuse, R63 ;  /* 0x0000003f083f7220 */ /* 0x040fe20000410000 */
[----:B------:R-:W-:Y:S01]  /*9220*/  SHF.L.U32 R14, R13, 0x6, RZ ;  /* 0x000000060d0e7819 */ /* 0x000fe200000006ff */
[C---:B------:R-:W-:Y:S01]  /*9230*/  FMUL.FTZ R62, R8.reuse, R62 ;  /* 0x0000003e083e7220 */ /* 0x040fe20000410000 */
[----:B------:R-:W-:Y:S01]  /*9240*/  IADD3 R12, R7, -R12, RZ ;  /* 0x8000000c070c7210 */ /* 0x000fe20007ffe0ff */
[----:B------:R-:W-:Y:S01]  /*9250*/  FMUL.FTZ R75, R8, R75 ;  /* 0x0000004b084b7220 */ /* 0x000fe20000410000 */
[----:B------:R-:W-:Y:S01]  /*9260*/  LOP3.LUT R14, R14, 0xc0, RZ, 0xc0, !PT ;  /* 0x000000c00e0e7812 */ /* 0x000fe200078ec0ff */
[----:B------:R-:W-:Y:S01]  /*9270*/  FMUL.FTZ R74, R8, R74 ;  /* 0x0000004a084a7220 */ /* 0x000fe20000410000 */
[----:B------:R-:W-:Y:S01]  /*9280*/  LEA R6, R12, R6, 0x4 ;  /* 0x000000060c067211 */ /* 0x000fe200078e20ff */
[----:B------:R-:W-:Y:S01]  /*9290*/  FMUL.FTZ R71, R8, R71 ;  /* 0x0000004708477220 */ /* 0x000fe20000410000 */
[----:B------:R-:W-:Y:S01]  /*92a0*/  LEA.HI R14, R14, R14, RZ, 0x1d ;  /* 0x0000000e0e0e7211 */ /* 0x000fe200078fe8ff */
[C---:B------:R-:W-:Y:S01]  /*92b0*/  FMUL.FTZ R70, R8.reuse, R70 ;  /* 0x0000004608467220 */ /* 0x040fe20000410000 */
[C---:B------:R-:W-:Y:S01]  /*92c0*/  FMUL.FTZ R67, R8.reuse, R67 ;  /* 0x0000004308437220 */ /* 0x040fe20000410000 */
[----:B------:R-:W-:Y:S01]  /*92d0*/  FMUL.FTZ R8, R8, R66 ;  /* 0x0000004208087220 */ /* 0x000fe20000410000 */
[----:B------:R-:W-:Y:S01]  /*92e0*/  LEA R6, R6, R14, 0x1 ;  /* 0x0000000e06067211 */ /* 0x000fe200078e08ff */
[----:B------:R-:W-:Y:S01]  /*92f0*/  @P0 IMAD R7, R140, R11, R17 ;  /* 0x0000000b8c070224 */ /* 0x000fe200078e0211 */
[----:B------:R-:W-:-:S02]  /*9300*/  F2FP.F16.F32.PACK_AB R80, R81, R80 ;  /* 0x000000505150723e */ /* 0x000fc400000000ff */
[----:B------:R-:W-:Y:S02]  /*9310*/  LEA R12, R6, UR4, 0x1 ;  /* 0x00000004060c7c11 */ /* 0x000fe4000f8e08ff */
[----:B------:R-:W-:Y:S02]  /*9320*/  F2FP.F16.F32.PACK_AB R82, R83, R82 ;  /* 0x000000525352723e */ /* 0x000fe400000000ff */
[----:B------:R-:W-:Y:S02]  /*9330*/  F2FP.F16.F32.PACK_AB R76, R77, R76 ;  /* 0x0000004c4d4c723e */ /* 0x000fe400000000ff */
        /* <DEDUP_REMOVED lines=9> */
[----:B------:R-:W-:Y:S01]  /*93d0*/  IMAD R7, R11, R7, R10 ;  /* 0x000000070b077224 */ /* 0x000fe200078e020a */
[----:B------:R-:W-:-:S04]  /*93e0*/  MOV R10, R14 ;  /* 0x0000000e000a7202 */ /* 0x000fc80000000f00 */
[----:B------:R-:W-:-:S07]  /*93f0*/  IADD3 R7, R15, R7, RZ ;  /* 0x000000070f077210 */ /* 0x000fce0007ffe0ff */
.L_x_287:
        /* <DEDUP_REMOVED lines=23> */
.L_x_288:
[----:B------:R-:W-:Y:S01]  /*9570*/  ISETP.NE.U32.AND P3, PT, R14, 0x1, PT ;  /* 0x000000010e00780c */ /* 0x000fe20003f65070 */
[C---:B------:R-:W-:Y:S01]  /*9580*/  VIADD R11, R12.reuse, 0xfffffff0 ;  /* 0xfffffff00c0b7836 */ /* 0x040fe20000000000 */
[----:B------:R-:W-:Y:S01]  /*9590*/  LOP3.LUT P2, RZ, R13, 0x2, RZ, 0xc0, !PT ;  /* 0x000000020dff7812 */ /* 0x000fe2000784c0ff */
[----:B------:R-:W-:Y:S01]  /*95a0*/  IMAD.MOV.U32 R13, RZ, RZ, 0x20 ;  /* 0x00000020ff0d7424 */ /* 0x000fe200078e00ff */
[----:B------:R-:W-:Y:S01]  /*95b0*/  ISETP.NE.AND P0, PT, RZ, UR4, PT ;  /* 0x00000004ff007c0c */ /* 0x000fe2000bf05270 */
[----:B------:R-:W-:Y:S01]  /*95c0*/  STS [R12], R80 ;  /* 0x000000500c007388 */ /* 0x000fe20000000800 */
[----:B------:R-:W-:Y:S01]  /*95d0*/  F2FP.F16.F32.PACK_AB R56, R57, R56 ;  /* 0x000000383938723e */ /* 0x000fe200000000ff */
[----:B------:R-:W-:Y:S01]  /*95e0*/  @P4 MUFU.LG2 R4, R4 ;  /* 0x0000000400044308 */ /* 0x000fe20000000c00 */
[----:B------:R-:W-:Y:S01]  /*95f0*/  SEL R13, R13, 0xffffffe0, !P2 ;  /* 0xffffffe00d0d7807 */ /* 0x000fe20005000000 */
[----:B------:R-:W-:Y:S01]  /*9600*/  STS [R12+0x200], R82 ;  /* 0x000200520c007388 */ /* 0x000fe20000000800 */
[----:B------:R-:W-:Y:S01]  /*9610*/  F2FP.F16.F32.PACK_AB R58, R59, R58 ;  /* 0x0000003a3b3a723e */ /* 0x000fe200000000ff */
[----:B------:R-:W-:Y:S01]  /*9620*/  BSSY B0, `(.L_x_289) ;  /* 0x000005d000007945 */ /* 0x000fe20003800000 */
[----:B------:R-:W-:Y:S01]  /*9630*/  F2FP.F16.F32.PACK_AB R60, R61, R60 ;  /* 0x0000003c3d3c723e */ /* 0x000fe200000000ff */
[C---:B------:R-:W-:Y:S01]  /*9640*/  @P3 VIADD R11, R12.reuse, 0x10 ;  /* 0x000000100c0b3836 */ /* 0x040fe20000000000 */
[----:B------:R-:W-:Y:S01]  /*9650*/  F2FP.F16.F32.PACK_AB R62, R63, R62 ;  /* 0x0000003e3f3e723e */ /* 0x000fe200000000ff */
[----:B------:R-:W-:Y:S01]  /*9660*/  IMAD.IADD R18, R12, 0x1, R13 ;  /* 0x000000010c127824 */ /* 0x000fe200078e020d */
[----:B------:R-:W-:Y:S01]  /*9670*/  F2FP.F16.F32.PACK_AB R72, R73, R72 ;  /* 0x000000484948723e */ /* 0x000fe200000000ff */
[----:B------:R-:W-:Y:S01]  /*9680*/  IMAD.IADD R13, R13, 0x1, R11 ;  /* 0x000000010d0d7824 */ /* 0x000fe200078e020b */
[----:B------:R-:W1:Y:S01]  /*9690*/  @!P0 LDC R6, c[0x0][0x2c4] ;  /* 0x0000b100ff068b82 */ /* 0x000e620000000800 */
[----:B------:R-:W-:Y:S01]  /*96a0*/  STS [R11], R76 ;  /* 0x0000004c0b007388 */ /* 0x000fe20000000800 */
[----:B------:R-:W-:Y:S01]  /*96b0*/  F2FP.F16.F32.PACK_AB R74, R75, R74 ;  /* 0x0000004a4b4a723e */ /* 0x000fe200000000ff */
[----:B------:R-:W2:Y:S01]  /*96c0*/  @P5 MUFU.LG2 R5, R5 ;  /* 0x0000000500055308 */ /* 0x000ea20000000c00 */
[----:B------:R-:W-:Y:S01]  /*96d0*/  F2FP.F16.F32.PACK_AB R68, R69, R68 ;  /* 0x000000444544723e */ /* 0x000fe200000000ff */
[----:B------:R-:W-:Y:S01]  /*96e0*/  STS [R11+0x200], R78 ;  /* 0x0002004e0b007388 */ /* 0x000fe20000000800 */
[----:B------:R-:W-:Y:S01]  /*96f0*/  F2FP.F16.F32.PACK_AB R70, R71, R70 ;  /* 0x000000464746723e */ /* 0x000fe200000000ff */
[----:B------:R-:W-:Y:S01]  /*9700*/  IMAD R145, R145, 0x10, R152 ;  /* 0x0000001091917824 */ /* 0x000fe200078e0298 */
[----:B------:R-:W-:Y:S01]  /*9710*/  F2FP.F16.F32.PACK_AB R64, R65, R64 ;  /* 0x000000404140723e */ /* 0x000fe200000000ff */
[----:B------:R-:W-:Y:S01]  /*9720*/  STS [R18], R36 ;  /* 0x0000002412007388 */ /* 0x000fe20000000800 */
[----:B------:R-:W-:Y:S01]  /*9730*/  F2FP.F16.F32.PACK_AB R8, R67, R8 ;  /* 0x000000084308723e */ /* 0x000fe200000000ff */
[----:B------:R-:W3:Y:S01]  /*9740*/  @!P0 LDC R30, c[0x0][0x270] ;  /* 0x00009c00ff1e8b82 */ /* 0x000ee20000000800 */
[----:B------:R-:W-:Y:S01]  /*9750*/  PLOP3.LUT P2, PT, PT, PT, PT, 0x8, 0x0 ;  /* 0x000000000000781c */ /* 0x000fe20003f4e170 */
[----:B------:R-:W-:Y:S01]  /*9760*/  STS [R18+0x200], R38 ;  /* 0x0002002612007388 */ /* 0x000fe20000000800 */
[----:B------:R-:W-:-:S02]  /*9770*/  @!P0 PLOP3.LUT P2, PT, P1, PT, PT, 0x80, 0x0 ;  /* 0x000000000000881c */ /* 0x000fc40000f4f070 */
[----:B------:R-:W-:Y:S01]  /*9780*/  LOP3.LUT R2, R2, 0xffffffe0, RZ, 0xc0, !PT ;  /* 0xffffffe002027812 */ /* 0x000fe200078ec0ff */
[----:B------:R-:W-:Y:S02]  /*9790*/  STS [R13], R40 ;  /* 0x000000280d007388 */ /* 0x000fe40000000800 */
[----:B------:R-:W4:Y:S01]  /*97a0*/  @P0 LDC R31, c[0x0][0x2c0] ;  /* 0x0000b000ff1f0b82 */ /* 0x000f220000000800 */
[----:B--2---:R-:W-:Y:S01]  /*97b0*/  @P5 FMUL.FTZ R5, R5, 0.69314718246459960938 ;  /* 0x3f31721805055820 */ /* 0x004fe20000410000 */
[----:B------:R-:W-:Y:S01]  /*97c0*/  STS [R13+0x200], R42 ;  /* 0x0002002a0d007388 */ /* 0x000fe20000000800 */
[----:B------:R-:W-:Y:S02]  /*97d0*/  IMAD.IADD R2, R0, 0x1, -R2 ;  /* 0x0000000100027824 */ /* 0x000fe400078e0a02 */
[----:B------:R-:W-:Y:S01]  /*97e0*/  IMAD.MOV.U32 R0, RZ, RZ, 0x7f800000 ;  /* 0x7f800000ff007424 */ /* 0x000fe200078e00ff */
[----:B------:R-:W-:Y:S02]  /*97f0*/  STS [R12+0x1000], R44 ;  /* 0x0010002c0c007388 */ /* 0x000fe40000000800 */
[----:B-1----:R-:W1:Y:S01]  /*9800*/  @P2 LDC R6, c[0x0][0x2e4] ;  /* 0x0000b900ff062b82 */ /* 0x002e620000000800 */
[----:B------:R-:W-:Y:S01]  /*9810*/  LOP3.LUT P2, RZ, R2, 0x3, RZ, 0xc0, !PT ;  /* 0x0000000302ff7812 */ /* 0x000fe2000784c0ff */
[----:B------:R-:W-:Y:S01]  /*9820*/  STS [R12+0x1200], R46 ;  /* 0x0012002e0c007388 */ /* 0x000fe20000000800 */
[----:B------:R-:W-:-:S03]  /*9830*/  IMAD.MOV.U32 R2, RZ, RZ, 0x7f800000 ;  /* 0x7f800000ff027424 */ /* 0x000fc600078e00ff */
[----:B------:R-:W-:Y:S02]  /*9840*/  STS [R11+0x1000], R48 ;  /* 0x001000300b007388 */ /* 0x000fe40000000800 */
[----:B------:R-:W2:Y:S02]  /*9850*/  @P0 LDC.64 R14, c[0x0][0x2c0] ;  /* 0x0000b000ff0e0b82 */ /* 0x000ea40000000a00 */
[----:B------:R-:W-:Y:S04]  /*9860*/  STS [R11+0x1200], R50 ;  /* 0x001200320b007388 */ /* 0x000fe80000000800 */
[----:B------:R-:W-:Y:S01]  /*9870*/  STS [R18+0x1000], R52 ;  /* 0x0010003412007388 */ /* 0x000fe20000000800 */
[----:B------:R-:W-:-:S03]  /*9880*/  @!P0 IMAD.MOV.U32 R31, RZ, RZ, 0x1 ;  /* 0x00000001ff1f8424 */ /* 0x000fc600078e00ff */
[----:B------:R-:W-:Y:S04]  /*9890*/  STS [R18+0x1200], R54 ;  /* 0x0012003612007388 */ /* 0x000fe80000000800 */
[----:B------:R-:W-:Y:S04]  /*98a0*/  STS [R13+0x1000], R56 ;  /* 0x001000380d007388 */ /* 0x000fe80000000800 */
[----:B------:R-:W-:Y:S04]  /*98b0*/  STS [R13+0x1200], R58 ;  /* 0x0012003a0d007388 */ /* 0x000fe80000000800 */
[----:B------:R-:W-:Y:S01]  /*98c0*/  STS [R12+0x2000], R60 ;  /* 0x0020003c0c007388 */ /* 0x000fe20000000800 */
[----:B--2---:R-:W-:-:S03]  /*98d0*/  @P0 IMAD R14, R15, R14, RZ ;  /* 0x0000000e0f0e0224 */ /* 0x004fc600078e02ff */
[----:B------:R2:W-:Y:S01]  /*98e0*/  STS [R12+0x2200], R62 ;  /* 0x0022003e0c007388 */ /* 0x0005e20000000800 */
[----:B-1----:R-:W-:-:S03]  /*98f0*/  @!P0 IMAD.MOV.U32 R14, RZ, RZ, R6 ;  /* 0x000000ffff0e8224 */ /* 0x002fc600078e0006 */
[----:B------:R-:W-:Y:S04]  /*9900*/  STS [R11+0x2000], R72 ;  /* 0x002000480b007388 */ /* 0x000fe80000000800 */
[----:B------:R1:W-:Y:S04]  /*9910*/  STS [R11+0x2200], R74 ;  /* 0x0022004a0b007388 */ /* 0x0003e80000000800 */
[----:B------:R-:W-:Y:S04]  /*9920*/  STS [R18+0x2000], R68 ;  /* 0x0020004412007388 */ /* 0x000fe80000000800 */
[----:B------:R-:W-:Y:S04]  /*9930*/  STS [R18+0x2200], R70 ;  /* 0x0022004612007388 */ /* 0x000fe80000000800 */
[----:B------:R-:W-:Y:S04]  /*9940*/  STS [R13+0x2000], R64 ;  /* 0x002000400d007388 */ /* 0x000fe80000000800 */
[----:B------:R5:W-:Y:S01]  /*9950*/  STS [R13+0x2200], R8 ;  /* 0x002200080d007388 */ /* 0x000be20000000800 */
[----:B--2---:R-:W2:Y:S08]  /*9960*/  @P5 LDC R12, c[0x0][0x2e8] ;  /* 0x0000ba00ff0c5b82 */ /* 0x004eb00000000800 */
[----:B------:R-:W-:Y:S08]  /*9970*/  BAR.SYNC.DEFER_BLOCKING 0x0 ;  /* 0x0000000000007b1d */ /* 0x000ff00000010000 */
[----:B-1----:R-:W1:Y:S01]  /*9980*/  @P4 LDC R11, c[0x0][0x2e8] ;  /* 0x0000ba00ff0b4b82 */ /* 0x002e620000000800 */
[----:B------:R-:W4:Y:S01]  /*9990*/  S2R R19, SR_CTAID.Y ;  /* 0x0000000000137919 */ /* 0x000f220000002600 */
[----:B------:R-:W4:Y:S01]  /*99a0*/  S2R R28, SR_CTAID.X ;  /* 0x00000000001c7919 */ /* 0x000f220000002500 */
[----:B------:R-:W4:Y:S01]  /*99b0*/  S2R R29, SR_CTAID.Z ;  /* 0x00000000001d7919 */ /* 0x000f220000002700 */
[----:B-----5:R-:W-:-:S02]  /*99c0*/  @P0 IMAD.MOV.U32 R8, RZ, RZ, 0x1 ;  /* 0x00000001ff080424 */ /* 0x020fc400078e00ff */
[----:B--2---:R-:W-:Y:S01]  /*99d0*/  @P5 FFMA.FTZ R0, R85, R12, R5 ;  /* 0x0000000c55005223 */ /* 0x004fe20000010005 */
[----:B---3--:R-:W-:Y:S01]  /*99e0*/  @!P0 IMAD R8, R6, R30, RZ ;  /* 0x0000001e06088224 */ /* 0x008fe200078e02ff */
[----:B------:R2:W3:Y:S04]  /*99f0*/  LDS.128 R24, [R141+0x800] ;  /* 0x000800008d187984 */ /* 0x0004e80000000c00 */
[----:B------:R2:W2:Y:S01]  /*9a00*/  LDS.128 R20, [R141+0x1800] ;  /* 0x001800008d147984 */ /* 0x0004a20000000c00 */
[----:B----4-:R-:W-:Y:S02]  /*9a10*/  IMAD R8, R19, R8, RZ ;  /* 0x0000000813087224 */ /* 0x010fe400078e02ff */
[----:B------:R-:W-:-:S03]  /*9a20*/  IMAD R6, R28, R31, RZ ;  /* 0x0000001f1c067224 */ /* 0x000fc600078e02ff */
[----:B------:R-:W-:Y:S01]  /*9a30*/  SEL R8, R8, RZ, !P6 ;  /* 0x000000ff08087207 */ /* 0x000fe20007000000 */
[----:B------:R-:W-:-:S04]  /*9a40*/  IMAD.SHL.U32 R6, R6, 0x40, RZ ;  /* 0x0000004006067824 */ /* 0x000fc800078e00ff */
[----:B------:R-:W-:Y:S02]  /*9a50*/  IMAD R14, R29, R14, R8 ;  /* 0x0000000e1d0e7224 */ /* 0x000fe400078e0208 */
[----:B------:R-:W-:Y:S01]  /*9a60*/  @P4 FMUL.FTZ R8, R4, 0.69314718246459960938 ;  /* 0x3f31721804084820 */ /* 0x000fe20000410000 */
[----:B------:R-:W-:Y:S02]  /*9a70*/  SHF.R.S32.HI R4, RZ, 0x1f, R6 ;  /* 0x0000001fff047819 */ /* 0x000fe40000011406 */
[----:B------:R-:W-:Y:S01]  /*9a80*/  IADD3 R6, P1, P0, R6, R16, R14 ;  /* 0x0000001006067210 */ /* 0x000fe2000783e00e */
[----:B-1----:R-:W-:Y:S01]  /*9a90*/  @P4 FFMA.FTZ R2, R84, R11, R8 ;  /* 0x0000000b54024223 */ /* 0x002fe20000010008 */
[----:B------:R-:W-:-:S04]  /*9aa0*/  SHF.R.S32.HI R14, RZ, 0x1f, R14 ;  /* 0x0000001fff0e7819 */ /* 0x000fc8000001140e */
[----:B------:R-:W-:Y:S01]  /*9ab0*/  IADD3.X R14, R4, R17, R14, P1, P0 ;  /* 0x00000011040e7210 */ /* 0x000fe20000fe040e */
[----:B------:R-:W-:Y:S06]  /*9ac0*/  @P2 BRA `(.L_x_290) ;  /* 0x0000000000482947 */ /* 0x000fec0003800000 */
        /* <DEDUP_REMOVED lines=8> */
[----:B------:R-:W4:Y:S01]  /*9b50*/  @!P2 LDC.64 R4, c[0x0][0x2b0] ;  /* 0x0000ac00ff04ab82 */ /* 0x000f220000000a00 */
[----:B------:R-:W-:Y:S02]  /*9b60*/  @!P2 IADD3 R6, P0, R31, R6, RZ ;  /* 0x000000061f06a210 */ /* 0x000fe40007f1e0ff */
[-C--:B------:R-:W-:Y:S02]  /*9b70*/  @!P3 LEA.HI.X.SX32 R145, R145, R14.reuse, 0x1, P1 ;  /* 0x0000000e9191b211 */ /* 0x080fe400008f0eff */
[----:B------:R-:W-:Y:S02]  /*9b80*/  @!P2 LEA.HI.X.SX32 R14, R31, R14, 0x1, P0 ;  /* 0x0000000e1f0ea211 */ /* 0x000fe400000f0eff */
[----:B-1----:R-:W-:-:S04]  /*9b90*/  @!P3 LEA R12, P1, R8, R12, 0x2 ;  /* 0x0000000c080cb211 */ /* 0x002fc800078210ff */
[----:B------:R-:W-:Y:S02]  /*9ba0*/  @!P3 LEA.HI.X R13, R8, R13, R145, 0x2, P1 ;  /* 0x0000000d080db211 */ /* 0x000fe400008f1491 */
[----:B----4-:R-:W-:-:S03]  /*9bb0*/  @!P2 LEA R4, P0, R6, R4, 0x2 ;  /* 0x000000040604a211 */ /* 0x010fc600078010ff */
[----:B------:R1:W-:Y:S01]  /*9bc0*/  @!P3 STG.E desc[UR8][R12.64], R0 ;  /* 0x000000000c00b986 */ /* 0x0003e2000c101908 */
[----:B------:R-:W-:-:S05]  /*9bd0*/  @!P2 LEA.HI.X R5, R6, R5, R14, 0x2, P0 ;  /* 0x000000050605a211 */ /* 0x000fca00000f140e */
[----:B------:R1:W-:Y:S04]  /*9be0*/  @!P2 STG.E desc[UR8][R4.64], R2 ;  /* 0x000000020400a986 */ /* 0x0003e8000c101908 */
.L_x_290:
[----:B------:R-:W-:Y:S05]  /*9bf0*/  BSYNC B0 ;  /* 0x0000000000007941 */ /* 0x000fea0003800000 */
.L_x_289:
[----:B-1----:R-:W-:Y:S01]  /*9c00*/  SHF.R.S32.HI R0, RZ, 0x1f, R150 ;  /* 0x0000001fff007819 */ /* 0x002fe20000011496 */
[----:B------:R-:W-:Y:S01]  /*9c10*/  IMAD R28, R28, -0x40, R144 ;  /* 0xffffffc01c1c7824 */ /* 0x000fe200078e0290 */
[----:B------:R-:W-:Y:S01]  /*9c20*/  IADD3 R10, P0, R150, R10, RZ ;  /* 0x0000000a960a7210 */ /* 0x000fe20007f1e0ff */
[----:B------:R-:W-:Y:S01]  /*9c30*/  ULDC.64 UR4, c[0x0][0x2a0] ;  /* 0x0000a80000047ab9 */ /* 0x000fe20000000a00 */
[----:B------:R-:W-:Y:S01]  /*9c40*/  SHF.R.S32.HI R2, RZ, 0x1f, R29 ;  /* 0x0000001fff027819 */ /* 0x000fe2000001141d */
[----:B------:R1:W4:Y:S01]  /*9c50*/  LDS.128 R12, [R141] ;  /* 0x000000008d0c7984 */ /* 0x0003220000000c00 */
[----:B------:R-:W-:Y:S01]  /*9c60*/  LEA.HI.SX32 R3, R3, 0x20, 0x1e ;  /* 0x0000002003037811 */ /* 0x000fe200078ff2ff */
[----:B------:R-:W-:Y:S01]  /*9c70*/  IMAD.X R11, R0, 0x1, R7, P0 ;  /* 0x00000001000b7824 */ /* 0x000fe200000e0607 */
[-C--:B------:R-:W-:Y:S01]  /*9c80*/  ISETP.GE.AND P0, PT, R9, R28.reuse, PT ;  /* 0x0000001c0900720c */ /* 0x080fe20003f06270 */
[----:B------:R-:W-:Y:S01]  /*9c90*/  IMAD R0, R2, UR4, RZ ;  /* 0x0000000402007c24 */ /* 0x000fe2000f8e02ff */
[----:B------:R-:W-:Y:S01]  /*9ca0*/  ISETP.GE.AND P1, PT, R3, R28, PT ;  /* 0x0000001c0300720c */ /* 0x000fe20003f26270 */
[C---:B------:R-:W-:Y:S01]  /*9cb0*/  IMAD.WIDE.U32 R2, R29.reuse, UR4, R10 ;  /* 0x000000041d027c25 */ /* 0x040fe2000f8e000a */
[----:B------:R1:W1:Y:S01]  /*9cc0*/  LDS.128 R4, [R141+0x2000] ;  /* 0x002000008d047984 */ /* 0x0002620000000c00 */
[----:B------:R-:W-:Y:S02]  /*9cd0*/  BSSY B0, `(.L_x_291) ;  /* 0x0000015000007945 */ /* 0x000fe40003800000 */
[----:B------:R-:W-:Y:S01]  /*9ce0*/  IMAD R0, R29, UR5, R0 ;  /* 0x000000051d007c24 */ /* 0x000fe2000f8e0200 */
[----:B------:R1:W1:Y:S03]  /*9cf0*/  LDS.128 R8, [R141+0x1000] ;  /* 0x001000008d087984 */ /* 0x0002660000000c00 */
[----:B------:R-:W-:-:S02]  /*9d00*/  IMAD.IADD R17, R3, 0x1, R0 ;  /* 0x0000000103117824 */ /* 0x000fc400078e0200 */
        /* <DEDUP_REMOVED lines=14> */
[----:B----4-:R4:W-:Y:S04]  /*9df0*/  @!P4 STG.E.128 desc[UR8][R28.64], R12 ;  /* 0x0000000c1c00c986 */ /* 0x0109e8000c101d08 */
[----:B-1----:R4:W-:Y:S04]  /*9e00*/  @!P3 STG.E.128 desc[UR8][R28.64+0x40], R8 ;  /* 0x000040081c00b986 */ /* 0x0029e8000c101d08 */
[----:B------:R4:W-:Y:S02]  /*9e10*/  @!P2 STG.E.128 desc[UR8][R28.64+0x80], R4 ;  /* 0x000080041c00a986 */ /* 0x0009e4000c101d08 */
.L_x_292:
[----:B------:R-:W-:Y:S05]  /*9e20*/  BSYNC B0 ;  /* 0x0000000000007941 */ /* 0x000fea0003800000 */
.L_x_291:
        /* <DEDUP_REMOVED lines=17> */
[----:B---3--:R3:W-:Y:S04]  /*9f40*/  @!P2 STG.E.128 desc[UR8][R8.64], R24 ;  /* 0x000000180800a986 */ /* 0x0087e8000c101d08 */
[----:B--2---:R3:W-:Y:S01]  /*9f50*/  @!P1 STG.E.128 desc[UR8][R8.64+0x40], R20 ;  /* 0x0000401408009986 */ /* 0x0047e2000c101d08 */
[----:B------:R-:W-:Y:S05]  /*9f60*/  @P0 EXIT ;  /* 0x000000000000094d */ /* 0x000fea0003800000 */
[----:B----4-:R-:W-:Y:S01]  /*9f70*/  STG.E.128 desc[UR8][R8.64+0x80], R4 ;  /* 0x0000800408007986 */ /* 0x010fe2000c101d08 */
[----:B------:R-:W-:Y:S05]  /*9f80*/  EXIT ;  /* 0x000000000000794d */ /* 0x000fea0003800000 */
.L_x_260:
        /* <DEDUP_REMOVED lines=15> */
[C---:B------:R-:W-:Y:S01]  /*a080*/  ISETP.NE.AND P5, PT, R9.reuse, RZ, PT ;  /* 0x000000ff0900720c */ /* 0x040fe20003fa5270 */
        /* <DEDUP_REMOVED lines=16> */
[----:B------:R-:W3:Y:S01]  /*a190*/  @!P2 LDC R7, c[0x0][0x2c4] ;  /* 0x0000b100ff07ab82 */ /* 0x000ee20000000800 */
[----:B------:R-:W-:Y:S02]  /*a1a0*/  @!P3 IMAD.IADD R5, R11, 0x1, R8 ;  /* 0x000000010b05b824 */ /* 0x000fe400078e0208 */
[----:B------:R-:W-:Y:S01]  /*a1b0*/  @!P3 IMAD.MOV.U32 R14, RZ, RZ, R10 ;  /* 0x000000ffff0eb224 */ /* 0x000fe200078e000a */
[----:B------:R-:W-:-:S04]  /*a1c0*/  CS2R R10, SRZ ;  /* 0x00000000000a7805 */ /* 0x000fc8000001ff00 */
[----:B-1----:R-:W2:Y:S01]  /*a1d0*/  @P0 LDC R6, c[0x0][0x2e4] ;  /* 0x0000b900ff060b82 */ /* 0x002ea20000000800 */
[----:B------:R-:W-:Y:S02]  /*a1e0*/  ISETP.NE.OR P0, PT, R140, -0x1, P2 ;  /* 0xffffffff8c00780c */ /* 0x000fe40001705670 */
[----:B------:R-:W-:-:S04]  /*a1f0*/  IADD3 R14, P3, R9, R14, RZ ;  /* 0x0000000e090e7210 */ /* 0x000fc80007f7e0ff */
[----:B------:R-:W-:Y:S01]  /*a200*/  LEA.HI.X.SX32 R15, R9, R5, 0x1, P3 ;  /* 0x00000005090f7211 */ /* 0x000fe200018f0eff */
[----:B------:R-:W1:Y:S02]  /*a210*/  @P1 LDC.64 R2, c[0x0][0x2c0] ;  /* 0x0000b000ff021b82 */ /* 0x000e640000000a00 */
[----:B------:R-:W-:-:S06]  /*a220*/  IMAD.WIDE.U32 R14, R20, UR4, R14 ;  /* 0x00000004140e7c25 */ /* 0x000fcc000f8e000e */
[----:B------:R-:W4:Y:S01]  /*a230*/  @P1 LDC R8, c[0x0][0x2c0] ;  /* 0x0000b000ff081b82 */ /* 0x000f220000000800 */
[----:B---3--:R-:W-:Y:S02]  /*a240*/  @!P0 IMAD R140, R18, R7, RZ ;  /* 0x00000007128c8224 */ /* 0x008fe400078e02ff */
[----:B------:R-:W-:Y:S02]  /*a250*/  VIADD R7, R12, 0x20 ;  /* 0x000000200c077836 */ /* 0x000fe40000000000 */
[--C-:B------:R-:W-:Y:S01]  /*a260*/  @!P2 IMAD.MOV.U32 R10, RZ, RZ, R140.reuse ;  /* 0x000000ffff0aa224 */ /* 0x100fe200078e008c */
[----:B------:R-:W-:Y:S01]  /*a270*/  @!P2 SHF.R.S32.HI R11, RZ, 0x1f, R140 ;  /* 0x0000001fff0ba819 */ /* 0x000fe2000001148c */
[----:B--2---:R-:W-:Y:S01]  /*a280*/  @!P1 IMAD R4, R6, R0, RZ ;  /* 0x0000000006049224 */ /* 0x004fe200078e02ff */
[----:B------:R-:W-:Y:S02]  /*a290*/  SHF.R.S32.HI R0, RZ, 0x1f, R20 ;  /* 0x0000001fff007819 */ /* 0x000fe40000011414 */
[C---:B------:R-:W-:Y:S01]  /*a2a0*/  ISETP.GE.AND P0, PT, R7.reuse, R144, PT ;  /* 0x000000900700720c */ /* 0x040fe20003f06270 */
[----:B------:R-:W-:Y:S01]  /*a2b0*/  IMAD R4, R18, R4, RZ ;  /* 0x0000000412047224 */ /* 0x000fe200078e02ff */
[----:B------:R-:W-:Y:S01]  /*a2c0*/  ISETP.GE.OR P5, PT, R7, R144, P5 ;  /* 0x000000900700720c */ /* 0x000fe20002fa6670 */
[----:B------:R-:W-:-:S02]  /*a2d0*/  IMAD R0, R0, UR4, RZ ;  /* 0x0000000400007c24 */ /* 0x000fc4000f8e02ff */
[----:B-1----:R-:W-:Y:S01]  /*a2e0*/  @P1 IMAD R2, R3, R2, RZ ;  /* 0x0000000203021224 */ /* 0x002fe200078e02ff */
[----:B------:R-:W-:Y:S01]  /*a2f0*/  SEL R4, R4, RZ, P2 ;  /* 0x000000ff04047207 */ /* 0x000fe20001000000 */
[----:B------:R-:W-:Y:S02]  /*a300*/  @!P1 IMAD.MOV.U32 R2, RZ, RZ, R6 ;  /* 0x000000ffff029224 */ /* 0x000fe400078e0006 */
[C---:B------:R-:W-:Y:S02]  /*a310*/  IMAD R0, R20.reuse, UR5, R0 ;  /* 0x0000000514007c24 */ /* 0x040fe4000f8e0200 */
[----:B------:R-:W-:Y:S01]  /*a320*/  IMAD R2, R20, R2, R4 ;  /* 0x0000000214027224 */ /* 0x000fe200078e0204 */
[----:B------:R-:W-:Y:S01]  /*a330*/  @!P1 MOV R8, 0x1 ;  /* 0x0000000100089802 */ /* 0x000fe20000000f00 */
[C---:B------:R-:W-:Y:S01]  /*a340*/  VIADD R4, R9.reuse, 0x20 ;  /* 0x0000002009047836 */ /* 0x040fe20000000000 */
[----:B------:R-:W-:Y:S01]  /*a350*/  IADD3 R17, R0, R15, RZ ;  /* 0x0000000f00117210 */ /* 0x000fe20007ffe0ff */
[----:B------:R-:W-:-:S02]  /*a360*/  VIADD R3, R9, 0x40 ;  /* 0x0000004009037836 */ /* 0x000fc40000000000 */
[----:B----4-:R-:W-:Y:S01]  /*a370*/  IMAD R5, R92, R8, RZ ;  /* 0x000000085c057224 */ /* 0x010fe200078e02ff */
        /* <DEDUP_REMOVED lines=17> */
.L_x_294:
[----:B------:R-:W-:Y:S05]  /*a490*/  BSYNC B0 ;  /* 0x0000000000007941 */ /* 0x000fea0003800000 */
.L_x_293:
[----:B------:R-:W-:Y:S01]  /*a4a0*/  BSSY B0, `(.L_x_295) ;  /* 0x0000017000007945 */ /* 0x000fe20003800000 */
[--C-:B------:R-:W-:Y:S02]  /*a4b0*/  IADD3 R0, P4, P3, R5, R10, R2.reuse ;  /* 0x0000000a05007210 */ /* 0x100fe40007b9e002 */
[----:B------:R-:W-:Y:S02]  /*a4c0*/  SHF.R.S32.HI R5, RZ, 0x1f, R5 ;  /* 0x0000001fff057819 */ /* 0x000fe40000011405 */
[----:B------:R-:W-:Y:S01]  /*a4d0*/  SHF.R.S32.HI R6, RZ, 0x1f, R2 ;  /* 0x0000001fff067819 */ /* 0x000fe20000011402 */
[----:B------:R-:W-:Y:S08]  /*a4e0*/  @P0 BRA `(.L_x_296) ;  /* 0x0000000000480947 */ /* 0x000ff00003800000 */
        /* <DEDUP_REMOVED lines=18> */
.L_x_296:
[----:B------:R-:W-:Y:S05]  /*a610*/  BSYNC B0 ;  /* 0x0000000000007941 */ /* 0x000fea0003800000 */
.L_x_295:
        /* <DEDUP_REMOVED lines=11> */
.L_x_298:
[----:B------:R-:W-:Y:S05]  /*a6d0*/  BSYNC B0 ;  /* 0x0000000000007941 */ /* 0x000fea0003800000 */
.L_x_297:
[----:B------:R-:W-:Y:S05]  /*a6e0*/  @P5 EXIT ;  /* 0x000000000000594d */ /* 0x000fea0003800000 */
[----:B------:R-:W-:Y:S01]  /*a6f0*/  IMAD R7, R7, R8, RZ ;  /* 0x0000000807077224 */ /* 0x000fe200078e02ff */
[----:B------:R-:W-:-:S04]  /*a700*/  ULDC.64 UR4, c[0x0][0x2b0] ;  /* 0x0000ac0000047ab9 */ /* 0x000fc80000000a00 */
[----:B------:R-:W-:-:S04]  /*a710*/  IADD3 R0, P0, R7, R0, RZ ;  /* 0x0000000007007210 */ /* 0x000fc80007f1e0ff */
[----:B------:R-:W-:Y:S02]  /*a720*/  LEA.HI.X.SX32 R5, R7, R5, 0x1, P0 ;  /* 0x0000000507057211 */ /* 0x000fe400000f0eff */
[----:B---3--:R-:W-:-:S04]  /*a730*/  LEA R2, P0, R0, UR4, 0x2 ;  /* 0x0000000400027c11 */ /* 0x008fc8000f8010ff */
[----:B------:R-:W-:Y:S01]  /*a740*/  LEA.HI.X R3, R0, UR5, R5, 0x2, P0 ;  /* 0x0000000500037c11 */ /* 0x000fe200080f1405 */
[----:B------:R-:W-:-:S05]  /*a750*/  IMAD.MOV.U32 R0, RZ, RZ, 0x7f800000 ;  /* 0x7f800000ff007424 */ /* 0x000fca00078e00ff */
[----:B------:R-:W-:Y:S01]  /*a760*/  STG.E desc[UR8][R2.64], R0 ;  /* 0x0000000002007986 */ /* 0x000fe2000c101908 */
[----:B------:R-:W-:Y:S05]  /*a770*/  EXIT ;  /* 0x000000000000794d */ /* 0x000fea0003800000 */
.L_x_299:
        /* <DEDUP_REMOVED lines=16> */
.L_x_1148:


//--------------------- .text._ZN5flash16flash_fwd_kernelI23Flash_fwd_kernel_traitsILi96ELi128ELi64ELi4ELb0ELb0EN7cutlass6half_tE19Flash_kernel_traitsILi96ELi128ELi64ELi4ES3_EELb1ELb1ELb0ELb0ELb0ELb0ELb0ELb0EEEvNS_16Flash_fwd_paramsE --------------------------
	.section	.text._ZN5flash16flash_fwd_kernelI23Flash_fwd_kernel_traitsILi96ELi128ELi64ELi4ELb0ELb0EN7cutlass6half_tE19Flash_kernel_traitsILi96ELi128ELi64ELi4ES3_EELb1ELb1ELb0ELb0ELb0ELb0ELb0ELb0EEEvNS_16Flash_fwd_paramsE,"ax",@progbits
	.align	128
        .global         _ZN5flash16flash_fwd_kernelI23Flash_fwd_kernel_traitsILi96ELi128ELi64ELi4ELb0ELb0EN7cutlass6half_tE19Flash_kernel_traitsILi96ELi128ELi64ELi4ES3_EELb1ELb1ELb0ELb0ELb0ELb0ELb0ELb0EEEvNS_16Flash_fwd_paramsE
        .type           _ZN5flash16flash_fwd_kernelI23Flash_fwd_kernel_traitsILi96ELi128ELi64ELi4ELb0ELb0EN7cutlass6half_tE19Flash_kernel_traitsILi96ELi128ELi64ELi4ES3_EELb1ELb1ELb0ELb0ELb0ELb0ELb0ELb0EEEvNS_16Flash_fwd_paramsE,@function
        .size           _ZN5flash16flash_fwd_kernelI23Flash_fwd_kernel_traitsILi96ELi128ELi64ELi4ELb0ELb0EN7cutlass6half_tE19Flash_kernel_traitsILi96ELi128ELi64ELi4ES3_EELb1ELb1ELb0ELb0ELb0ELb0ELb0ELb0EEEvNS_16Flash_fwd_paramsE,(.L_x_1149 - _ZN5flash16flash_fwd_kernelI23Flash_fwd_kernel_traitsILi96ELi128ELi64ELi4ELb0ELb0EN7cutlass6half_tE19Flash_kernel_traitsILi96ELi128ELi64ELi4ES3_EELb1ELb1ELb0ELb0ELb0ELb0ELb0ELb0EEEvNS_16Flash_fwd_paramsE)
        .other          _ZN5flash16flash_fwd_kernelI23Flash_fwd_kernel_traitsILi96ELi128ELi64ELi4ELb0ELb0EN7cutlass6half_tE19Flash_kernel_traitsILi96ELi128ELi64ELi4ES3_EELb1ELb1ELb0ELb0ELb0ELb0ELb0ELb0EEEvNS_16Flash_fwd_paramsE,@"STO_CUDA_ENTRY STV_DEFAULT"
_ZN5flash16flash_fwd_kernelI23Flash_fwd_kernel_traitsILi96ELi128ELi64ELi4ELb0ELb0EN7cutlass6half_tE19Flash_kernel_traitsILi96ELi128ELi64ELi4ES3_EELb1ELb1ELb0ELb0ELb0ELb0ELb0ELb0EEEvNS_16Flash_fwd_paramsE:
.text._ZN5flash16flash_fwd_kernelI23Flash_fwd_kernel_traitsILi96ELi128ELi64ELi4ELb0ELb0EN7cutlass6half_tE19Flash_kernel_traitsILi96ELi128ELi64ELi4ES3_EELb1ELb1ELb0ELb0ELb0ELb0ELb0ELb0EEEvNS_16Flash_fwd_paramsE:
[----:B------:R-:W1:Y:S08]  /*0000*/  LDC R1, c[0x0][0x28] ;  /* 0x00000a00ff017b82 */ /* 0x000e700000000800 */
[----:B------:R-:W2:Y:S01]  /*0010*/  LDC R118, c[0x0][0x3a8] ;  /* 0x0000ea00ff767b82 */ /* 0x000ea20000000800 */
[----:B------:R-:W-:Y:S01]  /*0020*/  ULDC.U8 UR4, c[0x0][0x3b4] ;  /* 0x0000ed0000047ab9 */ /* 0x000fe20000000000 */
[----:B------:R-:W-:Y:S01]  /*0030*/  ULDC.64 UR22, c[0x0][0x208] ;  /* 0x0000820000167ab9 */ /* 0x000fe20000000a00 */
[----:B------:R-:W-:Y:S01]  /*0040*/  ISETP.NE.AND P2, PT, RZ, UR4, PT ;  /* 0x00000004ff007c0c */ /* 0x000fe2000bf45270 */
[----:B-1----:R-:W-:-:S04]  /*0050*/  VIADD R1, R1, 0xffffffc8 ;  /* 0xffffffc801017836 */ /* 0x002fc80000000000 */
[----:B------:R-:W2:Y:S01]  /*0060*/  LDC R119, c[0x0][0x3ac] ;  /* 0x0000eb00ff777b82 */ /* 0x000ea20000000800 */
[----:B------:R-:W-:Y:S01]  /*0070*/  ULDC.64 UR4, c[0x0][0x3a0] ;  /* 0x0000e80000047ab9 */ /* 0x000fe20000000a00 */
[----:B------:R-:W1:Y:S01]  /*0080*/  S2R R120, SR_TID.X ;  /* 0x0000000000787919 */ /* 0x000e620000002100 */
[----:B------:R-:W-:Y:S01]  /*0090*/  IMAD.U32 R238, RZ, RZ, UR4 ;  /* 0x00000004ffee7e24 */ /* 0x000fe2000f8e00ff */
[----:B------:R-:W-:Y:S01]  /*00a0*/  ULDC.64 UR6, c[0x0][0x2f0] ;  /* 0x0000bc0000067ab9 */ /* 0x000fe20000000a00 */
[----:B------:R-:W-:Y:S01]  /*00b0*/  IMAD.U32 R239, RZ, RZ, UR5 ;  /* 0x00000005ffef7e24 */ /* 0x000fe2000f8e00ff */
[----:B------:R-:W-:Y:S02]  /*00c0*/  ULDC.64 UR8, c[0x0][0x2f0] ;  /* 0x0000bc0000087ab9 */ /* 0x000fe40000000a00 */
[----:B------:R-:W-:Y:S08]  /*00d0*/  S2UR UR16, SR_CTAID.X ;  /* 0x00000000001079c3 */ /* 0x000ff00000002500 */
[----:B------:R-:W-:Y:S01]  /*00e0*/  S2UR UR11, SR_CTAID.Y ;  /* 0x00000000000b79c3 */ /* 0x000fe20000002600 */
[----:B------:R-:W3:Y:S07]  /*00f0*/  @P2 LDG.E.64 R238, desc[UR22][R238.64] ;  /* 0x00000016eeee2981 */ /* 0x000eee000c1e1b00 */
[----:B------:R-:W4:Y:S01]  /*0100*/  S2UR UR25, SR_CTAID.Z ;  /* 0x00000000001979c3 */ /* 0x000f220000002700 */
[----:B--2---:R-:W2:Y:S01]  /*0110*/  @P2 LDG.E.64 R2, desc[UR22][R118.64] ;  /* 0x0000001676022981 */ /* 0x004ea2000c1e1b00 */
[----:B------:R-:W-:Y:S01]  /*0120*/  UMOV UR15, 0xffffffff ;  /* 0xffffffff000f7882 */ /* 0x000fe20000000000 */
[----:B------:R-:W-:-:S05]  /*0130*/  ULDC UR10, c[0x0][0x270] ;  /* 0x00009c00000a7ab9 */ /* 0x000fca0000000800 */
[----:B------:R-:W2:Y:S01]  /*0140*/  @P2 LDC R0, c[0x0][0x3b0] ;  /* 0x0000ec00ff002b82 */ /* 0x000ea20000000800 */
[----:B----4-:R-:W-:-:S06]  /*0150*/  ULOP3.LUT UR4, UR25, UR16, UR11, 0xfe, !UPT ;  /* 0x0000001019047292 */ /* 0x010fcc000f8efe0b */
[----:B-1----:R-:W-:Y:S01]  /*0160*/  LOP3.LUT P3, RZ, R120, UR4, RZ, 0xfc, !PT ;  /* 0x0000000478ff7c12 */ /* 0x002fe2000f86fcff */
[----:B------:R-:W-:Y:S01]  /*0170*/  UISETP.NE.U32.AND UP2, UPT, UR6, URZ, UPT ;  /* 0x0000003f0600728c */ /* 0x000fe2000bf45070 */
[----:B------:R-:W-:Y:S02]  /*0180*/  ULDC.64 UR4, c[0x0][0x300] ;  /* 0x0000c00000047ab9 */ /* 0x000fe40000000a00 */
[----:B------:R-:W-:Y:S02]  /*0190*/  UISETP.NE.U32.AND UP1, UPT, UR4, URZ, UPT ;  /* 0x0000003f0400728c */ /* 0x000fe4000bf25070 */
[----:B------:R-:W-:-:S07]  /*01a0*/  UISETP.NE.AND.EX UP2, UPT, UR7, URZ, UPT, UP2 ;  /* 0x0000003f0700728c */ /* 0x000fce000bf45320 */
[----:B------:R-:W3:Y:S01]  /*01b0*/  @!P3 LDC.64 R12, c[0x0][0x3b8] ;  /* 0x0000ee00ff0cbb82 */ /* 0x000ee20000000a00 */
[----:B------:R-:W-:Y:S01]  /*01c0*/  UISETP.NE.AND.EX UP1, UPT, UR5, URZ, UPT, UP1 ;  /* 0x0000003f0500728c */ /* 0x000fe2000bf25310 */
[----:B------:R-:W-:Y:S02]  /*01d0*/  ULDC.U8 UR6, c[0x0][0x3c2] ;  /* 0x0000f08000067ab9 */ /* 0x000fe40000000000 */
[----:B------:R-:W-:Y:S01]  /*01e0*/  ULDC.64 UR4, c[0x0][0x2f8] ;  /* 0x0000be0000047ab9 */ /* 0x000fe20000000a00 */
[----:B------:R-:W-:Y:S01]  /*01f0*/  UISETP.NE.AND UP3, UPT, UR6, URZ, UPT ;  /* 0x0000003f0600728c */ /* 0x000fe2000bf65270 */
[----:B------:R-:W-:Y:S01]  /*0200*/  PLOP3.LUT P0, PT, PT, PT, UP2, 0x80, 0x0 ;  /* 0x000000000000781c */ /* 0x000fe20003f0f028 */
[----:B------:R-:W-:Y:S02]  /*0210*/  UISETP.EQ.U32.AND UP0, UPT, UR4, URZ, UPT ;  /* 0x0000003f0400728c */ /* 0x000fe4000bf02070 */
[----:B------:R-:W-:Y:S02]  /*0220*/  UIMAD.WIDE UR8, UR11, 0x4, UR8 ;  /* 0x000000040b0878a5 */ /* 0x000fe4000f8e0208 */
[----:B------:R-:W-:Y:S01]  /*0230*/  UISETP.EQ.OR.EX UP0, UPT, UR5, URZ, !UP3, UP0 ;  /* 0x0000003f0500728c */ /* 0x000fe2000df02700 */
[----:B------:R-:W-:-:S03]  /*0240*/  ULDC.64 UR6, c[0x0][0x2f8] ;  /* 0x0000be0000067ab9 */ /* 0x000fc60000000a00 */
[----:B------:R-:W-:Y:S02]  /*0250*/  IMAD.U32 R10, RZ, RZ, UR8 ;  /* 0x00000008ff0a7e24 */ /* 0x000fe4000f8e00ff */
[----:B------:R-:W-:Y:S01]  /*0260*/  IMAD.U32 R11, RZ, RZ, UR9 ;  /* 0x00000009ff0b7e24 */ /* 0x000fe2000f8e00ff */
[----:B------:R-:W-:Y:S01]  /*0270*/  UIMAD.WIDE UR6, UR11, 0x4, UR6 ;  /* 0x000000040b0678a5 */ /* 0x000fe2000f8e0206 */
[----:B------:R-:W-:Y:S02]  /*0280*/  @UP1 ULDC.64 UR8, c[0x0][0x300] ;  /* 0x0000c00000081ab9 */ /* 0x000fe40000000a00 */
[----:B------:R-:W-:-:S03]  /*0290*/  @UP1 UIMAD.WIDE UR8, UR11, 0x4, UR8 ;  /* 0x000000040b0818a5 */ /* 0x000fc6000f8e0208 */
[----:B------:R-:W-:Y:S02]  /*02a0*/  IMAD.U32 R4, RZ, RZ, UR6 ;  /* 0x00000006ff047e24 */ /* 0x000fe4000f8e00ff */
[----:B------:R-:W-:Y:S02]  /*02b0*/  IMAD.U32 R5, RZ, RZ, UR7 ;  /* 0x00000007ff057e24 */ /* 0x000fe4000f8e00ff */
[----:B------:R-:W-:Y:S02]  /*02c0*/  IMAD.U32 R8, RZ, RZ, UR8 ;  /* 0x00000008ff087e24 */ /* 0x000fe4000f8e00ff */
[----:B------:R-:W-:Y:S01]  /*02d0*/  IMAD.U32 R9, RZ, RZ, UR9 ;  /* 0x00000009ff097e24 */ /* 0x000fe2000f8e00ff */
[----:B--2---:R-:W-:-:S05]  /*02e0*/  @P2 IADD3 R118, P1, R2, R0, RZ ;  /* 0x0000000002762210 */ /* 0x004fca0007f3e0ff */
[----:B------:R-:W-:Y:S01]  /*02f0*/  @P2 IMAD.X R119, RZ, RZ, R3, P1 ;  /* 0x000000ffff772224 */ /* 0x000fe200008e0603 */
[----:B------:R-:W-:Y:S01]  /*0300*/  PLOP3.LUT P2, PT, PT, PT, UP0, 0x80, 0x0 ;  /* 0x000000000000781c */ /* 0x000fe20003f4f008 */
[----:B---3--:R-:W-:Y:S04]  /*0310*/  @!P3 STG.E.64 desc[UR22][R12.64], R238 ;  /* 0x000000ee0c00b986 */ /* 0x008fe8000c101b16 */
[----:B------:R1:W-:Y:S04]  /*0320*/  @!P3 STG.E.64 desc[UR22][R12.64+0x8], R118 ;  /* 0x000008760c00b986 */ /* 0x0003e8000c101b16 */
[----:B------:R-:W2:Y:S01]  /*0330*/  @P0 LDG.E R3, desc[UR22][R10.64+0x4] ;  /* 0x000004160a030981 */ /* 0x000ea2000c1e1900 */
[----:B------:R-:W-:-:S03]  /*0340*/  PLOP3.LUT P1, PT, PT, PT, UP1, 0x80, 0x0 ;  /* 0x000000000000781c */ /* 0x000fc60003f2f018 */
[----:B------:R-:W3:Y:S04]  /*0350*/  @P0 LDG.E R6, desc[UR22][R10.64] ;  /* 0x000000160a060981 */ /* 0x000ee8000c1e1900 */
[----:B------:R-:W4:Y:S06]  /*0360*/  @!P2 LDG.E R0, desc[UR22][R4.64] ;  /* 0x000000160400a981 */ /* 0x000f2c000c1e1900 */
[----:B------:R-:W5:Y:S01]  /*0370*/  @P1 LDG.E R2, desc[UR22][R8.64] ;  /* 0x0000001608021981 */ /* 0x000f62000c1e1900 */
[----:B------:R-:W-:Y:S01]  /*0380*/  UIMAD UR6, UR11, UR10, UR25 ;  /* 0x0000000a0b0672a4 */ /* 0x000fe2000f8e0219 */
[----:B------:R-:W-:Y:S01]  /*0390*/  UMOV UR26, 0xffffffff ;  /* 0xffffffff001a7882 */ /* 0x000fe20000000000 */
[----:B------:R-:W-:Y:S01]  /*03a0*/  UMOV UR12, URZ ;  /* 0x0000003f000c7c82 */ /* 0x000fe20008000000 */
[----:B--2---:R-:W-:-:S02]  /*03b0*/  @P0 R2UR UR17, R3 ;  /* 0x00000000031102ca */ /* 0x004fc400000e0000 */
[----:B------:R-:W-:Y:S02]  /*03c0*/  SHF.R.S32.HI R3, RZ, 0x1f, R120 ;  /* 0x0000001fff037819 */ /* 0x000fe40000011478 */
[----:B---3--:R-:W-:Y:S02]  /*03d0*/  @P0 R2UR UR15, R6 ;  /* 0x00000000060f02ca */ /* 0x008fe400000e0000 */
[----:B------:R-:W-:Y:S02]  /*03e0*/  LEA.HI R123, R3, R120, RZ, 0x5 ;  /* 0x00000078037b7211 */ /* 0x000fe400078f28ff */
[----:B------:R-:W-:Y:S02]  /*03f0*/  ISETP.NE.U32.AND P0, PT, RZ, UR4, PT ;  /* 0x00000004ff007c0c */ /* 0x000fe4000bf05070 */
[----:B------:R-:W-:Y:S02]  /*0400*/  LOP3.LUT R17, R123, 0xffffffe0, RZ, 0xc0, !PT ;  /* 0xffffffe07b117812 */ /* 0x000fe400078ec0ff */
[----:B----4-:R-:W-:-:S02]  /*0410*/  @!P2 R2UR UR26, R0 ;  /* 0x00000000001aa2ca */ /* 0x010fc400000e0000 */
[----:B------:R-:W-:Y:S01]  /*0420*/  ISETP.NE.AND.EX P2, PT, RZ, UR5, PT, P0 ;  /* 0x00000005ff007c0c */ /* 0x000fe2000bf45300 */
[----:B------:R-:W-:Y:S01]  /*0430*/  USHF.L.U32 UR4, UR6, 0x5, URZ ;  /* 0x0000000506047899 */ /* 0x000fe2000800063f */
[----:B------:R-:W-:Y:S01]  /*0440*/  IMAD.IADD R17, R120, 0x1, -R17 ;  /* 0x0000000178117824 */ /* 0x000fe200078e0a11 */
[----:B------:R-:W-:Y:S01]  /*0450*/  @UP2 UIADD3 UR17, UR17, -UR15, URZ ;  /* 0x8000000f11112290 */ /* 0x000fe2000fffe03f */
[----:B-----5:R-:W-:Y:S01]  /*0460*/  @P1 R2UR UR12, R2 ;  /* 0x00000000020c12ca */ /* 0x020fe200000e0000 */
[----:B------:R-:W-:Y:S02]  /*0470*/  USHF.R.S32.HI UR5, URZ, 0x1f, UR4 ;  /* 0x0000001f3f057899 */ /* 0x000fe40008011404 */
[--C-:B------:R-:W-:Y:S02]  /*0480*/  IADD3 R168, P1, P0, R118, UR4, R17.reuse ;  /* 0x0000000476a87c10 */ /* 0x100fe4000f83e011 */
[----:B------:R-:W-:Y:S01]  /*0490*/  SHF.R.S32.HI R0, RZ, 0x1f, R17 ;  /* 0x0000001fff007819 */ /* 0x000fe20000011411 */
[----:B------:R-:W-:-:S03]  /*04a0*/  @!UP2 ULDC UR17, c[0x0][0x2c4] ;  /* 0x0000b1000011aab9 */ /* 0x000fc60000000800 */
[----:B-1----:R-:W-:Y:S01]  /*04b0*/  IADD3.X R119, R119, UR5, R0, P1, P0 ;  /* 0x0000000577777c10 */ /* 0x002fe20008fe0400 */
[----:B------:R-:W-:Y:S06]  /*04c0*/  @!P2 BRA `(.L_x_300) ;  /* 0x00000000001ca947 */ /* 0x000fec0003800000 */
[----:B------:R-:W-:-:S13]  /*04d0*/  PLOP3.LUT P0, PT, PT, PT, UP3, 0x80, 0x0 ;  /* 0x000000000000781c */ /* 0x000fda0003f0f038 */
[----:B------:R-:W2:Y:S04]  /*04e0*/  @P0 LDG.E R0, desc[UR22][R4.64+0x4] ;  /* 0x0000041604000981 */ /* 0x000ea8000c1e1900 */
[----:B------:R-:W3:Y:S01]  /*04f0*/  @!P0 LDG.E R2, desc[UR22][R4.64] ;  /* 0x0000001604028981 */ /* 0x000ee2000c1e1900 */
[----:B--2---:R-:W-:-:S13]  /*0500*/  @P0 R2UR UR6, R0 ;  /* 0x00000000000602ca */ /* 0x004fda00000e0000 */
[----:B------:R-:W-:-:S07]  /*0510*/  @UP3 UIADD3 UR6, UR6, -UR26, URZ ;  /* 0x8000001a06063290 */ /* 0x000fce000fffe03f */
[----:B---3--:R-:W-:Y:S01]  /*0520*/  @!P0 R2UR UR6, R2 ;  /* 0x00000000020682ca */ /* 0x008fe200000e0000 */
[----:B------:R-:W-:-:S14]  /*0530*/  BRA `(.L_x_301) ;  /* 0x0000000000047947 */ /* 0x000fdc0003800000 */
.L_x_300:
[----:B------:R-:W-:-:S05]  /*0540*/  ULDC UR6, c[0x0][0x2c8] ;  /* 0x0000b20000067ab9 */ /* 0x000fca0000000800 */
.L_x_301:
        /* <DEDUP_REMOVED lines=35> */
[----:B------:R-:W-:Y:S05]  /*0780*/  @!P0 BRA `(.L_x_302) ;  /* 0x00000174000c8947 */ /* 0x000fea0003800000 */
[----:B------:R-:W1:Y:S01]  /*0790*/  LDC R2, c[0x0][0x278] ;  /* 0x00009e00ff027b82 */ /* 0x000e620000000800 */
[----:B------:R-:W2:Y:S01]  /*07a0*/  S2R R0, SR_CTAID.Z ;  /* 0x0000000000007919 */ /* 0x000ea20000002700 */
[----:B------:R-:W-:Y:S02]  /*07b0*/  UISETP.NE.AND UP1, UPT, UR15, -0x1, UPT ;  /* 0xffffffff0f00788c */ /* 0x000fe4000bf25270 */
[----:B------:R-:W-:Y:S02]  /*07c0*/  UISETP.NE.AND UP0, UPT, UR26, -0x1, UPT ;  /* 0xffffffff1a00788c */ /* 0x000fe4000bf05270 */
[----:B------:R-:W-:-:S04]  /*07d0*/  UIADD3 UR14, -UR21, UR17, URZ ;  /* 0x00000011150e7290 */ /* 0x000fc8000fffe13f */
[----:B------:R-:W-:-:S03]  /*07e0*/  PLOP3.LUT P1, PT, PT, PT, UP0, 0x80, 0x0 ;  /* 0x000000000000781c */ /* 0x000fc60003f2f008 */
[----:B------:R-:W-:Y:S01]  /*07f0*/  @!UP1 USHF.R.S32.HI UR8, URZ, 0x1f, UR11 ;  /* 0x0000001f3f089899 */ /* 0x000fe2000801140b */
[----:B------:R-:W-:Y:S01]  /*0800*/  @!UP1 ULDC.64 UR4, c[0x0][0x228] ;  /* 0x00008a0000049ab9 */ /* 0x000fe20000000a00 */
[----:B------:R-:W-:Y:S02]  /*0810*/  @UP1 ULDC.64 UR6, c[0x0][0x240] ;  /* 0x0000900000061ab9 */ /* 0x000fe40000000a00 */
[----:B------:R-:W-:Y:S02]  /*0820*/  @!UP1 UIMAD UR8, UR8, UR4, URZ ;  /* 0x00000004080892a4 */ /* 0x000fe4000f8e023f */
[----:B------:R-:W-:Y:S02]  /*0830*/  @UP1 UIMAD.WIDE.U32 UR28, UR15, UR6, URZ ;  /* 0x000000060f1c12a5 */ /* 0x000fe4000f8e003f */
[----:B------:R-:W-:Y:S02]  /*0840*/  @UP0 UIADD3 UR13, UR12, UR26, URZ ;  /* 0x0000001a0c0d0290 */ /* 0x000fe4000fffe03f */
[----:B------:R-:W-:Y:S01]  /*0850*/  @!UP1 UIMAD UR5, UR11, UR5, UR8 ;  /* 0x000000050b0592a4 */ /* 0x000fe2000f8e0208 */
[----:B-1----:R-:W-:Y:S01]  /*0860*/  IABS R4, R2 ;  /* 0x0000000200047213 */ /* 0x002fe20000000000 */
[----:B------:R-:W-:Y:S01]  /*0870*/  @UP1 UIMAD UR10, UR15, UR7, UR29 ;  /* 0x000000070f0a12a4 */ /* 0x000fe2000f8e021d */
[----:B------:R-:W-:-:S02]  /*0880*/  @UP0 ULDC.64 UR8, c[0x0][0x248] ;  /* 0x0000920000080ab9 */ /* 0x000fc40000000a00 */
[----:B------:R-:W1:Y:S01]  /*0890*/  I2F.RP R8, R4 ;  /* 0x0000000400087306 */ /* 0x000e620000209400 */
[----:B------:R-:W-:Y:S02]  /*08a0*/  @!UP1 UIMAD.WIDE.U32 UR6, UR11, UR4, URZ ;  /* 0x000000040b0692a5 */ /* 0x000fe4000f8e003f */
[----:B------:R-:W-:Y:S01]  /*08b0*/  @UP0 UIMAD.WIDE.U32 UR30, UR13, UR8, URZ ;  /* 0x000000080d1e02a5 */ /* 0x000fe2000f8e003f */
[----:B--2---:R-:W-:Y:S01]  /*08c0*/  IABS R0, R0 ;  /* 0x0000000000007213 */ /* 0x004fe20000000000 */
[----:B------:R-:W-:Y:S01]  /*08d0*/  @UP0 UIMAD UR13, UR13, UR9, URZ ;  /* 0x000000090d0d02a4 */ /* 0x000fe2000f8e023f */
[----:B------:R-:W-:Y:S01]  /*08e0*/  @UP1 UMOV UR18, UR28 ;  /* 0x0000001c00121c82 */ /* 0x000fe20008000000 */
[----:B------:R-:W-:Y:S02]  /*08f0*/  @!UP1 UIADD3 UR10, UR7, UR5, URZ ;  /* 0x00000005070a9290 */ /* 0x000fe4000fffe03f */
[----:B------:R-:W-:Y:S01]  /*0900*/  @UP0 UIADD3 UR13, UR31, UR13, URZ ;  /* 0x0000000d1f0d0290 */ /* 0x000fe2000fffe03f */
[----:B------:R-:W-:Y:S01]  /*0910*/  @UP0 UMOV UR28, UR30 ;  /* 0x0000001e001c0c82 */ /* 0x000fe20008000000 */
[----:B------:R-:W-:Y:S01]  /*0920*/  @!UP1 UMOV UR18, UR6 ;  /* 0x0000000600129c82 */ /* 0x000fe20008000000 */
[----:B-1----:R-:W1:Y:S02]  /*0930*/  MUFU.RCP R6, R8 ;  /* 0x0000000800067308 */ /* 0x002e640000001000 */
[----:B-1----:R-:W-:-:S06]  /*0940*/  VIADD R6, R6, 0xffffffe ;  /* 0x0ffffffe06067836 */ /* 0x002fcc0000000000 */
[----:B------:R-:W1:Y:S02]  /*0950*/  F2I.FTZ.U32.TRUNC.NTZ R7, R6 ;  /* 0x0000000600077305 */ /* 0x000e64000021f000 */
[----:B-1----:R-:W-:Y:S02]  /*0960*/  IMAD.MOV R5, RZ, RZ, -R7 ;  /* 0x000000ffff057224 */ /* 0x002fe400078e0a07 */
[----:B------:R-:W-:Y:S02]  /*0970*/  IMAD.MOV.U32 R6, RZ, RZ, RZ ;  /* 0x000000ffff067224 */ /* 0x000fe400078e00ff */
[----:B------:R-:W-:-:S04]  /*0980*/  IMAD R5, R5, R4, RZ ;  /* 0x0000000405057224 */ /* 0x000fc800078e02ff */
[----:B------:R-:W-:-:S06]  /*0990*/  IMAD.HI.U32 R5, R7, R5, R6 ;  /* 0x0000000507057227 */ /* 0x000fcc00078e0006 */
[----:B------:R-:W-:Y:S01]  /*09a0*/  IMAD.HI.U32 R219, R5, R0, RZ ;  /* 0x0000000005db7227 */ /* 0x000fe200078e00ff */
[----:B------:R-:W-:-:S03]  /*09b0*/  LEA.HI R5, R3, R120, RZ, 0x2 ;  /* 0x0000007803057211 */ /* 0x000fc600078f10ff */
[----:B------:R-:W-:Y:S01]  /*09c0*/  IMAD.MOV R11, RZ, RZ, -R219 ;  /* 0x000000ffff0b7224 */ /* 0x000fe200078e0adb */
[----:B------:R-:W-:Y:S02]  /*09d0*/  LOP3.LUT R7, R5, 0xfffffffc, RZ, 0xc0, !PT ;  /* 0xfffffffc05077812 */ /* 0x000fe400078ec0ff */
[----:B------:R-:W-:Y:S01]  /*09e0*/  SHF.R.S32.HI R20, RZ, 0x2, R5 ;  /* 0x00000002ff147819 */ /* 0x000fe20000011405 */
[----:B------:R-:W-:Y:S01]  /*09f0*/  IMAD R11, R4, R11, R0 ;  /* 0x0000000b040b7224 */ /* 0x000fe200078e0200 */
[----:B------:R-:W-:Y:S01]  /*0a00*/  LEA.HI R0, R3, R120, RZ, 0x3 ;  /* 0x0000007803007211 */ /* 0x000fe200078f18ff */
[----:B------:R-:W-:Y:S02]  /*0a10*/  IMAD.IADD R236, R120, 0x1, -R7 ;  /* 0x0000000178ec7824 */ /* 0x000fe400078e0a07 */
[----:B------:R-:W-:Y:S01]  /*0a20*/  VIADD R6, R20, 0x40 ;  /* 0x0000004014067836 */ /* 0x000fe20000000000 */
[----:B------:R-:W-:Y:S01]  /*0a30*/  SHF.R.S32.HI R9, RZ, 0x3, R0 ;  /* 0x00000003ff097819 */ /* 0x000fe20000011400 */
[----:B------:R-:W-:Y:S01]  /*0a40*/  IMAD.SHL.U32 R236, R236, 0x8, RZ ;  /* 0x00000008ecec7824 */ /* 0x000fe200078e00ff */
[----:B------:R-:W-:-:S03]  /*0a50*/  ISETP.GT.U32.AND P3, PT, R4, R11, PT ;  /* 0x0000000b0400720c */ /* 0x000fc60003f64070 */
[----:B------:R-:W-:-:S05]  /*0a60*/  IMAD.SHL.U32 R7, R9, 0x40, RZ ;  /* 0x0000004009077824 */ /* 0x000fca00078e00ff */
[----:B------:R-:W-:-:S04]  /*0a70*/  LOP3.LUT R7, R7, 0xc0, RZ, 0xc0, !PT ;  /* 0x000000c007077812 */ /* 0x000fc800078ec0ff */
        /* <DEDUP_REMOVED lines=15> */
.L_x_303:
[----:B------:R-:W-:Y:S01]  /*0b70*/  @UP0 UIADD3 UR26, UR12, UR26, URZ ;  /* 0x0000001a0c1a0290 */ /* 0x000fe2000fffe03f */
[----:B------:R-:W-:Y:S01]  /*0b80*/  LEA.HI R5, R5, R20, RZ, 0x1 ;  /* 0x0000001405057211 */ /* 0x000fe200078f08ff */
[----:B------:R-:W-:Y:S01]  /*0b90*/  @UP0 ULDC.64 UR6, c[0x0][0x250] ;  /* 0x0000940000060ab9 */ /* 0x000fe20000000a00 */
[----:B------:R-:W-:Y:S01]  /*0ba0*/  @!P3 IMAD.IADD R11, R11, 0x1, -R4 ;  /* 0x000000010b0bb824 */ /* 0x000fe200078e0a04 */
[----:B------:R-:W-:Y:S01]  /*0bb0*/  @UP0 UIMAD.WIDE.U32 UR4, UR26, UR6, URZ ;  /* 0x000000061a0402a5 */ /* 0x000fe2000f8e003f */
[----:B------:R-:W-:Y:S01]  /*0bc0*/  LOP3.LUT R5, R5, 0x7fffffe, RZ, 0xc0, !PT ;  /* 0x07fffffe05057812 */ /* 0x000fe200078ec0ff */
[----:B------:R-:W-:Y:S01]  /*0bd0*/  @UP0 UIMAD UR29, UR26, UR7, URZ ;  /* 0x000000071a1d02a4 */ /* 0x000fe2000f8e023f */
[----:B------:R-:W-:Y:S01]  /*0be0*/  LOP3.LUT R7, R2, UR25, RZ, 0x3c, !PT ;  /* 0x0000001902077c12 */ /* 0x000fe2000f8e3cff */
[----:B------:R-:W-:Y:S01]  /*0bf0*/  USHF.R.S32.HI UR26, URZ, 0x1f, UR25 ;  /* 0x0000001f3f1a7899 */ /* 0x000fe20008011419 */
[----:B------:R-:W-:Y:S01]  /*0c00*/  ISETP.GE.AND P0, PT, R6, UR14, PT ;  /* 0x0000000e06007c0c */ /* 0x000fe2000bf06270 */
[----:B------:R-:W-:Y:S01]  /*0c10*/  @UP0 UIADD3 UR29, UR5, UR29, URZ ;  /* 0x0000001d051d0290 */ /* 0x000fe2000fffe03f */
[----:B------:R-:W-:Y:S01]  /*0c20*/  ISETP.GE.U32.AND P5, PT, R11, R4, PT ;  /* 0x000000040b00720c */ /* 0x000fe20003fa6070 */
[----:B------:R-:W-:Y:S01]  /*0c30*/  IMAD.U32 R15, RZ, RZ, UR16 ;  /* 0x00000010ff0f7e24 */ /* 0x000fe2000f8e00ff */
[----:B------:R-:W-:Y:S01]  /*0c40*/  LOP3.LUT R6, R13, R8, RZ, 0x3c, !PT ;  /* 0x000000080d067212 */ /* 0x000fe200078e3cff */
[----:B------:R-:W-:Y:S01]  /*0c50*/  IMAD.IADD R4, R20, 0x1, -R5 ;  /* 0x0000000114047824 */ /* 0x000fe200078e0a05 */
[----:B------:R-:W-:Y:S01]  /*0c60*/  ISETP.GE.AND P2, PT, R7, RZ, PT ;  /* 0x000000ff0700720c */ /* 0x000fe20003f46270 */
[----:B------:R-:W-:Y:S01]  /*0c70*/  @!P3 VIADD R219, R219, 0x1 ;  /* 0x00000001dbdbb836 */ /* 0x000fe20000000000 */
[----:B------:R-:W-:-:S02]  /*0c80*/  SHF.R.S32.HI R123, RZ, 0x5, R123 ;  /* 0x00000005ff7b7819 */ /* 0x000fc4000001147b */
[----:B------:R-:W-:Y:S02]  /*0c90*/  ISETP.NE.AND P4, PT, R2, RZ, PT ;  /* 0x000000ff0200720c */ /* 0x000fe40003f85270 */
[----:B------:R-:W-:Y:S02]  /*0ca0*/  SHF.R.S32.HI R237, RZ, 0x1f, R236 ;  /* 0x0000001fffed7819 */ /* 0x000fe400000114ec */
[----:B------:R-:W-:Y:S01]  /*0cb0*/  SHF.R.S32.HI R21, RZ, 0x1f, R20 ;  /* 0x0000001fff157819 */ /* 0x000fe20000011414 */
[----:B------:R-:W-:Y:S08]  /*0cc0*/  @P1 BRA `(.L_x_304) ;  /* 0x0000000000341947 */ /* 0x000ff00003800000 */
        /* <DEDUP_REMOVED lines=13> */
.L_x_304:
[----:B------:R-:W-:Y:S01]  /*0da0*/  LEA R225, R123, R4, 0x3 ;  /* 0x000000047be17211 */ /* 0x000fe200078e18ff */
[----:B------:R-:W-:Y:S01]  /*0db0*/  IMAD R5, R21, UR8, RZ ;  /* 0x0000000815057c24 */ /* 0x000fe2000f8e02ff */
[----:B------:R-:W1:Y:S01]  /*0dc0*/  S2UR UR27, SR_CgaCtaId ;  /* 0x00000000001b79c3 */ /* 0x000e620000008800 */
[C---:B------:R-:W-:Y:S01]  /*0dd0*/  IMAD.WIDE.U32 R10, R20.reuse, UR8, R236 ;  /* 0x00000008140a7c25 */ /* 0x040fe2000f8e00ec */
[----:B------:R-:W-:Y:S01]  /*0de0*/  @P5 IADD3 R219, R219, 0x1, RZ ;  /* 0x00000001dbdb5810 */ /* 0x000fe20007ffe0ff */
[----:B------:R-:W-:Y:S01]  /*0df0*/  BSSY B0, `(.L_x_305) ;  /* 0x0000051000007945 */ /* 0x000fe20003800000 */
[C---:B------:R-:W-:Y:S01]  /*0e00*/  IADD3 R8, R20.reuse, 0x20, RZ ;  /* 0x0000002014087810 */ /* 0x040fe20007ffe0ff */
[----:B------:R-:W-:Y:S01]  /*0e10*/  IMAD R4, R20, UR9, R5 ;  /* 0x0000000914047c24 */ /* 0x000fe2000f8e0205 */
[----:B------:R-:W-:Y:S01]  /*0e20*/  IADD3 R232, P1, R10, UR28, RZ ;  /* 0x0000001c0ae87c10 */ /* 0x000fe2000ff3e0ff */
[----:B------:R-:W-:Y:S01]  /*0e30*/  IMAD.U32 R225, R225, 0x20, R6 ;  /* 0x00000020e1e17824 */ /* 0x000fe200078e0006 */
[----:B------:R-:W-:Y:S01]  /*0e40*/  @!P2 IADD3 R219, -R219, RZ, RZ ;  /* 0x000000ffdbdba210 */ /* 0x000fe20007ffe1ff */
[----:B------:R-:W-:Y:S01]  /*0e50*/  IMAD.WIDE.U32 R6, R20, UR6, R236 ;  /* 0x0000000614067c25 */ /* 0x000fe2000f8e00ec */
[----:B------:R-:W-:-:S02]  /*0e60*/  @!P4 LOP3.LUT R219, RZ, R2, RZ, 0x33, !PT ;  /* 0x00000002ffdbc212 */ /* 0x000fc400078e33ff */
[----:B------:R-:W-:Y:S01]  /*0e70*/  IADD3.X R233, R11, UR13, R4, P1, !PT ;  /* 0x0000000d0be97c10 */ /* 0x000fe20008ffe404 */
[----:B------:R-:W-:Y:S01]  /*0e80*/  IMAD R5, R21, UR6, RZ ;  /* 0x0000000615057c24 */ /* 0x000fe2000f8e02ff */
[----:B------:R-:W-:Y:S01]  /*0e90*/  IADD3 R4, P1, R236, UR18, RZ ;  /* 0x00000012ec047c10 */ /* 0x000fe2000ff3e0ff */
[----:B------:R-:W-:Y:S01]  /*0ea0*/  ULDC.64 UR12, c[0x0][0x260] ;  /* 0x00009800000c7ab9 */ /* 0x000fe20000000a00 */
[----:B------:R-:W-:Y:S01]  /*0eb0*/  IADD3 R216, P2, R6, UR4, RZ ;  /* 0x0000000406d87c10 */ /* 0x000fe2000ff5e0ff */
[----:B------:R-:W-:Y:S01]  /*0ec0*/  IMAD R2, R20, UR7, R5 ;  /* 0x0000000714027c24 */ /* 0x000fe2000f8e0205 */
[----:B------:R-:W-:Y:S01]  /*0ed0*/  ULDC.64 UR4, c[0x0][0x258] ;  /* 0x0000960000047ab9 */ /* 0x000fe20000000a00 */
[----:B------:R-:W-:Y:S01]  /*0ee0*/  IADD3.X R5, R237, UR10, RZ, P1, !PT ;  /* 0x0000000aed057c10 */ /* 0x000fe20008ffe4ff */
[----:B------:R-:W-:Y:S01]  /*0ef0*/  IMAD.U32 R6, RZ, RZ, UR4 ;  /* 0x00000004ff067e24 */ /* 0x000fe2000f8e00ff */
[----:B------:R-:W-:Y:S01]  /*0f00*/  UIMAD UR26, UR26, UR4, URZ ;  /* 0x000000041a1a72a4 */ /* 0x000fe2000f8e023f */
[----:B------:R-:W-:Y:S01]  /*0f10*/  IADD3.X R217, R7, UR29, R2, P2, !PT ;  /* 0x0000001d07d97c10 */ /* 0x000fe200097fe402 */
[----:B------:R-:W-:Y:S01]  /*0f20*/  ULDC.64 UR10, c[0x0][0x268] ;  /* 0x00009a00000a7ab9 */ /* 0x000fe20000000a00 */
[----:B------:R-:W-:Y:S01]  /*0f30*/  SHF.R.S32.HI R2, RZ, 0x1f, R219 ;  /* 0x0000001fff027819 */ /* 0x000fe200000114db */
[----:B------:R-:W-:Y:S01]  /*0f40*/  IMAD.WIDE.U32 R6, R6, UR25, R4 ;  /* 0x0000001906067c25 */ /* 0x000fe2000f8e0004 */
[----:B------:R-:W-:Y:S01]  /*0f50*/  ISETP.GE.AND P2, PT, R20, UR14, PT ;  /* 0x0000000e14007c0c */ /* 0x000fe2000bf46270 */
[----:B------:R-:W-:Y:S01]  /*0f60*/  UIADD3 UR18, UR19, -0x1, URZ ;  /* 0xffffffff13127890 */ /* 0x000fe2000fffe03f */
[----:B------:R-:W-:Y:S01]  /*0f70*/  ISETP.GE.AND P1, PT, R8, UR14, PT ;  /* 0x0000000e08007c0c */ /* 0x000fe2000bf26270 */
[C---:B------:R-:W-:Y:S01]  /*0f80*/  IMAD R4, R2.reuse, UR12, RZ ;  /* 0x0000000c02047c24 */ /* 0x040fe2000f8e02ff */
[----:B------:R-:W-:Y:S01]  /*0f90*/  UIMAD UR5, UR25, UR5, UR26 ;  /* 0x00000005190572a4 */ /* 0x000fe2000f8e021a */
[----:B------:R-:W-:Y:S01]  /*0fa0*/  IMAD R2, R2, UR10, RZ ;  /* 0x0000000a02027c24 */ /* 0x000fe2000f8e02ff */
[----:B------:R-:W-:Y:S01]  /*0fb0*/  LEA.HI R10, R3, R120, RZ, 0x4 ;  /* 0x00000078030a7211 */ /* 0x000fe200078f20ff */
[C---:B------:R-:W-:Y:S01]  /*0fc0*/  IMAD.WIDE.U32 R216, R219.reuse, UR10, R216 ;  /* 0x0000000adbd87c25 */ /* 0x040fe2000f8e00d8 */
[----:B------:R-:W-:Y:S01]  /*0fd0*/  UMOV UR10, 0x400 ;  /* 0x00000400000a7882 */ /* 0x000fe20000000000 */
[----:B------:R-:W-:Y:S01]  /*0fe0*/  SHF.R.S32.HI R18, RZ, 0x1f, R17 ;  /* 0x0000001fff127819 */ /* 0x000fe20000011411 */
[----:B-1----:R-:W-:Y:S01]  /*0ff0*/  ULEA UR4, UR27, UR10, 0x18 ;  /* 0x0000000a1b047291 */ /* 0x002fe2000f8ec03f */
        /* <DEDUP_REMOVED lines=8> */
[----:B------:R-:W-:-:S04]  /*1080*/  IMAD.WIDE R14, R15, 0x80, R20 ;  /* 0x000000800f0e7825 */ /* 0x000fc800078e0214 */
[----:B------:R-:W-:Y:S01]  /*1090*/  VIADD R231, R236, 0x20 ;  /* 0x00000020ece77836 */ /* 0x000fe20000000000 */
        /* <DEDUP_REMOVED lines=38> */
.L_x_306:
[----:B------:R-:W-:Y:S05]  /*1300*/  BSYNC B0 ;  /* 0x0000000000007941 */ /* 0x000fea0003800000 */
.L_x_305:
[----:B------:R-:W-:Y:S01]  /*1310*/  SHF.R.S32.HI R11, RZ, 0x4, R10 ;  /* 0x00000004ff0b7819 */ /* 0x000fe2000001140a */
[----:B------:R-:W-:Y:S01]  /*1320*/  BSSY B0, `(.L_x_307) ;  /* 0x000002c000007945 */ /* 0x000fe20003800000 */
[C---:B------:R-:W-:Y:S01]  /*1330*/  ISETP.GE.AND P5, PT, R20.reuse, UR12, PT ;  /* 0x0000000c14007c0c */ /* 0x040fe2000bfa6270 */
[----:B------:R-:W-:Y:S01]  /*1340*/  VIADD R20, R20, 0x60 ;  /* 0x0000006014147836 */ /* 0x000fe20000000000 */
[----:B------:R-:W-:Y:S02]  /*1350*/  LEA.HI R18, R18, R17, RZ, 0x2 ;  /* 0x0000001112127211 */ /* 0x000fe400078f10ff */
[----:B------:R-:W-:Y:S01]  /*1360*/  LEA.HI R19, R10, R11, RZ, 0x1 ;  /* 0x0000000b0a137211 */ /* 0x000fe200078f08ff */
[----:B------:R-:W-:Y:S08]  /*1370*/  @P1 BRA `(.L_x_308) ;  /* 0x0000000000981947 */ /* 0x000ff00003800000 */
        /* <DEDUP_REMOVED lines=38> */
.L_x_308:
[----:B------:R-:W-:Y:S05]  /*15e0*/  BSYNC B0 ;  /* 0x0000000000007941 */ /* 0x000fea0003800000 */
.L_x_307:
[----:B--23--:R-:W-:Y:S01]  /*15f0*/  LOP3.LUT R4, R19, 0xfffffffe, RZ, 0xc0, !PT ;  /* 0xfffffffe13047812 */ /* 0x00cfe200078ec0ff */
[----:B------:R-:W-:Y:S01]  /*1600*/  BSSY B0, `(.L_x_309) ;  /* 0x0000030000007945 */ /* 0x000fe20003800000 */
[----:B------:R-:W-:Y:S02]  /*1610*/  LOP3.LUT R121, R10, 0xfffffff0, RZ, 0xc0, !PT ;  /* 0xfffffff00a797812 */ /* 0x000fe400078ec0ff */
[----:B-1--4-:R-:W-:Y:S01]  /*1620*/  LEA R2, R123, UR21, 0x4 ;  /* 0x000000157b027c11 */ /* 0x012fe2000f8e20ff */
[----:B------:R-:W-:Y:S01]  /*1630*/  IMAD.IADD R11, R11, 0x1, -R4 ;  /* 0x000000010b0b7824 */ /* 0x000fe200078e0a04 */
[----:B------:R-:W-:Y:S01]  /*1640*/  SHF.R.S32.HI R3, RZ, 0x2, R18 ;  /* 0x00000002ff037819 */ /* 0x000fe20000011412 */
[----:B------:R-:W-:Y:S01]  /*1650*/  IMAD.IADD R121, R120, 0x1, -R121 ;  /* 0x0000000178797824 */ /* 0x000fe200078e0a79 */
[----:B------:R-:W-:Y:S02]  /*1660*/  ISETP.GE.AND P4, PT, R20, UR14, PT ;  /* 0x0000000e14007c0c */ /* 0x000fe4000bf86270 */
[----:B------:R-:W-:-:S02]  /*1670*/  IADD3 R10, R2, 0x1, R3 ;  /* 0x00000001020a7810 */ /* 0x000fc40007ffe003 */
[----:B------:R-:W-:Y:S01]  /*1680*/  LOP3.LUT R17, R0, 0xfffffff8, RZ, 0xc0, !PT ;  /* 0xfffffff800117812 */ /* 0x000fe200078ec0ff */
        /* <DEDUP_REMOVED lines=39> */
.L_x_310:
[----:B------:R-:W-:Y:S05]  /*1900*/  BSYNC B0 ;  /* 0x0000000000007941 */ /* 0x000fea0003800000 */
.L_x_309:
        /* <DEDUP_REMOVED lines=39> */
.L_x_312:
[----:B------:R-:W-:Y:S05]  /*1b80*/  BSYNC B0 ;  /* 0x0000000000007941 */ /* 0x000fea0003800000 */
.L_x_311:
[----:B------:R-:W-:Y:S01]  /*1b90*/  LEA.HI R6, R121, R121, RZ, 0x1 ;  /* 0x0000007979067211 */ /* 0x000fe200078f08ff */
[----:B------:R-:W-:Y:S01]  /*1ba0*/  USHF.L.U32 UR26, UR8, 0x6, URZ ;  /* 0x00000006081a7899 */ /* 0x000fe2000800063f */
[----:B------:R-:W-:Y:S01]  /*1bb0*/  IMAD.IADD R14, R120, 0x1, -R17 ;  /* 0x00000001780e7824 */ /* 0x000fe200078e0a11 */
[----:B------:R-:W-:Y:S01]  /*1bc0*/  USHF.L.U64.HI UR25, UR8, 0x6, UR9 ;  /* 0x0000000608197899 */ /* 0x000fe20008010209 */
[--C-:B-1234-:R-:W-:Y:S01]  /*1bd0*/  SHF.R.S32.HI R3, RZ, 0x1, R6.reuse ;  /* 0x00000001ff037819 */ /* 0x11efe20000011406 */
[----:B------:R-:W-:Y:S01]  /*1be0*/  USHF.R.S32.HI UR28, URZ, 0x1f, UR18 ;  /* 0x0000001f3f1c7899 */ /* 0x000fe20008011412 */
[----:B------:R-:W-:Y:S01]  /*1bf0*/  SHF.R.S32.HI R4, RZ, 0x1f, R6 ;  /* 0x0000001fff047819 */ /* 0x000fe20000011406 */
[----:B------:R-:W-:Y:S01]  /*1c00*/  UIMAD UR5, UR25, UR18, URZ ;  /* 0x00000012190572a4 */ /* 0x000fe2000f8e023f */
[----:B------:R-:W-:Y:S01]  /*1c10*/  IMAD.IADD R235, R233, 0x1, R235 ;  /* 0x00000001e9eb7824 */ /* 0x000fe200078e02eb */
[----:B------:R-:W-:Y:S01]  /*1c20*/  LEA.HI R0, R14, R14, RZ, 0x1 ;  /* 0x0000000e0e007211 */ /* 0x000fe200078f08ff */
[----:B------:R-:W-:Y:S01]  /*1c30*/  IMAD.U32 R117, RZ, RZ, UR26 ;  /* 0x0000001aff757e24 */ /* 0x000fe2000f8e00ff */
[----:B------:R-:W-:Y:S01]  /*1c40*/  LEA.HI R4, R4, R3, RZ, 0x2 ;  /* 0x0000000304047211 */ /* 0x000fe200078f10ff */
[----:B------:R-:W-:Y:S01]  /*1c50*/  IMAD.MOV.U32 R234, RZ, RZ, R232 ;  /* 0x000000ffffea7224 */ /* 0x000fe200078e00e8 */
[----:B------:R-:W-:Y:S01]  /*1c60*/  UIMAD UR5, UR28, UR26, UR5 ;  /* 0x0000001a1c0572a4 */ /* 0x000fe2000f8e0205 */
[----:B------:R-:W-:Y:S01]  /*1c70*/  SHF.R.S32.HI R2, RZ, 0x1f, R121 ;  /* 0x0000001fff027819 */ /* 0x000fe20000011479 */
[----:B------:R-:W-:Y:S01]  /*1c80*/  BSSY B0, `(.L_x_313) ;  /* 0x000002b000007945 */ /* 0x000fe20003800000 */
[----:B------:R-:W-:Y:S01]  /*1c90*/  IMAD.WIDE.U32 R16, R117, UR18, R234 ;  /* 0x0000001275107c25 */ /* 0x000fe2000f8e00ea */
[----:B------:R-:W-:-:S02]  /*1ca0*/  LOP3.LUT R6, R6, 0x7fffffe, RZ, 0xc0, !PT ;  /* 0x07fffffe06067812 */ /* 0x000fc400078ec0ff */
[----:B------:R-:W-:Y:S01]  /*1cb0*/  LOP3.LUT R5, R0, 0x7fffffe, RZ, 0xc0, !PT ;  /* 0x07fffffe00057812 */ /* 0x000fe200078ec0ff */
[----:B------:R-:W-:Y:S01]  /*1cc0*/  VIADD R12, R17, UR5 ;  /* 0x00000005110c7c36 */ /* 0x000fe20008000000 */
[----:B------:R-:W-:Y:S02]  /*1cd0*/  LOP3.LUT R4, R4, 0xfffffffc, RZ, 0xc0, !PT ;  /* 0xfffffffc04047812 */ /* 0x000fe400078ec0ff */
[----:B------:R-:W-:Y:S01]  /*1ce0*/  LEA.HI R2, R2, R121, RZ, 0x3 ;  /* 0x0000007902027211 */ /* 0x000fe200078f18ff */
[----:B------:R-:W-:Y:S01]  /*1cf0*/  IMAD.IADD R121, R121, 0x1, -R6 ;  /* 0x0000000179797824 */ /* 0x000fe200078e0a06 */
[----:B------:R-:W-:Y:S01]  /*1d00*/  ISETP.GE.AND P0, PT, R8, UR12, PT ;  /* 0x0000000c08007c0c */ /* 0x000fe2000bf06270 */
[----:B------:R-:W-:Y:S02]  /*1d10*/  IMAD.IADD R14, R14, 0x1, -R5 ;  /* 0x000000010e0e7824 */ /* 0x000fe400078e0a05 */
[----:B------:R-:W-:Y:S01]  /*1d20*/  IMAD.IADD R3, R3, 0x1, -R4 ;  /* 0x0000000103037824 */ /* 0x000fe200078e0a04 */
[----:B------:R-:W-:Y:S09]  /*1d30*/  @P6 BRA `(.L_x_314) ;  /* 0x00000000007c6947 */ /* 0x000ff20003800000 */
        /* <DEDUP_REMOVED lines=31> */
.L_x_314:
[----:B------:R-:W-:Y:S05]  /*1f30*/  BSYNC B0 ;  /* 0x0000000000007941 */ /* 0x000fea0003800000 */
.L_x_313:
        /* <DEDUP_REMOVED lines=36> */
.L_x_316:
[----:B------:R-:W-:Y:S05]  /*2180*/  BSYNC B0 ;  /* 0x0000000000007941 */ /* 0x000fea0003800000 */
.L_x_315:
[----:B------:R-:W0:Y:S01]  /*2190*/  LDGDEPBAR ;  /* 0x00000000000079af */ /* 0x000e220000000000 */
[----:B------:R-:W-:Y:S01]  /*21a0*/  IMAD.SHL.U32 R116, R2, 0x20, RZ ;  /* 0x0000002002747824 */ /* 0x000fe200078e00ff */
[----:B------:R-:W-:Y:S01]  /*21b0*/  USHF.L.U64.HI UR21, UR6, 0x6, UR7 ;  /* 0x0000000606157899 */ /* 0x000fe20008010207 */
[----:B------:R-:W-:Y:S01]  /*21c0*/  IMAD.SHL.U32 R2, R3, 0x40, RZ ;  /* 0x0000004003027824 */ /* 0x000fe200078e00ff */
[----:B------:R-:W-:Y:S01]  /*21d0*/  USHF.L.U32 UR27, UR6, 0x6, URZ ;  /* 0x00000006061b7899 */ /* 0x000fe2000800063f */
[----:B-1234-:R-:W-:Y:S01]  /*21e0*/  IMAD.SHL.U32 R5, R11, 0x8, RZ ;  /* 0x000000080b057824 */ /* 0x01efe200078e00ff */
[----:B------:R-:W-:Y:S01]  /*21f0*/  LOP3.LUT R116, R116, 0xffffff00, RZ, 0xc0, !PT ;  /* 0xffffff0074747812 */ /* 0x000fe200078ec0ff */
[----:B------:R-:W-:Y:S01]  /*2200*/  IMAD.SHL.U32 R223, R0, 0x40, RZ ;  /* 0x0000004000df7824 */ /* 0x000fe200078e00ff */
[----:B------:R-:W-:Y:S01]  /*2210*/  LOP3.LUT R2, R2, 0xc0, RZ, 0xc0, !PT ;  /* 0x000000c002027812 */ /* 0x000fe200078ec0ff */
[----:B------:R-:W-:Y:S01]  /*2220*/  IMAD.U32 R7, RZ, RZ, UR24 ;  /* 0x00000018ff077e24 */ /* 0x000fe2000f8e00ff */
[----:B------:R-:W-:Y:S01]  /*2230*/  UIMAD UR10, UR21, UR18, URZ ;  /* 0x00000012150a72a4 */ /* 0x000fe2000f8e023f */
[----:B------:R-:W-:Y:S01]  /*2240*/  IMAD.SHL.U32 R6, R9, 0x8, RZ ;  /* 0x0000000809067824 */ /* 0x000fe200078e00ff */
[----:B------:R-:W-:Y:S01]  /*2250*/  LOP3.LUT R5, R2, 0x8, R5, 0xf8, !PT ;  /* 0x0000000802057812 */ /* 0x000fe200078ef805 */
[----:B------:R-:W-:Y:S01]  /*2260*/  IMAD R4, R123, 0x200, R116 ;  /* 0x000002007b047824 */ /* 0x000fe200078e0274 */
[----:B------:R-:W-:Y:S01]  /*2270*/  SHF.R.U32.HI R2, RZ, 0x3, R2 ;  /* 0x00000003ff027819 */ /* 0x000fe20000011602 */
[----:B------:R-:W-:Y:S01]  /*2280*/  UIMAD UR10, UR28, UR27, UR10 ;  /* 0x0000001b1c0a72a4 */ /* 0x000fe2000f8e020a */
[----:B------:R-:W-:Y:S01]  /*2290*/  LOP3.LUT R223, R223, 0xc0, RZ, 0xc0, !PT ;  /* 0x000000c0dfdf7812 */ /* 0x000fe200078ec0ff */
[----:B------:R-:W-:Y:S01]  /*22a0*/  BSSY B0, `(.L_x_317) ;  /* 0x0000039000007945 */ /* 0x000fe20003800000 */
[----:B------:R-:W-:-:S02]  /*22b0*/  IADD3 R10, R7, -UR17, R10 ;  /* 0x80000011070a7c10 */ /* 0x000fc4000fffe00a */
[----:B------:R-:W-:Y:S01]  /*22c0*/  LEA R14, R11, R14, 0x3 ;  /* 0x0000000e0b0e7211 */ /* 0x000fe200078e18ff */
[----:B------:R-:W-:Y:S01]  /*22d0*/  IMAD.U32 R11, RZ, RZ, UR18 ;  /* 0x00000012ff0b7e24 */ /* 0x000fe2000f8e00ff */
[----:B------:R-:W-:Y:S01]  /*22e0*/  IADD3 R219, R217, R219, RZ ;  /* 0x000000dbd9db7210 */ /* 0x000fe20007ffe0ff */
[----:B------:R-:W-:Y:S01]  /*22f0*/  VIADD R118, R10, UR20 ;  /* 0x000000140a767c36 */ /* 0x000fe20008000000 */
[----:B------:R-:W-:-:S04]  /*2300*/  DEPBAR.LE SB0, 0x0 ;  /* 0x000080000000791a */ /* 0x000fc80000000000 */
[----:B------:R-:W-:Y:S01]  /*2310*/  BAR.SYNC.DEFER_BLOCKING 0x0 ;  /* 0x0000000000007b1d */ /* 0x000fe20000010000 */
[----:B------:R-:W-:Y:S02]  /*2320*/  MOV R218, R216 ;  /* 0x000000d800da7202 */ /* 0x000fe40000000f00 */
[----:B------:R-:W-:Y:S02]  /*2330*/  LOP3.LUT R2, R5, R2, RZ, 0x3c, !PT ;  /* 0x0000000205027212 */ /* 0x000fe400078e3cff */
[----:B------:R-:W-:Y:S01]  /*2340*/  LOP3.LUT R6, R223, 0x8, R6, 0xf8, !PT ;  /* 0x00000008df067812 */ /* 0x000fe200078ef806 */
[----:B------:R-:W-:Y:S01]  /*2350*/  IMAD.WIDE.U32 R10, R11, UR27, R218 ;  /* 0x0000001b0b0a7c25 */ /* 0x000fe2000f8e00da */
[----:B------:R-:W-:Y:S02]  /*2360*/  LEA R5, R121, R4, 0x5 ;  /* 0x0000000479057211 */ /* 0x000fe400078e28ff */
[----:B------:R-:W-:Y:S02]  /*2370*/  SHF.R.U32.HI R223, RZ, 0x3, R223 ;  /* 0x00000003ffdf7819 */ /* 0x000fe400000116df */
[----:B------:R-:W-:Y:S01]  /*2380*/  ISETP.GE.AND P0, PT, R8, UR12, PT ;  /* 0x0000000c08007c0c */ /* 0x000fe2000bf06270 */
[----:B------:R-:W-:Y:S01]  /*2390*/  IMAD.IADD R224, R2, 0x1, R5 ;  /* 0x0000000102e07824 */ /* 0x000fe200078e0205 */
[----:B------:R-:W-:Y:S01]  /*23a0*/  LOP3.LUT R223, R6, R223, RZ, 0x3c, !PT ;  /* 0x000000df06df7212 */ /* 0x000fe200078e3cff */
[----:B------:R-:W-:-:S03]  /*23b0*/  VIADD R8, R11, UR10 ;  /* 0x0000000a0b087c36 */ /* 0x000fc60008000000 */
[----:B------:R-:W-:Y:S01]  /*23c0*/  LEA R224, R224, UR4, 0x1 ;  /* 0x00000004e0e07c11 */ /* 0x000fe2000f8e08ff */
[----:B------:R-:W-:Y:S01]  /*23d0*/  IMAD.U32 R223, R14, 0x20, R223 ;  /* 0x000000200edf7824 */ /* 0x000fe200078e00df */
        /* <DEDUP_REMOVED lines=37> */
.L_x_318:
[----:B------:R-:W-:Y:S05]  /*2630*/  BSYNC B0 ;  /* 0x0000000000007941 */ /* 0x000fea0003800000 */
.L_x_317:
        /* <DEDUP_REMOVED lines=39> */
.L_x_320:
[----:B------:R-:W-:Y:S05]  /*28b0*/  BSYNC B0 ;  /* 0x0000000000007941 */ /* 0x000fea0003800000 */
.L_x_319:
[----:B------:R-:W-:Y:S01]  /*28c0*/  LDSM.16.M88.4 R60, [R224+0x1000] ;  /* 0x00100000e03c783b */ /* 0x000fe20000000200 */
[----:B-123--:R-:W-:Y:S01]  /*28d0*/  IMAD.MOV.U32 R4, RZ, RZ, 0x10 ;  /* 0x00000010ff047424 */ /* 0x00efe200078e00ff */
[----:B------:R-:W-:Y:S01]  /*28e0*/  LOP3.LUT P0, RZ, R0, 0x2, RZ, 0xc0, !PT ;  /* 0x0000000200ff7812 */ /* 0x000fe2000780c0ff */
[----:B------:R-:W1:Y:S01]  /*28f0*/  LDC.U8 R240, c[0x0][0x388] ;  /* 0x0000e200fff07b82 */ /* 0x000e620000000000 */
[----:B------:R-:W2:Y:S01]  /*2900*/  LDSM.16.M88.4 R92, [R223+0x6c00] ;  /* 0x006c0000df5c783b */ /* 0x000ea20000000200 */
[----:B------:R-:W-:Y:S01]  /*2910*/  LOP3.LUT P1, RZ, R3, 0x2, RZ, 0xc0, !PT ;  /* 0x0000000203ff7812 */ /* 0x000fe2000782c0ff */
[----:B------:R-:W-:Y:S01]  /*2920*/  UISETP.GE.AND UP0, UPT, UR19, 0x2, UPT ;  /* 0x000000021300788c */ /* 0x000fe2000bf06270 */
[C---:B------:R-:W-:Y:S01]  /*2930*/  SEL R0, R4.reuse, 0xfffffff0, !P0 ;  /* 0xfffffff004007807 */ /* 0x040fe20004000000 */
[----:B------:R-:W3:Y:S01]  /*2940*/  LDSM.16.M88.4 R84, [R223+0x6000] ;  /* 0x00600000df54783b */ /* 0x000ee20000000200 */
[----:B------:R-:W-:Y:S01]  /*2950*/  SEL R3, R4, 0xfffffff0, !P1 ;  /* 0xfffffff004037807 */ /* 0x000fe20004800000 */
[----:B------:R-:W-:Y:S01]  /*2960*/  IMAD.U32 R242, RZ, RZ, UR16 ;  /* 0x00000010fff27e24 */ /* 0x000fe2000f8e00ff */
[----:B------:R-:W-:Y:S01]  /*2970*/  VIMNMX R229, R118, UR24, PT ;  /* 0x0000001876e57c48 */ /* 0x000fe2000bfe0100 */
[----:B------:R-:W5:Y:S01]  /*2980*/  LDSM.16.M88.4 R76, [R223+0x6400] ;  /* 0x00640000df4c783b */ /* 0x000f620000000200 */
[----:B------:R-:W-:-:S02]  /*2990*/  IMAD R220, R0, 0x2, R223 ;  /* 0x0000000200dc7824 */ /* 0x000fc400078e02df */
[----:B------:R-:W-:Y:S01]  /*29a0*/  IMAD R222, R3, 0x2, R224 ;  /* 0x0000000203de7824 */ /* 0x000fe200078e02e0 */
[----:B------:R-:W4:Y:S01]  /*29b0*/  LDSM.16.M88.4 R68, [R223+0x6800] ;  /* 0x00680000df44783b */ /* 0x000f220000000200 */
[----:B------:R-:W-:Y:S02]  /*29c0*/  IMAD.U32 R0, RZ, RZ, UR18 ;  /* 0x00000012ff007e24 */ /* 0x000fe4000f8e00ff */
[----:B------:R-:W-:Y:S01]  /*29d0*/  IMAD R121, R121, 0x20, R116 ;  /* 0x0000002079797824 */ /* 0x000fe200078e0274 */
[----:B------:R-:W1:Y:S01]  /*29e0*/  LDSM.16.M88.4 R56, [R224] ;  /* 0x00000000e038783b */ /* 0x000e620000000200 */
[----:B------:R-:W-:Y:S02]  /*29f0*/  IMAD R242, R242, 0x8, R123 ;  /* 0x00000008f2f27824 */ /* 0x000fe400078e027b */
[----:B------:R-:W-:Y:S01]  /*2a00*/  VIADD R206, R238, 0xb54cda56 ;  /* 0xb54cda56eece7836 */ /* 0x000fe20000000000 */
[----:B------:R-:W-:Y:S01]  /*2a10*/  LDSM.16.M88.4 R48, [R222+0x1000] ;  /* 0x00100000de30783b */ /* 0x000fe20000000200 */
[----:B------:R-:W-:-:S03]  /*2a20*/  VIADD R174, R239, 0x646e171e ;  /* 0x646e171eefae7836 */ /* 0x000fc60000000000 */
[----:B------:R-:W1:Y:S04]  /*2a30*/  LDSM.16.M88.4 R52, [R220+0x6c00] ;  /* 0x006c0000dc34783b */ /* 0x000e680000000200 */
[----:B------:R-:W1:Y:S04]  /*2a40*/  LDSM.16.M88.4 R44, [R220+0x6000] ;  /* 0x00600000dc2c783b */ /* 0x000e680000000200 */
[----:B------:R-:W1:Y:S04]  /*2a50*/  LDSM.16.M88.4 R40, [R220+0x6400] ;  /* 0x00640000dc28783b */ /* 0x000e680000000200 */
[----:B------:R-:W1:Y:S04]  /*2a60*/  LDSM.16.M88.4 R36, [R220+0x6800] ;  /* 0x00680000dc24783b */ /* 0x000e680000000200 */
[----:B------:R-:W1:Y:S01]  /*2a70*/  LDSM.16.M88.4 R32, [R222] ;  /* 0x00000000de20783b */ /* 0x000e620000000200 */
[C---:B--2---:R-:W-:Y:S03]  /*2a80*/  HMMA.16816.F32 R4, R60.reuse, R92, RZ ;  /* 0x0000005c3c04723c */ /* 0x044fe600000018ff */
[----:B------:R-:W-:Y:S03]  /*2a90*/  LDSM.16.M88.4 R108, [R224+0x3000] ;  /* 0x00300000e06c783b */ /* 0x000fe60000000200 */
[C---:B---3--:R-:W-:Y:S01]  /*2aa0*/  HMMA.16816.F32 R28, R60.reuse, R84, RZ ;  /* 0x000000543c1c723c */ /* 0x048fe200000018ff */
[----:B------:R-:W-:Y:S04]  /*2ab0*/  LDSM.16.M88.4 R104, [R223+0x7000] ;  /* 0x00700000df68783b */ /* 0x000fe80000000200 */
[----:B------:R-:W-:Y:S01]  /*2ac0*/  LDSM.16.M88.4 R112, [R224+0x2000] ;  /* 0x00200000e070783b */ /* 0x000fe20000000200 */
[C---:B-----5:R-:W-:Y:S03]  /*2ad0*/  HMMA.16816.F32 R20, R60.reuse, R76, RZ ;  /* 0x0000004c3c14723c */ /* 0x060fe600000018ff */
[----:B------:R-:W-:Y:S03]  /*2ae0*/  LDSM.16.M88.4 R100, [R223+0x7400] ;  /* 0x00740000df64783b */ /* 0x000fe60000000200 */
[C---:B----4-:R-:W-:Y:S01]  /*2af0*/  HMMA.16816.F32 R12, R60.reuse, R68, RZ ;  /* 0x000000443c0c723c */ /* 0x050fe200000018ff */
[----:B------:R-:W-:Y:S04]  /*2b00*/  LDSM.16.M88.4 R96, [R223+0x7800] ;  /* 0x00780000df60783b */ /* 0x000fe80000000200 */
[----:B------:R-:W0:Y:S01]  /*2b10*/  LDGDEPBAR ;  /* 0x00000000000079af */ /* 0x000e220000000000 */
[C---:B------:R-:W-:Y:S06]  /*2b20*/  HMMA.16816.F32 R24, R60.reuse, R86, RZ ;  /* 0x000000563c18723c */ /* 0x040fec00000018ff */
[C---:B------:R-:W-:Y:S06]  /*2b30*/  HMMA.16816.F32 R16, R60.reuse, R78, RZ ;  /* 0x0000004e3c10723c */ /* 0x040fec00000018ff */
[----:B------:R-:W-:Y:S06]  /*2b40*/  HMMA.16816.F32 R8, R60, R70, RZ ;  /* 0x000000463c08723c */ /* 0x000fec00000018ff */
[C---:B-1----:R-:W-:Y:S06]  /*2b50*/  HMMA.16816.F32 R88, R56.reuse, R84, RZ ;  /* 0x000000543858723c */ /* 0x042fec00000018ff */
        /* <DEDUP_REMOVED lines=27> */
[----:B------:R-:W-:Y:S05]  /*2d10*/  LDSM.16.M88.4 R36, [R220+0x7800] ;  /* 0x00780000dc24783b */ /* 0x000fea0000000200 */
[----:B------:R-:W-:Y:S01]  /*2d20*/  HMMA.16816.F32 R56, R32, R54, R56 ;  /* 0x000000362038723c */ /* 0x000fe20000001838 */
[----:B------:R-:W2:Y:S04]  /*2d30*/  LDSM.16.M88.4 R32, [R220+0x7c00] ;  /* 0x007c0000dc20783b */ /* 0x000ea80000000200 */
[----:B------:R-:W3:Y:S01]  /*2d40*/  LDSM.16.M88.4 R52, [R222+0x2000] ;  /* 0x00200000de34783b */ /* 0x000ee20000000200 */
[C---:B-1----:R-:W-:Y:S06]  /*2d50*/  HMMA.16816.F32 R4, R108.reuse, R92, R4 ;  /* 0x0000005c6c04723c */ /* 0x042fec0000001804 */
[-C--:B------:R-:W-:Y:S06]  /*2d60*/  HMMA.16816.F32 R24, R108, R106.reuse, R24 ;  /* 0x0000006a6c18723c */ /* 0x080fec0000001818 */
[----:B------:R-:W-:Y:S06]  /*2d70*/  HMMA.16816.F32 R84, R112, R106, R84 ;  /* 0x0000006a7054723c */ /* 0x000fec0000001854 */
        /* <DEDUP_REMOVED lines=8> */
[C---:B------:R-:W-:Y:S01]  /*2e00*/  HMMA.16816.F32 R68, R112.reuse, R98, R68 ;  /* 0x000000627044723c */ /* 0x040fe20000001844 */
[----:B------:R-:W-:Y:S05]  /*2e10*/  LDSM.16.M88.4 R96, [R224+0x5000] ;  /* 0x00500000e060783b */ /* 0x000fea0000000200 */
[C---:B------:R-:W-:Y:S06]  /*2e20*/  HMMA.16816.F32 R64, R112.reuse, R92, R64 ;  /* 0x0000005c7040723c */ /* 0x040fec0000001840 */
[----:B------:R-:W-:Y:S01]  /*2e30*/  HMMA.16816.F32 R56, R112, R94, R56 ;  /* 0x0000005e7038723c */ /* 0x000fe20000001838 */
[----:B------:R-:W1:Y:S05]  /*2e40*/  LDSM.16.M88.4 R92, [R223+0x8000] ;  /* 0x00800000df5c783b */ /* 0x000e6a0000000200 */
[----:B------:R-:W-:Y:S06]  /*2e50*/  HMMA.16816.F32 R28, R108, R104, R28 ;  /* 0x000000686c1c723c */ /* 0x000fec000000181c */
[----:B--2---:R-:W-:Y:S01]  /*2e60*/  HMMA.16816.F32 R100, R48, R32, R4 ;  /* 0x000000203064723c */ /* 0x004fe20000001804 */
[----:B------:R-:W2:Y:S05]  /*2e70*/  LDSM.16.M88.4 R4, [R224+0x4000] ;  /* 0x00400000e004783b */ /* 0x000eaa0000000200 */
[----:B------:R-:W-:Y:S01]  /*2e80*/  HMMA.16816.F32 R88, R112, R104, R88 ;  /* 0x000000687058723c */ /* 0x000fe20000001858 */
[----:B------:R-:W4:Y:S05]  /*2e90*/  LDSM.16.M88.4 R104, [R223+0x8400] ;  /* 0x00840000df68783b */ /* 0x000f2a0000000200 */
[-C--:B------:R-:W-:Y:S06]  /*2ea0*/  HMMA.16816.F32 R24, R48, R46.reuse, R24 ;  /* 0x0000002e3018723c */ /* 0x080fec0000001818 */
[----:B---3--:R-:W-:Y:S06]  /*2eb0*/  HMMA.16816.F32 R84, R52, R46, R84 ;  /* 0x0000002e3454723c */ /* 0x008fec0000001854 */
        /* <DEDUP_REMOVED lines=8> */
[C---:B------:R-:W-:Y:S01]  /*2f40*/  HMMA.16816.F32 R76, R52.reuse, R42, R76 ;  /* 0x0000002a344c723c */ /* 0x040fe2000000184c */
[----:B------:R-:W-:Y:S05]  /*2f50*/  LDSM.16.M88.4 R40, [R220+0x8000] ;  /* 0x00800000dc28783b */ /* 0x000fea0000000200 */
[C---:B------:R-:W-:Y:S06]  /*2f60*/  HMMA.16816.F32 R72, R52.reuse, R36, R72 ;  /* 0x000000243448723c */ /* 0x040fec0000001848 */
[C---:B------:R-:W-:Y:S01]  /*2f70*/  HMMA.16816.F32 R68, R52.reuse, R38, R68 ;  /* 0x000000263444723c */ /* 0x040fe20000001844 */
[----:B------:R-:W5:Y:S05]  /*2f80*/  LDSM.16.M88.4 R36, [R222+0x4000] ;  /* 0x00400000de24783b */ /* 0x000f6a0000000200 */
[C---:B------:R-:W-:Y:S01]  /*2f90*/  HMMA.16816.F32 R108, R52.reuse, R44, R88 ;  /* 0x0000002c346c723c */ /* 0x040fe20000001858 */
[----:B------:R-:W5:Y:S04]  /*2fa0*/  LDSM.16.M88.4 R44, [R222+0x5000] ;  /* 0x00500000de2c783b */ /* 0x000f680000000200 */
[----:B------:R-:W-:Y:S01]  /*2fb0*/  LDSM.16.M88.4 R88, [R223+0x8c00] ;  /* 0x008c0000df58783b */ /* 0x000fe20000000200 */
[C---:B------:R-:W-:Y:S06]  /*2fc0*/  HMMA.16816.F32 R64, R52.reuse, R32, R64 ;  /* 0x000000203440723c */ /* 0x040fec0000001840 */
[----:B------:R-:W-:Y:S06]  /*2fd0*/  HMMA.16816.F32 R56, R52, R34, R56 ;  /* 0x000000223438723c */ /* 0x000fec0000001838 */
[----:B-1----:R-:W-:Y:S01]  /*2fe0*/  HMMA.16816.F32 R32, R96, R94, R24 ;  /* 0x0000005e6020723c */ /* 0x002fe20000001818 */
[----:B------:R-:W1:Y:S01]  /*2ff0*/  LDSM.16.M88.4 R24, [R220+0x8400] ;  /* 0x00840000dc18783b */ /* 0x000e620000000200 */
[----:B------:R-:W-:Y:S01]  /*3000*/  IMAD.U32 R53, RZ, RZ, UR24 ;  /* 0x00000018ff357e24 */ /* 0x000fe2000f8e00ff */
[----:B------:R-:W-:-:S03]  /*3010*/  UMOV UR24, UR18 ;  /* 0x0000001200187c82 */ /* 0x000fc60008000000 */
[C---:B--2---:R-:W-:Y:S01]  /*3020*/  HMMA.16816.F32 R84, R4.reuse, R94, R84 ;  /* 0x0000005e0454723c */ /* 0x044fe20000001854 */
[C-C-:B------:R-:W-:Y:S02]  /*3030*/  VIADDMNMX R228, R118.reuse, 0x8, R53.reuse, PT ;  /* 0x0000000876e47846 */ /* 0x140fe40003800135 */
[C-C-:B------:R-:W-:Y:S02]  /*3040*/  VIADDMNMX R227, R118.reuse, 0x40, R53.reuse, PT ;  /* 0x0000004076e37846 */ /* 0x140fe40003800135 */
[----:B------:R-:W-:Y:S01]  /*3050*/  VIADDMNMX R226, R118, 0x48, R53, PT ;  /* 0x0000004876e27846 */ /* 0x000fe20003800135 */
[-C--:B----4-:R-:W-:Y:S06]  /*3060*/  HMMA.16816.F32 R80, R4, R104.reuse, R80 ;  /* 0x000000680450723c */ /* 0x090fec0000001850 */
[C---:B------:R-:W-:Y:S06]  /*3070*/  HMMA.16816.F32 R20, R96.reuse, R104, R20 ;  /* 0x000000686014723c */ /* 0x040fec0000001814 */
[-C--:B---3--:R-:W-:Y:S06]  /*3080*/  HMMA.16816.F32 R12, R96, R48.reuse, R12 ;  /* 0x00000030600c723c */ /* 0x088fec000000180c */
[----:B------:R-:W-:Y:S06]  /*3090*/  HMMA.16816.F32 R72, R4, R48, R72 ;  /* 0x000000300448723c */ /* 0x000fec0000001848 */
[----:B-----5:R-:W-:Y:S01]  /*30a0*/  HMMA.16816.F32 R84, R36, R42, R84 ;  /* 0x0000002a2454723c */ /* 0x020fe20000001854 */
[----:B------:R-:W-:-:S05]  /*30b0*/  IMAD.SHL.U32 R49, R120, 0x2, RZ ;  /* 0x0000000278317824 */ /* 0x000fca00078e00ff */
[----:B------:R-:W-:Y:S01]  /*30c0*/  HMMA.16816.F32 R32, R44, R42, R32 ;  /* 0x0000002a2c20723c */ /* 0x000fe20000001820 */
[----:B------:R-:W-:-:S05]  /*30d0*/  LOP3.LUT R49, R49, 0x6, RZ, 0xc0, !PT ;  /* 0x0000000631317812 */ /* 0x000fca00078ec0ff */
[----:B------:R-:W-:Y:S01]  /*30e0*/  HMMA.16816.F32 R8, R96, R50, R8 ;  /* 0x000000326008723c */ /* 0x000fe20000001808 */
[----:B------:R-:W-:-:S04]  /*30f0*/  IMAD R0, R0, 0x40, R49 ;  /* 0x0000004000007824 */ /* 0x000fc800078e0231 */
[C---:B------:R-:W-:Y:S01]  /*3100*/  VIADD R43, R0.reuse, 0x8 ;  /* 0x00000008002b7836 */ /* 0x040fe20000000000 */
[C---:B------:R-:W-:Y:S01]  /*3110*/  HMMA.16816.F32 R68, R4.reuse, R50, R68 ;  /* 0x000000320444723c */ /* 0x040fe20000001844 */
[----:B------:R-:W2:Y:S01]  /*3120*/  LDSM.16.M88.4 R48, [R220+0x8800] ;  /* 0x00880000dc30783b */ /* 0x000ea20000000200 */
[----:B------:R-:W-:Y:S02]  /*3130*/  VIADD R42, R0, 0x1 ;  /* 0x00000001002a7836 */ /* 0x000fe40000000000 */
[C---:B------:R-:W-:Y:S02]  /*3140*/  ISETP.GE.AND P2, PT, R43.reuse, R229, PT ;  /* 0x000000e52b00720c */ /* 0x040fe40003f46270 */
[----:B------:R-:W-:Y:S01]  /*3150*/  HMMA.16816.F32 R76, R4, R106, R76 ;  /* 0x0000006a044c723c */ /* 0x000fe2000000184c */
[----:B------:R-:W-:Y:S02]  /*3160*/  ISETP.GE.AND P4, PT, R43, R228, PT ;  /* 0x000000e42b00720c */ /* 0x000fe40003f86270 */
[----:B------:R-:W-:-:S02]  /*3170*/  FSEL R54, R84, -INF , !P2 ;  /* 0xff80000054367808 */ /* 0x000fc40005000000 */
[----:B------:R-:W-:Y:S01]  /*3180*/  FSEL R113, R86, -INF , !P4 ;  /* 0xff80000056717808 */ /* 0x000fe20006000000 */
[----:B-1----:R-:W-:Y:S01]  /*3190*/  HMMA.16816.F32 R80, R36, R24, R80 ;  /* 0x000000182450723c */ /* 0x002fe20000001850 */
[C---:B------:R-:W-:Y:S02]  /*31a0*/  ISETP.GE.AND P6, PT, R43.reuse, R227, PT ;  /* 0x000000e32b00720c */ /* 0x040fe40003fc6270 */
[----:B------:R-:W-:Y:S02]  /*31b0*/  ISETP.GE.AND P2, PT, R43, R226, PT ;  /* 0x000000e22b00720c */ /* 0x000fe40003f46270 */
[----:B------:R-:W-:Y:S01]  /*31c0*/  FSEL R43, R32, -INF , !P6 ;  /* 0xff800000202b7808 */ /* 0x000fe20007000000 */
[----:B------:R-:W-:Y:S01]  /*31d0*/  HMMA.16816.F32 R16, R96, R106, R16 ;  /* 0x0000006a6010723c */ /* 0x000fe20000001810 */
[----:B------:R-:W-:Y:S01]  /*31e0*/  FSEL R55, R34, -INF , !P2 ;  /* 0xff80000022377808 */ /* 0x000fe20005000000 */
[----:B------:R-:W-:Y:S01]  /*31f0*/  VIADD R32, R0, 0x11 ;  /* 0x0000001100207836 */ /* 0x000fe20000000000 */
[----:B------:R-:W-:-:S02]  /*3200*/  ISETP.GE.AND P1, PT, R42, R229, PT ;  /* 0x000000e52a00720c */ /* 0x000fc40003f26270 */
[C---:B------:R-:W-:Y:S01]  /*3210*/  ISETP.GE.AND P0, PT, R42.reuse, R227, PT ;  /* 0x000000e32a00720c */ /* 0x040fe20003f06270 */
[----:B------:R-:W-:Y:S01]  /*3220*/  HMMA.16816.F32 R20, R44, R24, R20 ;  /* 0x000000182c14723c */ /* 0x000fe20000001814 */
[C---:B------:R-:W-:Y:S02]  /*3230*/  ISETP.GE.AND P5, PT, R42.reuse, R226, PT ;  /* 0x000000e22a00720c */ /* 0x040fe40003fa6270 */
[----:B------:R-:W-:-:S03]  /*3240*/  ISETP.GE.AND P3, PT, R42, R228, PT ;  /* 0x000000e42a00720c */ /* 0x000fc60003f66270 */
[----:B------:R-:W-:Y:S01]  /*3250*/  HMMA.16816.F32 R28, R96, R92, R28 ;  /* 0x0000005c601c723c */ /* 0x000fe2000000181c */
[----:B------:R-:W-:-:S05]  /*3260*/  VIADD R24, R0, 0x9 ;  /* 0x0000000900187836 */ /* 0x000fca0000000000 */
[C---:B------:R-:W-:Y:S01]  /*3270*/  ISETP.GE.AND P4, PT, R24.reuse, R227, PT ;  /* 0x000000e31800720c */ /* 0x040fe20003f86270 */
[----:B------:R-:W-:Y:S01]  /*3280*/  HMMA.16816.F32 R108, R4, R92, R108 ;  /* 0x0000005c046c723c */ /* 0x000fe2000000186c */
[C---:B------:R-:W-:Y:S02]  /*3290*/  ISETP.GE.AND P6, PT, R24.reuse, R229, PT ;  /* 0x000000e51800720c */ /* 0x040fe40003fc6270 */
[C---:B------:R-:W-:Y:S02]  /*32a0*/  ISETP.GE.AND P2, PT, R24.reuse, R226, PT ;  /* 0x000000e21800720c */ /* 0x040fe40003f46270 */
[----:B------:R-:W-:Y:S01]  /*32b0*/  FSEL R114, R85, -INF , !P6 ;  /* 0xff80000055727808 */ /* 0x000fe20007000000 */
[-C--:B------:R-:W-:Y:S01]  /*32c0*/  HMMA.16816.F32 R76, R36, R26.reuse, R76 ;  /* 0x0000001a244c723c */ /* 0x080fe2000000184c */
[----:B------:R-:W-:Y:S02]  /*32d0*/  FSEL R93, R33, -INF , !P4 ;  /* 0xff800000215d7808 */ /* 0x000fe40006000000 */
[----:B------:R-:W-:Y:S01]  /*32e0*/  ISETP.GE.AND P4, PT, R24, R228, PT ;  /* 0x000000e41800720c */ /* 0x000fe20003f86270 */
[----:B------:R-:W-:Y:S01]  /*32f0*/  VIADD R24, R0, 0x10 ;  /* 0x0000001000187836 */ /* 0x000fe20000000000 */
[----:B------:R-:W-:Y:S01]  /*3300*/  FSEL R95, R35, -INF , !P2 ;  /* 0xff800000235f7808 */ /* 0x000fe20005000000 */
[----:B------:R-:W-:Y:S01]  /*3310*/  HMMA.16816.F32 R16, R44, R26, R16 ;  /* 0x0000001a2c10723c */ /* 0x000fe20000001810 */
[----:B------:R-:W-:-:S02]  /*3320*/  FSEL R115, R87, -INF , !P4 ;  /* 0xff80000057737808 */ /* 0x000fc40006000000 */
[C---:B------:R-:W-:Y:S02]  /*3330*/  ISETP.GE.AND P4, PT, R24.reuse, R229, PT ;  /* 0x000000e51800720c */ /* 0x040fe40003f86270 */
[----:B------:R-:W-:Y:S01]  /*3340*/  ISETP.GE.AND P2, PT, R24, R228, PT ;  /* 0x000000e41800720c */ /* 0x000fe20003f46270 */
[-C--:B--2---:R-:W-:Y:S01]  /*3350*/  HMMA.16816.F32 R72, R36, R48.reuse, R72 ;  /* 0x000000302448723c */ /* 0x084fe20000001848 */
[----:B------:R-:W-:Y:S02]  /*3360*/  FSEL R84, R80, -INF , !P4 ;  /* 0xff80000050547808 */ /* 0x000fe40006000000 */
[C---:B------:R-:W-:Y:S02]  /*3370*/  ISETP.GE.AND P6, PT, R24.reuse, R227, PT ;  /* 0x000000e31800720c */ /* 0x040fe40003fc6270 */
[----:B------:R-:W-:Y:S01]  /*3380*/  ISETP.GE.AND P4, PT, R24, R226, PT ;  /* 0x000000e21800720c */ /* 0x000fe20003f86270 */
[----:B------:R-:W-:Y:S01]  /*3390*/  HMMA.16816.F32 R12, R44, R48, R12 ;  /* 0x000000302c0c723c */ /* 0x000fe2000000180c */
[----:B------:R-:W1:Y:S01]  /*33a0*/  LDSM.16.M88.4 R24, [R220+0x8c00] ;  /* 0x008c0000dc18783b */ /* 0x000e620000000200 */
[----:B------:R-:W-:Y:S01]  /*33b0*/  FSEL R85, R82, -INF , !P2 ;  /* 0xff80000052557808 */ /* 0x000fe20005000000 */
[----:B------:R-:W-:-:S04]  /*33c0*/  DEPBAR.LE SB0, 0x0 ;  /* 0x000080000000791a */ /* 0x000fc80000000000 */
[----:B------:R-:W-:Y:S01]  /*33d0*/  ISETP.GE.AND P2, PT, R32, R229, PT ;  /* 0x000000e52000720c */ /* 0x000fe20003f46270 */
[-C--:B------:R-:W-:Y:S01]  /*33e0*/  HMMA.16816.F32 R64, R4, R88.reuse, R64 ;  /* 0x000000580440723c */ /* 0x080fe20000001840 */
[----:B------:R-:W-:Y:S01]  /*33f0*/  FSEL R53, R22, -INF , !P4 ;  /* 0xff80000016357808 */ /* 0x000fe20006000000 */
[----:B------:R-:W-:Y:S01]  /*3400*/  VIADD R22, R0, 0x18 ;  /* 0x0000001800167836 */ /* 0x000fe20000000000 */
[----:B------:R-:W-:Y:S02]  /*3410*/  FSEL R112, R81, -INF , !P2 ;  /* 0xff80000051707808 */ /* 0x000fe40005000000 */
[C---:B------:R-:W-:Y:S01]  /*3420*/  ISETP.GE.AND P4, PT, R32.reuse, R227, PT ;  /* 0x000000e32000720c */ /* 0x040fe20003f86270 */
[----:B------:R-:W-:Y:S01]  /*3430*/  HMMA.16816.F32 R100, R96, R88, R100 ;  /* 0x000000586064723c */ /* 0x000fe20000001864 */
[----:B------:R-:W-:Y:S02]  /*3440*/  ISETP.GE.AND P2, PT, R32, R226, PT ;  /* 0x000000e22000720c */ /* 0x000fe40003f46270 */
[----:B------:R-:W-:Y:S01]  /*3450*/  FSEL R33, R20, -INF , !P6 ;  /* 0xff80000014217808 */ /* 0x000fe20007000000 */
[----:B------:R-:W-:Y:S01]  /*3460*/  VIADD R20, R0, 0x19 ;  /* 0x0000001900147836 */ /* 0x000fe20000000000 */
[----:B------:R-:W-:Y:S01]  /*3470*/  FSEL R35, R21, -INF , !P4 ;  /* 0xff80000015237808 */ /* 0x000fe20006000000 */
[----:B------:R-:W-:Y:S01]  /*3480*/  HMMA.16816.F32 R68, R36, R50, R68 ;  /* 0x000000322444723c */ /* 0x000fe20000001844 */
[----:B------:R-:W-:-:S02]  /*3490*/  FSEL R23, R23, -INF , !P2 ;  /* 0xff80000017177808 */ /* 0x000fc40005000000 */
[C---:B------:R-:W-:Y:S02]  /*34a0*/  ISETP.GE.AND P2, PT, R22.reuse, R229, PT ;  /* 0x000000e51600720c */ /* 0x040fe40003f46270 */
[----:B------:R-:W-:Y:S01]  /*34b0*/  ISETP.GE.AND P4, PT, R22, R228, PT ;  /* 0x000000e41600720c */ /* 0x000fe20003f86270 */
[----:B------:R-:W-:Y:S01]  /*34c0*/  HMMA.16816.F32 R8, R44, R50, R8 ;  /* 0x000000322c08723c */ /* 0x000fe20000001808 */
[----:B------:R-:W-:Y:S02]  /*34d0*/  FSEL R86, R76, -INF , !P2 ;  /* 0xff8000004c567808 */ /* 0x000fe40005000000 */
[----:B------:R-:W-:Y:S02]  /*34e0*/  FSEL R133, R78, -INF , !P4 ;  /* 0xff8000004e857808 */ /* 0x000fe40006000000 */
[----:B------:R-:W-:Y:S01]  /*34f0*/  ISETP.GE.AND P2, PT, R22, R226, PT ;  /* 0x000000e21600720c */ /* 0x000fe20003f46270 */
[----:B------:R-:W-:Y:S01]  /*3500*/  HMMA.16816.F32 R60, R96, R90, R60 ;  /* 0x0000005a603c723c */ /* 0x000fe2000000183c */
[----:B------:R-:W-:-:S02]  /*3510*/  ISETP.GE.AND P4, PT, R20, R227, PT ;  /* 0x000000e31400720c */ /* 0x000fc40003f86270 */
[-C--:B------:R-:W-:Y:S02]  /*3520*/  ISETP.GE.AND P6, PT, R32, R228.reuse, PT ;  /* 0x000000e42000720c */ /* 0x080fe40003fc6270 */
[----:B------:R-:W-:Y:S01]  /*3530*/  FSEL R21, R18, -INF , !P2 ;  /* 0xff80000012157808 */ /* 0x000fe20005000000 */
[----:B------:R-:W-:Y:S01]  /*3540*/  VIADD R18, R0, 0x20 ;  /* 0x0000002000127836 */ /* 0x000fe20000000000 */
[----:B------:R-:W-:Y:S01]  /*3550*/  FSEL R17, R17, -INF , !P4 ;  /* 0xff80000011117808 */ /* 0x000fe20006000000 */
[C---:B------:R-:W-:Y:S01]  /*3560*/  HMMA.16816.F32 R108, R36.reuse, R40, R108 ;  /* 0x00000028246c723c */ /* 0x040fe2000000186c */
[----:B------:R-:W-:Y:S02]  /*3570*/  FSEL R87, R83, -INF , !P6 ;  /* 0xff80000053577808 */ /* 0x000fe40007000000 */
[----:B------:R-:W-:Y:S02]  /*3580*/  ISETP.GE.AND P4, PT, R20, R228, PT ;  /* 0x000000e41400720c */ /* 0x000fe40003f86270 */
[----:B------:R-:W-:Y:S01]  /*3590*/  ISETP.GE.AND P6, PT, R22, R227, PT ;  /* 0x000000e31600720c */ /* 0x000fe20003fc6270 */
[----:B-1----:R-:W-:Y:S01]  /*35a0*/  HMMA.16816.F32 R64, R36, R24, R64 ;  /* 0x000000182440723c */ /* 0x002fe20000001840 */
[----:B------:R-:W-:-:S02]  /*35b0*/  FSEL R137, R79, -INF , !P4 ;  /* 0xff8000004f897808 */ /* 0x000fc40006000000 */
[----:B------:R-:W-:Y:S01]  /*35c0*/  FSEL R89, R16, -INF , !P6 ;  /* 0xff80000010597808 */ /* 0x000fe20007000000 */
[----:B------:R-:W-:Y:S01]  /*35d0*/  VIADD R16, R0, 0x21 ;  /* 0x0000002100107836 */ /* 0x000fe20000000000 */
[----:B------:R-:W-:Y:S01]  /*35e0*/  BAR.SYNC.DEFER_BLOCKING 0x0 ;  /* 0x0000000000007b1d */ /* 0x000fe20000010000 */
[----:B------:R-:W-:Y:S01]  /*35f0*/  ISETP.GE.AND P2, PT, R20, R226, PT ;  /* 0x000000e21400720c */ /* 0x000fe20003f46270 */
[C---:B------:R-:W-:Y:S01]  /*3600*/  HMMA.16816.F32 R100, R44.reuse, R24, R100 ;  /* 0x000000182c64723c */ /* 0x040fe20000001864 */
[-C--:B------:R-:W-:Y:S02]  /*3610*/  ISETP.GE.AND P4, PT, R18, R229.reuse, PT ;  /* 0x000000e51200720c */ /* 0x080fe40003f86270 */
[----:B------:R-:W-:Y:S02]  /*3620*/  ISETP.GE.AND P6, PT, R20, R229, PT ;  /* 0x000000e51400720c */ /* 0x000fe40003fc6270 */
[----:B------:R-:W-:Y:S01]  /*3630*/  FSEL R19, R19, -INF , !P2 ;  /* 0xff80000013137808 */ /* 0x000fe20005000000 */
[----:B------:R-:W-:Y:S01]  /*3640*/  HMMA.16816.F32 R28, R44, R40, R28 ;  /* 0x000000282c1c723c */ /* 0x000fe2000000181c */
[----:B------:R-:W-:-:S02]  /*3650*/  FSEL R186, R72, -INF , !P4 ;  /* 0xff80000048ba7808 */ /* 0x000fc40006000000 */
[----:B------:R-:W-:Y:S02]  /*3660*/  FSEL R132, R77, -INF , !P6 ;  /* 0xff8000004d847808 */ /* 0x000fe40007000000 */
[C---:B------:R-:W-:Y:S01]  /*3670*/  ISETP.GE.AND P2, PT, R18.reuse, R228, PT ;  /* 0x000000e41200720c */ /* 0x040fe20003f46270 */
[----:B------:R-:W-:Y:S01]  /*3680*/  HMMA.16816.F32 R56, R4, R90, R56 ;  /* 0x0000005a0438723c */ /* 0x000fe20000001838 */
[C---:B------:R-:W-:Y:S02]  /*3690*/  ISETP.GE.AND P4, PT, R18.reuse, R226, PT ;  /* 0x000000e21200720c */ /* 0x040fe40003f86270 */
[----:B------:R-:W-:Y:S02]  /*36a0*/  ISETP.GE.AND P6, PT, R18, R227, PT ;  /* 0x000000e31200720c */ /* 0x000fe40003fc6270 */
[----:B------:R-:W-:Y:S01]  /*36b0*/  FSEL R185, R74, -INF , !P2 ;  /* 0xff8000004ab97808 */ /* 0x000fe20005000000 */
[----:B------:R-:W-:Y:S01]  /*36c0*/  HMMA.16816.F32 R60, R44, R26, R60 ;  /* 0x0000001a2c3c723c */ /* 0x000fe2000000183c */
[----:B------:R-:W-:Y:S01]  /*36d0*/  FSEL R197, R14, -INF , !P4 ;  /* 0xff8000000ec57808 */ /* 0x000fe20006000000 */
[----:B------:R-:W-:Y:S01]  /*36e0*/  VIADD R14, R0, 0x28 ;  /* 0x00000028000e7836 */ /* 0x000fe20000000000 */
[----:B------:R-:W-:Y:S01]  /*36f0*/  ISETP.GE.AND P2, PT, R16, R229, PT ;  /* 0x000000e51000720c */ /* 0x000fe20003f46270 */
[----:B------:R-:W-:Y:S01]  /*3700*/  VIADD R5, R0, 0x30 ;  /* 0x0000003000057836 */ /* 0x000fe20000000000 */
[----:B------:R-:W-:Y:S01]  /*3710*/  FSEL R187, R12, -INF , !P6 ;  /* 0xff8000000cbb7808 */ /* 0x000fe20007000000 */
[----:B------:R-:W-:Y:S01]  /*3720*/  VIADD R12, R0, 0x29 ;  /* 0x00000029000c7836 */ /* 0x000fe20000000000 */
[----:B------:R-:W-:Y:S01]  /*3730*/  ISETP.GE.AND P4, PT, R16, R227, PT ;  /* 0x000000e31000720c */ /* 0x000fe20003f86270 */
[----:B------:R-:W-:Y:S01]  /*3740*/  VIADD R4, R0, 0x31 ;  /* 0x0000003100047836 */ /* 0x000fe20000000000 */
[----:B------:R-:W-:-:S02]  /*3750*/  ISETP.GE.AND P6, PT, R16, R228, PT ;  /* 0x000000e41000720c */ /* 0x000fc40003fc6270 */
[----:B------:R-:W-:Y:S02]  /*3760*/  FSEL R190, R73, -INF , !P2 ;  /* 0xff80000049be7808 */ /* 0x000fe40005000000 */
[----:B------:R-:W-:Y:S02]  /*3770*/  FSEL R251, R13, -INF , !P4 ;  /* 0xff8000000dfb7808 */ /* 0x000fe40006000000 */
[----:B------:R-:W-:Y:S02]  /*3780*/  ISETP.GE.AND P2, PT, R16, R226, PT ;  /* 0x000000e21000720c */ /* 0x000fe40003f46270 */
[----:B------:R-:W-:Y:S01]  /*3790*/  FSEL R195, R75, -INF , !P6 ;  /* 0xff8000004bc37808 */ /* 0x000fe20007000000 */
[----:B------:R-:W-:Y:S01]  /*37a0*/  HMMA.16816.F32 R56, R36, R26, R56 ;  /* 0x0000001a2438723c */ /* 0x000fe20000001838 */
[C---:B------:R-:W-:Y:S02]  /*37b0*/  ISETP.GE.AND P4, PT, R14.reuse, R229, PT ;  /* 0x000000e50e00720c */ /* 0x040fe40003f86270 */
[----:B------:R-:W-:-:S02]  /*37c0*/  ISETP.GE.AND P6, PT, R14, R228, PT ;  /* 0x000000e40e00720c */ /* 0x000fc40003fc6270 */
[----:B------:R-:W-:Y:S02]  /*37d0*/  FSEL R199, R15, -INF , !P2 ;  /* 0xff8000000fc77808 */ /* 0x000fe40005000000 */
[----:B------:R-:W-:Y:S02]  /*37e0*/  FSEL R192, R68, -INF , !P4 ;  /* 0xff80000044c07808 */ /* 0x000fe40006000000 */
[CC--:B------:R-:W-:Y:S02]  /*37f0*/  ISETP.GE.AND P2, PT, R14.reuse, R227.reuse, PT ;  /* 0x000000e30e00720c */ /* 0x0c0fe40003f46270 */
[----:B------:R-:W-:Y:S02]  /*3800*/  ISETP.GE.AND P4, PT, R14, R226, PT ;  /* 0x000000e20e00720c */ /* 0x000fe40003f86270 */
[----:B------:R-:W-:Y:S02]  /*3810*/  FSEL R205, R70, -INF , !P6 ;  /* 0xff80000046cd7808 */ /* 0x000fe40007000000 */
[----:B------:R-:W-:-:S02]  /*3820*/  ISETP.GE.AND P6, PT, R12, R227, PT ;  /* 0x000000e30c00720c */ /* 0x000fc40003fc6270 */
[----:B------:R-:W-:Y:S02]  /*3830*/  FSEL R198, R8, -INF , !P2 ;  /* 0xff80000008c67808 */ /* 0x000fe40005000000 */
[----:B------:R-:W-:Y:S02]  /*3840*/  FSEL R243, R10, -INF , !P4 ;  /* 0xff8000000af37808 */ /* 0x000fe40006000000 */
[C---:B------:R-:W-:Y:S02]  /*3850*/  ISETP.GE.AND P2, PT, R12.reuse, R226, PT ;  /* 0x000000e20c00720c */ /* 0x040fe40003f46270 */
[C---:B------:R-:W-:Y:S02]  /*3860*/  ISETP.GE.AND P4, PT, R12.reuse, R229, PT ;  /* 0x000000e50c00720c */ /* 0x040fe40003f86270 */
[----:B------:R-:W-:Y:S02]  /*3870*/  FSEL R194, R9, -INF , !P6 ;  /* 0xff80000009c27808 */ /* 0x000fe40007000000 */
[----:B------:R-:W-:-:S02]  /*3880*/  ISETP.GE.AND P6, PT, R12, R228, PT ;  /* 0x000000e40c00720c */ /* 0x000fc40003fc6270 */
[----:B------:R-:W-:Y:S02]  /*3890*/  FSEL R250, R11, -INF , !P2 ;  /* 0xff8000000bfa7808 */ /* 0x000fe40005000000 */
[----:B------:R-:W-:Y:S02]  /*38a0*/  FSEL R202, R69, -INF , !P4 ;  /* 0xff80000045ca7808 */ /* 0x000fe40006000000 */
[----:B------:R-:W-:Y:S02]  /*38b0*/  FSEL R203, R71, -INF , !P6 ;  /* 0xff80000047cb7808 */ /* 0x000fe40007000000 */
[C---:B------:R-:W-:Y:S02]  /*38c0*/  ISETP.GE.AND P4, PT, R5.reuse, R229, PT ;  /* 0x000000e50500720c */ /* 0x040fe40003f86270 */
[C---:B------:R-:W-:Y:S02]  /*38d0*/  ISETP.GE.AND P2, PT, R5.reuse, R228, PT ;  /* 0x000000e40500720c */ /* 0x040fe40003f46270 */
[----:B------:R-:W-:-:S02]  /*38e0*/  ISETP.GE.AND P6, PT, R5, R227, PT ;  /* 0x000000e30500720c */ /* 0x000fc40003fc6270 */
[----:B------:R-:W-:Y:S02]  /*38f0*/  FSEL R178, R64, -INF , !P4 ;  /* 0xff80000040b27808 */ /* 0x000fe40006000000 */
[----:B------:R-:W-:Y:S01]  /*3900*/  FSEL R172, R66, -INF , !P2 ;  /* 0xff80000042ac7808 */ /* 0x000fe20005000000 */
[----:B------:R-:W-:Y:S01]  /*3910*/  IMAD R66, R240, 0x10000, R240 ;  /* 0x00010000f0427824 */ /* 0x000fe200078e02f0 */
[----:B------:R-:W-:Y:S02]  /*3920*/  ISETP.GE.AND P4, PT, R5, R226, PT ;  /* 0x000000e20500720c */ /* 0x000fe40003f86270 */
[----:B------:R-:W-:Y:S02]  /*3930*/  ISETP.GE.AND P2, PT, R4, R229, PT ;  /* 0x000000e50400720c */ /* 0x000fe40003f46270 */
[----:B------:R-:W-:Y:S02]  /*3940*/  FSEL R196, R100, -INF , !P6 ;  /* 0xff80000064c47808 */ /* 0x000fe40007000000 */
[----:B------:R-:W-:-:S02]  /*3950*/  ISETP.GE.AND P6, PT, R4, R228, PT ;  /* 0x000000e40400720c */ /* 0x000fc40003fc6270 */
[----:B------:R-:W-:Y:S02]  /*3960*/  FSEL R183, R102, -INF , !P4 ;  /* 0xff80000066b77808 */ /* 0x000fe40006000000 */
[----:B------:R-:W-:Y:S02]  /*3970*/  FSEL R176, R65, -INF , !P2 ;  /* 0xff80000041b07808 */ /* 0x000fe40005000000 */
[C---:B------:R-:W-:Y:S02]  /*3980*/  ISETP.GE.AND P4, PT, R4.reuse, R227, PT ;  /* 0x000000e30400720c */ /* 0x040fe40003f86270 */
[----:B------:R-:W-:Y:S01]  /*3990*/  ISETP.GE.AND P2, PT, R4, R226, PT ;  /* 0x000000e20400720c */ /* 0x000fe20003f46270 */
[----:B------:R-:W-:Y:S01]  /*39a0*/  VIADD R4, R0, 0x38 ;  /* 0x0000003800047836 */ /* 0x000fe20000000000 */
[----:B------:R-:W-:Y:S02]  /*39b0*/  FSEL R165, R67, -INF , !P6 ;  /* 0xff80000043a57808 */ /* 0x000fe40007000000 */
[----:B------:R-:W-:-:S02]  /*39c0*/  FSEL R8, R109, -INF , !P1 ;  /* 0xff8000006d087808 */ /* 0x000fc40004800000 */
[----:B------:R-:W-:Y:S02]  /*39d0*/  FSEL R29, R29, -INF , !P0 ;  /* 0xff8000001d1d7808 */ /* 0x000fe40004000000 */
[----:B------:R-:W-:Y:S02]  /*39e0*/  FSEL R31, R31, -INF , !P5 ;  /* 0xff8000001f1f7808 */ /* 0x000fe40006800000 */
[C---:B------:R-:W-:Y:S02]  /*39f0*/  ISETP.GE.AND P1, PT, R0.reuse, R229, PT ;  /* 0x000000e50000720c */ /* 0x040fe40003f26270 */
[C---:B------:R-:W-:Y:S02]  /*3a00*/  ISETP.GE.AND P6, PT, R0.reuse, R228, PT ;  /* 0x000000e40000720c */ /* 0x040fe40003fc6270 */
[C---:B------:R-:W-:Y:S02]  /*3a10*/  ISETP.GE.AND P0, PT, R0.reuse, R227, PT ;  /* 0x000000e30000720c */ /* 0x040fe40003f06270 */
[C---:B------:R-:W-:Y:S01]  /*3a20*/  ISETP.GE.AND P5, PT, R0.reuse, R226, PT ;  /* 0x000000e20000720c */ /* 0x040fe20003fa6270 */
[----:B------:R-:W-:Y:S01]  /*3a30*/  VIADD R0, R0, 0x39 ;  /* 0x0000003900007836 */ /* 0x000fe20000000000 */
[----:B------:R-:W-:-:S02]  /*3a40*/  FSEL R7, R28, -INF , !P0 ;  /* 0xff8000001c077808 */ /* 0x000fc40004000000 */
[----:B------:R-:W-:Y:S02]  /*3a50*/  FSEL R67, R111, -INF , !P3 ;  /* 0xff8000006f437808 */ /* 0x000fe40005800000 */
[----:B------:R-:W-:Y:S02]  /*3a60*/  ISETP.GE.AND P0, PT, R0, R226, PT ;  /* 0x000000e20000720c */ /* 0x000fe40003f06270 */
[----:B------:R-:W-:Y:S02]  /*3a70*/  FSEL R6, R108, -INF , !P1 ;  /* 0xff8000006c067808 */ /* 0x000fe40004800000 */
[----:B------:R-:W-:Y:S02]  /*3a80*/  FSEL R181, R63, -INF , !P0 ;  /* 0xff8000003fb57808 */ /* 0x000fe40004000000 */
[----:B------:R-:W-:Y:S02]  /*3a90*/  PLOP3.LUT P0, PT, PT, PT, UP0, 0x80, 0x0 ;  /* 0x000000000000781c */ /* 0x000fe40003f0f008 */
[----:B------:R-:W-:-:S02]  /*3aa0*/  ISETP.GE.AND P3, PT, R4, R227, PT ;  /* 0x000000e30400720c */ /* 0x000fc40003f66270 */
[----:B------:R-:W-:Y:S02]  /*3ab0*/  ISETP.GE.AND P1, PT, R4, R226, PT ;  /* 0x000000e20400720c */ /* 0x000fe40003f26270 */
[----:B------:R-:W-:Y:S02]  /*3ac0*/  FSEL R209, R101, -INF , !P4 ;  /* 0xff80000065d17808 */ /* 0x000fe40006000000 */
[----:B------:R-:W-:Y:S02]  /*3ad0*/  FSEL R193, R103, -INF , !P2 ;  /* 0xff80000067c17808 */ /* 0x000fe40005000000 */
[----:B------:R-:W-:Y:S02]  /*3ae0*/  FSEL R65, R110, -INF , !P6 ;  /* 0xff8000006e417808 */ /* 0x000fe40007000000 */
[----:B------:R-:W-:Y:S02]  /*3af0*/  FSEL R207, R60, -INF , !P3 ;  /* 0xff8000003ccf7808 */ /* 0x000fe40005800000 */
[----:B------:R-:W-:-:S02]  /*3b00*/  FSEL R191, R62, -INF , !P1 ;  /* 0xff8000003ebf7808 */ /* 0x000fc40004800000 */
[CC--:B------:R-:W-:Y:S02]  /*3b10*/  ISETP.GE.AND P4, PT, R4.reuse, R229.reuse, PT ;  /* 0x000000e50400720c */ /* 0x0c0fe40003f86270 */
[-C--:B------:R-:W-:Y:S01]  /*3b20*/  ISETP.GE.AND P2, PT, R4, R228.reuse, PT ;  /* 0x000000e40400720c */ /* 0x080fe20003f46270 */
[----:B------:R-:W-:Y:S01]  /*3b30*/  IMAD.IADD R4, R2, 0x1, R121 ;  /* 0x0000000102047824 */ /* 0x000fe200078e0279 */
[C---:B------:R-:W-:Y:S02]  /*3b40*/  ISETP.GE.AND P3, PT, R0.reuse, R229, PT ;  /* 0x000000e50000720c */ /* 0x040fe40003f66270 */
[C---:B------:R-:W-:Y:S02]  /*3b50*/  ISETP.GE.AND P1, PT, R0.reuse, R228, PT ;  /* 0x000000e40000720c */ /* 0x040fe40003f26270 */
[----:B------:R-:W-:Y:S02]  /*3b60*/  ISETP.GE.AND P6, PT, R0, R227, PT ;  /* 0x000000e30000720c */ /* 0x000fe40003fc6270 */
[----:B------:R-:W-:-:S02]  /*3b70*/  FSEL R5, R30, -INF , !P5 ;  /* 0xff8000001e057808 */ /* 0x000fc40006800000 */
[----:B------:R-:W-:Y:S02]  /*3b80*/  FSEL R201, R61, -INF , !P6 ;  /* 0xff8000003dc97808 */ /* 0x000fe40007000000 */
        /* <DEDUP_REMOVED lines=24> */
[C-C-:B------:R-:W-:Y:S02]  /*3d10*/  @!P4 LEA.HI.X R25, R36.reuse, R25, R0.reuse, 0x1, P3 ;  /* 0x000000192419c211 */ /* 0x140fe400018f0c00 */
[C---:B------:R-:W-:Y:S01]  /*3d20*/  IADD3 R2, P3, R36.reuse, UR13, RZ ;  /* 0x0000000d24027c10 */ /* 0x040fe2000ff7e0ff */
[----:B------:R-:W1:Y:S01]  /*3d30*/  @!P4 LDC.64 R10, c[0x0][0x218] ;  /* 0x00008600ff0acb82 */ /* 0x000e620000000a00 */
[----:B---3--:R-:W-:Y:S02]  /*3d40*/  @!P5 LEA R26, P6, R36, R26, 0x1 ;  /* 0x0000001a241ad211 */ /* 0x008fe400078c08ff */
[----:B------:R-:W-:Y:S02]  /*3d50*/  IADD3.X R9, R0, UR5, RZ, P3, !PT ;  /* 0x0000000500097c10 */ /* 0x000fe40009ffe4ff */
[C---:B------:R-:W-:Y:S02]  /*3d60*/  @!P5 LEA.HI.X R27, R36.reuse, R27, R0, 0x1, P6 ;  /* 0x0000001b241bd211 */ /* 0x040fe400030f0c00 */
[----:B----4-:R-:W-:-:S03]  /*3d70*/  @!P2 LEA R14, P1, R36, R14, 0x1 ;  /* 0x0000000e240ea211 */ /* 0x010fc600078208ff */
[----:B------:R-:W-:Y:S01]  /*3d80*/  @!PT LDS RZ, [RZ] ;  /* 0x00000000fffff984 */ /* 0x000fe20000000800 */
[----:B------:R-:W-:Y:S01]  /*3d90*/  @!PT LDS RZ, [RZ] ;  /* 0x00000000fffff984 */ /* 0x000fe20000000800 */
[----:B------:R-:W-:Y:S01]  /*3da0*/  @!PT LDS RZ, [RZ] ;  /* 0x00000000fffff984 */ /* 0x000fe20000000800 */
[----:B------:R2:W-:Y:S01]  /*3db0*/  @!P5 LDGSTS.E.BYPASS.LTC128B.128 [R225+0x6000], desc[UR22][R26.64] ;  /* 0x060000001ae1dfae */ /* 0x0005e2000b901d56 */
[----:B------:R-:W-:-:S03]  /*3dc0*/  @!P2 LEA.HI.X R15, R36, R15, R0, 0x1, P1 ;  /* 0x0000000f240fa211 */ /* 0x000fc600008f0c00 */
        /* <DEDUP_REMOVED lines=33> */
.L_x_323:
[----:B------:R-:W-:Y:S05]  /*3fe0*/  BSYNC B0 ;  /* 0x0000000000007941 */ /* 0x000fea0003800000 */
.L_x_322:
[----:B------:R-:W0:Y:S02]  /*3ff0*/  LDGDEPBAR ;  /* 0x00000000000079af */ /* 0x000e240000000000 */
.L_x_321:
[----:B------:R-:W-:Y:S01]  /*4000*/  FMNMX.FTZ R0, R7, R29, !PT ;  /* 0x0000001d07007209 */ /* 0x000fe20007810000 */
[C---:B------:R-:W-:Y:S01]  /*4010*/  VIADD R169, R242.reuse, 0x4 ;  /* 0x00000004f2a97836 */ /* 0x040fe20000000000 */
[----:B------:R-:W-:Y:S01]  /*4020*/  FMNMX.FTZ R2, R5, R31, !PT ;  /* 0x0000001f05027209 */ /* 0x000fe20007810000 */
[----:B------:R-:W-:Y:S01]  /*4030*/  IMAD.WIDE.U32 R248, R242, -0x326172a9, RZ ;  /* 0xcd9e8d57f2f87825 */ /* 0x000fe200078e00ff */
[----:B------:R-:W-:Y:S01]  /*4040*/  FMNMX.FTZ R0, R43, R0, !PT ;  /* 0x000000002b007209 */ /* 0x000fe20007810000 */
[----:B------:R3:W-:Y:S01]  /*4050*/  STL.64 [R1+0x18], R216 ;  /* 0x000018d801007387 */ /* 0x0007e20000100a00 */
[----:B------:R-:W-:Y:S01]  /*4060*/  FMNMX.FTZ R2, R55, R2, !PT ;  /* 0x0000000237027209 */ /* 0x000fe20007810000 */
[----:B--2---:R-:W-:Y:S01]  /*4070*/  IMAD.WIDE.U32 R14, R169, -0x326172a9, RZ ;  /* 0xcd9e8d57a90e7825 */ /* 0x004fe200078e00ff */
[----:B------:R-:W-:Y:S01]  /*4080*/  FMNMX.FTZ R0, R93, R0, !PT ;  /* 0x000000005d007209 */ /* 0x000fe20007810000 */
[----:B------:R-:W-:Y:S01]  /*4090*/  USHF.L.U32 UR10, UR24, 0x1, URZ ;  /* 0x00000001180a7899 */ /* 0x000fe2000800063f */
[----:B------:R-:W-:Y:S01]  /*40a0*/  FMNMX.FTZ R2, R95, R2, !PT ;  /* 0x000000025f027209 */ /* 0x000fe20007810000 */
[----:B------:R-:W-:Y:S01]  /*40b0*/  VIADD R13, R239, 0xbb67ae85 ;  /* 0xbb67ae85ef0d7836 */ /* 0x000fe20000000000 */
[----:B------:R-:W-:Y:S01]  /*40c0*/  FMNMX.FTZ R0, R33, R0, !PT ;  /* 0x0000000021007209 */ /* 0x000fe20007810000 */
[C---:B------:R-:W-:Y:S01]  /*40d0*/  VIADD R241, R238.reuse, 0x9e3779b9 ;  /* 0x9e3779b9eef17836 */ /* 0x040fe20000000000 */
[----:B------:R-:W-:Y:S01]  /*40e0*/  FMNMX.FTZ R2, R53, R2, !PT ;  /* 0x0000000235027209 */ /* 0x000fe20007810000 */
[C---:B------:R-:W-:Y:S01]  /*40f0*/  VIADD R215, R238.reuse, 0x3c6ef372 ;  /* 0x3c6ef372eed77836 */ /* 0x040fe20000000000 */
[----:B------:R-:W-:Y:S01]  /*4100*/  FMNMX.FTZ R0, R35, R0, !PT ;  /* 0x0000000023007209 */ /* 0x000fe20007810000 */
[----:B------:R-:W-:Y:S01]  /*4110*/  VIADD R214, R239, 0x76cf5d0a ;  /* 0x76cf5d0aefd67836 */ /* 0x000fe20000000000 */
        /* <DEDUP_REMOVED lines=11> */
[----:B------:R-:W-:Y:S01]  /*41d0*/  VIADD R175, R238, 0x1715609d ;  /* 0x1715609deeaf7836 */ /* 0x000fe20000000000 */
[----:B------:R-:W-:Y:S01]  /*41e0*/  FMNMX.FTZ R2, R197, R2, !PT ;  /* 0x00000002c5027209 */ /* 0x000fe20007810000 */
[----:B------:R-:W-:Y:S01]  /*41f0*/  ULDC UR18, c[0x0][0x2ec] ;  /* 0x0000bb0000127ab9 */ /* 0x000fe20000000800 */
[----:B------:R-:W-:Y:S01]  /*4200*/  FMNMX.FTZ R9, R251, R0, !PT ;  /* 0x00000000fb097209 */ /* 0x000fe20007810000 */
[----:B---3--:R-:W-:Y:S01]  /*4210*/  IMAD.WIDE.U32 R216, R168, -0x2daee0ad, RZ ;  /* 0xd2511f53a8d87825 */ /* 0x008fe200078e00ff */
[----:B------:R-:W-:-:S02]  /*4220*/  FMNMX.FTZ R2, R199, R2, !PT ;  /* 0x00000002c7027209 */ /* 0x000fc40007810000 */
[----:B------:R-:W-:Y:S02]  /*4230*/  FMNMX.FTZ R9, R198, R9, !PT ;  /* 0x00000009c6097209 */ /* 0x000fe40007810000 */
[----:B------:R-:W-:Y:S02]  /*4240*/  LOP3.LUT R171, R119, R238, RZ, 0x3c, !PT ;  /* 0x000000ee77ab7212 */ /* 0x000fe400078e3cff */
[----:B------:R-:W-:Y:S02]  /*4250*/  FMNMX.FTZ R9, R194, R9, !PT ;  /* 0x00000009c2097209 */ /* 0x000fe40007810000 */
[----:B-1----:R-:W-:Y:S02]  /*4260*/  FMNMX.FTZ R11, R6, R8, !PT ;  /* 0x00000008060b7209 */ /* 0x002fe40007810000 */
[----:B------:R-:W-:Y:S02]  /*4270*/  FMNMX.FTZ R12, R196, R9, !PT ;  /* 0x00000009c40c7209 */ /* 0x000fe40007810000 */
[----:B------:R-:W-:-:S02]  /*4280*/  FMNMX.FTZ R9, R243, R2, !PT ;  /* 0x00000002f3097209 */ /* 0x000fc40007810000 */
[----:B------:R-:W-:Y:S02]  /*4290*/  FMNMX.FTZ R12, R209, R12, !PT ;  /* 0x0000000cd10c7209 */ /* 0x000fe40007810000 */
[----:B------:R-:W-:Y:S02]  /*42a0*/  FMNMX.FTZ R10, R250, R9, !PT ;  /* 0x00000009fa0a7209 */ /* 0x000fe40007810000 */
[----:B------:R-:W-:Y:S02]  /*42b0*/  FMNMX.FTZ R12, R207, R12, !PT ;  /* 0x0000000ccf0c7209 */ /* 0x000fe40007810000 */
[----:B------:R-:W-:Y:S02]  /*42c0*/  FMNMX.FTZ R10, R183, R10, !PT ;  /* 0x0000000ab70a7209 */ /* 0x000fe40007810000 */
[----:B------:R-:W-:Y:S02]  /*42d0*/  FMNMX.FTZ R12, R201, R12, !PT ;  /* 0x0000000cc90c7209 */ /* 0x000fe40007810000 */
[----:B------:R-:W-:-:S02]  /*42e0*/  LOP3.LUT R0, R15, R171, RZ, 0x3c, !PT ;  /* 0x000000ab0f007212 */ /* 0x000fc400078e3cff */
[----:B------:R-:W-:Y:S01]  /*42f0*/  FMNMX.FTZ R10, R193, R10, !PT ;  /* 0x0000000ac10a7209 */ /* 0x000fe20007810000 */
[----:B------:R-:W1:Y:S01]  /*4300*/  SHFL.BFLY PT, R25, R12, 0x2, 0x1f ;  /* 0x0c401f000c197f89 */ /* 0x000e6200000e0000 */
[----:B------:R-:W-:Y:S01]  /*4310*/  LOP3.LUT R246, R249, R171, RZ, 0x3c, !PT ;  /* 0x000000abf9f67212 */ /* 0x000fe200078e3cff */
[----:B------:R-:W-:Y:S01]  /*4320*/  IMAD.WIDE.U32 R38, R0, -0x2daee0ad, RZ ;  /* 0xd2511f5300267825 */ /* 0x000fe200078e00ff */
[----:B------:R-:W-:Y:S02]  /*4330*/  FMNMX.FTZ R11, R54, R11, !PT ;  /* 0x0000000b360b7209 */ /* 0x000fe40007810000 */
[----:B------:R-:W-:Y:S01]  /*4340*/  FMNMX.FTZ R10, R191, R10, !PT ;  /* 0x0000000abf0a7209 */ /* 0x000fe20007810000 */
[----:B------:R-:W-:Y:S01]  /*4350*/  IMAD.WIDE.U32 R246, R246, -0x2daee0ad, RZ ;  /* 0xd2511f53f6f67825 */ /* 0x000fe200078e00ff */
[----:B------:R-:W-:Y:S01]  /*4360*/  LOP3.LUT R0, R217, UR10, R239, 0x96, !PT ;  /* 0x0000000ad9007c12 */ /* 0x000fe2000f8e96ef */
[----:B------:R-:W-:Y:S01]  /*4370*/  UIADD3 UR10, UR10, 0x1, URZ ;  /* 0x000000010a0a7890 */ /* 0x000fe2000fffe03f */
[----:B------:R-:W-:-:S02]  /*4380*/  FMNMX.FTZ R11, R114, R11, !PT ;  /* 0x0000000b720b7209 */ /* 0x000fc40007810000 */
[----:B------:R-:W-:Y:S01]  /*4390*/  FMNMX.FTZ R27, R181, R10, !PT ;  /* 0x0000000ab51b7209 */ /* 0x000fe20007810000 */
[----:B------:R-:W-:Y:S01]  /*43a0*/  IMAD.WIDE.U32 R36, R0, -0x326172a9, RZ ;  /* 0xcd9e8d5700247825 */ /* 0x000fe200078e00ff */
[----:B------:R-:W-:Y:S02]  /*43b0*/  FMNMX.FTZ R11, R84, R11, !PT ;  /* 0x0000000b540b7209 */ /* 0x000fe40007810000 */
[-CC-:B------:R-:W-:Y:S01]  /*43c0*/  LOP3.LUT R244, R247, R216.reuse, R13.reuse, 0x96, !PT ;  /* 0x000000d8f7f47212 */ /* 0x180fe200078e960d */
[----:B------:R-:W2:Y:S01]  /*43d0*/  SHFL.BFLY PT, R10, R27, 0x2, 0x1f ;  /* 0x0c401f001b0a7f89 */ /* 0x000ea200000e0000 */
[----:B------:R-:W-:Y:S02]  /*43e0*/  LOP3.LUT R188, R39, R216, R13, 0x96, !PT ;  /* 0x000000d827bc7212 */ /* 0x000fe400078e960d */
[----:B------:R-:W-:Y:S01]  /*43f0*/  LOP3.LUT R0, R37, R14, R241, 0x96, !PT ;  /* 0x0000000e25007212 */ /* 0x000fe200078e96f1 */
[----:B------:R-:W-:Y:S01]  /*4400*/  IMAD.WIDE.U32 R244, R244, -0x326172a9, RZ ;  /* 0xcd9e8d57f4f47825 */ /* 0x000fe200078e00ff */
[----:B------:R-:W-:-:S02]  /*4410*/  FMNMX.FTZ R11, R112, R11, !PT ;  /* 0x0000000b700b7209 */ /* 0x000fc40007810000 */
[----:B------:R-:W-:Y:S01]  /*4420*/  LOP3.LUT R2, R37, R248, R241, 0x96, !PT ;  /* 0x000000f825027212 */ /* 0x000fe200078e96f1 */
[----:B------:R-:W-:Y:S01]  /*4430*/  IMAD.WIDE.U32 R188, R188, -0x326172a9, RZ ;  /* 0xcd9e8d57bcbc7825 */ /* 0x000fe200078e00ff */
[----:B-1----:R-:W-:Y:S02]  /*4440*/  FMNMX.FTZ R25, R12, R25, !PT ;  /* 0x000000190c197209 */ /* 0x002fe40007810000 */
[----:B------:R-:W-:Y:S01]  /*4450*/  FMNMX.FTZ R11, R86, R11, !PT ;  /* 0x0000000b560b7209 */ /* 0x000fe20007810000 */
[----:B------:R-:W-:Y:S01]  /*4460*/  IMAD.WIDE.U32 R12, R0, -0x2daee0ad, RZ ;  /* 0xd2511f53000c7825 */ /* 0x000fe200078e00ff */
[-CC-:B------:R-:W-:Y:S02]  /*4470*/  LOP3.LUT R14, R245, R36.reuse, R215.reuse, 0x96, !PT ;  /* 0x00000024f50e7212 */ /* 0x180fe400078e96d7 */
[----:B------:R-:W-:Y:S01]  /*4480*/  LOP3.LUT R36, R189, R36, R215, 0x96, !PT ;  /* 0x00000024bd247212 */ /* 0x000fe200078e96d7 */
[----:B------:R-:W-:Y:S01]  /*4490*/  IMAD.WIDE.U32 R60, R2, -0x2daee0ad, RZ ;  /* 0xd2511f53023c7825 */ /* 0x000fe200078e00ff */
[----:B------:R-:W-:Y:S01]  /*44a0*/  FMNMX.FTZ R11, R132, R11, !PT ;  /* 0x0000000b840b7209 */ /* 0x000fe20007810000 */
[----:B------:R-:W1:Y:S01]  /*44b0*/  SHFL.BFLY PT, R2, R25, 0x1, 0x1f ;  /* 0x0c201f0019027f89 */ /* 0x000e6200000e0000 */
[----:B------:R-:W-:Y:S01]  /*44c0*/  LOP3.LUT R0, R13, R38, R214, 0x96, !PT ;  /* 0x000000260d007212 */ /* 0x000fe200078e96d6 */
[----:B------:R-:W-:Y:S01]  /*44d0*/  IMAD.WIDE.U32 R36, R36, -0x2daee0ad, RZ ;  /* 0xd2511f5324247825 */ /* 0x000fe200078e00ff */
[----:B------:R-:W-:-:S02]  /*44e0*/  FMNMX.FTZ R11, R186, R11, !PT ;  /* 0x0000000bba0b7209 */ /* 0x000fc40007810000 */
[----:B------:R-:W-:Y:S01]  /*44f0*/  LOP3.LUT R9, R61, R246, R214, 0x96, !PT ;  /* 0x000000f63d097212 */ /* 0x000fe200078e96d6 */
[----:B------:R-:W-:Y:S01]  /*4500*/  IMAD.WIDE.U32 R14, R14, -0x2daee0ad, RZ ;  /* 0xd2511f530e0e7825 */ /* 0x000fe200078e00ff */
[----:B------:R-:W-:Y:S02]  /*4510*/  FMNMX.FTZ R11, R190, R11, !PT ;  /* 0x0000000bbe0b7209 */ /* 0x000fe40007810000 */
[--C-:B------:R-:W-:Y:S01]  /*4520*/  LOP3.LUT R12, R37, R12, R212.reuse, 0x96, !PT ;  /* 0x0000000c250c7212 */ /* 0x100fe200078e96d4 */
[----:B------:R-:W-:Y:S01]  /*4530*/  IMAD.WIDE.U32 R38, R0, -0x326172a9, RZ ;  /* 0xcd9e8d5700267825 */ /* 0x000fe200078e00ff */
[----:B------:R-:W-:Y:S02]  /*4540*/  LOP3.LUT R60, R15, R60, R212, 0x96, !PT ;  /* 0x0000003c0f3c7212 */ /* 0x000fe400078e96d4 */
[----:B------:R-:W-:Y:S01]  /*4550*/  FMNMX.FTZ R11, R192, R11, !PT ;  /* 0x0000000bc00b7209 */ /* 0x000fe20007810000 */
[----:B------:R-:W-:Y:S01]  /*4560*/  IMAD.WIDE.U32 R58, R9, -0x326172a9, RZ ;  /* 0xcd9e8d57093a7825 */ /* 0x000fe200078e00ff */
[----:B------:R-:W-:-:S02]  /*4570*/  LOP3.LUT R0, R39, R188, R213, 0x96, !PT ;  /* 0x000000bc27007212 */ /* 0x000fc400078e96d5 */
[----:B--2---:R-:W-:Y:S01]  /*4580*/  FMNMX.FTZ R15, R27, R10, !PT ;  /* 0x0000000a1b0f7209 */ /* 0x004fe20007810000 */
[----:B------:R-:W-:Y:S01]  /*4590*/  IMAD.WIDE.U32 R12, R12, -0x326172a9, RZ ;  /* 0xcd9e8d570c0c7825 */ /* 0x000fe200078e00ff */
[----:B------:R-:W-:Y:S02]  /*45a0*/  FMNMX.FTZ R9, R202, R11, !PT ;  /* 0x0000000bca097209 */ /* 0x000fe40007810000 */
[----:B------:R-:W-:Y:S01]  /*45b0*/  LOP3.LUT R11, R59, R244, R213, 0x96, !PT ;  /* 0x000000f43b0b7212 */ /* 0x000fe200078e96d5 */
[----:B------:R-:W-:Y:S01]  /*45c0*/  IMAD.WIDE.U32 R26, R0, -0x2daee0ad, RZ ;  /* 0xd2511f53001a7825 */ /* 0x000fe200078e00ff */
[----:B------:R-:W-:Y:S01]  /*45d0*/  FMNMX.FTZ R9, R178, R9, !PT ;  /* 0x00000009b2097209 */ /* 0x000fe20007810000 */
[----:B------:R-:W2:Y:S01]  /*45e0*/  SHFL.BFLY PT, R0, R15, 0x1, 0x1f ;  /* 0x0c201f000f007f89 */ /* 0x000ea200000e0000 */
[----:B------:R-:W-:Y:S01]  /*45f0*/  LOP3.LUT R24, R13, R38, R211, 0x96, !PT ;  /* 0x000000260d187212 */ /* 0x000fe200078e96d3 */
[----:B------:R-:W-:Y:S01]  /*4600*/  IMAD.WIDE.U32 R56, R11, -0x2daee0ad, RZ ;  /* 0xd2511f530b387825 */ /* 0x000fe200078e00ff */
[----:B------:R-:W-:-:S02]  /*4610*/  FMNMX.FTZ R9, R176, R9, !PT ;  /* 0x00000009b0097209 */ /* 0x000fc40007810000 */
[----:B-1----:R-:W-:Y:S01]  /*4620*/  FMNMX.FTZ R2, R25, R2, !PT ;  /* 0x0000000219027209 */ /* 0x002fe20007810000 */
[----:B------:R-:W-:Y:S01]  /*4630*/  IMAD.WIDE.U32 R24, R24, -0x2daee0ad, RZ ;  /* 0xd2511f5318187825 */ /* 0x000fe200078e00ff */
[----:B------:R-:W-:Y:S02]  /*4640*/  FMNMX.FTZ R10, R182, R9, !PT ;  /* 0x00000009b60a7209 */ /* 0x000fe40007810000 */
[----:B------:R-:W-:Y:S01]  /*4650*/  FMNMX.FTZ R18, R65, R67, !PT ;  /* 0x0000004341127209 */ /* 0x000fe20007810000 */
[----:B------:R-:W-:Y:S01]  /*4660*/  FMUL.FTZ R204, R2, UR18 ;  /* 0x0000001202cc7c20 */ /* 0x000fe20008410000 */
[----:B------:R-:W-:Y:S01]  /*4670*/  LOP3.LUT R9, R25, R26, R208, 0x96, !PT ;  /* 0x0000001a19097212 */ /* 0x000fe200078e96d0 */
[----:B------:R-:W-:Y:S01]  /*4680*/  IMAD.WIDE.U32 R60, R60, -0x326172a9, RZ ;  /* 0xcd9e8d573c3c7825 */ /* 0x000fe200078e00ff */
[----:B------:R-:W-:Y:S02]  /*4690*/  FMNMX.FTZ R13, R177, R10, !PT ;  /* 0x0000000ab10d7209 */ /* 0x000fe40007810000 */
[--C-:B------:R-:W-:Y:S01]  /*46a0*/  LOP3.LUT R10, R27, R36, R210.reuse, 0x96, !PT ;  /* 0x000000241b0a7212 */ /* 0x100fe200078e96d2 */
[----:B------:R-:W-:Y:S01]  /*46b0*/  IMAD.WIDE.U32 R26, R9, -0x326172a9, RZ ;  /* 0xcd9e8d57091a7825 */ /* 0x000fe200078e00ff */
[----:B------:R-:W-:Y:S01]  /*46c0*/  LOP3.LUT R9, R57, R14, R210, 0x96, !PT ;  /* 0x0000000e39097212 */ /* 0x000fe200078e96d2 */
[----:B------:R-:W1:Y:S01]  /*46d0*/  SHFL.BFLY PT, R164, R13, 0x2, 0x1f ;  /* 0x0c401f000da47f89 */ /* 0x000e6200000e0000 */
[----:B------:R-:W-:Y:S01]  /*46e0*/  FSETP.NEU.FTZ.AND P1, PT, R2, -INF , PT ;  /* 0xff8000000200780b */ /* 0x000fe20003f3d000 */
[----:B------:R-:W-:Y:S01]  /*46f0*/  IMAD.WIDE.U32 R10, R10, -0x326172a9, RZ ;  /* 0xcd9e8d570a0a7825 */ /* 0x000fe200078e00ff */
[----:B------:R-:W-:-:S02]  /*4700*/  LOP3.LUT R14, R26, 0xffff, RZ, 0xc0, !PT ;  /* 0x0000ffff1a0e7812 */ /* 0x000fc400078ec0ff */
[----:B------:R-:W-:Y:S01]  /*4710*/  FMNMX.FTZ R18, R113, R18, !PT ;  /* 0x0000001271127209 */ /* 0x000fe20007810000 */
[----:B------:R-:W-:Y:S01]  /*4720*/  IMAD.WIDE.U32 R68, R9, -0x326172a9, RZ ;  /* 0xcd9e8d5709447825 */ /* 0x000fe200078e00ff */
[----:B--2---:R-:W-:Y:S02]  /*4730*/  FMNMX.FTZ R0, R15, R0, !PT ;  /* 0x000000000f007209 */ /* 0x004fe40007810000 */
[----:B------:R-:W-:Y:S02]  /*4740*/  LOP3.LUT R12, R11, R12, R175, 0x96, !PT ;  /* 0x0000000c0b0c7212 */ /* 0x000fe400078e96af */
[----:B------:R-:W-:Y:S01]  /*4750*/  LOP3.LUT R11, R26, 0xff, RZ, 0xc0, !PT ;  /* 0x000000ff1a0b7812 */ /* 0x000fe200078ec0ff */
[----:B------:R-:W-:Y:S01]  /*4760*/  FMUL.FTZ R184, R0, UR18 ;  /* 0x0000001200b87c20 */ /* 0x000fe20008410000 */
[----:B------:R-:W-:Y:S02]  /*4770*/  SHF.R.U32.HI R14, RZ, 0x8, R14 ;  /* 0x00000008ff0e7819 */ /* 0x000fe4000001160e */
[----:B------:R-:W-:-:S02]  /*4780*/  FSEL R204, R204, RZ, P1 ;  /* 0x000000ffcccc7208 */ /* 0x000fc40000800000 */
[----:B------:R-:W-:Y:S02]  /*4790*/  FSETP.NEU.FTZ.AND P1, PT, R0, -INF , PT ;  /* 0xff8000000000780b */ /* 0x000fe40003f3d000 */
[----:B------:R-:W-:Y:S01]  /*47a0*/  PRMT R11, R11, 0x5410, R14 ;  /* 0x000054100b0b7816 */ /* 0x000fe2000000000e */
[--C-:B------:R-:W-:Y:S01]  /*47b0*/  FFMA.FTZ R49, R7, UR18, -R204.reuse ;  /* 0x0000001207317c23 */ /* 0x100fe200080108cc */
[----:B------:R-:W-:Y:S01]  /*47c0*/  FMNMX.FTZ R14, R115, R18, !PT ;  /* 0x00000012730e7209 */ /* 0x000fe20007810000 */
[--C-:B------:R-:W-:Y:S01]  /*47d0*/  FFMA.FTZ R48, R29, UR18, -R204.reuse ;  /* 0x000000121d307c23 */ /* 0x100fe200080108cc */
[----:B------:R-:W-:Y:S01]  /*47e0*/  FSEL R184, R184, RZ, P1 ;  /* 0x000000ffb8b87208 */ /* 0x000fe20000800000 */
[----:B------:R-:W-:Y:S01]  /*47f0*/  FFMA.FTZ R46, R43, UR18, -R204 ;  /* 0x000000122b2e7c23 */ /* 0x000fe200080108cc */
[----:B------:R-:W-:Y:S01]  /*4800*/  FMNMX.FTZ R14, R85, R14, !PT ;  /* 0x0000000e550e7209 */ /* 0x000fe20007810000 */
[----:B------:R-:W-:Y:S01]  /*4810*/  MUFU.EX2 R49, R49 ;  /* 0x0000003100317308 */ /* 0x000fe20000000800 */
[----:B------:R-:W-:Y:S01]  /*4820*/  LOP3.LUT R10, R27, R10, R206, 0x96, !PT ;  /* 0x0000000a1b0a7212 */ /* 0x000fe200078e96ce */
[--C-:B------:R-:W-:Y:S01]  /*4830*/  FFMA.FTZ R47, R55, UR18, -R184.reuse ;  /* 0x00000012372f7c23 */ /* 0x100fe200080108b8 */
[----:B------:R-:W-:Y:S01]  /*4840*/  FMNMX.FTZ R14, R87, R14, !PT ;  /* 0x0000000e570e7209 */ /* 0x000fe20007810000 */
[--C-:B------:R-:W-:Y:S01]  /*4850*/  FFMA.FTZ R44, R95, UR18, -R184.reuse ;  /* 0x000000125f2c7c23 */ /* 0x100fe200080108b8 */
[----:B-1----:R-:W-:Y:S01]  /*4860*/  FMNMX.FTZ R164, R13, R164, !PT ;  /* 0x000000a40da47209 */ /* 0x002fe20007810000 */
[--C-:B------:R-:W-:Y:S01]  /*4870*/  FFMA.FTZ R51, R5, UR18, -R184.reuse ;  /* 0x0000001205337c23 */ /* 0x100fe200080108b8 */
[----:B------:R-:W-:Y:S01]  /*4880*/  FMNMX.FTZ R14, R133, R14, !PT ;  /* 0x0000000e850e7209 */ /* 0x000fe20007810000 */
[----:B------:R-:W-:Y:S01]  /*4890*/  MUFU.EX2 R47, R47 ;  /* 0x0000002f002f7308 */ /* 0x000fe20000000800 */
[----:B------:R-:W-:Y:S01]  /*48a0*/  LOP3.LUT R13, R10, 0xffff, RZ, 0xc0, !PT ;  /* 0x0000ffff0a0d7812 */ /* 0x000fe200078ec0ff */
[----:B------:R-:W-:Y:S01]  /*48b0*/  FFMA.FTZ R50, R31, UR18, -R184 ;  /* 0x000000121f327c23 */ /* 0x000fe200080108b8 */
[----:B------:R-:W-:Y:S01]  /*48c0*/  LEA R221, R4, UR4, 0x1 ;  /* 0x0000000404dd7c11 */ /* 0x000fe2000f8e08ff */
[--C-:B------:R-:W-:Y:S01]  /*48d0*/  FFMA.FTZ R43, R93, UR18, -R204.reuse ;  /* 0x000000125d2b7c23 */ /* 0x100fe200080108cc */
[----:B------:R-:W-:Y:S01]  /*48e0*/  FMNMX.FTZ R14, R137, R14, !PT ;  /* 0x0000000e890e7209 */ /* 0x000fe20007810000 */
[----:B------:R-:W-:Y:S01]  /*48f0*/  FFMA.FTZ R39, R89, UR18, -R204 ;  /* 0x0000001259277c23 */ /* 0x000fe200080108cc */
[----:B------:R-:W-:Y:S01]  /*4900*/  SHF.R.U32.HI R16, RZ, 0x10, R26 ;  /* 0x00000010ff107819 */ /* 0x000fe2000001161a */
[----:B------:R-:W1:Y:S01]  /*4910*/  MUFU.EX2 R44, R44 ;  /* 0x0000002c002c7308 */ /* 0x000e620000000800 */
[----:B------:R-:W-:Y:S01]  /*4920*/  LOP3.LUT R4, R10, 0xff, RZ, 0xc0, !PT ;  /* 0x000000ff0a047812 */ /* 0x000fe200078ec0ff */
[----:B------:R-:W-:Y:S01]  /*4930*/  IMAD R170, R3, 0x2, R221 ;  /* 0x0000000203aa7824 */ /* 0x000fe200078e02dd */
[----:B------:R-:W-:Y:S01]  /*4940*/  SHF.R.U32.HI R13, RZ, 0x8, R13 ;  /* 0x00000008ff0d7819 */ /* 0x000fe2000001160d */
[----:B------:R-:W-:Y:S01]  /*4950*/  FFMA.FTZ R38, R17, UR18, -R204 ;  /* 0x0000001211267c23 */ /* 0x000fe200080108cc */
[----:B------:R-:W-:Y:S01]  /*4960*/  FMNMX.FTZ R14, R185, R14, !PT ;  /* 0x0000000eb90e7209 */ /* 0x000fe20007810000 */
[----:B------:R-:W-:Y:S01]  /*4970*/  FFMA.FTZ R37, R21, UR18, -R184 ;  /* 0x0000001215257c23 */ /* 0x000fe200080108b8 */
[----:B------:R-:W-:Y:S01]  /*4980*/  SHF.R.U32.HI R7, RZ, 0x18, R26 ;  /* 0x00000018ff077819 */ /* 0x000fe2000001161a */
[----:B------:R-:W2:Y:S01]  /*4990*/  MUFU.EX2 R48, R48 ;  /* 0x0000003000307308 */ /* 0x000ea20000000800 */
[----:B------:R-:W-:Y:S01]  /*49a0*/  LOP3.LUT R16, R16, 0xff, RZ, 0xc0, !PT ;  /* 0x000000ff10107812 */ /* 0x000fe200078ec0ff */
[----:B------:R-:W-:Y:S01]  /*49b0*/  FFMA.FTZ R36, R19, UR18, -R184 ;  /* 0x0000001213247c23 */ /* 0x000fe200080108b8 */
[----:B------:R-:W-:Y:S01]  /*49c0*/  PRMT R3, R4, 0x5410, R13 ;  /* 0x0000541004037816 */ /* 0x000fe2000000000d */
[----:B------:R-:W-:Y:S01]  /*49d0*/  FFMA.FTZ R45, R33, UR18, -R204 ;  /* 0x00000012212d7c23 */ /* 0x000fe200080108cc */
[--C-:B------:R-:W-:Y:S01]  /*49e0*/  SHF.R.U32.HI R129, RZ, 0x10, R10.reuse ;  /* 0x00000010ff817819 */ /* 0x100fe2000001160a */
[----:B------:R-:W-:Y:S01]  /*49f0*/  IMAD.WIDE.U32 R12, R12, -0x2daee0ad, RZ ;  /* 0xd2511f530c0c7825 */ /* 0x000fe200078e00ff */
[----:B------:R-:W-:Y:S01]  /*4a00*/  SHF.R.U32.HI R4, RZ, 0x18, R10 ;  /* 0x00000018ff047819 */ /* 0x000fe2000001160a */
[----:B------:R-:W-:Y:S01]  /*4a10*/  MUFU.EX2 R51, R51 ;  /* 0x0000003300337308 */ /* 0x000fe20000000800 */
[----:B------:R-:W-:Y:S01]  /*4a20*/  FMNMX.FTZ R10, R195, R14, !PT ;  /* 0x0000000ec30a7209 */ /* 0x000fe20007810000 */
[----:B------:R-:W-:Y:S01]  /*4a30*/  FFMA.FTZ R42, R35, UR18, -R204 ;  /* 0x00000012232a7c23 */ /* 0x000fe200080108cc */
[----:B------:R-:W-:Y:S01]  /*4a40*/  PRMT R7, R16, 0x5410, R7 ;  /* 0x0000541010077816 */ /* 0x000fe20000000007 */
[----:B------:R-:W3:Y:S01]  /*4a50*/  LDSM.16.MT88.4 R148, [R221+0x9000] ;  /* 0x00900000dd94783b */ /* 0x000ee20000004200 */
[----:B------:R-:W-:Y:S01]  /*4a60*/  LOP3.LUT R129, R129, 0xff, RZ, 0xc0, !PT ;  /* 0x000000ff81817812 */ /* 0x000fe200078ec0ff */
[----:B------:R-:W-:Y:S01]  /*4a70*/  FFMA.FTZ R41, R53, UR18, -R184 ;  /* 0x0000001235297c23 */ /* 0x000fe200080108b8 */
[----:B------:R-:W-:Y:S01]  /*4a80*/  FMNMX.FTZ R10, R205, R10, !PT ;  /* 0x0000000acd0a7209 */ /* 0x000fe20007810000 */
[----:B------:R-:W4:Y:S01]  /*4a90*/  MUFU.EX2 R50, R50 ;  /* 0x0000003200327308 */ /* 0x000f220000000800 */
[----:B------:R-:W-:Y:S01]  /*4aa0*/  PRMT R129, R129, 0x5410, R4 ;  /* 0x0000541081817816 */ /* 0x000fe20000000004 */
[----:B------:R-:W3:Y:S01]  /*4ab0*/  LDSM.16.MT88.4 R80, [R170+0x9000] ;  /* 0x00900000aa50783b */ /* 0x000ee20000004200 */
[--C-:B------:R-:W-:Y:S01]  /*4ac0*/  HSET2.LE.AND R7, R7, R66.reuse, PT ;  /* 0x0000004207077233 */ /* 0x100fe20003803000 */
[--C-:B------:R-:W-:Y:S01]  /*4ad0*/  FFMA.FTZ R40, R23, UR18, -R184.reuse ;  /* 0x0000001217287c23 */ /* 0x100fe200080108b8 */
[----:B-1----:R-:W-:Y:S01]  /*4ae0*/  F2FP.F16.F32.PACK_AB R4, R44, R47 ;  /* 0x0000002f2c04723e */ /* 0x002fe200000000ff */
[----:B------:R-:W-:Y:S01]  /*4af0*/  LDSM.16.MT88.4 R96, [R221+0xa000] ;  /* 0x00a00000dd60783b */ /* 0x000fe20000004200 */
[----:B------:R-:W-:Y:S01]  /*4b00*/  FMNMX.FTZ R5, R203, R10, !PT ;  /* 0x0000000acb057209 */ /* 0x000fe20007810000 */
[----:B------:R-:W-:Y:S01]  /*4b10*/  MUFU.EX2 R46, R46 ;  /* 0x0000002e002e7308 */ /* 0x000fe20000000800 */
[----:B------:R-:W-:Y:S01]  /*4b20*/  LOP3.LUT R131, R7, R4, RZ, 0xc0, !PT ;  /* 0x0000000407837212 */ /* 0x000fe200078ec0ff */
[----:B------:R-:W-:Y:S01]  /*4b30*/  LDSM.16.MT88.4 R108, [R170+0xa000] ;  /* 0x00a00000aa6c783b */ /* 0x000fe20000004200 */
[----:B------:R-:W-:Y:S01]  /*4b40*/  FMNMX.FTZ R4, R172, R5, !PT ;  /* 0x00000005ac047209 */ /* 0x000fe20007810000 */
[--C-:B------:R-:W-:Y:S01]  /*4b50*/  FFMA.FTZ R200, R197, UR18, -R184.reuse ;  /* 0x00000012c5c87c23 */ /* 0x100fe200080108b8 */
[--C-:B------:R-:W-:Y:S01]  /*4b60*/  HSET2.LE.AND R128, R3, R66.reuse, PT ;  /* 0x0000004203807233 */ /* 0x100fe20003803000 */
[----:B------:R-:W1:Y:S01]  /*4b70*/  SHFL.BFLY PT, R7, R164, 0x1, 0x1f ;  /* 0x0c201f00a4077f89 */ /* 0x000e6200000e0000 */
[----:B------:R-:W-:Y:S01]  /*4b80*/  FMNMX.FTZ R4, R165, R4, !PT ;  /* 0x00000004a5047209 */ /* 0x000fe20007810000 */
[----:B------:R-:W1:Y:S01]  /*4b90*/  MUFU.EX2 R43, R43 ;  /* 0x0000002b002b7308 */ /* 0x000e620000000800 */
[----:B--2---:R-:W-:Y:S01]  /*4ba0*/  F2FP.F16.F32.PACK_AB R3, R48, R49 ;  /* 0x000000313003723e */ /* 0x004fe200000000ff */
[----:B------:R-:W-:Y:S01]  /*4bb0*/  LDSM.16.MT88.4 R120, [R221+0xb000] ;  /* 0x00b00000dd78783b */ /* 0x000fe20000004200 */
[----:B------:R-:W-:Y:S01]  /*4bc0*/  FMNMX.FTZ R4, R173, R4, !PT ;  /* 0x00000004ad047209 */ /* 0x000fe20007810000 */
[----:B------:R-:W-:Y:S01]  /*4bd0*/  FFMA.FTZ R199, R199, UR18, -R184 ;  /* 0x00000012c7c77c23 */ /* 0x000fe200080108b8 */
[----:B------:R-:W-:Y:S01]  /*4be0*/  LOP3.LUT R128, R128, R3, RZ, 0xc0, !PT ;  /* 0x0000000380807212 */ /* 0x000fe200078ec0ff */
[----:B------:R-:W-:Y:S01]  /*4bf0*/  LDSM.16.MT88.4 R32, [R170+0xb000] ;  /* 0x00b00000aa20783b */ /* 0x000fe20000004200 */
[--C-:B------:R-:W-:Y:S01]  /*4c00*/  HSET2.LE.AND R129, R129, R66.reuse, PT ;  /* 0x0000004281817233 */ /* 0x100fe20003803000 */
[----:B------:R-:W-:Y:S01]  /*4c10*/  MUFU.EX2 R39, R39 ;  /* 0x0000002700277308 */ /* 0x000fe20000000800 */
[----:B----4-:R-:W-:Y:S01]  /*4c20*/  F2FP.F16.F32.PACK_AB R10, R50, R51 ;  /* 0x00000033320a723e */ /* 0x010fe200000000ff */
[----:B------:R-:W-:Y:S01]  /*4c30*/  LDSM.16.MT88.4 R28, [R221+0x9400] ;  /* 0x00940000dd1c783b */ /* 0x000fe20000004200 */
[----:B------:R-:W-:Y:S01]  /*4c40*/  FMNMX.FTZ R3, R167, R4, !PT ;  /* 0x00000004a7037209 */ /* 0x000fe20007810000 */
[--C-:B------:R-:W-:Y:S01]  /*4c50*/  FFMA.FTZ R251, R251, UR18, -R204.reuse ;  /* 0x00000012fbfb7c23 */ /* 0x100fe200080108cc */
[----:B------:R-:W-:Y:S01]  /*4c60*/  LOP3.LUT R129, R129, R10, RZ, 0xc0, !PT ;  /* 0x0000000a81817212 */ /* 0x000fe200078ec0ff */
[----:B------:R-:W-:Y:S01]  /*4c70*/  LDSM.16.MT88.4 R20, [R221+0xa400] ;  /* 0x00a40000dd14783b */ /* 0x000fe20000004200 */
[----:B------:R-:W-:Y:S01]  /*4c80*/  HSET2.LE.AND R11, R11, R66, PT ;  /* 0x000000420b0b7233 */ /* 0x000fe20003803000 */
[----:B------:R-:W2:Y:S01]  /*4c90*/  MUFU.EX2 R38, R38 ;  /* 0x0000002600267308 */ /* 0x000ea20000000800 */
[----:B-1----:R-:W-:Y:S01]  /*4ca0*/  F2FP.F16.F32.PACK_AB R130, R43, R46 ;  /* 0x0000002e2b82723e */ /* 0x002fe200000000ff */
[----:B------:R-:W1:Y:S01]  /*4cb0*/  SHFL.BFLY PT, R10, R3, 0x2, 0x1f ;  /* 0x0c401f00030a7f89 */ /* 0x000e6200000e0000 */
[----:B------:R-:W-:Y:S01]  /*4cc0*/  LOP3.LUT R58, R61, R58, R211, 0x96, !PT ;  /* 0x0000003a3d3a7212 */ /* 0x000fe200078e96d3 */
[----:B------:R-:W-:Y:S01]  /*4cd0*/  FFMA.FTZ R194, R194, UR18, -R204 ;  /* 0x00000012c2c27c23 */ /* 0x000fe200080108cc */
[----:B------:R-:W-:Y:S01]  /*4ce0*/  LOP3.LUT R130, R11, R130, RZ, 0xc0, !PT ;  /* 0x000000820b827212 */ /* 0x000fe200078ec0ff */
[----:B------:R-:W-:Y:S01]  /*4cf0*/  LDSM.16.MT88.4 R16, [R170+0xa400] ;  /* 0x00a40000aa10783b */ /* 0x000fe20000004200 */
[----:B------:R-:W-:Y:S01]  /*4d00*/  SHF.R.U32.HI R11, RZ, 0x10, R12 ;  /* 0x00000010ff0b7819 */ /* 0x000fe2000001160c */
[----:B------:R-:W-:Y:S01]  /*4d10*/  MUFU.EX2 R37, R37 ;  /* 0x0000002500257308 */ /* 0x000fe20000000800 */
[----:B------:R-:W-:Y:S01]  /*4d20*/  LOP3.LUT R14, R12, 0xffff, RZ, 0xc0, !PT ;  /* 0x0000ffff0c0e7812 */ /* 0x000fe200078ec0ff */
[----:B------:R-:W-:Y:S01]  /*4d30*/  IMAD.WIDE.U32 R58, R58, -0x2daee0ad, RZ ;  /* 0xd2511f533a3a7825 */ /* 0x000fe200078e00ff */
[----:B------:R-:W-:Y:S01]  /*4d40*/  LOP3.LUT R4, R13, R24, R174, 0x96, !PT ;  /* 0x000000180d047212 */ /* 0x000fe200078e96ae */
[C---:B---3--:R-:W-:Y:S01]  /*4d50*/  HMMA.16816.F32 R156, R128.reuse, R148, RZ ;  /* 0x00000094809c723c */ /* 0x048fe200000018ff */
[----:B------:R-:W-:Y:S01]  /*4d60*/  LOP3.LUT R5, R12, 0xff, RZ, 0xc0, !PT ;  /* 0x000000ff0c057812 */ /* 0x000fe200078ec0ff */
[----:B------:R-:W-:Y:S01]  /*4d70*/  LDSM.16.MT88.4 R24, [R170+0x9400] ;  /* 0x00940000aa18783b */ /* 0x000fe20000004200 */
[----:B------:R-:W-:Y:S01]  /*4d80*/  SHF.R.U32.HI R12, RZ, 0x18, R12 ;  /* 0x00000018ff0c7819 */ /* 0x000fe2000001160c */
[----:B------:R-:W3:Y:S01]  /*4d90*/  MUFU.EX2 R36, R36 ;  /* 0x0000002400247308 */ /* 0x000ee20000000800 */
[----:B------:R-:W-:Y:S01]  /*4da0*/  LOP3.LUT R11, R11, 0xff, RZ, 0xc0, !PT ;  /* 0x000000ff0b0b7812 */ /* 0x000fe200078ec0ff */
[----:B------:R-:W-:Y:S01]  /*4db0*/  HMMA.16816.F32 R72, R128, R80, RZ ;  /* 0x000000508048723c */ /* 0x000fe200000018ff */
[----:B------:R-:W-:Y:S01]  /*4dc0*/  SHF.R.U32.HI R14, RZ, 0x8, R14 ;  /* 0x00000008ff0e7819 */ /* 0x000fe2000001160e */
[----:B------:R-:W-:Y:S01]  /*4dd0*/  FFMA.FTZ R197, R250, UR18, -R184 ;  /* 0x00000012fac57c23 */ /* 0x000fe200080108b8 */
[----:B------:R-:W-:-:S02]  /*4de0*/  FMNMX.FTZ R164, R164, R7, !PT ;  /* 0x00000007a4a47209 */ /* 0x000fc40007810000 */
[----:B------:R-:W-:Y:S01]  /*4df0*/  SHF.R.U32.HI R55, RZ, 0x10, R4 ;  /* 0x00000010ff377819 */ /* 0x000fe20000011604 */
[----:B------:R-:W-:Y:S01]  /*4e00*/  MUFU.EX2 R45, R45 ;  /* 0x0000002d002d7308 */ /* 0x000fe20000000800 */
[----:B------:R-:W-:Y:S01]  /*4e10*/  LOP3.LUT R56, R59, R56, R208, 0x96, !PT ;  /* 0x000000383b387212 */ /* 0x000fe200078e96d0 */
[----:B------:R-:W-:Y:S01]  /*4e20*/  FMUL.FTZ R179, R164, UR18 ;  /* 0x00000012a4b37c20 */ /* 0x000fe20008410000 */
[----:B------:R-:W-:Y:S01]  /*4e30*/  PRMT R11, R11, 0x5410, R12 ;  /* 0x000054100b0b7816 */ /* 0x000fe2000000000c */
[C---:B------:R-:W-:Y:S01]  /*4e40*/  HMMA.16816.F32 R88, R128.reuse, R96, RZ ;  /* 0x000000608058723c */ /* 0x040fe200000018ff */
[----:B------:R-:W-:Y:S01]  /*4e50*/  PRMT R5, R5, 0x5410, R14 ;  /* 0x0000541005057816 */ /* 0x000fe2000000000e */
[----:B------:R-:W-:Y:S01]  /*4e60*/  IMAD.WIDE.U32 R70, R56, -0x326172a9, RZ ;  /* 0xcd9e8d5738467825 */ /* 0x000fe200078e00ff */
[C---:B------:R-:W-:Y:S01]  /*4e70*/  LOP3.LUT R12, R4.reuse, 0xffff, RZ, 0xc0, !PT ;  /* 0x0000ffff040c7812 */ /* 0x040fe200078ec0ff */
[----:B------:R-:W4:Y:S01]  /*4e80*/  MUFU.EX2 R42, R42 ;  /* 0x0000002a002a7308 */ /* 0x000f220000000800 */
[----:B------:R-:W-:Y:S01]  /*4e90*/  LOP3.LUT R57, R4, 0xff, RZ, 0xc0, !PT ;  /* 0x000000ff04397812 */ /* 0x000fe200078ec0ff */
[----:B------:R-:W-:Y:S01]  /*4ea0*/  HMMA.16816.F32 R144, R128, R108, RZ ;  /* 0x0000006c8090723c */ /* 0x000fe200000018ff */
[----:B-1----:R-:W-:-:S02]  /*4eb0*/  FMNMX.FTZ R3, R3, R10, !PT ;  /* 0x0000000a03037209 */ /* 0x002fc40007810000 */
[----:B------:R-:W-:Y:S02]  /*4ec0*/  SHF.R.U32.HI R4, RZ, 0x18, R4 ;  /* 0x00000018ff047819 */ /* 0x000fe40000011604 */
[----:B------:R-:W-:Y:S01]  /*4ed0*/  LOP3.LUT R55, R55, 0xff, RZ, 0xc0, !PT ;  /* 0x000000ff37377812 */ /* 0x000fe200078ec0ff */
[----:B------:R-:W1:Y:S01]  /*4ee0*/  SHFL.BFLY PT, R56, R3, 0x1, 0x1f ;  /* 0x0c201f0003387f89 */ /* 0x000e6200000e0000 */
[----:B------:R-:W-:Y:S01]  /*4ef0*/  FSETP.NEU.FTZ.AND P1, PT, R164, -INF , PT ;  /* 0xff800000a400780b */ /* 0x000fe20003f3d000 */
[----:B------:R-:W-:Y:S01]  /*4f00*/  MUFU.EX2 R41, R41 ;  /* 0x0000002900297308 */ /* 0x000fe20000000800 */
[----:B------:R-:W-:Y:S01]  /*4f10*/  PRMT R55, R55, 0x5410, R4 ;  /* 0x0000541037377816 */ /* 0x000fe20000000004 */
[----:B------:R-:W-:Y:S01]  /*4f20*/  HMMA.16816.F32 R116, R128, R120, RZ ;  /* 0x000000788074723c */ /* 0x000fe200000018ff */
[----:B------:R-:W-:Y:S02]  /*4f30*/  HSET2.LE.AND R10, R5, R66, PT ;  /* 0x00000042050a7233 */ /* 0x000fe40003803000 */
[----:B------:R-:W-:-:S02]  /*4f40*/  SHF.R.U32.HI R12, RZ, 0x8, R12 ;  /* 0x00000008ff0c7819 */ /* 0x000fc4000001160c */
[----:B--2---:R-:W-:Y:S01]  /*4f50*/  F2FP.F16.F32.PACK_AB R5, R38, R39 ;  /* 0x000000272605723e */ /* 0x004fe200000000ff */
[----:B------:R-:W2:Y:S01]  /*4f60*/  MUFU.EX2 R40, R40 ;  /* 0x0000002800287308 */ /* 0x000ea20000000800 */
[----:B------:R-:W-:Y:S01]  /*4f70*/  FSEL R179, R179, RZ, P1 ;  /* 0x000000ffb3b37208 */ /* 0x000fe20000800000 */
[C---:B------:R-:W-:Y:S01]  /*4f80*/  HMMA.16816.F32 R124, R128.reuse, R32, RZ ;  /* 0x00000020807c723c */ /* 0x040fe200000018ff */
[--C-:B------:R-:W-:Y:S02]  /*4f90*/  HSET2.LE.AND R11, R11, R66.reuse, PT ;  /* 0x000000420b0b7233 */ /* 0x100fe40003803000 */
[----:B---3--:R-:W-:Y:S01]  /*4fa0*/  F2FP.F16.F32.PACK_AB R4, R36, R37 ;  /* 0x000000252404723e */ /* 0x008fe200000000ff */
[--C-:B------:R-:W-:Y:S01]  /*4fb0*/  FFMA.FTZ R53, R6, UR18, -R179.reuse ;  /* 0x0000001206357c23 */ /* 0x100fe200080108b3 */
[----:B------:R-:W-:Y:S01]  /*4fc0*/  PRMT R57, R57, 0x5410, R12 ;  /* 0x0000541039397816 */ /* 0x000fe2000000000c */
[C---:B------:R-:W-:Y:S01]  /*4fd0*/  HMMA.16816.F32 R152, R128.reuse, R150, RZ ;  /* 0x000000968098723c */ /* 0x040fe200000018ff */
[----:B------:R-:W-:Y:S01]  /*4fe0*/  LOP3.LUT R10, R10, R5, RZ, 0xc0, !PT ;  /* 0x000000050a0a7212 */ /* 0x000fe200078ec0ff */
[----:B------:R-:W-:Y:S01]  /*4ff0*/  LDSM.16.MT88.4 R12, [R170+0xb400] ;  /* 0x00b40000aa0c783b */ /* 0x000fe20000004200 */
[----:B------:R-:W-:Y:S01]  /*5000*/  LOP3.LUT R11, R11, R4, RZ, 0xc0, !PT ;  /* 0x000000040b0b7212 */ /* 0x000fe200078ec0ff */
[--C-:B------:R-:W-:Y:S01]  /*5010*/  FFMA.FTZ R52, R8, UR18, -R179.reuse ;  /* 0x0000001208347c23 */ /* 0x100fe200080108b3 */
[--C-:B------:R-:W-:Y:S01]  /*5020*/  HSET2.LE.AND R8, R57, R66.reuse, PT ;  /* 0x0000004239087233 */ /* 0x100fe20003803000 */
[----:B------:R-:W3:Y:S01]  /*5030*/  LDSM.16.MT88.4 R4, [R221+0xb400] ;  /* 0x00b40000dd04783b */ /* 0x000ee20000004200 */
[C---:B------:R-:W-:Y:S01]  /*5040*/  HMMA.16816.F32 R76, R128.reuse, R82, RZ ;  /* 0x00000052804c723c */ /* 0x040fe200000018ff */
[----:B----4-:R-:W-:Y:S01]  /*5050*/  F2FP.F16.F32.PACK_AB R57, R42, R45 ;  /* 0x0000002d2a39723e */ /* 0x010fe200000000ff */
[----:B------:R-:W-:Y:S01]  /*5060*/  MUFU.EX2 R53, R53 ;  /* 0x0000003500357308 */ /* 0x000fe20000000800 */
[----:B-1----:R-:W-:Y:S01]  /*5070*/  FMNMX.FTZ R3, R3, R56, !PT ;  /* 0x0000003803037209 */ /* 0x002fe20007810000 */
[----:B------:R-:W-:Y:S01]  /*5080*/  FFMA.FTZ R56, R86, UR18, -R179 ;  /* 0x0000001256387c23 */ /* 0x000fe200080108b3 */
[----:B------:R-:W-:Y:S01]  /*5090*/  HSET2.LE.AND R55, R55, R66, PT ;  /* 0x0000004237377233 */ /* 0x000fe20003803000 */
[C---:B------:R-:W-:Y:S01]  /*50a0*/  HMMA.16816.F32 R92, R128.reuse, R98, RZ ;  /* 0x00000062805c723c */ /* 0x040fe200000018ff */
[----:B------:R-:W-:Y:S01]  /*50b0*/  LOP3.LUT R8, R8, R57, RZ, 0xc0, !PT ;  /* 0x0000003908087212 */ /* 0x000fe200078ec0ff */
[----:B------:R-:W-:Y:S01]  /*50c0*/  FMUL.FTZ R180, R3, UR18 ;  /* 0x0000001203b47c20 */ /* 0x000fe20008410000 */
[----:B--2---:R-:W-:Y:S01]  /*50d0*/  F2FP.F16.F32.PACK_AB R62, R40, R41 ;  /* 0x00000029283e723e */ /* 0x004fe200000000ff */
[----:B------:R-:W-:Y:S01]  /*50e0*/  MUFU.EX2 R52, R52 ;  /* 0x0000003400347308 */ /* 0x000fe20000000800 */
[----:B------:R-:W-:Y:S01]  /*50f0*/  LOP3.LUT R57, R69, R60, R175, 0x96, !PT ;  /* 0x0000003c45397212 */ /* 0x000fe200078e96af */
[C---:B------:R-:W-:Y:S01]  /*5100*/  HMMA.16816.F32 R104, R128.reuse, R110, RZ ;  /* 0x0000006e8068723c */ /* 0x040fe200000018ff */
[----:B------:R-:W-:Y:S01]  /*5110*/  FSETP.NEU.FTZ.AND P1, PT, R3, -INF , PT ;  /* 0xff8000000300780b */ /* 0x000fe20003f3d000 */
[--C-:B------:R-:W-:Y:S01]  /*5120*/  FFMA.FTZ R59, R84, UR18, -R179.reuse ;  /* 0x00000012543b7c23 */ /* 0x100fe200080108b3 */
[----:B------:R-:W-:Y:S01]  /*5130*/  LOP3.LUT R9, R55, R62, RZ, 0xc0, !PT ;  /* 0x0000003e37097212 */ /* 0x000fe200078ec0ff */
[----:B------:R-:W-:Y:S01]  /*5140*/  IMAD.WIDE.U32 R100, R57, -0x2daee0ad, RZ ;  /* 0xd2511f5339647825 */ /* 0x000fe200078e00ff */
[----:B------:R-:W-:Y:S01]  /*5150*/  LOP3.LUT R62, R71, R68, R206, 0x96, !PT ;  /* 0x00000044473e7212 */ /* 0x000fe200078e96ce */
[C---:B------:R-:W-:Y:S01]  /*5160*/  HMMA.16816.F32 R140, R128.reuse, R122, RZ ;  /* 0x0000007a808c723c */ /* 0x040fe200000018ff */
[----:B------:R-:W-:Y:S01]  /*5170*/  FSEL R180, R180, RZ, P1 ;  /* 0x000000ffb4b47208 */ /* 0x000fe20000800000 */
[--C-:B------:R-:W-:Y:S01]  /*5180*/  FFMA.FTZ R55, R54, UR18, -R179.reuse ;  /* 0x0000001236377c23 */ /* 0x100fe200080108b3 */
[----:B------:R-:W-:Y:S01]  /*5190*/  LOP3.LUT R71, R70, 0xffff, RZ, 0xc0, !PT ;  /* 0x0000ffff46477812 */ /* 0x000fe200078ec0ff */
[----:B------:R-:W-:Y:S01]  /*51a0*/  FFMA.FTZ R54, R114, UR18, -R179 ;  /* 0x0000001272367c23 */ /* 0x000fe200080108b3 */
[----:B------:R-:W-:Y:S01]  /*51b0*/  SHF.R.U32.HI R68, RZ, 0x10, R70 ;  /* 0x00000010ff447819 */ /* 0x000fe20000011646 */
[----:B------:R-:W-:Y:S01]  /*51c0*/  HMMA.16816.F32 R128, R128, R34, RZ ;  /* 0x000000228080723c */ /* 0x000fe200000018ff */
[----:B------:R-:W-:Y:S01]  /*51d0*/  LOP3.LUT R61, R70, 0xff, RZ, 0xc0, !PT ;  /* 0x000000ff463d7812 */ /* 0x000fe200078ec0ff */
[----:B------:R-:W-:Y:S01]  /*51e0*/  FFMA.FTZ R65, R65, UR18, -R180 ;  /* 0x0000001241417c23 */ /* 0x000fe200080108b4 */
[----:B------:R-:W-:Y:S01]  /*51f0*/  SHF.R.U32.HI R60, RZ, 0x18, R70 ;  /* 0x00000018ff3c7819 */ /* 0x000fe20000011646 */
[----:B------:R-:W-:Y:S01]  /*5200*/  FFMA.FTZ R166, R67, UR18, -R180 ;  /* 0x0000001243a67c23 */ /* 0x000fe200080108b4 */
[----:B------:R-:W-:Y:S01]  /*5210*/  LOP3.LUT R64, R101, R58, R174, 0x96, !PT ;  /* 0x0000003a65407212 */ /* 0x000fe200078e96ae */
[--C-:B------:R-:W-:Y:S01]  /*5220*/  FFMA.FTZ R113, R113, UR18, -R180.reuse ;  /* 0x0000001271717c23 */ /* 0x100fe200080108b4 */
[----:B------:R-:W-:Y:S01]  /*5230*/  LOP3.LUT R70, R100, 0xffff, RZ, 0xc0, !PT ;  /* 0x0000ffff64467812 */ /* 0x000fe200078ec0ff */
[----:B------:R-:W-:Y:S01]  /*5240*/  FFMA.FTZ R115, R115, UR18, -R180 ;  /* 0x0000001273737c23 */ /* 0x000fe200080108b4 */
[----:B------:R-:W-:Y:S01]  /*5250*/  SHF.R.U32.HI R86, RZ, 0x8, R71 ;  /* 0x00000008ff567819 */ /* 0x000fe20000011647 */
[----:B------:R-:W-:Y:S01]  /*5260*/  MUFU.EX2 R55, R55 ;  /* 0x0000003700377308 */ /* 0x000fe20000000800 */
[----:B------:R-:W-:Y:S01]  /*5270*/  LOP3.LUT R101, R68, 0xff, RZ, 0xc0, !PT ;  /* 0x000000ff44657812 */ /* 0x000fe200078ec0ff */
[C---:B------:R-:W-:Y:S01]  /*5280*/  HMMA.16816.F32 R156, R8.reuse, R28, R156 ;  /* 0x0000001c089c723c */ /* 0x040fe2000000189c */
[----:B------:R-:W-:Y:S01]  /*5290*/  PRMT R71, R61, 0x5410, R86 ;  /* 0x000054103d477816 */ /* 0x000fe20000000056 */
[----:B------:R-:W-:Y:S01]  /*52a0*/  FFMA.FTZ R57, R112, UR18, -R179 ;  /* 0x0000001270397c23 */ /* 0x000fe200080108b3 */
[----:B------:R-:W-:Y:S01]  /*52b0*/  PRMT R101, R101, 0x5410, R60 ;  /* 0x0000541065657816 */ /* 0x000fe2000000003c */
[----:B------:R-:W-:Y:S01]  /*52c0*/  FFMA.FTZ R67, R85, UR18, -R180 ;  /* 0x0000001255437c23 */ /* 0x000fe200080108b4 */
[--C-:B------:R-:W-:Y:S01]  /*52d0*/  SHF.R.U32.HI R84, RZ, 0x10, R100.reuse ;  /* 0x00000010ff547819 */ /* 0x100fe20000011664 */
[----:B------:R-:W-:Y:S01]  /*52e0*/  MUFU.EX2 R61, R65 ;  /* 0x00000041003d7308 */ /* 0x000fe20000000800 */
[----:B------:R-:W-:Y:S01]  /*52f0*/  HMMA.16816.F32 R72, R8, R24, R72 ;  /* 0x000000180848723c */ /* 0x000fe20000001848 */
[----:B------:R-:W-:-:S02]  /*5300*/  SHF.R.U32.HI R63, RZ, 0x18, R100 ;  /* 0x00000018ff3f7819 */ /* 0x000fc40000011664 */
[----:B------:R-:W-:Y:S02]  /*5310*/  LOP3.LUT R84, R84, 0xff, RZ, 0xc0, !PT ;  /* 0x000000ff54547812 */ /* 0x000fe400078ec0ff */
[--C-:B------:R-:W-:Y:S01]  /*5320*/  HSET2.LE.AND R71, R71, R66.reuse, PT ;  /* 0x0000004247477233 */ /* 0x100fe20003803000 */
[C---:B------:R-:W-:Y:S01]  /*5330*/  HMMA.16816.F32 R88, R8.reuse, R20, R88 ;  /* 0x000000140858723c */ /* 0x040fe20000001858 */
[----:B------:R-:W1:Y:S01]  /*5340*/  MUFU.EX2 R54, R54 ;  /* 0x0000003600367308 */ /* 0x000e620000000800 */
[----:B------:R-:W-:Y:S01]  /*5350*/  PRMT R103, R84, 0x5410, R63 ;  /* 0x0000541054677816 */ /* 0x000fe2000000003f */
[----:B------:R-:W-:Y:S01]  /*5360*/  FFMA.FTZ R63, R133, UR18, -R180 ;  /* 0x00000012853f7c23 */ /* 0x000fe200080108b4 */
[----:B------:R-:W-:Y:S02]  /*5370*/  HSET2.LE.AND R101, R101, R66, PT ;  /* 0x0000004265657233 */ /* 0x000fe40003803000 */
[----:B------:R-:W-:Y:S01]  /*5380*/  HMMA.16816.F32 R144, R8, R16, R144 ;  /* 0x000000100890723c */ /* 0x000fe20000001890 */
[----:B------:R-:W-:-:S02]  /*5390*/  LOP3.LUT R69, R100, 0xff, RZ, 0xc0, !PT ;  /* 0x000000ff64457812 */ /* 0x000fc400078ec0ff */
[----:B------:R-:W-:Y:S01]  /*53a0*/  MUFU.EX2 R60, R113 ;  /* 0x00000071003c7308 */ /* 0x000fe20000000800 */
[----:B------:R-:W-:Y:S02]  /*53b0*/  SHF.R.U32.HI R70, RZ, 0x8, R70 ;  /* 0x00000008ff467819 */ /* 0x000fe40000011646 */
[----:B---3--:R-:W-:Y:S02]  /*53c0*/  HMMA.16816.F32 R116, R8, R4, R116 ;  /* 0x000000040874723c */ /* 0x008fe40000001874 */
[----:B------:R-:W-:-:S03]  /*53d0*/  PRMT R69, R69, 0x5410, R70 ;  /* 0x0000541045457816 */ /* 0x000fc60000000046 */
[----:B------:R-:W2:Y:S01]  /*53e0*/  MUFU.EX2 R65, R115 ;  /* 0x0000007300417308 */ /* 0x000ea20000000800 */
[----:B------:R-:W-:Y:S01]  /*53f0*/  HMMA.16816.F32 R124, R8, R12, R124 ;  /* 0x0000000c087c723c */ /* 0x000fe2000000187c */
[----:B-1----:R-:W-:-:S04]  /*5400*/  F2FP.F16.F32.PACK_AB R134, R54, R55 ;  /* 0x000000373686723e */ /* 0x002fc800000000ff */
[----:B------:R-:W-:Y:S01]  /*5410*/  LOP3.LUT R134, R71, R134, RZ, 0xc0, !PT ;  /* 0x0000008647867212 */ /* 0x000fe200078ec0ff */
[----:B------:R-:W-:Y:S01]  /*5420*/  HMMA.16816.F32 R152, R8, R30, R152 ;  /* 0x0000001e0898723c */ /* 0x000fe20000001898 */
[----:B------:R-:W1:Y:S01]  /*5430*/  MUFU.EX2 R166, R166 ;  /* 0x000000a600a67308 */ /* 0x000e620000000800 */
[----:B------:R-:W-:-:S04]  /*5440*/  LOP3.LUT R71, R64, 0xff, RZ, 0xc0, !PT ;  /* 0x000000ff40477812 */ /* 0x000fc800078ec0ff */
[C---:B------:R-:W-:Y:S03]  /*5450*/  HMMA.16816.F32 R76, R8.reuse, R26, R76 ;  /* 0x0000001a084c723c */ /* 0x040fe6000000184c */
[----:B------:R3:W-:Y:S03]  /*5460*/  MUFU.EX2 R58, R59 ;  /* 0x0000003b003a7308 */ /* 0x0007e60000000800 */
[C---:B------:R-:W-:Y:S05]  /*5470*/  HMMA.16816.F32 R92, R8.reuse, R22, R92 ;  /* 0x00000016085c723c */ /* 0x040fea000000185c */
[----:B------:R-:W-:Y:S01]  /*5480*/  MUFU.EX2 R63, R63 ;  /* 0x0000003f003f7308 */ /* 0x000fe20000000800 */
[C---:B------:R-:W-:Y:S06]  /*5490*/  HMMA.16816.F32 R104, R8.reuse, R18, R104 ;  /* 0x000000120868723c */ /* 0x040fec0000001868 */
[----:B------:R-:W-:Y:S01]  /*54a0*/  HMMA.16816.F32 R140, R8, R6, R140 ;  /* 0x00000006088c723c */ /* 0x000fe2000000188c */
[----:B------:R-:W-:Y:S01]  /*54b0*/  MUFU.EX2 R56, R56 ;  /* 0x0000003800387308 */ /* 0x000fe20000000800 */
[----:B---3--:R-:W-:Y:S01]  /*54c0*/  FFMA.FTZ R59, R132, UR18, -R179 ;  /* 0x00000012843b7c23 */ /* 0x008fe200080108b3 */
[----:B------:R-:W-:-:S03]  /*54d0*/  F2FP.F16.F32.PACK_AB R132, R52, R53 ;  /* 0x000000353484723e */ /* 0x000fc600000000ff */
[----:B------:R-:W-:Y:S03]  /*54e0*/  HMMA.16816.F32 R128, R8, R14, R128 ;  /* 0x0000000e0880723c */ /* 0x000fe60000001880 */
[----:B------:R-:W-:Y:S04]  /*54f0*/  MUFU.EX2 R59, R59 ;  /* 0x0000003b003b7308 */ /* 0x000fe80000000800 */
[--C-:B------:R-:W-:Y:S02]  /*5500*/  SHF.R.U32.HI R8, RZ, 0x10, R62.reuse ;  /* 0x00000010ff087819 */ /* 0x100fe4000001163e */
[----:B------:R-:W-:Y:S02]  /*5510*/  SHF.R.U32.HI R9, RZ, 0x18, R62 ;  /* 0x00000018ff097819 */ /* 0x000fe4000001163e */
[----:B------:R-:W-:Y:S01]  /*5520*/  LOP3.LUT R8, R8, 0xff, RZ, 0xc0, !PT ;  /* 0x000000ff08087812 */ /* 0x000fe200078ec0ff */
[----:B------:R-:W-:Y:S01]  /*5530*/  MUFU.EX2 R57, R57 ;  /* 0x0000003900397308 */ /* 0x000fe20000000800 */
[----:B------:R-:W-:-:S02]  /*5540*/  LOP3.LUT R11, R62, 0xffff, RZ, 0xc0, !PT ;  /* 0x0000ffff3e0b7812 */ /* 0x000fc400078ec0ff */
[----:B------:R-:W-:Y:S02]  /*5550*/  PRMT R9, R8, 0x5410, R9 ;  /* 0x0000541008097816 */ /* 0x000fe40000000009 */
[----:B------:R-:W-:Y:S01]  /*5560*/  LOP3.LUT R10, R62, 0xff, RZ, 0xc0, !PT ;  /* 0x000000ff3e0a7812 */ /* 0x000fe200078ec0ff */
[----:B------:R-:W-:Y:S01]  /*5570*/  FFMA.FTZ R62, R137, UR18, -R180 ;  /* 0x00000012893e7c23 */ /* 0x000fe200080108b4 */
[----:B------:R-:W-:Y:S01]  /*5580*/  SHF.R.U32.HI R11, RZ, 0x8, R11 ;  /* 0x00000008ff0b7819 */ /* 0x000fe2000001160b */
[----:B------:R-:W-:Y:S01]  /*5590*/  MUFU.EX2 R67, R67 ;  /* 0x0000004300437308 */ /* 0x000fe20000000800 */
[----:B------:R-:W-:Y:S02]  /*55a0*/  HSET2.LE.AND R9, R9, R66, PT ;  /* 0x0000004209097233 */ /* 0x000fe40003803000 */
[----:B------:R-:W-:Y:S02]  /*55b0*/  PRMT R11, R10, 0x5410, R11 ;  /* 0x000054100a0b7816 */ /* 0x000fe4000000000b */
[----:B--2---:R-:W-:-:S02]  /*55c0*/  F2FP.F16.F32.PACK_AB R10, R65, R60 ;  /* 0x0000003c410a723e */ /* 0x004fc400000000ff */
[----:B-1----:R-:W-:Y:S01]  /*55d0*/  F2FP.F16.F32.PACK_AB R8, R166, R61 ;  /* 0x0000003da608723e */ /* 0x002fe200000000ff */
[----:B------:R-:W1:Y:S01]  /*55e0*/  MUFU.EX2 R62, R62 ;  /* 0x0000003e003e7308 */ /* 0x000e620000000800 */
[----:B------:R-:W-:Y:S02]  /*55f0*/  HSET2.LE.AND R11, R11, R66, PT ;  /* 0x000000420b0b7233 */ /* 0x000fe40003803000 */
[----:B------:R-:W-:Y:S02]  /*5600*/  LOP3.LUT R135, R101, R10, RZ, 0xc0, !PT ;  /* 0x0000000a65877212 */ /* 0x000fe400078ec0ff */
[----:B------:R-:W-:Y:S02]  /*5610*/  LOP3.LUT R133, R9, R8, RZ, 0xc0, !PT ;  /* 0x0000000809857212 */ /* 0x000fe400078ec0ff */
[----:B------:R-:W-:Y:S01]  /*5620*/  LOP3.LUT R8, R64, 0xffff, RZ, 0xc0, !PT ;  /* 0x0000ffff40087812 */ /* 0x000fe200078ec0ff */
[----:B------:R-:W-:Y:S01]  /*5630*/  MUFU.EX2 R200, R200 ;  /* 0x000000c800c87308 */ /* 0x000fe20000000800 */
[----:B------:R-:W-:-:S02]  /*5640*/  SHF.R.U32.HI R10, RZ, 0x10, R64 ;  /* 0x00000010ff0a7819 */ /* 0x000fc40000011640 */
[----:B------:R-:W-:Y:S01]  /*5650*/  SHF.R.U32.HI R9, RZ, 0x18, R64 ;  /* 0x00000018ff097819 */ /* 0x000fe20000011640 */
[----:B------:R-:W-:Y:S01]  /*5660*/  FFMA.FTZ R64, R87, UR18, -R180 ;  /* 0x0000001257407c23 */ /* 0x000fe200080108b4 */
[----:B------:R-:W-:Y:S02]  /*5670*/  LOP3.LUT R132, R11, R132, RZ, 0xc0, !PT ;  /* 0x000000840b847212 */ /* 0x000fe400078ec0ff */
[----:B------:R-:W-:Y:S01]  /*5680*/  SHF.R.U32.HI R8, RZ, 0x8, R8 ;  /* 0x00000008ff087819 */ /* 0x000fe20000011608 */
[----:B------:R-:W-:Y:S01]  /*5690*/  MUFU.EX2 R199, R199 ;  /* 0x000000c700c77308 */ /* 0x000fe20000000800 */
[----:B------:R-:W-:Y:S02]  /*56a0*/  LOP3.LUT R10, R10, 0xff, RZ, 0xc0, !PT ;  /* 0x000000ff0a0a7812 */ /* 0x000fe400078ec0ff */
[----:B------:R-:W-:Y:S01]  /*56b0*/  PRMT R71, R71, 0x5410, R8 ;  /* 0x0000541047477816 */ /* 0x000fe20000000008 */
[----:B------:R-:W-:Y:S01]  /*56c0*/  HMMA.16816.F32 R112, R132, R120, RZ ;  /* 0x000000788470723c */ /* 0x000fe200000018ff */
[----:B------:R-:W-:-:S02]  /*56d0*/  PRMT R9, R10, 0x5410, R9 ;  /* 0x000054100a097816 */ /* 0x000fc40000000009 */
[--C-:B------:R-:W-:Y:S01]  /*56e0*/  HSET2.LE.AND R11, R103, R66.reuse, PT ;  /* 0x00000042670b7233 */ /* 0x100fe20003803000 */
[----:B------:R-:W2:Y:S01]  /*56f0*/  MUFU.EX2 R64, R64 ;  /* 0x0000004000407308 */ /* 0x000ea20000000800 */
[--C-:B------:R-:W-:Y:S01]  /*5700*/  HSET2.LE.AND R10, R69, R66.reuse, PT ;  /* 0x00000042450a7233 */ /* 0x100fe20003803000 */
[C---:B------:R-:W-:Y:S01]  /*5710*/  HMMA.16816.F32 R160, R132.reuse, R148, RZ ;  /* 0x0000009484a0723c */ /* 0x040fe200000018ff */
[----:B-1----:R-:W-:Y:S02]  /*5720*/  F2FP.F16.F32.PACK_AB R8, R62, R63 ;  /* 0x0000003f3e08723e */ /* 0x002fe400000000ff */
[----:B------:R-:W-:Y:S02]  /*5730*/  F2FP.F16.F32.PACK_AB R69, R59, R56 ;  /* 0x000000383b45723e */ /* 0x000fe400000000ff */
[----:B------:R-:W-:Y:S01]  /*5740*/  LOP3.LUT R11, R11, R8, RZ, 0xc0, !PT ;  /* 0x000000080b0b7212 */ /* 0x000fe200078ec0ff */
[----:B------:R-:W-:Y:S01]  /*5750*/  HMMA.16816.F32 R136, R132, R32, RZ ;  /* 0x000000208488723c */ /* 0x000fe200000018ff */
[----:B------:R-:W-:Y:S01]  /*5760*/  LOP3.LUT R10, R10, R69, RZ, 0xc0, !PT ;  /* 0x000000450a0a7212 */ /* 0x000fe200078ec0ff */
[----:B------:R-:W-:Y:S01]  /*5770*/  MUFU.EX2 R194, R194 ;  /* 0x000000c200c27308 */ /* 0x000fe20000000800 */
[----:B------:R-:W-:-:S02]  /*5780*/  HSET2.LE.AND R8, R71, R66, PT ;  /* 0x0000004247087233 */ /* 0x000fc40003803000 */
[----:B------:R-:W-:Y:S01]  /*5790*/  HSET2.LE.AND R9, R9, R66, PT ;  /* 0x0000004209097233 */ /* 0x000fe20003803000 */
[C---:B------:R-:W-:Y:S01]  /*57a0*/  HMMA.16816.F32 R100, R132.reuse, R108, RZ ;  /* 0x0000006c8464723c */ /* 0x040fe200000018ff */
[----:B------:R-:W-:Y:S02]  /*57b0*/  F2FP.F16.F32.PACK_AB R69, R57, R58 ;  /* 0x0000003a3945723e */ /* 0x000fe400000000ff */
[----:B--2---:R-:W-:Y:S01]  /*57c0*/  F2FP.F16.F32.PACK_AB R68, R64, R67 ;  /* 0x000000434044723e */ /* 0x004fe200000000ff */
[----:B------:R-:W-:Y:S01]  /*57d0*/  MUFU.EX2 R197, R197 ;  /* 0x000000c500c57308 */ /* 0x000fe20000000800 */
[----:B------:R-:W-:Y:S01]  /*57e0*/  LOP3.LUT R8, R8, R69, RZ, 0xc0, !PT ;  /* 0x0000004508087212 */ /* 0x000fe200078ec0ff */
[----:B------:R-:W-:Y:S01]  /*57f0*/  HMMA.16816.F32 R84, R132, R96, RZ ;  /* 0x000000608454723c */ /* 0x000fe200000018ff */
[----:B------:R-:W-:-:S05]  /*5800*/  LOP3.LUT R9, R9, R68, RZ, 0xc0, !PT ;  /* 0x0000004409097212 */ /* 0x000fca00078ec0ff */
[----:B------:R-:W-:Y:S06]  /*5810*/  HMMA.16816.F32 R68, R132, R80, RZ ;  /* 0x000000508444723c */ /* 0x000fec00000018ff */
[C---:B------:R-:W-:Y:S06]  /*5820*/  HMMA.16816.F32 R112, R8.reuse, R4, R112 ;  /* 0x000000040870723c */ /* 0x040fec0000001870 */
[----:B------:R-:W-:Y:S01]  /*5830*/  HMMA.16816.F32 R160, R8, R28, R160 ;  /* 0x0000001c08a0723c */ /* 0x000fe200000018a0 */
[----:B------:R-:W-:-:S05]  /*5840*/  LOP3.LUT R4, R217, UR10, R239, 0x96, !PT ;  /* 0x0000000ad9047c12 */ /* 0x000fca000f8e96ef */
[----:B------:R-:W-:Y:S01]  /*5850*/  IMAD.WIDE.U32 R216, R4, -0x326172a9, RZ ;  /* 0xcd9e8d5704d87825 */ /* 0x000fe200078e00ff */
[----:B------:R-:W-:Y:S03]  /*5860*/  HMMA.16816.F32 R136, R8, R12, R136 ;  /* 0x0000000c0888723c */ /* 0x000fe60000001888 */
[----:B------:R-:W-:-:S03]  /*5870*/  IMAD.WIDE.U32 R28, R169, -0x326172a9, RZ ;  /* 0xcd9e8d57a91c7825 */ /* 0x000fc600078e00ff */
[----:B------:R-:W-:Y:S01]  /*5880*/  HMMA.16816.F32 R148, R132, R150, RZ ;  /* 0x000000968494723c */ /* 0x000fe200000018ff */
[----:B------:R-:W-:Y:S01]  /*5890*/  LOP3.LUT R12, R189, R216, R215, 0x96, !PT ;  /* 0x000000d8bd0c7212 */ /* 0x000fe200078e96d7 */
[----:B------:R-:W-:Y:S01]  /*58a0*/  FFMA.FTZ R189, R187, UR18, -R204 ;  /* 0x00000012bbbd7c23 */ /* 0x000fe200080108cc */
[----:B------:R-:W-:Y:S01]  /*58b0*/  LOP3.LUT R4, R217, R28, R241, 0x96, !PT ;  /* 0x0000001cd9047212 */ /* 0x000fe200078e96f1 */
[----:B------:R-:W-:-:S04]  /*58c0*/  IMAD.WIDE.U32 R28, R169, -0x326172a9, RZ ;  /* 0xcd9e8d57a91c7825 */ /* 0x000fc800078e00ff */
[----:B------:R-:W-:Y:S01]  /*58d0*/  FFMA.FTZ R187, R198, UR18, -R204 ;  /* 0x00000012c6bb7c23 */ /* 0x000fe200080108cc */
[C---:B------:R-:W-:Y:S01]  /*58e0*/  HMMA.16816.F32 R80, R132.reuse, R82, RZ ;  /* 0x000000528450723c */ /* 0x040fe200000018ff */
[----:B------:R-:W-:Y:S01]  /*58f0*/  FFMA.FTZ R198, R243, UR18, -R184 ;  /* 0x00000012f3c67c23 */ /* 0x000fe200080108b8 */
[----:B------:R-:W-:Y:S01]  /*5900*/  IMAD.WIDE.U32 R32, R4, -0x2daee0ad, RZ ;  /* 0xd2511f5304207825 */ /* 0x000fe200078e00ff */
[----:B------:R-:W-:Y:S01]  /*5910*/  LOP3.LUT R28, R29, R171, RZ, 0x3c, !PT ;  /* 0x000000ab1d1c7212 */ /* 0x000fe200078e3cff */
[----:B------:R-:W-:Y:S02]  /*5920*/  MUFU.EX2 R189, R189 ;  /* 0x000000bd00bd7308 */ /* 0x000fe40000000800 */
[----:B------:R-:W-:Y:S01]  /*5930*/  IMAD.WIDE.U32 R12, R12, -0x2daee0ad, RZ ;  /* 0xd2511f530c0c7825 */ /* 0x000fe200078e00ff */
[C---:B------:R-:W-:Y:S03]  /*5940*/  HMMA.16816.F32 R96, R132.reuse, R98, RZ ;  /* 0x000000628460723c */ /* 0x040fe600000018ff */
[----:B------:R-:W-:Y:S01]  /*5950*/  IMAD.WIDE.U32 R28, R28, -0x2daee0ad, RZ ;  /* 0xd2511f531c1c7825 */ /* 0x000fe200078e00ff */
[----:B------:R-:W-:Y:S01]  /*5960*/  LOP3.LUT R32, R13, R32, R212, 0x96, !PT ;  /* 0x000000200d207212 */ /* 0x000fe200078e96d4 */
[----:B------:R-:W-:Y:S01]  /*5970*/  MUFU.EX2 R187, R187 ;  /* 0x000000bb00bb7308 */ /* 0x000fe20000000800 */
[----:B------:R-:W-:Y:S01]  /*5980*/  HMMA.16816.F32 R108, R132, R110, RZ ;  /* 0x0000006e846c723c */ /* 0x000fe200000018ff */
[----:B------:R-:W-:-:S02]  /*5990*/  LOP3.LUT R4, R33, R28, R214, 0x96, !PT ;  /* 0x0000001c21047212 */ /* 0x000fc400078e96d6 */
[----:B------:R-:W-:-:S03]  /*59a0*/  IMAD.WIDE.U32 R32, R32, -0x326172a9, RZ ;  /* 0xcd9e8d5720207825 */ /* 0x000fc600078e00ff */
[C---:B------:R-:W-:Y:S01]  /*59b0*/  HMMA.16816.F32 R120, R132.reuse, R122, RZ ;  /* 0x0000007a8478723c */ /* 0x040fe200000018ff */
[----:B------:R-:W-:Y:S05]  /*59c0*/  MUFU.EX2 R198, R198 ;  /* 0x000000c600c67308 */ /* 0x000fea0000000800 */
[----:B------:R-:W-:Y:S06]  /*59d0*/  HMMA.16816.F32 R132, R132, R34, RZ ;  /* 0x000000228484723c */ /* 0x000fec00000018ff */
[----:B------:R-:W-:Y:S01]  /*59e0*/  HMMA.16816.F32 R100, R8, R16, R100 ;  /* 0x000000100864723c */ /* 0x000fe20000001864 */
[----:B------:R-:W-:-:S05]  /*59f0*/  IMAD.WIDE.U32 R34, R4, -0x326172a9, RZ ;  /* 0xcd9e8d5704227825 */ /* 0x000fca00078e00ff */
[----:B------:R-:W-:Y:S01]  /*5a00*/  LOP3.LUT R4, R35, R188, R213, 0x96, !PT ;  /* 0x000000bc23047212 */ /* 0x000fe200078e96d5 */
[C---:B------:R-:W-:Y:S01]  /*5a10*/  HMMA.16816.F32 R84, R8.reuse, R20, R84 ;  /* 0x000000140854723c */ /* 0x040fe20000001854 */
[----:B------:R-:W-:Y:S01]  /*5a20*/  LOP3.LUT R34, R33, R34, R211, 0x96, !PT ;  /* 0x0000002221227212 */ /* 0x000fe200078e96d3 */
[----:B------:R1:W2:Y:S02]  /*5a30*/  MUFU.EX2 R188, R251 ;  /* 0x000000fb00bc7308 */ /* 0x0002a40000000800 */
[----:B------:R-:W-:Y:S02]  /*5a40*/  IMAD.WIDE.U32 R16, R4, -0x2daee0ad, RZ ;  /* 0xd2511f5304107825 */ /* 0x000fe400078e00ff */
[----:B------:R-:W-:Y:S02]  /*5a50*/  HMMA.16816.F32 R120, R8, R6, R120 ;  /* 0x000000060878723c */ /* 0x000fe40000001878 */
[----:B------:R-:W-:Y:S01]  /*5a60*/  IMAD.WIDE.U32 R34, R34, -0x2daee0ad, RZ ;  /* 0xd2511f5322227825 */ /* 0x000fe200078e00ff */
[----:B------:R-:W-:-:S03]  /*5a70*/  LOP3.LUT R4, R17, R12, R210, 0x96, !PT ;  /* 0x0000000c11047212 */ /* 0x000fc600078e96d2 */
[----:B------:R-:W-:Y:S01]  /*5a80*/  HMMA.16816.F32 R108, R8, R18, R108 ;  /* 0x00000012086c723c */ /* 0x000fe2000000186c */
[----:B------:R-:W-:Y:S01]  /*5a90*/  LOP3.LUT R5, R35, R16, R208, 0x96, !PT ;  /* 0x0000001023057212 */ /* 0x000fe200078e96d0 */
[----:B------:R-:W-:-:S04]  /*5aa0*/  IMAD.WIDE.U32 R20, R4, -0x326172a9, RZ ;  /* 0xcd9e8d5704147825 */ /* 0x000fc800078e00ff */
[----:B------:R-:W-:Y:S01]  /*5ab0*/  IMAD.WIDE.U32 R16, R5, -0x326172a9, RZ ;  /* 0xcd9e8d5705107825 */ /* 0x000fe200078e00ff */
[C---:B------:R-:W-:Y:S03]  /*5ac0*/  HMMA.16816.F32 R68, R8.reuse, R24, R68 ;  /* 0x000000180844723c */ /* 0x040fe60000001844 */
[----:B------:R-:W-:Y:S01]  /*5ad0*/  IMAD.MOV.U32 R250, RZ, RZ, R20 ;  /* 0x000000fffffa7224 */ /* 0x000fe200078e0014 */
[C---:B------:R-:W-:Y:S01]  /*5ae0*/  LOP3.LUT R7, R16.reuse, 0xffff, RZ, 0xc0, !PT ;  /* 0x0000ffff10077812 */ /* 0x040fe200078ec0ff */
[----:B-1----:R-:W-:Y:S01]  /*5af0*/  IMAD.MOV.U32 R251, RZ, RZ, R21 ;  /* 0x000000fffffb7224 */ /* 0x002fe200078e0015 */
[----:B------:R-:W-:Y:S01]  /*5b00*/  LOP3.LUT R6, R17, R20, R206, 0x96, !PT ;  /* 0x0000001411067212 */ /* 0x000fe200078e96ce */
[----:B------:R-:W-:Y:S01]  /*5b10*/  HMMA.16816.F32 R148, R8, R30, R148 ;  /* 0x0000001e0894723c */ /* 0x000fe20000001894 */
[----:B------:R-:W-:Y:S01]  /*5b20*/  LOP3.LUT R12, R16, 0xff, RZ, 0xc0, !PT ;  /* 0x000000ff100c7812 */ /* 0x000fe200078ec0ff */
[----:B------:R-:W1:Y:S01]  /*5b30*/  LDSM.16.MT88.4 R28, [R221+0x9800] ;  /* 0x00980000dd1c783b */ /* 0x000e620000004200 */
[----:B------:R-:W-:-:S02]  /*5b40*/  SHF.R.U32.HI R7, RZ, 0x8, R7 ;  /* 0x00000008ff077819 */ /* 0x000fc40000011607 */
[--C-:B------:R-:W-:Y:S01]  /*5b50*/  SHF.R.U32.HI R5, RZ, 0x10, R16.reuse ;  /* 0x00000010ff057819 */ /* 0x100fe20000011610 */
[C---:B------:R-:W-:Y:S01]  /*5b60*/  HMMA.16816.F32 R80, R8.reuse, R26, R80 ;  /* 0x0000001a0850723c */ /* 0x040fe20000001850 */
[----:B------:R-:W-:Y:S01]  /*5b70*/  SHF.R.U32.HI R4, RZ, 0x18, R16 ;  /* 0x00000018ff047819 */ /* 0x000fe20000011610 */
[----:B------:R-:W3:Y:S01]  /*5b80*/  LDSM.16.MT88.4 R24, [R170+0x9800] ;  /* 0x00980000aa18783b */ /* 0x000ee20000004200 */
[----:B------:R-:W-:Y:S02]  /*5b90*/  SHF.R.U32.HI R16, RZ, 0x10, R6 ;  /* 0x00000010ff107819 */ /* 0x000fe40000011606 */
[----:B------:R-:W-:Y:S01]  /*5ba0*/  LOP3.LUT R13, R6, 0xffff, RZ, 0xc0, !PT ;  /* 0x0000ffff060d7812 */ /* 0x000fe200078ec0ff */
[----:B------:R-:W-:Y:S01]  /*5bb0*/  HMMA.16816.F32 R96, R8, R22, R96 ;  /* 0x000000160860723c */ /* 0x000fe20000001860 */
[----:B------:R-:W-:Y:S01]  /*5bc0*/  PRMT R7, R12, 0x5410, R7 ;  /* 0x000054100c077816 */ /* 0x000fe20000000007 */
[----:B------:R-:W4:Y:S01]  /*5bd0*/  LDSM.16.MT88.4 R20, [R221+0xa800] ;  /* 0x00a80000dd14783b */ /* 0x000f220000004200 */
[----:B------:R-:W-:-:S02]  /*5be0*/  LOP3.LUT R12, R6, 0xff, RZ, 0xc0, !PT ;  /* 0x000000ff060c7812 */ /* 0x000fc400078ec0ff */
[----:B------:R-:W-:Y:S01]  /*5bf0*/  LOP3.LUT R5, R5, 0xff, RZ, 0xc0, !PT ;  /* 0x000000ff05057812 */ /* 0x000fe200078ec0ff */
[----:B------:R-:W-:Y:S01]  /*5c00*/  HMMA.16816.F32 R132, R8, R14, R132 ;  /* 0x0000000e0884723c */ /* 0x000fe20000001884 */
[----:B------:R-:W-:Y:S01]  /*5c10*/  SHF.R.U32.HI R6, RZ, 0x18, R6 ;  /* 0x00000018ff067819 */ /* 0x000fe20000011606 */
[----:B------:R-:W4:Y:S01]  /*5c20*/  LDSM.16.MT88.4 R8, [R170+0xb800] ;  /* 0x00b80000aa08783b */ /* 0x000f220000004200 */
[----:B------:R-:W-:Y:S02]  /*5c30*/  LOP3.LUT R17, R16, 0xff, RZ, 0xc0, !PT ;  /* 0x000000ff10117812 */ /* 0x000fe400078ec0ff */
[----:B------:R-:W-:Y:S02]  /*5c40*/  SHF.R.U32.HI R13, RZ, 0x8, R13 ;  /* 0x00000008ff0d7819 */ /* 0x000fe4000001160d */
[----:B------:R-:W-:Y:S02]  /*5c50*/  PRMT R19, R5, 0x5410, R4 ;  /* 0x0000541005137816 */ /* 0x000fe40000000004 */
[----:B------:R-:W-:-:S02]  /*5c60*/  PRMT R5, R17, 0x5410, R6 ;  /* 0x0000541011057816 */ /* 0x000fc40000000006 */
[----:B------:R-:W-:Y:S02]  /*5c70*/  PRMT R13, R12, 0x5410, R13 ;  /* 0x000054100c0d7816 */ /* 0x000fe4000000000d */
[----:B------:R-:W-:Y:S02]  /*5c80*/  F2FP.F16.F32.PACK_AB R6, R199, R200 ;  /* 0x000000c8c706723e */ /* 0x000fe400000000ff */
[--C-:B------:R-:W-:Y:S02]  /*5c90*/  HSET2.LE.AND R5, R5, R66.reuse, PT ;  /* 0x0000004205057233 */ /* 0x100fe40003803000 */
[----:B------:R-:W-:Y:S02]  /*5ca0*/  HSET2.LE.AND R4, R13, R66, PT ;  /* 0x000000420d047233 */ /* 0x000fe40003803000 */
[----:B--2---:R-:W-:Y:S02]  /*5cb0*/  F2FP.F16.F32.PACK_AB R13, R188, R189 ;  /* 0x000000bdbc0d723e */ /* 0x004fe400000000ff */
[----:B------:R-:W-:-:S02]  /*5cc0*/  LOP3.LUT R5, R5, R6, RZ, 0xc0, !PT ;  /* 0x0000000605057212 */ /* 0x000fc400078ec0ff */
[----:B------:R-:W-:Y:S02]  /*5cd0*/  LOP3.LUT R4, R4, R13, RZ, 0xc0, !PT ;  /* 0x0000000d04047212 */ /* 0x000fe400078ec0ff */
[--C-:B------:R-:W-:Y:S02]  /*5ce0*/  HSET2.LE.AND R6, R7, R66.reuse, PT ;  /* 0x0000004207067233 */ /* 0x100fe40003803000 */
[----:B------:R-:W-:Y:S02]  /*5cf0*/  HSET2.LE.AND R7, R19, R66, PT ;  /* 0x0000004213077233 */ /* 0x000fe40003803000 */
[----:B------:R-:W-:Y:S01]  /*5d00*/  F2FP.F16.F32.PACK_AB R13, R194, R187 ;  /* 0x000000bbc20d723e */ /* 0x000fe200000000ff */
[----:B------:R-:W2:Y:S01]  /*5d10*/  LDSM.16.MT88.4 R16, [R170+0xa800] ;  /* 0x00a80000aa10783b */ /* 0x000ea20000004200 */
[----:B------:R-:W-:Y:S02]  /*5d20*/  F2FP.F16.F32.PACK_AB R12, R197, R198 ;  /* 0x000000c6c50c723e */ /* 0x000fe400000000ff */
[----:B------:R-:W-:-:S02]  /*5d30*/  LOP3.LUT R6, R6, R13, RZ, 0xc0, !PT ;  /* 0x0000000d06067212 */ /* 0x000fc400078ec0ff */
[----:B------:R-:W-:Y:S02]  /*5d40*/  LOP3.LUT R7, R7, R12, RZ, 0xc0, !PT ;  /* 0x0000000c07077212 */ /* 0x000fe400078ec0ff */
[----:B------:R-:W2:Y:S05]  /*5d50*/  LDSM.16.MT88.4 R12, [R221+0xb800] ;  /* 0x00b80000dd0c783b */ /* 0x000eaa0000004200 */
[C---:B-1----:R-:W-:Y:S06]  /*5d60*/  HMMA.16816.F32 R156, R4.reuse, R28, R156 ;  /* 0x0000001c049c723c */ /* 0x042fec000000189c */
[C---:B---3--:R-:W-:Y:S06]  /*5d70*/  HMMA.16816.F32 R72, R4.reuse, R24, R72 ;  /* 0x000000180448723c */ /* 0x048fec0000001848 */
[C---:B----4-:R-:W-:Y:S06]  /*5d80*/  HMMA.16816.F32 R88, R4.reuse, R20, R88 ;  /* 0x000000140458723c */ /* 0x050fec0000001858 */
[C---:B------:R-:W-:Y:S06]  /*5d90*/  HMMA.16816.F32 R124, R4.reuse, R8, R124 ;  /* 0x00000008047c723c */ /* 0x040fec000000187c */
[C---:B------:R-:W-:Y:S06]  /*5da0*/  HMMA.16816.F32 R152, R4.reuse, R30, R152 ;  /* 0x0000001e0498723c */ /* 0x040fec0000001898 */
[C---:B--2---:R-:W-:Y:S06]  /*5db0*/  HMMA.16816.F32 R144, R4.reuse, R16, R144 ;  /* 0x000000100490723c */ /* 0x044fec0000001890 */
[C---:B------:R-:W-:Y:S06]  /*5dc0*/  HMMA.16816.F32 R116, R4.reuse, R12, R116 ;  /* 0x0000000c0474723c */ /* 0x040fec0000001874 */
[C---:B------:R-:W-:Y:S06]  /*5dd0*/  HMMA.16816.F32 R76, R4.reuse, R26, R76 ;  /* 0x0000001a044c723c */ /* 0x040fec000000184c */
[C---:B------:R-:W-:Y:S06]  /*5de0*/  HMMA.16816.F32 R92, R4.reuse, R22, R92 ;  /* 0x00000016045c723c */ /* 0x040fec000000185c */
[C---:B------:R-:W-:Y:S06]  /*5df0*/  HMMA.16816.F32 R104, R4.reuse, R18, R104 ;  /* 0x000000120468723c */ /* 0x040fec0000001868 */
[C---:B------:R-:W-:Y:S06]  /*5e00*/  HMMA.16816.F32 R140, R4.reuse, R14, R140 ;  /* 0x0000000e048c723c */ /* 0x040fec000000188c */
[----:B------:R-:W-:Y:S07]  /*5e10*/  HMMA.16816.F32 R128, R4, R10, R128 ;  /* 0x0000000a0480723c */ /* 0x000fee0000001880 */
[----:B------:R-:W-:-:S02]  /*5e20*/  IMAD.MOV.U32 R7, RZ, RZ, R217 ;  /* 0x000000ffff077224 */ /* 0x000fc400078e00d9 */
[----:B------:R-:W-:Y:S02]  /*5e30*/  IMAD.MOV.U32 R6, RZ, RZ, R216 ;  /* 0x000000ffff067224 */ /* 0x000fe400078e00d8 */
[--C-:B------:R-:W-:Y:S01]  /*5e40*/  FFMA.FTZ R203, R203, UR18, -R180.reuse ;  /* 0x00000012cbcb7c23 */ /* 0x100fe200080108b4 */
[----:B------:R-:W-:Y:S01]  /*5e50*/  FFMA.FTZ R186, R186, UR18, -R179 ;  /* 0x00000012baba7c23 */ /* 0x000fe200080108b3 */
[----:B------:R-:W-:Y:S01]  /*5e60*/  LOP3.LUT R241, R7, R248, R241, 0x96, !PT ;  /* 0x000000f807f17212 */ /* 0x000fe200078e96f1 */
[----:B------:R-:W-:Y:S01]  /*5e70*/  FFMA.FTZ R185, R185, UR18, -R180 ;  /* 0x00000012b9b97c23 */ /* 0x000fe200080108b4 */
[----:B------:R-:W-:Y:S01]  /*5e80*/  LOP3.LUT R215, R245, R6, R215, 0x96, !PT ;  /* 0x00000006f5d77212 */ /* 0x000fe200078e96d7 */
[----:B------:R-:W-:Y:S01]  /*5e90*/  FADD.FTZ R52, R53, R52 ;  /* 0x0000003435347221 */ /* 0x000fe20000010000 */
[----:B------:R-:W-:Y:S01]  /*5ea0*/  FADD.FTZ R61, R61, R166 ;  /* 0x000000a63d3d7221 */ /* 0x000fe20000010000 */
[----:B------:R-:W-:Y:S01]  /*5eb0*/  IMAD.WIDE.U32 R6, R241, -0x2daee0ad, RZ ;  /* 0xd2511f53f1067825 */ /* 0x000fe200078e00ff */
[----:B------:R-:W-:-:S03]  /*5ec0*/  LOP3.LUT R32, R251, R32, R175, 0x96, !PT ;  /* 0x00000020fb207212 */ /* 0x000fc600078e96af */
[--C-:B------:R-:W-:Y:S01]  /*5ed0*/  FFMA.FTZ R183, R183, UR18, -R184.reuse ;  /* 0x00000012b7b77c23 */ /* 0x100fe200080108b8 */
[----:B------:R-:W-:Y:S01]  /*5ee0*/  FFMA.FTZ R191, R191, UR18, -R184 ;  /* 0x00000012bfbf7c23 */ /* 0x000fe200080108b8 */
[----:B------:R-:W-:Y:S01]  /*5ef0*/  IMAD.WIDE.U32 R4, R215, -0x2daee0ad, RZ ;  /* 0xd2511f53d7047825 */ /* 0x000fe200078e00ff */
[----:B------:R-:W-:-:S03]  /*5f00*/  LOP3.LUT R214, R7, R246, R214, 0x96, !PT ;  /* 0x000000f607d67212 */ /* 0x000fc600078e96d6 */
[----:B------:R-:W-:Y:S01]  /*5f10*/  FFMA.FTZ R252, R181, UR18, -R184 ;  /* 0x00000012b5fc7c23 */ /* 0x000fe200080108b8 */
[----:B------:R-:W-:Y:S01]  /*5f20*/  FFMA.FTZ R178, R178, UR18, -R179 ;  /* 0x00000012b2b27c23 */ /* 0x000fe200080108b3 */
[----:B------:R-:W-:Y:S01]  /*5f30*/  FFMA.FTZ R172, R172, UR18, -R180 ;  /* 0x00000012acac7c23 */ /* 0x000fe200080108b4 */
[----:B------:R-:W-:Y:S01]  /*5f40*/  LOP3.LUT R212, R5, R6, R212, 0x96, !PT ;  /* 0x0000000605d47212 */ /* 0x000fe200078e96d4 */
[----:B------:R-:W-:-:S04]  /*5f50*/  IMAD.WIDE.U32 R214, R214, -0x326172a9, RZ ;  /* 0xcd9e8d57d6d67825 */ /* 0x000fc800078e00ff */
[----:B------:R-:W-:Y:S01]  /*5f60*/  FFMA.FTZ R165, R165, UR18, -R180 ;  /* 0x00000012a5a57c23 */ /* 0x000fe200080108b4 */
[----:B------:R-:W-:Y:S01]  /*5f70*/  FADD.FTZ R49, R49, R48 ;  /* 0x0000003031317221 */ /* 0x000fe20000010000 */
[----:B------:R-:W-:Y:S01]  /*5f80*/  FADD.FTZ R50, R51, R50 ;  /* 0x0000003233327221 */ /* 0x000fe20000010000 */
[----:B------:R-:W-:Y:S01]  /*5f90*/  FFMA.FTZ R177, R177, UR18, -R179 ;  /* 0x00000012b1b17c23 */ /* 0x000fe200080108b3 */
[----:B------:R-:W-:Y:S01]  /*5fa0*/  LOP3.LUT R244, R215, R244, R213, 0x96, !PT ;  /* 0x000000f4d7f47212 */ /* 0x000fe200078e96d5 */
[----:B------:R-:W-:-:S04]  /*5fb0*/  IMAD.WIDE.U32 R212, R212, -0x326172a9, RZ ;  /* 0xcd9e8d57d4d47825 */ /* 0x000fc800078e00ff */
[----:B------:R-:W-:Y:S01]  /*5fc0*/  FFMA.FTZ R173, R173, UR18, -R180 ;  /* 0x00000012adad7c23 */ /* 0x000fe200080108b4 */
[----:B------:R1:W5:Y:S01]  /*5fd0*/  LDL.LU.64 R216, [R1+0x18] ;  /* 0x0000180001d87983 */ /* 0x0003620000300a00 */
[----:B------:R-:W-:Y:S01]  /*5fe0*/  MUFU.EX2 R203, R203 ;  /* 0x000000cb00cb7308 */ /* 0x000fe20000000800 */
[----:B------:R-:W-:Y:S01]  /*5ff0*/  IMAD.WIDE.U32 R244, R244, -0x2daee0ad, RZ ;  /* 0xd2511f53f4f47825 */ /* 0x000fe200078e00ff */
[----:B------:R-:W-:-:S03]  /*6000*/  LOP3.LUT R211, R213, R214, R211, 0x96, !PT ;  /* 0x000000d6d5d37212 */ /* 0x000fc600078e96d3 */
[----:B------:R-:W-:Y:S01]  /*6010*/  FFMA.FTZ R213, R202, UR18, -R179 ;  /* 0x00000012cad57c23 */ /* 0x000fe200080108b3 */
[----:B------:R-:W-:Y:S01]  /*6020*/  FADD.FTZ R55, R55, R52 ;  /* 0x0000003437377221 */ /* 0x000fe20000010000 */
[----:B------:R-:W-:Y:S01]  /*6030*/  FADD.FTZ R60, R60, R61 ;  /* 0x0000003d3c3c7221 */ /* 0x000fe20000010000 */
[----:B------:R-:W-:Y:S01]  /*6040*/  LOP3.LUT R214, R245, R4, R210, 0x96, !PT ;  /* 0x00000004f5d67212 */ /* 0x000fe200078e96d2 */
[----:B------:R-:W-:Y:S01]  /*6050*/  IMAD.WIDE.U32 R210, R211, -0x2daee0ad, RZ ;  /* 0xd2511f53d3d27825 */ /* 0x000fe200078e00ff */
[----:B------:R-:W-:Y:S03]  /*6060*/  MUFU.EX2 R186, R186 ;  /* 0x000000ba00ba7308 */ /* 0x000fe60000000800 */
[----:B------:R-:W-:Y:S01]  /*6070*/  FADD.FTZ R55, R54, R55 ;  /* 0x0000003736377221 */ /* 0x000fe20000010000 */
[----:B------:R-:W-:Y:S01]  /*6080*/  FADD.FTZ R60, R65, R60 ;  /* 0x0000003c413c7221 */ /* 0x000fe20000010000 */
[----:B------:R-:W-:Y:S01]  /*6090*/  IMAD.WIDE.U32 R214, R214, -0x326172a9, RZ ;  /* 0xcd9e8d57d6d67825 */ /* 0x000fe200078e00ff */
[----:B------:R-:W-:-:S03]  /*60a0*/  LOP3.LUT R208, R211, R244, R208, 0x96, !PT ;  /* 0x000000f4d3d07212 */ /* 0x000fc600078e96d0 */
[--C-:B------:R-:W-:Y:S01]  /*60b0*/  FFMA.FTZ R211, R190, UR18, -R179.reuse ;  /* 0x00000012bed37c23 */ /* 0x100fe200080108b3 */
[----:B------:R-:W-:Y:S01]  /*60c0*/  FFMA.FTZ R190, R192, UR18, -R179 ;  /* 0x00000012c0be7c23 */ /* 0x000fe200080108b3 */
[----:B------:R-:W-:Y:S01]  /*60d0*/  FFMA.FTZ R192, R205, UR18, -R180 ;  /* 0x00000012cdc07c23 */ /* 0x000fe200080108b4 */
[----:B------:R-:W-:Y:S01]  /*60e0*/  MUFU.EX2 R213, R213 ;  /* 0x000000d500d57308 */ /* 0x000fe20000000800 */
[----:B------:R-:W-:-:S04]  /*60f0*/  IMAD.WIDE.U32 R244, R208, -0x326172a9, RZ ;  /* 0xcd9e8d57d0f47825 */ /* 0x000fc800078e00ff */
[----:B------:R-:W-:Y:S01]  /*6100*/  FFMA.FTZ R205, R207, UR18, -R204 ;  /* 0x00000012cfcd7c23 */ /* 0x000fe200080108cc */
[----:B------:R-:W-:Y:S01]  /*6110*/  FADD.FTZ R58, R58, R55 ;  /* 0x000000373a3a7221 */ /* 0x000fe20000010000 */
[----:B------:R-:W-:Y:S01]  /*6120*/  FADD.FTZ R67, R67, R60 ;  /* 0x0000003c43437221 */ /* 0x000fe20000010000 */
[----:B------:R-:W-:Y:S01]  /*6130*/  FFMA.FTZ R181, R176, UR18, -R179 ;  /* 0x00000012b0b57c23 */ /* 0x000fe200080108b3 */
[C---:B------:R-:W-:Y:S01]  /*6140*/  LOP3.LUT R6, R244.reuse, 0xffff, RZ, 0xc0, !PT ;  /* 0x0000fffff4067812 */ /* 0x040fe200078ec0ff */
[----:B------:R-:W-:Y:S01]  /*6150*/  FADD.FTZ R57, R57, R58 ;  /* 0x0000003a39397221 */ /* 0x000fe20000010000 */
[----:B------:R-:W-:Y:S01]  /*6160*/  LOP3.LUT R35, R244, 0xff, RZ, 0xc0, !PT ;  /* 0x000000fff4237812 */ /* 0x000fe200078ec0ff */
[----:B------:R-:W2:Y:S01]  /*6170*/  MUFU.EX2 R192, R192 ;  /* 0x000000c000c07308 */ /* 0x000ea20000000800 */
[----:B------:R-:W-:Y:S01]  /*6180*/  SHF.R.U32.HI R6, RZ, 0x8, R6 ;  /* 0x00000008ff067819 */ /* 0x000fe20000011606 */
[----:B------:R-:W-:Y:S01]  /*6190*/  FADD.FTZ R64, R64, R67 ;  /* 0x0000004340407221 */ /* 0x000fe20000010000 */
[----:B------:R-:W-:Y:S01]  /*61a0*/  SHF.R.U32.HI R5, RZ, 0x10, R244 ;  /* 0x00000010ff057819 */ /* 0x000fe200000116f4 */
[----:B------:R-:W-:Y:S01]  /*61b0*/  FADD.FTZ R56, R56, R57 ;  /* 0x0000003938387221 */ /* 0x000fe20000010000 */
[----:B------:R-:W-:Y:S01]  /*61c0*/  LOP3.LUT R4, R245, R214, R206, 0x96, !PT ;  /* 0x000000d6f5047212 */ /* 0x000fe200078e96ce */
[----:B------:R-:W-:Y:S01]  /*61d0*/  FADD.FTZ R63, R63, R64 ;  /* 0x000000403f3f7221 */ /* 0x000fe20000010000 */
[----:B------:R-:W-:Y:S01]  /*61e0*/  PRMT R35, R35, 0x5410, R6 ;  /* 0x0000541023237816 */ /* 0x000fe20000000006 */
[----:B------:R-:W-:Y:S01]  /*61f0*/  MUFU.EX2 R211, R211 ;  /* 0x000000d300d37308 */ /* 0x000fe20000000800 */
[----:B------:R-:W-:Y:S01]  /*6200*/  LOP3.LUT R6, R5, 0xff, RZ, 0xc0, !PT ;  /* 0x000000ff05067812 */ /* 0x000fe200078ec0ff */
[----:B------:R-:W-:Y:S01]  /*6210*/  FADD.FTZ R59, R59, R56 ;  /* 0x000000383b3b7221 */ /* 0x000fe20000010000 */
[----:B------:R-:W-:Y:S01]  /*6220*/  LOP3.LUT R5, R4, 0xffff, RZ, 0xc0, !PT ;  /* 0x0000ffff04057812 */ /* 0x000fe200078ec0ff */
[----:B------:R-:W-:Y:S01]  /*6230*/  FADD.FTZ R62, R62, R63 ;  /* 0x0000003f3e3e7221 */ /* 0x000fe20000010000 */
[----:B------:R-:W-:Y:S01]  /*6240*/  LOP3.LUT R33, R4, 0xff, RZ, 0xc0, !PT ;  /* 0x000000ff04217812 */ /* 0x000fe200078ec0ff */
[----:B------:R-:W-:Y:S01]  /*6250*/  FFMA.FTZ R176, R182, UR18, -R179 ;  /* 0x00000012b6b07c23 */ /* 0x000fe200080108b3 */
[----:B------:R-:W-:Y:S01]  /*6260*/  SHF.R.U32.HI R202, RZ, 0x8, R5 ;  /* 0x00000008ffca7819 */ /* 0x000fe20000011605 */
[----:B------:R-:W3:Y:S01]  /*6270*/  MUFU.EX2 R190, R190 ;  /* 0x000000be00be7308 */ /* 0x000ee20000000800 */
[----:B------:R-:W-:Y:S01]  /*6280*/  SHF.R.U32.HI R7, RZ, 0x18, R244 ;  /* 0x00000018ff077819 */ /* 0x000fe200000116f4 */
[----:B------:R-:W-:Y:S01]  /*6290*/  FADD.FTZ R46, R46, R49 ;  /* 0x000000312e2e7221 */ /* 0x000fe20000010000 */
[----:B------:R-:W-:Y:S01]  /*62a0*/  PRMT R33, R33, 0x5410, R202 ;  /* 0x0000541021217816 */ /* 0x000fe200000000ca */
[----:B------:R-:W-:Y:S01]  /*62b0*/  FFMA.FTZ R202, R195, UR18, -R180 ;  /* 0x00000012c3ca7c23 */ /* 0x000fe200080108b4 */
[----:B------:R-:W-:Y:S01]  /*62c0*/  PRMT R7, R6, 0x5410, R7 ;  /* 0x0000541006077816 */ /* 0x000fe20000000007 */
[----:B------:R-:W-:Y:S01]  /*62d0*/  FFMA.FTZ R195, R196, UR18, -R204 ;  /* 0x00000012c4c37c23 */ /* 0x000fe200080108cc */
[--C-:B------:R-:W-:Y:S01]  /*62e0*/  SHF.R.U32.HI R6, RZ, 0x10, R4.reuse ;  /* 0x00000010ff067819 */ /* 0x100fe20000011604 */
[----:B------:R-:W-:Y:S01]  /*62f0*/  MUFU.EX2 R185, R185 ;  /* 0x000000b900b97308 */ /* 0x000fe20000000800 */
[----:B------:R-:W-:Y:S01]  /*6300*/  SHF.R.U32.HI R4, RZ, 0x18, R4 ;  /* 0x00000018ff047819 */ /* 0x000fe20000011604 */
[--C-:B------:R-:W-:Y:S01]  /*6310*/  FFMA.FTZ R196, R209, UR18, -R204.reuse ;  /* 0x00000012d1c47c23 */ /* 0x100fe200080108cc */
[----:B------:R-:W-:Y:S01]  /*6320*/  LOP3.LUT R5, R6, 0xff, RZ, 0xc0, !PT ;  /* 0x000000ff06057812 */ /* 0x000fe200078ec0ff */
[----:B------:R-:W-:Y:S01]  /*6330*/  FFMA.FTZ R204, R201, UR18, -R204 ;  /* 0x00000012c9cc7c23 */ /* 0x000fe200080108cc */
[--C-:B------:R-:W-:Y:S01]  /*6340*/  HSET2.LE.AND R7, R7, R66.reuse, PT ;  /* 0x0000004207077233 */ /* 0x100fe20003803000 */
[----:B------:R-:W-:Y:S01]  /*6350*/  FADD.FTZ R47, R47, R50 ;  /* 0x000000322f2f7221 */ /* 0x000fe20000010000 */
[----:B------:R-:W-:Y:S01]  /*6360*/  PRMT R5, R5, 0x5410, R4 ;  /* 0x0000541005057816 */ /* 0x000fe20000000004 */
[----:B------:R-:W4:Y:S01]  /*6370*/  MUFU.EX2 R202, R202 ;  /* 0x000000ca00ca7308 */ /* 0x000f220000000800 */
[----:B--2---:R-:W-:Y:S01]  /*6380*/  F2FP.F16.F32.PACK_AB R4, R203, R192 ;  /* 0x000000c0cb04723e */ /* 0x004fe200000000ff */
[----:B------:R-:W-:Y:S01]  /*6390*/  FADD.FTZ R46, R43, R46 ;  /* 0x0000002e2b2e7221 */ /* 0x000fe20000010000 */
[--C-:B------:R-:W-:Y:S01]  /*63a0*/  HSET2.LE.AND R6, R35, R66.reuse, PT ;  /* 0x0000004223067233 */ /* 0x100fe20003803000 */
[----:B------:R-:W-:Y:S01]  /*63b0*/  FADD.FTZ R44, R44, R47 ;  /* 0x0000002f2c2c7221 */ /* 0x000fe20000010000 */
[----:B------:R-:W-:Y:S01]  /*63c0*/  LOP3.LUT R7, R7, R4, RZ, 0xc0, !PT ;  /* 0x0000000407077212 */ /* 0x000fe200078ec0ff */
[----:B------:R-:W-:Y:S01]  /*63d0*/  FADD.FTZ R45, R45, R46 ;  /* 0x0000002e2d2d7221 */ /* 0x000fe20000010000 */
[--C-:B------:R-:W-:Y:S01]  /*63e0*/  HSET2.LE.AND R4, R33, R66.reuse, PT ;  /* 0x0000004221047233 */ /* 0x100fe20003803000 */
[----:B------:R-:W-:Y:S01]  /*63f0*/  MUFU.EX2 R183, R183 ;  /* 0x000000b700b77308 */ /* 0x000fe20000000800 */
[----:B------:R-:W-:Y:S01]  /*6400*/  HSET2.LE.AND R5, R5, R66, PT ;  /* 0x0000004205057233 */ /* 0x000fe20003803000 */
[----:B------:R-:W-:Y:S01]  /*6410*/  FADD.FTZ R41, R41, R44 ;  /* 0x0000002c29297221 */ /* 0x000fe20000010000 */
[----:B---3--:R-:W-:Y:S01]  /*6420*/  F2FP.F16.F32.PACK_AB R35, R213, R190 ;  /* 0x000000bed523723e */ /* 0x008fe200000000ff */
[----:B------:R-:W-:Y:S01]  /*6430*/  FADD.FTZ R42, R42, R45 ;  /* 0x0000002d2a2a7221 */ /* 0x000fe20000010000 */
[----:B------:R-:W-:Y:S01]  /*6440*/  F2FP.F16.F32.PACK_AB R33, R211, R186 ;  /* 0x000000bad321723e */ /* 0x000fe200000000ff */
[----:B------:R-:W-:Y:S01]  /*6450*/  FADD.FTZ R186, R186, R59 ;  /* 0x0000003bbaba7221 */ /* 0x000fe20000010000 */
[----:B------:R-:W-:Y:S01]  /*6460*/  LOP3.LUT R6, R6, R35, RZ, 0xc0, !PT ;  /* 0x0000002306067212 */ /* 0x000fe200078ec0ff */
[----:B------:R-:W-:Y:S01]  /*6470*/  MUFU.EX2 R191, R191 ;  /* 0x000000bf00bf7308 */ /* 0x000fe20000000800 */
[----:B----4-:R-:W-:Y:S01]  /*6480*/  F2FP.F16.F32.PACK_AB R206, R202, R185 ;  /* 0x000000b9cace723e */ /* 0x010fe200000000ff */
[----:B------:R-:W-:Y:S01]  /*6490*/  FADD.FTZ R185, R185, R62 ;  /* 0x0000003eb9b97221 */ /* 0x000fe20000010000 */
[----:B------:R-:W-:Y:S01]  /*64a0*/  LOP3.LUT R4, R4, R33, RZ, 0xc0, !PT ;  /* 0x0000002104047212 */ /* 0x000fe200078ec0ff */
[----:B------:R-:W-:Y:S01]  /*64b0*/  IMAD.WIDE.U32 R32, R32, -0x2daee0ad, RZ ;  /* 0xd2511f5320207825 */ /* 0x000fe200078e00ff */
[----:B------:R-:W-:-:S03]  /*64c0*/  LOP3.LUT R5, R5, R206, RZ, 0xc0, !PT ;  /* 0x000000ce05057212 */ /* 0x000fc600078ec0ff */
[----:B------:R-:W-:Y:S01]  /*64d0*/  FFMA.FTZ R206, R193, UR18, -R184 ;  /* 0x00000012c1ce7c23 */ /* 0x000fe200080108b8 */
[----:B------:R-:W-:Y:S01]  /*64e0*/  FADD.FTZ R211, R211, R186 ;  /* 0x000000bad3d37221 */ /* 0x000fe20000010000 */
[----:B------:R-:W-:Y:S01]  /*64f0*/  MUFU.EX2 R252, R252 ;  /* 0x000000fc00fc7308 */ /* 0x000fe20000000800 */
[----:B------:R-:W-:Y:S01]  /*6500*/  LOP3.LUT R34, R33, R34, R174, 0x96, !PT ;  /* 0x0000002221227212 */ /* 0x000fe200078e96ae */
[----:B------:R-:W-:Y:S01]  /*6510*/  FADD.FTZ R185, R202, R185 ;  /* 0x000000b9cab97221 */ /* 0x000fe20000010000 */
[----:B------:R-:W-:Y:S01]  /*6520*/  FADD.FTZ R190, R190, R211 ;  /* 0x000000d3bebe7221 */ /* 0x000fe20000010000 */
[C---:B------:R-:W-:Y:S01]  /*6530*/  HMMA.16816.F32 R160, R4.reuse, R28, R160 ;  /* 0x0000001c04a0723c */ /* 0x040fe200000018a0 */
[----:B------:R-:W-:Y:S01]  /*6540*/  FADD.FTZ R40, R40, R41 ;  /* 0x0000002928287221 */ /* 0x000fe20000010000 */
[----:B------:R-:W-:Y:S01]  /*6550*/  FADD.FTZ R192, R192, R185 ;  /* 0x000000b9c0c07221 */ /* 0x000fe20000010000 */
[----:B------:R-:W-:Y:S01]  /*6560*/  FADD.FTZ R213, R213, R190 ;  /* 0x000000bed5d57221 */ /* 0x000fe20000010000 */
[----:B------:R-:W-:Y:S01]  /*6570*/  MUFU.EX2 R206, R206 ;  /* 0x000000ce00ce7308 */ /* 0x000fe20000000800 */
[----:B------:R-:W-:Y:S01]  /*6580*/  FADD.FTZ R39, R39, R42 ;  /* 0x0000002a27277221 */ /* 0x000fe20000010000 */
[----:B------:R-:W-:Y:S01]  /*6590*/  HMMA.16816.F32 R148, R4, R30, R148 ;  /* 0x0000001e0494723c */ /* 0x000fe20000001894 */
[----:B------:R-:W2:Y:S01]  /*65a0*/  LDSM.16.MT88.4 R28, [R221+0x9c00] ;  /* 0x009c0000dd1c783b */ /* 0x000ea20000004200 */
[----:B------:R-:W-:Y:S01]  /*65b0*/  FADD.FTZ R203, R203, R192 ;  /* 0x000000c0cbcb7221 */ /* 0x000fe20000010000 */
[----:B------:R-:W-:Y:S01]  /*65c0*/  FADD.FTZ R37, R37, R40 ;  /* 0x0000002825257221 */ /* 0x000fe20000010000 */
[----:B------:R-:W-:-:S02]  /*65d0*/  FADD.FTZ R38, R38, R39 ;  /* 0x0000002726267221 */ /* 0x000fc40000010000 */
[----:B------:R-:W-:Y:S01]  /*65e0*/  HMMA.16816.F32 R68, R4, R24, R68 ;  /* 0x000000180444723c */ /* 0x000fe20000001844 */
[----:B------:R-:W-:Y:S01]  /*65f0*/  MUFU.EX2 R195, R195 ;  /* 0x000000c300c37308 */ /* 0x000fe20000000800 */
[----:B------:R-:W-:Y:S01]  /*6600*/  FADD.FTZ R37, R36, R37 ;  /* 0x0000002524257221 */ /* 0x000fe20000010000 */
[----:B------:R-:W-:-:S03]  /*6610*/  FADD.FTZ R189, R189, R38 ;  /* 0x00000026bdbd7221 */ /* 0x000fc60000010000 */
[C---:B------:R-:W-:Y:S01]  /*6620*/  HMMA.16816.F32 R80, R4.reuse, R26, R80 ;  /* 0x0000001a0450723c */ /* 0x040fe20000001850 */
[----:B------:R-:W3:Y:S01]  /*6630*/  LDSM.16.MT88.4 R24, [R170+0x9c00] ;  /* 0x009c0000aa18783b */ /* 0x000ee20000004200 */
[----:B------:R-:W-:Y:S01]  /*6640*/  FADD.FTZ R200, R200, R37 ;  /* 0x00000025c8c87221 */ /* 0x000fe20000010000 */
[----:B------:R-:W4:Y:S01]  /*6650*/  MUFU.EX2 R196, R196 ;  /* 0x000000c400c47308 */ /* 0x000f220000000800 */
[----:B------:R-:W-:Y:S02]  /*6660*/  FADD.FTZ R188, R188, R189 ;  /* 0x000000bdbcbc7221 */ /* 0x000fe40000010000 */
[----:B------:R-:W-:Y:S01]  /*6670*/  HMMA.16816.F32 R84, R4, R20, R84 ;  /* 0x000000140454723c */ /* 0x000fe20000001854 */
[----:B------:R-:W-:Y:S01]  /*6680*/  FADD.FTZ R199, R199, R200 ;  /* 0x000000c8c7c77221 */ /* 0x000fe20000010000 */
[----:B------:R-:W-:-:S03]  /*6690*/  FADD.FTZ R187, R187, R188 ;  /* 0x000000bcbbbb7221 */ /* 0x000fc60000010000 */
[----:B------:R-:W-:Y:S01]  /*66a0*/  MUFU.EX2 R205, R205 ;  /* 0x000000cd00cd7308 */ /* 0x000fe20000000800 */
[C---:B------:R-:W-:Y:S01]  /*66b0*/  HMMA.16816.F32 R96, R4.reuse, R22, R96 ;  /* 0x000000160460723c */ /* 0x040fe20000001860 */
[----:B------:R-:W-:Y:S01]  /*66c0*/  LOP3.LUT R21, R32, 0xffff, RZ, 0xc0, !PT ;  /* 0x0000ffff20157812 */ /* 0x000fe200078ec0ff */
[----:B------:R-:W-:Y:S01]  /*66d0*/  FADD.FTZ R198, R198, R199 ;  /* 0x000000c7c6c67221 */ /* 0x000fe20000010000 */
[----:B------:R-:W-:Y:S01]  /*66e0*/  LOP3.LUT R20, R32, 0xff, RZ, 0xc0, !PT ;  /* 0x000000ff20147812 */ /* 0x000fe200078ec0ff */
[----:B------:R-:W-:Y:S01]  /*66f0*/  FADD.FTZ R194, R194, R187 ;  /* 0x000000bbc2c27221 */ /* 0x000fe20000010000 */
[----:B------:R-:W-:Y:S01]  /*6700*/  SHF.R.U32.HI R21, RZ, 0x8, R21 ;  /* 0x00000008ff157819 */ /* 0x000fe20000011615 */
[----:B------:R-:W-:Y:S01]  /*6710*/  HMMA.16816.F32 R100, R4, R16, R100 ;  /* 0x000000100464723c */ /* 0x000fe20000001864 */
[----:B------:R-:W1:Y:S01]  /*6720*/  MUFU.EX2 R204, R204 ;  /* 0x000000cc00cc7308 */ /* 0x000e620000000800 */
[----:B------:R-:W-:-:S04]  /*6730*/  FADD.FTZ R198, R197, R198 ;  /* 0x000000c6c5c67221 */ /* 0x000fc80000010000 */
[C---:B------:R-:W-:Y:S01]  /*6740*/  HMMA.16816.F32 R108, R4.reuse, R18, R108 ;  /* 0x00000012046c723c */ /* 0x040fe2000000186c */
[--C-:B------:R-:W-:Y:S02]  /*6750*/  SHF.R.U32.HI R17, RZ, 0x10, R32.reuse ;  /* 0x00000010ff117819 */ /* 0x100fe40000011620 */
[----:B------:R-:W-:Y:S01]  /*6760*/  SHF.R.U32.HI R16, RZ, 0x18, R32 ;  /* 0x00000018ff107819 */ /* 0x000fe20000011620 */
[----:B------:R-:W-:Y:S01]  /*6770*/  MUFU.EX2 R178, R178 ;  /* 0x000000b200b27308 */ /* 0x000fe20000000800 */
[----:B----4-:R-:W-:Y:S01]  /*6780*/  F2FP.F16.F32.PACK_AB R32, R196, R195 ;  /* 0x000000c3c420723e */ /* 0x010fe200000000ff */
[C---:B------:R-:W-:Y:S01]  /*6790*/  HMMA.16816.F32 R112, R4.reuse, R12, R112 ;  /* 0x0000000c0470723c */ /* 0x040fe20000001870 */
[C---:B------:R-:W-:Y:S01]  /*67a0*/  LOP3.LUT R18, R34.reuse, 0xffff, RZ, 0xc0, !PT ;  /* 0x0000ffff22127812 */ /* 0x040fe200078ec0ff */
[----:B------:R-:W-:Y:S01]  /*67b0*/  FADD.FTZ R195, R195, R194 ;  /* 0x000000c2c3c37221 */ /* 0x000fe20000010000 */
[----:B------:R-:W-:Y:S02]  /*67c0*/  LOP3.LUT R19, R34, 0xff, RZ, 0xc0, !PT ;  /* 0x000000ff22137812 */ /* 0x000fe400078ec0ff */
[----:B------:R-:W-:Y:S01]  /*67d0*/  SHF.R.U32.HI R18, RZ, 0x8, R18 ;  /* 0x00000008ff127819 */ /* 0x000fe20000011612 */
[C---:B------:R-:W-:Y:S01]  /*67e0*/  HMMA.16816.F32 R120, R4.reuse, R14, R120 ;  /* 0x0000000e0478723c */ /* 0x040fe20000001878 */
[--C-:B------:R-:W-:Y:S01]  /*67f0*/  SHF.R.U32.HI R12, RZ, 0x10, R34.reuse ;  /* 0x00000010ff0c7819 */ /* 0x100fe20000011622 */
[----:B------:R-:W4:Y:S01]  /*6800*/  MUFU.EX2 R181, R181 ;  /* 0x000000b500b57308 */ /* 0x000f220000000800 */
[----:B------:R-:W-:Y:S01]  /*6810*/  SHF.R.U32.HI R34, RZ, 0x18, R34 ;  /* 0x00000018ff227819 */ /* 0x000fe20000011622 */
[----:B------:R-:W-:Y:S01]  /*6820*/  FADD.FTZ R196, R196, R195 ;  /* 0x000000c3c4c47221 */ /* 0x000fe20000010000 */
[----:B------:R-:W-:Y:S01]  /*6830*/  PRMT R13, R20, 0x5410, R21 ;  /* 0x00005410140d7816 */ /* 0x000fe20000000015 */
[C---:B------:R-:W-:Y:S01]  /*6840*/  HMMA.16816.F32 R136, R4.reuse, R8, R136 ;  /* 0x000000080488723c */ /* 0x040fe20000001888 */
[----:B------:R-:W-:Y:S01]  /*6850*/  LOP3.LUT R15, R17, 0xff, RZ, 0xc0, !PT ;  /* 0x000000ff110f7812 */ /* 0x000fe200078ec0ff */
[----:B------:R-:W3:Y:S01]  /*6860*/  LDSM.16.MT88.4 R20, [R221+0xac00] ;  /* 0x00ac0000dd14783b */ /* 0x000ee20000004200 */
[----:B------:R-:W-:Y:S01]  /*6870*/  LOP3.LUT R17, R12, 0xff, RZ, 0xc0, !PT ;  /* 0x000000ff0c117812 */ /* 0x000fe200078ec0ff */
[----:B------:R-:W-:Y:S01]  /*6880*/  MUFU.EX2 R172, R172 ;  /* 0x000000ac00ac7308 */ /* 0x000fe20000000800 */
[----:B------:R-:W-:Y:S01]  /*6890*/  PRMT R19, R19, 0x5410, R18 ;  /* 0x0000541013137816 */ /* 0x000fe20000000012 */
[----:B------:R-:W-:Y:S01]  /*68a0*/  HMMA.16816.F32 R132, R4, R10, R132 ;  /* 0x0000000a0484723c */ /* 0x000fe20000001884 */
[----:B------:R-:W-:-:S02]  /*68b0*/  PRMT R15, R15, 0x5410, R16 ;  /* 0x000054100f0f7816 */ /* 0x000fc40000000010 */
[----:B------:R-:W-:Y:S02]  /*68c0*/  PRMT R17, R17, 0x5410, R34 ;  /* 0x0000541011117816 */ /* 0x000fe40000000022 */
[--C-:B------:R-:W-:Y:S01]  /*68d0*/  HSET2.LE.AND R19, R19, R66.reuse, PT ;  /* 0x0000004213137233 */ /* 0x100fe20003803000 */
[----:B------:R-:W4:Y:S01]  /*68e0*/  MUFU.EX2 R165, R165 ;  /* 0x000000a500a57308 */ /* 0x000f220000000800 */
[----:B------:R-:W-:Y:S02]  /*68f0*/  LOP3.LUT R4, R215, R212, R175, 0x96, !PT ;  /* 0x000000d4d7047212 */ /* 0x000fe400078e96af */
[--C-:B------:R-:W-:Y:S02]  /*6900*/  HSET2.LE.AND R13, R13, R66.reuse, PT ;  /* 0x000000420d0d7233 */ /* 0x100fe40003803000 */
[--C-:B------:R-:W-:Y:S01]  /*6910*/  HSET2.LE.AND R15, R15, R66.reuse, PT ;  /* 0x000000420f0f7233 */ /* 0x100fe20003803000 */
[----:B------:R-:W-:Y:S01]  /*6920*/  IMAD.WIDE.U32 R4, R4, -0x2daee0ad, RZ ;  /* 0xd2511f5304047825 */ /* 0x000fe200078e00ff */
[----:B------:R-:W-:Y:S01]  /*6930*/  HSET2.LE.AND R17, R17, R66, PT ;  /* 0x0000004211117233 */ /* 0x000fe20003803000 */
[----:B------:R-:W-:Y:S01]  /*6940*/  MUFU.EX2 R176, R176 ;  /* 0x000000b000b07308 */ /* 0x000fe20000000800 */
[----:B------:R-:W-:Y:S01]  /*6950*/  F2FP.F16.F32.PACK_AB R12, R206, R183 ;  /* 0x000000b7ce0c723e */ /* 0x000fe200000000ff */
[----:B------:R-:W-:Y:S01]  /*6960*/  FADD.FTZ R183, R183, R198 ;  /* 0x000000c6b7b77221 */ /* 0x000fe20000010000 */
[----:B------:R-:W-:Y:S01]  /*6970*/  LOP3.LUT R210, R5, R210, R174, 0x96, !PT ;  /* 0x000000d205d27212 */ /* 0x000fe200078e96ae */
[----:B------:R-:W-:Y:S01]  /*6980*/  FFMA.FTZ R174, R167, UR18, -R180 ;  /* 0x00000012a7ae7c23 */ /* 0x000fe200080108b4 */
[----:B------:R-:W-:Y:S01]  /*6990*/  LOP3.LUT R6, R4, 0xffff, RZ, 0xc0, !PT ;  /* 0x0000ffff04067812 */ /* 0x000fe200078ec0ff */
[----:B------:R-:W-:Y:S01]  /*69a0*/  FADD.FTZ R206, R206, R183 ;  /* 0x000000b7cece7221 */ /* 0x000fe20000010000 */
[----:B------:R-:W-:Y:S01]  /*69b0*/  LOP3.LUT R175, R210, 0xffff, RZ, 0xc0, !PT ;  /* 0x0000ffffd2af7812 */ /* 0x000fe200078ec0ff */
[----:B------:R-:W3:Y:S01]  /*69c0*/  MUFU.EX2 R177, R177 ;  /* 0x000000b100b17308 */ /* 0x000ee20000000800 */
[----:B------:R-:W-:-:S02]  /*69d0*/  SHF.R.U32.HI R7, RZ, 0x10, R4 ;  /* 0x00000010ff077819 */ /* 0x000fc40000011604 */
[----:B------:R-:W-:Y:S02]  /*69e0*/  SHF.R.U32.HI R179, RZ, 0x10, R210 ;  /* 0x00000010ffb37819 */ /* 0x000fe400000116d2 */
[----:B------:R-:W-:Y:S01]  /*69f0*/  F2FP.F16.F32.PACK_AB R8, R252, R191 ;  /* 0x000000bffc08723e */ /* 0x000fe200000000ff */
[----:B------:R-:W-:Y:S01]  /*6a00*/  FADD.FTZ R191, R191, R206 ;  /* 0x000000cebfbf7221 */ /* 0x000fe20000010000 */
[----:B------:R-:W-:Y:S01]  /*6a10*/  LOP3.LUT R5, R4, 0xff, RZ, 0xc0, !PT ;  /* 0x000000ff04057812 */ /* 0x000fe200078ec0ff */
[----:B------:R-:W-:Y:S01]  /*6a20*/  MUFU.EX2 R173, R173 ;  /* 0x000000ad00ad7308 */ /* 0x000fe20000000800 */
[----:B------:R-:W-:Y:S01]  /*6a30*/  SHF.R.U32.HI R6, RZ, 0x8, R6 ;  /* 0x00000008ff067819 */ /* 0x000fe20000011606 */
[----:B------:R-:W-:Y:S01]  /*6a40*/  FADD.FTZ R252, R252, R191 ;  /* 0x000000bffcfc7221 */ /* 0x000fe20000010000 */
[----:B------:R-:W-:Y:S02]  /*6a50*/  LOP3.LUT R167, R210, 0xff, RZ, 0xc0, !PT ;  /* 0x000000ffd2a77812 */ /* 0x000fe400078ec0ff */
[----:B------:R-:W-:-:S02]  /*6a60*/  SHF.R.U32.HI R180, RZ, 0x8, R175 ;  /* 0x00000008ffb47819 */ /* 0x000fc400000116af */
[C---:B-1----:R-:W-:Y:S01]  /*6a70*/  F2FP.F16.F32.PACK_AB R34, R204.reuse, R205 ;  /* 0x000000cdcc22723e */ /* 0x042fe200000000ff */
[----:B------:R-:W1:Y:S01]  /*6a80*/  MUFU.EX2 R174, R174 ;  /* 0x000000ae00ae7308 */ /* 0x000e620000000800 */
[----:B------:R-:W-:Y:S01]  /*6a90*/  SHF.R.U32.HI R4, RZ, 0x18, R4 ;  /* 0x00000018ff047819 */ /* 0x000fe20000011604 */
[----:B------:R-:W-:Y:S01]  /*6aa0*/  FADD.FTZ R205, R205, R196 ;  /* 0x000000c4cdcd7221 */ /* 0x000fe20000010000 */
[----:B------:R-:W-:Y:S02]  /*6ab0*/  LOP3.LUT R7, R7, 0xff, RZ, 0xc0, !PT ;  /* 0x000000ff07077812 */ /* 0x000fe400078ec0ff */
[----:B------:R-:W-:Y:S01]  /*6ac0*/  SHF.R.U32.HI R210, RZ, 0x18, R210 ;  /* 0x00000018ffd27819 */ /* 0x000fe200000116d2 */
[----:B------:R-:W-:Y:S01]  /*6ad0*/  FADD.FTZ R241, R204, R205 ;  /* 0x000000cdccf17221 */ /* 0x000fe20000010000 */
[----:B------:R-:W-:Y:S02]  /*6ae0*/  LOP3.LUT R175, R179, 0xff, RZ, 0xc0, !PT ;  /* 0x000000ffb3af7812 */ /* 0x000fe400078ec0ff */
[----:B------:R-:W-:-:S02]  /*6af0*/  PRMT R179, R5, 0x5410, R6 ;  /* 0x0000541005b37816 */ /* 0x000fc40000000006 */
[----:B------:R-:W-:Y:S02]  /*6b00*/  LOP3.LUT R32, R19, R32, RZ, 0xc0, !PT ;  /* 0x0000002013207212 */ /* 0x000fe400078ec0ff */
[----:B------:R-:W-:Y:S02]  /*6b10*/  LOP3.LUT R33, R17, R12, RZ, 0xc0, !PT ;  /* 0x0000000c11217212 */ /* 0x000fe400078ec0ff */
[----:B------:R-:W-:Y:S01]  /*6b20*/  LOP3.LUT R34, R13, R34, RZ, 0xc0, !PT ;  /* 0x000000220d227212 */ /* 0x000fe200078ec0ff */
[----:B------:R-:W1:Y:S01]  /*6b30*/  LDSM.16.MT88.4 R16, [R170+0xac00] ;  /* 0x00ac0000aa10783b */ /* 0x000e620000004200 */
[----:B------:R-:W-:Y:S02]  /*6b40*/  LOP3.LUT R35, R15, R8, RZ, 0xc0, !PT ;  /* 0x000000080f237212 */ /* 0x000fe400078ec0ff */
[----:B------:R-:W-:Y:S01]  /*6b50*/  PRMT R7, R7, 0x5410, R4 ;  /* 0x0000541007077816 */ /* 0x000fe20000000004 */
[----:B------:R-:W1:Y:S01]  /*6b60*/  LDSM.16.MT88.4 R12, [R221+0xbc00] ;  /* 0x00bc0000dd0c783b */ /* 0x000e620000004200 */
[----:B------:R-:W-:-:S02]  /*6b70*/  PRMT R167, R167, 0x5410, R180 ;  /* 0x00005410a7a77816 */ /* 0x000fc400000000b4 */
[----:B------:R-:W-:Y:S01]  /*6b80*/  PRMT R5, R175, 0x5410, R210 ;  /* 0x00005410af057816 */ /* 0x000fe200000000d2 */
[----:B------:R-:W1:Y:S01]  /*6b90*/  LDSM.16.MT88.4 R8, [R170+0xbc00] ;  /* 0x00bc0000aa08783b */ /* 0x000e620000004200 */
[--C-:B------:R-:W-:Y:S01]  /*6ba0*/  HSET2.LE.AND R6, R179, R66.reuse, PT ;  /* 0x00000042b3067233 */ /* 0x100fe20003803000 */
[C---:B--2---:R-:W-:Y:S01]  /*6bb0*/  HMMA.16816.F32 R156, R32.reuse, R28, R156 ;  /* 0x0000001c209c723c */ /* 0x044fe2000000189c */
[--C-:B------:R-:W-:Y:S02]  /*6bc0*/  HSET2.LE.AND R7, R7, R66.reuse, PT ;  /* 0x0000004207077233 */ /* 0x100fe40003803000 */
[--C-:B------:R-:W-:Y:S02]  /*6bd0*/  HSET2.LE.AND R4, R167, R66.reuse, PT ;  /* 0x00000042a7047233 */ /* 0x100fe40003803000 */
[----:B------:R-:W-:Y:S01]  /*6be0*/  HSET2.LE.AND R5, R5, R66, PT ;  /* 0x0000004205057233 */ /* 0x000fe20003803000 */
[C---:B------:R-:W-:Y:S01]  /*6bf0*/  HMMA.16816.F32 R152, R32.reuse, R30, R152 ;  /* 0x0000001e2098723c */ /* 0x040fe20000001898 */
[----:B----4-:R-:W-:Y:S01]  /*6c00*/  F2FP.F16.F32.PACK_AB R175, R181, R178 ;  /* 0x000000b2b5af723e */ /* 0x010fe200000000ff */
[----:B------:R-:W-:Y:S01]  /*6c10*/  FADD.FTZ R178, R178, R213 ;  /* 0x000000d5b2b27221 */ /* 0x000fe20000010000 */
[----:B------:R-:W-:Y:S01]  /*6c20*/  F2FP.F16.F32.PACK_AB R66, R165, R172 ;  /* 0x000000aca542723e */ /* 0x000fe200000000ff */
[----:B------:R-:W-:Y:S01]  /*6c30*/  FADD.FTZ R172, R172, R203 ;  /* 0x000000cbacac7221 */ /* 0x000fe20000010000 */
[----:B---3--:R-:W-:Y:S01]  /*6c40*/  F2FP.F16.F32.PACK_AB R167, R177, R176 ;  /* 0x000000b0b1a7723e */ /* 0x008fe200000000ff */
[----:B------:R-:W-:Y:S01]  /*6c50*/  FADD.FTZ R181, R181, R178 ;  /* 0x000000b2b5b57221 */ /* 0x000fe20000010000 */
[----:B-1----:R-:W-:Y:S01]  /*6c60*/  F2FP.F16.F32.PACK_AB R180, R174, R173 ;  /* 0x000000adaeb4723e */ /* 0x002fe200000000ff */
[----:B------:R-:W-:Y:S01]  /*6c70*/  FADD.FTZ R172, R165, R172 ;  /* 0x000000aca5ac7221 */ /* 0x000fe20000010000 */
[----:B------:R-:W-:Y:S01]  /*6c80*/  LOP3.LUT R6, R6, R167, RZ, 0xc0, !PT ;  /* 0x000000a706067212 */ /* 0x000fe200078ec0ff */
[----:B------:R-:W-:Y:S01]  /*6c90*/  FADD.FTZ R176, R176, R181 ;  /* 0x000000b5b0b07221 */ /* 0x000fe20000010000 */
[----:B------:R-:W-:Y:S01]  /*6ca0*/  LOP3.LUT R7, R7, R180, RZ, 0xc0, !PT ;  /* 0x000000b407077212 */ /* 0x000fe200078ec0ff */
[----:B------:R-:W-:Y:S01]  /*6cb0*/  FADD.FTZ R173, R173, R172 ;  /* 0x000000acadad7221 */ /* 0x000fe20000010000 */
[----:B------:R-:W-:Y:S01]  /*6cc0*/  LOP3.LUT R4, R4, R175, RZ, 0xc0, !PT ;  /* 0x000000af04047212 */ /* 0x000fe200078ec0ff */
[----:B------:R-:W-:Y:S01]  /*6cd0*/  FADD.FTZ R245, R177, R176 ;  /* 0x000000b0b1f57221 */ /* 0x000fe20000010000 */
[----:B------:R-:W-:Y:S01]  /*6ce0*/  LOP3.LUT R5, R5, R66, RZ, 0xc0, !PT ;  /* 0x0000004205057212 */ /* 0x000fe200078ec0ff */
[----:B------:R-:W-:Y:S01]  /*6cf0*/  FADD.FTZ R244, R174, R173 ;  /* 0x000000adaef47221 */ /* 0x000fe20000010000 */
[C---:B------:R-:W-:Y:S02]  /*6d00*/  HMMA.16816.F32 R72, R32.reuse, R24, R72 ;  /* 0x000000182048723c */ /* 0x040fe40000001848 */
[----:B------:R1:W-:Y:S04]  /*6d10*/  STL [R1+0xc], R245 ;  /* 0x00000cf501007387 */ /* 0x0003e80000100800 */
[----:B------:R1:W-:Y:S01]  /*6d20*/  STL [R1+0x8], R244 ;  /* 0x000008f401007387 */ /* 0x0003e20000100800 */
        /* <DEDUP_REMOVED lines=22> */
[----:B-1----:R-:W-:-:S15]  /*6e90*/  @!P0 BRA `(.L_x_324) ;  /* 0x000000a000b48947 */ /* 0x002fde0003800000 */
        /* <DEDUP_REMOVED lines=8> */
[----:B------:R-:W-:Y:S01]  /*6f20*/  UIADD3 UR4, UR19, -0x2, URZ ;  /* 0xfffffffe13047890 */ /* 0x000fe2000fffe03f */
[----:B------:R-:W1:Y:S03]  /*6f30*/  S2R R165, SR_TID.X ;  /* 0x0000000000a57919 */ /* 0x000e660000002100 */
[----:B------:R-:W-:-:S02]  /*6f40*/  USHF.R.S32.HI UR11, URZ, 0x1f, UR4 ;  /* 0x0000001f3f0b7899 */ /* 0x000fc40008011404 */
[----:B------:R-:W-:Y:S01]  /*6f50*/  UIMAD UR10, UR21, UR4, URZ ;  /* 0x00000004150a72a4 */ /* 0x000fe2000f8e023f */
[----:B------:R-:W-:Y:S01]  /*6f60*/  IMAD.U32 R19, RZ, RZ, UR4 ;  /* 0x00000004ff137e24 */ /* 0x000fe2000f8e00ff */
[----:B------:R-:W2:Y:S02]  /*6f70*/  @!P5 LDC.64 R14, c[0x0][0x220] ;  /* 0x00008800ff0edb82 */ /* 0x000ea40000000a00 */
[----:B------:R-:W-:Y:S01]  /*6f80*/  UIMAD UR10, UR11, UR27, UR10 ;  /* 0x0000001b0b0a72a4 */ /* 0x000fe2000f8e020a */
[----:B------:R-:W-:-:S05]  /*6f90*/  IMAD.WIDE.U32 R18, R19, UR27, R218 ;  /* 0x0000001b13127c25 */ /* 0x000fca000f8e00da */
[----:B------:R-:W3:Y:S01]  /*6fa0*/  @!P4 LDC.64 R12, c[0x0][0x220] ;  /* 0x00008800ff0ccb82 */ /* 0x000ee20000000a00 */
[----:B------:R-:W-:Y:S01]  /*6fb0*/  VIADD R16, R19, UR10 ;  /* 0x0000000a13107c36 */ /* 0x000fe20008000000 */
[----:B------:R-:W-:Y:S04]  /*6fc0*/  @P5 STS [R225+0x9000], RZ ;  /* 0x009000ffe1005388 */ /* 0x000fe80000000800 */
[----:B------:R-:W-:Y:S02]  /*6fd0*/  @P5 STS [R225+0x9004], RZ ;  /* 0x009004ffe1005388 */ /* 0x000fe40000000800 */
[----:B------:R-:W4:Y:S02]  /*6fe0*/  @!P3 LDC.64 R10, c[0x0][0x220] ;  /* 0x00008800ff0abb82 */ /* 0x000f240000000a00 */
[----:B------:R-:W-:Y:S06]  /*6ff0*/  @P5 STS.64 [R225+0x9008], RZ ;  /* 0x009008ffe1005388 */ /* 0x000fec0000000a00 */
[----:B------:R-:W4:Y:S01]  /*7000*/  @!P5 LDC.64 R8, c[0x0][0x220] ;  /* 0x00008800ff08db82 */ /* 0x000f220000000a00 */
[C---:B--2---:R-:W-:Y:S01]  /*7010*/  @!P5 LEA R20, P0, R18.reuse, R14, 0x1 ;  /* 0x0000000e1214d211 */ /* 0x044fe200078008ff */
[----:B-1----:R-:W-:Y:S01]  /*7020*/  IMAD.SHL.U32 R165, R165, 0x2, RZ ;  /* 0x00000002a5a57824 */ /* 0x002fe200078e00ff */
[----:B------:R-:W-:-:S02]  /*7030*/  IADD3 R14, P2, R18, UR20, RZ ;  /* 0x00000014120e7c10 */ /* 0x000fc4000ff5e0ff */
[----:B------:R-:W-:-:S03]  /*7040*/  @!P5 LEA.HI.X R21, R18, R15, R16, 0x1, P0 ;  /* 0x0000000f1215d211 */ /* 0x000fc600000f0c10 */
[----:B------:R-:W1:Y:S01]  /*7050*/  @!P4 LDC.64 R6, c[0x0][0x220] ;  /* 0x00008800ff06cb82 */ /* 0x000e620000000a00 */
[C---:B---3--:R-:W-:Y:S01]  /*7060*/  @!P4 LEA R12, P1, R18.reuse, R12, 0x1 ;  /* 0x0000000c120cc211 */ /* 0x048fe200078208ff */
[----:B------:R-:W-:Y:S01]  /*7070*/  @!PT LDS RZ, [RZ] ;  /* 0x00000000fffff984 */ /* 0x000fe20000000800 */
[----:B------:R-:W-:Y:S01]  /*7080*/  @!PT LDS RZ, [RZ] ;  /* 0x00000000fffff984 */ /* 0x000fe20000000800 */
[----:B------:R-:W-:Y:S01]  /*7090*/  @!PT LDS RZ, [RZ] ;  /* 0x00000000fffff984 */ /* 0x000fe20000000800 */
[----:B------:R-:W-:Y:S03]  /*70a0*/  @!P5 LDGSTS.E.BYPASS.LTC128B.128 [R225+0x9000], desc[UR22][R20.64] ;  /* 0x0900000014e1dfae */ /* 0x000fe6000b901d56 */
[C-C-:B------:R-:W-:Y:S01]  /*70b0*/  @!P4 LEA.HI.X R13, R18.reuse, R13, R16.reuse, 0x1, P1 ;  /* 0x0000000d120dc211 */ /* 0x140fe200008f0c10 */
[----:B------:R-:W-:Y:S02]  /*70c0*/  @P4 STS.128 [R225+0xa000], RZ ;  /* 0x00a000ffe1004388 */ /* 0x000fe40000000c00 */
[----:B------:R-:W2:Y:S01]  /*70d0*/  @!P3 LDC.64 R4, c[0x0][0x220] ;  /* 0x00008800ff04bb82 */ /* 0x000ea20000000a00 */
[C---:B----4-:R-:W-:Y:S01]  /*70e0*/  @!P3 LEA R10, P0, R18.reuse, R10, 0x1 ;  /* 0x0000000a120ab211 */ /* 0x050fe200078008ff */
[----:B------:R-:W-:Y:S01]  /*70f0*/  @!PT LDS RZ, [RZ] ;  /* 0x00000000fffff984 */ /* 0x000fe20000000800 */
[----:B------:R-:W-:Y:S01]  /*7100*/  @!PT LDS RZ, [RZ] ;  /* 0x00000000fffff984 */ /* 0x000fe20000000800 */
[----:B------:R-:W-:Y:S01]  /*7110*/  @!PT LDS RZ, [RZ] ;  /* 0x00000000fffff984 */ /* 0x000fe20000000800 */
[----:B------:R-:W-:Y:S03]  /*7120*/  @!P4 LDGSTS.E.BYPASS.LTC128B.128 [R225+0xa000], desc[UR22][R12.64+0x40] ;  /* 0x0a0000400ce1cfae */ /* 0x000fe6000b901d56 */
[----:B------:R-:W-:Y:S01]  /*7130*/  @!P3 LEA.HI.X R11, R18, R11, R16, 0x1, P0 ;  /* 0x0000000b120bb211 */ /* 0x000fe200000f0c10 */
[----:B------:R-:W-:Y:S01]  /*7140*/  @P3 STS.128 [R225+0xb000], RZ ;  /* 0x00b000ffe1003388 */ /* 0x000fe20000000c00 */
[----:B------:R-:W-:-:S02]  /*7150*/  IADD3.X R16, R16, UR12, RZ, P2, !PT ;  /* 0x0000000c10107c10 */ /* 0x000fc400097fe4ff */
[C---:B------:R-:W-:Y:S01]  /*7160*/  @!P5 LEA R8, P2, R14.reuse, R8, 0x1 ;  /* 0x000000080e08d211 */ /* 0x040fe200078408ff */
[----:B------:R-:W-:Y:S01]  /*7170*/  @!PT LDS RZ, [RZ] ;  /* 0x00000000fffff984 */ /* 0x000fe20000000800 */
[----:B------:R-:W-:Y:S01]  /*7180*/  @!PT LDS RZ, [RZ] ;  /* 0x00000000fffff984 */ /* 0x000fe20000000800 */
[----:B------:R-:W-:Y:S01]  /*7190*/  @!PT LDS RZ, [RZ] ;  /* 0x00000000fffff984 */ /* 0x000fe20000000800 */
[----:B------:R-:W-:Y:S03]  /*71a0*/  @!P3 LDGSTS.E.BYPASS.LTC128B.128 [R225+0xb000], desc[UR22][R10.64+0x80] ;  /* 0x0b0000800ae1bfae */ /* 0x000fe6000b901d56 */
        /* <DEDUP_REMOVED lines=14> */
[----:B------:R-:W-:-:S03]  /*7290*/  @!P3 LEA.HI.X R23, R14, R5, R16, 0x1, P0 ;  /* 0x000000050e17b211 */ /* 0x000fc600000f0c10 */
[----:B------:R-:W-:Y:S04]  /*72a0*/  @P3 STS.128 [R225+0xb800], RZ ;  /* 0x00b800ffe1003388 */ /* 0x000fe80000000c00 */
[----:B------:R-:W-:Y:S01]  /*72b0*/  @!PT LDS RZ, [RZ] ;  /* 0x00000000fffff984 */ /* 0x000fe20000000800 */
[----:B------:R-:W-:Y:S01]  /*72c0*/  @!PT LDS RZ, [RZ] ;  /* 0x00000000fffff984 */ /* 0x000fe20000000800 */
[----:B------:R-:W-:Y:S01]  /*72d0*/  @!PT LDS RZ, [RZ] ;  /* 0x00000000fffff984 */ /* 0x000fe20000000800 */
[----:B------:R2:W-:Y:S04]  /*72e0*/  @!P3 LDGSTS.E.BYPASS.LTC128B.128 [R225+0xb800], desc[UR22][R22.64+0x80] ;  /* 0x0b80008016e1bfae */ /* 0x0005e8000b901d56 */
[----:B------:R-:W-:Y:S04]  /*72f0*/  LDSM.16.M88.4 R192, [R223+0x6000] ;  /* 0x00600000dfc0783b */ /* 0x000fe80000000200 */
[----:B------:R-:W3:Y:S04]  /*7300*/  LDSM.16.M88.4 R4, [R224+0x1000] ;  /* 0x00100000e004783b */ /* 0x000ee80000000200 */
[----:B------:R-:W4:Y:S04]  /*7310*/  LDSM.16.M88.4 R184, [R223+0x6400] ;  /* 0x00640000dfb8783b */ /* 0x000f280000000200 */
[----:B------:R-:W1:Y:S04]  /*7320*/  LDSM.16.M88.4 R176, [R223+0x6800] ;  /* 0x00680000dfb0783b */ /* 0x000e680000000200 */
[----:B------:R-:W2:Y:S04]  /*7330*/  LDSM.16.M88.4 R60, [R223+0x6c00] ;  /* 0x006c0000df3c783b */ /* 0x000ea80000000200 */
[----:B------:R-:W-:Y:S04]  /*7340*/  LDSM.16.M88.4 R212, [R220+0x6000] ;  /* 0x00600000dcd4783b */ /* 0x000fe80000000200 */
[----:B------:R-:W2:Y:S04]  /*7350*/  LDSM.16.M88.4 R36, [R222+0x1000] ;  /* 0x00100000de24783b */ /* 0x000ea80000000200 */
[----:B------:R-:W2:Y:S04]  /*7360*/  LDSM.16.M88.4 R204, [R220+0x6400] ;  /* 0x00640000dccc783b */ /* 0x000ea80000000200 */
[----:B------:R-:W2:Y:S04]  /*7370*/  LDSM.16.M88.4 R200, [R220+0x6800] ;  /* 0x00680000dcc8783b */ /* 0x000ea80000000200 */
[----:B------:R-:W2:Y:S04]  /*7380*/  LDSM.16.M88.4 R196, [R220+0x6c00] ;  /* 0x006c0000dcc4783b */ /* 0x000ea80000000200 */
[----:B------:R-:W2:Y:S01]  /*7390*/  LDSM.16.M88.4 R64, [R224] ;  /* 0x00000000e040783b */ /* 0x000ea20000000200 */
[C---:B---3--:R-:W-:Y:S03]  /*73a0*/  HMMA.16816.F32 R32, R4.reuse, R192, RZ ;  /* 0x000000c00420723c */ /* 0x048fe600000018ff */
[----:B------:R-:W3:Y:S04]  /*73b0*/  LDSM.16.M88.4 R208, [R222] ;  /* 0x00000000ded0783b */ /* 0x000ee80000000200 */
[----:B------:R-:W-:Y:S01]  /*73c0*/  LDSM.16.M88.4 R56, [R224+0x3000] ;  /* 0x00300000e038783b */ /* 0x000fe20000000200 */
[C---:B----4-:R-:W-:Y:S03]  /*73d0*/  HMMA.16816.F32 R24, R4.reuse, R184, RZ ;  /* 0x000000b80418723c */ /* 0x050fe600000018ff */
[----:B------:R-:W4:Y:S03]  /*73e0*/  LDSM.16.M88.4 R52, [R223+0x7000] ;  /* 0x00700000df34783b */ /* 0x000f260000000200 */
[C---:B-1----:R-:W-:Y:S01]  /*73f0*/  HMMA.16816.F32 R16, R4.reuse, R176, RZ ;  /* 0x000000b00410723c */ /* 0x042fe200000018ff */
[----:B------:R-:W1:Y:S04]  /*7400*/  LDSM.16.M88.4 R48, [R223+0x7400] ;  /* 0x00740000df30783b */ /* 0x000e680000000200 */
[----:B------:R-:W1:Y:S01]  /*7410*/  LDSM.16.M88.4 R44, [R223+0x7800] ;  /* 0x00780000df2c783b */ /* 0x000e620000000200 */
[C---:B--2---:R-:W-:Y:S03]  /*7420*/  HMMA.16816.F32 R8, R4.reuse, R60, RZ ;  /* 0x0000003c0408723c */ /* 0x044fe600000018ff */
[----:B------:R-:W2:Y:S03]  /*7430*/  LDSM.16.M88.4 R40, [R223+0x7c00] ;  /* 0x007c0000df28783b */ /* 0x000ea60000000200 */
[C---:B------:R-:W-:Y:S01]  /*7440*/  HMMA.16816.F32 R28, R4.reuse, R194, RZ ;  /* 0x000000c2041c723c */ /* 0x040fe200000018ff */
[----:B------:R-:W0:Y:S05]  /*7450*/  LDGDEPBAR ;  /* 0x00000000000079af */ /* 0x000e2a0000000000 */
[C---:B------:R-:W-:Y:S06]  /*7460*/  HMMA.16816.F32 R20, R4.reuse, R186, RZ ;  /* 0x000000ba0414723c */ /* 0x040fec00000018ff */
[C---:B------:R-:W-:Y:S06]  /*7470*/  HMMA.16816.F32 R12, R4.reuse, R178, RZ ;  /* 0x000000b2040c723c */ /* 0x040fec00000018ff */
[----:B------:R-:W-:Y:S06]  /*7480*/  HMMA.16816.F32 R4, R4, R62, RZ ;  /* 0x0000003e0404723c */ /* 0x000fec00000018ff */
        /* <DEDUP_REMOVED lines=16> */
[----:B------:R-:W2:Y:S05]  /*7590*/  LDSM.16.M88.4 R60, [R224+0x2000] ;  /* 0x00200000e03c783b */ /* 0x000eaa0000000200 */
[C---:B---3--:R-:W-:Y:S06]  /*75a0*/  HMMA.16816.F32 R192, R208.reuse, R214, R192 ;  /* 0x000000d6d0c0723c */ /* 0x048fec00000018c0 */
[C---:B------:R-:W-:Y:S01]  /*75b0*/  HMMA.16816.F32 R36, R208.reuse, R212, R36 ;  /* 0x000000d4d024723c */ /* 0x040fe20000001824 */
[----:B------:R-:W-:Y:S05]  /*75c0*/  LDSM.16.M88.4 R212, [R222+0x2000] ;  /* 0x00200000ded4783b */ /* 0x000fea0000000200 */
[C---:B------:R-:W-:Y:S06]  /*75d0*/  HMMA.16816.F32 R188, R208.reuse, R204, R188 ;  /* 0x000000ccd0bc723c */ /* 0x040fec00000018bc */
[C---:B------:R-:W-:Y:S06]  /*75e0*/  HMMA.16816.F32 R180, R208.reuse, R200, R180 ;  /* 0x000000c8d0b4723c */ /* 0x040fec00000018b4 */
[C---:B------:R-:W-:Y:S06]  /*75f0*/  HMMA.16816.F32 R172, R208.reuse, R196, R172 ;  /* 0x000000c4d0ac723c */ /* 0x040fec00000018ac */
[C---:B------:R-:W-:Y:S01]  /*7600*/  HMMA.16816.F32 R184, R208.reuse, R206, R184 ;  /* 0x000000ced0b8723c */ /* 0x040fe200000018b8 */
[----:B------:R-:W-:Y:S05]  /*7610*/  LDSM.16.M88.4 R204, [R222+0x3000] ;  /* 0x00300000decc783b */ /* 0x000fea0000000200 */
[C---:B------:R-:W-:Y:S01]  /*7620*/  HMMA.16816.F32 R176, R208.reuse, R202, R176 ;  /* 0x000000cad0b0723c */ /* 0x040fe200000018b0 */
[----:B------:R-:W3:Y:S05]  /*7630*/  LDSM.16.M88.4 R200, [R220+0x7000] ;  /* 0x00700000dcc8783b */ /* 0x000eea0000000200 */
[----:B------:R-:W-:Y:S01]  /*7640*/  HMMA.16816.F32 R64, R208, R198, R64 ;  /* 0x000000c6d040723c */ /* 0x000fe20000001840 */
[----:B------:R-:W3:Y:S04]  /*7650*/  LDSM.16.M88.4 R196, [R220+0x7400] ;  /* 0x00740000dcc4783b */ /* 0x000ee80000000200 */
[----:B------:R-:W3:Y:S01]  /*7660*/  LDSM.16.M88.4 R208, [R220+0x7800] ;  /* 0x00780000dcd0783b */ /* 0x000ee20000000200 */
[C---:B----4-:R-:W-:Y:S06]  /*7670*/  HMMA.16816.F32 R32, R56.reuse, R52, R32 ;  /* 0x000000343820723c */ /* 0x050fec0000001820 */
[C---:B-1----:R-:W-:Y:S06]  /*7680*/  HMMA.16816.F32 R24, R56.reuse, R48, R24 ;  /* 0x000000303818723c */ /* 0x042fec0000001818 */
[C---:B------:R-:W-:Y:S06]  /*7690*/  HMMA.16816.F32 R16, R56.reuse, R44, R16 ;  /* 0x0000002c3810723c */ /* 0x040fec0000001810 */
        /* <DEDUP_REMOVED lines=8> */
[----:B------:R-:W-:Y:S05]  /*7720*/  LDSM.16.M88.4 R52, [R223+0x8400] ;  /* 0x00840000df34783b */ /* 0x000fea0000000200 */
[C---:B------:R-:W-:Y:S06]  /*7730*/  HMMA.16816.F32 R188, R60.reuse, R48, R188 ;  /* 0x000000303cbc723c */ /* 0x040fec00000018bc */
[C---:B------:R-:W-:Y:S01]  /*7740*/  HMMA.16816.F32 R184, R60.reuse, R50, R184 ;  /* 0x000000323cb8723c */ /* 0x040fe200000018b8 */
[----:B------:R-:W-:Y:S05]  /*7750*/  LDSM.16.M88.4 R48, [R224+0x4000] ;  /* 0x00400000e030783b */ /* 0x000fea0000000200 */
[C---:B------:R-:W-:Y:S06]  /*7760*/  HMMA.16816.F32 R180, R60.reuse, R44, R180 ;  /* 0x0000002c3cb4723c */ /* 0x040fec00000018b4 */
[C---:B------:R-:W-:Y:S01]  /*7770*/  HMMA.16816.F32 R176, R60.reuse, R46, R176 ;  /* 0x0000002e3cb0723c */ /* 0x040fe200000018b0 */
[----:B------:R-:W-:Y:S05]  /*7780*/  LDSM.16.M88.4 R44, [R224+0x5000] ;  /* 0x00500000e02c783b */ /* 0x000fea0000000200 */
[C---:B------:R-:W-:Y:S06]  /*7790*/  HMMA.16816.F32 R172, R60.reuse, R40, R172 ;  /* 0x000000283cac723c */ /* 0x040fec00000018ac */
[----:B------:R-:W-:Y:S01]  /*77a0*/  HMMA.16816.F32 R64, R60, R42, R64 ;  /* 0x0000002a3c40723c */ /* 0x000fe20000001840 */
[----:B------:R-:W2:Y:S04]  /*77b0*/  LDSM.16.M88.4 R40, [R223+0x8000] ;  /* 0x00800000df28783b */ /* 0x000ea80000000200 */
[----:B------:R-:W-:Y:S01]  /*77c0*/  LDSM.16.M88.4 R60, [R223+0x8c00] ;  /* 0x008c0000df3c783b */ /* 0x000fe20000000200 */
[-C--:B---3--:R-:W-:Y:S06]  /*77d0*/  HMMA.16816.F32 R192, R212, R202.reuse, R192 ;  /* 0x000000cad4c0723c */ /* 0x088fec00000018c0 */
[----:B------:R-:W-:Y:S06]  /*77e0*/  HMMA.16816.F32 R28, R204, R202, R28 ;  /* 0x000000cacc1c723c */ /* 0x000fec000000181c */
[C---:B------:R-:W-:Y:S06]  /*77f0*/  HMMA.16816.F32 R36, R212.reuse, R200, R36 ;  /* 0x000000c8d424723c */ /* 0x040fec0000001824 */
[C---:B------:R-:W-:Y:S06]  /*7800*/  HMMA.16816.F32 R188, R212.reuse, R196, R188 ;  /* 0x000000c4d4bc723c */ /* 0x040fec00000018bc */
[C---:B------:R-:W-:Y:S06]  /*7810*/  HMMA.16816.F32 R184, R212.reuse, R198, R184 ;  /* 0x000000c6d4b8723c */ /* 0x040fec00000018b8 */
[C---:B------:R-:W-:Y:S06]  /*7820*/  HMMA.16816.F32 R180, R212.reuse, R208, R180 ;  /* 0x000000d0d4b4723c */ /* 0x040fec00000018b4 */
[C---:B------:R-:W-:Y:S06]  /*7830*/  HMMA.16816.F32 R176, R212.reuse, R210, R176 ;  /* 0x000000d2d4b0723c */ /* 0x040fec00000018b0 */
[----:B-1----:R-:W-:Y:S06]  /*7840*/  HMMA.16816.F32 R172, R212, R56, R172 ;  /* 0x00000038d4ac723c */ /* 0x002fec00000018ac */
[C---:B------:R-:W-:Y:S01]  /*7850*/  HMMA.16816.F32 R32, R204.reuse, R200, R32 ;  /* 0x000000c8cc20723c */ /* 0x040fe20000001820 */
[----:B------:R-:W-:Y:S05]  /*7860*/  LDSM.16.M88.4 R200, [R222+0x4000] ;  /* 0x00400000dec8783b */ /* 0x000fea0000000200 */
[C---:B------:R-:W-:Y:S06]  /*7870*/  HMMA.16816.F32 R8, R204.reuse, R56, R8 ;  /* 0x00000038cc08723c */ /* 0x040fec0000001808 */
[-C--:B------:R-:W-:Y:S06]  /*7880*/  HMMA.16816.F32 R4, R204, R58.reuse, R4 ;  /* 0x0000003acc04723c */ /* 0x080fec0000001804 */
[----:B------:R-:W-:Y:S01]  /*7890*/  HMMA.16816.F32 R212, R212, R58, R64 ;  /* 0x0000003ad4d4723c */ /* 0x000fe20000001840 */
[----:B------:R-:W1:Y:S04]  /*78a0*/  LDSM.16.M88.4 R56, [R220+0x8000] ;  /* 0x00800000dc38783b */ /* 0x000e680000000200 */
[----:B------:R-:W3:Y:S01]  /*78b0*/  LDSM.16.M88.4 R64, [R222+0x5000] ;  /* 0x00500000de40783b */ /* 0x000ee20000000200 */
[C---:B------:R-:W-:Y:S06]  /*78c0*/  HMMA.16816.F32 R24, R204.reuse, R196, R24 ;  /* 0x000000c4cc18723c */ /* 0x040fec0000001818 */
[C---:B------:R-:W-:Y:S01]  /*78d0*/  HMMA.16816.F32 R20, R204.reuse, R198, R20 ;  /* 0x000000c6cc14723c */ /* 0x040fe20000001814 */
[----:B------:R-:W4:Y:S05]  /*78e0*/  LDSM.16.M88.4 R196, [R223+0x8800] ;  /* 0x00880000dfc4783b */ /* 0x000f2a0000000200 */
[C---:B------:R-:W-:Y:S06]  /*78f0*/  HMMA.16816.F32 R16, R204.reuse, R208, R16 ;  /* 0x000000d0cc10723c */ /* 0x040fec0000001810 */
[----:B------:R-:W-:Y:S01]  /*7900*/  HMMA.16816.F32 R12, R204, R210, R12 ;  /* 0x000000d2cc0c723c */ /* 0x000fe2000000180c */
[----:B------:R-:W4:Y:S05]  /*7910*/  LDSM.16.M88.4 R204, [R220+0x8400] ;  /* 0x00840000dccc783b */ /* 0x000f2a0000000200 */
[-C--:B--2---:R-:W-:Y:S06]  /*7920*/  HMMA.16816.F32 R192, R48, R42.reuse, R192 ;  /* 0x0000002a30c0723c */ /* 0x084fec00000018c0 */
[----:B------:R-:W-:Y:S06]  /*7930*/  HMMA.16816.F32 R28, R44, R42, R28 ;  /* 0x0000002a2c1c723c */ /* 0x000fec000000181c */
[-C--:B------:R-:W-:Y:S06]  /*7940*/  HMMA.16816.F32 R188, R48, R52.reuse, R188 ;  /* 0x0000003430bc723c */ /* 0x080fec00000018bc */
[----:B------:R-:W-:Y:S06]  /*7950*/  HMMA.16816.F32 R24, R44, R52, R24 ;  /* 0x000000342c18723c */ /* 0x000fec0000001818 */
[----:B-1----:R-:W-:Y:S06]  /*7960*/  HMMA.16816.F32 R192, R200, R58, R192 ;  /* 0x0000003ac8c0723c */ /* 0x002fec00000018c0 */
[----:B------:R-:W-:Y:S06]  /*7970*/  HMMA.16816.F32 R32, R44, R40, R32 ;  /* 0x000000282c20723c */ /* 0x000fec0000001820 */
[----:B---3--:R-:W-:Y:S06]  /*7980*/  HMMA.16816.F32 R28, R64, R58, R28 ;  /* 0x0000003a401c723c */ /* 0x008fec000000181c */
[----:B------:R-:W-:Y:S01]  /*7990*/  HMMA.16816.F32 R36, R48, R40, R36 ;  /* 0x000000283024723c */ /* 0x000fe20000001824 */
[----:B------:R-:W-:-:S05]  /*79a0*/  IMAD.U32 R59, RZ, RZ, UR24 ;  /* 0x00000018ff3b7e24 */ /* 0x000fca000f8e00ff */
[----:B------:R-:W-:Y:S01]  /*79b0*/  HMMA.16816.F32 R20, R44, R54, R20 ;  /* 0x000000362c14723c */ /* 0x000fe20000001814 */
[----:B------:R-:W-:-:S05]  /*79c0*/  LOP3.LUT R40, R165, 0x6, RZ, 0xc0, !PT ;  /* 0x00000006a5287812 */ /* 0x000fca00078ec0ff */
[----:B------:R-:W-:Y:S01]  /*79d0*/  IMAD R59, R59, 0x40, R40 ;  /* 0x000000403b3b7824 */ /* 0x000fe200078e0228 */
[C---:B----4-:R-:W-:Y:S01]  /*79e0*/  HMMA.16816.F32 R16, R44.reuse, R196, R16 ;  /* 0x000000c42c10723c */ /* 0x050fe20000001810 */
[----:B------:R-:W1:Y:S05]  /*79f0*/  LDSM.16.M88.4 R40, [R220+0x8800] ;  /* 0x00880000dc28783b */ /* 0x000e6a0000000200 */
[C---:B------:R-:W-:Y:S06]  /*7a00*/  HMMA.16816.F32 R12, R44.reuse, R198, R12 ;  /* 0x000000c62c0c723c */ /* 0x040fec000000180c */
[C---:B------:R-:W-:Y:S06]  /*7a10*/  HMMA.16816.F32 R8, R44.reuse, R60, R8 ;  /* 0x0000003c2c08723c */ /* 0x040fec0000001808 */
[----:B------:R-:W-:Y:S06]  /*7a20*/  HMMA.16816.F32 R4, R44, R62, R4 ;  /* 0x0000003e2c04723c */ /* 0x000fec0000001804 */
[----:B------:R-:W-:Y:S01]  /*7a30*/  HMMA.16816.F32 R188, R200, R204, R188 ;  /* 0x000000ccc8bc723c */ /* 0x000fe200000018bc */
[----:B------:R-:W-:-:S02]  /*7a40*/  VIADD R45, R59, 0x8 ;  /* 0x000000083b2d7836 */ /* 0x000fc40000000000 */
[----:B------:R-:W-:-:S03]  /*7a50*/  VIADD R44, R59, 0x9 ;  /* 0x000000093b2c7836 */ /* 0x000fc60000000000 */
[----:B------:R-:W-:Y:S01]  /*7a60*/  HMMA.16816.F32 R184, R48, R54, R184 ;  /* 0x0000003630b8723c */ /* 0x000fe200000018b8 */
[C---:B------:R-:W-:Y:S02]  /*7a70*/  ISETP.GE.AND P1, PT, R45.reuse, R229, PT ;  /* 0x000000e52d00720c */ /* 0x040fe40003f26270 */
[C---:B------:R-:W-:Y:S02]  /*7a80*/  ISETP.GE.AND P2, PT, R45.reuse, R228, PT ;  /* 0x000000e42d00720c */ /* 0x040fe40003f46270 */
[CC--:B------:R-:W-:Y:S01]  /*7a90*/  ISETP.GE.AND P6, PT, R45.reuse, R227.reuse, PT ;  /* 0x000000e32d00720c */ /* 0x0c0fe20003fc6270 */
[----:B------:R-:W-:Y:S01]  /*7aa0*/  HMMA.16816.F32 R24, R64, R204, R24 ;  /* 0x000000cc4018723c */ /* 0x000fe20000001818 */
[----:B------:R-:W-:Y:S02]  /*7ab0*/  ISETP.GE.AND P0, PT, R45, R226, PT ;  /* 0x000000e22d00720c */ /* 0x000fe40003f06270 */
[----:B------:R-:W-:Y:S02]  /*7ac0*/  FSEL R45, R192, -INF , !P1 ;  /* 0xff800000c02d7808 */ /* 0x000fe40004800000 */
[----:B------:R-:W-:Y:S01]  /*7ad0*/  ISETP.GE.AND P1, PT, R44, R227, PT ;  /* 0x000000e32c00720c */ /* 0x000fe20003f26270 */
[----:B------:R-:W-:Y:S01]  /*7ae0*/  HMMA.16816.F32 R176, R48, R198, R176 ;  /* 0x000000c630b0723c */ /* 0x000fe200000018b0 */
[----:B------:R-:W-:-:S02]  /*7af0*/  FSEL R47, R30, -INF , !P0 ;  /* 0xff8000001e2f7808 */ /* 0x000fc40004000000 */
[----:B------:R-:W-:Y:S01]  /*7b00*/  FSEL R46, R29, -INF , !P1 ;  /* 0xff8000001d2e7808 */ /* 0x000fe20004800000 */
[C---:B------:R-:W-:Y:S01]  /*7b10*/  VIADD R29, R59.reuse, 0x10 ;  /* 0x000000103b1d7836 */ /* 0x040fe20000000000 */
[----:B------:R-:W-:Y:S01]  /*7b20*/  ISETP.GE.AND P0, PT, R44, R226, PT ;  /* 0x000000e22c00720c */ /* 0x000fe20003f06270 */
[----:B------:R-:W-:Y:S01]  /*7b30*/  HMMA.16816.F32 R180, R48, R196, R180 ;  /* 0x000000c430b4723c */ /* 0x000fe200000018b4 */
[----:B------:R-:W-:Y:S01]  /*7b40*/  FSEL R243, R28, -INF , !P6 ;  /* 0xff8000001cf37808 */ /* 0x000fe20007000000 */
[----:B------:R-:W-:Y:S01]  /*7b50*/  VIADD R28, R59, 0x11 ;  /* 0x000000113b1c7836 */ /* 0x000fe20000000000 */
[----:B------:R-:W-:Y:S02]  /*7b60*/  FSEL R198, R31, -INF , !P0 ;  /* 0xff8000001fc67808 */ /* 0x000fe40004000000 */
[-C--:B------:R-:W-:Y:S01]  /*7b70*/  ISETP.GE.AND P0, PT, R29, R229.reuse, PT ;  /* 0x000000e51d00720c */ /* 0x080fe20003f06270 */
[----:B------:R-:W-:Y:S01]  /*7b80*/  HMMA.16816.F32 R184, R200, R206, R184 ;  /* 0x000000cec8b8723c */ /* 0x000fe200000018b8 */
[----:B------:R-:W-:-:S02]  /*7b90*/  ISETP.GE.AND P6, PT, R44, R229, PT ;  /* 0x000000e52c00720c */ /* 0x000fc40003fc6270 */
[----:B------:R-:W-:Y:S02]  /*7ba0*/  ISETP.GE.AND P1, PT, R44, R228, PT ;  /* 0x000000e42c00720c */ /* 0x000fe40003f26270 */
[----:B------:R-:W-:Y:S01]  /*7bb0*/  FSEL R44, R194, -INF , !P2 ;  /* 0xff800000c22c7808 */ /* 0x000fe20005000000 */
[C---:B------:R-:W-:Y:S01]  /*7bc0*/  HMMA.16816.F32 R20, R64.reuse, R206, R20 ;  /* 0x000000ce4014723c */ /* 0x040fe20000001814 */
[----:B------:R-:W-:Y:S02]  /*7bd0*/  FSEL R205, R188, -INF , !P0 ;  /* 0xff800000bccd7808 */ /* 0x000fe40004000000 */
[----:B------:R-:W-:Y:S02]  /*7be0*/  ISETP.GE.AND P2, PT, R29, R227, PT ;  /* 0x000000e31d00720c */ /* 0x000fe40003f46270 */
[----:B------:R-:W-:Y:S01]  /*7bf0*/  ISETP.GE.AND P0, PT, R28, R229, PT ;  /* 0x000000e51c00720c */ /* 0x000fe20003f06270 */
[----:B-1----:R-:W-:Y:S01]  /*7c00*/  HMMA.16816.F32 R16, R64, R40, R16 ;  /* 0x000000284010723c */ /* 0x002fe20000001810 */
[----:B------:R-:W-:-:S02]  /*7c10*/  FSEL R246, R195, -INF , !P1 ;  /* 0xff800000c3f67808 */ /* 0x000fc40004800000 */
[----:B------:R-:W-:Y:S02]  /*7c20*/  FSEL R199, R24, -INF , !P2 ;  /* 0xff80000018c77808 */ /* 0x000fe40005000000 */
[----:B------:R-:W-:Y:S01]  /*7c30*/  FSEL R207, R189, -INF , !P0 ;  /* 0xff800000bdcf7808 */ /* 0x000fe20004000000 */
        /* <DEDUP_REMOVED lines=9> */
[----:B------:R-:W1:Y:S01]  /*7cd0*/  LDSM.16.M88.4 R24, [R220+0x8c00] ;  /* 0x008c0000dc18783b */ /* 0x000e620000000200 */
[----:B------:R-:W-:Y:S01]  /*7ce0*/  FSEL R248, R193, -INF , !P6 ;  /* 0xff800000c1f87808 */ /* 0x000fe20007000000 */
[----:B------:R-:W-:-:S04]  /*7cf0*/  DEPBAR.LE SB0, 0x0 ;  /* 0x000080000000791a */ /* 0x000fc80000000000 */
[-C--:B------:R-:W-:Y:S01]  /*7d00*/  ISETP.GE.AND P6, PT, R29, R228.reuse, PT ;  /* 0x000000e41d00720c */ /* 0x080fe20003fc6270 */
[C---:B------:R-:W-:Y:S01]  /*7d10*/  VIADD R29, R59.reuse, 0x18 ;  /* 0x000000183b1d7836 */ /* 0x040fe20000000000 */
[----:B------:R-:W-:Y:S02]  /*7d20*/  HMMA.16816.F32 R176, R200, R42, R176 ;  /* 0x0000002ac8b0723c */ /* 0x000fe400000018b0 */
[----:B------:R-:W-:Y:S02]  /*7d30*/  FSEL R190, R190, -INF , !P6 ;  /* 0xff800000bebe7808 */ /* 0x000fe40007000000 */
[----:B------:R-:W-:Y:S01]  /*7d40*/  ISETP.GE.AND P6, PT, R28, R228, PT ;  /* 0x000000e41c00720c */ /* 0x000fe20003fc6270 */
[----:B------:R-:W-:Y:S01]  /*7d50*/  VIADD R28, R59, 0x19 ;  /* 0x000000193b1c7836 */ /* 0x000fe20000000000 */
[C---:B------:R-:W-:Y:S01]  /*7d60*/  ISETP.GE.AND P1, PT, R29.reuse, R229, PT ;  /* 0x000000e51d00720c */ /* 0x040fe20003f26270 */
[----:B------:R-:W-:Y:S01]  /*7d70*/  HMMA.16816.F32 R212, R48, R62, R212 ;  /* 0x0000003e30d4723c */ /* 0x000fe200000018d4 */
[----:B------:R-:W-:-:S02]  /*7d80*/  ISETP.GE.AND P0, PT, R29, R226, PT ;  /* 0x000000e21d00720c */ /* 0x000fc40003f06270 */
[----:B------:R-:W-:Y:S02]  /*7d90*/  FSEL R192, R191, -INF , !P6 ;  /* 0xff800000bfc07808 */ /* 0x000fe40007000000 */
[----:B------:R-:W-:Y:S01]  /*7da0*/  FSEL R194, R184, -INF , !P1 ;  /* 0xff800000b8c27808 */ /* 0x000fe20004800000 */
[-C--:B------:R-:W-:Y:S01]  /*7db0*/  HMMA.16816.F32 R36, R200, R56.reuse, R36 ;  /* 0x00000038c824723c */ /* 0x080fe20000001824 */
[C---:B------:R-:W-:Y:S02]  /*7dc0*/  ISETP.GE.AND P2, PT, R29.reuse, R228, PT ;  /* 0x000000e41d00720c */ /* 0x040fe40003f46270 */
[-C--:B------:R-:W-:Y:S01]  /*7dd0*/  ISETP.GE.AND P6, PT, R29, R227.reuse, PT ;  /* 0x000000e31d00720c */ /* 0x080fe20003fc6270 */
[----:B------:R-:W-:Y:S01]  /*7de0*/  VIADD R29, R59, 0x20 ;  /* 0x000000203b1d7836 */ /* 0x000fe20000000000 */
[----:B------:R-:W-:Y:S01]  /*7df0*/  ISETP.GE.AND P1, PT, R28, R227, PT ;  /* 0x000000e31c00720c */ /* 0x000fe20003f26270 */
[----:B------:R-:W-:Y:S01]  /*7e00*/  HMMA.16816.F32 R32, R64, R56, R32 ;  /* 0x000000384020723c */ /* 0x000fe20000001820 */
[----:B------:R-:W-:-:S02]  /*7e10*/  FSEL R22, R22, -INF , !P0 ;  /* 0xff80000016167808 */ /* 0x000fc40004000000 */
[----:B------:R-:W-:Y:S02]  /*7e20*/  ISETP.GE.AND P0, PT, R28, R226, PT ;  /* 0x000000e21c00720c */ /* 0x000fe40003f06270 */
[----:B------:R-:W-:Y:S02]  /*7e30*/  FSEL R20, R20, -INF , !P6 ;  /* 0xff80000014147808 */ /* 0x000fe40007000000 */
[----:B------:R-:W-:Y:S02]  /*7e40*/  FSEL R21, R21, -INF , !P1 ;  /* 0xff80000015157808 */ /* 0x000fe40004800000 */
[CC--:B------:R-:W-:Y:S02]  /*7e50*/  ISETP.GE.AND P6, PT, R28.reuse, R229.reuse, PT ;  /* 0x000000e51c00720c */ /* 0x0c0fe40003fc6270 */
[----:B------:R-:W-:Y:S01]  /*7e60*/  ISETP.GE.AND P1, PT, R28, R228, PT ;  /* 0x000000e41c00720c */ /* 0x000fe20003f26270 */
[----:B------:R-:W-:Y:S01]  /*7e70*/  VIADD R28, R59, 0x21 ;  /* 0x000000213b1c7836 */ /* 0x000fe20000000000 */
[----:B------:R-:W-:Y:S01]  /*7e80*/  FSEL R23, R23, -INF , !P0 ;  /* 0xff80000017177808 */ /* 0x000fe20004000000 */
[----:B-1----:R-:W-:Y:S01]  /*7e90*/  HMMA.16816.F32 R172, R200, R24, R172 ;  /* 0x00000018c8ac723c */ /* 0x002fe200000018ac */
[----:B------:R-:W-:Y:S01]  /*7ea0*/  BAR.SYNC.DEFER_BLOCKING 0x0 ;  /* 0x0000000000007b1d */ /* 0x000fe20000010000 */
[----:B------:R-:W-:-:S02]  /*7eb0*/  ISETP.GE.AND P0, PT, R29, R229, PT ;  /* 0x000000e51d00720c */ /* 0x000fc40003f06270 */
[----:B------:R-:W-:Y:S02]  /*7ec0*/  FSEL R186, R186, -INF , !P2 ;  /* 0xff800000baba7808 */ /* 0x000fe40005000000 */
[----:B------:R-:W-:Y:S01]  /*7ed0*/  FSEL R196, R185, -INF , !P6 ;  /* 0xff800000b9c47808 */ /* 0x000fe20007000000 */
[----:B------:R-:W-:Y:S01]  /*7ee0*/  HMMA.16816.F32 R8, R64, R24, R8 ;  /* 0x000000184008723c */ /* 0x000fe20000001808 */
[----:B------:R-:W-:Y:S02]  /*7ef0*/  FSEL R51, R180, -INF , !P0 ;  /* 0xff800000b4337808 */ /* 0x000fe40004000000 */
[C---:B------:R-:W-:Y:S02]  /*7f00*/  ISETP.GE.AND P6, PT, R29.reuse, R228, PT ;  /* 0x000000e41d00720c */ /* 0x040fe40003fc6270 */
[----:B------:R-:W-:Y:S01]  /*7f10*/  ISETP.GE.AND P2, PT, R29, R227, PT ;  /* 0x000000e31d00720c */ /* 0x000fe20003f46270 */
[----:B------:R-:W-:Y:S01]  /*7f20*/  HMMA.16816.F32 R212, R200, R26, R212 ;  /* 0x0000001ac8d4723c */ /* 0x000fe200000018d4 */
[----:B------:R-:W-:-:S02]  /*7f30*/  ISETP.GE.AND P0, PT, R28, R229, PT ;  /* 0x000000e51c00720c */ /* 0x000fc40003f06270 */
[----:B------:R-:W-:Y:S02]  /*7f40*/  FSEL R204, R187, -INF , !P1 ;  /* 0xff800000bbcc7808 */ /* 0x000fe40004800000 */
[----:B------:R-:W-:Y:S01]  /*7f50*/  ISETP.GE.AND P1, PT, R29, R226, PT ;  /* 0x000000e21d00720c */ /* 0x000fe20003f26270 */
[----:B------:R-:W-:Y:S01]  /*7f60*/  HMMA.16816.F32 R4, R64, R26, R4 ;  /* 0x0000001a4004723c */ /* 0x000fe20000001804 */
[----:B------:R-:W-:Y:S02]  /*7f70*/  FSEL R52, R182, -INF , !P6 ;  /* 0xff800000b6347808 */ /* 0x000fe40007000000 */
[----:B------:R-:W-:Y:S01]  /*7f80*/  FSEL R29, R16, -INF , !P2 ;  /* 0xff800000101d7808 */ /* 0x000fe20005000000 */
[----:B------:R-:W-:Y:S01]  /*7f90*/  VIADD R16, R59, 0x29 ;  /* 0x000000293b107836 */ /* 0x000fe20000000000 */
[----:B------:R-:W-:Y:S02]  /*7fa0*/  FSEL R54, R181, -INF , !P0 ;  /* 0xff800000b5367808 */ /* 0x000fe40004000000 */
[----:B------:R-:W-:-:S02]  /*7fb0*/  ISETP.GE.AND P6, PT, R28, R228, PT ;  /* 0x000000e41c00720c */ /* 0x000fc40003fc6270 */
[C---:B------:R-:W-:Y:S02]  /*7fc0*/  ISETP.GE.AND P2, PT, R28.reuse, R227, PT ;  /* 0x000000e31c00720c */ /* 0x040fe40003f46270 */
[-C--:B------:R-:W-:Y:S01]  /*7fd0*/  ISETP.GE.AND P0, PT, R28, R226.reuse, PT ;  /* 0x000000e21c00720c */ /* 0x080fe20003f06270 */
[----:B------:R-:W-:Y:S01]  /*7fe0*/  VIADD R28, R59, 0x28 ;  /* 0x000000283b1c7836 */ /* 0x000fe20000000000 */
[----:B------:R-:W-:Y:S02]  /*7ff0*/  FSEL R58, R183, -INF , !P6 ;  /* 0xff800000b73a7808 */ /* 0x000fe40007000000 */
[----:B------:R-:W-:Y:S02]  /*8000*/  FSEL R31, R19, -INF , !P0 ;  /* 0xff800000131f7808 */ /* 0x000fe40004000000 */
[----:B------:R-:W-:Y:S02]  /*8010*/  ISETP.GE.AND P0, PT, R28, R226, PT ;  /* 0x000000e21c00720c */ /* 0x000fe40003f06270 */
[----:B------:R-:W-:-:S02]  /*8020*/  FSEL R187, R18, -INF , !P1 ;  /* 0xff80000012bb7808 */ /* 0x000fc40004800000 */
[----:B------:R-:W-:Y:S02]  /*8030*/  FSEL R191, R14, -INF , !P0 ;  /* 0xff8000000ebf7808 */ /* 0x000fe40004000000 */
[C---:B------:R-:W-:Y:S02]  /*8040*/  ISETP.GE.AND P1, PT, R28.reuse, R229, PT ;  /* 0x000000e51c00720c */ /* 0x040fe40003f26270 */
[-C--:B------:R-:W-:Y:S02]  /*8050*/  ISETP.GE.AND P6, PT, R28, R227.reuse, PT ;  /* 0x000000e31c00720c */ /* 0x080fe40003fc6270 */
[----:B------:R-:W-:Y:S02]  /*8060*/  ISETP.GE.AND P0, PT, R16, R226, PT ;  /* 0x000000e21000720c */ /* 0x000fe40003f06270 */
[----:B------:R-:W-:Y:S02]  /*8070*/  FSEL R60, R176, -INF , !P1 ;  /* 0xff800000b03c7808 */ /* 0x000fe40004800000 */
[----:B------:R-:W-:Y:S01]  /*8080*/  FSEL R193, R12, -INF , !P6 ;  /* 0xff8000000cc17808 */ /* 0x000fe20007000000 */
[----:B------:R-:W-:Y:S01]  /*8090*/  VIADD R12, R59, 0x1 ;  /* 0x000000013b0c7836 */ /* 0x000fe20000000000 */
[----:B------:R-:W-:Y:S01]  /*80a0*/  FSEL R195, R15, -INF , !P0 ;  /* 0xff8000000fc37808 */ /* 0x000fe20004000000 */
[----:B------:R-:W-:Y:S01]  /*80b0*/  VIADD R15, R59, 0x30 ;  /* 0x000000303b0f7836 */ /* 0x000fe20000000000 */
[----:B------:R-:W-:-:S02]  /*80c0*/  ISETP.GE.AND P1, PT, R16, R227, PT ;  /* 0x000000e31000720c */ /* 0x000fc40003f26270 */
[----:B------:R-:W-:Y:S02]  /*80d0*/  ISETP.GE.AND P6, PT, R16, R229, PT ;  /* 0x000000e51000720c */ /* 0x000fe40003fc6270 */
[----:B------:R-:W-:Y:S01]  /*80e0*/  FSEL R197, R13, -INF , !P1 ;  /* 0xff8000000dc57808 */ /* 0x000fe20004800000 */
[----:B------:R-:W-:Y:S01]  /*80f0*/  VIADD R13, R59, 0x31 ;  /* 0x000000313b0d7836 */ /* 0x000fe20000000000 */
[----:B------:R-:W-:Y:S02]  /*8100*/  FSEL R177, R177, -INF , !P6 ;  /* 0xff800000b1b17808 */ /* 0x000fe40007000000 */
[----:B------:R-:W-:Y:S02]  /*8110*/  FSEL R189, R17, -INF , !P2 ;  /* 0xff80000011bd7808 */ /* 0x000fe40005000000 */
[-C--:B------:R-:W-:Y:S02]  /*8120*/  ISETP.GE.AND P6, PT, R15, R228.reuse, PT ;  /* 0x000000e40f00720c */ /* 0x080fe40003fc6270 */
[----:B------:R-:W-:-:S02]  /*8130*/  ISETP.GE.AND P2, PT, R28, R228, PT ;  /* 0x000000e41c00720c */ /* 0x000fc40003f46270 */
[-C--:B------:R-:W-:Y:S02]  /*8140*/  ISETP.GE.AND P0, PT, R12, R228.reuse, PT ;  /* 0x000000e40c00720c */ /* 0x080fe40003f06270 */
[----:B------:R-:W-:Y:S02]  /*8150*/  FSEL R50, R174, -INF , !P6 ;  /* 0xff800000ae327808 */ /* 0x000fe40007000000 */
[----:B------:R-:W-:Y:S02]  /*8160*/  FSEL R178, R178, -INF , !P2 ;  /* 0xff800000b2b27808 */ /* 0x000fe40005000000 */
[----:B------:R-:W-:Y:S02]  /*8170*/  FSEL R14, R39, -INF , !P0 ;  /* 0xff800000270e7808 */ /* 0x000fe40004000000 */
[----:B------:R-:W-:Y:S02]  /*8180*/  ISETP.GE.AND P6, PT, R13, R228, PT ;  /* 0x000000e40d00720c */ /* 0x000fe40003fc6270 */
[----:B------:R-:W-:-:S02]  /*8190*/  ISETP.GE.AND P2, PT, R12, R229, PT ;  /* 0x000000e50c00720c */ /* 0x000fc40003f46270 */
[----:B------:R-:W-:Y:S02]  /*81a0*/  ISETP.GE.AND P0, PT, R15, R226, PT ;  /* 0x000000e20f00720c */ /* 0x000fe40003f06270 */
[----:B------:R-:W-:Y:S02]  /*81b0*/  FSEL R56, R175, -INF , !P6 ;  /* 0xff800000af387808 */ /* 0x000fe40007000000 */
[----:B------:R-:W-:Y:S02]  /*81c0*/  FSEL R37, R37, -INF , !P2 ;  /* 0xff80000025257808 */ /* 0x000fe40005000000 */
[----:B------:R-:W-:Y:S02]  /*81d0*/  FSEL R66, R10, -INF , !P0 ;  /* 0xff8000000a427808 */ /* 0x000fe40004000000 */
[----:B------:R-:W-:Y:S02]  /*81e0*/  ISETP.GE.AND P6, PT, R59, R228, PT ;  /* 0x000000e43b00720c */ /* 0x000fe40003fc6270 */
[----:B------:R-:W-:-:S02]  /*81f0*/  ISETP.GE.AND P2, PT, R15, R227, PT ;  /* 0x000000e30f00720c */ /* 0x000fc40003f46270 */
[C---:B------:R-:W-:Y:S02]  /*8200*/  ISETP.GE.AND P0, PT, R59.reuse, R229, PT ;  /* 0x000000e53b00720c */ /* 0x040fe40003f06270 */
[----:B------:R-:W-:Y:S02]  /*8210*/  ISETP.GE.AND P1, PT, R16, R228, PT ;  /* 0x000000e41000720c */ /* 0x000fe40003f26270 */
[----:B------:R-:W-:Y:S02]  /*8220*/  FSEL R16, R38, -INF , !P6 ;  /* 0xff80000026107808 */ /* 0x000fe40007000000 */
[----:B------:R-:W-:Y:S01]  /*8230*/  FSEL R61, R8, -INF , !P2 ;  /* 0xff800000083d7808 */ /* 0x000fe20005000000 */
[C---:B------:R-:W-:Y:S01]  /*8240*/  VIADD R8, R59.reuse, 0x38 ;  /* 0x000000383b087836 */ /* 0x040fe20000000000 */
[----:B------:R-:W-:Y:S02]  /*8250*/  FSEL R39, R36, -INF , !P0 ;  /* 0xff80000024277808 */ /* 0x000fe40004000000 */
[----:B------:R-:W-:-:S02]  /*8260*/  ISETP.GE.AND P6, PT, R59, R227, PT ;  /* 0x000000e33b00720c */ /* 0x000fc40003fc6270 */
[----:B------:R-:W-:Y:S02]  /*8270*/  FSEL R176, R179, -INF , !P1 ;  /* 0xff800000b3b07808 */ /* 0x000fe40004800000 */
[-C--:B------:R-:W-:Y:S02]  /*8280*/  ISETP.GE.AND P0, PT, R12, R226.reuse, PT ;  /* 0x000000e20c00720c */ /* 0x080fe40003f06270 */
[----:B------:R-:W-:Y:S02]  /*8290*/  ISETP.GE.AND P1, PT, R15, R229, PT ;  /* 0x000000e50f00720c */ /* 0x000fe40003f26270 */
[----:B------:R-:W-:Y:S02]  /*82a0*/  FSEL R41, R32, -INF , !P6 ;  /* 0xff80000020297808 */ /* 0x000fe40007000000 */
[----:B------:R-:W-:Y:S02]  /*82b0*/  FSEL R15, R35, -INF , !P0 ;  /* 0xff800000230f7808 */ /* 0x000fe40004000000 */
[C---:B------:R-:W-:Y:S01]  /*82c0*/  ISETP.GE.AND P6, PT, R59.reuse, R226, PT ;  /* 0x000000e23b00720c */ /* 0x040fe20003fc6270 */
[----:B------:R-:W-:Y:S01]  /*82d0*/  VIADD R59, R59, 0x39 ;  /* 0x000000393b3b7836 */ /* 0x000fe20000000000 */
[----:B------:R-:W-:-:S02]  /*82e0*/  FSEL R53, R172, -INF , !P1 ;  /* 0xff800000ac357808 */ /* 0x000fc40004800000 */
[-C--:B------:R-:W-:Y:S02]  /*82f0*/  ISETP.GE.AND P0, PT, R8, R229.reuse, PT ;  /* 0x000000e50800720c */ /* 0x080fe40003f06270 */
        /* <DEDUP_REMOVED lines=10> */
[----:B------:R-:W-:-:S02]  /*83a0*/  PLOP3.LUT P0, PT, PT, PT, UP0, 0x40, 0x0 ;  /* 0x000000000000781c */ /* 0x000fc40003f0e808 */
[-C--:B------:R-:W-:Y:S02]  /*83b0*/  ISETP.GE.AND P2, PT, R12, R227.reuse, PT ;  /* 0x000000e30c00720c */ /* 0x080fe40003f46270 */
[----:B------:R-:W-:Y:S02]  /*83c0*/  ISETP.GE.AND P1, PT, R8, R227, PT ;  /* 0x000000e30800720c */ /* 0x000fe40003f26270 */
[----:B------:R-:W-:Y:S02]  /*83d0*/  FSEL R19, R33, -INF , !P2 ;  /* 0xff80000021137808 */ /* 0x000fe40005000000 */
[----:B------:R-:W-:Y:S02]  /*83e0*/  FSEL R172, R4, -INF , !P1 ;  /* 0xff80000004ac7808 */ /* 0x000fe40004800000 */
[C---:B------:R-:W-:Y:S02]  /*83f0*/  ISETP.GE.AND P1, PT, R8.reuse, R228, PT ;  /* 0x000000e40800720c */ /* 0x040fe40003f26270 */
[----:B------:R-:W-:-:S02]  /*8400*/  ISETP.GE.AND P2, PT, R8, R226, PT ;  /* 0x000000e20800720c */ /* 0x000fc40003f46270 */
[----:B------:R-:W-:Y:S02]  /*8410*/  FSEL R32, R214, -INF , !P1 ;  /* 0xff800000d6207808 */ /* 0x000fe40004800000 */
[----:B------:R-:W-:Y:S02]  /*8420*/  FSEL R165, R6, -INF , !P2 ;  /* 0xff80000006a57808 */ /* 0x000fe40005000000 */
[C---:B------:R-:W-:Y:S02]  /*8430*/  ISETP.GE.AND P6, PT, R59.reuse, R229, PT ;  /* 0x000000e53b00720c */ /* 0x040fe40003fc6270 */
[C---:B------:R-:W-:Y:S02]  /*8440*/  ISETP.GE.AND P2, PT, R59.reuse, R228, PT ;  /* 0x000000e43b00720c */ /* 0x040fe40003f46270 */
[----:B------:R-:W-:Y:S02]  /*8450*/  ISETP.GE.AND P1, PT, R59, R226, PT ;  /* 0x000000e23b00720c */ /* 0x000fe40003f26270 */
[----:B------:R-:W-:-:S02]  /*8460*/  FSEL R63, R213, -INF , !P6 ;  /* 0xff800000d53f7808 */ /* 0x000fc40007000000 */
        /* <DEDUP_REMOVED lines=20> */
[----:B------:R-:W2:Y:S01]  /*85b0*/  @!P5 LDC.64 R6, c[0x0][0x218] ;  /* 0x00008600ff06db82 */ /* 0x000ea20000000a00 */
        /* <DEDUP_REMOVED lines=19> */
[C---:B--2---:R-:W-:Y:S01]  /*86f0*/  @!P5 LEA R6, P2, R10.reuse, R6, 0x1 ;  /* 0x000000060a06d211 */ /* 0x044fe200078408ff */
        /* <DEDUP_REMOVED lines=27> */
.L_x_327:
[----:B------:R-:W-:Y:S05]  /*88b0*/  BSYNC B0 ;  /* 0x0000000000007941 */ /* 0x000fea0003800000 */
.L_x_326:
[----:B------:R-:W0:Y:S02]  /*88c0*/  LDGDEPBAR ;  /* 0x00000000000079af */ /* 0x000e240000000000 */
.L_x_325:
[----:B------:R-:W-:Y:S01]  /*88d0*/  STL.64 [R1+0x30], R224 ;  /* 0x000030e001007387 */ /* 0x000fe20000100a00 */
[----:B------:R-:W-:Y:S01]  /*88e0*/  IMAD.MOV.U32 R206, RZ, RZ, R245 ;  /* 0x000000ffffce7224 */ /* 0x000fe200078e00f5 */
[----:B------:R-:W-:Y:S01]  /*88f0*/  USHF.L.U32 UR4, UR24, 0x1, URZ ;  /* 0x0000000118047899 */ /* 0x000fe2000800063f */
[C---:B---3--:R-:W-:Y:S01]  /*8900*/  VIADD R9, R239.reuse, 0xbb67ae85 ;  /* 0xbb67ae85ef097836 */ /* 0x048fe20000000000 */
[----:B------:R-:W-:Y:S01]  /*8910*/  STL.64 [R1+0x28], R222 ;  /* 0x000028de01007387 */ /* 0x000fe20000100a00 */
[----:B------:R-:W-:Y:S01]  /*8920*/  VIADD R30, R238, 0x9e3779b9 ;  /* 0x9e3779b9ee1e7836 */ /* 0x000fe20000000000 */
[----:B------:R-:W-:Y:S01]  /*8930*/  FMNMX.FTZ R8, R164, R39, !PT ;  /* 0x00000027a4087209 */ /* 0x000fe20007810000 */
[C---:B------:R-:W-:Y:S01]  /*8940*/  VIADD R28, R239.reuse, 0x76cf5d0a ;  /* 0x76cf5d0aef1c7836 */ /* 0x040fe20000000000 */
[----:B------:R2:W-:Y:S01]  /*8950*/  STL.64 [R1+0x20], R218 ;  /* 0x000020da01007387 */ /* 0x0005e20000100a00 */
[----:B------:R-:W-:Y:S01]  /*8960*/  VIADD R181, R239, 0x32370b8f ;  /* 0x32370b8fefb57836 */ /* 0x000fe20000000000 */
[----:B------:R-:W-:Y:S01]  /*8970*/  FMNMX.FTZ R8, R37, R8, !PT ;  /* 0x0000000825087209 */ /* 0x000fe20007810000 */
[C---:B------:R-:W-:Y:S01]  /*8980*/  VIADD R182, R238.reuse, 0xdaa66d2b ;  /* 0xdaa66d2beeb67836 */ /* 0x040fe20000000000 */
[----:B-----5:R3:W-:Y:S01]  /*8990*/  STL.64 [R1+0x18], R216 ;  /* 0x000018d801007387 */ /* 0x0207e20000100a00 */
[----:B------:R-:W-:-:S02]  /*89a0*/  VIADD R180, R238, 0x78dde6e4 ;  /* 0x78dde6e4eeb47836 */ /* 0x000fc40000000000 */
[C---:B------:R-:W-:Y:S02]  /*89b0*/  VIADD R179, R239.reuse, 0xed9eba14 ;  /* 0xed9eba14efb37836 */ /* 0x040fe40000000000 */
[----:B------:R-:W-:Y:S02]  /*89c0*/  VIADD R175, R239, 0xa9066899 ;  /* 0xa9066899efaf7836 */ /* 0x000fe40000000000 */
[----:B------:R-:W-:-:S04]  /*89d0*/  IMAD.WIDE.U32 R210, R169, -0x326172a9, RZ ;  /* 0xcd9e8d57a9d27825 */ /* 0x000fc800078e00ff */
[----:B------:R-:W-:Y:S01]  /*89e0*/  VIADD R183, R238, 0xb54cda56 ;  /* 0xb54cda56eeb77836 */ /* 0x000fe20000000000 */
[----:B------:R-:W-:-:S05]  /*89f0*/  LOP3.LUT R208, R211, R171, RZ, 0x3c, !PT ;  /* 0x000000abd3d07212 */ /* 0x000fca00078e3cff */
[----:B------:R-:W-:-:S04]  /*8a00*/  IMAD.WIDE.U32 R208, R208, -0x2daee0ad, RZ ;  /* 0xd2511f53d0d07825 */ /* 0x000fc800078e00ff */
[----:B--2---:R-:W-:Y:S02]  /*8a10*/  IMAD.MOV.U32 R219, RZ, RZ, R244 ;  /* 0x000000ffffdb7224 */ /* 0x004fe400078e00f4 */
[----:B------:R-:W-:-:S04]  /*8a20*/  IMAD.WIDE.U32 R244, R242, -0x326172a9, RZ ;  /* 0xcd9e8d57f2f47825 */ /* 0x000fc800078e00ff */
[----:B---3--:R-:W-:Y:S01]  /*8a30*/  IMAD.WIDE.U32 R216, R168, -0x2daee0ad, RZ ;  /* 0xd2511f53a8d87825 */ /* 0x008fe200078e00ff */
[----:B------:R-:W-:-:S03]  /*8a40*/  LOP3.LUT R202, R245, R171, RZ, 0x3c, !PT ;  /* 0x000000abf5ca7212 */ /* 0x000fc600078e3cff */
[----:B------:R-:W-:Y:S01]  /*8a50*/  VIADD R245, R238, 0x3c6ef372 ;  /* 0x3c6ef372eef57836 */ /* 0x000fe20000000000 */
[----:B------:R-:W-:Y:S01]  /*8a60*/  LOP3.LUT R24, R217, UR4, R239, 0x96, !PT ;  /* 0x00000004d9187c12 */ /* 0x000fe2000f8e96ef */
[----:B------:R-:W-:Y:S01]  /*8a70*/  IMAD.WIDE.U32 R202, R202, -0x2daee0ad, RZ ;  /* 0xd2511f53caca7825 */ /* 0x000fe200078e00ff */
[----:B------:R-:W-:-:S03]  /*8a80*/  LOP3.LUT R250, R209, R216, R9, 0x96, !PT ;  /* 0x000000d8d1fa7212 */ /* 0x000fc600078e9609 */
[----:B------:R-:W-:Y:S01]  /*8a90*/  IMAD.WIDE.U32 R24, R24, -0x326172a9, RZ ;  /* 0xcd9e8d5718187825 */ /* 0x000fe200078e00ff */
[----:B------:R-:W-:Y:S02]  /*8aa0*/  LOP3.LUT R184, R203, R216, R9, 0x96, !PT ;  /* 0x000000d8cbb87212 */ /* 0x000fe400078e9609 */
[----:B------:R-:W-:Y:S01]  /*8ab0*/  FMNMX.FTZ R9, R3, R16, !PT ;  /* 0x0000001003097209 */ /* 0x000fe20007810000 */
[----:B------:R-:W-:Y:S01]  /*8ac0*/  IMAD.WIDE.U32 R250, R250, -0x326172a9, RZ ;  /* 0xcd9e8d57fafa7825 */ /* 0x000fe200078e00ff */
[----:B-1----:R-:W-:Y:S02]  /*8ad0*/  LOP3.LUT R5, R25, R244, R30, 0x96, !PT ;  /* 0x000000f419057212 */ /* 0x002fe400078e961e */
[----:B------:R-:W-:Y:S01]  /*8ae0*/  FMNMX.FTZ R9, R14, R9, !PT ;  /* 0x000000090e097209 */ /* 0x000fe20007810000 */
[----:B------:R-:W-:-:S03]  /*8af0*/  IMAD.WIDE.U32 R184, R184, -0x326172a9, RZ ;  /* 0xcd9e8d57b8b87825 */ /* 0x000fc600078e00ff */
[----:B------:R-:W-:Y:S01]  /*8b00*/  FMNMX.FTZ R9, R44, R9, !PT ;  /* 0x000000092c097209 */ /* 0x000fe20007810000 */
[----:B------:R-:W-:Y:S01]  /*8b10*/  IMAD.WIDE.U32 R10, R5, -0x2daee0ad, RZ ;  /* 0xd2511f53050a7825 */ /* 0x000fe200078e00ff */
[----:B------:R-:W-:Y:S02]  /*8b20*/  LOP3.LUT R4, R185, R24, R245, 0x96, !PT ;  /* 0x00000018b9047212 */ /* 0x000fe400078e96f5 */
[----:B------:R-:W-:Y:S02]  /*8b30*/  FMNMX.FTZ R9, R246, R9, !PT ;  /* 0x00000009f6097209 */ /* 0x000fe40007810000 */
[----:B------:R-:W-:Y:S01]  /*8b40*/  LOP3.LUT R5, R11, R202, R28, 0x96, !PT ;  /* 0x000000ca0b057212 */ /* 0x000fe200078e961c */
[----:B------:R-:W-:Y:S01]  /*8b50*/  IMAD.WIDE.U32 R6, R4, -0x2daee0ad, RZ ;  /* 0xd2511f5304067825 */ /* 0x000fe200078e00ff */
[----:B------:R-:W-:-:S03]  /*8b60*/  FMNMX.FTZ R9, R190, R9, !PT ;  /* 0x00000009be097209 */ /* 0x000fc60007810000 */
[----:B------:R-:W-:Y:S01]  /*8b70*/  IMAD.WIDE.U32 R26, R5, -0x326172a9, RZ ;  /* 0xcd9e8d57051a7825 */ /* 0x000fe200078e00ff */
[----:B------:R-:W-:Y:S02]  /*8b80*/  LOP3.LUT R4, R7, R10, R181, 0x96, !PT ;  /* 0x0000000a07047212 */ /* 0x000fe400078e96b5 */
[----:B------:R-:W-:-:S03]  /*8b90*/  FMNMX.FTZ R9, R192, R9, !PT ;  /* 0x00000009c0097209 */ /* 0x000fc60007810000 */
        /* <DEDUP_REMOVED lines=13> */
[----:B------:R1:W-:Y:S01]  /*8c70*/  STL.64 [R1+0x10], R12 ;  /* 0x0000100c01007387 */ /* 0x0003e20000100a00 */
[----:B------:R-:W-:-:S03]  /*8c80*/  FMNMX.FTZ R9, R178, R9, !PT ;  /* 0x00000009b2097209 */ /* 0x000fc60007810000 */
[----:B------:R-:W-:Y:S02]  /*8c90*/  LOP3.LUT R11, R5, R12, R183, 0x96, !PT ;  /* 0x0000000c050b7212 */ /* 0x000fe400078e96b7 */
[----:B------:R-:W-:Y:S02]  /*8ca0*/  LOP3.LUT R6, R4, 0xff, RZ, 0xc0, !PT ;  /* 0x000000ff04067812 */ /* 0x000fe400078ec0ff */
[--C-:B------:R-:W-:Y:S02]  /*8cb0*/  SHF.R.U32.HI R48, RZ, 0x10, R4.reuse ;  /* 0x00000010ff307819 */ /* 0x100fe40000011604 */
[----:B------:R-:W-:Y:S02]  /*8cc0*/  SHF.R.U32.HI R7, RZ, 0x18, R4 ;  /* 0x00000018ff077819 */ /* 0x000fe40000011604 */
[----:B------:R-:W-:Y:S02]  /*8cd0*/  LOP3.LUT R48, R48, 0xff, RZ, 0xc0, !PT ;  /* 0x000000ff30307812 */ /* 0x000fe400078ec0ff */
[----:B------:R-:W-:-:S02]  /*8ce0*/  SHF.R.U32.HI R18, RZ, 0x10, R11 ;  /* 0x00000010ff127819 */ /* 0x000fc4000001160b */
[----:B------:R-:W-:Y:S02]  /*8cf0*/  PRMT R48, R48, 0x5410, R7 ;  /* 0x0000541030307816 */ /* 0x000fe40000000007 */
[----:B------:R-:W-:Y:S02]  /*8d00*/  LOP3.LUT R18, R18, 0xff, RZ, 0xc0, !PT ;  /* 0x000000ff12127812 */ /* 0x000fe400078ec0ff */
[----:B------:R-:W-:Y:S02]  /*8d10*/  LOP3.LUT R7, R25, R210, R30, 0x96, !PT ;  /* 0x000000d219077212 */ /* 0x000fe400078e961e */
[----:B------:R-:W-:-:S04]  /*8d20*/  FMNMX.FTZ R9, R176, R9, !PT ;  /* 0x00000009b0097209 */ /* 0x000fc80007810000 */
[----:B------:R-:W-:Y:S02]  /*8d30*/  FMNMX.FTZ R9, R50, R9, !PT ;  /* 0x0000000932097209 */ /* 0x000fe40007810000 */
[----:B-1----:R-:W-:Y:S02]  /*8d40*/  LOP3.LUT R13, R4, 0xffff, RZ, 0xc0, !PT ;  /* 0x0000ffff040d7812 */ /* 0x002fe400078ec0ff */
[C---:B------:R-:W-:Y:S02]  /*8d50*/  LOP3.LUT R5, R11.reuse, 0xffff, RZ, 0xc0, !PT ;  /* 0x0000ffff0b057812 */ /* 0x040fe400078ec0ff */
[----:B------:R-:W-:Y:S02]  /*8d60*/  LOP3.LUT R4, R11, 0xff, RZ, 0xc0, !PT ;  /* 0x000000ff0b047812 */ /* 0x000fe400078ec0ff */
[----:B------:R-:W-:Y:S02]  /*8d70*/  SHF.R.U32.HI R5, RZ, 0x8, R5 ;  /* 0x00000008ff057819 */ /* 0x000fe40000011605 */
[----:B------:R-:W-:-:S02]  /*8d80*/  SHF.R.U32.HI R11, RZ, 0x18, R11 ;  /* 0x00000018ff0b7819 */ /* 0x000fc4000001160b */
[----:B------:R-:W-:Y:S02]  /*8d90*/  PRMT R4, R4, 0x5410, R5 ;  /* 0x0000541004047816 */ /* 0x000fe40000000005 */
[----:B------:R-:W-:Y:S02]  /*8da0*/  FMNMX.FTZ R5, R45, R8, !PT ;  /* 0x000000082d057209 */ /* 0x000fe40007810000 */
[----:B------:R-:W-:Y:S01]  /*8db0*/  PRMT R18, R18, 0x5410, R11 ;  /* 0x0000541012127816 */ /* 0x000fe2000000000b */
[----:B------:R-:W-:Y:S01]  /*8dc0*/  IMAD.WIDE.U32 R10, R7, -0x2daee0ad, RZ ;  /* 0xd2511f53070a7825 */ /* 0x000fe200078e00ff */
[----:B------:R-:W-:Y:S02]  /*8dd0*/  FMNMX.FTZ R8, R248, R5, !PT ;  /* 0x00000005f8087209 */ /* 0x000fe40007810000 */
[----:B------:R-:W-:Y:S02]  /*8de0*/  LOP3.LUT R5, R251, R24, R245, 0x96, !PT ;  /* 0x00000018fb057212 */ /* 0x000fe400078e96f5 */
[----:B------:R-:W-:-:S02]  /*8df0*/  FMNMX.FTZ R8, R205, R8, !PT ;  /* 0x00000008cd087209 */ /* 0x000fc40007810000 */
[----:B------:R-:W-:Y:S01]  /*8e00*/  FMNMX.FTZ R12, R2, R41, !PT ;  /* 0x00000029020c7209 */ /* 0x000fe20007810000 */
[----:B------:R-:W-:Y:S01]  /*8e10*/  IMAD.WIDE.U32 R200, R5, -0x2daee0ad, RZ ;  /* 0xd2511f5305c87825 */ /* 0x000fe200078e00ff */
[----:B------:R-:W-:Y:S02]  /*8e20*/  FMNMX.FTZ R5, R207, R8, !PT ;  /* 0x00000008cf057209 */ /* 0x000fe40007810000 */
[----:B------:R-:W-:Y:S02]  /*8e30*/  FMNMX.FTZ R12, R19, R12, !PT ;  /* 0x0000000c130c7209 */ /* 0x000fe40007810000 */
[----:B------:R-:W-:Y:S02]  /*8e40*/  FMNMX.FTZ R5, R194, R5, !PT ;  /* 0x00000005c2057209 */ /* 0x000fe40007810000 */
[----:B------:R-:W-:Y:S02]  /*8e50*/  LOP3.LUT R8, R201, R10, R181, 0x96, !PT ;  /* 0x0000000ac9087212 */ /* 0x000fe400078e96b5 */
[----:B------:R-:W-:-:S02]  /*8e60*/  FMNMX.FTZ R10, R196, R5, !PT ;  /* 0x00000005c40a7209 */ /* 0x000fc40007810000 */
[----:B------:R-:W-:Y:S01]  /*8e70*/  LOP3.LUT R212, R11, R208, R28, 0x96, !PT ;  /* 0x000000d00bd47212 */ /* 0x000fe200078e961c */
[----:B------:R-:W-:Y:S01]  /*8e80*/  IMAD.WIDE.U32 R224, R8, -0x326172a9, RZ ;  /* 0xcd9e8d5708e07825 */ /* 0x000fe200078e00ff */
[----:B------:R-:W-:Y:S02]  /*8e90*/  FMNMX.FTZ R5, R51, R10, !PT ;  /* 0x0000000a33057209 */ /* 0x000fe40007810000 */
[----:B------:R-:W-:Y:S01]  /*8ea0*/  FMNMX.FTZ R9, R56, R9, !PT ;  /* 0x0000000938097209 */ /* 0x000fe20007810000 */
[----:B------:R-:W-:Y:S01]  /*8eb0*/  IMAD.WIDE.U32 R212, R212, -0x326172a9, RZ ;  /* 0xcd9e8d57d4d47825 */ /* 0x000fe200078e00ff */
[----:B------:R-:W-:Y:S02]  /*8ec0*/  FMNMX.FTZ R5, R54, R5, !PT ;  /* 0x0000000536057209 */ /* 0x000fe40007810000 */
[----:B------:R-:W-:Y:S01]  /*8ed0*/  SHF.R.U32.HI R13, RZ, 0x8, R13 ;  /* 0x00000008ff0d7819 */ /* 0x000fe2000001160d */
[----:B------:R-:W-:Y:S01]  /*8ee0*/  IMAD.MOV.U32 R49, RZ, RZ, R225 ;  /* 0x000000ffff317224 */ /* 0x000fe200078e00e1 */
        /* <DEDUP_REMOVED lines=13> */
[----:B------:R-:W-:Y:S01]  /*8fc0*/  FMNMX.FTZ R7, R188, R7, !PT ;  /* 0x00000007bc077209 */ /* 0x000fe20007810000 */
[----:B------:R-:W1:Y:S01]  /*8fd0*/  SHFL.BFLY PT, R36, R5, 0x2, 0x1f ;  /* 0x0c401f0005247f89 */ /* 0x000e6200000e0000 */
        /* <DEDUP_REMOVED lines=17> */
[----:B-1----:R-:W-:-:S02]  /*90f0*/  FMNMX.FTZ R36, R5, R36, !PT ;  /* 0x0000002405247209 */ /* 0x002fc40007810000 */
[----:B------:R-:W-:Y:S02]  /*9100*/  FMNMX.FTZ R7, R167, R12, !PT ;  /* 0x0000000ca7077209 */ /* 0x000fe40007810000 */
[----:B------:R-:W-:Y:S01]  /*9110*/  FMNMX.FTZ R5, R195, R8, !PT ;  /* 0x00000008c3057209 */ /* 0x000fe20007810000 */
[----:B------:R-:W1:Y:S01]  /*9120*/  SHFL.BFLY PT, R215, R36, 0x1, 0x1f ;  /* 0x0c201f0024d77f89 */ /* 0x000e6200000e0000 */
[----:B------:R-:W-:Y:S02]  /*9130*/  FMNMX.FTZ R12, R172, R7, !PT ;  /* 0x00000007ac0c7209 */ /* 0x000fe40007810000 */
[----:B------:R-:W-:Y:S02]  /*9140*/  FMNMX.FTZ R8, R66, R5, !PT ;  /* 0x0000000542087209 */ /* 0x000fe40007810000 */
[----:B------:R-:W-:Y:S02]  /*9150*/  FMNMX.FTZ R12, R173, R12, !PT ;  /* 0x0000000cad0c7209 */ /* 0x000fe40007810000 */
[----:B------:R-:W-:-:S02]  /*9160*/  FMNMX.FTZ R8, R65, R8, !PT ;  /* 0x0000000841087209 */ /* 0x000fc40007810000 */
[----:B------:R-:W-:Y:S02]  /*9170*/  LOP3.LUT R42, R213, R250, R182, 0x96, !PT ;  /* 0x000000fad52a7212 */ /* 0x000fe400078e96b6 */
[----:B------:R-:W-:Y:S01]  /*9180*/  FMNMX.FTZ R8, R165, R8, !PT ;  /* 0x00000008a5087209 */ /* 0x000fe20007810000 */
[----:B------:R-:W3:Y:S01]  /*9190*/  SHFL.BFLY PT, R213, R12, 0x2, 0x1f ;  /* 0x0c401f000cd57f89 */ /* 0x000ee200000e0000 */
[----:B------:R-:W-:Y:S01]  /*91a0*/  LOP3.LUT R24, R225, R212, R180, 0x96, !PT ;  /* 0x000000d4e1187212 */ /* 0x000fe200078e96b4 */
[----:B------:R-:W-:Y:S01]  /*91b0*/  IMAD.WIDE.U32 R42, R42, -0x2daee0ad, RZ ;  /* 0xd2511f532a2a7825 */ /* 0x000fe200078e00ff */
[----:B------:R-:W-:Y:S02]  /*91c0*/  FMNMX.FTZ R7, R67, R8, !PT ;  /* 0x0000000843077209 */ /* 0x000fe40007810000 */
[----:B--2---:R-:W-:Y:S01]  /*91d0*/  FMNMX.FTZ R9, R10, R9, !PT ;  /* 0x000000090a097209 */ /* 0x004fe20007810000 */
[----:B------:R-:W-:Y:S01]  /*91e0*/  IMAD.WIDE.U32 R24, R24, -0x2daee0ad, RZ ;  /* 0xd2511f5318187825 */ /* 0x000fe200078e00ff */
[----:B------:R-:W-:Y:S01]  /*91f0*/  LOP3.LUT R200, R43, R200, R179, 0x96, !PT ;  /* 0x000000c82bc87212 */ /* 0x000fe200078e96b3 */
[----:B------:R-:W2:Y:S01]  /*9200*/  SHFL.BFLY PT, R212, R7, 0x2, 0x1f ;  /* 0x0c401f0007d47f89 */ /* 0x000ea200000e0000 */
[----:B------:R-:W-:-:S02]  /*9210*/  PRMT R6, R6, 0x5410, R13 ;  /* 0x0000541006067816 */ /* 0x000fc4000000000d */
[----:B------:R-:W-:Y:S01]  /*9220*/  LOP3.LUT R42, R25, R42, R175, 0x96, !PT ;  /* 0x0000002a192a7212 */ /* 0x000fe200078e96af */
[----:B------:R-:W4:Y:S01]  /*9230*/  SHFL.BFLY PT, R214, R9, 0x1, 0x1f ;  /* 0x0c201f0009d67f89 */ /* 0x000f2200000e0000 */
[----:B-1----:R-:W-:Y:S01]  /*9240*/  FMNMX.FTZ R215, R36, R215, !PT ;  /* 0x000000d724d77209 */ /* 0x002fe20007810000 */
[----:B------:R-:W-:-:S03]  /*9250*/  IMAD.WIDE.U32 R200, R200, -0x326172a9, RZ ;  /* 0xcd9e8d57c8c87825 */ /* 0x000fc600078e00ff */
[----:B------:R-:W-:Y:S01]  /*9260*/  FSETP.NEU.FTZ.AND P2, PT, R215, -INF , PT ;  /* 0xff800000d700780b */ /* 0x000fe20003f5d000 */
[----:B------:R-:W-:-:S04]  /*9270*/  IMAD.WIDE.U32 R42, R42, -0x326172a9, RZ ;  /* 0xcd9e8d572a2a7825 */ /* 0x000fc800078e00ff */
[----:B------:R-:W-:Y:S01]  /*9280*/  FMUL.FTZ R166, R215, UR18 ;  /* 0x00000012d7a67c20 */ /* 0x000fe20008410000 */
[----:B------:R-:W-:Y:S02]  /*9290*/  LOP3.LUT R5, R42, 0xffff, RZ, 0xc0, !PT ;  /* 0x0000ffff2a057812 */ /* 0x000fe400078ec0ff */
[----:B---3--:R-:W-:Y:S02]  /*92a0*/  FMNMX.FTZ R213, R12, R213, !PT ;  /* 0x000000d50cd57209 */ /* 0x008fe40007810000 */
[----:B------:R-:W-:Y:S02]  /*92b0*/  SHF.R.U32.HI R5, RZ, 0x8, R5 ;  /* 0x00000008ff057819 */ /* 0x000fe40000011605 */
[----:B------:R-:W-:Y:S01]  /*92c0*/  LOP3.LUT R10, R42, 0xff, RZ, 0xc0, !PT ;  /* 0x000000ff2a0a7812 */ /* 0x000fe200078ec0ff */
[----:B------:R-:W1:Y:S01]  /*92d0*/  SHFL.BFLY PT, R12, R213, 0x1, 0x1f ;  /* 0x0c201f00d50c7f89 */ /* 0x000e6200000e0000 */
[----:B------:R-:W-:Y:S02]  /*92e0*/  SHF.R.U32.HI R8, RZ, 0x10, R42 ;  /* 0x00000010ff087819 */ /* 0x000fe4000001162a */
[----:B--2---:R-:W-:-:S02]  /*92f0*/  FMNMX.FTZ R212, R7, R212, !PT ;  /* 0x000000d407d47209 */ /* 0x004fc40007810000 */
[----:B------:R-:W-:Y:S02]  /*9300*/  PRMT R10, R10, 0x5410, R5 ;  /* 0x000054100a0a7816 */ /* 0x000fe40000000005 */
[----:B----4-:R-:W-:Y:S01]  /*9310*/  FMNMX.FTZ R214, R9, R214, !PT ;  /* 0x000000d609d67209 */ /* 0x010fe20007810000 */
[----:B------:R-:W2:Y:S01]  /*9320*/  SHFL.BFLY PT, R7, R212, 0x1, 0x1f ;  /* 0x0c201f00d4077f89 */ /* 0x000ea200000e0000 */
[----:B------:R-:W-:Y:S02]  /*9330*/  LOP3.LUT R8, R8, 0xff, RZ, 0xc0, !PT ;  /* 0x000000ff08087812 */ /* 0x000fe400078ec0ff */
[C---:B------:R-:W-:Y:S01]  /*9340*/  FSETP.NEU.FTZ.AND P1, PT, R214.reuse, -INF , PT ;  /* 0xff800000d600780b */ /* 0x040fe20003f3d000 */
[----:B------:R-:W-:Y:S01]  /*9350*/  FMUL.FTZ R57, R214, UR18 ;  /* 0x00000012d6397c20 */ /* 0x000fe20008410000 */
[----:B------:R-:W-:Y:S02]  /*9360*/  SHF.R.U32.HI R5, RZ, 0x18, R42 ;  /* 0x00000018ff057819 */ /* 0x000fe4000001162a */
[----:B------:R-:W-:-:S02]  /*9370*/  FSEL R166, R166, RZ, P2 ;  /* 0x000000ffa6a67208 */ /* 0x000fc40001000000 */
[----:B------:R-:W-:Y:S02]  /*9380*/  FSEL R57, R57, RZ, P1 ;  /* 0x000000ff39397208 */ /* 0x000fe40000800000 */
[----:B------:R-:W-:Y:S01]  /*9390*/  PRMT R8, R8, 0x5410, R5 ;  /* 0x0000541008087816 */ /* 0x000fe20000000005 */
[--C-:B------:R-:W-:Y:S01]  /*93a0*/  FFMA.FTZ R59, R39, UR18, -R166.reuse ;  /* 0x00000012273b7c23 */ /* 0x100fe200080108a6 */
[----:B------:R-:W-:Y:S01]  /*93b0*/  LOP3.LUT R5, R43, R200, R183, 0x96, !PT ;  /* 0x000000c82b057212 */ /* 0x000fe200078e96b7 */
[--C-:B------:R-:W-:Y:S01]  /*93c0*/  FFMA.FTZ R42, R37, UR18, -R166.reuse ;  /* 0x00000012252a7c23 */ /* 0x100fe200080108a6 */
[--C-:B------:R-:W-:Y:S01]  /*93d0*/  FFMA.FTZ R39, R45, UR18, -R166.reuse ;  /* 0x000000122d277c23 */ /* 0x100fe200080108a6 */
[----:B------:R-:W-:Y:S01]  /*93e0*/  FFMA.FTZ R38, R248, UR18, -R166 ;  /* 0x00000012f8267c23 */ /* 0x000fe200080108a6 */
[--C-:B------:R-:W-:Y:S01]  /*93f0*/  FFMA.FTZ R37, R44, UR18, -R57.reuse ;  /* 0x000000122c257c23 */ /* 0x100fe20008010839 */
[--C-:B------:R-:W-:Y:S01]  /*9400*/  FFMA.FTZ R36, R246, UR18, -R57.reuse ;  /* 0x00000012f6247c23 */ /* 0x100fe20008010839 */
[----:B-1----:R-:W-:Y:S01]  /*9410*/  FMNMX.FTZ R213, R213, R12, !PT ;  /* 0x0000000cd5d57209 */ /* 0x002fe20007810000 */
[----:B------:R-:W-:Y:S01]  /*9420*/  FFMA.FTZ R35, R16, UR18, -R57 ;  /* 0x0000001210237c23 */ /* 0x000fe20008010839 */
[C---:B------:R-:W-:Y:S01]  /*9430*/  LOP3.LUT R9, R5.reuse, 0xffff, RZ, 0xc0, !PT ;  /* 0x0000ffff05097812 */ /* 0x040fe200078ec0ff */
[----:B------:R-:W-:Y:S01]  /*9440*/  MUFU.EX2 R39, R39 ;  /* 0x0000002700277308 */ /* 0x000fe20000000800 */
[----:B------:R-:W-:Y:S01]  /*9450*/  LOP3.LUT R16, R5, 0xff, RZ, 0xc0, !PT ;  /* 0x000000ff05107812 */ /* 0x000fe200078ec0ff */
[C---:B------:R-:W-:Y:S01]  /*9460*/  FMUL.FTZ R174, R213.reuse, UR18 ;  /* 0x00000012d5ae7c20 */ /* 0x040fe20008410000 */
[----:B------:R-:W-:Y:S01]  /*9470*/  SHF.R.U32.HI R9, RZ, 0x8, R9 ;  /* 0x00000008ff097819 */ /* 0x000fe20000011609 */
[----:B------:R-:W-:Y:S01]  /*9480*/  FFMA.FTZ R40, R14, UR18, -R57 ;  /* 0x000000120e287c23 */ /* 0x000fe20008010839 */
[----:B------:R-:W-:-:S02]  /*9490*/  FSETP.NEU.FTZ.AND P0, PT, R213, -INF , PT ;  /* 0xff800000d500780b */ /* 0x000fc40003f1d000 */
[----:B--2---:R-:W-:Y:S01]  /*94a0*/  FMNMX.FTZ R212, R212, R7, !PT ;  /* 0x00000007d4d47209 */ /* 0x004fe20007810000 */
[----:B------:R-:W1:Y:S01]  /*94b0*/  MUFU.EX2 R38, R38 ;  /* 0x0000002600267308 */ /* 0x000e620000000800 */
[----:B------:R-:W-:Y:S02]  /*94c0*/  PRMT R16, R16, 0x5410, R9 ;  /* 0x0000541010107816 */ /* 0x000fe40000000009 */
[--C-:B------:R-:W-:Y:S02]  /*94d0*/  SHF.R.U32.HI R9, RZ, 0x10, R5.reuse ;  /* 0x00000010ff097819 */ /* 0x100fe40000011605 */
[----:B------:R-:W-:Y:S02]  /*94e0*/  SHF.R.U32.HI R12, RZ, 0x18, R5 ;  /* 0x00000018ff0c7819 */ /* 0x000fe40000011605 */
[----:B------:R-:W-:Y:S01]  /*94f0*/  FSEL R174, R174, RZ, P0 ;  /* 0x000000ffaeae7208 */ /* 0x000fe20000000000 */
[----:B------:R-:W-:Y:S01]  /*9500*/  MUFU.EX2 R37, R37 ;  /* 0x0000002500257308 */ /* 0x000fe20000000800 */
[----:B------:R-:W-:-:S02]  /*9510*/  FSEL R5, R215, RZ, P2 ;  /* 0x000000ffd7057208 */ /* 0x000fc40001000000 */
[----:B------:R-:W-:Y:S01]  /*9520*/  FSEL R13, R213, RZ, P0 ;  /* 0x000000ffd50d7208 */ /* 0x000fe20000000000 */
[--C-:B------:R-:W-:Y:S01]  /*9530*/  FFMA.FTZ R45, R19, UR18, -R174.reuse ;  /* 0x00000012132d7c23 */ /* 0x100fe200080108ae */
[----:B------:R-:W-:Y:S01]  /*9540*/  FSETP.NEU.FTZ.AND P0, PT, R212, -INF , PT ;  /* 0xff800000d400780b */ /* 0x000fe20003f1d000 */
[----:B------:R-:W-:Y:S01]  /*9550*/  FADD.FTZ R14, R164, -R5 ;  /* 0x80000005a40e7221 */ /* 0x000fe20000010000 */
[----:B------:R-:W-:Y:S01]  /*9560*/  LOP3.LUT R9, R9, 0xff, RZ, 0xc0, !PT ;  /* 0x000000ff09097812 */ /* 0x000fe200078ec0ff */
[----:B------:R-:W2:Y:S01]  /*9570*/  MUFU.EX2 R36, R36 ;  /* 0x0000002400247308 */ /* 0x000ea20000000800 */
[----:B------:R-:W-:Y:S01]  /*9580*/  FSEL R62, R214, RZ, P1 ;  /* 0x000000ffd63e7208 */ /* 0x000fe20000800000 */
[C---:B------:R-:W-:Y:S01]  /*9590*/  FMUL.FTZ R164, R212.reuse, UR18 ;  /* 0x00000012d4a47c20 */ /* 0x040fe20008410000 */
[----:B------:R-:W-:Y:S01]  /*95a0*/  FSEL R19, R212, RZ, P0 ;  /* 0x000000ffd4137208 */ /* 0x000fe20000000000 */
[----:B------:R-:W-:Y:S01]  /*95b0*/  FFMA.FTZ R44, R41, UR18, -R174 ;  /* 0x00000012292c7c23 */ /* 0x000fe200080108ae */
[----:B------:R-:W-:Y:S01]  /*95c0*/  PRMT R43, R240, 0x7054, R240 ;  /* 0x00007054f02b7816 */ /* 0x000fe200000000f0 */
[----:B------:R-:W-:Y:S01]  /*95d0*/  FADD.FTZ R13, R2, -R13 ;  /* 0x8000000d020d7221 */ /* 0x000fe20000010000 */
[----:B------:R-:W-:Y:S01]  /*95e0*/  PRMT R12, R9, 0x5410, R12 ;  /* 0x00005410090c7816 */ /* 0x000fe2000000000c */
[----:B------:R-:W-:Y:S01]  /*95f0*/  FADD.FTZ R9, R3, -R62 ;  /* 0x8000003e03097221 */ /* 0x000fe20000010000 */
[----:B------:R-:W-:Y:S01]  /*9600*/  FADD.FTZ R19, R0, -R19 ;  /* 0x8000001300137221 */ /* 0x000fe20000010000 */
[--C-:B------:R-:W-:Y:S01]  /*9610*/  HSET2.LE.AND R6, R6, R43.reuse, PT ;  /* 0x0000002b06067233 */ /* 0x100fe20003803000 */
[--C-:B------:R-:W-:Y:S01]  /*9620*/  FFMA.FTZ R41, R243, UR18, -R174.reuse ;  /* 0x00000012f3297c23 */ /* 0x100fe200080108ae */
[----:B------:R-:W-:Y:S01]  /*9630*/  HSET2.LE.AND R7, R48, R43, PT ;  /* 0x0000002b30077233 */ /* 0x000fe20003803000 */
[----:B------:R-:W-:Y:S01]  /*9640*/  FFMA.FTZ R2, R46, UR18, -R174 ;  /* 0x000000122e027c23 */ /* 0x000fe200080108ae */
[----:B-1----:R-:W-:Y:S01]  /*9650*/  F2FP.F16.F32.PACK_AB R3, R38, R39 ;  /* 0x000000272603723e */ /* 0x002fe200000000ff */
[----:B------:R-:W-:Y:S01]  /*9660*/  MUFU.EX2 R44, R44 ;  /* 0x0000002c002c7308 */ /* 0x000fe20000000800 */
[----:B------:R-:W-:-:S02]  /*9670*/  FSEL R164, R164, RZ, P0 ;  /* 0x000000ffa4a47208 */ /* 0x000fc40000000000 */
[----:B------:R-:W-:-:S05]  /*9680*/  HSET2.LE.AND R10, R10, R43, PT ;  /* 0x0000002b0a0a7233 */ /* 0x000fca0003803000 */
[----:B------:R-:W-:Y:S01]  /*9690*/  MUFU.EX2 R45, R45 ;  /* 0x0000002d002d7308 */ /* 0x000fe20000000800 */
[----:B--2---:R-:W-:Y:S02]  /*96a0*/  F2FP.F16.F32.PACK_AB R0, R36, R37 ;  /* 0x000000252400723e */ /* 0x004fe400000000ff */
[--C-:B------:R-:W-:Y:S02]  /*96b0*/  HSET2.LE.AND R8, R8, R43.reuse, PT ;  /* 0x0000002b08087233 */ /* 0x100fe40003803000 */
[----:B------:R-:W-:Y:S01]  /*96c0*/  HSET2.LE.AND R12, R12, R43, PT ;  /* 0x0000002b0c0c7233 */ /* 0x000fe20003803000 */
[----:B------:R-:W-:Y:S01]  /*96d0*/  FMUL.FTZ R62, R9, UR18 ;  /* 0x00000012093e7c20 */ /* 0x000fe20008410000 */
[----:B------:R-:W-:Y:S01]  /*96e0*/  LOP3.LUT R6, R6, R3, RZ, 0xc0, !PT ;  /* 0x0000000306067212 */ /* 0x000fe200078ec0ff */
[--C-:B------:R-:W-:Y:S01]  /*96f0*/  FFMA.FTZ R3, R47, UR18, -R164.reuse ;  /* 0x000000122f037c23 */ /* 0x100fe200080108a4 */
[----:B------:R-:W-:Y:S01]  /*9700*/  LOP3.LUT R7, R7, R0, RZ, 0xc0, !PT ;  /* 0x0000000007077212 */ /* 0x000fe200078ec0ff */
[----:B------:R-:W-:Y:S01]  /*9710*/  FFMA.FTZ R0, R198, UR18, -R164 ;  /* 0x00000012c6007c23 */ /* 0x000fe200080108a4 */
[----:B------:R-:W-:Y:S01]  /*9720*/  MUFU.EX2 R41, R41 ;  /* 0x0000002900297308 */ /* 0x000fe20000000800 */
[----:B------:R-:W-:Y:S01]  /*9730*/  FMUL.FTZ R64, R14, UR18 ;  /* 0x000000120e407c20 */ /* 0x000fe20008410000 */
[----:B------:R-:W-:-:S06]  /*9740*/  IMAD.MOV.U32 R48, RZ, RZ, R224 ;  /* 0x000000ffff307224 */ /* 0x000fcc00078e00e0 */
[----:B------:R-:W1:Y:S01]  /*9750*/  MUFU.EX2 R2, R2 ;  /* 0x0000000200027308 */ /* 0x000e620000000800 */
[--C-:B------:R-:W-:Y:S01]  /*9760*/  FFMA.FTZ R47, R17, UR18, -R164.reuse ;  /* 0x00000012112f7c23 */ /* 0x100fe200080108a4 */
[----:B------:R-:W-:-:S06]  /*9770*/  FFMA.FTZ R46, R15, UR18, -R164 ;  /* 0x000000120f2e7c23 */ /* 0x000fcc00080108a4 */
[----:B------:R-:W-:Y:S01]  /*9780*/  MUFU.EX2 R59, R59 ;  /* 0x0000003b003b7308 */ /* 0x000fe20000000800 */
[----:B------:R-:W-:-:S07]  /*9790*/  FMUL.FTZ R19, R19, UR18 ;  /* 0x0000001213137c20 */ /* 0x000fce0008410000 */
[----:B------:R-:W-:Y:S08]  /*97a0*/  MUFU.EX2 R42, R42 ;  /* 0x0000002a002a7308 */ /* 0x000ff00000000800 */
[----:B------:R-:W-:Y:S08]  /*97b0*/  MUFU.EX2 R3, R3 ;  /* 0x0000000300037308 */ /* 0x000ff00000000800 */
[----:B------:R-:W2:Y:S01]  /*97c0*/  MUFU.EX2 R0, R0 ;  /* 0x0000000000007308 */ /* 0x000ea20000000800 */
[----:B-1----:R-:W-:Y:S01]  /*97d0*/  F2FP.F16.F32.PACK_AB R11, R2, R41 ;  /* 0x00000029020b723e */ /* 0x002fe200000000ff */
[----:B------:R1:W5:Y:S06]  /*97e0*/  LDL.LU.64 R224, [R1+0x30] ;  /* 0x0000300001e07983 */ /* 0x00036c0000300a00 */
[----:B------:R-:W-:Y:S01]  /*97f0*/  MUFU.EX2 R47, R47 ;  /* 0x0000002f002f7308 */ /* 0x000fe20000000800 */
[----:B------:R-:W-:-:S07]  /*9800*/  LOP3.LUT R10, R10, R11, RZ, 0xc0, !PT ;  /* 0x0000000b0a0a7212 */ /* 0x000fce00078ec0ff */
[----:B------:R-:W3:Y:S01]  /*9810*/  MUFU.EX2 R46, R46 ;  /* 0x0000002e002e7308 */ /* 0x000ee20000000800 */
[----:B--2---:R-:W-:Y:S02]  /*9820*/  F2FP.F16.F32.PACK_AB R11, R0, R3 ;  /* 0x00000003000b723e */ /* 0x004fe400000000ff */
[----:B------:R-:W-:Y:S02]  /*9830*/  F2FP.F16.F32.PACK_AB R15, R45, R44 ;  /* 0x0000002c2d0f723e */ /* 0x000fe400000000ff */
[----:B------:R-:W-:Y:S02]  /*9840*/  LOP3.LUT R11, R8, R11, RZ, 0xc0, !PT ;  /* 0x0000000b080b7212 */ /* 0x000fe400078ec0ff */
[----:B------:R-:W-:Y:S01]  /*9850*/  HSET2.LE.AND R8, R16, R43, PT ;  /* 0x0000002b10087233 */ /* 0x000fe20003803000 */
[----:B------:R-:W-:Y:S04]  /*9860*/  MUFU.EX2 R35, R35 ;  /* 0x0000002300237308 */ /* 0x000fe80000000800 */
[----:B------:R-:W-:Y:S01]  /*9870*/  LOP3.LUT R8, R8, R15, RZ, 0xc0, !PT ;  /* 0x0000000f08087212 */ /* 0x000fe200078ec0ff */
[----:B------:R-:W-:-:S03]  /*9880*/  IMAD.MOV.U32 R17, RZ, RZ, R49 ;  /* 0x000000ffff117224 */ /* 0x000fc600078e0031 */
[----:B------:R-:W2:Y:S01]  /*9890*/  MUFU.EX2 R40, R40 ;  /* 0x0000002800287308 */ /* 0x000ea20000000800 */
[----:B---3--:R-:W-:Y:S01]  /*98a0*/  F2FP.F16.F32.PACK_AB R15, R46, R47 ;  /* 0x0000002f2e0f723e */ /* 0x008fe200000000ff */
[----:B------:R-:W-:-:S03]  /*98b0*/  FMUL.FTZ R49, R13, UR18 ;  /* 0x000000120d317c20 */ /* 0x000fc60008410000 */
[----:B------:R-:W-:Y:S02]  /*98c0*/  LOP3.LUT R9, R12, R15, RZ, 0xc0, !PT ;  /* 0x0000000f0c097212 */ /* 0x000fe400078ec0ff */
[----:B------:R-:W3:Y:S01]  /*98d0*/  LDSM.16.MT88.4 R12, [R221+0x9000] ;  /* 0x00900000dd0c783b */ /* 0x000ee20000004200 */
[----:B------:R-:W-:Y:S01]  /*98e0*/  IMAD.MOV.U32 R16, RZ, RZ, R48 ;  /* 0x000000ffff107224 */ /* 0x000fe200078e0030 */
[----:B------:R-:W4:Y:S01]  /*98f0*/  MUFU.EX2 R64, R64 ;  /* 0x0000004000407308 */ /* 0x000f220000000800 */
[----:B------:R-:W-:-:S07]  /*9900*/  HSET2.LE.AND R4, R4, R43, PT ;  /* 0x0000002b04047233 */ /* 0x000fce0003803000 */
[----:B------:R-:W1:Y:S01]  /*9910*/  MUFU.EX2 R62, R62 ;  /* 0x0000003e003e7308 */ /* 0x000e620000000800 */
[----:B------:R-:W-:-:S07]  /*9920*/  F2FP.F16.F32.PACK_AB R5, R42, R59 ;  /* 0x0000003b2a05723e */ /* 0x000fce00000000ff */
[----:B------:R-:W1:Y:S08]  /*9930*/  MUFU.EX2 R49, R49 ;  /* 0x0000003100317308 */ /* 0x000e700000000800 */
[----:B------:R-:W3:Y:S01]  /*9940*/  MUFU.EX2 R48, R19 ;  /* 0x0000001300307308 */ /* 0x000ee20000000800 */
[----:B------:R-:W-:Y:S02]  /*9950*/  LOP3.LUT R4, R4, R5, RZ, 0xc0, !PT ;  /* 0x0000000504047212 */ /* 0x000fe400078ec0ff */
[----:B------:R-:W-:-:S02]  /*9960*/  HSET2.LE.AND R5, R18, R43, PT ;  /* 0x0000002b12057233 */ /* 0x000fc40003803000 */
[----:B--2---:R-:W-:Y:S01]  /*9970*/  F2FP.F16.F32.PACK_AB R18, R40, R35 ;  /* 0x000000232812723e */ /* 0x004fe200000000ff */
[-C--:B----4-:R-:W-:Y:S01]  /*9980*/  FMUL.FTZ R160, R160, R64.reuse ;  /* 0x00000040a0a07220 */ /* 0x090fe20000410000 */
[----:B------:R-:W-:Y:S01]  /*9990*/  FMUL.FTZ R161, R161, R64 ;  /* 0x00000040a1a17220 */ /* 0x000fe20000410000 */
[----:B-1----:R-:W-:Y:S01]  /*99a0*/  FMUL.FTZ R162, R162, R62 ;  /* 0x0000003ea2a27220 */ /* 0x002fe20000410000 */
[----:B------:R-:W-:Y:S01]  /*99b0*/  LOP3.LUT R5, R5, R18, RZ, 0xc0, !PT ;  /* 0x0000001205057212 */ /* 0x000fe200078ec0ff */
[----:B------:R-:W-:Y:S01]  /*99c0*/  FMUL.FTZ R163, R163, R62 ;  /* 0x0000003ea3a37220 */ /* 0x000fe20000410000 */
[-C--:B------:R-:W-:Y:S01]  /*99d0*/  FMUL.FTZ R156, R156, R49.reuse ;  /* 0x000000319c9c7220 */ /* 0x080fe20000410000 */
[-C--:B------:R-:W-:Y:S01]  /*99e0*/  FMUL.FTZ R157, R157, R49.reuse ;  /* 0x000000319d9d7220 */ /* 0x080fe20000410000 */
[-C--:B------:R-:W-:Y:S01]  /*99f0*/  FMUL.FTZ R148, R148, R64.reuse ;  /* 0x0000004094947220 */ /* 0x080fe20000410000 */
[----:B------:R-:W-:Y:S01]  /*9a00*/  FMUL.FTZ R149, R149, R64 ;  /* 0x0000004095957220 */ /* 0x000fe20000410000 */
[----:B------:R-:W-:Y:S01]  /*9a10*/  FMUL.FTZ R150, R150, R62 ;  /* 0x0000003e96967220 */ /* 0x000fe20000410000 */
[-C--:B------:R-:W-:Y:S01]  /*9a20*/  FMUL.FTZ R152, R152, R49.reuse ;  /* 0x0000003198987220 */ /* 0x080fe20000410000 */
[-C--:B---3--:R-:W-:Y:S01]  /*9a30*/  FMUL.FTZ R158, R158, R48.reuse ;  /* 0x000000309e9e7220 */ /* 0x088fe20000410000 */
[-C--:B------:R-:W-:Y:S01]  /*9a40*/  FMUL.FTZ R159, R159, R48.reuse ;  /* 0x000000309f9f7220 */ /* 0x080fe20000410000 */
[-C--:B------:R-:W-:Y:S01]  /*9a50*/  FMUL.FTZ R153, R153, R49.reuse ;  /* 0x0000003199997220 */ /* 0x080fe20000410000 */
[-C--:B------:R-:W-:Y:S01]  /*9a60*/  FMUL.FTZ R154, R154, R48.reuse ;  /* 0x000000309a9a7220 */ /* 0x080fe20000410000 */
[----:B------:R-:W-:Y:S01]  /*9a70*/  FMUL.FTZ R155, R155, R48 ;  /* 0x000000309b9b7220 */ /* 0x000fe20000410000 */
[----:B------:R-:W-:Y:S01]  /*9a80*/  FMUL.FTZ R151, R151, R62 ;  /* 0x0000003e97977220 */ /* 0x000fe20000410000 */
[-C--:B------:R-:W-:Y:S06]  /*9a90*/  HMMA.16816.F32 R160, R4, R12.reuse, R160 ;  /* 0x0000000c04a0723c */ /* 0x080fec00000018a0 */
[C---:B------:R-:W-:Y:S06]  /*9aa0*/  HMMA.16816.F32 R156, R8.reuse, R12, R156 ;  /* 0x0000000c089c723c */ /* 0x040fec000000189c */
[-C--:B------:R-:W-:Y:S06]  /*9ab0*/  HMMA.16816.F32 R152, R8, R14.reuse, R152 ;  /* 0x0000000e0898723c */ /* 0x080fec0000001898 */
[C---:B------:R-:W-:Y:S01]  /*9ac0*/  HMMA.16816.F32 R148, R4.reuse, R14, R148 ;  /* 0x0000000e0494723c */ /* 0x040fe20000001894 */
[----:B------:R-:W1:Y:S01]  /*9ad0*/  LDSM.16.MT88.4 R12, [R170+0x9000] ;  /* 0x00900000aa0c783b */ /* 0x000e620000004200 */
[-C--:B------:R-:W-:Y:S01]  /*9ae0*/  FMUL.FTZ R68, R68, R64.reuse ;  /* 0x0000004044447220 */ /* 0x080fe20000410000 */
[----:B------:R-:W-:Y:S01]  /*9af0*/  FMUL.FTZ R69, R69, R64 ;  /* 0x0000004045457220 */ /* 0x000fe20000410000 */
[-C--:B------:R-:W-:Y:S01]  /*9b00*/  FMUL.FTZ R70, R70, R62.reuse ;  /* 0x0000003e46467220 */ /* 0x080fe20000410000 */
[----:B------:R-:W-:Y:S01]  /*9b10*/  FMUL.FTZ R71, R71, R62 ;  /* 0x0000003e47477220 */ /* 0x000fe20000410000 */
[-C--:B------:R-:W-:Y:S01]  /*9b20*/  FMUL.FTZ R72, R72, R49.reuse ;  /* 0x0000003148487220 */ /* 0x080fe20000410000 */
[-C--:B------:R-:W-:Y:S01]  /*9b30*/  FMUL.FTZ R73, R73, R49.reuse ;  /* 0x0000003149497220 */ /* 0x080fe20000410000 */
[-C--:B------:R-:W-:Y:S01]  /*9b40*/  FMUL.FTZ R74, R74, R48.reuse ;  /* 0x000000304a4a7220 */ /* 0x080fe20000410000 */
[----:B------:R-:W-:Y:S01]  /*9b50*/  FMUL.FTZ R75, R75, R48 ;  /* 0x000000304b4b7220 */ /* 0x000fe20000410000 */
[-C--:B------:R-:W-:Y:S01]  /*9b60*/  FMUL.FTZ R80, R80, R64.reuse ;  /* 0x0000004050507220 */ /* 0x080fe20000410000 */
[----:B------:R-:W-:Y:S01]  /*9b70*/  FMUL.FTZ R81, R81, R64 ;  /* 0x0000004051517220 */ /* 0x000fe20000410000 */
[----:B------:R-:W-:Y:S01]  /*9b80*/  FMUL.FTZ R82, R82, R62 ;  /* 0x0000003e52527220 */ /* 0x000fe20000410000 */
[-C--:B------:R-:W-:Y:S01]  /*9b90*/  FMUL.FTZ R76, R76, R49.reuse ;  /* 0x000000314c4c7220 */ /* 0x080fe20000410000 */
[-C--:B------:R-:W-:Y:S01]  /*9ba0*/  FMUL.FTZ R77, R77, R49.reuse ;  /* 0x000000314d4d7220 */ /* 0x080fe20000410000 */
[-C--:B------:R-:W-:Y:S01]  /*9bb0*/  FMUL.FTZ R78, R78, R48.reuse ;  /* 0x000000304e4e7220 */ /* 0x080fe20000410000 */
[----:B------:R-:W-:Y:S01]  /*9bc0*/  FMUL.FTZ R79, R79, R48 ;  /* 0x000000304f4f7220 */ /* 0x000fe20000410000 */
[----:B------:R-:W-:Y:S01]  /*9bd0*/  FMUL.FTZ R83, R83, R62 ;  /* 0x0000003e53537220 */ /* 0x000fe20000410000 */
[-C--:B-1----:R-:W-:Y:S06]  /*9be0*/  HMMA.16816.F32 R68, R4, R12.reuse, R68 ;  /* 0x0000000c0444723c */ /* 0x082fec0000001844 */
        /* <DEDUP_REMOVED lines=44> */
[----:B------:R-:W-:Y:S01]  /*9eb0*/  HMMA.16816.F32 R108, R4, R14, R108 ;  /* 0x0000000e046c723c */ /* 0x000fe2000000186c */
[----:B------:R-:W1:Y:S01]  /*9ec0*/  LDSM.16.MT88.4 R12, [R221+0xb000] ;  /* 0x00b00000dd0c783b */ /* 0x000e620000004200 */
[-C--:B------:R-:W-:Y:S01]  /*9ed0*/  FMUL.FTZ R112, R112, R64.reuse ;  /* 0x0000004070707220 */ /* 0x080fe20000410000 */
[----:B------:R-:W-:Y:S01]  /*9ee0*/  FMUL.FTZ R113, R113, R64 ;  /* 0x0000004071717220 */ /* 0x000fe20000410000 */
[-C--:B------:R-:W-:Y:S01]  /*9ef0*/  FMUL.FTZ R114, R114, R62.reuse ;  /* 0x0000003e72727220 */ /* 0x080fe20000410000 */
[----:B------:R-:W-:Y:S01]  /*9f00*/  FMUL.FTZ R115, R115, R62 ;  /* 0x0000003e73737220 */ /* 0x000fe20000410000 */
[-C--:B------:R-:W-:Y:S01]  /*9f10*/  FMUL.FTZ R116, R116, R49.reuse ;  /* 0x0000003174747220 */ /* 0x080fe20000410000 */
[----:B------:R-:W-:Y:S01]  /*9f20*/  FMUL.FTZ R117, R117, R49 ;  /* 0x0000003175757220 */ /* 0x000fe20000410000 */
[-C--:B------:R-:W-:Y:S01]  /*9f30*/  FMUL.FTZ R118, R118, R48.reuse ;  /* 0x0000003076767220 */ /* 0x080fe20000410000 */
[----:B------:R-:W-:-:S03]  /*9f40*/  FMUL.FTZ R119, R119, R48 ;  /* 0x0000003077777220 */ /* 0x000fc60000410000 */
[-C--:B-1----:R-:W-:Y:S06]  /*9f50*/  HMMA.16816.F32 R112, R4, R12.reuse, R112 ;  /* 0x0000000c0470723c */ /* 0x082fec0000001870 */
[----:B------:R-:W-:Y:S07]  /*9f60*/  HMMA.16816.F32 R116, R8, R12, R116 ;  /* 0x0000000c0874723c */ /* 0x000fee0000001874 */
[----:B------:R-:W-:-:S02]  /*9f70*/  IMAD.MOV.U32 R12, RZ, RZ, R16 ;  /* 0x000000ffff0c7224 */ /* 0x000fc400078e0010 */
[----:B------:R-:W-:Y:S02]  /*9f80*/  IMAD.MOV.U32 R13, RZ, RZ, R17 ;  /* 0x000000ffff0d7224 */ /* 0x000fe400078e0011 */
        /* <DEDUP_REMOVED lines=12> */
[----:B------:R-:W-:Y:S01]  /*a050*/  FMUL.FTZ R131, R131, R48 ;  /* 0x0000003083837220 */ /* 0x000fe20000410000 */
[C---:B------:R-:W-:Y:S06]  /*a060*/  HMMA.16816.F32 R140, R8.reuse, R14, R140 ;  /* 0x0000000e088c723c */ /* 0x040fec000000188c */
[C---:B-1----:R-:W-:Y:S06]  /*a070*/  HMMA.16816.F32 R124, R8.reuse, R16, R124 ;  /* 0x00000010087c723c */ /* 0x042fec000000187c */
[----:B------:R-:W-:Y:S07]  /*a080*/  HMMA.16816.F32 R128, R8, R18, R128 ;  /* 0x000000120880723c */ /* 0x000fee0000001880 */
[----:B------:R-:W-:-:S02]  /*a090*/  IMAD.MOV.U32 R8, RZ, RZ, R222 ;  /* 0x000000ffff087224 */ /* 0x000fc400078e00de */
[----:B------:R-:W-:Y:S02]  /*a0a0*/  IMAD.MOV.U32 R9, RZ, RZ, R223 ;  /* 0x000000ffff097224 */ /* 0x000fe400078e00df */
[----:B------:R1:W5:Y:S04]  /*a0b0*/  LDL.LU.64 R222, [R1+0x28] ;  /* 0x0000280001de7983 */ /* 0x0003680000300a00 */
[----:B------:R-:W2:Y:S01]  /*a0c0*/  LDL.LU.64 R10, [R1+0x10] ;  /* 0x00001000010a7983 */ /* 0x000ea20000300a00 */
        /* <DEDUP_REMOVED lines=12> */
[----:B------:R-:W-:Y:S01]  /*a190*/  VIADD R246, R238, 0x1715609d ;  /* 0x1715609deef67836 */ /* 0x000fe20000000000 */
[----:B------:R-:W-:Y:S01]  /*a1a0*/  HMMA.16816.F32 R120, R4, R14, R120 ;  /* 0x0000000e0478723c */ /* 0x000fe20000001878 */
[----:B------:R-:W-:-:S03]  /*a1b0*/  IMAD.MOV.U32 R218, RZ, RZ, R219 ;  /* 0x000000ffffda7224 */ /* 0x000fc600078e00db */
[----:B------:R-:W-:Y:S02]  /*a1c0*/  LOP3.LUT R200, R201, R12, R246, 0x96, !PT ;  /* 0x0000000cc9c87212 */ /* 0x000fe400078e96f6 */
[----:B------:R-:W-:Y:S01]  /*a1d0*/  HMMA.16816.F32 R136, R4, R16, R136 ;  /* 0x000000100488723c */ /* 0x000fe20000001888 */
[----:B------:R-:W-:-:S05]  /*a1e0*/  IMAD.MOV.U32 R219, RZ, RZ, R206 ;  /* 0x000000ffffdb7224 */ /* 0x000fca00078e00ce */
[----:B------:R-:W-:Y:S01]  /*a1f0*/  HMMA.16816.F32 R132, R4, R18, R132 ;  /* 0x000000120484723c */ /* 0x000fe20000001884 */
[----:B------:R-:W-:Y:S02]  /*a200*/  VIADD R206, R239, 0x646e171e ;  /* 0x646e171eefce7836 */ /* 0x000fe40000000000 */
[--C-:B------:R-:W-:Y:S01]  /*a210*/  FFMA.FTZ R207, R207, UR18, -R166.reuse ;  /* 0x00000012cfcf7c23 */ /* 0x100fe200080108a6 */
[--C-:B------:R-:W-:Y:S01]  /*a220*/  FFMA.FTZ R211, R194, UR18, -R166.reuse ;  /* 0x00000012c2d37c23 */ /* 0x100fe200080108a6 */
[--C-:B------:R-:W-:Y:S01]  /*a230*/  FFMA.FTZ R194, R204, UR18, -R57.reuse ;  /* 0x00000012ccc27c23 */ /* 0x100fe20008010839 */
[--C-:B------:R-:W-:Y:S01]  /*a240*/  FFMA.FTZ R198, R196, UR18, -R166.reuse ;  /* 0x00000012c4c67c23 */ /* 0x100fe200080108a6 */
[----:B------:R-:W-:Y:S01]  /*a250*/  FFMA.FTZ R243, R205, UR18, -R166 ;  /* 0x00000012cdf37c23 */ /* 0x000fe200080108a6 */
[--C-:B------:R-:W-:Y:S01]  /*a260*/  FFMA.FTZ R209, R190, UR18, -R57.reuse ;  /* 0x00000012bed17c23 */ /* 0x100fe20008010839 */
[--C-:B------:R-:W-:Y:S01]  /*a270*/  FFMA.FTZ R203, R20, UR18, -R174.reuse ;  /* 0x0000001214cb7c23 */ /* 0x100fe200080108ae */
[----:B------:R-:W-:Y:S01]  /*a280*/  MUFU.EX2 R211, R211 ;  /* 0x000000d300d37308 */ /* 0x000fe20000000800 */
[----:B------:R-:W-:Y:S01]  /*a290*/  FFMA.FTZ R196, R192, UR18, -R57 ;  /* 0x00000012c0c47c23 */ /* 0x000fe20008010839 */
[----:B------:R-:W3:Y:S06]  /*a2a0*/  LDSM.16.MT88.4 R16, [R221+0x9400] ;  /* 0x00940000dd10783b */ /* 0x000eec0000004200 */
[----:B------:R-:W-:Y:S08]  /*a2b0*/  MUFU.EX2 R194, R194 ;  /* 0x000000c200c27308 */ /* 0x000ff00000000800 */
[----:B------:R-:W-:Y:S08]  /*a2c0*/  MUFU.EX2 R198, R198 ;  /* 0x000000c600c67308 */ /* 0x000ff00000000800 */
[----:B------:R-:W-:Y:S08]  /*a2d0*/  MUFU.EX2 R243, R243 ;  /* 0x000000f300f37308 */ /* 0x000ff00000000800 */
[----:B------:R-:W-:Y:S08]  /*a2e0*/  MUFU.EX2 R209, R209 ;  /* 0x000000d100d17308 */ /* 0x000ff00000000800 */
[----:B------:R-:W-:Y:S01]  /*a2f0*/  MUFU.EX2 R196, R196 ;  /* 0x000000c400c47308 */ /* 0x000fe20000000800 */
[----:B------:R-:W-:Y:S01]  /*a300*/  FFMA.FTZ R205, R199, UR18, -R174 ;  /* 0x00000012c7cd7c23 */ /* 0x000fe200080108ae */
[----:B------:R-:W-:Y:S01]  /*a310*/  FFMA.FTZ R199, R22, UR18, -R164 ;  /* 0x0000001216c77c23 */ /* 0x000fe200080108a4 */
[--C-:B------:R-:W-:Y:S01]  /*a320*/  FFMA.FTZ R190, R21, UR18, -R174.reuse ;  /* 0x0000001215be7c23 */ /* 0x100fe200080108ae */
[----:B------:R-:W-:-:S04]  /*a330*/  FFMA.FTZ R192, R188, UR18, -R174 ;  /* 0x00000012bcc07c23 */ /* 0x000fc800080108ae */
[----:B------:R-:W-:Y:S01]  /*a340*/  MUFU.EX2 R199, R199 ;  /* 0x000000c700c77308 */ /* 0x000fe20000000800 */
[--C-:B------:R-:W-:Y:S01]  /*a350*/  FFMA.FTZ R201, R249, UR18, -R164.reuse ;  /* 0x00000012f9c97c23 */ /* 0x100fe200080108a4 */
[----:B------:R-:W-:-:S06]  /*a360*/  FFMA.FTZ R188, R247, UR18, -R164 ;  /* 0x00000012f7bc7c23 */ /* 0x000fcc00080108a4 */
[----:B------:R-:W-:Y:S08]  /*a370*/  MUFU.EX2 R203, R203 ;  /* 0x000000cb00cb7308 */ /* 0x000ff00000000800 */
[----:B------:R-:W-:Y:S08]  /*a380*/  MUFU.EX2 R190, R190 ;  /* 0x000000be00be7308 */ /* 0x000ff00000000800 */
[----:B------:R-:W-:Y:S08]  /*a390*/  MUFU.EX2 R205, R205 ;  /* 0x000000cd00cd7308 */ /* 0x000ff00000000800 */
[----:B------:R-:W-:Y:S08]  /*a3a0*/  MUFU.EX2 R192, R192 ;  /* 0x000000c000c07308 */ /* 0x000ff00000000800 */
[----:B------:R-:W-:Y:S08]  /*a3b0*/  MUFU.EX2 R201, R201 ;  /* 0x000000c900c97308 */ /* 0x000ff00000000800 */
[----:B------:R-:W-:Y:S01]  /*a3c0*/  MUFU.EX2 R188, R188 ;  /* 0x000000bc00bc7308 */ /* 0x000fe20000000800 */
[----:B------:R-:W-:Y:S01]  /*a3d0*/  UIADD3 UR4, UR4, 0x1, URZ ;  /* 0x0000000104047890 */ /* 0x000fe2000fffe03f */
[----:B--2---:R-:W-:Y:S01]  /*a3e0*/  LOP3.LUT R4, R11, R8, R246, 0x96, !PT ;  /* 0x000000080b047212 */ /* 0x004fe200078e96f6 */
[----:B------:R-:W-:-:S04]  /*a3f0*/  IMAD.WIDE.U32 R8, R200, -0x2daee0ad, RZ ;  /* 0xd2511f53c8087825 */ /* 0x000fc800078e00ff */
[----:B------:R-:W-:Y:S01]  /*a400*/  IMAD.WIDE.U32 R4, R4, -0x2daee0ad, RZ ;  /* 0xd2511f5304047825 */ /* 0x000fe200078e00ff */
[----:B------:R-:W-:-:S04]  /*a410*/  LOP3.LUT R25, R9, R24, R206, 0x96, !PT ;  /* 0x0000001809197212 */ /* 0x000fc800078e96ce */
[----:B------:R-:W-:Y:S02]  /*a420*/  LOP3.LUT R26, R5, R26, R206, 0x96, !PT ;  /* 0x0000001a051a7212 */ /* 0x000fe400078e96ce */
[----:B------:R-:W-:Y:S02]  /*a430*/  LOP3.LUT R6, R4, 0xffff, RZ, 0xc0, !PT ;  /* 0x0000ffff04067812 */ /* 0x000fe400078ec0ff */
[--C-:B------:R-:W-:Y:S01]  /*a440*/  SHF.R.U32.HI R5, RZ, 0x10, R8.reuse ;  /* 0x00000010ff057819 */ /* 0x100fe20000011608 */
[----:B------:R2:W-:Y:S01]  /*a450*/  MUFU.EX2 R200, R207 ;  /* 0x000000cf00c87308 */ /* 0x0005e20000000800 */
[C---:B------:R-:W-:Y:S02]  /*a460*/  LOP3.LUT R9, R8.reuse, 0xffff, RZ, 0xc0, !PT ;  /* 0x0000ffff08097812 */ /* 0x040fe400078ec0ff */
[----:B------:R-:W-:Y:S02]  /*a470*/  LOP3.LUT R10, R8, 0xff, RZ, 0xc0, !PT ;  /* 0x000000ff080a7812 */ /* 0x000fe400078ec0ff */
[----:B------:R-:W-:-:S02]  /*a480*/  SHF.R.U32.HI R8, RZ, 0x18, R8 ;  /* 0x00000018ff087819 */ /* 0x000fc40000011608 */
[----:B------:R-:W-:Y:S02]  /*a490*/  LOP3.LUT R5, R5, 0xff, RZ, 0xc0, !PT ;  /* 0x000000ff05057812 */ /* 0x000fe400078ec0ff */
[----:B------:R-:W-:Y:S02]  /*a4a0*/  SHF.R.U32.HI R12, RZ, 0x10, R26 ;  /* 0x00000010ff0c7819 */ /* 0x000fe4000001161a */
[----:B------:R-:W-:Y:S01]  /*a4b0*/  PRMT R8, R5, 0x5410, R8 ;  /* 0x0000541005087816 */ /* 0x000fe20000000008 */
[----:B--2---:R-:W-:Y:S01]  /*a4c0*/  FFMA.FTZ R207, R186, UR18, -R57 ;  /* 0x00000012bacf7c23 */ /* 0x004fe20008010839 */
[----:B------:R-:W-:Y:S02]  /*a4d0*/  SHF.R.U32.HI R7, RZ, 0x10, R4 ;  /* 0x00000010ff077819 */ /* 0x000fe40000011604 */
[----:B------:R-:W-:Y:S02]  /*a4e0*/  SHF.R.U32.HI R5, RZ, 0x18, R26 ;  /* 0x00000018ff057819 */ /* 0x000fe4000001161a */
[----:B------:R-:W-:Y:S01]  /*a4f0*/  LOP3.LUT R12, R12, 0xff, RZ, 0xc0, !PT ;  /* 0x000000ff0c0c7812 */ /* 0x000fe200078ec0ff */
[----:B------:R-:W2:Y:S01]  /*a500*/  MUFU.EX2 R207, R207 ;  /* 0x000000cf00cf7308 */ /* 0x000ea20000000800 */
[----:B------:R-:W-:-:S02]  /*a510*/  LOP3.LUT R24, R25, 0xffff, RZ, 0xc0, !PT ;  /* 0x0000ffff19187812 */ /* 0x000fc400078ec0ff */
[----:B------:R-:W-:Y:S02]  /*a520*/  LOP3.LUT R11, R4, 0xff, RZ, 0xc0, !PT ;  /* 0x000000ff040b7812 */ /* 0x000fe400078ec0ff */
[----:B------:R-:W-:Y:S02]  /*a530*/  SHF.R.U32.HI R4, RZ, 0x18, R4 ;  /* 0x00000018ff047819 */ /* 0x000fe40000011604 */
[----:B------:R-:W-:Y:S02]  /*a540*/  LOP3.LUT R7, R7, 0xff, RZ, 0xc0, !PT ;  /* 0x000000ff07077812 */ /* 0x000fe400078ec0ff */
[----:B------:R-:W-:Y:S02]  /*a550*/  PRMT R12, R12, 0x5410, R5 ;  /* 0x000054100c0c7816 */ /* 0x000fe40000000005 */
[----:B------:R-:W-:Y:S02]  /*a560*/  SHF.R.U32.HI R24, RZ, 0x8, R24 ;  /* 0x00000008ff187819 */ /* 0x000fe40000011618 */
[----:B------:R-:W-:-:S02]  /*a570*/  LOP3.LUT R5, R25, 0xff, RZ, 0xc0, !PT ;  /* 0x000000ff19057812 */ /* 0x000fc400078ec0ff */
[----:B------:R-:W-:Y:S02]  /*a580*/  PRMT R4, R7, 0x5410, R4 ;  /* 0x0000541007047816 */ /* 0x000fe40000000004 */
[----:B------:R-:W-:Y:S02]  /*a590*/  SHF.R.U32.HI R6, RZ, 0x8, R6 ;  /* 0x00000008ff067819 */ /* 0x000fe40000011606 */
[----:B------:R-:W-:Y:S02]  /*a5a0*/  LOP3.LUT R7, R26, 0xffff, RZ, 0xc0, !PT ;  /* 0x0000ffff1a077812 */ /* 0x000fe400078ec0ff */
[----:B------:R-:W-:Y:S02]  /*a5b0*/  PRMT R24, R5, 0x5410, R24 ;  /* 0x0000541005187816 */ /* 0x000fe40000000018 */
[----:B------:R-:W-:Y:S02]  /*a5c0*/  SHF.R.U32.HI R5, RZ, 0x10, R25 ;  /* 0x00000010ff057819 */ /* 0x000fe40000011619 */
[----:B------:R-:W-:-:S02]  /*a5d0*/  PRMT R6, R11, 0x5410, R6 ;  /* 0x000054100b067816 */ /* 0x000fc40000000006 */
[----:B------:R-:W-:Y:S02]  /*a5e0*/  LOP3.LUT R14, R26, 0xff, RZ, 0xc0, !PT ;  /* 0x000000ff1a0e7812 */ /* 0x000fe400078ec0ff */
[----:B------:R-:W-:Y:S02]  /*a5f0*/  SHF.R.U32.HI R7, RZ, 0x8, R7 ;  /* 0x00000008ff077819 */ /* 0x000fe40000011607 */
[----:B------:R-:W-:Y:S02]  /*a600*/  SHF.R.U32.HI R20, RZ, 0x18, R25 ;  /* 0x00000018ff147819 */ /* 0x000fe40000011619 */
[----:B------:R-:W-:Y:S02]  /*a610*/  LOP3.LUT R5, R5, 0xff, RZ, 0xc0, !PT ;  /* 0x000000ff05057812 */ /* 0x000fe400078ec0ff */
[----:B------:R-:W-:Y:S02]  /*a620*/  PRMT R14, R14, 0x5410, R7 ;  /* 0x000054100e0e7816 */ /* 0x000fe40000000007 */
[----:B------:R-:W-:-:S02]  /*a630*/  HSET2.LE.AND R4, R4, R43, PT ;  /* 0x0000002b04047233 */ /* 0x000fc40003803000 */
[----:B------:R-:W-:Y:S02]  /*a640*/  PRMT R20, R5, 0x5410, R20 ;  /* 0x0000541005147816 */ /* 0x000fe40000000014 */
[----:B------:R-:W-:Y:S02]  /*a650*/  HSET2.LE.AND R6, R6, R43, PT ;  /* 0x0000002b06067233 */ /* 0x000fe40003803000 */
[----:B--2---:R-:W-:Y:S02]  /*a660*/  F2FP.F16.F32.PACK_AB R7, R194, R207 ;  /* 0x000000cfc207723e */ /* 0x004fe400000000ff */
[----:B------:R-:W-:Y:S02]  /*a670*/  F2FP.F16.F32.PACK_AB R5, R198, R211 ;  /* 0x000000d3c605723e */ /* 0x000fe400000000ff */
[----:B------:R-:W-:Y:S02]  /*a680*/  LOP3.LUT R7, R4, R7, RZ, 0xc0, !PT ;  /* 0x0000000704077212 */ /* 0x000fe400078ec0ff */
[----:B------:R-:W-:-:S02]  /*a690*/  LOP3.LUT R6, R6, R5, RZ, 0xc0, !PT ;  /* 0x0000000506067212 */ /* 0x000fc400078ec0ff */
[----:B------:R-:W-:Y:S02]  /*a6a0*/  HSET2.LE.AND R4, R14, R43, PT ;  /* 0x0000002b0e047233 */ /* 0x000fe40003803000 */
[----:B------:R-:W-:Y:S01]  /*a6b0*/  F2FP.F16.F32.PACK_AB R5, R200, R243 ;  /* 0x000000f3c805723e */ /* 0x000fe200000000ff */
[----:B------:R-:W-:-:S03]  /*a6c0*/  FFMA.FTZ R186, R23, UR18, -R164 ;  /* 0x0000001217ba7c23 */ /* 0x000fc600080108a4 */
[----:B------:R-:W-:Y:S02]  /*a6d0*/  LOP3.LUT R4, R4, R5, RZ, 0xc0, !PT ;  /* 0x0000000504047212 */ /* 0x000fe400078ec0ff */
[----:B------:R-:W-:Y:S02]  /*a6e0*/  HSET2.LE.AND R5, R12, R43, PT ;  /* 0x0000002b0c057233 */ /* 0x000fe40003803000 */
[----:B------:R-:W-:Y:S01]  /*a6f0*/  F2FP.F16.F32.PACK_AB R12, R196, R209 ;  /* 0x000000d1c40c723e */ /* 0x000fe200000000ff */
[----:B------:R-:W2:Y:S03]  /*a700*/  MUFU.EX2 R186, R186 ;  /* 0x000000ba00ba7308 */ /* 0x000ea60000000800 */
[----:B------:R-:W-:Y:S02]  /*a710*/  LOP3.LUT R5, R5, R12, RZ, 0xc0, !PT ;  /* 0x0000000c05057212 */ /* 0x000fe400078ec0ff */
[----:B------:R-:W4:Y:S01]  /*a720*/  LDSM.16.MT88.4 R12, [R170+0x9400] ;  /* 0x00940000aa0c783b */ /* 0x000f220000004200 */
[----:B------:R-:W-:-:S04]  /*a730*/  SHF.R.U32.HI R9, RZ, 0x8, R9 ;  /* 0x00000008ff097819 */ /* 0x000fc80000011609 */
[----:B------:R-:W-:Y:S02]  /*a740*/  PRMT R10, R10, 0x5410, R9 ;  /* 0x000054100a0a7816 */ /* 0x000fe40000000009 */
[--C-:B------:R-:W-:Y:S02]  /*a750*/  HSET2.LE.AND R8, R8, R43.reuse, PT ;  /* 0x0000002b08087233 */ /* 0x100fe40003803000 */
[----:B------:R-:W-:Y:S02]  /*a760*/  F2FP.F16.F32.PACK_AB R9, R190, R203 ;  /* 0x000000cbbe09723e */ /* 0x000fe400000000ff */
[----:B------:R-:W-:Y:S02]  /*a770*/  HSET2.LE.AND R10, R10, R43, PT ;  /* 0x0000002b0a0a7233 */ /* 0x000fe40003803000 */
[----:B--2---:R-:W-:-:S03]  /*a780*/  F2FP.F16.F32.PACK_AB R11, R186, R199 ;  /* 0x000000c7ba0b723e */ /* 0x004fc600000000ff */
[----:B------:R-:W-:Y:S02]  /*a790*/  LOP3.LUT R10, R10, R9, RZ, 0xc0, !PT ;  /* 0x000000090a0a7212 */ /* 0x000fe400078ec0ff */
[----:B------:R-:W-:Y:S02]  /*a7a0*/  LOP3.LUT R11, R8, R11, RZ, 0xc0, !PT ;  /* 0x0000000b080b7212 */ /* 0x000fe400078ec0ff */
[----:B------:R-:W-:Y:S02]  /*a7b0*/  HSET2.LE.AND R8, R24, R43, PT ;  /* 0x0000002b18087233 */ /* 0x000fe40003803000 */
[----:B------:R-:W-:Y:S01]  /*a7c0*/  F2FP.F16.F32.PACK_AB R9, R192, R205 ;  /* 0x000000cdc009723e */ /* 0x000fe200000000ff */
[----:B---3--:R-:W-:Y:S01]  /*a7d0*/  HMMA.16816.F32 R160, R4, R16, R160 ;  /* 0x0000001004a0723c */ /* 0x008fe200000018a0 */
[----:B------:R-:W2:Y:S02]  /*a7e0*/  LDSM.16.MT88.4 R24, [R221+0xa400] ;  /* 0x00a40000dd18783b */ /* 0x000ea40000004200 */
[----:B------:R-:W-:-:S02]  /*a7f0*/  LOP3.LUT R8, R8, R9, RZ, 0xc0, !PT ;  /* 0x0000000908087212 */ /* 0x000fc400078ec0ff */
[----:B------:R-:W-:Y:S02]  /*a800*/  HSET2.LE.AND R9, R20, R43, PT ;  /* 0x0000002b14097233 */ /* 0x000fe40003803000 */
[----:B------:R-:W-:-:S04]  /*a810*/  F2FP.F16.F32.PACK_AB R20, R188, R201 ;  /* 0x000000c9bc14723e */ /* 0x000fc800000000ff */
[----:B------:R-:W-:Y:S01]  /*a820*/  LOP3.LUT R9, R9, R20, RZ, 0xc0, !PT ;  /* 0x0000001409097212 */ /* 0x000fe200078ec0ff */
[----:B------:R-:W-:Y:S01]  /*a830*/  HMMA.16816.F32 R148, R4, R18, R148 ;  /* 0x000000120494723c */ /* 0x000fe20000001894 */
[----:B------:R-:W-:Y:S05]  /*a840*/  LDSM.16.MT88.4 R20, [R170+0xb400] ;  /* 0x00b40000aa14783b */ /* 0x000fea0000004200 */
[C---:B------:R-:W-:Y:S06]  /*a850*/  HMMA.16816.F32 R156, R8.reuse, R16, R156 ;  /* 0x00000010089c723c */ /* 0x040fec000000189c */
[----:B------:R-:W-:Y:S01]  /*a860*/  HMMA.16816.F32 R152, R8, R18, R152 ;  /* 0x000000120898723c */ /* 0x000fe20000001898 */
[----:B------:R-:W3:Y:S05]  /*a870*/  LDSM.16.MT88.4 R16, [R170+0xa400] ;  /* 0x00a40000aa10783b */ /* 0x000eea0000004200 */
[-C--:B----4-:R-:W-:Y:S06]  /*a880*/  HMMA.16816.F32 R68, R4, R12.reuse, R68 ;  /* 0x0000000c0444723c */ /* 0x090fec0000001844 */
[C---:B------:R-:W-:Y:S06]  /*a890*/  HMMA.16816.F32 R72, R8.reuse, R12, R72 ;  /* 0x0000000c0848723c */ /* 0x040fec0000001848 */
[-C--:B------:R-:W-:Y:S06]  /*a8a0*/  HMMA.16816.F32 R76, R8, R14.reuse, R76 ;  /* 0x0000000e084c723c */ /* 0x080fec000000184c */
[----:B------:R-:W-:Y:S01]  /*a8b0*/  HMMA.16816.F32 R80, R4, R14, R80 ;  /* 0x0000000e0450723c */ /* 0x000fe20000001850 */
[----:B------:R-:W4:Y:S05]  /*a8c0*/  LDSM.16.MT88.4 R12, [R221+0xb400] ;  /* 0x00b40000dd0c783b */ /* 0x000f2a0000004200 */
[C---:B--2---:R-:W-:Y:S06]  /*a8d0*/  HMMA.16816.F32 R88, R8.reuse, R24, R88 ;  /* 0x000000180858723c */ /* 0x044fec0000001858 */
[C---:B------:R-:W-:Y:S06]  /*a8e0*/  HMMA.16816.F32 R92, R8.reuse, R26, R92 ;  /* 0x0000001a085c723c */ /* 0x040fec000000185c */
[C---:B---3--:R-:W-:Y:S06]  /*a8f0*/  HMMA.16816.F32 R144, R8.reuse, R16, R144 ;  /* 0x000000100890723c */ /* 0x048fec0000001890 */
[C---:B------:R-:W-:Y:S06]  /*a900*/  HMMA.16816.F32 R104, R8.reuse, R18, R104 ;  /* 0x000000120868723c */ /* 0x040fec0000001868 */
[C---:B------:R-:W-:Y:S06]  /*a910*/  HMMA.16816.F32 R124, R8.reuse, R20, R124 ;  /* 0x00000014087c723c */ /* 0x040fec000000187c */
[C---:B------:R-:W-:Y:S06]  /*a920*/  HMMA.16816.F32 R128, R8.reuse, R22, R128 ;  /* 0x000000160880723c */ /* 0x040fec0000001880 */
[C---:B----4-:R-:W-:Y:S06]  /*a930*/  HMMA.16816.F32 R116, R8.reuse, R12, R116 ;  /* 0x0000000c0874723c */ /* 0x050fec0000001874 */
[----:B------:R-:W-:Y:S07]  /*a940*/  HMMA.16816.F32 R140, R8, R14, R140 ;  /* 0x0000000e088c723c */ /* 0x000fee000000188c */
[----:B------:R-:W-:-:S05]  /*a950*/  LOP3.LUT R8, R217, UR4, R239, 0x96, !PT ;  /* 0x00000004d9087c12 */ /* 0x000fca000f8e96ef */
[----:B------:R-:W-:-:S05]  /*a960*/  IMAD.WIDE.U32 R8, R8, -0x326172a9, RZ ;  /* 0xcd9e8d5708087825 */ /* 0x000fca00078e00ff */
[--C-:B------:R-:W-:Y:S02]  /*a970*/  LOP3.LUT R210, R9, R210, R30.reuse, 0x96, !PT ;  /* 0x000000d209d27212 */ /* 0x100fe400078e961e */
[-CC-:B------:R-:W-:Y:S02]  /*a980*/  LOP3.LUT R247, R185, R8.reuse, R245.reuse, 0x96, !PT ;  /* 0x00000008b9f77212 */ /* 0x180fe400078e96f5 */
[----:B------:R-:W-:Y:S01]  /*a990*/  LOP3.LUT R245, R251, R8, R245, 0x96, !PT ;  /* 0x00000008fbf57212 */ /* 0x000fe200078e96f5 */
[----:B------:R-:W-:Y:S01]  /*a9a0*/  IMAD.WIDE.U32 R248, R210, -0x2daee0ad, RZ ;  /* 0xd2511f53d2f87825 */ /* 0x000fe200078e00ff */
[----:B------:R-:W-:-:S03]  /*a9b0*/  LOP3.LUT R30, R9, R244, R30, 0x96, !PT ;  /* 0x000000f4091e7212 */ /* 0x000fc600078e961e */
[----:B------:R-:W-:Y:S01]  /*a9c0*/  IMAD.WIDE.U32 R8, R245, -0x2daee0ad, RZ ;  /* 0xd2511f53f5087825 */ /* 0x000fe200078e00ff */
[----:B------:R-:W-:-:S04]  /*a9d0*/  LOP3.LUT R208, R249, R208, R28, 0x96, !PT ;  /* 0x000000d0f9d07212 */ /* 0x000fc800078e961c */
[----:B------:R-:W-:Y:S01]  /*a9e0*/  LOP3.LUT R248, R9, R248, R181, 0x96, !PT ;  /* 0x000000f809f87212 */ /* 0x000fe200078e96b5 */
[----:B------:R-:W-:-:S04]  /*a9f0*/  IMAD.WIDE.U32 R244, R208, -0x326172a9, RZ ;  /* 0xcd9e8d57d0f47825 */ /* 0x000fc800078e00ff */
        /* <DEDUP_REMOVED lines=8> */
[----:B------:R-:W-:-:S04]  /*aa80*/  IMAD.WIDE.U32 R10, R8, -0x326172a9, RZ ;  /* 0xcd9e8d57080a7825 */ /* 0x000fc800078e00ff */
[--C-:B------:R-:W-:Y:S01]  /*aa90*/  FFMA.FTZ R185, R29, UR18, -R174.reuse ;  /* 0x000000121db97c23 */ /* 0x100fe200080108ae */
[--C-:B------:R-:W-:Y:S01]  /*aaa0*/  FFMA.FTZ R204, R189, UR18, -R174.reuse ;  /* 0x00000012bdcc7c23 */ /* 0x100fe200080108ae */
[----:B------:R-:W-:Y:S01]  /*aab0*/  LOP3.LUT R8, R11, R216, R183, 0x96, !PT ;  /* 0x000000d80b087212 */ /* 0x000fe200078e96b7 */
[----:B------:R-:W-:Y:S01]  /*aac0*/  HMMA.16816.F32 R112, R4, R12, R112 ;  /* 0x0000000c0470723c */ /* 0x000fe20000001870 */
[--C-:B------:R-:W-:Y:S01]  /*aad0*/  FFMA.FTZ R189, R193, UR18, -R174.reuse ;  /* 0x00000012c1bd7c23 */ /* 0x100fe200080108ae */
[----:B------:R-:W-:Y:S01]  /*aae0*/  FFMA.FTZ R208, R197, UR18, -R174 ;  /* 0x00000012c5d07c23 */ /* 0x000fe200080108ae */
[----:B------:R-:W-:Y:S01]  /*aaf0*/  FFMA.FTZ R187, R187, UR18, -R164 ;  /* 0x00000012bbbb7c23 */ /* 0x000fe200080108a4 */
[----:B------:R-:W-:-:S04]  /*ab00*/  IMAD.WIDE.U32 R250, R30, -0x2daee0ad, RZ ;  /* 0xd2511f531efa7825 */ /* 0x000fc800078e00ff */
[--C-:B------:R-:W-:Y:S01]  /*ab10*/  FFMA.FTZ R191, R191, UR18, -R164.reuse ;  /* 0x00000012bfbf7c23 */ /* 0x100fe200080108a4 */
[--C-:B------:R-:W-:Y:S01]  /*ab20*/  FFMA.FTZ R210, R195, UR18, -R164.reuse ;  /* 0x00000012c3d27c23 */ /* 0x100fe200080108a4 */
[----:B------:R-:W-:Y:S01]  /*ab30*/  LOP3.LUT R12, R8, 0xffff, RZ, 0xc0, !PT ;  /* 0x0000ffff080c7812 */ /* 0x000fe200078ec0ff */
[----:B------:R-:W-:Y:S01]  /*ab40*/  MUFU.EX2 R185, R185 ;  /* 0x000000b900b97308 */ /* 0x000fe20000000800 */
[----:B------:R-:W-:Y:S01]  /*ab50*/  FFMA.FTZ R31, R31, UR18, -R164 ;  /* 0x000000121f1f7c23 */ /* 0x000fe200080108a4 */
[----:B------:R-:W-:Y:S01]  /*ab60*/  HMMA.16816.F32 R84, R4, R24, R84 ;  /* 0x000000180454723c */ /* 0x000fe20000001854 */
[----:B------:R-:W-:-:S05]  /*ab70*/  SHF.R.U32.HI R12, RZ, 0x8, R12 ;  /* 0x00000008ff0c7819 */ /* 0x000fca000001160c */
[----:B------:R-:W2:Y:S01]  /*ab80*/  MUFU.EX2 R204, R204 ;  /* 0x000000cc00cc7308 */ /* 0x000ea20000000800 */
[C---:B------:R-:W-:Y:S01]  /*ab90*/  HMMA.16816.F32 R96, R4.reuse, R26, R96 ;  /* 0x0000001a0460723c */ /* 0x040fe20000001860 */
[----:B------:R-:W-:Y:S01]  /*aba0*/  LOP3.LUT R193, R251, R202, R28, 0x96, !PT ;  /* 0x000000cafbc17212 */ /* 0x000fe200078e961c */
[----:B------:R-:W-:Y:S04]  /*abb0*/  LDSM.16.MT88.4 R24, [R170+0x9800] ;  /* 0x00980000aa18783b */ /* 0x000fe80000004200 */
[C---:B------:R-:W-:Y:S01]  /*abc0*/  HMMA.16816.F32 R100, R4.reuse, R16, R100 ;  /* 0x000000100464723c */ /* 0x040fe20000001864 */
[----:B------:R-:W-:Y:S05]  /*abd0*/  MUFU.EX2 R189, R189 ;  /* 0x000000bd00bd7308 */ /* 0x000fea0000000800 */
[C---:B------:R-:W-:Y:S01]  /*abe0*/  HMMA.16816.F32 R108, R4.reuse, R18, R108 ;  /* 0x00000012046c723c */ /* 0x040fe2000000186c */
[----:B------:R-:W-:Y:S02]  /*abf0*/  LDSM.16.MT88.4 R16, [R170+0xa800] ;  /* 0x00a80000aa10783b */ /* 0x000fe40000004200 */
[----:B------:R-:W-:Y:S03]  /*ac00*/  MUFU.EX2 R208, R208 ;  /* 0x000000d000d07308 */ /* 0x000fe60000000800 */
[C---:B------:R-:W-:Y:S06]  /*ac10*/  HMMA.16816.F32 R120, R4.reuse, R14, R120 ;  /* 0x0000000e0478723c */ /* 0x040fec0000001878 */
[C---:B------:R-:W-:Y:S01]  /*ac20*/  HMMA.16816.F32 R136, R4.reuse, R20, R136 ;  /* 0x000000140488723c */ /* 0x040fe20000001888 */
[----:B------:R-:W-:Y:S05]  /*ac30*/  MUFU.EX2 R187, R187 ;  /* 0x000000bb00bb7308 */ /* 0x000fea0000000800 */
[----:B------:R-:W-:Y:S01]  /*ac40*/  HMMA.16816.F32 R132, R4, R22, R132 ;  /* 0x000000160484723c */ /* 0x000fe20000001884 */
[----:B------:R-:W-:Y:S02]  /*ac50*/  LDSM.16.MT88.4 R20, [R221+0xa800] ;  /* 0x00a80000dd14783b */ /* 0x000fe40000004200 */
[----:B------:R3:W4:Y:S04]  /*ac60*/  MUFU.EX2 R202, R31 ;  /* 0x0000001f00ca7308 */ /* 0x0007280000000800 */
[----:B------:R-:W-:-:S04]  /*ac70*/  LOP3.LUT R7, R8, 0xff, RZ, 0xc0, !PT ;  /* 0x000000ff08077812 */ /* 0x000fc800078ec0ff */
[----:B------:R-:W-:Y:S01]  /*ac80*/  MUFU.EX2 R191, R191 ;  /* 0x000000bf00bf7308 */ /* 0x000fe20000000800 */
[----:B------:R-:W-:Y:S02]  /*ac90*/  PRMT R12, R7, 0x5410, R12 ;  /* 0x00005410070c7816 */ /* 0x000fe4000000000c */
[----:B------:R-:W-:-:S05]  /*aca0*/  SHF.R.U32.HI R7, RZ, 0x10, R8 ;  /* 0x00000010ff077819 */ /* 0x000fca0000011608 */
[----:B------:R-:W1:Y:S01]  /*acb0*/  MUFU.EX2 R210, R210 ;  /* 0x000000d200d27308 */ /* 0x000e620000000800 */
[C---:B------:R-:W-:Y:S01]  /*acc0*/  LOP3.LUT R4, R10.reuse, 0xffff, RZ, 0xc0, !PT ;  /* 0x0000ffff0a047812 */ /* 0x040fe200078ec0ff */
[----:B---3--:R-:W3:Y:S01]  /*acd0*/  LDSM.16.MT88.4 R28, [R221+0x9800] ;  /* 0x00980000dd1c783b */ /* 0x008ee20000004200 */
[----:B------:R-:W-:Y:S02]  /*ace0*/  SHF.R.U32.HI R6, RZ, 0x10, R10 ;  /* 0x00000010ff067819 */ /* 0x000fe4000001160a */
[----:B------:R-:W-:Y:S02]  /*acf0*/  LOP3.LUT R5, R10, 0xff, RZ, 0xc0, !PT ;  /* 0x000000ff0a057812 */ /* 0x000fe400078ec0ff */
[----:B------:R-:W-:Y:S02]  /*ad00*/  SHF.R.U32.HI R8, RZ, 0x18, R8 ;  /* 0x00000018ff087819 */ /* 0x000fe40000011608 */
[----:B------:R-:W-:Y:S02]  /*ad10*/  LOP3.LUT R7, R7, 0xff, RZ, 0xc0, !PT ;  /* 0x000000ff07077812 */ /* 0x000fe400078ec0ff */
[----:B------:R-:W-:-:S02]  /*ad20*/  SHF.R.U32.HI R10, RZ, 0x18, R10 ;  /* 0x00000018ff0a7819 */ /* 0x000fc4000001160a */
[----:B------:R-:W-:Y:S02]  /*ad30*/  SHF.R.U32.HI R4, RZ, 0x8, R4 ;  /* 0x00000008ff047819 */ /* 0x000fe40000011604 */
[----:B------:R-:W-:Y:S02]  /*ad40*/  LOP3.LUT R9, R6, 0xff, RZ, 0xc0, !PT ;  /* 0x000000ff06097812 */ /* 0x000fe400078ec0ff */
[----:B------:R-:W-:Y:S02]  /*ad50*/  HSET2.LE.AND R12, R12, R43, PT ;  /* 0x0000002b0c0c7233 */ /* 0x000fe40003803000 */
[----:B------:R-:W-:Y:S02]  /*ad60*/  PRMT R8, R7, 0x5410, R8 ;  /* 0x0000541007087816 */ /* 0x000fe40000000008 */
[----:B--2---:R-:W-:Y:S02]  /*ad70*/  F2FP.F16.F32.PACK_AB R11, R204, R185 ;  /* 0x000000b9cc0b723e */ /* 0x004fe400000000ff */
[----:B------:R-:W-:-:S02]  /*ad80*/  PRMT R6, R5, 0x5410, R4 ;  /* 0x0000541005067816 */ /* 0x000fc40000000004 */
[----:B------:R-:W-:Y:S02]  /*ad90*/  PRMT R10, R9, 0x5410, R10 ;  /* 0x00005410090a7816 */ /* 0x000fe4000000000a */
[----:B------:R-:W-:Y:S02]  /*ada0*/  LOP3.LUT R4, R12, R11, RZ, 0xc0, !PT ;  /* 0x0000000b0c047212 */ /* 0x000fe400078ec0ff */
[--C-:B------:R-:W-:Y:S02]  /*adb0*/  HSET2.LE.AND R5, R8, R43.reuse, PT ;  /* 0x0000002b08057233 */ /* 0x100fe40003803000 */
[----:B------:R-:W-:Y:S02]  /*adc0*/  HSET2.LE.AND R6, R6, R43, PT ;  /* 0x0000002b06067233 */ /* 0x000fe40003803000 */
[----:B----4-:R-:W-:Y:S02]  /*add0*/  F2FP.F16.F32.PACK_AB R12, R202, R187 ;  /* 0x000000bbca0c723e */ /* 0x010fe400000000ff */
[----:B------:R-:W-:-:S02]  /*ade0*/  F2FP.F16.F32.PACK_AB R9, R208, R189 ;  /* 0x000000bdd009723e */ /* 0x000fc400000000ff */
[----:B------:R-:W-:Y:S02]  /*adf0*/  HSET2.LE.AND R7, R10, R43, PT ;  /* 0x0000002b0a077233 */ /* 0x000fe40003803000 */
[----:B-1----:R-:W-:Y:S02]  /*ae00*/  F2FP.F16.F32.PACK_AB R8, R210, R191 ;  /* 0x000000bfd208723e */ /* 0x002fe400000000ff */
[----:B------:R-:W-:Y:S02]  /*ae10*/  LOP3.LUT R5, R5, R12, RZ, 0xc0, !PT ;  /* 0x0000000c05057212 */ /* 0x000fe400078ec0ff */
[----:B------:R-:W-:Y:S01]  /*ae20*/  LOP3.LUT R6, R6, R9, RZ, 0xc0, !PT ;  /* 0x0000000906067212 */ /* 0x000fe200078ec0ff */
[----:B------:R-:W1:Y:S01]  /*ae30*/  LDSM.16.MT88.4 R12, [R221+0xb800] ;  /* 0x00b80000dd0c783b */ /* 0x000e620000004200 */
[----:B------:R-:W-:-:S03]  /*ae40*/  LOP3.LUT R7, R7, R8, RZ, 0xc0, !PT ;  /* 0x0000000807077212 */ /* 0x000fc600078ec0ff */
[----:B------:R-:W2:Y:S04]  /*ae50*/  LDSM.16.MT88.4 R8, [R170+0xb800] ;  /* 0x00b80000aa08783b */ /* 0x000ea80000004200 */
[C---:B---3--:R-:W-:Y:S06]  /*ae60*/  HMMA.16816.F32 R156, R4.reuse, R28, R156 ;  /* 0x0000001c049c723c */ /* 0x048fec000000189c */
[C---:B------:R-:W-:Y:S06]  /*ae70*/  HMMA.16816.F32 R152, R4.reuse, R30, R152 ;  /* 0x0000001e0498723c */ /* 0x040fec0000001898 */
[C---:B------:R-:W-:Y:S06]  /*ae80*/  HMMA.16816.F32 R72, R4.reuse, R24, R72 ;  /* 0x000000180448723c */ /* 0x040fec0000001848 */
[C---:B------:R-:W-:Y:S06]  /*ae90*/  HMMA.16816.F32 R76, R4.reuse, R26, R76 ;  /* 0x0000001a044c723c */ /* 0x040fec000000184c */
[C---:B------:R-:W-:Y:S06]  /*aea0*/  HMMA.16816.F32 R88, R4.reuse, R20, R88 ;  /* 0x000000140458723c */ /* 0x040fec0000001858 */
[C---:B------:R-:W-:Y:S06]  /*aeb0*/  HMMA.16816.F32 R92, R4.reuse, R22, R92 ;  /* 0x00000016045c723c */ /* 0x040fec000000185c */
[C---:B------:R-:W-:Y:S06]  /*aec0*/  HMMA.16816.F32 R144, R4.reuse, R16, R144 ;  /* 0x000000100490723c */ /* 0x040fec0000001890 */
[C---:B------:R-:W-:Y:S06]  /*aed0*/  HMMA.16816.F32 R104, R4.reuse, R18, R104 ;  /* 0x000000120468723c */ /* 0x040fec0000001868 */
[C---:B-1----:R-:W-:Y:S06]  /*aee0*/  HMMA.16816.F32 R116, R4.reuse, R12, R116 ;  /* 0x0000000c0474723c */ /* 0x042fec0000001874 */
[C---:B------:R-:W-:Y:S06]  /*aef0*/  HMMA.16816.F32 R140, R4.reuse, R14, R140 ;  /* 0x0000000e048c723c */ /* 0x040fec000000188c */
[C---:B--2---:R-:W-:Y:S06]  /*af00*/  HMMA.16816.F32 R124, R4.reuse, R8, R124 ;  /* 0x00000008047c723c */ /* 0x044fec000000187c */
[----:B------:R-:W-:Y:S07]  /*af10*/  HMMA.16816.F32 R128, R4, R10, R128 ;  /* 0x0000000a0480723c */ /* 0x000fee0000001880 */
[----:B------:R-:W-:-:S05]  /*af20*/  IMAD.WIDE.U32 R4, R247, -0x2daee0ad, RZ ;  /* 0xd2511f53f7047825 */ /* 0x000fca00078e00ff */
        /* <DEDUP_REMOVED lines=9> */
[----:B------:R-:W-:Y:S02]  /*afc0*/  IMAD.MOV.U32 R197, RZ, RZ, R218 ;  /* 0x000000ffffc57224 */ /* 0x000fe400078e00da */
[----:B------:R-:W-:Y:S01]  /*afd0*/  FFMA.FTZ R175, R177, UR18, -R166 ;  /* 0x00000012b1af7c23 */ /* 0x000fe200080108a6 */
[----:B------:R-:W-:Y:S02]  /*afe0*/  IMAD.MOV.U32 R195, RZ, RZ, R219 ;  /* 0x000000ffffc37224 */ /* 0x000fe400078e00db */
[----:B------:R-:W-:Y:S01]  /*aff0*/  FFMA.FTZ R177, R178, UR18, -R57 ;  /* 0x00000012b2b17c23 */ /* 0x000fe20008010839 */
[----:B------:R-:W-:-:S04]  /*b000*/  IMAD.WIDE.U32 R218, R179, -0x326172a9, RZ ;  /* 0xcd9e8d57b3da7825 */ /* 0x000fc800078e00ff */
[----:B------:R-:W-:Y:S01]  /*b010*/  FFMA.FTZ R176, R176, UR18, -R57 ;  /* 0x00000012b0b07c23 */ /* 0x000fe20008010839 */
[----:B------:R-:W-:Y:S01]  /*b020*/  FFMA.FTZ R60, R60, UR18, -R166 ;  /* 0x000000123c3c7c23 */ /* 0x000fe200080108a6 */
[----:B------:R-:W-:-:S04]  /*b030*/  IMAD.WIDE.U32 R4, R4, -0x326172a9, RZ ;  /* 0xcd9e8d5704047825 */ /* 0x000fc800078e00ff */
[--C-:B------:R-:W-:Y:S01]  /*b040*/  FFMA.FTZ R51, R51, UR18, -R166.reuse ;  /* 0x0000001233337c23 */ /* 0x100fe200080108a6 */
[----:B------:R-:W-:Y:S01]  /*b050*/  FFMA.FTZ R54, R54, UR18, -R166 ;  /* 0x0000001236367c23 */ /* 0x000fe200080108a6 */
[----:B------:R-:W-:Y:S01]  /*b060*/  MUFU.EX2 R177, R177 ;  /* 0x000000b100b17308 */ /* 0x000fe20000000800 */
[----:B------:R-:W-:Y:S02]  /*b070*/  LOP3.LUT R183, R5, R218, R183, 0x96, !PT ;  /* 0x000000da05b77212 */ /* 0x000fe400078e96b7 */
[----:B------:R-:W-:Y:S02]  /*b080*/  LOP3.LUT R7, R4, 0xffff, RZ, 0xc0, !PT ;  /* 0x0000ffff04077812 */ /* 0x000fe400078ec0ff */
[----:B------:R-:W-:-:S03]  /*b090*/  SHF.R.U32.HI R5, RZ, 0x10, R4 ;  /* 0x00000010ff057819 */ /* 0x000fc60000011604 */
[----:B------:R-:W1:Y:S01]  /*b0a0*/  MUFU.EX2 R176, R176 ;  /* 0x000000b000b07308 */ /* 0x000e620000000800 */
[----:B------:R-:W-:Y:S02]  /*b0b0*/  LOP3.LUT R180, R219, R6, R246, 0x96, !PT ;  /* 0x00000006dbb47212 */ /* 0x000fe400078e96f6 */
[----:B------:R-:W-:-:S05]  /*b0c0*/  LOP3.LUT R6, R4, 0xff, RZ, 0xc0, !PT ;  /* 0x000000ff04067812 */ /* 0x000fca00078ec0ff */
[----:B------:R-:W-:Y:S01]  /*b0d0*/  MUFU.EX2 R175, R175 ;  /* 0x000000af00af7308 */ /* 0x000fe20000000800 */
[----:B------:R-:W-:Y:S01]  /*b0e0*/  SHF.R.U32.HI R4, RZ, 0x18, R4 ;  /* 0x00000018ff047819 */ /* 0x000fe20000011604 */
[--C-:B------:R-:W-:Y:S01]  /*b0f0*/  FFMA.FTZ R52, R52, UR18, -R57.reuse ;  /* 0x0000001234347c23 */ /* 0x100fe20008010839 */
[----:B------:R-:W-:Y:S01]  /*b100*/  LOP3.LUT R5, R5, 0xff, RZ, 0xc0, !PT ;  /* 0x000000ff05057812 */ /* 0x000fe200078ec0ff */
[----:B------:R-:W-:-:S04]  /*b110*/  FFMA.FTZ R179, R58, UR18, -R57 ;  /* 0x000000123ab37c23 */ /* 0x000fc80008010839 */
[----:B------:R-:W2:Y:S01]  /*b120*/  MUFU.EX2 R60, R60 ;  /* 0x0000003c003c7308 */ /* 0x000ea20000000800 */
[----:B------:R-:W-:Y:S01]  /*b130*/  SHF.R.U32.HI R7, RZ, 0x8, R7 ;  /* 0x00000008ff077819 */ /* 0x000fe20000011607 */
[----:B------:R-:W-:Y:S01]  /*b140*/  FFMA.FTZ R66, R66, UR18, -R164 ;  /* 0x0000001242427c23 */ /* 0x000fe200080108a4 */
[----:B------:R-:W-:Y:S01]  /*b150*/  PRMT R4, R5, 0x5410, R4 ;  /* 0x0000541005047816 */ /* 0x000fe20000000004 */
[--C-:B------:R-:W-:Y:S01]  /*b160*/  FFMA.FTZ R65, R65, UR18, -R164.reuse ;  /* 0x0000001241417c23 */ /* 0x100fe200080108a4 */
[----:B------:R-:W-:Y:S01]  /*b170*/  LOP3.LUT R5, R183, 0xffff, RZ, 0xc0, !PT ;  /* 0x0000ffffb7057812 */ /* 0x000fe200078ec0ff */
[----:B------:R-:W-:Y:S02]  /*b180*/  FFMA.FTZ R165, R165, UR18, -R164 ;  /* 0x00000012a5a57c23 */ /* 0x000fe400080108a4 */
[----:B------:R-:W-:Y:S01]  /*b190*/  MUFU.EX2 R51, R51 ;  /* 0x0000003300337308 */ /* 0x000fe20000000800 */
[----:B------:R-:W-:Y:S01]  /*b1a0*/  PRMT R6, R6, 0x5410, R7 ;  /* 0x0000541006067816 */ /* 0x000fe20000000007 */
[----:B------:R-:W-:-:S06]  /*b1b0*/  FFMA.FTZ R55, R55, UR18, -R166 ;  /* 0x0000001237377c23 */ /* 0x000fcc00080108a6 */
[----:B------:R-:W3:Y:S01]  /*b1c0*/  MUFU.EX2 R54, R54 ;  /* 0x0000003600367308 */ /* 0x000ee20000000800 */
[----:B------:R-:W-:Y:S01]  /*b1d0*/  LOP3.LUT R182, R183, 0xff, RZ, 0xc0, !PT ;  /* 0x000000ffb7b67812 */ /* 0x000fe200078ec0ff */
[----:B------:R-:W-:Y:S01]  /*b1e0*/  FFMA.FTZ R47, R252, R48, R47 ;  /* 0x00000030fc2f7223 */ /* 0x000fe2000001002f */
[----:B------:R-:W-:Y:S01]  /*b1f0*/  SHF.R.U32.HI R5, RZ, 0x8, R5 ;  /* 0x00000008ff057819 */ /* 0x000fe20000011605 */
[----:B------:R-:W-:Y:S01]  /*b200*/  FFMA.FTZ R44, R241, R49, R44 ;  /* 0x00000031f12c7223 */ /* 0x000fe2000001002c */
[----:B------:R-:W-:Y:S01]  /*b210*/  SHF.R.U32.HI R178, RZ, 0x10, R183 ;  /* 0x00000010ffb27819 */ /* 0x000fe200000116b7 */
[----:B------:R-:W-:Y:S01]  /*b220*/  FFMA.FTZ R181, R32, UR18, -R57 ;  /* 0x0000001220b57c23 */ /* 0x000fe20008010839 */
[----:B------:R4:W5:Y:S01]  /*b230*/  LDL.LU.64 R218, [R1+0x20] ;  /* 0x0000200001da7983 */ /* 0x0009620000300a00 */
[----:B------:R-:W-:Y:S01]  /*b240*/  MUFU.EX2 R52, R52 ;  /* 0x0000003400347308 */ /* 0x000fe20000000800 */
[----:B------:R-:W-:Y:S02]  /*b250*/  HSET2.LE.AND R4, R4, R43, PT ;  /* 0x0000002b04047233 */ /* 0x000fe40003803000 */
[----:B------:R-:W-:-:S05]  /*b260*/  PRMT R182, R182, 0x5410, R5 ;  /* 0x00005410b6b67816 */ /* 0x000fca0000000005 */
[----:B------:R-:W4:Y:S01]  /*b270*/  MUFU.EX2 R179, R179 ;  /* 0x000000b300b37308 */ /* 0x000f220000000800 */
[----:B------:R-:W-:Y:S02]  /*b280*/  HSET2.LE.AND R6, R6, R43, PT ;  /* 0x0000002b06067233 */ /* 0x000fe40003803000 */
[----:B-1----:R-:W-:Y:S02]  /*b290*/  F2FP.F16.F32.PACK_AB R7, R176, R177 ;  /* 0x000000b1b007723e */ /* 0x002fe400000000ff */
[----:B--2---:R-:W-:Y:S02]  /*b2a0*/  F2FP.F16.F32.PACK_AB R5, R175, R60 ;  /* 0x0000003caf05723e */ /* 0x004fe400000000ff */
[----:B------:R-:W-:Y:S02]  /*b2b0*/  SHF.R.U32.HI R183, RZ, 0x18, R183 ;  /* 0x00000018ffb77819 */ /* 0x000fe400000116b7 */
[----:B------:R-:W-:Y:S02]  /*b2c0*/  LOP3.LUT R178, R178, 0xff, RZ, 0xc0, !PT ;  /* 0x000000ffb2b27812 */ /* 0x000fe400078ec0ff */
[----:B------:R-:W-:-:S02]  /*b2d0*/  LOP3.LUT R7, R4, R7, RZ, 0xc0, !PT ;  /* 0x0000000704077212 */ /* 0x000fc400078ec0ff */
[----:B------:R-:W-:Y:S02]  /*b2e0*/  LOP3.LUT R6, R6, R5, RZ, 0xc0, !PT ;  /* 0x0000000506067212 */ /* 0x000fe400078ec0ff */
[----:B------:R-:W-:Y:S02]  /*b2f0*/  HSET2.LE.AND R4, R182, R43, PT ;  /* 0x0000002bb6047233 */ /* 0x000fe40003803000 */
[----:B------:R-:W-:Y:S02]  /*b300*/  PRMT R178, R178, 0x5410, R183 ;  /* 0x00005410b2b27816 */ /* 0x000fe400000000b7 */
[----:B---3--:R-:W-:Y:S01]  /*b310*/  F2FP.F16.F32.PACK_AB R5, R54, R51 ;  /* 0x000000333605723e */ /* 0x008fe200000000ff */
[----:B------:R-:W-:Y:S01]  /*b320*/  IMAD.MOV.U32 R183, RZ, RZ, R217 ;  /* 0x000000ffffb77224 */ /* 0x000fe200078e00d9 */
[----:B----4-:R-:W-:Y:S02]  /*b330*/  F2FP.F16.F32.PACK_AB R58, R179, R52 ;  /* 0x00000034b33a723e */ /* 0x010fe400000000ff */
[----:B------:R-:W-:-:S02]  /*b340*/  LOP3.LUT R4, R4, R5, RZ, 0xc0, !PT ;  /* 0x0000000504047212 */ /* 0x000fc400078ec0ff */
[----:B------:R-:W-:Y:S01]  /*b350*/  HSET2.LE.AND R5, R178, R43, PT ;  /* 0x0000002bb2057233 */ /* 0x000fe20003803000 */
[----:B------:R-:W-:Y:S01]  /*b360*/  FFMA.FTZ R164, R67, UR18, -R164 ;  /* 0x0000001243a47c23 */ /* 0x000fe200080108a4 */
[----:B------:R-:W-:-:S03]  /*b370*/  LOP3.LUT R246, R183, R248, R246, 0x96, !PT ;  /* 0x000000f8b7f67212 */ /* 0x000fc600078e96f6 */
[----:B------:R-:W-:Y:S01]  /*b380*/  LOP3.LUT R5, R5, R58, RZ, 0xc0, !PT ;  /* 0x0000003a05057212 */ /* 0x000fe200078ec0ff */
[--C-:B------:R-:W-:Y:S01]  /*b390*/  FFMA.FTZ R58, R61, UR18, -R174.reuse ;  /* 0x000000123d3a7c23 */ /* 0x100fe200080108ae */
[--C-:B------:R-:W-:Y:S01]  /*b3a0*/  FFMA.FTZ R61, R167, UR18, -R174.reuse ;  /* 0x00000012a73d7c23 */ /* 0x100fe200080108ae */
[--C-:B------:R-:W-:Y:S01]  /*b3b0*/  FFMA.FTZ R167, R172, UR18, -R174.reuse ;  /* 0x00000012aca77c23 */ /* 0x100fe200080108ae */
[----:B------:R-:W-:Y:S01]  /*b3c0*/  FFMA.FTZ R172, R173, UR18, -R174 ;  /* 0x00000012adac7c23 */ /* 0x000fe200080108ae */
[----:B------:R-:W-:Y:S01]  /*b3d0*/  FFMA.FTZ R183, R63, UR18, -R166 ;  /* 0x000000123fb77c23 */ /* 0x000fe200080108a6 */
[----:B------:R-:W-:Y:S01]  /*b3e0*/  FFMA.FTZ R173, R195, R64, R59 ;  /* 0x00000040c3ad7223 */ /* 0x000fe2000001003b */
[----:B------:R-:W-:-:S04]  /*b3f0*/  IMAD.WIDE.U32 R246, R246, -0x2daee0ad, RZ ;  /* 0xd2511f53f6f67825 */ /* 0x000fc800078e00ff */
[----:B------:R-:W-:Y:S01]  /*b400*/  FFMA.FTZ R63, R197, R62, R35 ;  /* 0x0000003ec53f7223 */ /* 0x000fe20000010023 */
[----:B------:R-:W-:Y:S01]  /*b410*/  MUFU.EX2 R165, R165 ;  /* 0x000000a500a57308 */ /* 0x000fe20000000800 */
[----:B------:R-:W-:Y:S01]  /*b420*/  FADD.FTZ R42, R42, R173 ;  /* 0x000000ad2a2a7221 */ /* 0x000fe20000010000 */
[----:B------:R-:W-:Y:S01]  /*b430*/  HMMA.16816.F32 R84, R4, R20, R84 ;  /* 0x000000140454723c */ /* 0x000fe20000001854 */
[----:B------:R-:W-:-:S05]  /*b440*/  FADD.FTZ R40, R40, R63 ;  /* 0x0000003f28287221 */ /* 0x000fca0000010000 */
[----:B------:R-:W1:Y:S01]  /*b450*/  MUFU.EX2 R164, R164 ;  /* 0x000000a400a47308 */ /* 0x000e620000000800 */
[----:B------:R-:W-:Y:S01]  /*b460*/  HMMA.16816.F32 R96, R4, R22, R96 ;  /* 0x000000160460723c */ /* 0x000fe20000001860 */
[----:B------:R-:W-:Y:S01]  /*b470*/  SHF.R.U32.HI R21, RZ, 0x10, R246 ;  /* 0x00000010ff157819 */ /* 0x000fe200000116f6 */
[----:B------:R-:W-:-:S05]  /*b480*/  FADD.FTZ R39, R39, R42 ;  /* 0x0000002a27277221 */ /* 0x000fca0000010000 */
[----:B------:R-:W-:Y:S01]  /*b490*/  MUFU.EX2 R167, R167 ;  /* 0x000000a700a77308 */ /* 0x000fe20000000800 */
[----:B------:R-:W-:Y:S01]  /*b4a0*/  LOP3.LUT R23, R246, 0xffff, RZ, 0xc0, !PT ;  /* 0x0000fffff6177812 */ /* 0x000fe200078ec0ff */
[----:B------:R-:W-:-:S06]  /*b4b0*/  FADD.FTZ R37, R37, R40 ;  /* 0x0000002825257221 */ /* 0x000fcc0000010000 */
[----:B------:R-:W2:Y:S01]  /*b4c0*/  MUFU.EX2 R172, R172 ;  /* 0x000000ac00ac7308 */ /* 0x000ea20000000800 */
[----:B------:R-:W-:Y:S02]  /*b4d0*/  SHF.R.U32.HI R174, RZ, 0x18, R246 ;  /* 0x00000018ffae7819 */ /* 0x000fe400000116f6 */
[----:B------:R-:W-:Y:S01]  /*b4e0*/  LOP3.LUT R21, R21, 0xff, RZ, 0xc0, !PT ;  /* 0x000000ff15157812 */ /* 0x000fe200078ec0ff */
[C---:B------:R-:W-:Y:S01]  /*b4f0*/  HMMA.16816.F32 R160, R4.reuse, R28, R160 ;  /* 0x0000001c04a0723c */ /* 0x040fe200000018a0 */
[----:B------:R-:W-:Y:S01]  /*b500*/  LOP3.LUT R178, R246, 0xff, RZ, 0xc0, !PT ;  /* 0x000000fff6b27812 */ /* 0x000fe200078ec0ff */
[----:B------:R-:W-:Y:S01]  /*b510*/  FADD.FTZ R38, R38, R39 ;  /* 0x0000002726267221 */ /* 0x000fe20000010000 */
[----:B------:R-:W-:Y:S01]  /*b520*/  SHF.R.U32.HI R23, RZ, 0x8, R23 ;  /* 0x00000008ff177819 */ /* 0x000fe20000011617 */
[----:B------:R-:W-:Y:S02]  /*b530*/  FADD.FTZ R36, R36, R37 ;  /* 0x0000002524247221 */ /* 0x000fe40000010000 */
[----:B------:R-:W-:Y:S01]  /*b540*/  HMMA.16816.F32 R148, R4, R30, R148 ;  /* 0x0000001e0494723c */ /* 0x000fe20000001894 */
[----:B------:R-:W-:Y:S01]  /*b550*/  PRMT R174, R21, 0x5410, R174 ;  /* 0x0000541015ae7816 */ /* 0x000fe200000000ae */
[----:B------:R-:W-:Y:S01]  /*b560*/  FADD.FTZ R243, R243, R38 ;  /* 0x00000026f3f37221 */ /* 0x000fe20000010000 */
[----:B------:R-:W-:-:S03]  /*b570*/  PRMT R178, R178, 0x5410, R23 ;  /* 0x00005410b2b27816 */ /* 0x000fc60000000017 */
[----:B------:R-:W-:Y:S01]  /*b580*/  HMMA.16816.F32 R68, R4, R24, R68 ;  /* 0x000000180444723c */ /* 0x000fe20000001844 */
[----:B------:R-:W-:-:S05]  /*b590*/  LOP3.LUT R244, R247, R244, R206, 0x96, !PT ;  /* 0x000000f4f7f47212 */ /* 0x000fca00078e96ce */
[----:B------:R-:W-:Y:S01]  /*b5a0*/  HMMA.16816.F32 R80, R4, R26, R80 ;  /* 0x0000001a0450723c */ /* 0x000fe20000001850 */
[----:B------:R-:W-:-:S05]  /*b5b0*/  FADD.FTZ R209, R209, R36 ;  /* 0x00000024d1d17221 */ /* 0x000fca0000010000 */
[C---:B------:R-:W-:Y:S06]  /*b5c0*/  HMMA.16816.F32 R100, R4.reuse, R16, R100 ;  /* 0x000000100464723c */ /* 0x040fec0000001864 */
[C---:B------:R-:W-:Y:S06]  /*b5d0*/  HMMA.16816.F32 R108, R4.reuse, R18, R108 ;  /* 0x00000012046c723c */ /* 0x040fec000000186c */
[C---:B------:R-:W-:Y:S06]  /*b5e0*/  HMMA.16816.F32 R112, R4.reuse, R12, R112 ;  /* 0x0000000c0470723c */ /* 0x040fec0000001870 */
[C---:B------:R-:W-:Y:S06]  /*b5f0*/  HMMA.16816.F32 R120, R4.reuse, R14, R120 ;  /* 0x0000000e0478723c */ /* 0x040fec0000001878 */
[C---:B------:R-:W-:Y:S06]  /*b600*/  HMMA.16816.F32 R136, R4.reuse, R8, R136 ;  /* 0x000000080488723c */ /* 0x040fec0000001888 */
[----:B------:R-:W-:Y:S01]  /*b610*/  HMMA.16816.F32 R132, R4, R10, R132 ;  /* 0x0000000a0484723c */ /* 0x000fe20000001884 */
[----:B------:R-:W-:Y:S01]  /*b620*/  FFMA.FTZ R12, R53, UR18, -R166 ;  /* 0x00000012350c7c23 */ /* 0x000fe200080108a6 */
[----:B------:R-:W-:Y:S01]  /*b630*/  HSET2.LE.AND R35, R174, R43, PT ;  /* 0x0000002bae237233 */ /* 0x000fe20003803000 */
[----:B------:R-:W-:Y:S01]  /*b640*/  MUFU.EX2 R58, R58 ;  /* 0x0000003a003a7308 */ /* 0x000fe20000000800 */
[----:B------:R-:W-:Y:S01]  /*b650*/  FADD.FTZ R200, R200, R243 ;  /* 0x000000f3c8c87221 */ /* 0x000fe20000010000 */
[----:B------:R-:W-:Y:S01]  /*b660*/  LOP3.LUT R21, R244, 0xffff, RZ, 0xc0, !PT ;  /* 0x0000fffff4157812 */ /* 0x000fe200078ec0ff */
[----:B------:R-:W-:Y:S01]  /*b670*/  FFMA.FTZ R67, R56, UR18, -R57 ;  /* 0x0000001238437c23 */ /* 0x000fe20008010839 */
[----:B------:R-:W-:-:S04]  /*b680*/  IMAD.WIDE.U32 R4, R180, -0x2daee0ad, RZ ;  /* 0xd2511f53b4047825 */ /* 0x000fc800078e00ff */
[----:B------:R-:W-:Y:S01]  /*b690*/  FFMA.FTZ R53, R34, UR18, -R166 ;  /* 0x0000001222357c23 */ /* 0x000fe200080108a6 */
[----:B------:R-:W-:Y:S01]  /*b6a0*/  HSET2.LE.AND R34, R178, R43, PT ;  /* 0x0000002bb2227233 */ /* 0x000fe20003803000 */
[----:B------:R-:W-:Y:S01]  /*b6b0*/  MUFU.EX2 R66, R66 ;  /* 0x0000004200427308 */ /* 0x000fe20000000800 */
[----:B------:R-:W-:Y:S01]  /*b6c0*/  LOP3.LUT R206, R5, R250, R206, 0x96, !PT ;  /* 0x000000fa05ce7212 */ /* 0x000fe200078e96ce */
[----:B------:R-:W-:Y:S01]  /*b6d0*/  FADD.FTZ R196, R196, R209 ;  /* 0x000000d1c4c47221 */ /* 0x000fe20000010000 */
[----:B-1----:R-:W-:-:S05]  /*b6e0*/  F2FP.F16.F32.PACK_AB R8, R164, R165 ;  /* 0x000000a5a408723e */ /* 0x002fca00000000ff */
[----:B------:R-:W-:Y:S01]  /*b6f0*/  MUFU.EX2 R65, R65 ;  /* 0x0000004100417308 */ /* 0x000fe20000000800 */
[----:B--2---:R-:W-:Y:S01]  /*b700*/  F2FP.F16.F32.PACK_AB R9, R172, R167 ;  /* 0x000000a7ac09723e */ /* 0x004fe200000000ff */
[----:B------:R-:W-:Y:S01]  /*b710*/  IMAD.MOV.U32 R182, RZ, RZ, R216 ;  /* 0x000000ffffb67224 */ /* 0x000fe200078e00d8 */
[----:B------:R-:W-:Y:S01]  /*b720*/  LOP3.LUT R11, R4, 0xffff, RZ, 0xc0, !PT ;  /* 0x0000ffff040b7812 */ /* 0x000fe200078ec0ff */
[----:B------:R-:W-:Y:S01]  /*b730*/  FADD.FTZ R46, R46, R47 ;  /* 0x0000002f2e2e7221 */ /* 0x000fe20000010000 */
[----:B------:R-:W-:Y:S01]  /*b740*/  SHF.R.U32.HI R64, RZ, 0x10, R4 ;  /* 0x00000010ff407819 */ /* 0x000fe20000011604 */
[----:B------:R-:W-:Y:S02]  /*b750*/  FADD.FTZ R44, R45, R44 ;  /* 0x0000002c2d2c7221 */ /* 0x000fe40000010000 */
[----:B------:R-:W1:Y:S01]  /*b760*/  MUFU.EX2 R61, R61 ;  /* 0x0000003d003d7308 */ /* 0x000e620000000800 */
[----:B------:R-:W-:Y:S01]  /*b770*/  LOP3.LUT R62, R206, 0xffff, RZ, 0xc0, !PT ;  /* 0x0000ffffce3e7812 */ /* 0x000fe200078ec0ff */
[----:B------:R-:W-:Y:S01]  /*b780*/  FFMA.FTZ R166, R33, UR18, -R57 ;  /* 0x0000001221a67c23 */ /* 0x000fe20008010839 */
[----:B------:R-:W-:Y:S01]  /*b790*/  SHF.R.U32.HI R16, RZ, 0x10, R244 ;  /* 0x00000010ff107819 */ /* 0x000fe200000116f4 */
[----:B------:R-:W-:Y:S01]  /*b7a0*/  FADD.FTZ R211, R211, R200 ;  /* 0x000000c8d3d37221 */ /* 0x000fe20000010000 */
[----:B------:R-:W-:Y:S01]  /*b7b0*/  LOP3.LUT R35, R35, R8, RZ, 0xc0, !PT ;  /* 0x0000000823237212 */ /* 0x000fe200078ec0ff */
[----:B------:R-:W-:Y:S01]  /*b7c0*/  FADD.FTZ R207, R207, R196 ;  /* 0x000000c4cfcf7221 */ /* 0x000fe20000010000 */
[----:B------:R-:W-:Y:S01]  /*b7d0*/  LOP3.LUT R34, R34, R9, RZ, 0xc0, !PT ;  /* 0x0000000922227212 */ /* 0x000fe200078ec0ff */
[----:B------:R2:W-:Y:S01]  /*b7e0*/  MUFU.EX2 R56, R183 ;  /* 0x000000b700387308 */ /* 0x0005e20000000800 */
[----:B------:R-:W-:Y:S01]  /*b7f0*/  LOP3.LUT R8, R4, 0xff, RZ, 0xc0, !PT ;  /* 0x000000ff04087812 */ /* 0x000fe200078ec0ff */
[----:B------:R-:W3:Y:S01]  /*b800*/  LDSM.16.MT88.4 R28, [R221+0x9c00] ;  /* 0x009c0000dd1c783b */ /* 0x000ee20000004200 */
[----:B------:R-:W-:-:S02]  /*b810*/  SHF.R.U32.HI R11, RZ, 0x8, R11 ;  /* 0x00000008ff0b7819 */ /* 0x000fc4000001160b */
[----:B------:R-:W-:Y:S01]  /*b820*/  LOP3.LUT R64, R64, 0xff, RZ, 0xc0, !PT ;  /* 0x000000ff40407812 */ /* 0x000fe200078ec0ff */
[----:B------:R-:W-:Y:S01]  /*b830*/  FFMA.FTZ R182, R50, UR18, -R57 ;  /* 0x0000001232b67c23 */ /* 0x000fe20008010839 */
[----:B------:R-:W-:Y:S01]  /*b840*/  SHF.R.U32.HI R9, RZ, 0x18, R4 ;  /* 0x00000018ff097819 */ /* 0x000fe20000011604 */
[----:B------:R-:W-:Y:S01]  /*b850*/  FADD.FTZ R198, R198, R211 ;  /* 0x000000d3c6c67221 */ /* 0x000fe20000010000 */
[----:B------:R-:W-:Y:S01]  /*b860*/  LOP3.LUT R20, R244, 0xff, RZ, 0xc0, !PT ;  /* 0x000000fff4147812 */ /* 0x000fe200078ec0ff */
[----:B------:R-:W-:Y:S01]  /*b870*/  FADD.FTZ R207, R194, R207 ;  /* 0x000000cfc2cf7221 */ /* 0x000fe20000010000 */
[----:B------:R-:W-:Y:S01]  /*b880*/  SHF.R.U32.HI R21, RZ, 0x8, R21 ;  /* 0x00000008ff157819 */ /* 0x000fe20000011615 */
[----:B------:R-:W-:Y:S01]  /*b890*/  MUFU.EX2 R55, R55 ;  /* 0x0000003700377308 */ /* 0x000fe20000000800 */
[----:B------:R-:W-:Y:S01]  /*b8a0*/  SHF.R.U32.HI R17, RZ, 0x18, R244 ;  /* 0x00000018ff117819 */ /* 0x000fe200000116f4 */
[----:B------:R-:W4:Y:S01]  /*b8b0*/  LDSM.16.MT88.4 R24, [R170+0x9c00] ;  /* 0x009c0000aa18783b */ /* 0x000f220000004200 */
[----:B------:R-:W-:-:S02]  /*b8c0*/  LOP3.LUT R16, R16, 0xff, RZ, 0xc0, !PT ;  /* 0x000000ff10107812 */ /* 0x000fc400078ec0ff */
[----:B--2---:R-:W-:Y:S01]  /*b8d0*/  SHF.R.U32.HI R183, RZ, 0x8, R62 ;  /* 0x00000008ffb77819 */ /* 0x004fe2000001163e */
[----:B------:R-:W-:Y:S01]  /*b8e0*/  FADD.FTZ R3, R3, R46 ;  /* 0x0000002e03037221 */ /* 0x000fe20000010000 */
[----:B------:R-:W-:Y:S01]  /*b8f0*/  FADD.FTZ R41, R41, R44 ;  /* 0x0000002c29297221 */ /* 0x000fe20000010000 */
[----:B------:R2:W-:Y:S01]  /*b900*/  MUFU.EX2 R62, R166 ;  /* 0x000000a6003e7308 */ /* 0x0005e20000000800 */
[----:B------:R-:W-:Y:S01]  /*b910*/  PRMT R18, R20, 0x5410, R21 ;  /* 0x0000541014127816 */ /* 0x000fe20000000015 */
[----:B------:R-:W-:Y:S01]  /*b920*/  FADD.FTZ R51, R51, R198 ;  /* 0x000000c633337221 */ /* 0x000fe20000010000 */
[----:B------:R-:W-:Y:S01]  /*b930*/  PRMT R16, R16, 0x5410, R17 ;  /* 0x0000541010107816 */ /* 0x000fe20000000011 */
[----:B------:R-:W-:Y:S01]  /*b940*/  FADD.FTZ R52, R52, R207 ;  /* 0x000000cf34347221 */ /* 0x000fe20000010000 */
[----:B------:R-:W-:Y:S01]  /*b950*/  SHF.R.U32.HI R174, RZ, 0x10, R206 ;  /* 0x00000010ffae7819 */ /* 0x000fe200000116ce */
[----:B------:R3:W5:Y:S02]  /*b960*/  LDL.LU.64 R216, [R1+0x18] ;  /* 0x0000180001d87983 */ /* 0x0007640000300a00 */
[----:B------:R3:W4:Y:S01]  /*b970*/  MUFU.EX2 R50, R12 ;  /* 0x0000000c00327308 */ /* 0x0007220000000800 */
[----:B------:R-:W-:Y:S01]  /*b980*/  FADD.FTZ R51, R54, R51 ;  /* 0x0000003336337221 */ /* 0x000fe20000010000 */
[----:B-1----:R-:W-:Y:S01]  /*b990*/  F2FP.F16.F32.PACK_AB R13, R61, R58 ;  /* 0x0000003a3d0d723e */ /* 0x002fe200000000ff */
[----:B------:R-:W-:Y:S01]  /*b9a0*/  LDSM.16.MT88.4 R4, [R170+0xbc00] ;  /* 0x00bc0000aa04783b */ /* 0x000fe20000004200 */
[----:B--2---:R-:W-:-:S04]  /*b9b0*/  PRMT R166, R8, 0x5410, R11 ;  /* 0x0000541008a67816 */ /* 0x004fc8000000000b */
[----:B------:R-:W-:Y:S01]  /*b9c0*/  MUFU.EX2 R57, R182 ;  /* 0x000000b600397308 */ /* 0x000fe20000000800 */
[----:B------:R-:W-:Y:S01]  /*b9d0*/  PRMT R8, R64, 0x5410, R9 ;  /* 0x0000541040087816 */ /* 0x000fe20000000009 */
[----:B------:R-:W-:Y:S01]  /*b9e0*/  FADD.FTZ R0, R0, R3 ;  /* 0x0000000300007221 */ /* 0x000fe20000010000 */
[----:B------:R-:W-:Y:S01]  /*b9f0*/  F2FP.F16.F32.PACK_AB R33, R65, R66 ;  /* 0x000000424121723e */ /* 0x000fe200000000ff */
[----:B------:R-:W-:Y:S01]  /*ba00*/  FADD.FTZ R2, R2, R41 ;  /* 0x0000002902027221 */ /* 0x000fe20000010000 */
[----:B------:R-:W1:Y:S03]  /*ba10*/  LDSM.16.MT88.4 R20, [R221+0xac00] ;  /* 0x00ac0000dd14783b */ /* 0x000e660000004200 */
[----:B------:R-:W2:Y:S01]  /*ba20*/  MUFU.EX2 R64, R67 ;  /* 0x0000004300407308 */ /* 0x000ea20000000800 */
[--C-:B------:R-:W-:Y:S01]  /*ba30*/  HSET2.LE.AND R18, R18, R43.reuse, PT ;  /* 0x0000002b12127233 */ /* 0x100fe20003803000 */
[----:B------:R-:W-:Y:S01]  /*ba40*/  FADD.FTZ R52, R179, R52 ;  /* 0x00000034b3347221 */ /* 0x000fe20000010000 */
[----:B------:R-:W-:Y:S01]  /*ba50*/  HSET2.LE.AND R16, R16, R43, PT ;  /* 0x0000002b10107233 */ /* 0x000fe20003803000 */
[----:B------:R-:W-:Y:S01]  /*ba60*/  FADD.FTZ R60, R60, R51 ;  /* 0x000000333c3c7221 */ /* 0x000fe20000010000 */
[----:B------:R-:W-:-:S03]  /*ba70*/  FADD.FTZ R201, R201, R0 ;  /* 0x00000000c9c97221 */ /* 0x000fc60000010000 */
[----:B------:R-:W1:Y:S01]  /*ba80*/  MUFU.EX2 R53, R53 ;  /* 0x0000003500357308 */ /* 0x000e620000000800 */
[----:B------:R-:W-:Y:S01]  /*ba90*/  FADD.FTZ R177, R177, R52 ;  /* 0x00000034b1b17221 */ /* 0x000fe20000010000 */
[----:B------:R-:W-:Y:S01]  /*baa0*/  LOP3.LUT R32, R18, R13, RZ, 0xc0, !PT ;  /* 0x0000000d12207212 */ /* 0x000fe200078ec0ff */
[----:B------:R-:W-:Y:S01]  /*bab0*/  FADD.FTZ R205, R205, R2 ;  /* 0x00000002cdcd7221 */ /* 0x000fe20000010000 */
[----:B------:R-:W-:Y:S01]  /*bac0*/  LOP3.LUT R33, R16, R33, RZ, 0xc0, !PT ;  /* 0x0000002110217212 */ /* 0x000fe200078ec0ff */
[----:B---3--:R-:W-:Y:S03]  /*bad0*/  LDSM.16.MT88.4 R12, [R221+0xbc00] ;  /* 0x00bc0000dd0c783b */ /* 0x008fe60000004200 */
[----:B------:R-:W3:Y:S01]  /*bae0*/  MUFU.EX2 R59, R181 ;  /* 0x000000b5003b7308 */ /* 0x000ee20000000800 */
[----:B------:R-:W3:Y:S01]  /*baf0*/  LDSM.16.MT88.4 R16, [R170+0xac00] ;  /* 0x00ac0000aa10783b */ /* 0x000ee20000004200 */
[----:B------:R-:W-:Y:S01]  /*bb00*/  LOP3.LUT R10, R206, 0xff, RZ, 0xc0, !PT ;  /* 0x000000ffce0a7812 */ /* 0x000fe200078ec0ff */
[----:B------:R-:W-:Y:S01]  /*bb10*/  FADD.FTZ R175, R175, R60 ;  /* 0x0000003cafaf7221 */ /* 0x000fe20000010000 */
[----:B------:R-:W-:Y:S01]  /*bb20*/  SHF.R.U32.HI R206, RZ, 0x18, R206 ;  /* 0x00000018ffce7819 */ /* 0x000fe200000116ce */
[----:B------:R-:W-:Y:S01]  /*bb30*/  FADD.FTZ R188, R188, R201 ;  /* 0x000000c9bcbc7221 */ /* 0x000fe20000010000 */
[----:B------:R-:W-:Y:S01]  /*bb40*/  LOP3.LUT R193, R174, 0xff, RZ, 0xc0, !PT ;  /* 0x000000ffaec17812 */ /* 0x000fe200078ec0ff */
[----:B------:R-:W-:Y:S01]  /*bb50*/  FADD.FTZ R176, R176, R177 ;  /* 0x000000b1b0b07221 */ /* 0x000fe20000010000 */
[----:B------:R-:W-:Y:S01]  /*bb60*/  FADD.FTZ R192, R192, R205 ;  /* 0x000000cdc0c07221 */ /* 0x000fe20000010000 */
[----:B----4-:R-:W-:Y:S01]  /*bb70*/  F2FP.F16.F32.PACK_AB R45, R55, R50 ;  /* 0x00000032372d723e */ /* 0x010fe200000000ff */
[----:B------:R-:W-:Y:S01]  /*bb80*/  FADD.FTZ R50, R50, R175 ;  /* 0x000000af32327221 */ /* 0x000fe20000010000 */
[----:B--2---:R-:W-:Y:S01]  /*bb90*/  F2FP.F16.F32.PACK_AB R48, R64, R57 ;  /* 0x000000394030723e */ /* 0x004fe200000000ff */
[----:B------:R-:W-:Y:S01]  /*bba0*/  FADD.FTZ R199, R199, R188 ;  /* 0x000000bcc7c77221 */ /* 0x000fe20000010000 */
[----:B------:R-:W-:Y:S01]  /*bbb0*/  PRMT R174, R10, 0x5410, R183 ;  /* 0x000054100aae7816 */ /* 0x000fe200000000b7 */
[----:B------:R-:W-:Y:S01]  /*bbc0*/  FADD.FTZ R57, R57, R176 ;  /* 0x000000b039397221 */ /* 0x000fe20000010000 */
[----:B------:R-:W-:Y:S01]  /*bbd0*/  PRMT R206, R193, 0x5410, R206 ;  /* 0x00005410c1ce7816 */ /* 0x000fe200000000ce */
[----:B------:R-:W-:Y:S01]  /*bbe0*/  FADD.FTZ R203, R203, R192 ;  /* 0x000000c0cbcb7221 */ /* 0x000fe20000010000 */
[----:B------:R-:W-:Y:S01]  /*bbf0*/  FADD.FTZ R50, R55, R50 ;  /* 0x0000003237327221 */ /* 0x000fe20000010000 */
[--C-:B------:R-:W-:Y:S01]  /*bc00*/  HSET2.LE.AND R11, R8, R43.reuse, PT ;  /* 0x0000002b080b7233 */ /* 0x100fe20003803000 */
[----:B------:R-:W-:Y:S01]  /*bc10*/  FADD.FTZ R186, R186, R199 ;  /* 0x000000c7baba7221 */ /* 0x000fe20000010000 */
[----:B------:R-:W-:Y:S01]  /*bc20*/  FADD.FTZ R64, R64, R57 ;  /* 0x0000003940407221 */ /* 0x000fe20000010000 */
[--C-:B------:R-:W-:Y:S01]  /*bc30*/  HSET2.LE.AND R10, R166, R43.reuse, PT ;  /* 0x0000002ba60a7233 */ /* 0x100fe20003803000 */
[----:B------:R-:W-:Y:S01]  /*bc40*/  FADD.FTZ R190, R190, R203 ;  /* 0x000000cbbebe7221 */ /* 0x000fe20000010000 */
[----:B------:R-:W-:-:S02]  /*bc50*/  HSET2.LE.AND R8, R174, R43, PT ;  /* 0x0000002bae087233 */ /* 0x000fc40003803000 */
[----:B------:R-:W-:Y:S02]  /*bc60*/  HSET2.LE.AND R9, R206, R43, PT ;  /* 0x0000002bce097233 */ /* 0x000fe40003803000 */
[----:B-1----:R-:W-:Y:S01]  /*bc70*/  F2FP.F16.F32.PACK_AB R43, R56, R53 ;  /* 0x00000035382b723e */ /* 0x002fe200000000ff */
[----:B------:R-:W-:Y:S01]  /*bc80*/  FADD.FTZ R53, R53, R50 ;  /* 0x0000003235357221 */ /* 0x000fe20000010000 */
[----:B---3--:R-:W-:Y:S01]  /*bc90*/  F2FP.F16.F32.PACK_AB R166, R62, R59 ;  /* 0x0000003b3ea6723e */ /* 0x008fe200000000ff */
[----:B------:R-:W-:Y:S01]  /*bca0*/  FADD.FTZ R187, R187, R186 ;  /* 0x000000babbbb7221 */ /* 0x000fe20000010000 */
[----:B------:R-:W-:Y:S01]  /*bcb0*/  FADD.FTZ R59, R59, R64 ;  /* 0x000000403b3b7221 */ /* 0x000fe20000010000 */
[----:B------:R-:W-:Y:S01]  /*bcc0*/  FADD.FTZ R185, R185, R190 ;  /* 0x000000beb9b97221 */ /* 0x000fe20000010000 */
[----:B------:R-:W-:Y:S01]  /*bcd0*/  FADD.FTZ R246, R56, R53 ;  /* 0x0000003538f67221 */ /* 0x000fe20000010000 */
[----:B------:R-:W-:Y:S01]  /*bce0*/  FADD.FTZ R202, R202, R187 ;  /* 0x000000bbcaca7221 */ /* 0x000fe20000010000 */
[----:B------:R-:W-:Y:S01]  /*bcf0*/  FADD.FTZ R247, R62, R59 ;  /* 0x0000003b3ef77221 */ /* 0x000fe20000010000 */
[----:B------:R-:W-:-:S02]  /*bd00*/  FADD.FTZ R204, R204, R185 ;  /* 0x000000b9cccc7221 */ /* 0x000fc40000010000 */
[----:B------:R-:W-:Y:S01]  /*bd10*/  FADD.FTZ R191, R191, R202 ;  /* 0x000000cabfbf7221 */ /* 0x000fe20000010000 */
[----:B------:R1:W-:Y:S01]  /*bd20*/  STL [R1+0xc], R246 ;  /* 0x00000cf601007387 */ /* 0x0003e20000100800 */
[----:B------:R-:W-:-:S03]  /*bd30*/  FADD.FTZ R189, R189, R204 ;  /* 0x000000ccbdbd7221 */ /* 0x000fc60000010000 */
[----:B------:R1:W-:Y:S01]  /*bd40*/  STL [R1+0x8], R247 ;  /* 0x000008f701007387 */ /* 0x0003e20000100800 */
[----:B------:R-:W-:Y:S01]  /*bd50*/  FADD.FTZ R191, R210, R191 ;  /* 0x000000bfd2bf7221 */ /* 0x000fe20000010000 */
[----:B------:R-:W-:Y:S01]  /*bd60*/  FADD.FTZ R189, R208, R189 ;  /* 0x000000bdd0bd7221 */ /* 0x000fe20000010000 */
[----:B------:R-:W-:Y:S02]  /*bd70*/  PLOP3.LUT P0, PT, PT, PT, UP0, 0x40, 0x0 ;  /* 0x000000000000781c */ /* 0x000fe40003f0e808 */
[----:B------:R-:W-:Y:S01]  /*bd80*/  FADD.FTZ R66, R66, R191 ;  /* 0x000000bf42427221 */ /* 0x000fe20000010000 */
[----:B------:R-:W-:Y:S01]  /*bd90*/  FADD.FTZ R58, R58, R189 ;  /* 0x000000bd3a3a7221 */ /* 0x000fe20000010000 */
[----:B------:R-:W-:Y:S02]  /*bda0*/  LOP3.LUT R10, R10, R43, RZ, 0xc0, !PT ;  /* 0x0000002b0a0a7212 */ /* 0x000fe400078ec0ff */
[----:B------:R-:W-:Y:S01]  /*bdb0*/  LOP3.LUT R11, R11, R166, RZ, 0xc0, !PT ;  /* 0x000000a60b0b7212 */ /* 0x000fe200078ec0ff */
[----:B------:R-:W-:Y:S01]  /*bdc0*/  FADD.FTZ R66, R65, R66 ;  /* 0x0000004241427221 */ /* 0x000fe20000010000 */
[----:B------:R-:W-:-:S02]  /*bdd0*/  LOP3.LUT R8, R8, R45, RZ, 0xc0, !PT ;  /* 0x0000002d08087212 */ /* 0x000fc400078ec0ff */
[----:B------:R-:W-:Y:S01]  /*bde0*/  LOP3.LUT R9, R9, R48, RZ, 0xc0, !PT ;  /* 0x0000003009097212 */ /* 0x000fe200078ec0ff */
[----:B------:R-:W-:Y:S01]  /*bdf0*/  FADD.FTZ R58, R61, R58 ;  /* 0x0000003a3d3a7221 */ /* 0x000fe20000010000 */
[----:B------:R-:W-:Y:S01]  /*be00*/  FADD.FTZ R165, R165, R66 ;  /* 0x00000042a5a57221 */ /* 0x000fe20000010000 */
[----:B------:R-:W-:Y:S02]  /*be10*/  HMMA.16816.F32 R156, R32, R28, R156 ;  /* 0x0000001c209c723c */ /* 0x000fe4000000189c */
[----:B------:R-:W-:Y:S01]  /*be20*/  FADD.FTZ R167, R167, R58 ;  /* 0x0000003aa7a77221 */ /* 0x000fe20000010000 */
[----:B------:R-:W-:-:S03]  /*be30*/  FADD.FTZ R252, R164, R165 ;  /* 0x000000a5a4fc7221 */ /* 0x000fc60000010000 */
[----:B------:R-:W-:Y:S01]  /*be40*/  HMMA.16816.F32 R152, R32, R30, R152 ;  /* 0x0000001e2098723c */ /* 0x000fe20000001898 */
[----:B------:R-:W-:Y:S01]  /*be50*/  FADD.FTZ R241, R172, R167 ;  /* 0x000000a7acf17221 */ /* 0x000fe20000010000 */
[----:B------:R-:W-:-:S04]  /*be60*/  IMAD.MOV.U32 R3, RZ, RZ, R214 ;  /* 0x000000ffff037224 */ /* 0x000fc800078e00d6 */
[----:B------:R-:W-:Y:S01]  /*be70*/  HMMA.16816.F32 R72, R32, R24, R72 ;  /* 0x000000182048723c */ /* 0x000fe20000001848 */
[----:B------:R-:W-:Y:S02]  /*be80*/  IMAD.MOV.U32 R164, RZ, RZ, R215 ;  /* 0x000000ffffa47224 */ /* 0x000fe400078e00d7 */
[----:B------:R-:W-:-:S03]  /*be90*/  IMAD.MOV.U32 R0, RZ, RZ, R212 ;  /* 0x000000ffff007224 */ /* 0x000fc600078e00d4 */
[----:B------:R-:W-:Y:S01]  /*bea0*/  HMMA.16816.F32 R76, R32, R26, R76 ;  /* 0x0000001a204c723c */ /* 0x000fe2000000184c */
[----:B------:R-:W-:-:S05]  /*beb0*/  IMAD.MOV.U32 R2, RZ, RZ, R213 ;  /* 0x000000ffff027224 */ /* 0x000fca00078e00d5 */
        /* <DEDUP_REMOVED lines=21> */
[----:B-1----:R-:W-:-:S15]  /*c010*/  @P0 BRA `(.L_x_324) ;  /* 0x0000005000540947 */ /* 0x002fde0003800000 */
        /* <DEDUP_REMOVED lines=14> */
[----:B-----5:R-:W-:Y:S01]  /*c100*/  LEA R0, P0, R14, R216, 0x6 ;  /* 0x000000d80e007211 */ /* 0x020fe200078030ff */
        /* <DEDUP_REMOVED lines=24> */
[----:B------:R-:W-:Y:S01]  /*c290*/  @!P4 LDGSTS.E.BYPASS.LTC128B.128 [R225+0xa000], desc[UR22][R10.64+0x40] ;  /* 0x0a0000400ae1cfae */ /* 0x000fe2000b901d56 */
        /* <DEDUP_REMOVED lines=27> */
[----:B------:R-:W-:Y:S04]  /*c450*/  LDSM.16.M88.4 R184, [R223+0x6000] ;  /* 0x00600000dfb8783b */ /* 0x000fe80000000200 */
[----:B------:R-:W2:Y:S04]  /*c460*/  LDSM.16.M88.4 R4, [R224+0x1000] ;  /* 0x00100000e004783b */ /* 0x000ea80000000200 */
[----:B------:R-:W3:Y:S04]  /*c470*/  LDSM.16.M88.4 R176, [R223+0x6400] ;  /* 0x00640000dfb0783b */ /* 0x000ee80000000200 */
[----:B------:R-:W4:Y:S04]  /*c480*/  LDSM.16.M88.4 R164, [R223+0x6800] ;  /* 0x00680000dfa4783b */ /* 0x000f280000000200 */
[----:B------:R-:W4:Y:S04]  /*c490*/  LDSM.16.M88.4 R36, [R223+0x6c00] ;  /* 0x006c0000df24783b */ /* 0x000f280000000200 */
[----:B------:R-:W4:Y:S01]  /*c4a0*/  LDSM.16.M88.4 R60, [R224] ;  /* 0x00000000e03c783b */ /* 0x000f220000000200 */
[----:B-1----:R-:W-:-:S03]  /*c4b0*/  IMAD.U32 R2, RZ, RZ, UR24 ;  /* 0x00000018ff027e24 */ /* 0x002fc6000f8e00ff */
[----:B------:R-:W-:Y:S04]  /*c4c0*/  LDSM.16.M88.4 R56, [R220+0x6000] ;  /* 0x00600000dc38783b */ /* 0x000fe80000000200 */
[----:B------:R-:W1:Y:S04]  /*c4d0*/  LDSM.16.M88.4 R208, [R222+0x1000] ;  /* 0x00100000ded0783b */ /* 0x000e680000000200 */
[----:B------:R-:W1:Y:S04]  /*c4e0*/  LDSM.16.M88.4 R52, [R220+0x6400] ;  /* 0x00640000dc34783b */ /* 0x000e680000000200 */
[----:B------:R-:W1:Y:S04]  /*c4f0*/  LDSM.16.M88.4 R48, [R220+0x6800] ;  /* 0x00680000dc30783b */ /* 0x000e680000000200 */
[----:B------:R-:W1:Y:S01]  /*c500*/  LDSM.16.M88.4 R44, [R220+0x6c00] ;  /* 0x006c0000dc2c783b */ /* 0x000e620000000200 */
[C---:B--2---:R-:W-:Y:S03]  /*c510*/  HMMA.16816.F32 R32, R4.reuse, R184, RZ ;  /* 0x000000b80420723c */ /* 0x044fe600000018ff */
[----:B------:R-:W2:Y:S04]  /*c520*/  LDSM.16.M88.4 R40, [R222] ;  /* 0x00000000de28783b */ /* 0x000ea80000000200 */
[----:B------:R-:W-:Y:S01]  /*c530*/  LDSM.16.M88.4 R204, [R223+0x7000] ;  /* 0x00700000dfcc783b */ /* 0x000fe20000000200 */
[C---:B------:R-:W-:Y:S03]  /*c540*/  HMMA.16816.F32 R28, R4.reuse, R186, RZ ;  /* 0x000000ba041c723c */ /* 0x040fe600000018ff */
[----:B------:R-:W-:Y:S03]  /*c550*/  LDSM.16.M88.4 R200, [R223+0x7400] ;  /* 0x00740000dfc8783b */ /* 0x000fe60000000200 */
[C---:B---3--:R-:W-:Y:S01]  /*c560*/  HMMA.16816.F32 R24, R4.reuse, R176, RZ ;  /* 0x000000b00418723c */ /* 0x048fe200000018ff */
[----:B------:R-:W-:Y:S04]  /*c570*/  LDSM.16.M88.4 R196, [R223+0x7800] ;  /* 0x00780000dfc4783b */ /* 0x000fe80000000200 */
[----:B------:R-:W-:Y:S01]  /*c580*/  LDSM.16.M88.4 R192, [R223+0x7c00] ;  /* 0x007c0000dfc0783b */ /* 0x000fe20000000200 */
[C---:B----4-:R-:W-:Y:S01]  /*c590*/  HMMA.16816.F32 R16, R4.reuse, R164, RZ ;  /* 0x000000a40410723c */ /* 0x050fe200000018ff */
[----:B------:R-:W3:Y:S05]  /*c5a0*/  S2R R0, SR_TID.X ;  /* 0x0000000000007919 */ /* 0x000eea0000002100 */
[C---:B------:R-:W-:Y:S01]  /*c5b0*/  HMMA.16816.F32 R8, R4.reuse, R36, RZ ;  /* 0x000000240408723c */ /* 0x040fe200000018ff */
[----:B------:R-:W0:Y:S05]  /*c5c0*/  LDGDEPBAR ;  /* 0x00000000000079af */ /* 0x000e2a0000000000 */
[C---:B------:R-:W-:Y:S06]  /*c5d0*/  HMMA.16816.F32 R20, R4.reuse, R178, RZ ;  /* 0x000000b20414723c */ /* 0x040fec00000018ff */
[C---:B------:R-:W-:Y:S06]  /*c5e0*/  HMMA.16816.F32 R12, R4.reuse, R166, RZ ;  /* 0x000000a6040c723c */ /* 0x040fec00000018ff */
[----:B------:R-:W-:Y:S06]  /*c5f0*/  HMMA.16816.F32 R4, R4, R38, RZ ;  /* 0x000000260404723c */ /* 0x000fec00000018ff */
[----:B------:R-:W-:Y:S01]  /*c600*/  HMMA.16816.F32 R188, R60, R184, RZ ;  /* 0x000000b83cbc723c */ /* 0x000fe200000018ff */
[----:B---3--:R-:W-:-:S05]  /*c610*/  IMAD.SHL.U32 R0, R0, 0x2, RZ ;  /* 0x0000000200007824 */ /* 0x008fca00078e00ff */
[----:B------:R-:W-:Y:S01]  /*c620*/  HMMA.16816.F32 R180, R60, R176, RZ ;  /* 0x000000b03cb4723c */ /* 0x000fe200000018ff */
[----:B------:R-:W-:-:S05]  /*c630*/  LOP3.LUT R3, R0, 0x6, RZ, 0xc0, !PT ;  /* 0x0000000600037812 */ /* 0x000fca00078ec0ff */
[----:B------:R-:W-:Y:S01]  /*c640*/  HMMA.16816.F32 R172, R60, R164, RZ ;  /* 0x000000a43cac723c */ /* 0x000fe200000018ff */
[----:B------:R-:W-:-:S05]  /*c650*/  IMAD R2, R2, 0x40, R3 ;  /* 0x0000004002027824 */ /* 0x000fca00078e0203 */
[C---:B------:R-:W-:Y:S01]  /*c660*/  HMMA.16816.F32 R184, R60.reuse, R186, RZ ;  /* 0x000000ba3cb8723c */ /* 0x040fe200000018ff */
[C---:B------:R-:W-:Y:S01]  /*c670*/  VIADD R3, R2.reuse, 0x1 ;  /* 0x0000000102037836 */ /* 0x040fe20000000000 */
[C---:B------:R-:W-:Y:S02]  /*c680*/  ISETP.GE.AND P1, PT, R2.reuse, R229, PT ;  /* 0x000000e50200720c */ /* 0x040fe40003f26270 */
[C---:B------:R-:W-:Y:S02]  /*c690*/  ISETP.GE.AND P2, PT, R2.reuse, R227, PT ;  /* 0x000000e30200720c */ /* 0x040fe40003f46270 */
[----:B------:R-:W-:Y:S01]  /*c6a0*/  HMMA.16816.F32 R176, R60, R178, RZ ;  /* 0x000000b23cb0723c */ /* 0x000fe200000018ff */
[----:B------:R-:W-:Y:S02]  /*c6b0*/  ISETP.GE.AND P0, PT, R2, R226, PT ;  /* 0x000000e20200720c */ /* 0x000fe40003f06270 */
[----:B------:R-:W-:-:S03]  /*c6c0*/  ISETP.GE.AND P6, PT, R3, R229, PT ;  /* 0x000000e50300720c */ /* 0x000fc60003fc6270 */
[C---:B------:R-:W-:Y:S06]  /*c6d0*/  HMMA.16816.F32 R164, R60.reuse, R166, RZ ;  /* 0x000000a63ca4723c */ /* 0x040fec00000018ff */
[C---:B------:R-:W-:Y:S06]  /*c6e0*/  HMMA.16816.F32 R64, R60.reuse, R36, RZ ;  /* 0x000000243c40723c */ /* 0x040fec00000018ff */
[----:B------:R-:W-:Y:S01]  /*c6f0*/  HMMA.16816.F32 R60, R60, R38, RZ ;  /* 0x000000263c3c723c */ /* 0x000fe200000018ff */
[----:B------:R-:W3:Y:S05]  /*c700*/  LDSM.16.M88.4 R36, [R224+0x3000] ;  /* 0x00300000e024783b */ /* 0x000eea0000000200 */
        /* <DEDUP_REMOVED lines=9> */
[C---:B--2---:R-:W-:Y:S06]  /*c7a0*/  HMMA.16816.F32 R188, R40.reuse, R56, R188 ;  /* 0x0000003828bc723c */ /* 0x044fec00000018bc */
        /* <DEDUP_REMOVED lines=8> */
[----:B------:R-:W2:Y:S05]  /*c830*/  LDSM.16.M88.4 R48, [R220+0x7000] ;  /* 0x00700000dc30783b */ /* 0x000eaa0000000200 */
[----:B------:R-:W-:Y:S01]  /*c840*/  HMMA.16816.F32 R60, R40, R46, R60 ;  /* 0x0000002e283c723c */ /* 0x000fe2000000183c */
[----:B------:R-:W4:Y:S04]  /*c850*/  LDSM.16.M88.4 R44, [R220+0x7400] ;  /* 0x00740000dc2c783b */ /* 0x000f280000000200 */
[----:B------:R-:W4:Y:S01]  /*c860*/  LDSM.16.M88.4 R40, [R220+0x7800] ;  /* 0x00780000dc28783b */ /* 0x000f220000000200 */
[C---:B---3--:R-:W-:Y:S06]  /*c870*/  HMMA.16816.F32 R32, R36.reuse, R204, R32 ;  /* 0x000000cc2420723c */ /* 0x048fec0000001820 */
[C---:B------:R-:W-:Y:S06]  /*c880*/  HMMA.16816.F32 R24, R36.reuse, R200, R24 ;  /* 0x000000c82418723c */ /* 0x040fec0000001818 */
[C---:B------:R-:W-:Y:S06]  /*c890*/  HMMA.16816.F32 R16, R36.reuse, R196, R16 ;  /* 0x000000c42410723c */ /* 0x040fec0000001810 */
[C---:B------:R-:W-:Y:S06]  /*c8a0*/  HMMA.16816.F32 R8, R36.reuse, R192, R8 ;  /* 0x000000c02408723c */ /* 0x040fec0000001808 */
[C---:B------:R-:W-:Y:S06]  /*c8b0*/  HMMA.16816.F32 R28, R36.reuse, R206, R28 ;  /* 0x000000ce241c723c */ /* 0x040fec000000181c */
[C---:B------:R-:W-:Y:S06]  /*c8c0*/  HMMA.16816.F32 R20, R36.reuse, R202, R20 ;  /* 0x000000ca2414723c */ /* 0x040fec0000001814 */
[C---:B------:R-:W-:Y:S06]  /*c8d0*/  HMMA.16816.F32 R12, R36.reuse, R198, R12 ;  /* 0x000000c6240c723c */ /* 0x040fec000000180c */
[----:B------:R-:W-:Y:S01]  /*c8e0*/  HMMA.16816.F32 R4, R36, R194, R4 ;  /* 0x000000c22404723c */ /* 0x000fe20000001804 */
[----:B------:R-:W3:Y:S05]  /*c8f0*/  LDSM.16.M88.4 R36, [R220+0x7c00] ;  /* 0x007c0000dc24783b */ /* 0x000eea0000000200 */
[C---:B-1----:R-:W-:Y:S06]  /*c900*/  HMMA.16816.F32 R188, R208.reuse, R204, R188 ;  /* 0x000000ccd0bc723c */ /* 0x042fec00000018bc */
[C---:B------:R-:W-:Y:S06]  /*c910*/  HMMA.16816.F32 R180, R208.reuse, R200, R180 ;  /* 0x000000c8d0b4723c */ /* 0x040fec00000018b4 */
[C---:B------:R-:W-:Y:S01]  /*c920*/  HMMA.16816.F32 R176, R208.reuse, R202, R176 ;  /* 0x000000cad0b0723c */ /* 0x040fe200000018b0 */
[----:B------:R-:W-:Y:S05]  /*c930*/  LDSM.16.M88.4 R200, [R223+0x8800] ;  /* 0x00880000dfc8783b */ /* 0x000fea0000000200 */
[C---:B------:R-:W-:Y:S06]  /*c940*/  HMMA.16816.F32 R172, R208.reuse, R196, R172 ;  /* 0x000000c4d0ac723c */ /* 0x040fec00000018ac */
[----:B------:R-:W-:Y:S01]  /*c950*/  HMMA.16816.F32 R164, R208, R198, R164 ;  /* 0x000000c6d0a4723c */ /* 0x000fe200000018a4 */
[----:B------:R-:W-:Y:S05]  /*c960*/  LDSM.16.M88.4 R196, [R224+0x4000] ;  /* 0x00400000e0c4783b */ /* 0x000fea0000000200 */
[C---:B--2---:R-:W-:Y:S06]  /*c970*/  HMMA.16816.F32 R32, R52.reuse, R48, R32 ;  /* 0x000000303420723c */ /* 0x044fec0000001820 */
[C---:B------:R-:W-:Y:S06]  /*c980*/  HMMA.16816.F32 R28, R52.reuse, R50, R28 ;  /* 0x00000032341c723c */ /* 0x040fec000000181c */
[C---:B----4-:R-:W-:Y:S06]  /*c990*/  HMMA.16816.F32 R24, R52.reuse, R44, R24 ;  /* 0x0000002c3418723c */ /* 0x050fec0000001818 */
[C---:B------:R-:W-:Y:S06]  /*c9a0*/  HMMA.16816.F32 R20, R52.reuse, R46, R20 ;  /* 0x0000002e3414723c */ /* 0x040fec0000001814 */
[C---:B------:R-:W-:Y:S06]  /*c9b0*/  HMMA.16816.F32 R16, R52.reuse, R40, R16 ;  /* 0x000000283410723c */ /* 0x040fec0000001810 */
[C---:B------:R-:W-:Y:S06]  /*c9c0*/  HMMA.16816.F32 R12, R52.reuse, R42, R12 ;  /* 0x0000002a340c723c */ /* 0x040fec000000180c */
[C---:B---3--:R-:W-:Y:S06]  /*c9d0*/  HMMA.16816.F32 R8, R52.reuse, R36, R8 ;  /* 0x000000243408723c */ /* 0x048fec0000001808 */
[----:B------:R-:W-:Y:S01]  /*c9e0*/  HMMA.16816.F32 R4, R52, R38, R4 ;  /* 0x000000263404723c */ /* 0x000fe20000001804 */
[----:B------:R-:W1:Y:S05]  /*c9f0*/  LDSM.16.M88.4 R52, [R223+0x8000] ;  /* 0x00800000df34783b */ /* 0x000e6a0000000200 */
[C---:B------:R-:W-:Y:S06]  /*ca00*/  HMMA.16816.F32 R64, R208.reuse, R192, R64 ;  /* 0x000000c0d040723c */ /* 0x040fec0000001840 */
[C---:B------:R-:W-:Y:S01]  /*ca10*/  HMMA.16816.F32 R60, R208.reuse, R194, R60 ;  /* 0x000000c2d03c723c */ /* 0x040fe2000000183c */
[----:B------:R-:W2:Y:S05]  /*ca20*/  LDSM.16.M88.4 R192, [R224+0x5000] ;  /* 0x00500000e0c0783b */ /* 0x000eaa0000000200 */
[----:B------:R-:W-:Y:S01]  /*ca30*/  HMMA.16816.F32 R184, R208, R206, R184 ;  /* 0x000000ced0b8723c */ /* 0x000fe200000018b8 */
[----:B------:R-:W-:Y:S05]  /*ca40*/  LDSM.16.M88.4 R204, [R223+0x8400] ;  /* 0x00840000dfcc783b */ /* 0x000fea0000000200 */
[C---:B------:R-:W-:Y:S06]  /*ca50*/  HMMA.16816.F32 R188, R56.reuse, R48, R188 ;  /* 0x0000003038bc723c */ /* 0x040fec00000018bc */
[C---:B------:R-:W-:Y:S06]  /*ca60*/  HMMA.16816.F32 R180, R56.reuse, R44, R180 ;  /* 0x0000002c38b4723c */ /* 0x040fec00000018b4 */
[C---:B------:R-:W-:Y:S01]  /*ca70*/  HMMA.16816.F32 R176, R56.reuse, R46, R176 ;  /* 0x0000002e38b0723c */ /* 0x040fe200000018b0 */
[----:B------:R-:W-:Y:S05]  /*ca80*/  LDSM.16.M88.4 R44, [R222+0x4000] ;  /* 0x00400000de2c783b */ /* 0x000fea0000000200 */
[C---:B------:R-:W-:Y:S06]  /*ca90*/  HMMA.16816.F32 R172, R56.reuse, R40, R172 ;  /* 0x0000002838ac723c */ /* 0x040fec00000018ac */
[C---:B------:R-:W-:Y:S01]  /*caa0*/  HMMA.16816.F32 R164, R56.reuse, R42, R164 ;  /* 0x0000002a38a4723c */ /* 0x040fe200000018a4 */
[----:B------:R-:W3:Y:S05]  /*cab0*/  LDSM.16.M88.4 R40, [R220+0x8000] ;  /* 0x00800000dc28783b */ /* 0x000eea0000000200 */
[C---:B------:R-:W-:Y:S06]  /*cac0*/  HMMA.16816.F32 R64, R56.reuse, R36, R64 ;  /* 0x000000243840723c */ /* 0x040fec0000001840 */
[C---:B------:R-:W-:Y:S01]  /*cad0*/  HMMA.16816.F32 R60, R56.reuse, R38, R60 ;  /* 0x00000026383c723c */ /* 0x040fe2000000183c */
[----:B------:R-:W4:Y:S05]  /*cae0*/  LDSM.16.M88.4 R36, [R222+0x5000] ;  /* 0x00500000de24783b */ /* 0x000f2a0000000200 */
[----:B------:R-:W-:Y:S01]  /*caf0*/  HMMA.16816.F32 R184, R56, R50, R184 ;  /* 0x0000003238b8723c */ /* 0x000fe200000018b8 */
[----:B------:R-:W4:Y:S04]  /*cb00*/  LDSM.16.M88.4 R48, [R223+0x8c00] ;  /* 0x008c0000df30783b */ /* 0x000f280000000200 */
[----:B------:R-:W4:Y:S01]  /*cb10*/  LDSM.16.M88.4 R56, [R220+0x8400] ;  /* 0x00840000dc38783b */ /* 0x000f220000000200 */
[-C--:B-1----:R-:W-:Y:S06]  /*cb20*/  HMMA.16816.F32 R188, R196, R52.reuse, R188 ;  /* 0x00000034c4bc723c */ /* 0x082fec00000018bc */
[C---:B--2---:R-:W-:Y:S06]  /*cb30*/  HMMA.16816.F32 R32, R192.reuse, R52, R32 ;  /* 0x00000034c020723c */ /* 0x044fec0000001820 */
[-C--:B------:R-:W-:Y:S06]  /*cb40*/  HMMA.16816.F32 R28, R192, R54.reuse, R28 ;  /* 0x00000036c01c723c */ /* 0x080fec000000181c */
[----:B------:R-:W-:Y:S06]  /*cb50*/  HMMA.16816.F32 R184, R196, R54, R184 ;  /* 0x00000036c4b8723c */ /* 0x000fec00000018b8 */
[-C--:B---3--:R-:W-:Y:S06]  /*cb60*/  HMMA.16816.F32 R188, R44, R40.reuse, R188 ;  /* 0x000000282cbc723c */ /* 0x088fec00000018bc */
[----:B----4-:R-:W-:Y:S06]  /*cb70*/  HMMA.16816.F32 R32, R36, R40, R32 ;  /* 0x000000282420723c */ /* 0x010fec0000001820 */
[----:B------:R-:W-:Y:S06]  /*cb80*/  HMMA.16816.F32 R180, R196, R204, R180 ;  /* 0x000000ccc4b4723c */ /* 0x000fec00000018b4 */
[----:B------:R-:W-:Y:S06]  /*cb90*/  HMMA.16816.F32 R184, R44, R42, R184 ;  /* 0x0000002a2cb8723c */ /* 0x000fec00000018b8 */
[----:B------:R-:W-:Y:S01]  /*cba0*/  HMMA.16816.F32 R24, R192, R204, R24 ;  /* 0x000000ccc018723c */ /* 0x000fe20000001818 */
[----:B------:R-:W-:-:S05]  /*cbb0*/  FSEL R189, R189, -INF , !P6 ;  /* 0xff800000bdbd7808 */ /* 0x000fca0007000000 */
[----:B------:R-:W-:Y:S01]  /*cbc0*/  HMMA.16816.F32 R28, R36, R42, R28 ;  /* 0x0000002a241c723c */ /* 0x000fe2000000181c */
[----:B------:R-:W1:Y:S01]  /*cbd0*/  LDSM.16.M88.4 R40, [R220+0x8800] ;  /* 0x00880000dc28783b */ /* 0x000e620000000200 */
[----:B------:R-:W-:Y:S01]  /*cbe0*/  FSEL R0, R32, -INF , !P2 ;  /* 0xff80000020007808 */ /* 0x000fe20005000000 */
[----:B------:R-:W-:Y:S01]  /*cbf0*/  VIADD R32, R2, 0x8 ;  /* 0x0000000802207836 */ /* 0x000fe20000000000 */
[----:B------:R-:W-:Y:S02]  /*cc00*/  ISETP.GE.AND P2, PT, R3, R228, PT ;  /* 0x000000e40300720c */ /* 0x000fe40003f46270 */
[----:B------:R-:W-:Y:S02]  /*cc10*/  HMMA.16816.F32 R8, R192, R48, R8 ;  /* 0x00000030c008723c */ /* 0x000fe40000001808 */
[----:B------:R-:W-:-:S04]  /*cc20*/  ISETP.GE.AND P6, PT, R32, R227, PT ;  /* 0x000000e32000720c */ /* 0x000fc80003fc6270 */
[C---:B------:R-:W-:Y:S06]  /*cc30*/  HMMA.16816.F32 R64, R196.reuse, R48, R64 ;  /* 0x00000030c440723c */ /* 0x040fec0000001840 */
[----:B------:R-:W-:Y:S01]  /*cc40*/  HMMA.16816.F32 R176, R196, R206, R176 ;  /* 0x000000cec4b0723c */ /* 0x000fe200000018b0 */
[----:B------:R-:W-:Y:S02]  /*cc50*/  FSEL R48, R188, -INF , !P1 ;  /* 0xff800000bc307808 */ /* 0x000fe40004800000 */
[----:B------:R-:W-:-:S03]  /*cc60*/  ISETP.GE.AND P1, PT, R3, R227, PT ;  /* 0x000000e30300720c */ /* 0x000fc60003f26270 */
[----:B------:R-:W-:Y:S01]  /*cc70*/  HMMA.16816.F32 R20, R192, R206, R20 ;  /* 0x000000cec014723c */ /* 0x000fe20000001814 */
[----:B------:R-:W-:Y:S02]  /*cc80*/  FSEL R52, R33, -INF , !P1 ;  /* 0xff80000021347808 */ /* 0x000fe40004800000 */
[----:B------:R-:W-:-:S03]  /*cc90*/  ISETP.GE.AND P1, PT, R2, R228, PT ;  /* 0x000000e40200720c */ /* 0x000fc60003f26270 */
[----:B------:R-:W-:Y:S01]  /*cca0*/  HMMA.16816.F32 R4, R192, R50, R4 ;  /* 0x00000032c004723c */ /* 0x000fe20000001804 */
[----:B------:R-:W-:Y:S02]  /*ccb0*/  FSEL R49, R190, -INF , !P1 ;  /* 0xff800000be317808 */ /* 0x000fe40004800000 */
[----:B------:R-:W-:-:S03]  /*ccc0*/  ISETP.GE.AND P1, PT, R32, R229, PT ;  /* 0x000000e52000720c */ /* 0x000fc60003f26270 */
[----:B------:R-:W-:Y:S06]  /*ccd0*/  HMMA.16816.F32 R60, R196, R50, R60 ;  /* 0x00000032c43c723c */ /* 0x000fec000000183c */
[----:B------:R-:W-:Y:S01]  /*cce0*/  HMMA.16816.F32 R16, R192, R200, R16 ;  /* 0x000000c8c010723c */ /* 0x000fe20000001810 */
[----:B------:R-:W-:Y:S02]  /*ccf0*/  FSEL R51, R34, -INF , !P0 ;  /* 0xff80000022337808 */ /* 0x000fe40004000000 */
[----:B------:R-:W-:Y:S01]  /*cd00*/  ISETP.GE.AND P0, PT, R3, R226, PT ;  /* 0x000000e20300720c */ /* 0x000fe20003f06270 */
[----:B------:R-:W-:-:S02]  /*cd10*/  VIADD R3, R2, 0x9 ;  /* 0x0000000902037836 */ /* 0x000fc40000000000 */
[----:B------:R-:W-:Y:S01]  /*cd20*/  HMMA.16816.F32 R12, R192, R202, R12 ;  /* 0x000000cac00c723c */ /* 0x000fe2000000180c */
[----:B------:R-:W-:Y:S02]  /*cd30*/  FSEL R53, R35, -INF , !P0 ;  /* 0xff80000023357808 */ /* 0x000fe40004000000 */
[----:B------:R-:W-:-:S03]  /*cd40*/  ISETP.GE.AND P0, PT, R32, R226, PT ;  /* 0x000000e22000720c */ /* 0x000fc60003f06270 */
[----:B------:R-:W-:Y:S01]  /*cd50*/  HMMA.16816.F32 R180, R44, R56, R180 ;  /* 0x000000382cb4723c */ /* 0x000fe200000018b4 */
[----:B------:R-:W-:Y:S02]  /*cd60*/  FSEL R192, R184, -INF , !P1 ;  /* 0xff800000b8c07808 */ /* 0x000fe40004800000 */
[----:B------:R-:W-:Y:S02]  /*cd70*/  ISETP.GE.AND P1, PT, R3, R227, PT ;  /* 0x000000e30300720c */ /* 0x000fe40003f26270 */
[----:B------:R-:W-:Y:S01]  /*cd80*/  FSEL R194, R191, -INF , !P2 ;  /* 0xff800000bfc27808 */ /* 0x000fe20005000000 */
[----:B------:R-:W-:Y:S01]  /*cd90*/  HMMA.16816.F32 R172, R196, R200, R172 ;  /* 0x000000c8c4ac723c */ /* 0x000fe200000018ac */
[----:B------:R-:W-:Y:S02]  /*cda0*/  FSEL R55, R30, -INF , !P0 ;  /* 0xff8000001e377808 */ /* 0x000fe40004000000 */
[----:B------:R-:W-:Y:S02]  /*cdb0*/  FSEL R54, R29, -INF , !P1 ;  /* 0xff8000001d367808 */ /* 0x000fe40004800000 */
[----:B------:R-:W-:Y:S01]  /*cdc0*/  ISETP.GE.AND P2, PT, R32, R228, PT ;  /* 0x000000e42000720c */ /* 0x000fe20003f46270 */
[----:B------:R-:W-:Y:S01]  /*cdd0*/  HMMA.16816.F32 R24, R36, R56, R24 ;  /* 0x000000382418723c */ /* 0x000fe20000001818 */
[C---:B------:R-:W-:Y:S01]  /*cde0*/  ISETP.GE.AND P0, PT, R3.reuse, R226, PT ;  /* 0x000000e20300720c */ /* 0x040fe20003f06270 */
[----:B------:R-:W-:Y:S01]  /*cdf0*/  VIADD R32, R2, 0x18 ;  /* 0x0000001802207836 */ /* 0x000fe20000000000 */
[----:B------:R-:W-:-:S02]  /*ce00*/  ISETP.GE.AND P1, PT, R3, R228, PT ;  /* 0x000000e40300720c */ /* 0x000fc40003f26270 */
[----:B------:R-:W-:Y:S01]  /*ce10*/  FSEL R211, R31, -INF , !P0 ;  /* 0xff8000001fd37808 */ /* 0x000fe20004000000 */
[-C--:B------:R-:W-:Y:S01]  /*ce20*/  HMMA.16816.F32 R176, R44, R58.reuse, R176 ;  /* 0x0000003a2cb0723c */ /* 0x080fe200000018b0 */
[----:B------:R-:W-:Y:S01]  /*ce30*/  FSEL R56, R28, -INF , !P6 ;  /* 0xff8000001c387808 */ /* 0x000fe20007000000 */
[C---:B------:R-:W-:Y:S01]  /*ce40*/  VIADD R28, R2.reuse, 0x10 ;  /* 0x00000010021c7836 */ /* 0x040fe20000000000 */
[----:B------:R-:W-:Y:S01]  /*ce50*/  ISETP.GE.AND P6, PT, R3, R229, PT ;  /* 0x000000e50300720c */ /* 0x000fe20003fc6270 */
[----:B------:R-:W-:Y:S01]  /*ce60*/  VIADD R3, R2, 0x11 ;  /* 0x0000001102037836 */ /* 0x000fe20000000000 */
[----:B------:R-:W-:Y:S01]  /*ce70*/  FSEL R251, R186, -INF , !P2 ;  /* 0xff800000bafb7808 */ /* 0x000fe20005000000 */
[----:B------:R-:W-:Y:S01]  /*ce80*/  HMMA.16816.F32 R20, R36, R58, R20 ;  /* 0x0000003a2414723c */ /* 0x000fe20000001814 */
[----:B------:R-:W-:Y:S02]  /*ce90*/  FSEL R193, R185, -INF , !P6 ;  /* 0xff800000b9c17808 */ /* 0x000fe40007000000 */
[----:B------:R-:W-:-:S02]  /*cea0*/  FSEL R195, R187, -INF , !P1 ;  /* 0xff800000bbc37808 */ /* 0x000fc40004800000 */
[C---:B------:R-:W-:Y:S01]  /*ceb0*/  ISETP.GE.AND P0, PT, R28.reuse, R229, PT ;  /* 0x000000e51c00720c */ /* 0x040fe20003f06270 */
[----:B------:R-:W-:Y:S01]  /*cec0*/  HMMA.16816.F32 R164, R196, R202, R164 ;  /* 0x000000cac4a4723c */ /* 0x000fe200000018a4 */
[C---:B------:R-:W-:Y:S02]  /*ced0*/  ISETP.GE.AND P6, PT, R28.reuse, R228, PT ;  /* 0x000000e41c00720c */ /* 0x040fe40003fc6270 */
[C---:B------:R-:W-:Y:S02]  /*cee0*/  ISETP.GE.AND P2, PT, R28.reuse, R227, PT ;  /* 0x000000e31c00720c */ /* 0x040fe40003f46270 */
[----:B------:R-:W-:Y:S01]  /*cef0*/  ISETP.GE.AND P1, PT, R28, R226, PT ;  /* 0x000000e21c00720c */ /* 0x000fe20003f26270 */
[----:B-1----:R-:W-:Y:S01]  /*cf00*/  HMMA.16816.F32 R172, R44, R40, R172 ;  /* 0x000000282cac723c */ /* 0x002fe200000018ac */
[----:B------:R-:W1:Y:S01]  /*cf10*/  LDSM.16.M88.4 R28, [R220+0x8c00] ;  /* 0x008c0000dc1c783b */ /* 0x000e620000000200 */
[----:B------:R-:W-:Y:S01]  /*cf20*/  FSEL R204, R180, -INF , !P0 ;  /* 0xff800000b4cc7808 */ /* 0x000fe20004000000 */
[----:B------:R-:W-:-:S04]  /*cf30*/  DEPBAR.LE SB0, 0x0 ;  /* 0x000080000000791a */ /* 0x000fc80000000000 */
[----:B------:R-:W-:Y:S01]  /*cf40*/  ISETP.GE.AND P0, PT, R3, R229, PT ;  /* 0x000000e50300720c */ /* 0x000fe20003f06270 */
[C---:B------:R-:W-:Y:S01]  /*cf50*/  HMMA.16816.F32 R16, R36.reuse, R40, R16 ;  /* 0x000000282410723c */ /* 0x040fe20000001810 */
[----:B------:R-:W-:Y:S02]  /*cf60*/  FSEL R203, R182, -INF , !P6 ;  /* 0xff800000b6cb7808 */ /* 0x000fe40007000000 */
[----:B------:R-:W-:Y:S02]  /*cf70*/  FSEL R206, R181, -INF , !P0 ;  /* 0xff800000b5ce7808 */ /* 0x000fe40004000000 */
[C---:B------:R-:W-:Y:S01]  /*cf80*/  ISETP.GE.AND P6, PT, R3.reuse, R228, PT ;  /* 0x000000e40300720c */ /* 0x040fe20003fc6270 */
[----:B------:R-:W-:Y:S01]  /*cf90*/  HMMA.16816.F32 R12, R36, R42, R12 ;  /* 0x0000002a240c723c */ /* 0x000fe2000000180c */
[----:B------:R-:W-:Y:S02]  /*cfa0*/  ISETP.GE.AND P0, PT, R3, R226, PT ;  /* 0x000000e20300720c */ /* 0x000fe40003f06270 */
[----:B------:R-:W-:-:S02]  /*cfb0*/  FSEL R24, R24, -INF , !P2 ;  /* 0xff80000018187808 */ /* 0x000fc40005000000 */
[----:B------:R-:W-:Y:S01]  /*cfc0*/  ISETP.GE.AND P2, PT, R3, R227, PT ;  /* 0x000000e30300720c */ /* 0x000fe20003f46270 */
[----:B------:R-:W-:Y:S01]  /*cfd0*/  VIADD R3, R2, 0x19 ;  /* 0x0000001902037836 */ /* 0x000fe20000000000 */
[----:B------:R-:W-:Y:S01]  /*cfe0*/  FSEL R245, R26, -INF , !P1 ;  /* 0xff8000001af57808 */ /* 0x000fe20004800000 */
[----:B------:R-:W-:Y:S01]  /*cff0*/  HMMA.16816.F32 R164, R44, R42, R164 ;  /* 0x0000002a2ca4723c */ /* 0x000fe200000018a4 */
[----:B------:R-:W-:Y:S02]  /*d000*/  FSEL R205, R183, -INF , !P6 ;  /* 0xff800000b7cd7808 */ /* 0x000fe40007000000 */
[----:B------:R-:W-:Y:S02]  /*d010*/  FSEL R27, R27, -INF , !P0 ;  /* 0xff8000001b1b7808 */ /* 0x000fe40004000000 */
[C---:B------:R-:W-:Y:S02]  /*d020*/  ISETP.GE.AND P1, PT, R32.reuse, R229, PT ;  /* 0x000000e52000720c */ /* 0x040fe40003f26270 */
[----:B------:R-:W-:-:S02]  /*d030*/  ISETP.GE.AND P6, PT, R32, R227, PT ;  /* 0x000000e32000720c */ /* 0x000fc40003fc6270 */
[-C--:B------:R-:W-:Y:S02]  /*d040*/  ISETP.GE.AND P0, PT, R32, R226.reuse, PT ;  /* 0x000000e22000720c */ /* 0x080fe40003f06270 */
[----:B------:R-:W-:Y:S02]  /*d050*/  FSEL R26, R25, -INF , !P2 ;  /* 0xff800000191a7808 */ /* 0x000fe40005000000 */
[----:B------:R-:W-:Y:S02]  /*d060*/  FSEL R210, R176, -INF , !P1 ;  /* 0xff800000b0d27808 */ /* 0x000fe40004800000 */
[C---:B------:R-:W-:Y:S02]  /*d070*/  ISETP.GE.AND P1, PT, R3.reuse, R227, PT ;  /* 0x000000e30300720c */ /* 0x040fe40003f26270 */
[----:B------:R-:W-:Y:S01]  /*d080*/  FSEL R208, R20, -INF , !P6 ;  /* 0xff80000014d07808 */ /* 0x000fe20007000000 */
[----:B------:R-:W-:Y:S01]  /*d090*/  VIADD R20, R2, 0x20 ;  /* 0x0000002002147836 */ /* 0x000fe20000000000 */
[----:B------:R-:W-:Y:S01]  /*d0a0*/  FSEL R25, R22, -INF , !P0 ;  /* 0xff80000016197808 */ /* 0x000fe20004000000 */
[----:B-1----:R-:W-:Y:S01]  /*d0b0*/  HMMA.16816.F32 R64, R44, R28, R64 ;  /* 0x0000001c2c40723c */ /* 0x002fe20000001840 */
[----:B------:R-:W-:Y:S01]  /*d0c0*/  BAR.SYNC.DEFER_BLOCKING 0x0 ;  /* 0x0000000000007b1d */ /* 0x000fe20000010000 */
[----:B------:R-:W-:-:S02]  /*d0d0*/  ISETP.GE.AND P0, PT, R3, R226, PT ;  /* 0x000000e20300720c */ /* 0x000fc40003f06270 */
[----:B------:R-:W-:Y:S02]  /*d0e0*/  FSEL R248, R21, -INF , !P1 ;  /* 0xff80000015f87808 */ /* 0x000fe40004800000 */
[CC--:B------:R-:W-:Y:S01]  /*d0f0*/  ISETP.GE.AND P6, PT, R3.reuse, R229.reuse, PT ;  /* 0x000000e50300720c */ /* 0x0c0fe20003fc6270 */
[C---:B------:R-:W-:Y:S01]  /*d100*/  HMMA.16816.F32 R8, R36.reuse, R28, R8 ;  /* 0x0000001c2408723c */ /* 0x040fe20000001808 */
[-C--:B------:R-:W-:Y:S01]  /*d110*/  ISETP.GE.AND P1, PT, R3, R228.reuse, PT ;  /* 0x000000e40300720c */ /* 0x080fe20003f26270 */
[----:B------:R-:W-:Y:S01]  /*d120*/  VIADD R3, R2, 0x21 ;  /* 0x0000002102037836 */ /* 0x000fe20000000000 */
[----:B------:R-:W-:Y:S02]  /*d130*/  FSEL R250, R23, -INF , !P0 ;  /* 0xff80000017fa7808 */ /* 0x000fe40004000000 */
[----:B------:R-:W-:Y:S01]  /*d140*/  ISETP.GE.AND P2, PT, R32, R228, PT ;  /* 0x000000e42000720c */ /* 0x000fe20003f46270 */
[----:B------:R-:W-:Y:S01]  /*d150*/  HMMA.16816.F32 R4, R36, R30, R4 ;  /* 0x0000001e2404723c */ /* 0x000fe20000001804 */
[----:B------:R-:W-:-:S02]  /*d160*/  ISETP.GE.AND P0, PT, R20, R229, PT ;  /* 0x000000e51400720c */ /* 0x000fc40003f06270 */
[----:B------:R-:W-:Y:S02]  /*d170*/  FSEL R207, R178, -INF , !P2 ;  /* 0xff800000b2cf7808 */ /* 0x000fe40005000000 */
[----:B------:R-:W-:Y:S01]  /*d180*/  FSEL R209, R177, -INF , !P6 ;  /* 0xff800000b1d17808 */ /* 0x000fe20007000000 */
[----:B------:R-:W-:Y:S01]  /*d190*/  HMMA.16816.F32 R60, R44, R30, R60 ;  /* 0x0000001e2c3c723c */ /* 0x000fe2000000183c */
[----:B------:R-:W-:Y:S02]  /*d1a0*/  FSEL R32, R172, -INF , !P0 ;  /* 0xff800000ac207808 */ /* 0x000fe40004000000 */
[C---:B------:R-:W-:Y:S02]  /*d1b0*/  ISETP.GE.AND P6, PT, R20.reuse, R228, PT ;  /* 0x000000e41400720c */ /* 0x040fe40003fc6270 */
[----:B------:R-:W-:Y:S02]  /*d1c0*/  ISETP.GE.AND P2, PT, R20, R227, PT ;  /* 0x000000e31400720c */ /* 0x000fe40003f46270 */
[----:B------:R-:W-:-:S02]  /*d1d0*/  ISETP.GE.AND P0, PT, R3, R229, PT ;  /* 0x000000e50300720c */ /* 0x000fc40003f06270 */
[----:B------:R-:W-:Y:S02]  /*d1e0*/  FSEL R33, R174, -INF , !P6 ;  /* 0xff800000ae217808 */ /* 0x000fe40007000000 */
[----:B------:R-:W-:Y:S01]  /*d1f0*/  FSEL R198, R16, -INF , !P2 ;  /* 0xff80000010c67808 */ /* 0x000fe20005000000 */
[C---:B------:R-:W-:Y:S01]  /*d200*/  VIADD R16, R2.reuse, 0x28 ;  /* 0x0000002802107836 */ /* 0x040fe20000000000 */
[----:B------:R-:W-:Y:S02]  /*d210*/  FSEL R34, R173, -INF , !P0 ;  /* 0xff800000ad227808 */ /* 0x000fe40004000000 */
[C---:B------:R-:W-:Y:S02]  /*d220*/  ISETP.GE.AND P6, PT, R3.reuse, R228, PT ;  /* 0x000000e40300720c */ /* 0x040fe40003fc6270 */
[C---:B------:R-:W-:Y:S02]  /*d230*/  ISETP.GE.AND P0, PT, R3.reuse, R226, PT ;  /* 0x000000e20300720c */ /* 0x040fe40003f06270 */
[----:B------:R-:W-:Y:S01]  /*d240*/  ISETP.GE.AND P2, PT, R3, R227, PT ;  /* 0x000000e30300720c */ /* 0x000fe20003f46270 */
[----:B------:R-:W-:Y:S01]  /*d250*/  VIADD R3, R2, 0x29 ;  /* 0x0000002902037836 */ /* 0x000fe20000000000 */
[----:B------:R-:W-:-:S02]  /*d260*/  FSEL R175, R175, -INF , !P6 ;  /* 0xff800000afaf7808 */ /* 0x000fc40007000000 */
[----:B------:R-:W-:Y:S02]  /*d270*/  FSEL R191, R19, -INF , !P0 ;  /* 0xff80000013bf7808 */ /* 0x000fe40004000000 */
[C---:B------:R-:W-:Y:S02]  /*d280*/  ISETP.GE.AND P6, PT, R16.reuse, R227, PT ;  /* 0x000000e31000720c */ /* 0x040fe40003fc6270 */
[-C--:B------:R-:W-:Y:S02]  /*d290*/  ISETP.GE.AND P0, PT, R16, R226.reuse, PT ;  /* 0x000000e21000720c */ /* 0x080fe40003f06270 */
[----:B------:R-:W-:Y:S02]  /*d2a0*/  FSEL R249, R179, -INF , !P1 ;  /* 0xff800000b3f97808 */ /* 0x000fe40004800000 */
[----:B------:R-:W-:Y:S02]  /*d2b0*/  ISETP.GE.AND P1, PT, R20, R226, PT ;  /* 0x000000e21400720c */ /* 0x000fe40003f26270 */
[----:B------:R-:W-:Y:S01]  /*d2c0*/  FSEL R202, R12, -INF , !P6 ;  /* 0xff8000000cca7808 */ /* 0x000fe20007000000 */
[----:B------:R-:W-:Y:S01]  /*d2d0*/  VIADD R12, R2, 0x31 ;  /* 0x00000031020c7836 */ /* 0x000fe20000000000 */
[----:B------:R-:W-:-:S02]  /*d2e0*/  FSEL R201, R14, -INF , !P0 ;  /* 0xff8000000ec97808 */ /* 0x000fc40004000000 */
[----:B------:R-:W-:Y:S02]  /*d2f0*/  ISETP.GE.AND P0, PT, R3, R226, PT ;  /* 0x000000e20300720c */ /* 0x000fe40003f06270 */
[----:B------:R-:W-:Y:S02]  /*d300*/  FSEL R199, R18, -INF , !P1 ;  /* 0xff80000012c77808 */ /* 0x000fe40004800000 */
[-C--:B------:R-:W-:Y:S02]  /*d310*/  ISETP.GE.AND P1, PT, R16, R229.reuse, PT ;  /* 0x000000e51000720c */ /* 0x080fe40003f26270 */
[----:B------:R-:W-:Y:S02]  /*d320*/  FSEL R243, R15, -INF , !P0 ;  /* 0xff8000000ff37808 */ /* 0x000fe40004000000 */
[----:B------:R-:W-:Y:S02]  /*d330*/  ISETP.GE.AND P0, PT, R12, R229, PT ;  /* 0x000000e50c00720c */ /* 0x000fe40003f06270 */
[----:B------:R-:W-:-:S02]  /*d340*/  FSEL R59, R164, -INF , !P1 ;  /* 0xff800000a43b7808 */ /* 0x000fc40004800000 */
[----:B------:R-:W-:Y:S02]  /*d350*/  ISETP.GE.AND P1, PT, R3, R227, PT ;  /* 0x000000e30300720c */ /* 0x000fe40003f26270 */
[----:B------:R-:W-:Y:S02]  /*d360*/  FSEL R65, R65, -INF , !P0 ;  /* 0xff80000041417808 */ /* 0x000fe40004000000 */
[-C--:B------:R-:W-:Y:S02]  /*d370*/  ISETP.GE.AND P0, PT, R12, R228.reuse, PT ;  /* 0x000000e40c00720c */ /* 0x080fe40003f06270 */
[----:B------:R-:W-:Y:S01]  /*d380*/  FSEL R244, R13, -INF , !P1 ;  /* 0xff8000000df47808 */ /* 0x000fe20004800000 */
[C---:B------:R-:W-:Y:S01]  /*d390*/  VIADD R13, R2.reuse, 0x30 ;  /* 0x00000030020d7836 */ /* 0x040fe20000000000 */
[C---:B------:R-:W-:Y:S02]  /*d3a0*/  ISETP.GE.AND P6, PT, R3.reuse, R229, PT ;  /* 0x000000e50300720c */ /* 0x040fe40003fc6270 */
[----:B------:R-:W-:Y:S01]  /*d3b0*/  ISETP.GE.AND P1, PT, R3, R228, PT ;  /* 0x000000e40300720c */ /* 0x000fe20003f26270 */
[C---:B------:R-:W-:Y:S01]  /*d3c0*/  VIADD R3, R2.reuse, 0x38 ;  /* 0x0000003802037836 */ /* 0x040fe20000000000 */
[----:B------:R-:W-:Y:S01]  /*d3d0*/  FSEL R57, R67, -INF , !P0 ;  /* 0xff80000043397808 */ /* 0x000fe20004000000 */
[----:B------:R-:W-:Y:S01]  /*d3e0*/  VIADD R2, R2, 0x39 ;  /* 0x0000003902027836 */ /* 0x000fe20000000000 */
[----:B------:R-:W-:-:S02]  /*d3f0*/  ISETP.GE.AND P0, PT, R12, R227, PT ;  /* 0x000000e30c00720c */ /* 0x000fc40003f06270 */
[----:B------:R-:W-:Y:S02]  /*d400*/  FSEL R200, R17, -INF , !P2 ;  /* 0xff80000011c87808 */ /* 0x000fe40005000000 */
[----:B------:R-:W-:Y:S02]  /*d410*/  FSEL R180, R9, -INF , !P0 ;  /* 0xff80000009b47808 */ /* 0x000fe40004000000 */
[----:B------:R-:W-:Y:S02]  /*d420*/  ISETP.GE.AND P0, PT, R2, R227, PT ;  /* 0x000000e30200720c */ /* 0x000fe40003f06270 */
[----:B------:R-:W-:Y:S02]  /*d430*/  ISETP.GE.AND P2, PT, R16, R228, PT ;  /* 0x000000e41000720c */ /* 0x000fe40003f46270 */
[----:B------:R-:W-:Y:S02]  /*d440*/  FSEL R176, R5, -INF , !P0 ;  /* 0xff80000005b07808 */ /* 0x000fe40004000000 */
[----:B------:R-:W-:-:S02]  /*d450*/  FSEL R177, R166, -INF , !P2 ;  /* 0xff800000a6b17808 */ /* 0x000fc40005000000 */
[----:B------:R-:W-:Y:S02]  /*d460*/  FSEL R174, R165, -INF , !P6 ;  /* 0xff800000a5ae7808 */ /* 0x000fe40007000000 */
        /* <DEDUP_REMOVED lines=92> */
.L_x_330:
[----:B------:R-:W-:Y:S05]  /*da30*/  BSYNC B0 ;  /* 0x0000000000007941 */ /* 0x000fea0003800000 */
.L_x_329:
[----:B------:R-:W0:Y:S02]  /*da40*/  LDGDEPBAR ;  /* 0x00000000000079af */ /* 0x000e240000000000 */
.L_x_328:
[----:B------:R-:W-:Y:S01]  /*da50*/  IMAD.WIDE.U32 R196, R242, -0x326172a9, RZ ;  /* 0xcd9e8d57f2c47825 */ /* 0x000fe200078e00ff */
[----:B------:R-:W-:Y:S01]  /*da60*/  USHF.L.U32 UR4, UR24, 0x1, URZ ;  /* 0x0000000118047899 */ /* 0x000fe2000800063f */
[----:B--2---:R-:W-:Y:S01]  /*da70*/  FMNMX.FTZ R9, R215, R48, !PT ;  /* 0x00000030d7097209 */ /* 0x004fe20007810000 */
[----:B------:R2:W-:Y:S01]  /*da80*/  STL.64 [R1+0x18], R216 ;  /* 0x000018d801007387 */ /* 0x0005e20000100a00 */
[----:B------:R-:W-:Y:S01]  /*da90*/  IMAD.MOV.U32 R38, RZ, RZ, R194 ;  /* 0x000000ffff267224 */ /* 0x000fe200078e00c2 */
[----:B------:R-:W-:Y:S01]  /*daa0*/  LOP3.LUT R194, R197, R171, RZ, 0x3c, !PT ;  /* 0x000000abc5c27212 */ /* 0x000fe200078e3cff */
[----:B------:R-:W-:Y:S01]  /*dab0*/  IMAD.MOV.U32 R36, RZ, RZ, R195 ;  /* 0x000000ffff247224 */ /* 0x000fe200078e00c3 */
[----:B------:R-:W-:Y:S01]  /*dac0*/  FMNMX.FTZ R8, R214, R49, !PT ;  /* 0x00000031d6087209 */ /* 0x000fe20007810000 */
[----:B------:R-:W-:-:S03]  /*dad0*/  IMAD.WIDE.U32 R226, R168, -0x2daee0ad, RZ ;  /* 0xd2511f53a8e27825 */ /* 0x000fc600078e00ff */
[----:B------:R-:W-:Y:S01]  /*dae0*/  FMNMX.FTZ R8, R38, R8, !PT ;  /* 0x0000000826087209 */ /* 0x000fe20007810000 */
[----:B------:R-:W-:Y:S01]  /*daf0*/  IMAD.WIDE.U32 R194, R194, -0x2daee0ad, RZ ;  /* 0xd2511f53c2c27825 */ /* 0x000fe200078e00ff */
[----:B-1----:R-:W-:Y:S01]  /*db00*/  LOP3.LUT R2, R227, UR4, R239, 0x96, !PT ;  /* 0x00000004e3027c12 */ /* 0x002fe2000f8e96ef */
[----:B------:R-:W-:Y:S02]  /*db10*/  UIADD3 UR4, UR4, 0x1, URZ ;  /* 0x0000000104047890 */ /* 0x000fe4000fffe03f */
[----:B------:R-:W-:Y:S02]  /*db20*/  VIADD R7, R239, 0xbb67ae85 ;  /* 0xbb67ae85ef077836 */ /* 0x000fe40000000000 */
[----:B------:R-:W-:Y:S02]  /*db30*/  IMAD.MOV.U32 R19, RZ, RZ, R189 ;  /* 0x000000ffff137224 */ /* 0x000fe400078e00bd */
[----:B------:R-:W-:Y:S01]  /*db40*/  IMAD.MOV.U32 R40, RZ, RZ, R192 ;  /* 0x000000ffff287224 */ /* 0x000fe200078e00c0 */
[----:B------:R-:W-:Y:S01]  /*db50*/  LOP3.LUT R192, R195, R226, R7, 0x96, !PT ;  /* 0x000000e2c3c07212 */ /* 0x000fe200078e9607 */
[----:B------:R-:W-:Y:S01]  /*db60*/  IMAD.MOV.U32 R39, RZ, RZ, R193 ;  /* 0x000000ffff277224 */ /* 0x000fe200078e00c1 */
[----:B------:R-:W-:Y:S01]  /*db70*/  FMNMX.FTZ R9, R19, R9, !PT ;  /* 0x0000000913097209 */ /* 0x000fe20007810000 */
[----:B------:R-:W-:Y:S01]  /*db80*/  VIADD R184, R238, 0x9e3779b9 ;  /* 0x9e3779b9eeb87836 */ /* 0x000fe20000000000 */
[----:B------:R-:W-:Y:S01]  /*db90*/  LOP3.LUT R227, R227, UR4, R239, 0x96, !PT ;  /* 0x00000004e3e37c12 */ /* 0x000fe2000f8e96ef */
[----:B------:R-:W-:Y:S01]  /*dba0*/  IMAD.WIDE.U32 R2, R2, -0x326172a9, RZ ;  /* 0xcd9e8d5702027825 */ /* 0x000fe200078e00ff */
[----:B------:R-:W-:-:S03]  /*dbb0*/  FMNMX.FTZ R9, R40, R9, !PT ;  /* 0x0000000928097209 */ /* 0x000fc60007810000 */
[----:B------:R-:W-:Y:S01]  /*dbc0*/  IMAD.WIDE.U32 R192, R192, -0x326172a9, RZ ;  /* 0xcd9e8d57c0c07825 */ /* 0x000fe200078e00ff */
[----:B------:R-:W-:Y:S02]  /*dbd0*/  LOP3.LUT R4, R3, R196, R184, 0x96, !PT ;  /* 0x000000c403047212 */ /* 0x000fe400078e96b8 */
[----:B------:R-:W-:Y:S01]  /*dbe0*/  FMNMX.FTZ R9, R39, R9, !PT ;  /* 0x0000000927097209 */ /* 0x000fe20007810000 */
[----:B------:R-:W-:Y:S02]  /*dbf0*/  VIADD R190, R238, 0x3c6ef372 ;  /* 0x3c6ef372eebe7836 */ /* 0x000fe40000000000 */
[----:B------:R-:W-:Y:S01]  /*dc00*/  VIADD R189, R239, 0x76cf5d0a ;  /* 0x76cf5d0aefbd7836 */ /* 0x000fe20000000000 */
[----:B------:R-:W-:Y:S01]  /*dc10*/  FMNMX.FTZ R9, R204, R9, !PT ;  /* 0x00000009cc097209 */ /* 0x000fe20007810000 */
[----:B------:R-:W-:Y:S01]  /*dc20*/  IMAD.WIDE.U32 R4, R4, -0x2daee0ad, RZ ;  /* 0xd2511f5304047825 */ /* 0x000fe200078e00ff */
[----:B------:R-:W-:Y:S02]  /*dc30*/  LOP3.LUT R10, R193, R2, R190, 0x96, !PT ;  /* 0x00000002c10a7212 */ /* 0x000fe400078e96be */
[----:B------:R-:W-:Y:S01]  /*dc40*/  FMNMX.FTZ R9, R206, R9, !PT ;  /* 0x00000009ce097209 */ /* 0x000fe20007810000 */
[----:B------:R-:W-:Y:S01]  /*dc50*/  VIADD R187, R239, 0x32370b8f ;  /* 0x32370b8fefbb7836 */ /* 0x000fe20000000000 */
[----:B------:R-:W-:Y:S01]  /*dc60*/  LOP3.LUT R6, R5, R194, R189, 0x96, !PT ;  /* 0x000000c205067212 */ /* 0x000fe200078e96bd */
[----:B------:R-:W-:-:S04]  /*dc70*/  IMAD.WIDE.U32 R10, R10, -0x2daee0ad, RZ ;  /* 0xd2511f530a0a7825 */ /* 0x000fc800078e00ff */
[----:B------:R-:W-:Y:S01]  /*dc80*/  IMAD.MOV.U32 R37, RZ, RZ, R251 ;  /* 0x000000ffff257224 */ /* 0x000fe200078e00fb */
[----:B------:R-:W-:Y:S01]  /*dc90*/  LOP3.LUT R5, R11, R4, R187, 0x96, !PT ;  /* 0x000000040b057212 */ /* 0x000fe200078e96bb */
[----:B------:R-:W-:Y:S01]  /*dca0*/  IMAD.WIDE.U32 R30, R6, -0x326172a9, RZ ;  /* 0xcd9e8d57061e7825 */ /* 0x000fe200078e00ff */
[----:B------:R-:W-:Y:S02]  /*dcb0*/  FMNMX.FTZ R4, R210, R9, !PT ;  /* 0x00000009d2047209 */ /* 0x000fe40007810000 */
[----:B------:R-:W-:Y:S01]  /*dcc0*/  FMNMX.FTZ R8, R37, R8, !PT ;  /* 0x0000000825087209 */ /* 0x000fe20007810000 */
[----:B------:R-:W-:Y:S01]  /*dcd0*/  IMAD.WIDE.U32 R22, R5, -0x326172a9, RZ ;  /* 0xcd9e8d5705167825 */ /* 0x000fe200078e00ff */
[----:B------:R-:W-:Y:S02]  /*dce0*/  FMNMX.FTZ R5, R209, R4, !PT ;  /* 0x00000004d1057209 */ /* 0x000fe40007810000 */
[----:B------:R-:W-:Y:S01]  /*dcf0*/  FMNMX.FTZ R8, R36, R8, !PT ;  /* 0x0000000824087209 */ /* 0x000fe20007810000 */
[----:B------:R-:W-:Y:S01]  /*dd00*/  IMAD.MOV.U32 R45, RZ, RZ, R249 ;  /* 0x000000ffff2d7224 */ /* 0x000fe200078e00f9 */
        /* <DEDUP_REMOVED lines=9> */
[----:B------:R-:W-:Y:S01]  /*dda0*/  IMAD.MOV.U32 R197, RZ, RZ, R250 ;  /* 0x000000ffffc57224 */ /* 0x000fe200078e00fa */
[----:B------:R-:W-:Y:S01]  /*ddb0*/  FMNMX.FTZ R8, R207, R8, !PT ;  /* 0x00000008cf087209 */ /* 0x000fe20007810000 */
[----:B------:R-:W-:Y:S01]  /*ddc0*/  IMAD.WIDE.U32 R250, R169, -0x326172a9, RZ ;  /* 0xcd9e8d57a9fa7825 */ /* 0x000fe200078e00ff */
[----:B------:R-:W-:-:S02]  /*ddd0*/  FMNMX.FTZ R9, R174, R9, !PT ;  /* 0x00000009ae097209 */ /* 0x000fc40007810000 */
[----:B------:R-:W-:Y:S01]  /*dde0*/  FMNMX.FTZ R8, R45, R8, !PT ;  /* 0x000000082d087209 */ /* 0x000fe20007810000 */
[----:B------:R-:W-:Y:S01]  /*ddf0*/  IMAD.MOV.U32 R195, RZ, RZ, R248 ;  /* 0x000000ffffc37224 */ /* 0x000fe200078e00f8 */
[----:B------:R-:W-:Y:S01]  /*de00*/  FMNMX.FTZ R6, R64, R9, !PT ;  /* 0x0000000940067209 */ /* 0x000fe20007810000 */
[----:B------:R-:W-:Y:S01]  /*de10*/  IMAD.MOV.U32 R18, RZ, RZ, R246 ;  /* 0x000000ffff127224 */ /* 0x000fe200078e00f6 */
[----:B------:R-:W-:Y:S01]  /*de20*/  FMNMX.FTZ R8, R33, R8, !PT ;  /* 0x0000000821087209 */ /* 0x000fe20007810000 */
[----:B------:R-:W-:Y:S01]  /*de30*/  IMAD.MOV.U32 R44, RZ, RZ, R247 ;  /* 0x000000ffff2c7224 */ /* 0x000fe200078e00f7 */
[----:B------:R-:W-:Y:S01]  /*de40*/  FMNMX.FTZ R9, R213, R0, !PT ;  /* 0x00000000d5097209 */ /* 0x000fe20007810000 */
[----:B------:R-:W-:Y:S01]  /*de50*/  VIADD R182, R238, 0xb54cda56 ;  /* 0xb54cda56eeb67836 */ /* 0x000fe20000000000 */
[----:B------:R-:W-:Y:S01]  /*de60*/  LOP3.LUT R4, R31, R192, R188, 0x96, !PT ;  /* 0x000000c01f047212 */ /* 0x000fe200078e96bc */
[----:B--2---:R-:W-:Y:S01]  /*de70*/  IMAD.MOV.U32 R216, RZ, RZ, R44 ;  /* 0x000000ffffd87224 */ /* 0x004fe200078e002c */
[----:B------:R-:W-:Y:S01]  /*de80*/  LOP3.LUT R30, R23, R30, R186, 0x96, !PT ;  /* 0x0000001e171e7212 */ /* 0x000fe200078e96ba */
[----:B------:R-:W-:Y:S01]  /*de90*/  IMAD.MOV.U32 R217, RZ, RZ, R18 ;  /* 0x000000ffffd97224 */ /* 0x000fe200078e0012 */
[----:B------:R-:W-:Y:S01]  /*dea0*/  FMNMX.FTZ R8, R175, R8, !PT ;  /* 0x00000008af087209 */ /* 0x000fe20007810000 */
[----:B------:R-:W-:Y:S01]  /*deb0*/  IMAD.WIDE.U32 R12, R4, -0x2daee0ad, RZ ;  /* 0xd2511f53040c7825 */ /* 0x000fe200078e00ff */
[----:B------:R-:W-:-:S02]  /*dec0*/  FMNMX.FTZ R9, R52, R9, !PT ;  /* 0x0000000934097209 */ /* 0x000fc40007810000 */
[----:B------:R-:W-:Y:S01]  /*ded0*/  FMNMX.FTZ R8, R177, R8, !PT ;  /* 0x00000008b1087209 */ /* 0x000fe20007810000 */
[----:B------:R-:W-:Y:S01]  /*dee0*/  IMAD.WIDE.U32 R30, R30, -0x2daee0ad, RZ ;  /* 0xd2511f531e1e7825 */ /* 0x000fe200078e00ff */
[----:B------:R-:W-:Y:S02]  /*def0*/  FMNMX.FTZ R9, R56, R9, !PT ;  /* 0x0000000938097209 */ /* 0x000fe40007810000 */
[----:B------:R-:W-:Y:S02]  /*df00*/  LOP3.LUT R4, R13, R10, R185, 0x96, !PT ;  /* 0x0000000a0d047212 */ /* 0x000fe400078e96b9 */
[----:B------:R-:W-:Y:S02]  /*df10*/  LOP3.LUT R5, R31, R12, R183, 0x96, !PT ;  /* 0x0000000c1f057212 */ /* 0x000fe400078e96b7 */
[----:B------:R-:W-:Y:S01]  /*df20*/  FMNMX.FTZ R8, R179, R8, !PT ;  /* 0x00000008b3087209 */ /* 0x000fe20007810000 */
[----:B------:R-:W-:Y:S01]  /*df30*/  IMAD.WIDE.U32 R46, R4, -0x326172a9, RZ ;  /* 0xcd9e8d57042e7825 */ /* 0x000fe200078e00ff */
[----:B------:R-:W-:-:S02]  /*df40*/  FMNMX.FTZ R9, R54, R9, !PT ;  /* 0x0000000936097209 */ /* 0x000fc40007810000 */
[----:B------:R-:W-:Y:S01]  /*df50*/  FMNMX.FTZ R8, R35, R8, !PT ;  /* 0x0000000823087209 */ /* 0x000fe20007810000 */
[----:B------:R-:W-:Y:S01]  /*df60*/  IMAD.WIDE.U32 R12, R5, -0x326172a9, RZ ;  /* 0xcd9e8d57050c7825 */ /* 0x000fe200078e00ff */
[----:B------:R-:W-:Y:S02]  /*df70*/  FMNMX.FTZ R9, R24, R9, !PT ;  /* 0x0000000918097209 */ /* 0x000fe40007810000 */
[----:B------:R-:W-:Y:S02]  /*df80*/  FMNMX.FTZ R5, R65, R6, !PT ;  /* 0x0000000641057209 */ /* 0x000fe40007810000 */
[----:B------:R-:W-:Y:S02]  /*df90*/  LOP3.LUT R4, R3, R250, R184, 0x96, !PT ;  /* 0x000000fa03047212 */ /* 0x000fe400078e96b8 */
[----:B------:R-:W-:Y:S02]  /*dfa0*/  LOP3.LUT R248, R251, R171, RZ, 0x3c, !PT ;  /* 0x000000abfbf87212 */ /* 0x000fe400078e3cff */
[----:B------:R-:W-:Y:S01]  /*dfb0*/  FMNMX.FTZ R11, R57, R8, !PT ;  /* 0x00000008390b7209 */ /* 0x000fe20007810000 */
[----:B------:R-:W-:Y:S01]  /*dfc0*/  IMAD.WIDE.U32 R16, R4, -0x2daee0ad, RZ ;  /* 0xd2511f5304107825 */ /* 0x000fe200078e00ff */
[----:B------:R-:W-:-:S02]  /*dfd0*/  FMNMX.FTZ R9, R26, R9, !PT ;  /* 0x000000091a097209 */ /* 0x000fc40007810000 */
[----:B------:R-:W-:Y:S01]  /*dfe0*/  FMNMX.FTZ R6, R60, R5, !PT ;  /* 0x000000053c067209 */ /* 0x000fe20007810000 */
[----:B------:R-:W-:Y:S01]  /*dff0*/  IMAD.WIDE.U32 R248, R248, -0x2daee0ad, RZ ;  /* 0xd2511f53f8f87825 */ /* 0x000fe200078e00ff */
[----:B------:R-:W-:Y:S02]  /*e000*/  FMNMX.FTZ R4, R62, R11, !PT ;  /* 0x0000000b3e047209 */ /* 0x000fe40007810000 */
[----:B------:R-:W-:Y:S02]  /*e010*/  FMNMX.FTZ R9, R208, R9, !PT ;  /* 0x00000009d0097209 */ /* 0x000fe40007810000 */
[----:B------:R-:W-:Y:S02]  /*e020*/  FMNMX.FTZ R6, R61, R6, !PT ;  /* 0x000000063d067209 */ /* 0x000fe40007810000 */
[----:B------:R-:W-:Y:S02]  /*e030*/  FMNMX.FTZ R11, R63, R4, !PT ;  /* 0x000000043f0b7209 */ /* 0x000fe40007810000 */
[----:B------:R-:W-:Y:S01]  /*e040*/  LOP3.LUT R4, R17, R248, R189, 0x96, !PT ;  /* 0x000000f811047212 */ /* 0x000fe200078e96bd */
[----:B------:R-:W1:Y:S01]  /*e050*/  SHFL.BFLY PT, R3, R6, 0x2, 0x1f ;  /* 0x0c401f0006037f89 */ /* 0x000e6200000e0000 */
[----:B------:R-:W-:-:S02]  /*e060*/  FMNMX.FTZ R9, R195, R9, !PT ;  /* 0x00000009c3097209 */ /* 0x000fc40007810000 */
        /* <DEDUP_REMOVED lines=9> */
[----:B------:R-:W-:Y:S01]  /*e100*/  VIADD R249, R238, 0x1715609d ;  /* 0x1715609deef97836 */ /* 0x000fe20000000000 */
[----:B------:R-:W-:-:S02]  /*e110*/  FMNMX.FTZ R4, R55, R4, !PT ;  /* 0x0000000437047209 */ /* 0x000fc40007810000 */
[----:B------:R-:W-:Y:S02]  /*e120*/  LOP3.LUT R2, R247, R2, R190, 0x96, !PT ;  /* 0x00000002f7027212 */ /* 0x000fe400078e96be */
[----:B------:R-:W-:Y:S02]  /*e130*/  FMNMX.FTZ R9, R244, R9, !PT ;  /* 0x00000009f4097209 */ /* 0x000fe40007810000 */
[----:B------:R-:W-:Y:S01]  /*e140*/  FMNMX.FTZ R4, R211, R4, !PT ;  /* 0x00000004d3047209 */ /* 0x000fe20007810000 */
[----:B------:R-:W-:Y:S01]  /*e150*/  IMAD.WIDE.U32 R228, R2, -0x2daee0ad, RZ ;  /* 0xd2511f5302e47825 */ /* 0x000fe200078e00ff */
[----:B------:R-:W-:Y:S02]  /*e160*/  FMNMX.FTZ R9, R178, R9, !PT ;  /* 0x00000009b2097209 */ /* 0x000fe40007810000 */
[----:B------:R-:W-:Y:S02]  /*e170*/  FMNMX.FTZ R4, R245, R4, !PT ;  /* 0x00000004f5047209 */ /* 0x000fe40007810000 */
[----:B------:R-:W-:-:S02]  /*e180*/  FMNMX.FTZ R9, R180, R9, !PT ;  /* 0x00000009b4097209 */ /* 0x000fc40007810000 */
[----:B------:R-:W-:Y:S02]  /*e190*/  LOP3.LUT R2, R229, R16, R187, 0x96, !PT ;  /* 0x00000010e5027212 */ /* 0x000fe400078e96bb */
[----:B-1----:R-:W-:Y:S02]  /*e1a0*/  FMNMX.FTZ R3, R6, R3, !PT ;  /* 0x0000000306037209 */ /* 0x002fe40007810000 */
[----:B------:R-:W-:Y:S01]  /*e1b0*/  FMNMX.FTZ R4, R27, R4, !PT ;  /* 0x000000041b047209 */ /* 0x000fe20007810000 */
[----:B------:R-:W-:Y:S01]  /*e1c0*/  IMAD.WIDE.U32 R42, R2, -0x326172a9, RZ ;  /* 0xcd9e8d57022a7825 */ /* 0x000fe200078e00ff */
[----:B------:R-:W-:Y:S01]  /*e1d0*/  FMNMX.FTZ R9, R172, R9, !PT ;  /* 0x00000009ac097209 */ /* 0x000fe20007810000 */
[----:B------:R-:W1:Y:S01]  /*e1e0*/  SHFL.BFLY PT, R164, R3, 0x1, 0x1f ;  /* 0x0c201f0003a47f89 */ /* 0x000e6200000e0000 */
[----:B------:R-:W-:Y:S02]  /*e1f0*/  FMNMX.FTZ R4, R25, R4, !PT ;  /* 0x0000000419047209 */ /* 0x000fe40007810000 */
[----:B------:R-:W-:Y:S01]  /*e200*/  LOP3.LUT R2, R29, R246, R188, 0x96, !PT ;  /* 0x000000f61d027212 */ /* 0x000fe200078e96bc */
[----:B------:R-:W2:Y:S01]  /*e210*/  SHFL.BFLY PT, R6, R11, 0x2, 0x1f ;  /* 0x0c401f000b067f89 */ /* 0x000ea200000e0000 */
[----:B------:R-:W-:-:S02]  /*e220*/  FMNMX.FTZ R9, R176, R9, !PT ;  /* 0x00000009b0097209 */ /* 0x000fc40007810000 */
[----:B------:R-:W-:Y:S01]  /*e230*/  FMNMX.FTZ R4, R197, R4, !PT ;  /* 0x00000004c5047209 */ /* 0x000fe20007810000 */
[----:B------:R-:W-:Y:S01]  /*e240*/  IMAD.WIDE.U32 R20, R2, -0x2daee0ad, RZ ;  /* 0xd2511f5302147825 */ /* 0x000fe200078e00ff */
[----:B------:R-:W-:Y:S01]  /*e250*/  LOP3.LUT R28, R43, R28, R186, 0x96, !PT ;  /* 0x0000001c2b1c7212 */ /* 0x000fe200078e96ba */
[----:B------:R-:W3:Y:S01]  /*e260*/  SHFL.BFLY PT, R2, R9, 0x2, 0x1f ;  /* 0x0c401f0009027f89 */ /* 0x000ee200000e0000 */
[----:B------:R-:W-:Y:S02]  /*e270*/  FMNMX.FTZ R4, R199, R4, !PT ;  /* 0x00000004c7047209 */ /* 0x000fe40007810000 */
[----:B------:R-:W-:Y:S01]  /*e280*/  LOP3.LUT R5, R13, R46, R182, 0x96, !PT ;  /* 0x0000002e0d057212 */ /* 0x000fe200078e96b6 */
[----:B------:R-:W-:Y:S01]  /*e290*/  IMAD.WIDE.U32 R28, R28, -0x2daee0ad, RZ ;  /* 0xd2511f531c1c7825 */ /* 0x000fe200078e00ff */
[----:B------:R-:W-:Y:S02]  /*e2a0*/  FMNMX.FTZ R4, R191, R4, !PT ;  /* 0x00000004bf047209 */ /* 0x000fe40007810000 */
[----:B------:R-:W-:-:S02]  /*e2b0*/  LOP3.LUT R10, R5, 0xffff, RZ, 0xc0, !PT ;  /* 0x0000ffff050a7812 */ /* 0x000fc400078ec0ff */
[----:B------:R-:W-:Y:S02]  /*e2c0*/  FMNMX.FTZ R4, R201, R4, !PT ;  /* 0x00000004c9047209 */ /* 0x000fe40007810000 */
[----:B------:R-:W-:Y:S02]  /*e2d0*/  LOP3.LUT R20, R29, R20, R183, 0x96, !PT ;  /* 0x000000141d147212 */ /* 0x000fe400078e96b7 */
[----:B------:R-:W-:Y:S02]  /*e2e0*/  FMNMX.FTZ R4, R243, R4, !PT ;  /* 0x00000004f3047209 */ /* 0x000fe40007810000 */
[----:B-1----:R-:W-:Y:S02]  /*e2f0*/  FMNMX.FTZ R164, R3, R164, !PT ;  /* 0x000000a403a47209 */ /* 0x002fe40007810000 */
[----:B------:R-:W-:Y:S02]  /*e300*/  FMNMX.FTZ R4, R167, R4, !PT ;  /* 0x00000004a7047209 */ /* 0x000fe40007810000 */
[C---:B------:R-:W-:Y:S01]  /*e310*/  FSETP.NEU.FTZ.AND P3, PT, R164.reuse, -INF , PT ;  /* 0xff800000a400780b */ /* 0x040fe20003f7d000 */
[----:B------:R-:W-:Y:S01]  /*e320*/  FMUL.FTZ R67, R164, UR18 ;  /* 0x00000012a4437c20 */ /* 0x000fe20008410000 */
[----:B------:R-:W-:-:S02]  /*e330*/  FMNMX.FTZ R4, R173, R4, !PT ;  /* 0x00000004ad047209 */ /* 0x000fc40007810000 */
[----:B--2---:R-:W-:Y:S02]  /*e340*/  FMNMX.FTZ R6, R11, R6, !PT ;  /* 0x000000060b067209 */ /* 0x004fe40007810000 */
[----:B---3--:R-:W-:Y:S02]  /*e350*/  FMNMX.FTZ R2, R9, R2, !PT ;  /* 0x0000000209027209 */ /* 0x008fe40007810000 */
[----:B------:R-:W-:Y:S01]  /*e360*/  FMNMX.FTZ R9, R165, R4, !PT ;  /* 0x00000004a5097209 */ /* 0x000fe20007810000 */
[----:B------:R-:W1:Y:S01]  /*e370*/  SHFL.BFLY PT, R3, R6, 0x1, 0x1f ;  /* 0x0c201f0006037f89 */ /* 0x000e6200000e0000 */
[----:B------:R-:W-:Y:S02]  /*e380*/  FSEL R67, R67, RZ, P3 ;  /* 0x000000ff43437208 */ /* 0x000fe40001800000 */
[----:B------:R-:W-:Y:S01]  /*e390*/  FMNMX.FTZ R4, R66, R9, !PT ;  /* 0x0000000942047209 */ /* 0x000fe20007810000 */
[----:B------:R-:W-:Y:S01]  /*e3a0*/  SHFL.BFLY PT, R17, R2, 0x1, 0x1f ;  /* 0x0c201f0002117f89 */ /* 0x000fe200000e0000 */
[----:B------:R-:W-:Y:S01]  /*e3b0*/  LOP3.LUT R14, R12, 0xffff, RZ, 0xc0, !PT ;  /* 0x0000ffff0c0e7812 */ /* 0x000fe200078ec0ff */
[----:B------:R-:W-:Y:S01]  /*e3c0*/  FFMA.FTZ R41, R19, UR18, -R67 ;  /* 0x0000001213297c23 */ /* 0x000fe20008010843 */
[----:B------:R-:W-:Y:S01]  /*e3d0*/  LOP3.LUT R228, R21, R228, R185, 0x96, !PT ;  /* 0x000000e415e47212 */ /* 0x000fe200078e96b9 */
[----:B------:R-:W2:Y:S01]  /*e3e0*/  SHFL.BFLY PT, R19, R4, 0x2, 0x1f ;  /* 0x0c401f0004137f89 */ /* 0x000ea200000e0000 */
[----:B------:R-:W-:Y:S01]  /*e3f0*/  LOP3.LUT R13, R5, 0xff, RZ, 0xc0, !PT ;  /* 0x000000ff050d7812 */ /* 0x000fe200078ec0ff */
[----:B------:R-:W-:Y:S01]  /*e400*/  IMAD.WIDE.U32 R20, R20, -0x326172a9, RZ ;  /* 0xcd9e8d5714147825 */ /* 0x000fe200078e00ff */
[----:B------:R-:W-:-:S03]  /*e410*/  SHF.R.U32.HI R10, RZ, 0x8, R10 ;  /* 0x00000008ff0a7819 */ /* 0x000fc6000001160a */
[----:B------:R-:W-:Y:S01]  /*e420*/  FFMA.FTZ R50, R48, UR18, -R67 ;  /* 0x0000001230327c23 */ /* 0x000fe20008010843 */
[----:B------:R-:W-:Y:S01]  /*e430*/  SHF.R.U32.HI R8, RZ, 0x18, R5 ;  /* 0x00000018ff087819 */ /* 0x000fe20000011605 */
[----:B------:R-:W-:Y:S01]  /*e440*/  IMAD.WIDE.U32 R228, R228, -0x326172a9, RZ ;  /* 0xcd9e8d57e4e47825 */ /* 0x000fe200078e00ff */
[----:B------:R-:W-:-:S03]  /*e450*/  PRMT R13, R13, 0x5410, R10 ;  /* 0x000054100d0d7816 */ /* 0x000fc6000000000a */
[----:B------:R-:W-:Y:S01]  /*e460*/  FFMA.FTZ R40, R40, UR18, -R67 ;  /* 0x0000001228287c23 */ /* 0x000fe20008010843 */
[----:B------:R-:W-:Y:S01]  /*e470*/  SHF.R.U32.HI R10, RZ, 0x10, R5 ;  /* 0x00000010ff0a7819 */ /* 0x000fe20000011605 */
[----:B------:R-:W-:Y:S01]  /*e480*/  FFMA.FTZ R39, R39, UR18, -R67 ;  /* 0x0000001227277c23 */ /* 0x000fe20008010843 */
[--C-:B------:R-:W-:Y:S01]  /*e490*/  SHF.R.U32.HI R9, RZ, 0x10, R20.reuse ;  /* 0x00000010ff097819 */ /* 0x100fe20000011614 */
[----:B------:R-:W-:Y:S01]  /*e4a0*/  MUFU.EX2 R50, R50 ;  /* 0x0000003200327308 */ /* 0x000fe20000000800 */
[----:B------:R-:W-:Y:S02]  /*e4b0*/  LOP3.LUT R5, R10, 0xff, RZ, 0xc0, !PT ;  /* 0x000000ff0a057812 */ /* 0x000fe400078ec0ff */
[----:B------:R-:W-:Y:S02]  /*e4c0*/  LOP3.LUT R9, R9, 0xff, RZ, 0xc0, !PT ;  /* 0x000000ff09097812 */ /* 0x000fe400078ec0ff */
[----:B-1----:R-:W-:Y:S02]  /*e4d0*/  FMNMX.FTZ R3, R6, R3, !PT ;  /* 0x0000000306037209 */ /* 0x002fe40007810000 */
[----:B------:R-:W-:Y:S01]  /*e4e0*/  SHF.R.U32.HI R6, RZ, 0x18, R20 ;  /* 0x00000018ff067819 */ /* 0x000fe20000011614 */
[----:B------:R-:W-:Y:S01]  /*e4f0*/  MUFU.EX2 R40, R40 ;  /* 0x0000002800287308 */ /* 0x000fe20000000800 */
[----:B------:R-:W-:Y:S01]  /*e500*/  PRMT R5, R5, 0x5410, R8 ;  /* 0x0000541005057816 */ /* 0x000fe20000000008 */
[----:B------:R-:W-:Y:S01]  /*e510*/  FMUL.FTZ R58, R3, UR18 ;  /* 0x00000012033a7c20 */ /* 0x000fe20008410000 */
[----:B------:R-:W-:-:S02]  /*e520*/  PRMT R9, R9, 0x5410, R6 ;  /* 0x0000541009097816 */ /* 0x000fc40000000006 */
[----:B--2---:R-:W-:Y:S02]  /*e530*/  FMNMX.FTZ R4, R4, R19, !PT ;  /* 0x0000001304047209 */ /* 0x004fe40007810000 */
[----:B------:R-:W-:Y:S01]  /*e540*/  LOP3.LUT R8, R20, 0xffff, RZ, 0xc0, !PT ;  /* 0x0000ffff14087812 */ /* 0x000fe200078ec0ff */
[----:B------:R-:W-:Y:S01]  /*e550*/  MUFU.EX2 R39, R39 ;  /* 0x0000002700277308 */ /* 0x000fe20000000800 */
[----:B------:R-:W-:Y:S01]  /*e560*/  LOP3.LUT R6, R21, R228, R182, 0x96, !PT ;  /* 0x000000e415067212 */ /* 0x000fe200078e96b6 */
[----:B------:R-:W-:Y:S01]  /*e570*/  FFMA.FTZ R228, R204, UR18, -R67 ;  /* 0x00000012cce47c23 */ /* 0x000fe20008010843 */
[----:B------:R-:W1:Y:S01]  /*e580*/  SHFL.BFLY PT, R21, R4, 0x1, 0x1f ;  /* 0x0c201f0004157f89 */ /* 0x000e6200000e0000 */
[----:B------:R-:W-:Y:S02]  /*e590*/  FMNMX.FTZ R2, R2, R17, !PT ;  /* 0x0000001102027209 */ /* 0x000fe40007810000 */
[----:B------:R-:W-:Y:S02]  /*e5a0*/  FSETP.NEU.FTZ.AND P2, PT, R3, -INF , PT ;  /* 0xff8000000300780b */ /* 0x000fe40003f5d000 */
[C---:B------:R-:W-:Y:S01]  /*e5b0*/  FSETP.NEU.FTZ.AND P1, PT, R2.reuse, -INF , PT ;  /* 0xff8000000200780b */ /* 0x040fe20003f3d000 */
[----:B------:R-:W-:Y:S01]  /*e5c0*/  FMUL.FTZ R181, R2, UR18 ;  /* 0x0000001202b57c20 */ /* 0x000fe20008410000 */
[----:B------:R-:W-:Y:S01]  /*e5d0*/  SHF.R.U32.HI R8, RZ, 0x8, R8 ;  /* 0x00000008ff087819 */ /* 0x000fe20000011608 */
[----:B------:R-:W-:Y:S01]  /*e5e0*/  MUFU.EX2 R41, R41 ;  /* 0x0000002900297308 */ /* 0x000fe20000000800 */
[----:B------:R-:W-:-:S02]  /*e5f0*/  LOP3.LUT R11, R20, 0xff, RZ, 0xc0, !PT ;  /* 0x000000ff140b7812 */ /* 0x000fc400078ec0ff */
[----:B------:R-:W-:Y:S02]  /*e600*/  FSEL R181, R181, RZ, P1 ;  /* 0x000000ffb5b57208 */ /* 0x000fe40000800000 */
[----:B------:R-:W-:Y:S02]  /*e610*/  PRMT R11, R11, 0x5410, R8 ;  /* 0x000054100b0b7816 */ /* 0x000fe40000000008 */
[----:B------:R-:W-:Y:S01]  /*e620*/  FSEL R58, R58, RZ, P2 ;  /* 0x000000ff3a3a7208 */ /* 0x000fe20001000000 */
[--C-:B------:R-:W-:Y:S01]  /*e630*/  FFMA.FTZ R48, R0, UR18, -R181.reuse ;  /* 0x0000001200307c23 */ /* 0x100fe200080108b5 */
[----:B------:R-:W-:Y:S01]  /*e640*/  LOP3.LUT R8, R6, 0xffff, RZ, 0xc0, !PT ;  /* 0x0000ffff06087812 */ /* 0x000fe200078ec0ff */
[----:B------:R-:W-:Y:S01]  /*e650*/  FFMA.FTZ R44, R52, UR18, -R181 ;  /* 0x00000012342c7c23 */ /* 0x000fe200080108b5 */
[----:B------:R-:W-:Y:S01]  /*e660*/  LOP3.LUT R19, R6, 0xff, RZ, 0xc0, !PT ;  /* 0x000000ff06137812 */ /* 0x000fe200078ec0ff */
[--C-:B------:R-:W-:Y:S01]  /*e670*/  FFMA.FTZ R49, R49, UR18, -R58.reuse ;  /* 0x0000001231317c23 */ /* 0x100fe2000801083a */
[----:B------:R-:W-:Y:S01]  /*e680*/  FFMA.FTZ R38, R38, UR18, -R58 ;  /* 0x0000001226267c23 */ /* 0x000fe2000801083a */
[----:B------:R-:W-:Y:S01]  /*e690*/  SHF.R.U32.HI R8, RZ, 0x8, R8 ;  /* 0x00000008ff087819 */ /* 0x000fe20000011608 */
[--C-:B------:R-:W-:Y:S01]  /*e6a0*/  FFMA.FTZ R37, R37, UR18, -R58.reuse ;  /* 0x0000001225257c23 */ /* 0x100fe2000801083a */
[----:B-1----:R-:W-:Y:S01]  /*e6b0*/  FMNMX.FTZ R0, R4, R21, !PT ;  /* 0x0000001504007209 */ /* 0x002fe20007810000 */
[----:B------:R-:W-:Y:S01]  /*e6c0*/  FFMA.FTZ R36, R36, UR18, -R58 ;  /* 0x0000001224247c23 */ /* 0x000fe2000801083a */
[----:B------:R-:W-:Y:S01]  /*e6d0*/  FSEL R21, R3, RZ, P2 ;  /* 0x000000ff03157208 */ /* 0x000fe20001000000 */
[----:B------:R-:W-:Y:S01]  /*e6e0*/  MUFU.EX2 R49, R49 ;  /* 0x0000003100317308 */ /* 0x000fe20000000800 */
[C---:B------:R-:W-:Y:S01]  /*e6f0*/  FSETP.NEU.FTZ.AND P2, PT, R0.reuse, -INF , PT ;  /* 0xff8000000000780b */ /* 0x040fe20003f5d000 */
[----:B------:R-:W-:Y:S01]  /*e700*/  FMUL.FTZ R166, R0, UR18 ;  /* 0x0000001200a67c20 */ /* 0x000fe20008410000 */
[----:B------:R-:W-:Y:S01]  /*e710*/  FSEL R4, R164, RZ, P3 ;  /* 0x000000ffa4047208 */ /* 0x000fe20001800000 */
[----:B------:R-:W-:Y:S01]  /*e720*/  FADD.FTZ R10, R214, -R21 ;  /* 0x80000015d60a7221 */ /* 0x000fe20000010000 */
[----:B------:R-:W-:Y:S01]  /*e730*/  FSEL R21, R0, RZ, P2 ;  /* 0x000000ff00157208 */ /* 0x000fe20001000000 */
[----:B------:R-:W-:Y:S01]  /*e740*/  IMAD.MOV.U32 R214, RZ, RZ, R42 ;  /* 0x000000ffffd67224 */ /* 0x000fe200078e002a */
[----:B------:R-:W-:Y:S01]  /*e750*/  SHF.R.U32.HI R7, RZ, 0x10, R12 ;  /* 0x00000010ff077819 */ /* 0x000fe2000001160c */
[----:B------:R-:W-:Y:S01]  /*e760*/  FADD.FTZ R4, R215, -R4 ;  /* 0x80000004d7047221 */ /* 0x000fe20000010000 */
[----:B------:R-:W-:Y:S01]  /*e770*/  FSEL R166, R166, RZ, P2 ;  /* 0x000000ffa6a67208 */ /* 0x000fe20001000000 */
[----:B------:R-:W-:Y:S01]  /*e780*/  IMAD.MOV.U32 R215, RZ, RZ, R43 ;  /* 0x000000ffffd77224 */ /* 0x000fe200078e002b */
[----:B------:R-:W-:Y:S01]  /*e790*/  LOP3.LUT R15, R12, 0xff, RZ, 0xc0, !PT ;  /* 0x000000ff0c0f7812 */ /* 0x000fe200078ec0ff */
[----:B------:R-:W1:Y:S01]  /*e7a0*/  MUFU.EX2 R38, R38 ;  /* 0x0000002600267308 */ /* 0x000e620000000800 */
[----:B------:R-:W-:Y:S01]  /*e7b0*/  PRMT R19, R19, 0x5410, R8 ;  /* 0x0000541013137816 */ /* 0x000fe20000000008 */
[----:B------:R-:W-:Y:S01]  /*e7c0*/  FADD.FTZ R8, R212, -R21 ;  /* 0x80000015d4087221 */ /* 0x000fe20000010000 */
[----:B------:R-:W-:Y:S01]  /*e7d0*/  SHF.R.U32.HI R12, RZ, 0x18, R12 ;  /* 0x00000018ff0c7819 */ /* 0x000fe2000001160c */
[--C-:B------:R-:W-:Y:S01]  /*e7e0*/  FFMA.FTZ R43, R56, UR18, -R181.reuse ;  /* 0x00000012382b7c23 */ /* 0x100fe200080108b5 */
[----:B------:R-:W-:Y:S01]  /*e7f0*/  LOP3.LUT R7, R7, 0xff, RZ, 0xc0, !PT ;  /* 0x000000ff07077812 */ /* 0x000fe200078ec0ff */
[----:B------:R-:W-:Y:S01]  /*e800*/  FFMA.FTZ R42, R54, UR18, -R181 ;  /* 0x00000012362a7c23 */ /* 0x000fe200080108b5 */
[----:B------:R-:W-:-:S02]  /*e810*/  IMAD.MOV.U32 R212, RZ, RZ, R46 ;  /* 0x000000ffffd47224 */ /* 0x000fc400078e002e */
[--C-:B------:R-:W-:Y:S01]  /*e820*/  FFMA.FTZ R46, R55, UR18, -R166.reuse ;  /* 0x00000012372e7c23 */ /* 0x100fe200080108a6 */
[----:B------:R-:W-:Y:S01]  /*e830*/  FFMA.FTZ R45, R211, UR18, -R166 ;  /* 0x00000012d32d7c23 */ /* 0x000fe200080108a6 */
[----:B------:R-:W-:Y:S01]  /*e840*/  PRMT R7, R7, 0x5410, R12 ;  /* 0x0000541007077816 */ /* 0x000fe2000000000c */
[----:B------:R-:W-:Y:S01]  /*e850*/  MUFU.EX2 R43, R43 ;  /* 0x0000002b002b7308 */ /* 0x000fe20000000800 */
[----:B------:R-:W-:Y:S01]  /*e860*/  FSEL R12, R2, RZ, P1 ;  /* 0x000000ff020c7208 */ /* 0x000fe20000800000 */
[----:B------:R-:W-:Y:S01]  /*e870*/  FFMA.FTZ R51, R51, UR18, -R166 ;  /* 0x0000001233337c23 */ /* 0x000fe200080108a6 */
[----:B------:R-:W-:Y:S01]  /*e880*/  PRMT R52, R240, 0x7054, R240 ;  /* 0x00007054f0347816 */ /* 0x000fe200000000f0 */
[----:B------:R-:W-:Y:S01]  /*e890*/  FMUL.FTZ R56, R10, UR18 ;  /* 0x000000120a387c20 */ /* 0x000fe20008410000 */
[----:B------:R-:W-:Y:S01]  /*e8a0*/  SHF.R.U32.HI R17, RZ, 0x10, R6 ;  /* 0x00000010ff117819 */ /* 0x000fe20000011606 */
[----:B------:R-:W-:Y:S01]  /*e8b0*/  FADD.FTZ R12, R213, -R12 ;  /* 0x8000000cd50c7221 */ /* 0x000fe20000010000 */
[----:B------:R-:W-:Y:S01]  /*e8c0*/  IMAD.MOV.U32 R213, RZ, RZ, R47 ;  /* 0x000000ffffd57224 */ /* 0x000fe200078e002f */
[----:B------:R-:W2:Y:S01]  /*e8d0*/  MUFU.EX2 R42, R42 ;  /* 0x0000002a002a7308 */ /* 0x000ea20000000800 */
[----:B------:R-:W-:Y:S01]  /*e8e0*/  FFMA.FTZ R47, R53, UR18, -R166 ;  /* 0x00000012352f7c23 */ /* 0x000fe200080108a6 */
[--C-:B------:R-:W-:Y:S01]  /*e8f0*/  HSET2.LE.AND R5, R5, R52.reuse, PT ;  /* 0x0000003405057233 */ /* 0x100fe20003803000 */
[----:B------:R-:W-:Y:S01]  /*e900*/  FMUL.FTZ R53, R8, UR18 ;  /* 0x0000001208357c20 */ /* 0x000fe20008410000 */
[----:B-1----:R-:W-:Y:S01]  /*e910*/  F2FP.F16.F32.PACK_AB R10, R38, R49 ;  /* 0x00000031260a723e */ /* 0x002fe200000000ff */
[----:B------:R-:W-:Y:S01]  /*e920*/  FMUL.FTZ R55, R4, UR18 ;  /* 0x0000001204377c20 */ /* 0x000fe20008410000 */
[--C-:B------:R-:W-:Y:S01]  /*e930*/  HSET2.LE.AND R9, R9, R52.reuse, PT ;  /* 0x0000003409097233 */ /* 0x100fe20003803000 */
[----:B------:R-:W-:Y:S01]  /*e940*/  FMUL.FTZ R54, R12, UR18 ;  /* 0x000000120c367c20 */ /* 0x000fe20008410000 */
[----:B------:R-:W-:Y:S01]  /*e950*/  MUFU.EX2 R46, R46 ;  /* 0x0000002e002e7308 */ /* 0x000fe20000000800 */
[----:B------:R-:W-:Y:S01]  /*e960*/  LOP3.LUT R5, R5, R10, RZ, 0xc0, !PT ;  /* 0x0000000a05057212 */ /* 0x000fe200078ec0ff */
[----:B------:R-:W-:Y:S01]  /*e970*/  VIADD R215, R239, 0x646e171e ;  /* 0x646e171eefd77836 */ /* 0x000fe20000000000 */
[--C-:B------:R-:W-:Y:S01]  /*e980*/  HSET2.LE.AND R10, R11, R52.reuse, PT ;  /* 0x000000340b0a7233 */ /* 0x100fe20003803000 */
[----:B------:R-:W-:Y:S01]  /*e990*/  FFMA.FTZ R211, R209, UR18, -R67 ;  /* 0x00000012d1d37c23 */ /* 0x000fe20008010843 */
[----:B------:R-:W-:Y:S01]  /*e9a0*/  SHF.R.U32.HI R14, RZ, 0x8, R14 ;  /* 0x00000008ff0e7819 */ /* 0x000fe2000001160e */
[----:B------:R-:W-:Y:S01]  /*e9b0*/  FFMA.FTZ R212, R207, UR18, -R58 ;  /* 0x00000012cfd47c23 */ /* 0x000fe2000801083a */
[----:B------:R-:W-:Y:S01]  /*e9c0*/  SHF.R.U32.HI R6, RZ, 0x18, R6 ;  /* 0x00000018ff067819 */ /* 0x000fe20000011606 */
[----:B------:R-:W1:Y:S01]  /*e9d0*/  MUFU.EX2 R45, R45 ;  /* 0x0000002d002d7308 */ /* 0x000e620000000800 */
[----:B--2---:R-:W-:Y:S01]  /*e9e0*/  F2FP.F16.F32.PACK_AB R11, R42, R43 ;  /* 0x0000002b2a0b723e */ /* 0x004fe200000000ff */
[----:B------:R-:W-:Y:S01]  /*e9f0*/  FFMA.FTZ R209, R205, UR18, -R58 ;  /* 0x00000012cdd17c23 */ /* 0x000fe2000801083a */
[----:B------:R-:W-:Y:S01]  /*ea00*/  LOP3.LUT R17, R17, 0xff, RZ, 0xc0, !PT ;  /* 0x000000ff11117812 */ /* 0x000fe200078ec0ff */
[----:B------:R-:W-:Y:S01]  /*ea10*/  FFMA.FTZ R204, R25, UR18, -R166 ;  /* 0x0000001219cc7c23 */ /* 0x000fe200080108a6 */
[----:B------:R-:W-:Y:S01]  /*ea20*/  LOP3.LUT R10, R10, R11, RZ, 0xc0, !PT ;  /* 0x0000000b0a0a7212 */ /* 0x000fe200078ec0ff */
[--C-:B------:R-:W-:Y:S01]  /*ea30*/  FFMA.FTZ R205, R26, UR18, -R181.reuse ;  /* 0x000000121acd7c23 */ /* 0x100fe200080108b5 */
[--C-:B------:R-:W-:Y:S01]  /*ea40*/  HSET2.LE.AND R8, R19, R52.reuse, PT ;  /* 0x0000003413087233 */ /* 0x100fe20003803000 */
[----:B------:R-:W-:Y:S01]  /*ea50*/  MUFU.EX2 R48, R48 ;  /* 0x0000003000307308 */ /* 0x000fe20000000800 */
[----:B------:R-:W-:Y:S01]  /*ea60*/  PRMT R15, R15, 0x5410, R14 ;  /* 0x000054100f0f7816 */ /* 0x000fe2000000000e */
[--C-:B------:R-:W-:Y:S01]  /*ea70*/  FFMA.FTZ R208, R208, UR18, -R181.reuse ;  /* 0x00000012d0d07c23 */ /* 0x100fe200080108b5 */
[----:B------:R-:W-:Y:S01]  /*ea80*/  PRMT R17, R17, 0x5410, R6 ;  /* 0x0000541011117816 */ /* 0x000fe20000000006 */
[----:B------:R-:W-:Y:S01]  /*ea90*/  FFMA.FTZ R198, R198, UR18, -R181 ;  /* 0x00000012c6c67c23 */ /* 0x000fe200080108b5 */
[--C-:B------:R-:W-:Y:S01]  /*eaa0*/  HSET2.LE.AND R7, R7, R52.reuse, PT ;  /* 0x0000003407077233 */ /* 0x100fe20003803000 */
[----:B------:R-:W-:Y:S01]  /*eab0*/  FFMA.FTZ R199, R199, UR18, -R166 ;  /* 0x00000012c7c77c23 */ /* 0x000fe200080108a6 */
[----:B------:R-:W-:Y:S01]  /*eac0*/  HSET2.LE.AND R6, R15, R52, PT ;  /* 0x000000340f067233 */ /* 0x000fe20003803000 */
[----:B------:R-:W2:Y:S01]  /*ead0*/  MUFU.EX2 R44, R44 ;  /* 0x0000002c002c7308 */ /* 0x000ea20000000800 */
[----:B-1----:R-:W-:-:S02]  /*eae0*/  F2FP.F16.F32.PACK_AB R16, R45, R46 ;  /* 0x0000002e2d10723e */ /* 0x002fc400000000ff */
[----:B------:R-:W-:Y:S02]  /*eaf0*/  F2FP.F16.F32.PACK_AB R15, R39, R40 ;  /* 0x00000028270f723e */ /* 0x000fe400000000ff */
[----:B------:R-:W-:Y:S02]  /*eb00*/  LOP3.LUT R11, R9, R16, RZ, 0xc0, !PT ;  /* 0x00000010090b7212 */ /* 0x000fe400078ec0ff */
[----:B------:R-:W-:Y:S01]  /*eb10*/  HSET2.LE.AND R13, R13, R52, PT ;  /* 0x000000340d0d7233 */ /* 0x000fe20003803000 */
[----:B------:R-:W-:Y:S01]  /*eb20*/  MUFU.EX2 R51, R51 ;  /* 0x0000003300337308 */ /* 0x000fe20000000800 */
[----:B------:R-:W-:Y:S02]  /*eb30*/  F2FP.F16.F32.PACK_AB R4, R41, R50 ;  /* 0x000000322904723e */ /* 0x000fe400000000ff */
[----:B------:R-:W-:Y:S02]  /*eb40*/  LOP3.LUT R6, R6, R15, RZ, 0xc0, !PT ;  /* 0x0000000f06067212 */ /* 0x000fe400078ec0ff */
[----:B------:R-:W-:-:S02]  /*eb50*/  LOP3.LUT R4, R13, R4, RZ, 0xc0, !PT ;  /* 0x000000040d047212 */ /* 0x000fc400078ec0ff */
[----:B------:R-:W-:Y:S01]  /*eb60*/  LOP3.LUT R229, R229, R214, R249, 0x96, !PT ;  /* 0x000000d6e5e57212 */ /* 0x000fe200078e96f9 */
[----:B------:R-:W1:Y:S01]  /*eb70*/  MUFU.EX2 R47, R47 ;  /* 0x0000002f002f7308 */ /* 0x000e620000000800 */
[----:B--2---:R-:W-:Y:S01]  /*eb80*/  F2FP.F16.F32.PACK_AB R9, R44, R48 ;  /* 0x000000302c09723e */ /* 0x004fe200000000ff */
[----:B------:R-:W-:Y:S01]  /*eb90*/  FFMA.FTZ R214, R203, UR18, -R58 ;  /* 0x00000012cbd67c23 */ /* 0x000fe2000801083a */
[----:B------:R-:W-:Y:S01]  /*eba0*/  FFMA.FTZ R203, R195, UR18, -R181 ;  /* 0x00000012c3cb7c23 */ /* 0x000fe200080108b5 */
[--C-:B------:R-:W-:Y:S01]  /*ebb0*/  FFMA.FTZ R195, R197, UR18, -R166.reuse ;  /* 0x00000012c5c37c23 */ /* 0x100fe200080108a6 */
[----:B------:R-:W-:Y:S01]  /*ebc0*/  LOP3.LUT R8, R8, R9, RZ, 0xc0, !PT ;  /* 0x0000000908087212 */ /* 0x000fe200078ec0ff */
[----:B------:R-:W-:Y:S01]  /*ebd0*/  FFMA.FTZ R197, R27, UR18, -R166 ;  /* 0x000000121bc57c23 */ /* 0x000fe200080108a6 */
[----:B------:R-:W-:Y:S01]  /*ebe0*/  HSET2.LE.AND R9, R17, R52, PT ;  /* 0x0000003411097233 */ /* 0x000fe20003803000 */
[----:B------:R-:W-:Y:S08]  /*ebf0*/  MUFU.EX2 R37, R37 ;  /* 0x0000002500257308 */ /* 0x000ff00000000800 */
[----:B------:R-:W2:Y:S01]  /*ec00*/  MUFU.EX2 R36, R36 ;  /* 0x0000002400247308 */ /* 0x000ea20000000800 */
[----:B-1----:R-:W-:-:S04]  /*ec10*/  F2FP.F16.F32.PACK_AB R16, R47, R51 ;  /* 0x000000332f10723e */ /* 0x002fc800000000ff */
[----:B------:R-:W-:Y:S02]  /*ec20*/  LOP3.LUT R9, R9, R16, RZ, 0xc0, !PT ;  /* 0x0000001009097212 */ /* 0x000fe400078ec0ff */
[----:B------:R-:W1:Y:S01]  /*ec30*/  LDSM.16.MT88.4 R16, [R170+0x9000] ;  /* 0x00900000aa10783b */ /* 0x000e620000004200 */
[----:B------:R-:W3:Y:S08]  /*ec40*/  MUFU.EX2 R55, R55 ;  /* 0x0000003700377308 */ /* 0x000ef00000000800 */
[----:B------:R-:W4:Y:S01]  /*ec50*/  MUFU.EX2 R56, R56 ;  /* 0x0000003800387308 */ /* 0x000f220000000800 */
[----:B--2---:R-:W-:-:S04]  /*ec60*/  F2FP.F16.F32.PACK_AB R14, R36, R37 ;  /* 0x00000025240e723e */ /* 0x004fc800000000ff */
[----:B------:R-:W-:Y:S02]  /*ec70*/  LOP3.LUT R7, R7, R14, RZ, 0xc0, !PT ;  /* 0x0000000e07077212 */ /* 0x000fe400078ec0ff */
[----:B------:R-:W2:Y:S01]  /*ec80*/  LDSM.16.MT88.4 R12, [R221+0x9000] ;  /* 0x00900000dd0c783b */ /* 0x000ea20000004200 */
        /* <DEDUP_REMOVED lines=24> */
[----:B------:R-:W-:Y:S01]  /*ee10*/  FMUL.FTZ R153, R153, R54 ;  /* 0x0000003699997220 */ /* 0x000fe20000410000 */
        /* <DEDUP_REMOVED lines=9> */
[-C--:B------:R-:W-:Y:S01]  /*eeb0*/  HMMA.16816.F32 R68, R4, R16.reuse, R68 ;  /* 0x000000100444723c */ /* 0x080fe20000001844 */
        /* <DEDUP_REMOVED lines=11> */
[-C--:B------:R-:W-:Y:S01]  /*ef70*/  HMMA.16816.F32 R76, R8, R18.reuse, R76 ;  /* 0x00000012084c723c */ /* 0x080fe2000000184c */
[-C--:B------:R-:W-:Y:S01]  /*ef80*/  FMUL.FTZ R86, R86, R56.reuse ;  /* 0x0000003856567220 */ /* 0x080fe20000410000 */
[----:B------:R-:W-:Y:S01]  /*ef90*/  FMUL.FTZ R87, R87, R56 ;  /* 0x0000003857577220 */ /* 0x000fe20000410000 */
[-C--:B------:R-:W-:Y:S01]  /*efa0*/  FMUL.FTZ R88, R88, R54.reuse ;  /* 0x0000003658587220 */ /* 0x080fe20000410000 */
[----:B------:R-:W-:Y:S01]  /*efb0*/  FMUL.FTZ R89, R89, R54 ;  /* 0x0000003659597220 */ /* 0x000fe20000410000 */
[-C--:B------:R-:W-:Y:S01]  /*efc0*/  FMUL.FTZ R90, R90, R53.reuse ;  /* 0x000000355a5a7220 */ /* 0x080fe20000410000 */
[C---:B------:R-:W-:Y:S01]  /*efd0*/  HMMA.16816.F32 R80, R4.reuse, R18, R80 ;  /* 0x000000120450723c */ /* 0x040fe20000001850 */
[----:B------:R-:W1:Y:S01]  /*efe0*/  LDSM.16.MT88.4 R16, [R170+0xa000] ;  /* 0x00a00000aa10783b */ /* 0x000e620000004200 */
[----:B------:R-:W-:Y:S01]  /*eff0*/  FMUL.FTZ R91, R91, R53 ;  /* 0x000000355b5b7220 */ /* 0x000fe20000410000 */
[-C--:B------:R-:W-:Y:S01]  /*f000*/  FMUL.FTZ R96, R96, R55.reuse ;  /* 0x0000003760607220 */ /* 0x080fe20000410000 */
[----:B------:R-:W-:Y:S01]  /*f010*/  FMUL.FTZ R97, R97, R55 ;  /* 0x0000003761617220 */ /* 0x000fe20000410000 */
[----:B------:R-:W-:Y:S01]  /*f020*/  FMUL.FTZ R98, R98, R56 ;  /* 0x0000003862627220 */ /* 0x000fe20000410000 */
[-C--:B--2---:R-:W-:Y:S01]  /*f030*/  HMMA.16816.F32 R160, R4, R12.reuse, R160 ;  /* 0x0000000c04a0723c */ /* 0x084fe200000018a0 */
[-C--:B------:R-:W-:Y:S01]  /*f040*/  FMUL.FTZ R92, R92, R54.reuse ;  /* 0x000000365c5c7220 */ /* 0x080fe20000410000 */
[----:B------:R-:W-:Y:S01]  /*f050*/  FMUL.FTZ R93, R93, R54 ;  /* 0x000000365d5d7220 */ /* 0x000fe20000410000 */
[-C--:B------:R-:W-:Y:S01]  /*f060*/  FMUL.FTZ R94, R94, R53.reuse ;  /* 0x000000355e5e7220 */ /* 0x080fe20000410000 */
[----:B------:R-:W-:Y:S01]  /*f070*/  FMUL.FTZ R95, R95, R53 ;  /* 0x000000355f5f7220 */ /* 0x000fe20000410000 */
[-C--:B------:R-:W-:Y:S01]  /*f080*/  FMUL.FTZ R99, R99, R56.reuse ;  /* 0x0000003863637220 */ /* 0x080fe20000410000 */
[C---:B------:R-:W-:Y:S01]  /*f090*/  HMMA.16816.F32 R156, R8.reuse, R12, R156 ;  /* 0x0000000c089c723c */ /* 0x040fe2000000189c */
[-C--:B------:R-:W-:Y:S01]  /*f0a0*/  FMUL.FTZ R108, R108, R55.reuse ;  /* 0x000000376c6c7220 */ /* 0x080fe20000410000 */
[-C--:B------:R-:W-:Y:S01]  /*f0b0*/  FMUL.FTZ R109, R109, R55.reuse ;  /* 0x000000376d6d7220 */ /* 0x080fe20000410000 */
[-C--:B------:R-:W-:Y:S01]  /*f0c0*/  FMUL.FTZ R110, R110, R56.reuse ;  /* 0x000000386e6e7220 */ /* 0x080fe20000410000 */
[-C--:B------:R-:W-:Y:S01]  /*f0d0*/  FMUL.FTZ R111, R111, R56.reuse ;  /* 0x000000386f6f7220 */ /* 0x080fe20000410000 */
[-C--:B------:R-:W-:Y:S01]  /*f0e0*/  FMUL.FTZ R112, R112, R55.reuse ;  /* 0x0000003770707220 */ /* 0x080fe20000410000 */
[-C--:B------:R-:W-:Y:S01]  /*f0f0*/  HMMA.16816.F32 R152, R8, R14.reuse, R152 ;  /* 0x0000000e0898723c */ /* 0x080fe20000001898 */
[-C--:B------:R-:W-:Y:S01]  /*f100*/  FMUL.FTZ R113, R113, R55.reuse ;  /* 0x0000003771717220 */ /* 0x080fe20000410000 */
[-C--:B------:R-:W-:Y:S01]  /*f110*/  FMUL.FTZ R114, R114, R56.reuse ;  /* 0x0000003872727220 */ /* 0x080fe20000410000 */
[-C--:B------:R-:W-:Y:S01]  /*f120*/  FMUL.FTZ R115, R115, R56.reuse ;  /* 0x0000003873737220 */ /* 0x080fe20000410000 */
[-C--:B------:R-:W-:Y:S01]  /*f130*/  FMUL.FTZ R120, R120, R55.reuse ;  /* 0x0000003778787220 */ /* 0x080fe20000410000 */
[-C--:B------:R-:W-:Y:S01]  /*f140*/  FMUL.FTZ R121, R121, R55.reuse ;  /* 0x0000003779797220 */ /* 0x080fe20000410000 */
[C---:B------:R-:W-:Y:S01]  /*f150*/  HMMA.16816.F32 R148, R4.reuse, R14, R148 ;  /* 0x0000000e0494723c */ /* 0x040fe20000001894 */
[----:B------:R-:W2:Y:S01]  /*f160*/  LDSM.16.MT88.4 R12, [R221+0xa000] ;  /* 0x00a00000dd0c783b */ /* 0x000ea20000004200 */
        /* <DEDUP_REMOVED lines=10> */
[-C--:B------:R-:W-:Y:S01]  /*f210*/  FMUL.FTZ R104, R104, R54.reuse ;  /* 0x0000003668687220 */ /* 0x080fe20000410000 */
[-C--:B------:R-:W-:Y:S01]  /*f220*/  FMUL.FTZ R105, R105, R54.reuse ;  /* 0x0000003669697220 */ /* 0x080fe20000410000 */
[-C--:B------:R-:W-:Y:S01]  /*f230*/  FMUL.FTZ R106, R106, R53.reuse ;  /* 0x000000356a6a7220 */ /* 0x080fe20000410000 */
[-C--:B------:R-:W-:Y:S01]  /*f240*/  FMUL.FTZ R107, R107, R53.reuse ;  /* 0x000000356b6b7220 */ /* 0x080fe20000410000 */
[-C--:B------:R-:W-:Y:S01]  /*f250*/  FMUL.FTZ R116, R116, R54.reuse ;  /* 0x0000003674747220 */ /* 0x080fe20000410000 */
[-C--:B-1----:R-:W-:Y:S01]  /*f260*/  HMMA.16816.F32 R100, R4, R16.reuse, R100 ;  /* 0x000000100464723c */ /* 0x082fe20000001864 */
[-C--:B------:R-:W-:Y:S01]  /*f270*/  FMUL.FTZ R117, R117, R54.reuse ;  /* 0x0000003675757220 */ /* 0x080fe20000410000 */
[-C--:B------:R-:W-:Y:S01]  /*f280*/  FMUL.FTZ R140, R140, R54.reuse ;  /* 0x000000368c8c7220 */ /* 0x080fe20000410000 */
[-C--:B------:R-:W-:Y:S01]  /*f290*/  FMUL.FTZ R141, R141, R54.reuse ;  /* 0x000000368d8d7220 */ /* 0x080fe20000410000 */
[-C--:B------:R-:W-:Y:S01]  /*f2a0*/  FMUL.FTZ R118, R118, R53.reuse ;  /* 0x0000003576767220 */ /* 0x080fe20000410000 */
[-C--:B------:R-:W-:Y:S01]  /*f2b0*/  FMUL.FTZ R119, R119, R53.reuse ;  /* 0x0000003577777220 */ /* 0x080fe20000410000 */
[----:B------:R-:W-:Y:S01]  /*f2c0*/  HMMA.16816.F32 R144, R8, R16, R144 ;  /* 0x000000100890723c */ /* 0x000fe20000001890 */
[-C--:B------:R-:W-:Y:S01]  /*f2d0*/  FMUL.FTZ R124, R124, R54.reuse ;  /* 0x000000367c7c7220 */ /* 0x080fe20000410000 */
[-C--:B------:R-:W-:Y:S01]  /*f2e0*/  FMUL.FTZ R125, R125, R54.reuse ;  /* 0x000000367d7d7220 */ /* 0x080fe20000410000 */
[----:B------:R-:W-:Y:S01]  /*f2f0*/  FMUL.FTZ R128, R128, R54 ;  /* 0x0000003680807220 */ /* 0x000fe20000410000 */
[-C--:B------:R-:W-:Y:S01]  /*f300*/  FMUL.FTZ R142, R142, R53.reuse ;  /* 0x000000358e8e7220 */ /* 0x080fe20000410000 */
[----:B------:R-:W-:Y:S01]  /*f310*/  FMUL.FTZ R143, R143, R53 ;  /* 0x000000358f8f7220 */ /* 0x000fe20000410000 */
[----:B------:R-:W-:Y:S01]  /*f320*/  HMMA.16816.F32 R108, R4, R18, R108 ;  /* 0x00000012046c723c */ /* 0x000fe2000000186c */
[----:B------:R-:W-:-:S02]  /*f330*/  IMAD.MOV.U32 R16, RZ, RZ, R22 ;  /* 0x000000ffff107224 */ /* 0x000fc400078e0016 */
[----:B------:R-:W-:Y:S01]  /*f340*/  FMUL.FTZ R129, R129, R54 ;  /* 0x0000003681817220 */ /* 0x000fe20000410000 */
[----:B------:R-:W-:Y:S02]  /*f350*/  IMAD.MOV.U32 R17, RZ, RZ, R23 ;  /* 0x000000ffff117224 */ /* 0x000fe400078e0017 */
[-C--:B------:R-:W-:Y:S01]  /*f360*/  FMUL.FTZ R126, R126, R53.reuse ;  /* 0x000000357e7e7220 */ /* 0x080fe20000410000 */
[----:B------:R-:W1:Y:S01]  /*f370*/  LDSM.16.MT88.4 R20, [R170+0xb000] ;  /* 0x00b00000aa14783b */ /* 0x000e620000004200 */
[-C--:B------:R-:W-:Y:S01]  /*f380*/  FMUL.FTZ R127, R127, R53.reuse ;  /* 0x000000357f7f7220 */ /* 0x080fe20000410000 */
[-C--:B------:R-:W-:Y:S01]  /*f390*/  FMUL.FTZ R130, R130, R53.reuse ;  /* 0x0000003582827220 */ /* 0x080fe20000410000 */
[----:B------:R-:W-:Y:S01]  /*f3a0*/  FMUL.FTZ R131, R131, R53 ;  /* 0x0000003583837220 */ /* 0x000fe20000410000 */
[----:B------:R-:W-:Y:S01]  /*f3b0*/  HMMA.16816.F32 R104, R8, R18, R104 ;  /* 0x000000120868723c */ /* 0x000fe20000001868 */
[----:B------:R-:W-:Y:S02]  /*f3c0*/  IMAD.MOV.U32 R17, RZ, RZ, R226 ;  /* 0x000000ffff117224 */ /* 0x000fe400078e00e2 */
[----:B------:R-:W-:Y:S01]  /*f3d0*/  FFMA.FTZ R226, R210, UR18, -R67 ;  /* 0x00000012d2e27c23 */ /* 0x000fe20008010843 */
[----:B------:R-:W-:Y:S01]  /*f3e0*/  MUFU.EX2 R211, R211 ;  /* 0x000000d300d37308 */ /* 0x000fe20000000800 */
[----:B------:R-:W-:Y:S01]  /*f3f0*/  FFMA.FTZ R210, R24, UR18, -R181 ;  /* 0x0000001218d27c23 */ /* 0x000fe200080108b5 */
[----:B------:R-:W-:Y:S01]  /*f400*/  FFMA.FTZ R207, R17, UR18, -R58 ;  /* 0x0000001211cf7c23 */ /* 0x000fe2000801083a */
[-C--:B--2---:R-:W-:Y:S01]  /*f410*/  HMMA.16816.F32 R84, R4, R12.reuse, R84 ;  /* 0x0000000c0454723c */ /* 0x084fe20000001854 */
[----:B------:R-:W-:Y:S04]  /*f420*/  LDSM.16.MT88.4 R24, [R170+0xb400] ;  /* 0x00b40000aa18783b */ /* 0x000fe80000004200 */
[----:B------:R-:W-:Y:S01]  /*f430*/  MUFU.EX2 R226, R226 ;  /* 0x000000e200e27308 */ /* 0x000fe20000000800 */
[C---:B------:R-:W-:Y:S06]  /*f440*/  HMMA.16816.F32 R88, R8.reuse, R12, R88 ;  /* 0x0000000c0858723c */ /* 0x040fec0000001858 */
[-C--:B------:R-:W-:Y:S01]  /*f450*/  HMMA.16816.F32 R92, R8, R14.reuse, R92 ;  /* 0x0000000e085c723c */ /* 0x080fe2000000185c */
[----:B------:R-:W-:Y:S05]  /*f460*/  MUFU.EX2 R212, R212 ;  /* 0x000000d400d47308 */ /* 0x000fea0000000800 */
[C---:B------:R-:W-:Y:S01]  /*f470*/  HMMA.16816.F32 R96, R4.reuse, R14, R96 ;  /* 0x0000000e0460723c */ /* 0x040fe20000001860 */
[----:B------:R-:W2:Y:S02]  /*f480*/  LDSM.16.MT88.4 R12, [R221+0xb000] ;  /* 0x00b00000dd0c783b */ /* 0x000ea40000004200 */
[----:B------:R-:W-:Y:S08]  /*f490*/  MUFU.EX2 R207, R207 ;  /* 0x000000cf00cf7308 */ /* 0x000ff00000000800 */
[----:B------:R-:W-:Y:S01]  /*f4a0*/  MUFU.EX2 R228, R228 ;  /* 0x000000e400e47308 */ /* 0x000fe20000000800 */
[C---:B-1----:R-:W-:Y:S06]  /*f4b0*/  HMMA.16816.F32 R136, R4.reuse, R20, R136 ;  /* 0x000000140488723c */ /* 0x042fec0000001888 */
[----:B------:R-:W-:Y:S01]  /*f4c0*/  HMMA.16816.F32 R132, R4, R22, R132 ;  /* 0x000000160484723c */ /* 0x000fe20000001884 */
[----:B------:R-:W-:Y:S05]  /*f4d0*/  MUFU.EX2 R214, R214 ;  /* 0x000000d600d67308 */ /* 0x000fea0000000800 */
[C---:B------:R-:W-:Y:S03]  /*f4e0*/  HMMA.16816.F32 R124, R8.reuse, R20, R124 ;  /* 0x00000014087c723c */ /* 0x040fe6000000187c */
[----:B------:R-:W1:Y:S03]  /*f4f0*/  MUFU.EX2 R209, R209 ;  /* 0x000000d100d17308 */ /* 0x000e660000000800 */
[----:B------:R-:W-:Y:S05]  /*f500*/  HMMA.16816.F32 R128, R8, R22, R128 ;  /* 0x000000160880723c */ /* 0x000fea0000001880 */
[----:B------:R-:W-:Y:S01]  /*f510*/  MUFU.EX2 R204, R204 ;  /* 0x000000cc00cc7308 */ /* 0x000fe20000000800 */
[C---:B--2---:R-:W-:Y:S07]  /*f520*/  HMMA.16816.F32 R112, R4.reuse, R12, R112 ;  /* 0x0000000c0470723c */ /* 0x044fee0000001870 */
[----:B------:R-:W-:Y:S01]  /*f530*/  MUFU.EX2 R195, R195 ;  /* 0x000000c300c37308 */ /* 0x000fe20000000800 */
[----:B------:R-:W-:Y:S07]  /*f540*/  HMMA.16816.F32 R120, R4, R14, R120 ;  /* 0x0000000e0478723c */ /* 0x000fee0000001878 */
[----:B------:R-:W-:Y:S01]  /*f550*/  MUFU.EX2 R210, R210 ;  /* 0x000000d200d27308 */ /* 0x000fe20000000800 */
[----:B------:R-:W-:Y:S01]  /*f560*/  HMMA.16816.F32 R116, R8, R12, R116 ;  /* 0x0000000c0874723c */ /* 0x000fe20000001874 */
[----:B------:R-:W-:Y:S01]  /*f570*/  LOP3.LUT R4, R213, R16, R249, 0x96, !PT ;  /* 0x00000010d5047212 */ /* 0x000fe200078e96f9 */
[----:B------:R-:W-:Y:S01]  /*f580*/  FFMA.FTZ R213, R206, UR18, -R67 ;  /* 0x00000012ced57c23 */ /* 0x000fe20008010843 */
[----:B------:R-:W-:-:S03]  /*f590*/  FFMA.FTZ R206, R245, UR18, -R166 ;  /* 0x00000012f5ce7c23 */ /* 0x000fc600080108a6 */
[----:B------:R-:W-:Y:S01]  /*f5a0*/  IMAD.WIDE.U32 R6, R4, -0x2daee0ad, RZ ;  /* 0xd2511f5304067825 */ /* 0x000fe200078e00ff */
[----:B------:R-:W-:Y:S01]  /*f5b0*/  HMMA.16816.F32 R140, R8, R14, R140 ;  /* 0x0000000e088c723c */ /* 0x000fe2000000188c */
[----:B------:R-:W2:Y:S01]  /*f5c0*/  MUFU.EX2 R213, R213 ;  /* 0x000000d500d57308 */ /* 0x000ea20000000800 */
[----:B-1----:R-:W-:Y:S02]  /*f5d0*/  F2FP.F16.F32.PACK_AB R12, R209, R214 ;  /* 0x000000d6d10c723e */ /* 0x002fe400000000ff */
[----:B------:R-:W-:Y:S02]  /*f5e0*/  LOP3.LUT R30, R7, R30, R215, 0x96, !PT ;  /* 0x0000001e071e7212 */ /* 0x000fe400078e96d7 */
[C---:B------:R-:W-:Y:S01]  /*f5f0*/  LOP3.LUT R7, R6.reuse, 0xffff, RZ, 0xc0, !PT ;  /* 0x0000ffff06077812 */ /* 0x040fe200078ec0ff */
[----:B------:R-:W-:Y:S01]  /*f600*/  IMAD.WIDE.U32 R10, R229, -0x2daee0ad, RZ ;  /* 0xd2511f53e50a7825 */ /* 0x000fe200078e00ff */
[----:B------:R-:W-:Y:S01]  /*f610*/  LOP3.LUT R8, R6, 0xff, RZ, 0xc0, !PT ;  /* 0x000000ff06087812 */ /* 0x000fe200078ec0ff */
[----:B------:R-:W-:Y:S01]  /*f620*/  MUFU.EX2 R205, R205 ;  /* 0x000000cd00cd7308 */ /* 0x000fe20000000800 */
[----:B------:R-:W-:Y:S01]  /*f630*/  SHF.R.U32.HI R7, RZ, 0x8, R7 ;  /* 0x00000008ff077819 */ /* 0x000fe20000011607 */
[----:B------:R-:W-:Y:S01]  /*f640*/  FFMA.FTZ R229, R244, UR18, -R181 ;  /* 0x00000012f4e57c23 */ /* 0x000fe200080108b5 */
[----:B------:R-:W-:-:S02]  /*f650*/  SHF.R.U32.HI R4, RZ, 0x10, R6 ;  /* 0x00000010ff047819 */ /* 0x000fc40000011606 */
[----:B------:R-:W-:Y:S02]  /*f660*/  LOP3.LUT R9, R10, 0xffff, RZ, 0xc0, !PT ;  /* 0x0000ffff0a097812 */ /* 0x000fe400078ec0ff */
[----:B------:R-:W-:Y:S01]  /*f670*/  PRMT R7, R8, 0x5410, R7 ;  /* 0x0000541008077816 */ /* 0x000fe20000000007 */
[----:B------:R-:W-:Y:S01]  /*f680*/  MUFU.EX2 R208, R208 ;  /* 0x000000d000d07308 */ /* 0x000fe20000000800 */
[----:B------:R-:W-:Y:S02]  /*f690*/  LOP3.LUT R8, R4, 0xff, RZ, 0xc0, !PT ;  /* 0x000000ff04087812 */ /* 0x000fe400078ec0ff */
[----:B------:R-:W-:Y:S02]  /*f6a0*/  SHF.R.U32.HI R5, RZ, 0x18, R6 ;  /* 0x00000018ff057819 */ /* 0x000fe40000011606 */
[----:B------:R-:W-:Y:S02]  /*f6b0*/  LOP3.LUT R15, R10, 0xff, RZ, 0xc0, !PT ;  /* 0x000000ff0a0f7812 */ /* 0x000fe400078ec0ff */
[----:B------:R-:W-:Y:S01]  /*f6c0*/  SHF.R.U32.HI R4, RZ, 0x8, R9 ;  /* 0x00000008ff047819 */ /* 0x000fe20000011609 */
[----:B------:R-:W1:Y:S01]  /*f6d0*/  MUFU.EX2 R203, R203 ;  /* 0x000000cb00cb7308 */ /* 0x000e620000000800 */
[----:B------:R-:W-:-:S02]  /*f6e0*/  SHF.R.U32.HI R6, RZ, 0x10, R10 ;  /* 0x00000010ff067819 */ /* 0x000fc4000001160a */
[----:B------:R-:W-:Y:S02]  /*f6f0*/  PRMT R5, R8, 0x5410, R5 ;  /* 0x0000541008057816 */ /* 0x000fe40000000005 */
[----:B------:R-:W-:Y:S02]  /*f700*/  PRMT R15, R15, 0x5410, R4 ;  /* 0x000054100f0f7816 */ /* 0x000fe40000000004 */
[----:B------:R-:W-:Y:S01]  /*f710*/  SHF.R.U32.HI R13, RZ, 0x18, R10 ;  /* 0x00000018ff0d7819 */ /* 0x000fe2000001160a */
[----:B------:R-:W-:Y:S01]  /*f720*/  MUFU.EX2 R206, R206 ;  /* 0x000000ce00ce7308 */ /* 0x000fe20000000800 */
[----:B------:R-:W-:Y:S02]  /*f730*/  LOP3.LUT R8, R30, 0xffff, RZ, 0xc0, !PT ;  /* 0x0000ffff1e087812 */ /* 0x000fe400078ec0ff */
[----:B------:R-:W-:Y:S02]  /*f740*/  LOP3.LUT R4, R6, 0xff, RZ, 0xc0, !PT ;  /* 0x000000ff06047812 */ /* 0x000fe400078ec0ff */
[----:B------:R-:W-:-:S02]  /*f750*/  LOP3.LUT R28, R11, R28, R215, 0x96, !PT ;  /* 0x0000001c0b1c7212 */ /* 0x000fc400078e96d7 */
[----:B------:R-:W-:Y:S01]  /*f760*/  SHF.R.U32.HI R6, RZ, 0x8, R8 ;  /* 0x00000008ff067819 */ /* 0x000fe20000011608 */
[----:B------:R-:W3:Y:S01]  /*f770*/  MUFU.EX2 R197, R197 ;  /* 0x000000c500c57308 */ /* 0x000ee20000000800 */
[----:B------:R-:W-:Y:S02]  /*f780*/  LOP3.LUT R11, R30, 0xff, RZ, 0xc0, !PT ;  /* 0x000000ff1e0b7812 */ /* 0x000fe400078ec0ff */
[----:B------:R-:W-:Y:S02]  /*f790*/  PRMT R13, R4, 0x5410, R13 ;  /* 0x00005410040d7816 */ /* 0x000fe4000000000d */
[----:B------:R-:W-:Y:S02]  /*f7a0*/  SHF.R.U32.HI R4, RZ, 0x10, R30 ;  /* 0x00000010ff047819 */ /* 0x000fe4000001161e */
[----:B------:R-:W-:Y:S01]  /*f7b0*/  PRMT R11, R11, 0x5410, R6 ;  /* 0x000054100b0b7816 */ /* 0x000fe20000000006 */
[----:B------:R-:W-:Y:S01]  /*f7c0*/  MUFU.EX2 R198, R198 ;  /* 0x000000c600c67308 */ /* 0x000fe20000000800 */
[----:B------:R-:W-:-:S02]  /*f7d0*/  LOP3.LUT R6, R4, 0xff, RZ, 0xc0, !PT ;  /* 0x000000ff04067812 */ /* 0x000fc400078ec0ff */
[C---:B------:R-:W-:Y:S02]  /*f7e0*/  LOP3.LUT R4, R28.reuse, 0xffff, RZ, 0xc0, !PT ;  /* 0x0000ffff1c047812 */ /* 0x040fe400078ec0ff */
[----:B------:R-:W-:Y:S02]  /*f7f0*/  LOP3.LUT R21, R28, 0xff, RZ, 0xc0, !PT ;  /* 0x000000ff1c157812 */ /* 0x000fe400078ec0ff */
[----:B------:R-:W-:Y:S01]  /*f800*/  SHF.R.U32.HI R4, RZ, 0x8, R4 ;  /* 0x00000008ff047819 */ /* 0x000fe20000011604 */
[----:B------:R-:W-:Y:S01]  /*f810*/  MUFU.EX2 R229, R229 ;  /* 0x000000e500e57308 */ /* 0x000fe20000000800 */
[----:B------:R-:W-:Y:S02]  /*f820*/  SHF.R.U32.HI R9, RZ, 0x18, R30 ;  /* 0x00000018ff097819 */ /* 0x000fe4000001161e */
[----:B------:R-:W-:Y:S02]  /*f830*/  PRMT R21, R21, 0x5410, R4 ;  /* 0x0000541015157816 */ /* 0x000fe40000000004 */
[----:B------:R-:W-:-:S02]  /*f840*/  SHF.R.U32.HI R4, RZ, 0x10, R28 ;  /* 0x00000010ff047819 */ /* 0x000fc4000001161c */
[----:B------:R-:W-:Y:S01]  /*f850*/  SHF.R.U32.HI R17, RZ, 0x18, R28 ;  /* 0x00000018ff117819 */ /* 0x000fe2000001161c */
[----:B------:R-:W-:Y:S01]  /*f860*/  MUFU.EX2 R199, R199 ;  /* 0x000000c700c77308 */ /* 0x000fe20000000800 */
[----:B------:R-:W-:Y:S01]  /*f870*/  LOP3.LUT R4, R4, 0xff, RZ, 0xc0, !PT ;  /* 0x000000ff04047812 */ /* 0x000fe200078ec0ff */
[----:B------:R-:W4:Y:S01]  /*f880*/  LDSM.16.MT88.4 R28, [R170+0x9400] ;  /* 0x00940000aa1c783b */ /* 0x000f220000004200 */
[----:B------:R-:W-:Y:S02]  /*f890*/  PRMT R9, R6, 0x5410, R9 ;  /* 0x0000541006097816 */ /* 0x000fe40000000009 */
[----:B------:R-:W-:Y:S02]  /*f8a0*/  HSET2.LE.AND R6, R7, R52, PT ;  /* 0x0000003407067233 */ /* 0x000fe40003803000 */
[----:B------:R-:W-:Y:S02]  /*f8b0*/  PRMT R17, R4, 0x5410, R17 ;  /* 0x0000541004117816 */ /* 0x000fe40000000011 */
[----:B------:R-:W-:-:S02]  /*f8c0*/  F2FP.F16.F32.PACK_AB R7, R211, R226 ;  /* 0x000000e2d307723e */ /* 0x000fc400000000ff */
[--C-:B------:R-:W-:Y:S02]  /*f8d0*/  HSET2.LE.AND R5, R5, R52.reuse, PT ;  /* 0x0000003405057233 */ /* 0x100fe40003803000 */
[----:B------:R-:W-:Y:S02]  /*f8e0*/  F2FP.F16.F32.PACK_AB R4, R207, R212 ;  /* 0x000000d4cf04723e */ /* 0x000fe400000000ff */
[----:B------:R-:W-:Y:S02]  /*f8f0*/  LOP3.LUT R6, R6, R7, RZ, 0xc0, !PT ;  /* 0x0000000706067212 */ /* 0x000fe400078ec0ff */
[----:B------:R-:W-:Y:S02]  /*f900*/  LOP3.LUT R7, R5, R4, RZ, 0xc0, !PT ;  /* 0x0000000405077212 */ /* 0x000fe400078ec0ff */
[----:B------:R-:W-:Y:S02]  /*f910*/  HSET2.LE.AND R4, R11, R52, PT ;  /* 0x000000340b047233 */ /* 0x000fe40003803000 */
[----:B--2---:R-:W-:-:S02]  /*f920*/  F2FP.F16.F32.PACK_AB R5, R213, R228 ;  /* 0x000000e4d505723e */ /* 0x004fc400000000ff */
[--C-:B------:R-:W-:Y:S02]  /*f930*/  HSET2.LE.AND R13, R13, R52.reuse, PT ;  /* 0x000000340d0d7233 */ /* 0x100fe40003803000 */
[----:B------:R-:W-:Y:S02]  /*f940*/  LOP3.LUT R4, R4, R5, RZ, 0xc0, !PT ;  /* 0x0000000504047212 */ /* 0x000fe400078ec0ff */
[--C-:B------:R-:W-:Y:S02]  /*f950*/  HSET2.LE.AND R5, R9, R52.reuse, PT ;  /* 0x0000003409057233 */ /* 0x100fe40003803000 */
[----:B------:R-:W2:Y:S01]  /*f960*/  LDSM.16.MT88.4 R8, [R221+0x9400] ;  /* 0x00940000dd08783b */ /* 0x000ea20000004200 */
[----:B------:R-:W-:Y:S02]  /*f970*/  HSET2.LE.AND R15, R15, R52, PT ;  /* 0x000000340f0f7233 */ /* 0x000fe40003803000 */
[----:B------:R-:W-:Y:S02]  /*f980*/  LOP3.LUT R5, R5, R12, RZ, 0xc0, !PT ;  /* 0x0000000c05057212 */ /* 0x000fe400078ec0ff */
[----:B------:R-:W-:-:S02]  /*f990*/  F2FP.F16.F32.PACK_AB R12, R195, R204 ;  /* 0x000000ccc30c723e */ /* 0x000fc400000000ff */
[--C-:B------:R-:W-:Y:S02]  /*f9a0*/  HSET2.LE.AND R16, R21, R52.reuse, PT ;  /* 0x0000003415107233 */ /* 0x100fe40003803000 */
[----:B------:R-:W-:Y:S01]  /*f9b0*/  LOP3.LUT R19, R13, R12, RZ, 0xc0, !PT ;  /* 0x0000000c0d137212 */ /* 0x000fe200078ec0ff */
[----:B------:R-:W2:Y:S01]  /*f9c0*/  LDSM.16.MT88.4 R20, [R221+0xa400] ;  /* 0x00a40000dd14783b */ /* 0x000ea20000004200 */
[----:B------:R-:W-:Y:S01]  /*f9d0*/  HSET2.LE.AND R17, R17, R52, PT ;  /* 0x0000003411117233 */ /* 0x000fe20003803000 */
[C---:B------:R-:W-:Y:S01]  /*f9e0*/  HMMA.16816.F32 R136, R4.reuse, R24, R136 ;  /* 0x000000180488723c */ /* 0x040fe20000001888 */
[----:B-1----:R-:W-:Y:S02]  /*f9f0*/  F2FP.F16.F32.PACK_AB R18, R203, R208 ;  /* 0x000000d0cb12723e */ /* 0x002fe400000000ff */
[----:B------:R-:W-:Y:S02]  /*fa00*/  F2FP.F16.F32.PACK_AB R13, R205, R210 ;  /* 0x000000d2cd0d723e */ /* 0x000fe400000000ff */
[----:B---3--:R-:W-:Y:S01]  /*fa10*/  F2FP.F16.F32.PACK_AB R12, R197, R206 ;  /* 0x000000cec50c723e */ /* 0x008fe200000000ff */
[----:B----4-:R-:W-:Y:S01]  /*fa20*/  HMMA.16816.F32 R68, R4, R28, R68 ;  /* 0x0000001c0444723c */ /* 0x010fe20000001844 */
[----:B------:R-:W-:-:S02]  /*fa30*/  LOP3.LUT R18, R15, R18, RZ, 0xc0, !PT ;  /* 0x000000120f127212 */ /* 0x000fc400078ec0ff */
[----:B------:R-:W-:Y:S02]  /*fa40*/  LOP3.LUT R16, R16, R13, RZ, 0xc0, !PT ;  /* 0x0000000d10107212 */ /* 0x000fe400078ec0ff */
[----:B------:R-:W-:Y:S01]  /*fa50*/  LOP3.LUT R17, R17, R12, RZ, 0xc0, !PT ;  /* 0x0000000c11117212 */ /* 0x000fe200078ec0ff */
[----:B------:R-:W-:Y:S01]  /*fa60*/  HMMA.16816.F32 R80, R4, R30, R80 ;  /* 0x0000001e0450723c */ /* 0x000fe20000001850 */
[----:B------:R-:W1:Y:S05]  /*fa70*/  LDSM.16.MT88.4 R12, [R170+0xa400] ;  /* 0x00a40000aa0c783b */ /* 0x000e6a0000004200 */
[C---:B------:R-:W-:Y:S06]  /*fa80*/  HMMA.16816.F32 R72, R16.reuse, R28, R72 ;  /* 0x0000001c1048723c */ /* 0x040fec0000001848 */
[----:B------:R-:W-:Y:S01]  /*fa90*/  HMMA.16816.F32 R76, R16, R30, R76 ;  /* 0x0000001e104c723c */ /* 0x000fe2000000184c */
[----:B------:R-:W-:Y:S05]  /*faa0*/  LDSM.16.MT88.4 R28, [R221+0x9800] ;  /* 0x00980000dd1c783b */ /* 0x000fea0000004200 */
[-C--:B--2---:R-:W-:Y:S06]  /*fab0*/  HMMA.16816.F32 R160, R4, R8.reuse, R160 ;  /* 0x0000000804a0723c */ /* 0x084fec00000018a0 */
[C---:B------:R-:W-:Y:S06]  /*fac0*/  HMMA.16816.F32 R156, R16.reuse, R8, R156 ;  /* 0x00000008109c723c */ /* 0x040fec000000189c */
[-C--:B------:R-:W-:Y:S06]  /*fad0*/  HMMA.16816.F32 R152, R16, R10.reuse, R152 ;  /* 0x0000000a1098723c */ /* 0x080fec0000001898 */
[----:B------:R-:W-:Y:S01]  /*fae0*/  HMMA.16816.F32 R148, R4, R10, R148 ;  /* 0x0000000a0494723c */ /* 0x000fe20000001894 */
[----:B------:R-:W2:Y:S05]  /*faf0*/  LDSM.16.MT88.4 R8, [R221+0xb400] ;  /* 0x00b40000dd08783b */ /* 0x000eaa0000004200 */
[C---:B------:R-:W-:Y:S06]  /*fb00*/  HMMA.16816.F32 R88, R16.reuse, R20, R88 ;  /* 0x000000141058723c */ /* 0x040fec0000001858 */
[C---:B------:R-:W-:Y:S06]  /*fb10*/  HMMA.16816.F32 R92, R16.reuse, R22, R92 ;  /* 0x00000016105c723c */ /* 0x040fec000000185c */
[C---:B-1----:R-:W-:Y:S06]  /*fb20*/  HMMA.16816.F32 R144, R16.reuse, R12, R144 ;  /* 0x0000000c1090723c */ /* 0x042fec0000001890 */
[C---:B------:R-:W-:Y:S06]  /*fb30*/  HMMA.16816.F32 R104, R16.reuse, R14, R104 ;  /* 0x0000000e1068723c */ /* 0x040fec0000001868 */
[C---:B------:R-:W-:Y:S06]  /*fb40*/  HMMA.16816.F32 R124, R16.reuse, R24, R124 ;  /* 0x00000018107c723c */ /* 0x040fec000000187c */
[C---:B------:R-:W-:Y:S06]  /*fb50*/  HMMA.16816.F32 R128, R16.reuse, R26, R128 ;  /* 0x0000001a1080723c */ /* 0x040fec0000001880 */
[C---:B--2---:R-:W-:Y:S06]  /*fb60*/  HMMA.16816.F32 R116, R16.reuse, R8, R116 ;  /* 0x000000081074723c */ /* 0x044fec0000001874 */
[----:B------:R-:W-:Y:S06]  /*fb70*/  HMMA.16816.F32 R140, R16, R10, R140 ;  /* 0x0000000a108c723c */ /* 0x000fec000000188c */
[----:B------:R-:W-:Y:S01]  /*fb80*/  HMMA.16816.F32 R112, R4, R8, R112 ;  /* 0x000000080470723c */ /* 0x000fe20000001870 */
[----:B------:R-:W-:-:S02]  /*fb90*/  IMAD.MOV.U32 R19, RZ, RZ, R216 ;  /* 0x000000ffff137224 */ /* 0x000fc400078e00d8 */
[----:B------:R-:W-:Y:S02]  /*fba0*/  IMAD.MOV.U32 R18, RZ, RZ, R217 ;  /* 0x000000ffff127224 */ /* 0x000fe400078e00d9 */
[----:B------:R-:W-:Y:S01]  /*fbb0*/  IMAD.WIDE.U32 R216, R227, -0x326172a9, RZ ;  /* 0xcd9e8d57e3d87825 */ /* 0x000fe200078e00ff */
[C---:B------:R-:W-:Y:S03]  /*fbc0*/  HMMA.16816.F32 R120, R4.reuse, R10, R120 ;  /* 0x0000000a0478723c */ /* 0x040fe60000001878 */
[--C-:B------:R-:W-:Y:S01]  /*fbd0*/  FFMA.FTZ R227, R200, UR18, -R181.reuse ;  /* 0x00000012c8e37c23 */ /* 0x100fe200080108b5 */
[----:B------:R-:W-:Y:S01]  /*fbe0*/  FFMA.FTZ R200, R202, UR18, -R181 ;  /* 0x00000012cac87c23 */ /* 0x000fe200080108b5 */
[----:B------:R-:W-:Y:S01]  /*fbf0*/  FFMA.FTZ R202, R191, UR18, -R166 ;  /* 0x00000012bfca7c23 */ /* 0x000fe200080108a6 */
[----:B------:R-:W-:Y:S01]  /*fc00*/  LOP3.LUT R250, R217, R250, R184, 0x96, !PT ;  /* 0x000000fad9fa7212 */ /* 0x000fe200078e96b8 */
[----:B------:R-:W-:Y:S01]  /*fc10*/  FFMA.FTZ R191, R201, UR18, -R166 ;  /* 0x00000012c9bf7c23 */ /* 0x000fe200080108a6 */
[----:B------:R-:W-:Y:S01]  /*fc20*/  LOP3.LUT R8, R247, R216, R190, 0x96, !PT ;  /* 0x000000d8f7087212 */ /* 0x000fe200078e96be */
[----:B------:R-:W-:Y:S01]  /*fc30*/  HMMA.16816.F32 R84, R4, R20, R84 ;  /* 0x000000140454723c */ /* 0x000fe20000001854 */
[----:B------:R-:W1:Y:S01]  /*fc40*/  MUFU.EX2 R227, R227 ;  /* 0x000000e300e37308 */ /* 0x000e620000000800 */
[----:B------:R-:W-:Y:S01]  /*fc50*/  IMAD.WIDE.U32 R250, R250, -0x2daee0ad, RZ ;  /* 0xd2511f53fafa7825 */ /* 0x000fe200078e00ff */
[----:B------:R-:W-:-:S02]  /*fc60*/  LOP3.LUT R184, R217, R196, R184, 0x96, !PT ;  /* 0x000000c4d9b87212 */ /* 0x000fc400078e96b8 */
[----:B------:R-:W-:Y:S01]  /*fc70*/  LOP3.LUT R190, R193, R216, R190, 0x96, !PT ;  /* 0x000000d8c1be7212 */ /* 0x000fe200078e96be */
[----:B------:R-:W-:Y:S01]  /*fc80*/  IMAD.WIDE.U32 R8, R8, -0x2daee0ad, RZ ;  /* 0xd2511f5308087825 */ /* 0x000fe200078e00ff */
[----:B------:R-:W-:Y:S01]  /*fc90*/  LOP3.LUT R248, R251, R248, R189, 0x96, !PT ;  /* 0x000000f8fbf87212 */ /* 0x000fe200078e96bd */
[C---:B------:R-:W-:Y:S01]  /*fca0*/  HMMA.16816.F32 R96, R4.reuse, R22, R96 ;  /* 0x000000160460723c */ /* 0x040fe20000001860 */
[----:B------:R-:W-:Y:S01]  /*fcb0*/  MUFU.EX2 R200, R200 ;  /* 0x000000c800c87308 */ /* 0x000fe20000000800 */
[----:B------:R-:W-:Y:S01]  /*fcc0*/  IMAD.MOV.U32 R201, RZ, RZ, R18 ;  /* 0x000000ffffc97224 */ /* 0x000fe200078e0012 */
[----:B------:R-:W-:Y:S01]  /*fcd0*/  LOP3.LUT R250, R9, R250, R187, 0x96, !PT ;  /* 0x000000fa09fa7212 */ /* 0x000fe200078e96bb */
[----:B------:R-:W-:Y:S01]  /*fce0*/  IMAD.WIDE.U32 R10, R248, -0x326172a9, RZ ;  /* 0xcd9e8d57f80a7825 */ /* 0x000fe200078e00ff */
[----:B------:R-:W-:Y:S01]  /*fcf0*/  LDSM.16.MT88.4 R20, [R221+0xa800] ;  /* 0x00a80000dd14783b */ /* 0x000fe20000004200 */
[C---:B------:R-:W-:Y:S02]  /*fd00*/  HMMA.16816.F32 R100, R4.reuse, R12, R100 ;  /* 0x0000000c0464723c */ /* 0x040fe40000001864 */
[----:B------:R-:W-:Y:S01]  /*fd10*/  IMAD.WIDE.U32 R250, R250, -0x326172a9, RZ ;  /* 0xcd9e8d57fafa7825 */ /* 0x000fe200078e00ff */
[----:B------:R-:W-:Y:S01]  /*fd20*/  LOP3.LUT R247, R11, R246, R188, 0x96, !PT ;  /* 0x000000f60bf77212 */ /* 0x000fe200078e96bc */
[----:B------:R-:W2:Y:S02]  /*fd30*/  MUFU.EX2 R202, R202 ;  /* 0x000000ca00ca7308 */ /* 0x000ea40000000800 */
[----:B------:R-:W-:Y:S01]  /*fd40*/  FFMA.FTZ R59, R59, UR18, -R67 ;  /* 0x000000123b3b7c23 */ /* 0x000fe20008010843 */
[C---:B------:R-:W-:Y:S01]  /*fd50*/  HMMA.16816.F32 R108, R4.reuse, R14, R108 ;  /* 0x0000000e046c723c */ /* 0x040fe2000000186c */
[----:B------:R-:W-:Y:S01]  /*fd60*/  LOP3.LUT R246, R251, R10, R186, 0x96, !PT ;  /* 0x0000000afbf67212 */ /* 0x000fe200078e96ba */
[----:B------:R-:W-:Y:S01]  /*fd70*/  IMAD.WIDE.U32 R10, R247, -0x2daee0ad, RZ ;  /* 0xd2511f53f70a7825 */ /* 0x000fe200078e00ff */
[----:B------:R-:W-:Y:S03]  /*fd80*/  LDSM.16.MT88.4 R12, [R221+0xb800] ;  /* 0x00b80000dd0c783b */ /* 0x000fe60000004200 */
[----:B------:R-:W-:Y:S01]  /*fd90*/  IMAD.WIDE.U32 R246, R246, -0x2daee0ad, RZ ;  /* 0xd2511f53f6f67825 */ /* 0x000fe200078e00ff */
[----:B------:R-:W-:Y:S01]  /*fda0*/  LOP3.LUT R244, R11, R8, R185, 0x96, !PT ;  /* 0x000000080bf47212 */ /* 0x000fe200078e96b9 */
[----:B------:R-:W-:Y:S01]  /*fdb0*/  HMMA.16816.F32 R132, R4, R26, R132 ;  /* 0x0000001a0484723c */ /* 0x000fe20000001884 */
[----:B------:R-:W-:Y:S01]  /*fdc0*/  MUFU.EX2 R191, R191 ;  /* 0x000000bf00bf7308 */ /* 0x000fe20000000800 */
[----:B------:R-:W-:Y:S01]  /*fdd0*/  IMAD.MOV.U32 R248, RZ, RZ, R19 ;  /* 0x000000fffff87224 */ /* 0x000fe200078e0013 */
[----:B------:R-:W-:Y:S01]  /*fde0*/  LOP3.LUT R8, R247, R10, R183, 0x96, !PT ;  /* 0x0000000af7087212 */ /* 0x000fe200078e96b7 */
[----:B------:R-:W-:Y:S01]  /*fdf0*/  IMAD.WIDE.U32 R244, R244, -0x326172a9, RZ ;  /* 0xcd9e8d57f4f47825 */ /* 0x000fe200078e00ff */
[----:B------:R-:W3:Y:S03]  /*fe00*/  LDSM.16.MT88.4 R24, [R170+0x9800] ;  /* 0x00980000aa18783b */ /* 0x000ee60000004200 */
[----:B------:R-:W-:Y:S01]  /*fe10*/  IMAD.WIDE.U32 R8, R8, -0x326172a9, RZ ;  /* 0xcd9e8d5708087825 */ /* 0x000fe200078e00ff */
[----:B------:R-:W4:Y:S01]  /*fe20*/  LDSM.16.MT88.4 R16, [R170+0xa800] ;  /* 0x00a80000aa10783b */ /* 0x000f220000004200 */
[----:B------:R-:W-:-:S03]  /*fe30*/  LOP3.LUT R245, R245, R250, R249, 0x96, !PT ;  /* 0x000000faf5f57212 */ /* 0x000fc600078e96f9 */
[----:B------:R-:W-:Y:S01]  /*fe40*/  LOP3.LUT R4, R9, R244, R182, 0x96, !PT ;  /* 0x000000f409047212 */ /* 0x000fe200078e96b6 */
[----:B------:R-:W-:Y:S01]  /*fe50*/  FFMA.FTZ R244, R243, UR18, -R166 ;  /* 0x00000012f3f47c23 */ /* 0x000fe200080108a6 */
[----:B------:R-:W-:Y:S01]  /*fe60*/  LOP3.LUT R5, R8, 0xffff, RZ, 0xc0, !PT ;  /* 0x0000ffff08057812 */ /* 0x000fe200078ec0ff */
[----:B------:R-:W-:Y:S01]  /*fe70*/  FFMA.FTZ R174, R174, UR18, -R67 ;  /* 0x00000012aeae7c23 */ /* 0x000fe20008010843 */
[C---:B------:R-:W-:Y:S01]  /*fe80*/  LOP3.LUT R10, R4.reuse, 0xffff, RZ, 0xc0, !PT ;  /* 0x0000ffff040a7812 */ /* 0x040fe200078ec0ff */
[----:B------:R-:W-:Y:S01]  /*fe90*/  FFMA.FTZ R177, R177, UR18, -R58 ;  /* 0x00000012b1b17c23 */ /* 0x000fe2000801083a */
[----:B------:R-:W-:Y:S01]  /*fea0*/  LOP3.LUT R7, R4, 0xff, RZ, 0xc0, !PT ;  /* 0x000000ff04077812 */ /* 0x000fe200078ec0ff */
[----:B------:R-:W2:Y:S01]  /*feb0*/  MUFU.EX2 R244, R244 ;  /* 0x000000f400f47308 */ /* 0x000ea20000000800 */
[----:B------:R-:W-:Y:S01]  /*fec0*/  SHF.R.U32.HI R10, RZ, 0x8, R10 ;  /* 0x00000008ff0a7819 */ /* 0x000fe2000001160a */
[----:B------:R-:W-:Y:S01]  /*fed0*/  FFMA.FTZ R172, R172, UR18, -R181 ;  /* 0x00000012acac7c23 */ /* 0x000fe200080108b5 */
[----:B------:R-:W-:Y:S01]  /*fee0*/  SHF.R.U32.HI R9, RZ, 0x10, R8 ;  /* 0x00000010ff097819 */ /* 0x000fe20000011608 */
[----:B------:R-:W-:Y:S01]  /*fef0*/  FFMA.FTZ R167, R167, UR18, -R166 ;  /* 0x00000012a7a77c23 */ /* 0x000fe200080108a6 */
[----:B------:R-:W-:Y:S01]  /*ff00*/  PRMT R7, R7, 0x5410, R10 ;  /* 0x0000541007077816 */ /* 0x000fe2000000000a */
[----:B------:R-:W-:Y:S01]  /*ff10*/  FFMA.FTZ R60, R60, UR18, -R67 ;  /* 0x000000123c3c7c23 */ /* 0x000fe20008010843 */
[----:B------:R-:W-:Y:S01]  /*ff20*/  SHF.R.U32.HI R10, RZ, 0x10, R4 ;  /* 0x00000010ff0a7819 */ /* 0x000fe20000011604 */
[----:B------:R-:W-:Y:S01]  /*ff30*/  FFMA.FTZ R241, R241, R54, R48 ;  /* 0x00000036f1f17223 */ /* 0x000fe20000010030 */
[----:B------:R-:W-:Y:S01]  /*ff40*/  LOP3.LUT R6, R8, 0xff, RZ, 0xc0, !PT ;  /* 0x000000ff08067812 */ /* 0x000fe200078ec0ff */
[----:B------:R-:W-:Y:S01]  /*ff50*/  FFMA.FTZ R252, R252, R53, R51 ;  /* 0x00000035fcfc7223 */ /* 0x000fe20000010033 */
[----:B------:R-:W-:Y:S01]  /*ff60*/  SHF.R.U32.HI R5, RZ, 0x8, R5 ;  /* 0x00000008ff057819 */ /* 0x000fe20000011605 */
[----:B------:R2:W5:Y:S01]  /*ff70*/  LDL.LU.64 R216, [R1+0x18] ;  /* 0x0000180001d87983 */ /* 0x0005620000300a00 */
[----:B------:R-:W-:-:S02]  /*ff80*/  SHF.R.U32.HI R4, RZ, 0x18, R4 ;  /* 0x00000018ff047819 */ /* 0x000fc40000011604 */
[----:B------:R-:W-:Y:S02]  /*ff90*/  LOP3.LUT R11, R10, 0xff, RZ, 0xc0, !PT ;  /* 0x000000ff0a0b7812 */ /* 0x000fe400078ec0ff */
[----:B------:R-:W-:Y:S02]  /*ffa0*/  SHF.R.U32.HI R8, RZ, 0x18, R8 ;  /* 0x00000018ff087819 */ /* 0x000fe40000011608 */
[----:B------:R-:W-:Y:S02]  /*ffb0*/  LOP3.LUT R9, R9, 0xff, RZ, 0xc0, !PT ;  /* 0x000000ff09097812 */ /* 0x000fe400078ec0ff */
[----:B------:R-:W-:Y:S02]  /*ffc0*/  PRMT R5, R6, 0x5410, R5 ;  /* 0x0000541006057816 */ /* 0x000fe40000000005 */
[----:B------:R-:W-:Y:S02]  /*ffd0*/  HSET2.LE.AND R7, R7, R52, PT ;  /* 0x0000003407077233 */ /* 0x000fe40003803000 */
[----:B------:R-:W-:-:S02]  /*ffe0*/  PRMT R11, R11, 0x5410, R4 ;  /* 0x000054100b0b7816 */ /* 0x000fc40000000004 */
[----:B-1----:R-:W-:Y:S02]  /*fff0*/  F2FP.F16.F32.PACK_AB R10, R227, R198 ;  /* 0x000000c6e30a723e */ /* 0x002fe400000000ff */
[----:B------:R-:W-:Y:S02]  /*10000*/  PRMT R9, R9, 0x5410, R8 ;  /* 0x0000541009097816 */ /* 0x000fe40000000008 */
[--C-:B------:R-:W-:Y:S02]  /*10010*/  HSET2.LE.AND R6, R5, R52.reuse, PT ;  /* 0x0000003405067233 */ /* 0x100fe40003803000 */
[----:B------:R-:W-:Y:S02]  /*10020*/  LOP3.LUT R4, R7, R10, RZ, 0xc0, !PT ;  /* 0x0000000a07047212 */ /* 0x000fe400078ec0ff */
[----:B------:R-:W-:Y:S02]  /*10030*/  HSET2.LE.AND R5, R11, R52, PT ;  /* 0x000000340b057233 */ /* 0x000fe40003803000 */
[----:B--2---:R-:W-:-:S02]  /*10040*/  F2FP.F16.F32.PACK_AB R10, R202, R199 ;  /* 0x000000c7ca0a723e */ /* 0x004fc400000000ff */
[----:B------:R-:W-:Y:S02]  /*10050*/  F2FP.F16.F32.PACK_AB R11, R229, R200 ;  /* 0x000000c8e50b723e */ /* 0x000fe400000000ff */
[----:B------:R-:W-:Y:S02]  /*10060*/  HSET2.LE.AND R7, R9, R52, PT ;  /* 0x0000003409077233 */ /* 0x000fe40003803000 */
[----:B------:R-:W-:Y:S02]  /*10070*/  F2FP.F16.F32.PACK_AB R8, R244, R191 ;  /* 0x000000bff408723e */ /* 0x000fe400000000ff */
[----:B------:R-:W-:Y:S02]  /*10080*/  LOP3.LUT R5, R5, R10, RZ, 0xc0, !PT ;  /* 0x0000000a05057212 */ /* 0x000fe400078ec0ff */
[----:B------:R-:W-:Y:S02]  /*10090*/  LOP3.LUT R6, R6, R11, RZ, 0xc0, !PT ;  /* 0x0000000b06067212 */ /* 0x000fe400078ec0ff */
[----:B------:R-:W-:-:S02]  /*100a0*/  LOP3.LUT R7, R7, R8, RZ, 0xc0, !PT ;  /* 0x0000000807077212 */ /* 0x000fc400078ec0ff */
[----:B------:R-:W1:Y:S05]  /*100b0*/  LDSM.16.MT88.4 R8, [R170+0xb800] ;  /* 0x00b80000aa08783b */ /* 0x000e6a0000004200 */
        /* <DEDUP_REMOVED lines=8> */
[C---:B------:R-:W-:Y:S06]  /*10140*/  HMMA.16816.F32 R116, R4.reuse, R12, R116 ;  /* 0x0000000c0474723c */ /* 0x040fec0000001874 */
[C---:B------:R-:W-:Y:S06]  /*10150*/  HMMA.16816.F32 R140, R4.reuse, R14, R140 ;  /* 0x0000000e048c723c */ /* 0x040fec000000188c */
[C---:B-1----:R-:W-:Y:S06]  /*10160*/  HMMA.16816.F32 R124, R4.reuse, R8, R124 ;  /* 0x00000008047c723c */ /* 0x042fec000000187c */
[----:B------:R-:W-:Y:S07]  /*10170*/  HMMA.16816.F32 R128, R4, R10, R128 ;  /* 0x0000000a0480723c */ /* 0x000fee0000001880 */
        /* <DEDUP_REMOVED lines=16> */
[--C-:B------:R-:W-:Y:S01]  /*10280*/  FFMA.FTZ R182, R32, UR18, -R67.reuse ;  /* 0x0000001220b67c23 */ /* 0x100fe20008010843 */
[C---:B------:R-:W-:Y:S02]  /*10290*/  LOP3.LUT R32, R184.reuse, 0xffff, RZ, 0xc0, !PT ;  /* 0x0000ffffb8207812 */ /* 0x040fe400078ec0ff */
[----:B------:R-:W-:Y:S02]  /*102a0*/  LOP3.LUT R7, R184, 0xff, RZ, 0xc0, !PT ;  /* 0x000000ffb8077812 */ /* 0x000fe400078ec0ff */
[--C-:B------:R-:W-:Y:S02]  /*102b0*/  SHF.R.U32.HI R6, RZ, 0x10, R184.reuse ;  /* 0x00000010ff067819 */ /* 0x100fe400000116b8 */
[----:B------:R-:W-:Y:S01]  /*102c0*/  SHF.R.U32.HI R5, RZ, 0x18, R184 ;  /* 0x00000018ff057819 */ /* 0x000fe200000116b8 */
[----:B------:R-:W-:Y:S01]  /*102d0*/  FFMA.FTZ R184, R179, UR18, -R58 ;  /* 0x00000012b3b87c23 */ /* 0x000fe2000801083a */
[----:B------:R-:W-:Y:S01]  /*102e0*/  MUFU.EX2 R59, R59 ;  /* 0x0000003b003b7308 */ /* 0x000fe20000000800 */
[----:B------:R-:W-:Y:S01]  /*102f0*/  FFMA.FTZ R183, R34, UR18, -R67 ;  /* 0x0000001222b77c23 */ /* 0x000fe20008010843 */
[----:B------:R-:W-:-:S02]  /*10300*/  LOP3.LUT R6, R6, 0xff, RZ, 0xc0, !PT ;  /* 0x000000ff06067812 */ /* 0x000fc400078ec0ff */
[----:B------:R-:W-:-:S04]  /*10310*/  SHF.R.U32.HI R32, RZ, 0x8, R32 ;  /* 0x00000008ff207819 */ /* 0x000fc80000011620 */
[----:B------:R-:W1:Y:S01]  /*10320*/  MUFU.EX2 R174, R174 ;  /* 0x000000ae00ae7308 */ /* 0x000e620000000800 */
[----:B------:R-:W-:Y:S01]  /*10330*/  PRMT R5, R6, 0x5410, R5 ;  /* 0x0000541006057816 */ /* 0x000fe20000000005 */
[----:B------:R-:W-:-:S06]  /*10340*/  FFMA.FTZ R179, R33, UR18, -R58 ;  /* 0x0000001221b37c23 */ /* 0x000fcc000801083a */
[----:B------:R-:W-:Y:S01]  /*10350*/  MUFU.EX2 R177, R177 ;  /* 0x000000b100b17308 */ /* 0x000fe20000000800 */
[----:B------:R-:W-:Y:S01]  /*10360*/  LOP3.LUT R6, R4, 0xffff, RZ, 0xc0, !PT ;  /* 0x0000ffff04067812 */ /* 0x000fe200078ec0ff */
[----:B------:R-:W-:-:S06]  /*10370*/  FFMA.FTZ R186, R175, UR18, -R58 ;  /* 0x00000012afba7c23 */ /* 0x000fcc000801083a */
[----:B------:R-:W2:Y:S01]  /*10380*/  MUFU.EX2 R184, R184 ;  /* 0x000000b800b87308 */ /* 0x000ea20000000800 */
[----:B------:R-:W-:Y:S02]  /*10390*/  PRMT R7, R7, 0x5410, R32 ;  /* 0x0000541007077816 */ /* 0x000fe40000000020 */
[----:B------:R-:W-:-:S05]  /*103a0*/  SHF.R.U32.HI R32, RZ, 0x10, R4 ;  /* 0x00000010ff207819 */ /* 0x000fca0000011604 */
[----:B------:R-:W-:Y:S01]  /*103b0*/  MUFU.EX2 R182, R182 ;  /* 0x000000b600b67308 */ /* 0x000fe20000000800 */
[----:B------:R-:W-:Y:S02]  /*103c0*/  LOP3.LUT R185, R4, 0xff, RZ, 0xc0, !PT ;  /* 0x000000ff04b97812 */ /* 0x000fe400078ec0ff */
[----:B------:R-:W-:-:S05]  /*103d0*/  SHF.R.U32.HI R6, RZ, 0x8, R6 ;  /* 0x00000008ff067819 */ /* 0x000fca0000011606 */
[----:B------:R-:W3:Y:S01]  /*103e0*/  MUFU.EX2 R183, R183 ;  /* 0x000000b700b77308 */ /* 0x000ee20000000800 */
[----:B------:R-:W-:Y:S02]  /*103f0*/  SHF.R.U32.HI R187, RZ, 0x18, R4 ;  /* 0x00000018ffbb7819 */ /* 0x000fe40000011604 */
[----:B------:R-:W-:Y:S02]  /*10400*/  LOP3.LUT R4, R32, 0xff, RZ, 0xc0, !PT ;  /* 0x000000ff20047812 */ /* 0x000fe400078ec0ff */
[----:B------:R-:W-:-:S03]  /*10410*/  PRMT R185, R185, 0x5410, R6 ;  /* 0x00005410b9b97816 */ /* 0x000fc60000000006 */
[----:B------:R-:W-:Y:S01]  /*10420*/  MUFU.EX2 R179, R179 ;  /* 0x000000b300b37308 */ /* 0x000fe20000000800 */
[----:B------:R-:W-:Y:S02]  /*10430*/  HSET2.LE.AND R6, R7, R52, PT ;  /* 0x0000003407067233 */ /* 0x000fe40003803000 */
[----:B------:R-:W-:-:S05]  /*10440*/  PRMT R33, R4, 0x5410, R187 ;  /* 0x0000541004217816 */ /* 0x000fca00000000bb */
[----:B------:R-:W4:Y:S01]  /*10450*/  MUFU.EX2 R186, R186 ;  /* 0x000000ba00ba7308 */ /* 0x000f220000000800 */
[----:B-1----:R-:W-:Y:S02]  /*10460*/  F2FP.F16.F32.PACK_AB R7, R174, R59 ;  /* 0x0000003bae07723e */ /* 0x002fe400000000ff */
[--C-:B------:R-:W-:Y:S02]  /*10470*/  HSET2.LE.AND R5, R5, R52.reuse, PT ;  /* 0x0000003405057233 */ /* 0x100fe40003803000 */
[----:B--2---:R-:W-:Y:S02]  /*10480*/  F2FP.F16.F32.PACK_AB R4, R184, R177 ;  /* 0x000000b1b804723e */ /* 0x004fe400000000ff */
[----:B------:R-:W-:Y:S02]  /*10490*/  LOP3.LUT R6, R6, R7, RZ, 0xc0, !PT ;  /* 0x0000000706067212 */ /* 0x000fe400078ec0ff */
[----:B------:R-:W-:Y:S02]  /*104a0*/  LOP3.LUT R7, R5, R4, RZ, 0xc0, !PT ;  /* 0x0000000405077212 */ /* 0x000fe400078ec0ff */
[----:B------:R-:W-:-:S02]  /*104b0*/  HSET2.LE.AND R4, R185, R52, PT ;  /* 0x00000034b9047233 */ /* 0x000fc40003803000 */
[----:B---3--:R-:W-:-:S04]  /*104c0*/  F2FP.F16.F32.PACK_AB R5, R183, R182 ;  /* 0x000000b6b705723e */ /* 0x008fc800000000ff */
[----:B------:R-:W-:Y:S02]  /*104d0*/  LOP3.LUT R4, R4, R5, RZ, 0xc0, !PT ;  /* 0x0000000504047212 */ /* 0x000fe400078ec0ff */
[----:B------:R-:W-:Y:S02]  /*104e0*/  HSET2.LE.AND R5, R33, R52, PT ;  /* 0x0000003421057233 */ /* 0x000fe40003803000 */
[----:B----4-:R-:W-:Y:S01]  /*104f0*/  F2FP.F16.F32.PACK_AB R32, R186, R179 ;  /* 0x000000b3ba20723e */ /* 0x010fe200000000ff */
[----:B------:R-:W-:Y:S01]  /*10500*/  FFMA.FTZ R50, R201, R55, R50 ;  /* 0x00000037c9327223 */ /* 0x000fe20000010032 */
[----:B------:R-:W-:Y:S02]  /*10510*/  FFMA.FTZ R49, R248, R56, R49 ;  /* 0x00000038f8317223 */ /* 0x000fe40000010031 */
[----:B------:R-:W-:Y:S01]  /*10520*/  LOP3.LUT R5, R5, R32, RZ, 0xc0, !PT ;  /* 0x0000002005057212 */ /* 0x000fe200078ec0ff */
[----:B------:R-:W-:Y:S01]  /*10530*/  FADD.FTZ R41, R41, R50 ;  /* 0x0000003229297221 */ /* 0x000fe20000010000 */
[----:B------:R-:W-:-:S03]  /*10540*/  FADD.FTZ R38, R38, R49 ;  /* 0x0000003126267221 */ /* 0x000fc60000010000 */
[----:B------:R-:W-:Y:S01]  /*10550*/  FADD.FTZ R40, R40, R41 ;  /* 0x0000002928287221 */ /* 0x000fe20000010000 */
[----:B------:R-:W-:Y:S01]  /*10560*/  FADD.FTZ R37, R37, R38 ;  /* 0x0000002625257221 */ /* 0x000fe20000010000 */
[----:B------:R-:W-:Y:S01]  /*10570*/  HMMA.16816.F32 R148, R4, R30, R148 ;  /* 0x0000001e0494723c */ /* 0x000fe20000001894 */
[--C-:B------:R-:W-:Y:S01]  /*10580*/  FFMA.FTZ R175, R178, UR18, -R181.reuse ;  /* 0x00000012b2af7c23 */ /* 0x100fe200080108b5 */
[----:B------:R-:W-:Y:S01]  /*10590*/  FFMA.FTZ R178, R180, UR18, -R181 ;  /* 0x00000012b4b27c23 */ /* 0x000fe200080108b5 */
[----:B------:R-:W-:-:S04]  /*105a0*/  FADD.FTZ R39, R39, R40 ;  /* 0x0000002827277221 */ /* 0x000fc80000010000 */
[----:B------:R-:W-:Y:S01]  /*105b0*/  IMAD.WIDE.U32 R30, R245, -0x2daee0ad, RZ ;  /* 0xd2511f53f51e7825 */ /* 0x000fe200078e00ff */
[C---:B------:R-:W-:Y:S03]  /*105c0*/  HMMA.16816.F32 R160, R4.reuse, R28, R160 ;  /* 0x0000001c04a0723c */ /* 0x040fe600000018a0 */
[----:B------:R-:W-:Y:S01]  /*105d0*/  FFMA.FTZ R181, R176, UR18, -R181 ;  /* 0x00000012b0b57c23 */ /* 0x000fe200080108b5 */
[----:B------:R-:W-:Y:S01]  /*105e0*/  FADD.FTZ R37, R36, R37 ;  /* 0x0000002524257221 */ /* 0x000fe20000010000 */
[----:B------:R-:W-:Y:S01]  /*105f0*/  FFMA.FTZ R176, R173, UR18, -R166 ;  /* 0x00000012adb07c23 */ /* 0x000fe200080108a6 */
[----:B------:R-:W-:Y:S01]  /*10600*/  FADD.FTZ R228, R228, R39 ;  /* 0x00000027e4e47221 */ /* 0x000fe20000010000 */
[----:B------:R-:W-:Y:S01]  /*10610*/  HMMA.16816.F32 R84, R4, R20, R84 ;  /* 0x000000140454723c */ /* 0x000fe20000001854 */
[----:B------:R-:W-:Y:S01]  /*10620*/  LOP3.LUT R28, R30, 0xffff, RZ, 0xc0, !PT ;  /* 0x0000ffff1e1c7812 */ /* 0x000fe200078ec0ff */
[----:B------:R-:W-:Y:S01]  /*10630*/  FADD.FTZ R214, R214, R37 ;  /* 0x00000025d6d67221 */ /* 0x000fe20000010000 */
[----:B------:R-:W-:Y:S01]  /*10640*/  LOP3.LUT R33, R30, 0xff, RZ, 0xc0, !PT ;  /* 0x000000ff1e217812 */ /* 0x000fe200078ec0ff */
[----:B------:R-:W-:-:S03]  /*10650*/  FFMA.FTZ R190, R64, UR18, -R67 ;  /* 0x0000001240be7c23 */ /* 0x000fc60008010843 */
[--C-:B------:R-:W-:Y:S01]  /*10660*/  FFMA.FTZ R20, R165, UR18, -R166.reuse ;  /* 0x00000012a5147c23 */ /* 0x100fe200080108a6 */
[----:B------:R-:W-:Y:S01]  /*10670*/  FFMA.FTZ R166, R66, UR18, -R166 ;  /* 0x0000001242a67c23 */ /* 0x000fe200080108a6 */
[C---:B------:R-:W-:Y:S01]  /*10680*/  HMMA.16816.F32 R68, R4.reuse, R24, R68 ;  /* 0x000000180444723c */ /* 0x040fe20000001844 */
[----:B------:R-:W-:Y:S01]  /*10690*/  SHF.R.U32.HI R28, RZ, 0x8, R28 ;  /* 0x00000008ff1c7819 */ /* 0x000fe2000001161c */
[--C-:B------:R-:W-:Y:S01]  /*106a0*/  FFMA.FTZ R180, R65, UR18, -R67.reuse ;  /* 0x0000001241b47c23 */ /* 0x100fe20008010843 */
[----:B------:R-:W-:Y:S01]  /*106b0*/  FFMA.FTZ R173, R61, UR18, -R67 ;  /* 0x000000123dad7c23 */ /* 0x000fe20008010843 */
[----:B------:R-:W-:Y:S02]  /*106c0*/  FFMA.FTZ R67, R57, UR18, -R58 ;  /* 0x0000001239437c23 */ /* 0x000fe4000801083a */
[----:B------:R-:W-:Y:S01]  /*106d0*/  HMMA.16816.F32 R80, R4, R26, R80 ;  /* 0x0000001a0450723c */ /* 0x000fe20000001850 */
[----:B------:R-:W-:Y:S01]  /*106e0*/  SHF.R.U32.HI R24, RZ, 0x10, R30 ;  /* 0x00000010ff187819 */ /* 0x000fe2000001161e */
[----:B------:R-:W-:Y:S01]  /*106f0*/  MUFU.EX2 R175, R175 ;  /* 0x000000af00af7308 */ /* 0x000fe20000000800 */
[----:B------:R-:W-:Y:S01]  /*10700*/  LOP3.LUT R187, R31, R246, R215, 0x96, !PT ;  /* 0x000000f61fbb7212 */ /* 0x000fe200078e96d7 */
[----:B------:R-:W-:-:S02]  /*10710*/  FADD.FTZ R213, R213, R228 ;  /* 0x000000e4d5d57221 */ /* 0x000fc40000010000 */
[C---:B------:R-:W-:Y:S01]  /*10720*/  HMMA.16816.F32 R96, R4.reuse, R22, R96 ;  /* 0x000000160460723c */ /* 0x040fe20000001860 */
[----:B------:R-:W-:Y:S01]  /*10730*/  FADD.FTZ R209, R209, R214 ;  /* 0x000000d6d1d17221 */ /* 0x000fe20000010000 */
[----:B------:R-:W-:Y:S02]  /*10740*/  PRMT R33, R33, 0x5410, R28 ;  /* 0x0000541021217816 */ /* 0x000fe4000000001c */
[----:B------:R-:W1:Y:S02]  /*10750*/  MUFU.EX2 R178, R178 ;  /* 0x000000b200b27308 */ /* 0x000e640000000800 */
[----:B------:R-:W-:Y:S01]  /*10760*/  HMMA.16816.F32 R100, R4, R16, R100 ;  /* 0x000000100464723c */ /* 0x000fe20000001864 */
[----:B------:R-:W-:-:S05]  /*10770*/  LOP3.LUT R28, R24, 0xff, RZ, 0xc0, !PT ;  /* 0x000000ff181c7812 */ /* 0x000fca00078ec0ff */
[C---:B------:R-:W-:Y:S01]  /*10780*/  HMMA.16816.F32 R108, R4.reuse, R18, R108 ;  /* 0x00000012046c723c */ /* 0x040fe2000000186c */
[----:B------:R-:W-:Y:S05]  /*10790*/  MUFU.EX2 R172, R172 ;  /* 0x000000ac00ac7308 */ /* 0x000fea0000000800 */
[C---:B------:R-:W-:Y:S03]  /*107a0*/  HMMA.16816.F32 R112, R4.reuse, R12, R112 ;  /* 0x0000000c0470723c */ /* 0x040fe60000001870 */
[----:B------:R-:W-:Y:S03]  /*107b0*/  MUFU.EX2 R181, R181 ;  /* 0x000000b500b57308 */ /* 0x000fe60000000800 */
[C---:B------:R-:W-:Y:S06]  /*107c0*/  HMMA.16816.F32 R120, R4.reuse, R14, R120 ;  /* 0x0000000e0478723c */ /* 0x040fec0000001878 */
[C---:B------:R-:W-:Y:S01]  /*107d0*/  HMMA.16816.F32 R136, R4.reuse, R8, R136 ;  /* 0x000000080488723c */ /* 0x040fe20000001888 */
[----:B------:R-:W-:Y:S05]  /*107e0*/  MUFU.EX2 R167, R167 ;  /* 0x000000a700a77308 */ /* 0x000fea0000000800 */
[----:B------:R-:W-:Y:S01]  /*107f0*/  HMMA.16816.F32 R132, R4, R10, R132 ;  /* 0x0000000a0484723c */ /* 0x000fe20000001884 */
[----:B------:R-:W2:Y:S02]  /*10800*/  LDSM.16.MT88.4 R4, [R170+0xbc00] ;  /* 0x00bc0000aa04783b */ /* 0x000ea40000004200 */
[----:B------:R-:W3:Y:S01]  /*10810*/  MUFU.EX2 R176, R176 ;  /* 0x000000b000b07308 */ /* 0x000ee20000000800 */
[----:B------:R-:W-:Y:S01]  /*10820*/  LOP3.LUT R26, R187, 0xffff, RZ, 0xc0, !PT ;  /* 0x0000ffffbb1a7812 */ /* 0x000fe200078ec0ff */
[----:B------:R-:W-:Y:S01]  /*10830*/  FADD.FTZ R226, R226, R213 ;  /* 0x000000d5e2e27221 */ /* 0x000fe20000010000 */
[----:B------:R-:W-:-:S05]  /*10840*/  SHF.R.U32.HI R24, RZ, 0x10, R187 ;  /* 0x00000010ff187819 */ /* 0x000fca00000116bb */
[----:B------:R4:W-:Y:S01]  /*10850*/  MUFU.EX2 R64, R20 ;  /* 0x0000001400407308 */ /* 0x0009e20000000800 */
[--C-:B------:R-:W-:Y:S01]  /*10860*/  FFMA.FTZ R65, R62, UR18, -R58.reuse ;  /* 0x000000123e417c23 */ /* 0x100fe2000801083a */
[----:B------:R-:W-:Y:S01]  /*10870*/  FFMA.FTZ R66, R63, UR18, -R58 ;  /* 0x000000123f427c23 */ /* 0x000fe2000801083a */
[----:B------:R-:W-:-:S05]  /*10880*/  IMAD.WIDE.U32 R8, R249, -0x2daee0ad, RZ ;  /* 0xd2511f53f9087825 */ /* 0x000fca00078e00ff */
[----:B------:R1:W2:Y:S01]  /*10890*/  MUFU.EX2 R57, R166 ;  /* 0x000000a600397308 */ /* 0x0002a20000000800 */
[----:B------:R-:W-:Y:S01]  /*108a0*/  FADD.FTZ R212, R212, R209 ;  /* 0x000000d1d4d47221 */ /* 0x000fe20000010000 */
[----:B------:R-:W-:Y:S01]  /*108b0*/  LOP3.LUT R189, R187, 0xff, RZ, 0xc0, !PT ;  /* 0x000000ffbbbd7812 */ /* 0x000fe200078ec0ff */
[----:B------:R-:W-:Y:S01]  /*108c0*/  FFMA.FTZ R165, R35, UR18, -R58 ;  /* 0x0000001223a57c23 */ /* 0x000fe2000801083a */
[----:B------:R-:W-:Y:S01]  /*108d0*/  SHF.R.U32.HI R185, RZ, 0x18, R30 ;  /* 0x00000018ffb97819 */ /* 0x000fe2000001161e */
[----:B------:R-:W-:Y:S01]  /*108e0*/  FADD.FTZ R211, R211, R226 ;  /* 0x000000e2d3d37221 */ /* 0x000fe20000010000 */
[----:B------:R-:W-:Y:S01]  /*108f0*/  SHF.R.U32.HI R187, RZ, 0x18, R187 ;  /* 0x00000018ffbb7819 */ /* 0x000fe200000116bb */
[----:B------:R-:W-:Y:S01]  /*10900*/  FADD.FTZ R212, R207, R212 ;  /* 0x000000d4cfd47221 */ /* 0x000fe20000010000 */
[----:B------:R-:W-:Y:S02]  /*10910*/  SHF.R.U32.HI R26, RZ, 0x8, R26 ;  /* 0x00000008ff1a7819 */ /* 0x000fe4000001161a */
[----:B------:R-:W-:Y:S01]  /*10920*/  LOP3.LUT R24, R24, 0xff, RZ, 0xc0, !PT ;  /* 0x000000ff18187812 */ /* 0x000fe200078ec0ff */
[----:B------:R-:W-:Y:S01]  /*10930*/  MUFU.EX2 R58, R190 ;  /* 0x000000be003a7308 */ /* 0x000fe20000000800 */
[----:B------:R-:W-:Y:S01]  /*10940*/  LOP3.LUT R188, R9, R188, R215, 0x96, !PT ;  /* 0x000000bc09bc7212 */ /* 0x000fe200078e96d7 */
[----:B------:R-:W-:Y:S01]  /*10950*/  FADD.FTZ R44, R44, R241 ;  /* 0x000000f12c2c7221 */ /* 0x000fe20000010000 */
[----:B------:R-:W-:Y:S01]  /*10960*/  FADD.FTZ R47, R47, R252 ;  /* 0x000000fc2f2f7221 */ /* 0x000fe20000010000 */
[----:B------:R-:W-:Y:S01]  /*10970*/  PRMT R185, R28, 0x5410, R185 ;  /* 0x000054101cb97816 */ /* 0x000fe200000000b9 */
[----:B------:R-:W-:Y:S01]  /*10980*/  FADD.FTZ R182, R182, R211 ;  /* 0x000000d3b6b67221 */ /* 0x000fe20000010000 */
[----:B------:R-:W-:Y:S01]  /*10990*/  PRMT R189, R189, 0x5410, R26 ;  /* 0x00005410bdbd7816 */ /* 0x000fe2000000001a */
[----:B----4-:R-:W-:Y:S01]  /*109a0*/  LDSM.16.MT88.4 R20, [R221+0xac00] ;  /* 0x00ac0000dd14783b */ /* 0x010fe20000004200 */
[----:B------:R-:W4:Y:S01]  /*109b0*/  MUFU.EX2 R61, R180 ;  /* 0x000000b4003d7308 */ /* 0x000f220000000800 */
[----:B------:R-:W-:Y:S01]  /*109c0*/  PRMT R187, R24, 0x5410, R187 ;  /* 0x0000541018bb7816 */ /* 0x000fe200000000bb */
[----:B------:R-:W-:Y:S01]  /*109d0*/  FADD.FTZ R179, R179, R212 ;  /* 0x000000d4b3b37221 */ /* 0x000fe20000010000 */
[----:B------:R-:W-:Y:S01]  /*109e0*/  LOP3.LUT R10, R8, 0xffff, RZ, 0xc0, !PT ;  /* 0x0000ffff080a7812 */ /* 0x000fe200078ec0ff */
[----:B------:R-:W-:Y:S01]  /*109f0*/  FADD.FTZ R43, R43, R44 ;  /* 0x0000002c2b2b7221 */ /* 0x000fe20000010000 */
[----:B------:R-:W-:-:S03]  /*10a00*/  SHF.R.U32.HI R11, RZ, 0x10, R8 ;  /* 0x00000010ff0b7819 */ /* 0x000fc60000011608 */
[----:B------:R-:W-:Y:S01]  /*10a10*/  MUFU.EX2 R60, R60 ;  /* 0x0000003c003c7308 */ /* 0x000fe20000000800 */
[----:B-1----:R-:W-:Y:S01]  /*10a20*/  LOP3.LUT R166, R188, 0xffff, RZ, 0xc0, !PT ;  /* 0x0000ffffbca67812 */ /* 0x002fe200078ec0ff */
[----:B------:R-:W-:Y:S01]  /*10a30*/  FADD.FTZ R46, R46, R47 ;  /* 0x0000002f2e2e7221 */ /* 0x000fe20000010000 */
[----:B------:R-:W-:-:S05]  /*10a40*/  HSET2.LE.AND R34, R33, R52, PT ;  /* 0x0000003421227233 */ /* 0x000fca0003803000 */
[----:B------:R1:W4:Y:S01]  /*10a50*/  MUFU.EX2 R63, R173 ;  /* 0x000000ad003f7308 */ /* 0x0003220000000800 */
[----:B------:R-:W-:Y:S01]  /*10a60*/  FADD.FTZ R182, R183, R182 ;  /* 0x000000b6b7b67221 */ /* 0x000fe20000010000 */
[----:B------:R-:W-:-:S06]  /*10a70*/  HSET2.LE.AND R32, R189, R52, PT ;  /* 0x00000034bd207233 */ /* 0x000fcc0003803000 */
[----:B------:R4:W-:Y:S01]  /*10a80*/  MUFU.EX2 R62, R165 ;  /* 0x000000a5003e7308 */ /* 0x0009e20000000800 */
[----:B------:R-:W-:Y:S01]  /*10a90*/  HSET2.LE.AND R33, R187, R52, PT ;  /* 0x00000034bb217233 */ /* 0x000fe20003803000 */
[----:B------:R-:W-:-:S06]  /*10aa0*/  FADD.FTZ R186, R186, R179 ;  /* 0x000000b3baba7221 */ /* 0x000fcc0000010000 */
[----:B------:R-:W-:Y:S01]  /*10ab0*/  MUFU.EX2 R65, R65 ;  /* 0x0000004100417308 */ /* 0x000fe20000000800 */
[----:B-1----:R-:W-:-:S07]  /*10ac0*/  SHF.R.U32.HI R173, RZ, 0x10, R188 ;  /* 0x00000010ffad7819 */ /* 0x002fce00000116bc */
[----:B------:R-:W1:Y:S01]  /*10ad0*/  MUFU.EX2 R66, R66 ;  /* 0x0000004200427308 */ /* 0x000e620000000800 */
[----:B------:R-:W-:-:S07]  /*10ae0*/  F2FP.F16.F32.PACK_AB R19, R178, R175 ;  /* 0x000000afb213723e */ /* 0x000fce00000000ff */
[----:B------:R-:W1:Y:S01]  /*10af0*/  MUFU.EX2 R67, R67 ;  /* 0x0000004300437308 */ /* 0x000e620000000800 */
[----:B---3--:R-:W-:Y:S01]  /*10b00*/  F2FP.F16.F32.PACK_AB R16, R176, R167 ;  /* 0x000000a7b010723e */ /* 0x008fe200000000ff */
[----:B------:R-:W-:Y:S01]  /*10b10*/  FADD.FTZ R43, R42, R43 ;  /* 0x0000002b2a2b7221 */ /* 0x000fe20000010000 */
[----:B------:R-:W-:Y:S01]  /*10b20*/  F2FP.F16.F32.PACK_AB R17, R181, R172 ;  /* 0x000000acb511723e */ /* 0x000fe200000000ff */
[----:B------:R-:W-:Y:S01]  /*10b30*/  FADD.FTZ R45, R45, R46 ;  /* 0x0000002e2d2d7221 */ /* 0x000fe20000010000 */
[----:B------:R-:W-:Y:S01]  /*10b40*/  HSET2.LE.AND R35, R185, R52, PT ;  /* 0x00000034b9237233 */ /* 0x000fe20003803000 */
[----:B------:R-:W3:Y:S01]  /*10b50*/  LDSM.16.MT88.4 R28, [R221+0x9c00] ;  /* 0x009c0000dd1c783b */ /* 0x000ee20000004200 */
[----:B--2---:R-:W-:Y:S02]  /*10b60*/  F2FP.F16.F32.PACK_AB R12, R57, R64 ;  /* 0x00000040390c723e */ /* 0x004fe400000000ff */
[----:B------:R-:W-:Y:S01]  /*10b70*/  LOP3.LUT R9, R8, 0xff, RZ, 0xc0, !PT ;  /* 0x000000ff08097812 */ /* 0x000fe200078ec0ff */
[----:B------:R-:W2:Y:S01]  /*10b80*/  LDSM.16.MT88.4 R24, [R170+0x9c00] ;  /* 0x009c0000aa18783b */ /* 0x000ea20000004200 */
[----:B------:R-:W-:-:S02]  /*10b90*/  SHF.R.U32.HI R10, RZ, 0x8, R10 ;  /* 0x00000008ff0a7819 */ /* 0x000fc4000001160a */
[----:B----4-:R-:W-:Y:S02]  /*10ba0*/  LOP3.LUT R165, R188, 0xff, RZ, 0xc0, !PT ;  /* 0x000000ffbca57812 */ /* 0x010fe400078ec0ff */
[----:B------:R-:W-:Y:S02]  /*10bb0*/  SHF.R.U32.HI R8, RZ, 0x18, R8 ;  /* 0x00000018ff087819 */ /* 0x000fe40000011608 */
[----:B------:R-:W-:Y:S02]  /*10bc0*/  LOP3.LUT R11, R11, 0xff, RZ, 0xc0, !PT ;  /* 0x000000ff0b0b7812 */ /* 0x000fe400078ec0ff */
[----:B------:R-:W-:Y:S02]  /*10bd0*/  SHF.R.U32.HI R188, RZ, 0x18, R188 ;  /* 0x00000018ffbc7819 */ /* 0x000fe400000116bc */
[----:B------:R-:W-:Y:S02]  /*10be0*/  SHF.R.U32.HI R166, RZ, 0x8, R166 ;  /* 0x00000008ffa67819 */ /* 0x000fe400000116a6 */
[----:B------:R-:W-:Y:S01]  /*10bf0*/  LOP3.LUT R173, R173, 0xff, RZ, 0xc0, !PT ;  /* 0x000000ffadad7812 */ /* 0x000fe200078ec0ff */
[----:B------:R-:W-:Y:S01]  /*10c00*/  FADD.FTZ R59, R59, R182 ;  /* 0x000000b63b3b7221 */ /* 0x000fe20000010000 */
[----:B------:R-:W-:Y:S01]  /*10c10*/  PRMT R9, R9, 0x5410, R10 ;  /* 0x0000541009097816 */ /* 0x000fe2000000000a */
[----:B------:R-:W-:Y:S01]  /*10c20*/  FADD.FTZ R177, R177, R186 ;  /* 0x000000bab1b17221 */ /* 0x000fe20000010000 */
[----:B------:R-:W-:Y:S01]  /*10c30*/  LOP3.LUT R32, R32, R19, RZ, 0xc0, !PT ;  /* 0x0000001320207212 */ /* 0x000fe200078ec0ff */
[----:B------:R-:W-:Y:S01]  /*10c40*/  FADD.FTZ R210, R210, R43 ;  /* 0x0000002bd2d27221 */ /* 0x000fe20000010000 */
[----:B------:R-:W-:Y:S01]  /*10c50*/  LOP3.LUT R33, R33, R16, RZ, 0xc0, !PT ;  /* 0x0000001021217212 */ /* 0x000fe200078ec0ff */
[----:B------:R-:W-:Y:S01]  /*10c60*/  FADD.FTZ R206, R206, R45 ;  /* 0x0000002dcece7221 */ /* 0x000fe20000010000 */
[----:B------:R-:W-:-:S02]  /*10c70*/  LOP3.LUT R34, R34, R17, RZ, 0xc0, !PT ;  /* 0x0000001122227212 */ /* 0x000fc400078ec0ff */
[----:B------:R-:W-:Y:S01]  /*10c80*/  LOP3.LUT R35, R35, R12, RZ, 0xc0, !PT ;  /* 0x0000000c23237212 */ /* 0x000fe200078ec0ff */
[----:B------:R-:W4:Y:S01]  /*10c90*/  LDSM.16.MT88.4 R16, [R170+0xac00] ;  /* 0x00ac0000aa10783b */ /* 0x000f220000004200 */
[----:B------:R-:W-:Y:S02]  /*10ca0*/  PRMT R11, R11, 0x5410, R8 ;  /* 0x000054100b0b7816 */ /* 0x000fe40000000008 */
[----:B------:R-:W-:Y:S01]  /*10cb0*/  PRMT R165, R165, 0x5410, R166 ;  /* 0x00005410a5a57816 */ /* 0x000fe200000000a6 */
[----:B------:R-:W4:Y:S01]  /*10cc0*/  LDSM.16.MT88.4 R12, [R221+0xbc00] ;  /* 0x00bc0000dd0c783b */ /* 0x000f220000004200 */
[----:B------:R-:W-:Y:S01]  /*10cd0*/  PRMT R173, R173, 0x5410, R188 ;  /* 0x00005410adad7816 */ /* 0x000fe200000000bc */
[----:B------:R-:W-:Y:S01]  /*10ce0*/  FADD.FTZ R59, R174, R59 ;  /* 0x0000003bae3b7221 */ /* 0x000fe20000010000 */
[----:B------:R-:W-:Y:S01]  /*10cf0*/  FADD.FTZ R177, R184, R177 ;  /* 0x000000b1b8b17221 */ /* 0x000fe20000010000 */
[--C-:B------:R-:W-:Y:S01]  /*10d00*/  HSET2.LE.AND R10, R9, R52.reuse, PT ;  /* 0x00000034090a7233 */ /* 0x100fe20003803000 */
[----:B------:R-:W-:Y:S01]  /*10d10*/  FADD.FTZ R205, R205, R210 ;  /* 0x000000d2cdcd7221 */ /* 0x000fe20000010000 */
[----:B------:R-:W-:Y:S01]  /*10d20*/  FADD.FTZ R197, R197, R206 ;  /* 0x000000cec5c57221 */ /* 0x000fe20000010000 */
[----:B------:R-:W-:-:S02]  /*10d30*/  HSET2.LE.AND R11, R11, R52, PT ;  /* 0x000000340b0b7233 */ /* 0x000fc40003803000 */
[--C-:B------:R-:W-:Y:S02]  /*10d40*/  HSET2.LE.AND R8, R165, R52.reuse, PT ;  /* 0x00000034a5087233 */ /* 0x100fe40003803000 */
[----:B------:R-:W-:Y:S02]  /*10d50*/  HSET2.LE.AND R9, R173, R52, PT ;  /* 0x00000034ad097233 */ /* 0x000fe40003803000 */
[----:B------:R-:W-:Y:S01]  /*10d60*/  F2FP.F16.F32.PACK_AB R53, R61, R58 ;  /* 0x0000003a3d35723e */ /* 0x000fe200000000ff */
[----:B------:R-:W-:Y:S01]  /*10d70*/  FADD.FTZ R58, R58, R59 ;  /* 0x0000003b3a3a7221 */ /* 0x000fe20000010000 */
[----:B------:R-:W-:Y:S02]  /*10d80*/  F2FP.F16.F32.PACK_AB R51, R63, R60 ;  /* 0x0000003c3f33723e */ /* 0x000fe400000000ff */
[----:B-1----:R-:W-:Y:S02]  /*10d90*/  F2FP.F16.F32.PACK_AB R52, R66, R65 ;  /* 0x000000414234723e */ /* 0x002fe400000000ff */
[----:B------:R-:W-:Y:S01]  /*10da0*/  F2FP.F16.F32.PACK_AB R48, R67, R62 ;  /* 0x0000003e4330723e */ /* 0x000fe200000000ff */
[----:B------:R-:W-:Y:S01]  /*10db0*/  FADD.FTZ R62, R62, R177 ;  /* 0x000000b13e3e7221 */ /* 0x000fe20000010000 */
[----:B------:R-:W-:Y:S01]  /*10dc0*/  FADD.FTZ R208, R208, R205 ;  /* 0x000000cdd0d07221 */ /* 0x000fe20000010000 */
[----:B------:R-:W-:Y:S01]  /*10dd0*/  FADD.FTZ R204, R204, R197 ;  /* 0x000000c5cccc7221 */ /* 0x000fe20000010000 */
[----:B------:R-:W-:Y:S01]  /*10de0*/  LOP3.LUT R10, R10, R51, RZ, 0xc0, !PT ;  /* 0x000000330a0a7212 */ /* 0x000fe200078ec0ff */
[----:B------:R-:W-:Y:S01]  /*10df0*/  FADD.FTZ R61, R61, R58 ;  /* 0x0000003a3d3d7221 */ /* 0x000fe20000010000 */
[----:B------:R-:W-:Y:S01]  /*10e00*/  LOP3.LUT R11, R11, R52, RZ, 0xc0, !PT ;  /* 0x000000340b0b7212 */ /* 0x000fe200078ec0ff */
[----:B------:R-:W-:Y:S01]  /*10e10*/  FADD.FTZ R62, R67, R62 ;  /* 0x0000003e433e7221 */ /* 0x000fe20000010000 */
[----:B------:R-:W-:-:S02]  /*10e20*/  LOP3.LUT R8, R8, R53, RZ, 0xc0, !PT ;  /* 0x0000003508087212 */ /* 0x000fc400078ec0ff */
[----:B------:R-:W-:Y:S01]  /*10e30*/  LOP3.LUT R9, R9, R48, RZ, 0xc0, !PT ;  /* 0x0000003009097212 */ /* 0x000fe200078ec0ff */
[----:B------:R-:W-:Y:S01]  /*10e40*/  FADD.FTZ R203, R203, R208 ;  /* 0x000000d0cbcb7221 */ /* 0x000fe20000010000 */
[----:B------:R-:W-:Y:S01]  /*10e50*/  FADD.FTZ R204, R195, R204 ;  /* 0x000000ccc3cc7221 */ /* 0x000fe20000010000 */
[----:B------:R-:W-:Y:S01]  /*10e60*/  FADD.FTZ R60, R60, R61 ;  /* 0x0000003d3c3c7221 */ /* 0x000fe20000010000 */
[----:B------:R-:W-:Y:S01]  /*10e70*/  FADD.FTZ R65, R65, R62 ;  /* 0x0000003e41417221 */ /* 0x000fe20000010000 */
[----:B------:R-:W-:Y:S01]  /*10e80*/  FADD.FTZ R198, R198, R203 ;  /* 0x000000cbc6c67221 */ /* 0x000fe20000010000 */
[----:B------:R-:W-:Y:S01]  /*10e90*/  FADD.FTZ R199, R199, R204 ;  /* 0x000000ccc7c77221 */ /* 0x000fe20000010000 */
[----:B------:R-:W-:Y:S02]  /*10ea0*/  HMMA.16816.F32 R124, R32, R4, R124 ;  /* 0x00000004207c723c */ /* 0x000fe4000000187c */
[----:B------:R-:W-:Y:S01]  /*10eb0*/  FADD.FTZ R227, R227, R198 ;  /* 0x000000c6e3e37221 */ /* 0x000fe20000010000 */
[----:B------:R-:W-:-:S03]  /*10ec0*/  FADD.FTZ R202, R202, R199 ;  /* 0x000000c7caca7221 */ /* 0x000fc60000010000 */
[----:B------:R-:W-:Y:S01]  /*10ed0*/  HMMA.16816.F32 R136, R8, R4, R136 ;  /* 0x000000040888723c */ /* 0x000fe20000001888 */
[----:B------:R-:W-:-:S06]  /*10ee0*/  FADD.FTZ R200, R200, R227 ;  /* 0x000000e3c8c87221 */ /* 0x000fcc0000010000 */
[----:B------:R-:W-:Y:S01]  /*10ef0*/  FADD.FTZ R5, R63, R60 ;  /* 0x0000003c3f057221 */ /* 0x000fe20000010000 */
[----:B------:R-:W-:Y:S01]  /*10f00*/  FADD.FTZ R4, R66, R65 ;  /* 0x0000004142047221 */ /* 0x000fe20000010000 */
[----:B------:R-:W-:-:S03]  /*10f10*/  FADD.FTZ R191, R191, R202 ;  /* 0x000000cabfbf7221 */ /* 0x000fc60000010000 */
[----:B------:R1:W-:Y:S04]  /*10f20*/  STL [R1+0xc], R5 ;  /* 0x00000c0501007387 */ /* 0x0003e80000100800 */
[----:B------:R1:W-:Y:S01]  /*10f30*/  STL [R1+0x8], R4 ;  /* 0x0000080401007387 */ /* 0x0003e20000100800 */
[----:B------:R-:W-:Y:S01]  /*10f40*/  FADD.FTZ R200, R229, R200 ;  /* 0x000000c8e5c87221 */ /* 0x000fe20000010000 */
[----:B------:R-:W-:-:S03]  /*10f50*/  FADD.FTZ R244, R244, R191 ;  /* 0x000000bff4f47221 */ /* 0x000fc60000010000 */
[----:B------:R-:W-:Y:S01]  /*10f60*/  FADD.FTZ R175, R175, R200 ;  /* 0x000000c8afaf7221 */ /* 0x000fe20000010000 */
[----:B------:R-:W-:-:S03]  /*10f70*/  FADD.FTZ R167, R167, R244 ;  /* 0x000000f4a7a77221 */ /* 0x000fc60000010000 */
[----:B------:R-:W-:Y:S01]  /*10f80*/  FADD.FTZ R175, R178, R175 ;  /* 0x000000afb2af7221 */ /* 0x000fe20000010000 */
[----:B------:R-:W-:Y:S01]  /*10f90*/  FADD.FTZ R167, R176, R167 ;  /* 0x000000a7b0a77221 */ /* 0x000fe20000010000 */
[----:B---3--:R-:W-:Y:S01]  /*10fa0*/  HMMA.16816.F32 R156, R32, R28, R156 ;  /* 0x0000001c209c723c */ /* 0x008fe2000000189c */
[----:B------:R-:W-:Y:S01]  /*10fb0*/  @UP0 UIADD3 UR19, UR19, -0x4, URZ ;  /* 0xfffffffc13130890 */ /* 0x000fe2000fffe03f */
[----:B------:R-:W-:Y:S01]  /*10fc0*/  FADD.FTZ R172, R172, R175 ;  /* 0x000000afacac7221 */ /* 0x000fe20000010000 */
[----:B------:R-:W-:-:S03]  /*10fd0*/  FADD.FTZ R64, R64, R167 ;  /* 0x000000a740407221 */ /* 0x000fc60000010000 */
[----:B------:R-:W-:Y:S01]  /*10fe0*/  HMMA.16816.F32 R152, R32, R30, R152 ;  /* 0x0000001e2098723c */ /* 0x000fe20000001898 */
[----:B------:R-:W-:Y:S01]  /*10ff0*/  FADD.FTZ R241, R181, R172 ;  /* 0x000000acb5f17221 */ /* 0x000fe20000010000 */
[----:B------:R-:W-:-:S04]  /*11000*/  FADD.FTZ R252, R57, R64 ;  /* 0x0000004039fc7221 */ /* 0x000fc80000010000 */
[C---:B--2---:R-:W-:Y:S06]  /*11010*/  HMMA.16816.F32 R72, R32.reuse, R24, R72 ;  /* 0x000000182048723c */ /* 0x044fec0000001848 */
[C---:B------:R-:W-:Y:S06]  /*11020*/  HMMA.16816.F32 R76, R32.reuse, R26, R76 ;  /* 0x0000001a204c723c */ /* 0x040fec000000184c */
[C---:B------:R-:W-:Y:S06]  /*11030*/  HMMA.16816.F32 R88, R32.reuse, R20, R88 ;  /* 0x000000142058723c */ /* 0x040fec0000001858 */
[C---:B------:R-:W-:Y:S06]  /*11040*/  HMMA.16816.F32 R92, R32.reuse, R22, R92 ;  /* 0x00000016205c723c */ /* 0x040fec000000185c */
[C---:B----4-:R-:W-:Y:S06]  /*11050*/  HMMA.16816.F32 R144, R32.reuse, R16, R144 ;  /* 0x000000102090723c */ /* 0x050fec0000001890 */
        /* <DEDUP_REMOVED lines=17> */
.L_x_324:
[----:B------:R-:W-:-:S12]  /*11170*/  UIADD3 UR19, UR24, -0x1, URZ ;  /* 0xffffffff18137890 */ /* 0x000fd8000fffe03f */
.L_x_331:
[----:B------:R-:W-:-:S13]  /*11180*/  ISETP.LE.AND P0, PT, RZ, UR19, PT ;  /* 0x00000013ff007c0c */ /* 0x000fda000bf03270 */
[----:B------:R-:W-:Y:S05]  /*11190*/  @!P0 BRA `(.L_x_332) ;  /* 0x0000004800908947 */ /* 0x000fea0003800000 */
[----:B------:R-:W-:Y:S01]  /*111a0*/  ULDC UR4, c[0x0][0x2d0] ;  /* 0x0000b40000047ab9 */ /* 0x000fe20000000800 */
[----:B------:R-:W-:Y:S01]  /*111b0*/  MOV R166, R3 ;  /* 0x0000000300a67202 */ /* 0x000fe20000000f00 */
[----:B------:R-:W-:Y:S01]  /*111c0*/  IMAD.MOV.U32 R165, RZ, RZ, R2 ;  /* 0x000000ffffa57224 */ /* 0x000fe200078e0002 */
[----:B------:R-:W-:Y:S01]  /*111d0*/  ISETP.GE.AND P4, PT, R236, UR4, PT ;  /* 0x00000004ec007c0c */ /* 0x000fe2000bf86270 */
[----:B-----5:R-:W-:Y:S01]  /*111e0*/  IMAD.MOV.U32 R3, RZ, RZ, R219 ;  /* 0x000000ffff037224 */ /* 0x020fe200078e00db */
[----:B------:R-:W-:Y:S01]  /*111f0*/  MOV R2, R216 ;  /* 0x000000d800027202 */ /* 0x000fe20000000f00 */
[----:B------:R-:W-:Y:S01]  /*11200*/  IMAD.WIDE.U32 R248, R242, -0x326172a9, RZ ;  /* 0xcd9e8d57f2f87825 */ /* 0x000fe200078e00ff */
[----:B------:R-:W-:Y:S01]  /*11210*/  PRMT R240, R240, 0x7054, R240 ;  /* 0x00007054f0f07816 */ /* 0x000fe200000000f0 */
[----:B------:R-:W-:Y:S01]  /*11220*/  ULDC UR8, c[0x0][0x2d0] ;  /* 0x0000b40000087ab9 */ /* 0x000fe20000000800 */
[----:B------:R-:W-:Y:S01]  /*11230*/  MOV R167, R164 ;  /* 0x000000a400a77202 */ /* 0x000fe20000000f00 */
[----:B------:R1:W-:Y:S01]  /*11240*/  STL.64 [R1], R2 ;  /* 0x0000000201007387 */ /* 0x0003e20000100a00 */
[----:B------:R-:W-:Y:S01]  /*11250*/  IMAD.WIDE.U32 R244, R169, -0x326172a9, RZ ;  /* 0xcd9e8d57a9f47825 */ /* 0x000fe200078e00ff */
[-C--:B------:R-:W-:Y:S01]  /*11260*/  LOP3.LUT R246, R249, R171.reuse, RZ, 0x3c, !PT ;  /* 0x000000abf9f67212 */ /* 0x080fe200078e3cff */
[----:B------:R-:W-:Y:S01]  /*11270*/  ULDC UR4, c[0x0][0x2ec] ;  /* 0x0000bb0000047ab9 */ /* 0x000fe20000000800 */
[----:B------:R-:W-:Y:S01]  /*11280*/  MOV R169, R0 ;  /* 0x0000000000a97202 */ /* 0x000fe20000000f00 */
[----:B------:R-:W-:Y:S01]  /*11290*/  IMAD.WIDE.U32 R250, R168, -0x2daee0ad, RZ ;  /* 0xd2511f53a8fa7825 */ /* 0x000fe200078e00ff */
[----:B------:R-:W2:Y:S01]  /*112a0*/  @!P4 LDC.64 R228, c[0x0][0x220] ;  /* 0x00008800ffe4cb82 */ /* 0x000ea20000000a00 */
[----:B------:R-:W-:Y:S01]  /*112b0*/  LOP3.LUT R242, R245, R171, RZ, 0x3c, !PT ;  /* 0x000000abf5f27212 */ /* 0x000fe200078e3cff */
[----:B------:R-:W-:Y:S01]  /*112c0*/  ULDC.64 UR6, c[0x0][0x248] ;  /* 0x0000920000067ab9 */ /* 0x000fe20000000a00 */
[----:B------:R-:W-:-:S04]  /*112d0*/  IMAD.WIDE.U32 R246, R246, -0x2daee0ad, RZ ;  /* 0xd2511f53f6f67825 */ /* 0x000fc800078e00ff */
[----:B------:R-:W-:Y:S01]  /*112e0*/  IMAD.WIDE.U32 R242, R242, -0x2daee0ad, RZ ;  /* 0xd2511f53f2f27825 */ /* 0x000fe200078e00ff */
[----:B------:R-:W3:Y:S01]  /*112f0*/  @!P4 LDC.64 R226, c[0x0][0x220] ;  /* 0x00008800ffe2cb82 */ /* 0x000ee20000000a00 */
[----:B------:R-:W-:Y:S05]  /*11300*/  BRA `(.L_x_333) ;  /* 0x0000000400047947 */ /* 0x000fea0003800000 */
.L_x_335:
        /* <DEDUP_REMOVED lines=65> */
.L_x_333:
[----:B----4-:R-:W4:Y:S01]  /*11720*/  LDL.64 R4, [R1] ;  /* 0x0000000001047983 */ /* 0x010f220000100a00 */
[----:B------:R-:W-:Y:S01]  /*11730*/  ISETP.GE.AND P3, PT, R231, UR8, PT ;  /* 0x00000008e7007c0c */ /* 0x000fe2000bf66270 */
[----:B------:R-:W-:Y:S04]  /*11740*/  DEPBAR.LE SB0, 0x0 ;  /* 0x000080000000791a */ /* 0x000fe80000000000 */
[----:B------:R-:W-:Y:S01]  /*11750*/  BAR.SYNC.DEFER_BLOCKING 0x0 ;  /* 0x0000000000007b1d */ /* 0x000fe20000010000 */
[----:B------:R-:W-:Y:S01]  /*11760*/  ISETP.GE.AND P2, PT, R230, UR8, PT ;  /* 0x00000008e6007c0c */ /* 0x000fe2000bf46270 */
[----:B------:R-:W-:Y:S01]  /*11770*/  USHF.R.S32.HI UR10, URZ, 0x1f, UR19 ;  /* 0x0000001f3f0a7899 */ /* 0x000fe20008011413 */
[----:B------:R-:W-:Y:S01]  /*11780*/  IMAD.U32 R0, RZ, RZ, UR19 ;  /* 0x00000013ff007e24 */ /* 0x000fe2000f8e00ff */
[----:B------:R-:W-:Y:S04]  /*11790*/  UIMAD UR9, UR21, UR19, URZ ;  /* 0x00000013150972a4 */ /* 0x000fe8000f8e023f */
[----:B------:R-:W-:Y:S01]  /*117a0*/  UIMAD UR9, UR10, UR27, UR9 ;  /* 0x0000001b0a0972a4 */ /* 0x000fe2000f8e0209 */
[----:B------:R-:W-:Y:S01]  /*117b0*/  @P4 STS [R225+0x9000], RZ ;  /* 0x009000ffe1004388 */ /* 0x000fe20000000800 */
[----:B------:R-:W5:Y:S04]  /*117c0*/  @!P3 LDC.64 R216, c[0x0][0x220] ;  /* 0x00008800ffd8bb82 */ /* 0x000f680000000a00 */
[----:B------:R-:W-:Y:S05]  /*117d0*/  @P4 STS [R225+0x9004], RZ ;  /* 0x009004ffe1004388 */ /* 0x000fea0000000800 */
[----:B------:R-:W-:Y:S01]  /*117e0*/  @P4 STS.64 [R225+0x9008], RZ ;  /* 0x009008ffe1004388 */ /* 0x000fe20000000a00 */
[----:B------:R-:W3:Y:S08]  /*117f0*/  @!P2 LDC.64 R214, c[0x0][0x220] ;  /* 0x00008800ffd6ab82 */ /* 0x000ef00000000a00 */
[----:B------:R-:W3:Y:S08]  /*11800*/  @!P3 LDC.64 R212, c[0x0][0x220] ;  /* 0x00008800ffd4bb82 */ /* 0x000ef00000000a00 */
[----:B-1----:R-:W1:Y:S01]  /*11810*/  @!P2 LDC.64 R2, c[0x0][0x220] ;  /* 0x00008800ff02ab82 */ /* 0x002e620000000a00 */
[----:B----4-:R-:W-:Y:S04]  /*11820*/  IMAD.WIDE.U32 R218, R0, UR27, R4 ;  /* 0x0000001b00da7c25 */ /* 0x010fe8000f8e0004 */
[----:B------:R-:W-:Y:S01]  /*11830*/  VIADD R164, R219, UR9 ;  /* 0x00000009dba47c36 */ /* 0x000fe20008000000 */
[C---:B--2---:R-:W-:Y:S02]  /*11840*/  @!P4 LEA R42, P0, R218.reuse, R228, 0x1 ;  /* 0x000000e4da2ac211 */ /* 0x044fe400078008ff */
[C---:B-----5:R-:W-:Y:S02]  /*11850*/  @!P3 LEA R216, P1, R218.reuse, R216, 0x1 ;  /* 0x000000d8dad8b211 */ /* 0x060fe400078208ff */
[C-C-:B------:R-:W-:Y:S02]  /*11860*/  @!P4 LEA.HI.X R43, R218.reuse, R229, R164.reuse, 0x1, P0 ;  /* 0x000000e5da2bc211 */ /* 0x140fe400000f0ca4 */
[C-C-:B------:R-:W-:Y:S02]  /*11870*/  @!P3 LEA.HI.X R217, R218.reuse, R217, R164.reuse, 0x1, P1 ;  /* 0x000000d9dad9b211 */ /* 0x140fe400008f0ca4 */
[C---:B---3--:R-:W-:Y:S01]  /*11880*/  @!P2 LEA R214, P0, R218.reuse, R214, 0x1 ;  /* 0x000000d6dad6a211 */ /* 0x048fe200078008ff */
[----:B------:R-:W-:Y:S01]  /*11890*/  @!PT LDS RZ, [RZ] ;  /* 0x00000000fffff984 */ /* 0x000fe20000000800 */
[----:B------:R-:W-:Y:S01]  /*118a0*/  @!PT LDS RZ, [RZ] ;  /* 0x00000000fffff984 */ /* 0x000fe20000000800 */
[----:B------:R-:W-:Y:S01]  /*118b0*/  @!PT LDS RZ, [RZ] ;  /* 0x00000000fffff984 */ /* 0x000fe20000000800 */
[----:B------:R-:W-:Y:S01]  /*118c0*/  @!P4 LDGSTS.E.BYPASS.LTC128B.128 [R225+0x9000], desc[UR22][R42.64] ;  /* 0x090000002ae1cfae */ /* 0x000fe2000b901d56 */
[C---:B------:R-:W-:Y:S02]  /*118d0*/  IADD3 R0, P5, R218.reuse, UR20, RZ ;  /* 0x00000014da007c10 */ /* 0x040fe4000ffbe0ff */
[----:B------:R-:W-:Y:S02]  /*118e0*/  @!P2 LEA.HI.X R215, R218, R215, R164, 0x1, P0 ;  /* 0x000000d7dad7a211 */ /* 0x000fe400000f0ca4 */
[----:B------:R-:W-:Y:S01]  /*118f0*/  @P3 STS.128 [R225+0xa000], RZ ;  /* 0x00a000ffe1003388 */ /* 0x000fe20000000c00 */
[----:B------:R-:W-:Y:S02]  /*11900*/  IADD3.X R164, R164, UR12, RZ, P5, !PT ;  /* 0x0000000ca4a47c10 */ /* 0x000fe4000affe4ff */
[C---:B------:R-:W-:Y:S02]  /*11910*/  @!P4 LEA R218, P5, R0.reuse, R226, 0x1 ;  /* 0x000000e200dac211 */ /* 0x040fe400078a08ff */
[----:B------:R-:W-:Y:S01]  /*11920*/  @!PT LDS RZ, [RZ] ;  /* 0x00000000fffff984 */ /* 0x000fe20000000800 */
[----:B------:R-:W-:Y:S01]  /*11930*/  @!PT LDS RZ, [RZ] ;  /* 0x00000000fffff984 */ /* 0x000fe20000000800 */
[----:B------:R-:W-:Y:S01]  /*11940*/  @!PT LDS RZ, [RZ] ;  /* 0x00000000fffff984 */ /* 0x000fe20000000800 */
[----:B------:R-:W-:Y:S01]  /*11950*/  @!P3 LDGSTS.E.BYPASS.LTC128B.128 [R225+0xa000], desc[UR22][R216.64+0x40] ;  /* 0x0a000040d8e1bfae */ /* 0x000fe2000b901d56 */
[C---:B------:R-:W-:Y:S02]  /*11960*/  @!P3 LEA R212, P1, R0.reuse, R212, 0x1 ;  /* 0x000000d400d4b211 */ /* 0x040fe400078208ff */
[C-C-:B------:R-:W-:Y:S02]  /*11970*/  @!P4 LEA.HI.X R219, R0.reuse, R227, R164.reuse, 0x1, P5 ;  /* 0x000000e300dbc211 */ /* 0x140fe400028f0ca4 */
[----:B------:R-:W-:Y:S01]  /*11980*/  @P2 STS.128 [R225+0xb000], RZ ;  /* 0x00b000ffe1002388 */ /* 0x000fe20000000c00 */
[C-C-:B------:R-:W-:Y:S02]  /*11990*/  @!P3 LEA.HI.X R213, R0.reuse, R213, R164.reuse, 0x1, P1 ;  /* 0x000000d500d5b211 */ /* 0x140fe400008f0ca4 */
[C---:B-1----:R-:W-:Y:S02]  /*119a0*/  @!P2 LEA R2, P0, R0.reuse, R2, 0x1 ;  /* 0x000000020002a211 */ /* 0x042fe400078008ff */
[----:B------:R-:W-:Y:S01]  /*119b0*/  @!PT LDS RZ, [RZ] ;  /* 0x00000000fffff984 */ /* 0x000fe20000000800 */
[----:B------:R-:W-:Y:S01]  /*119c0*/  @!PT LDS RZ, [RZ] ;  /* 0x00000000fffff984 */ /* 0x000fe20000000800 */
[----:B------:R-:W-:Y:S01]  /*119d0*/  @!PT LDS RZ, [RZ] ;  /* 0x00000000fffff984 */ /* 0x000fe20000000800 */
[----:B------:R-:W-:Y:S01]  /*119e0*/  @!P2 LDGSTS.E.BYPASS.LTC128B.128 [R225+0xb000], desc[UR22][R214.64+0x80] ;  /* 0x0b000080d6e1afae */ /* 0x000fe2000b901d56 */
[----:B------:R-:W-:Y:S02]  /*119f0*/  ISETP.LT.AND P5, PT, RZ, UR19, PT ;  /* 0x00000013ff007c0c */ /* 0x000fe4000bfa1270 */
[----:B------:R-:W-:Y:S02]  /*11a00*/  @!P2 LEA.HI.X R3, R0, R3, R164, 0x1, P0 ;  /* 0x000000030003a211 */ /* 0x000fe400000f0ca4 */
[----:B------:R-:W-:Y:S05]  /*11a10*/  @P4 STS.128 [R225+0x9800], RZ ;  /* 0x009800ffe1004388 */ /* 0x000fea0000000c00 */
        /* <DEDUP_REMOVED lines=9> */
[----:B------:R-:W-:Y:S05]  /*11ab0*/  @P2 STS.128 [R225+0xb800], RZ ;  /* 0x00b800ffe1002388 */ /* 0x000fea0000000c00 */
[----:B------:R-:W-:Y:S01]  /*11ac0*/  @!PT LDS RZ, [RZ] ;  /* 0x00000000fffff984 */ /* 0x000fe20000000800 */
[----:B------:R-:W-:Y:S01]  /*11ad0*/  @!PT LDS RZ, [RZ] ;  /* 0x00000000fffff984 */ /* 0x000fe20000000800 */
[----:B------:R-:W-:Y:S01]  /*11ae0*/  @!PT LDS RZ, [RZ] ;  /* 0x00000000fffff984 */ /* 0x000fe20000000800 */
[----:B------:R2:W-:Y:S05]  /*11af0*/  @!P2 LDGSTS.E.BYPASS.LTC128B.128 [R225+0xb800], desc[UR22][R2.64+0x80] ;  /* 0x0b80008002e1afae */ /* 0x0005ea000b901d56 */
[----:B------:R-:W-:Y:S05]  /*11b00*/  LDSM.16.M88.4 R172, [R224] ;  /* 0x00000000e0ac783b */ /* 0x000fea0000000200 */
[----:B------:R-:W3:Y:S05]  /*11b10*/  LDSM.16.M88.4 R176, [R223+0x6000] ;  /* 0x00600000dfb0783b */ /* 0x000eea0000000200 */
[----:B------:R-:W4:Y:S05]  /*11b20*/  LDSM.16.M88.4 R180, [R224+0x1000] ;  /* 0x00100000e0b4783b */ /* 0x000f2a0000000200 */
[----:B------:R-:W5:Y:S05]  /*11b30*/  LDSM.16.M88.4 R184, [R223+0x6400] ;  /* 0x00640000dfb8783b */ /* 0x000f6a0000000200 */
[----:B------:R-:W0:Y:S05]  /*11b40*/  LDGDEPBAR ;  /* 0x00000000000079af */ /* 0x000e2a0000000000 */
[----:B------:R-:W2:Y:S05]  /*11b50*/  LDSM.16.M88.4 R188, [R223+0x6800] ;  /* 0x00680000dfbc783b */ /* 0x000eaa0000000200 */
[----:B------:R-:W2:Y:S05]  /*11b60*/  LDSM.16.M88.4 R192, [R223+0x6c00] ;  /* 0x006c0000dfc0783b */ /* 0x000eaa0000000200 */
[----:B------:R-:W-:Y:S05]  /*11b70*/  LDSM.16.M88.4 R196, [R222] ;  /* 0x00000000dec4783b */ /* 0x000fea0000000200 */
[----:B------:R-:W2:Y:S05]  /*11b80*/  LDSM.16.M88.4 R200, [R220+0x6000] ;  /* 0x00600000dcc8783b */ /* 0x000eaa0000000200 */
[----:B------:R-:W2:Y:S01]  /*11b90*/  LDSM.16.M88.4 R204, [R222+0x1000] ;  /* 0x00100000decc783b */ /* 0x000ea20000000200 */
[-C--:B---3--:R-:W-:Y:S04]  /*11ba0*/  HMMA.16816.F32 R4, R172, R176.reuse, RZ ;  /* 0x000000b0ac04723c */ /* 0x088fe800000018ff */
[----:B------:R-:W3:Y:S02]  /*11bb0*/  LDSM.16.M88.4 R208, [R220+0x6400] ;  /* 0x00640000dcd0783b */ /* 0x000ee40000000200 */
[C---:B----4-:R-:W-:Y:S03]  /*11bc0*/  HMMA.16816.F32 R8, R180.reuse, R176, RZ ;  /* 0x000000b0b408723c */ /* 0x050fe600000018ff */
[----:B-1----:R-:W-:Y:S03]  /*11bd0*/  LDSM.16.M88.4 R212, [R220+0x7000] ;  /* 0x00700000dcd4783b */ /* 0x002fe60000000200 */
[-C--:B------:R-:W-:Y:S02]  /*11be0*/  HMMA.16816.F32 R12, R180, R178.reuse, RZ ;  /* 0x000000b2b40c723c */ /* 0x080fe400000018ff */
[----:B------:R-:W-:Y:S04]  /*11bf0*/  LDSM.16.M88.4 R216, [R222+0x3000] ;  /* 0x00300000ded8783b */ /* 0x000fe80000000200 */
[C---:B------:R-:W-:Y:S01]  /*11c00*/  HMMA.16816.F32 R16, R172.reuse, R178, RZ ;  /* 0x000000b2ac10723c */ /* 0x040fe200000018ff */
[----:B------:R-:W1:Y:S05]  /*11c10*/  LDSM.16.M88.4 R176, [R220+0x6800] ;  /* 0x00680000dcb0783b */ /* 0x000e6a0000000200 */
[-C--:B-----5:R-:W-:Y:S06]  /*11c20*/  HMMA.16816.F32 R20, R172, R184.reuse, RZ ;  /* 0x000000b8ac14723c */ /* 0x0a0fec00000018ff */
[C---:B------:R-:W-:Y:S06]  /*11c30*/  HMMA.16816.F32 R24, R180.reuse, R184, RZ ;  /* 0x000000b8b418723c */ /* 0x040fec00000018ff */
[-C--:B------:R-:W-:Y:S06]  /*11c40*/  HMMA.16816.F32 R28, R180, R186.reuse, RZ ;  /* 0x000000bab41c723c */ /* 0x080fec00000018ff */
[C---:B------:R-:W-:Y:S01]  /*11c50*/  HMMA.16816.F32 R32, R172.reuse, R186, RZ ;  /* 0x000000baac20723c */ /* 0x040fe200000018ff */
[----:B------:R-:W4:Y:S05]  /*11c60*/  LDSM.16.M88.4 R184, [R220+0x6c00] ;  /* 0x006c0000dcb8783b */ /* 0x000f2a0000000200 */
[-C--:B--2---:R-:W-:Y:S06]  /*11c70*/  HMMA.16816.F32 R36, R172, R188.reuse, RZ ;  /* 0x000000bcac24723c */ /* 0x084fec00000018ff */
        /* <DEDUP_REMOVED lines=9> */
[----:B------:R-:W2:Y:S05]  /*11d10*/  LDSM.16.M88.4 R172, [R224+0x2000] ;  /* 0x00200000e0ac783b */ /* 0x000eaa0000000200 */
[-C--:B------:R-:W-:Y:S01]  /*11d20*/  HMMA.16816.F32 R4, R196, R200.reuse, R4 ;  /* 0x000000c8c404723c */ /* 0x080fe20000001804 */
[----:B------:R-:W5:Y:S05]  /*11d30*/  LDSM.16.M88.4 R192, [R223+0x7400] ;  /* 0x00740000dfc0783b */ /* 0x000f6a0000000200 */
[C---:B------:R-:W-:Y:S06]  /*11d40*/  HMMA.16816.F32 R8, R204.reuse, R200, R8 ;  /* 0x000000c8cc08723c */ /* 0x040fec0000001808 */
[-C--:B------:R-:W-:Y:S06]  /*11d50*/  HMMA.16816.F32 R12, R204, R202.reuse, R12 ;  /* 0x000000cacc0c723c */ /* 0x080fec000000180c */
[C---:B------:R-:W-:Y:S01]  /*11d60*/  HMMA.16816.F32 R16, R196.reuse, R202, R16 ;  /* 0x000000cac410723c */ /* 0x040fe20000001810 */
[----:B------:R-:W-:Y:S05]  /*11d70*/  LDSM.16.M88.4 R200, [R223+0x7c00] ;  /* 0x007c0000dfc8783b */ /* 0x000fea0000000200 */
[-C--:B---3--:R-:W-:Y:S06]  /*11d80*/  HMMA.16816.F32 R20, R196, R208.reuse, R20 ;  /* 0x000000d0c414723c */ /* 0x088fec0000001814 */
        /* <DEDUP_REMOVED lines=9> */
[-C--:B----4-:R-:W-:Y:S06]  /*11e20*/  HMMA.16816.F32 R52, R196, R184.reuse, R52 ;  /* 0x000000b8c434723c */ /* 0x090fec0000001834 */
[C---:B------:R-:W-:Y:S06]  /*11e30*/  HMMA.16816.F32 R56, R204.reuse, R184, R56 ;  /* 0x000000b8cc38723c */ /* 0x040fec0000001838 */
[-C--:B------:R-:W-:Y:S01]  /*11e40*/  HMMA.16816.F32 R60, R204, R186.reuse, R60 ;  /* 0x000000bacc3c723c */ /* 0x080fe2000000183c */
[----:B------:R-:W-:Y:S05]  /*11e50*/  LDSM.16.M88.4 R204, [R220+0x8000] ;  /* 0x00800000dccc783b */ /* 0x000fea0000000200 */
[----:B------:R-:W-:Y:S01]  /*11e60*/  HMMA.16816.F32 R64, R196, R186, R64 ;  /* 0x000000bac440723c */ /* 0x000fe20000001840 */
[----:B------:R-:W3:Y:S05]  /*11e70*/  LDSM.16.M88.4 R184, [R220+0x7400] ;  /* 0x00740000dcb8783b */ /* 0x000eea0000000200 */
[-C--:B--2---:R-:W-:Y:S01]  /*11e80*/  HMMA.16816.F32 R4, R172, R180.reuse, R4 ;  /* 0x000000b4ac04723c */ /* 0x084fe20000001804 */
[----:B------:R-:W-:Y:S05]  /*11e90*/  LDSM.16.M88.4 R196, [R223+0x8c00] ;  /* 0x008c0000dfc4783b */ /* 0x000fea0000000200 */
[C---:B------:R-:W-:Y:S06]  /*11ea0*/  HMMA.16816.F32 R8, R188.reuse, R180, R8 ;  /* 0x000000b4bc08723c */ /* 0x040fec0000001808 */
[-C--:B------:R-:W-:Y:S06]  /*11eb0*/  HMMA.16816.F32 R12, R188, R182.reuse, R12 ;  /* 0x000000b6bc0c723c */ /* 0x080fec000000180c */
[C---:B------:R-:W-:Y:S01]  /*11ec0*/  HMMA.16816.F32 R16, R172.reuse, R182, R16 ;  /* 0x000000b6ac10723c */ /* 0x040fe20000001810 */
[----:B------:R-:W2:Y:S05]  /*11ed0*/  LDSM.16.M88.4 R180, [R220+0x7800] ;  /* 0x00780000dcb4783b */ /* 0x000eaa0000000200 */
[-C--:B-----5:R-:W-:Y:S06]  /*11ee0*/  HMMA.16816.F32 R20, R172, R192.reuse, R20 ;  /* 0x000000c0ac14723c */ /* 0x0a0fec0000001814 */
[C---:B------:R-:W-:Y:S06]  /*11ef0*/  HMMA.16816.F32 R24, R188.reuse, R192, R24 ;  /* 0x000000c0bc18723c */ /* 0x040fec0000001818 */
[-C--:B------:R-:W-:Y:S06]  /*11f00*/  HMMA.16816.F32 R28, R188, R194.reuse, R28 ;  /* 0x000000c2bc1c723c */ /* 0x080fec000000181c */
[C---:B------:R-:W-:Y:S01]  /*11f10*/  HMMA.16816.F32 R32, R172.reuse, R194, R32 ;  /* 0x000000c2ac20723c */ /* 0x040fe20000001820 */
[----:B------:R-:W4:Y:S05]  /*11f20*/  LDSM.16.M88.4 R192, [R220+0x7c00] ;  /* 0x007c0000dcc0783b */ /* 0x000f2a0000000200 */
[-C--:B-1----:R-:W-:Y:S06]  /*11f30*/  HMMA.16816.F32 R36, R172, R176.reuse, R36 ;  /* 0x000000b0ac24723c */ /* 0x082fec0000001824 */
[C---:B------:R-:W-:Y:S06]  /*11f40*/  HMMA.16816.F32 R40, R188.reuse, R176, R40 ;  /* 0x000000b0bc28723c */ /* 0x040fec0000001828 */
[-C--:B------:R-:W-:Y:S06]  /*11f50*/  HMMA.16816.F32 R44, R188, R178.reuse, R44 ;  /* 0x000000b2bc2c723c */ /* 0x080fec000000182c */
[C---:B------:R-:W-:Y:S01]  /*11f60*/  HMMA.16816.F32 R48, R172.reuse, R178, R48 ;  /* 0x000000b2ac30723c */ /* 0x040fe20000001830 */
[----:B------:R-:W-:Y:S05]  /*11f70*/  LDSM.16.M88.4 R176, [R223+0x8000] ;  /* 0x00800000dfb0783b */ /* 0x000fea0000000200 */
[-C--:B------:R-:W-:Y:S06]  /*11f80*/  HMMA.16816.F32 R52, R172, R200.reuse, R52 ;  /* 0x000000c8ac34723c */ /* 0x080fec0000001834 */
[C---:B------:R-:W-:Y:S06]  /*11f90*/  HMMA.16816.F32 R56, R188.reuse, R200, R56 ;  /* 0x000000c8bc38723c */ /* 0x040fec0000001838 */
[-C--:B------:R-:W-:Y:S01]  /*11fa0*/  HMMA.16816.F32 R60, R188, R202.reuse, R60 ;  /* 0x000000cabc3c723c */ /* 0x080fe2000000183c */
[----:B------:R-:W-:Y:S05]  /*11fb0*/  LDSM.16.M88.4 R188, [R224+0x5000] ;  /* 0x00500000e0bc783b */ /* 0x000fea0000000200 */
[----:B------:R-:W-:Y:S01]  /*11fc0*/  HMMA.16816.F32 R64, R172, R202, R64 ;  /* 0x000000caac40723c */ /* 0x000fe20000001840 */
[----:B------:R-:W1:Y:S05]  /*11fd0*/  LDSM.16.M88.4 R172, [R224+0x4000] ;  /* 0x00400000e0ac783b */ /* 0x000e6a0000000200 */
[-C--:B------:R-:W-:Y:S01]  /*11fe0*/  HMMA.16816.F32 R4, R208, R212.reuse, R4 ;  /* 0x000000d4d004723c */ /* 0x080fe20000001804 */
[----:B------:R-:W-:Y:S05]  /*11ff0*/  LDSM.16.M88.4 R200, [R222+0x4000] ;  /* 0x00400000dec8783b */ /* 0x000fea0000000200 */
        /* <DEDUP_REMOVED lines=8> */
[----:B------:R-:W3:Y:S05]  /*12080*/  LDSM.16.M88.4 R184, [R223+0x8400] ;  /* 0x00840000dfb8783b */ /* 0x000eea0000000200 */
[-C--:B--2---:R-:W-:Y:S06]  /*12090*/  HMMA.16816.F32 R36, R208, R180.reuse, R36 ;  /* 0x000000b4d024723c */ /* 0x084fec0000001824 */
[C---:B------:R-:W-:Y:S06]  /*120a0*/  HMMA.16816.F32 R40, R216.reuse, R180, R40 ;  /* 0x000000b4d828723c */ /* 0x040fec0000001828 */
[-C--:B------:R-:W-:Y:S06]  /*120b0*/  HMMA.16816.F32 R44, R216, R182.reuse, R44 ;  /* 0x000000b6d82c723c */ /* 0x080fec000000182c */
[C---:B------:R-:W-:Y:S01]  /*120c0*/  HMMA.16816.F32 R48, R208.reuse, R182, R48 ;  /* 0x000000b6d030723c */ /* 0x040fe20000001830 */
[----:B------:R-:W2:Y:S05]  /*120d0*/  LDSM.16.M88.4 R180, [R223+0x8800] ;  /* 0x00880000dfb4783b */ /* 0x000eaa0000000200 */
[-C--:B----4-:R-:W-:Y:S06]  /*120e0*/  HMMA.16816.F32 R52, R208, R192.reuse, R52 ;  /* 0x000000c0d034723c */ /* 0x090fec0000001834 */
[C---:B------:R-:W-:Y:S06]  /*120f0*/  HMMA.16816.F32 R56, R216.reuse, R192, R56 ;  /* 0x000000c0d838723c */ /* 0x040fec0000001838 */
[-C--:B------:R-:W-:Y:S06]  /*12100*/  HMMA.16816.F32 R60, R216, R194.reuse, R60 ;  /* 0x000000c2d83c723c */ /* 0x080fec000000183c */
[----:B------:R-:W-:Y:S01]  /*12110*/  HMMA.16816.F32 R64, R208, R194, R64 ;  /* 0x000000c2d040723c */ /* 0x000fe20000001840 */
[----:B------:R-:W4:Y:S05]  /*12120*/  LDSM.16.M88.4 R192, [R220+0x8400] ;  /* 0x00840000dcc0783b */ /* 0x000f2a0000000200 */
[-C--:B-1----:R-:W-:Y:S06]  /*12130*/  HMMA.16816.F32 R4, R172, R176.reuse, R4 ;  /* 0x000000b0ac04723c */ /* 0x082fec0000001804 */
[C---:B------:R-:W-:Y:S06]  /*12140*/  HMMA.16816.F32 R8, R188.reuse, R176, R8 ;  /* 0x000000b0bc08723c */ /* 0x040fec0000001808 */
[-C--:B------:R-:W-:Y:S06]  /*12150*/  HMMA.16816.F32 R12, R188, R178.reuse, R12 ;  /* 0x000000b2bc0c723c */ /* 0x080fec000000180c */
[C---:B------:R-:W-:Y:S01]  /*12160*/  HMMA.16816.F32 R16, R172.reuse, R178, R16 ;  /* 0x000000b2ac10723c */ /* 0x040fe20000001810 */
[----:B------:R-:W1:Y:S05]  /*12170*/  LDSM.16.M88.4 R176, [R220+0x8800] ;  /* 0x00880000dcb0783b */ /* 0x000e6a0000000200 */
[-C--:B---3--:R-:W-:Y:S06]  /*12180*/  HMMA.16816.F32 R20, R172, R184.reuse, R20 ;  /* 0x000000b8ac14723c */ /* 0x088fec0000001814 */
        /* <DEDUP_REMOVED lines=10> */
[----:B------:R-:W-:Y:S01]  /*12230*/  HMMA.16816.F32 R64, R172, R198, R64 ;  /* 0x000000c6ac40723c */ /* 0x000fe20000001840 */
[----:B------:R-:W2:Y:S01]  /*12240*/  LDSM.16.M88.4 R172, [R220+0x8c00] ;  /* 0x008c0000dcac783b */ /* 0x000ea20000000200 */
[----:B------:R-:W-:Y:S04]  /*12250*/  DEPBAR.LE SB0, 0x0 ;  /* 0x000080000000791a */ /* 0x000fe80000000000 */
[-C--:B------:R-:W-:Y:S01]  /*12260*/  HMMA.16816.F32 R4, R200, R204.reuse, R4 ;  /* 0x000000ccc804723c */ /* 0x080fe20000001804 */
[----:B------:R-:W-:Y:S05]  /*12270*/  BAR.SYNC.DEFER_BLOCKING 0x0 ;  /* 0x0000000000007b1d */ /* 0x000fea0000010000 */
[C---:B------:R-:W-:Y:S06]  /*12280*/  HMMA.16816.F32 R8, R212.reuse, R204, R8 ;  /* 0x000000ccd408723c */ /* 0x040fec0000001808 */
[-C--:B------:R-:W-:Y:S06]  /*12290*/  HMMA.16816.F32 R12, R212, R206.reuse, R12 ;  /* 0x000000ced40c723c */ /* 0x080fec000000180c */
[C---:B------:R-:W-:Y:S06]  /*122a0*/  HMMA.16816.F32 R16, R200.reuse, R206, R16 ;  /* 0x000000cec810723c */ /* 0x040fec0000001810 */
[-C--:B----4-:R-:W-:Y:S05]  /*122b0*/  HMMA.16816.F32 R20, R200, R192.reuse, R20 ;  /* 0x000000c0c814723c */ /* 0x090fea0000001814 */
[----:B------:R-:W-:Y:S01]  /*122c0*/  FMNMX.FTZ R2, R4, R167, !PT ;  /* 0x000000a704027209 */ /* 0x000fe20007810000 */
[C---:B------:R-:W-:Y:S05]  /*122d0*/  HMMA.16816.F32 R24, R212.reuse, R192, R24 ;  /* 0x000000c0d418723c */ /* 0x040fea0000001818 */
[----:B------:R-:W-:Y:S01]  /*122e0*/  FMNMX.FTZ R0, R6, R166, !PT ;  /* 0x000000a606007209 */ /* 0x000fe20007810000 */
[-C--:B------:R-:W-:Y:S05]  /*122f0*/  HMMA.16816.F32 R28, R212, R194.reuse, R28 ;  /* 0x000000c2d41c723c */ /* 0x080fea000000181c */
[----:B------:R-:W-:Y:S01]  /*12300*/  FMNMX.FTZ R171, R5, R2, !PT ;  /* 0x0000000205ab7209 */ /* 0x000fe20007810000 */
[C---:B------:R-:W-:Y:S05]  /*12310*/  HMMA.16816.F32 R32, R200.reuse, R194, R32 ;  /* 0x000000c2c820723c */ /* 0x040fea0000001820 */
[----:B------:R-:W-:Y:S01]  /*12320*/  FMNMX.FTZ R3, R7, R0, !PT ;  /* 0x0000000007037209 */ /* 0x000fe20007810000 */
[-C--:B-1----:R-:W-:Y:S05]  /*12330*/  HMMA.16816.F32 R36, R200, R176.reuse, R36 ;  /* 0x000000b0c824723c */ /* 0x082fea0000001824 */
[----:B------:R-:W-:Y:S01]  /*12340*/  FMNMX.FTZ R0, R16, R171, !PT ;  /* 0x000000ab10007209 */ /* 0x000fe20007810000 */
[C---:B------:R-:W-:Y:S05]  /*12350*/  HMMA.16816.F32 R40, R212.reuse, R176, R40 ;  /* 0x000000b0d428723c */ /* 0x040fea0000001828 */
[----:B------:R-:W-:Y:S01]  /*12360*/  FMNMX.FTZ R2, R18, R3, !PT ;  /* 0x0000000312027209 */ /* 0x000fe20007810000 */
[-C--:B------:R-:W-:Y:S05]  /*12370*/  HMMA.16816.F32 R44, R212, R178.reuse, R44 ;  /* 0x000000b2d42c723c */ /* 0x080fea000000182c */
[----:B------:R-:W-:Y:S01]  /*12380*/  FMNMX.FTZ R171, R17, R0, !PT ;  /* 0x0000000011ab7209 */ /* 0x000fe20007810000 */
[C---:B------:R-:W-:Y:S05]  /*12390*/  HMMA.16816.F32 R48, R200.reuse, R178, R48 ;  /* 0x000000b2c830723c */ /* 0x040fea0000001830 */
[----:B------:R-:W-:Y:S01]  /*123a0*/  FMNMX.FTZ R3, R19, R2, !PT ;  /* 0x0000000213037209 */ /* 0x000fe20007810000 */
[-C--:B--2---:R-:W-:Y:S05]  /*123b0*/  HMMA.16816.F32 R52, R200, R172.reuse, R52 ;  /* 0x000000acc834723c */ /* 0x084fea0000001834 */
[----:B------:R-:W-:Y:S01]  /*123c0*/  FMNMX.FTZ R2, R20, R171, !PT ;  /* 0x000000ab14027209 */ /* 0x000fe20007810000 */
[C---:B------:R-:W-:Y:S05]  /*123d0*/  HMMA.16816.F32 R56, R212.reuse, R172, R56 ;  /* 0x000000acd438723c */ /* 0x040fea0000001838 */
[----:B------:R-:W-:Y:S01]  /*123e0*/  FMNMX.FTZ R0, R22, R3, !PT ;  /* 0x0000000316007209 */ /* 0x000fe20007810000 */
[-C--:B------:R-:W-:Y:S05]  /*123f0*/  HMMA.16816.F32 R60, R212, R174.reuse, R60 ;  /* 0x000000aed43c723c */ /* 0x080fea000000183c */
        /* <DEDUP_REMOVED lines=24> */
.L_x_334:
[----:B------:R-:W-:Y:S01]  /*12580*/  FMNMX.FTZ R0, R8, R165, !PT ;  /* 0x000000a508007209 */ /* 0x000fe20007810000 */
[----:B------:R-:W1:Y:S01]  /*12590*/  SHFL.BFLY PT, R171, R212, 0x2, 0x1f ;  /* 0x0c401f00d4ab7f89 */ /* 0x000e6200000e0000 */
[C---:B------:R-:W-:Y:S01]  /*125a0*/  IADD3 R218, R238.reuse, -0x255992d5, RZ ;  /* 0xdaa66d2beeda7810 */ /* 0x040fe20007ffe0ff */
[C---:B--2---:R-:W-:Y:S01]  /*125b0*/  VIADD R179, R238.reuse, 0x9e3779b9 ;  /* 0x9e3779b9eeb37836 */ /* 0x044fe20000000000 */
[----:B------:R-:W-:Y:S05]  /*125c0*/  FMNMX.FTZ R173, R9, R0, !PT ;  /* 0x0000000009ad7209 */ /* 0x000fea0007810000 */
[----:B------:R-:W2:Y:S01]  /*125d0*/  SHFL.BFLY PT, R3, R168, 0x2, 0x1f ;  /* 0x0c401f00a8037f89 */ /* 0x000ea200000e0000 */
[----:B------:R-:W-:Y:S01]  /*125e0*/  VIADD R217, R238, 0x3c6ef372 ;  /* 0x3c6ef372eed97836 */ /* 0x000fe20000000000 */
[----:B------:R-:W-:Y:S01]  /*125f0*/  USHF.L.U32 UR9, UR19, 0x1, URZ ;  /* 0x0000000113097899 */ /* 0x000fe2000800063f */
[----:B------:R-:W-:Y:S01]  /*12600*/  FMNMX.FTZ R0, R12, R173, !PT ;  /* 0x000000ad0c007209 */ /* 0x000fe20007810000 */
[C---:B------:R-:W-:Y:S01]  /*12610*/  VIADD R219, R239.reuse, 0x32370b8f ;  /* 0x32370b8fefdb7836 */ /* 0x040fe20000000000 */
[----:B------:R-:W-:Y:S01]  /*12620*/  UIADD3 UR19, UR19, -0x1, URZ ;  /* 0xffffffff13137890 */ /* 0x000fe2000fffe03f */
[----:B------:R-:W-:Y:S01]  /*12630*/  VIADD R214, R239, 0xa9066899 ;  /* 0xa9066899efd67836 */ /* 0x000fe20000000000 */
[----:B------:R-:W-:Y:S01]  /*12640*/  FMNMX.FTZ R173, R13, R0, !PT ;  /* 0x000000000dad7209 */ /* 0x000fe20007810000 */
[----:B------:R-:W-:Y:S01]  /*12650*/  VIADD R213, R238, 0xb54cda56 ;  /* 0xb54cda56eed57836 */ /* 0x000fe20000000000 */
[----:B------:R-:W-:Y:S01]  /*12660*/  FMNMX.FTZ R0, R10, R169, !PT ;  /* 0x000000a90a007209 */ /* 0x000fe20007810000 */
[----:B------:R-:W-:Y:S01]  /*12670*/  VIADD R216, R238, 0x78dde6e4 ;  /* 0x78dde6e4eed87836 */ /* 0x000fe20000000000 */
[----:B------:R-:W-:Y:S01]  /*12680*/  FMNMX.FTZ R2, R24, R173, !PT ;  /* 0x000000ad18027209 */ /* 0x000fe20007810000 */
[----:B------:R-:W-:Y:S01]  /*12690*/  VIADD R215, R239, 0xed9eba14 ;  /* 0xed9eba14efd77836 */ /* 0x000fe20000000000 */
[----:B------:R-:W-:Y:S01]  /*126a0*/  LOP3.LUT R176, R251, UR9, R239, 0x96, !PT ;  /* 0x00000009fbb07c12 */ /* 0x000fe2000f8e96ef */
[----:B------:R-:W-:Y:S01]  /*126b0*/  UIADD3 UR9, UR9, 0x1, URZ ;  /* 0x0000000109097890 */ /* 0x000fe2000fffe03f */
[----:B------:R-:W-:Y:S03]  /*126c0*/  FMNMX.FTZ R173, R25, R2, !PT ;  /* 0x0000000219ad7209 */ /* 0x000fe60007810000 */
[----:B------:R-:W-:Y:S01]  /*126d0*/  IMAD.WIDE.U32 R176, R176, -0x326172a9, RZ ;  /* 0xcd9e8d57b0b07825 */ /* 0x000fe200078e00ff */
[----:B-1----:R-:W-:Y:S02]  /*126e0*/  FMNMX.FTZ R164, R212, R171, !PT ;  /* 0x000000abd4a47209 */ /* 0x002fe40007810000 */
[----:B------:R-:W-:Y:S02]  /*126f0*/  FMNMX.FTZ R171, R11, R0, !PT ;  /* 0x000000000bab7209 */ /* 0x000fe40007810000 */
[----:B--2---:R-:W-:Y:S01]  /*12700*/  FMNMX.FTZ R3, R168, R3, !PT ;  /* 0x00000003a8037209 */ /* 0x004fe20007810000 */
[----:B------:R-:W1:Y:S01]  /*12710*/  SHFL.BFLY PT, R175, R164, 0x1, 0x1f ;  /* 0x0c201f00a4af7f89 */ /* 0x000e6200000e0000 */
[----:B------:R-:W-:Y:S02]  /*12720*/  FMNMX.FTZ R168, R14, R171, !PT ;  /* 0x000000ab0ea87209 */ /* 0x000fe40007810000 */
[----:B------:R-:W-:Y:S05]  /*12730*/  FMNMX.FTZ R0, R28, R173, !PT ;  /* 0x000000ad1c007209 */ /* 0x000fea0007810000 */
[----:B------:R-:W2:Y:S01]  /*12740*/  SHFL.BFLY PT, R2, R3, 0x1, 0x1f ;  /* 0x0c201f0003027f89 */ /* 0x000ea200000e0000 */
        /* <DEDUP_REMOVED lines=11> */
[----:B------:R-:W-:Y:S01]  /*12800*/  VIADD R173, R239, 0xbb67ae85 ;  /* 0xbb67ae85efad7836 */ /* 0x000fe20000000000 */
[----:B------:R-:W-:Y:S02]  /*12810*/  FMNMX.FTZ R0, R56, R171, !PT ;  /* 0x000000ab38007209 */ /* 0x000fe40007810000 */
[----:B-1----:R-:W-:Y:S02]  /*12820*/  FMNMX.FTZ R164, R164, R175, !PT ;  /* 0x000000afa4a47209 */ /* 0x002fe40007810000 */
[----:B------:R-:W-:Y:S02]  /*12830*/  FMNMX.FTZ R175, R43, R168, !PT ;  /* 0x000000a82baf7209 */ /* 0x000fe40007810000 */
[----:B------:R-:W-:Y:S01]  /*12840*/  FMNMX.FTZ R171, R57, R0, !PT ;  /* 0x0000000039ab7209 */ /* 0x000fe20007810000 */
[----:B------:R-:W-:Y:S01]  /*12850*/  FMUL.FTZ R212, R164, UR4 ;  /* 0x00000004a4d47c20 */ /* 0x000fe20008410000 */
[----:B--2---:R-:W-:Y:S02]  /*12860*/  FMNMX.FTZ R3, R3, R2, !PT ;  /* 0x0000000203037209 */ /* 0x004fe40007810000 */
[----:B------:R-:W-:Y:S01]  /*12870*/  FMNMX.FTZ R2, R46, R175, !PT ;  /* 0x000000af2e027209 */ /* 0x000fe20007810000 */
[----:B------:R-:W-:Y:S01]  /*12880*/  VIADD R175, R239, 0x76cf5d0a ;  /* 0x76cf5d0aefaf7836 */ /* 0x000fe20000000000 */
[----:B------:R-:W-:Y:S01]  /*12890*/  FMNMX.FTZ R0, R60, R171, !PT ;  /* 0x000000ab3c007209 */ /* 0x000fe20007810000 */
[----:B------:R-:W-:Y:S01]  /*128a0*/  FMUL.FTZ R211, R3, UR4 ;  /* 0x0000000403d37c20 */ /* 0x000fe20008410000 */
[----:B------:R-:W-:Y:S02]  /*128b0*/  FMNMX.FTZ R171, R47, R2, !PT ;  /* 0x000000022fab7209 */ /* 0x000fe40007810000 */
[----:B------:R-:W-:Y:S01]  /*128c0*/  FMNMX.FTZ R2, R61, R0, !PT ;  /* 0x000000003d027209 */ /* 0x000fe20007810000 */
[----:B------:R-:W-:Y:S01]  /*128d0*/  FADD.FTZ R0, -R164, R167 ;  /* 0x000000a7a4007221 */ /* 0x000fe20000010100 */
[----:B------:R-:W-:Y:S02]  /*128e0*/  FMNMX.FTZ R178, R58, R171, !PT ;  /* 0x000000ab3ab27209 */ /* 0x000fe40007810000 */
[--C-:B------:R-:W-:Y:S01]  /*128f0*/  LOP3.LUT R174, R247, R250, R173.reuse, 0x96, !PT ;  /* 0x000000faf7ae7212 */ /* 0x100fe200078e96ad */
[----:B------:R-:W-:Y:S01]  /*12900*/  FMUL.FTZ R168, R0, UR4 ;  /* 0x0000000400a87c20 */ /* 0x000fe20008410000 */
[----:B------:R-:W-:Y:S01]  /*12910*/  FMNMX.FTZ R171, R59, R178, !PT ;  /* 0x000000b23bab7209 */ /* 0x000fe20007810000 */
[----:B------:R-:W-:Y:S01]  /*12920*/  FADD.FTZ R0, -R3, R166 ;  /* 0x000000a603007221 */ /* 0x000fe20000010100 */
[----:B------:R-:W-:Y:S01]  /*12930*/  LOP3.LUT R172, R243, R250, R173, 0x96, !PT ;  /* 0x000000faf3ac7212 */ /* 0x000fe200078e96ad */
[----:B------:R-:W-:Y:S01]  /*12940*/  IMAD.WIDE.U32 R186, R174, -0x326172a9, RZ ;  /* 0xcd9e8d57aeba7825 */ /* 0x000fe200078e00ff */
[----:B------:R-:W-:Y:S01]  /*12950*/  FSETP.NEU.FTZ.AND P0, PT, R164, -INF , PT ;  /* 0xff800000a400780b */ /* 0x000fe20003f1d000 */
[----:B------:R-:W1:Y:S01]  /*12960*/  SHFL.BFLY PT, R173, R2, 0x2, 0x1f ;  /* 0x0c401f0002ad7f89 */ /* 0x000e6200000e0000 */
[--C-:B------:R-:W-:Y:S01]  /*12970*/  LOP3.LUT R166, R177, R244, R179.reuse, 0x96, !PT ;  /* 0x000000f4b1a67212 */ /* 0x100fe200078e96b3 */
[----:B------:R-:W-:Y:S01]  /*12980*/  FMUL.FTZ R167, R0, UR4 ;  /* 0x0000000400a77c20 */ /* 0x000fe20008410000 */
[----:B------:R-:W-:Y:S01]  /*12990*/  FMNMX.FTZ R0, R62, R171, !PT ;  /* 0x000000ab3e007209 */ /* 0x000fe20007810000 */
[----:B------:R-:W-:Y:S01]  /*129a0*/  IMAD.WIDE.U32 R184, R172, -0x326172a9, RZ ;  /* 0xcd9e8d57acb87825 */ /* 0x000fe200078e00ff */
[----:B------:R-:W-:Y:S01]  /*129b0*/  FSEL R212, R212, RZ, P0 ;  /* 0x000000ffd4d47208 */ /* 0x000fe20000000000 */
[----:B------:R-:W2:Y:S01]  /*129c0*/  MUFU.EX2 R168, R168 ;  /* 0x000000a800a87308 */ /* 0x000ea20000000800 */
[----:B------:R-:W-:Y:S02]  /*129d0*/  FMNMX.FTZ R171, R63, R0, !PT ;  /* 0x000000003fab7209 */ /* 0x000fe40007810000 */
[----:B------:R-:W-:Y:S01]  /*129e0*/  LOP3.LUT R172, R177, R248, R179, 0x96, !PT ;  /* 0x000000f8b1ac7212 */ /* 0x000fe200078e96b3 */
[--C-:B------:R-:W-:Y:S01]  /*129f0*/  FFMA.FTZ R193, R16, UR4, -R212.reuse ;  /* 0x0000000410c17c23 */ /* 0x100fe200080108d4 */
[-CC-:B------:R-:W-:Y:S01]  /*12a00*/  LOP3.LUT R174, R187, R176.reuse, R217.reuse, 0x96, !PT ;  /* 0x000000b0bbae7212 */ /* 0x180fe200078e96d9 */
[----:B------:R-:W3:Y:S01]  /*12a10*/  SHFL.BFLY PT, R0, R171, 0x2, 0x1f ;  /* 0x0c401f00ab007f89 */ /* 0x000ee200000e0000 */
[----:B------:R-:W-:Y:S01]  /*12a20*/  LOP3.LUT R16, R185, R176, R217, 0x96, !PT ;  /* 0x000000b0b9107212 */ /* 0x000fe200078e96d9 */
[----:B------:R-:W-:Y:S01]  /*12a30*/  IMAD.WIDE.U32 R208, R172, -0x2daee0ad, RZ ;  /* 0xd2511f53acd07825 */ /* 0x000fe200078e00ff */
[----:B------:R-:W-:Y:S01]  /*12a40*/  FSETP.NEU.FTZ.AND P0, PT, R3, -INF , PT ;  /* 0xff8000000300780b */ /* 0x000fe20003f1d000 */
[----:B------:R-:W-:Y:S02]  /*12a50*/  MUFU.EX2 R193, R193 ;  /* 0x000000c100c17308 */ /* 0x000fe40000000800 */
[--C-:B------:R-:W-:Y:S01]  /*12a60*/  FFMA.FTZ R188, R17, UR4, -R212.reuse ;  /* 0x0000000411bc7c23 */ /* 0x100fe200080108d4 */
[----:B------:R-:W-:Y:S01]  /*12a70*/  IMAD.WIDE.U32 R176, R166, -0x2daee0ad, RZ ;  /* 0xd2511f53a6b07825 */ /* 0x000fe200078e00ff */
[----:B------:R-:W-:Y:S03]  /*12a80*/  FSEL R211, R211, RZ, P0 ;  /* 0x000000ffd3d37208 */ /* 0x000fe60000000000 */
[----:B------:R-:W-:Y:S01]  /*12a90*/  FFMA.FTZ R199, R4, UR4, -R212 ;  /* 0x0000000404c77c23 */ /* 0x000fe200080108d4 */
[----:B------:R-:W-:Y:S01]  /*12aa0*/  IMAD.WIDE.U32 R16, R16, -0x2daee0ad, RZ ;  /* 0xd2511f5310107825 */ /* 0x000fe200078e00ff */
[----:B------:R-:W-:Y:S01]  /*12ab0*/  LOP3.LUT R166, R177, R242, R175, 0x96, !PT ;  /* 0x000000f2b1a67212 */ /* 0x000fe200078e96af */
[----:B------:R-:W4:Y:S01]  /*12ac0*/  MUFU.EX2 R188, R188 ;  /* 0x000000bc00bc7308 */ /* 0x000f220000000800 */
[----:B-1----:R-:W-:Y:S01]  /*12ad0*/  FMNMX.FTZ R2, R2, R173, !PT ;  /* 0x000000ad02027209 */ /* 0x002fe20007810000 */
[----:B------:R-:W-:Y:S04]  /*12ae0*/  IMAD.WIDE.U32 R172, R174, -0x2daee0ad, RZ ;  /* 0xd2511f53aeac7825 */ /* 0x000fe800078e00ff */
[----:B------:R-:W-:Y:S01]  /*12af0*/  FFMA.FTZ R192, R18, UR4, -R211 ;  /* 0x0000000412c07c23 */ /* 0x000fe200080108d3 */
[--C-:B------:R-:W-:Y:S01]  /*12b00*/  LOP3.LUT R18, R17, R176, R219.reuse, 0x96, !PT ;  /* 0x000000b011127212 */ /* 0x100fe200078e96db */
[----:B------:R-:W-:Y:S01]  /*12b10*/  IMAD.WIDE.U32 R204, R166, -0x326172a9, RZ ;  /* 0xcd9e8d57a6cc7825 */ /* 0x000fe200078e00ff */
[----:B------:R-:W-:Y:S01]  /*12b20*/  LOP3.LUT R208, R173, R208, R219, 0x96, !PT ;  /* 0x000000d0add07212 */ /* 0x000fe200078e96db */
[----:B------:R-:W-:Y:S02]  /*12b30*/  MUFU.EX2 R199, R199 ;  /* 0x000000c700c77308 */ /* 0x000fe40000000800 */
[----:B------:R-:W-:Y:S01]  /*12b40*/  FFMA.FTZ R173, R19, UR4, -R211 ;  /* 0x0000000413ad7c23 */ /* 0x000fe200080108d3 */
[----:B------:R-:W-:Y:S01]  /*12b50*/  LOP3.LUT R174, R209, R246, R175, 0x96, !PT ;  /* 0x000000f6d1ae7212 */ /* 0x000fe200078e96af */
[----:B------:R-:W1:Y:S01]  /*12b60*/  SHFL.BFLY PT, R19, R2, 0x1, 0x1f ;  /* 0x0c201f0002137f89 */ /* 0x000e6200000e0000 */
[----:B---3--:R-:W-:Y:S01]  /*12b70*/  FMNMX.FTZ R17, R171, R0, !PT ;  /* 0x00000000ab117209 */ /* 0x008fe20007810000 */
[----:B------:R-:W-:Y:S01]  /*12b80*/  IMAD.WIDE.U32 R208, R208, -0x326172a9, RZ ;  /* 0xcd9e8d57d0d07825 */ /* 0x000fe200078e00ff */
[----:B------:R-:W-:Y:S03]  /*12b90*/  LOP3.LUT R4, R205, R184, R218, 0x96, !PT ;  /* 0x000000b8cd047212 */ /* 0x000fe600078e96da */
[----:B------:R3:W-:Y:S02]  /*12ba0*/  MUFU.EX2 R171, R173 ;  /* 0x000000ad00ab7308 */ /* 0x0007e40000000800 */
[----:B------:R-:W5:Y:S01]  /*12bb0*/  SHFL.BFLY PT, R0, R17, 0x1, 0x1f ;  /* 0x0c201f0011007f89 */ /* 0x000f6200000e0000 */
[----:B------:R-:W-:Y:S04]  /*12bc0*/  IMAD.WIDE.U32 R174, R174, -0x326172a9, RZ ;  /* 0xcd9e8d57aeae7825 */ /* 0x000fe800078e00ff */
[--C-:B------:R-:W-:Y:S01]  /*12bd0*/  FFMA.FTZ R200, R6, UR4, -R211.reuse ;  /* 0x0000000406c87c23 */ /* 0x100fe200080108d3 */
[----:B------:R-:W-:Y:S01]  /*12be0*/  FFMA.FTZ R195, R5, UR4, -R212 ;  /* 0x0000000405c37c23 */ /* 0x000fe200080108d4 */
[----:B------:R-:W-:Y:S01]  /*12bf0*/  IMAD.WIDE.U32 R190, R18, -0x326172a9, RZ ;  /* 0xcd9e8d5712be7825 */ /* 0x000fe200078e00ff */
[----:B------:R-:W-:Y:S01]  /*12c00*/  LOP3.LUT R18, R175, R186, R218, 0x96, !PT ;  /* 0x000000baaf127212 */ /* 0x000fe200078e96da */
[----:B------:R-:W-:Y:S01]  /*12c10*/  MUFU.EX2 R192, R192 ;  /* 0x000000c000c07308 */ /* 0x000fe20000000800 */
[--C-:B------:R-:W-:Y:S01]  /*12c20*/  LOP3.LUT R206, R209, R174, R216.reuse, 0x96, !PT ;  /* 0x000000aed1ce7212 */ /* 0x100fe200078e96d8 */
[----:B------:R-:W-:Y:S01]  /*12c30*/  FFMA.FTZ R197, R7, UR4, -R211 ;  /* 0x0000000407c57c23 */ /* 0x000fe200080108d3 */
[----:B------:R-:W-:Y:S01]  /*12c40*/  LOP3.LUT R204, R191, R204, R216, 0x96, !PT ;  /* 0x000000ccbfcc7212 */ /* 0x000fe200078e96d8 */
[----:B------:R-:W-:Y:S04]  /*12c50*/  IMAD.WIDE.U32 R174, R18, -0x2daee0ad, RZ ;  /* 0xd2511f5312ae7825 */ /* 0x000fe800078e00ff */
[C---:B--2---:R-:W-:Y:S01]  /*12c60*/  FMUL.FTZ R68, R168.reuse, R68 ;  /* 0x00000044a8447220 */ /* 0x044fe20000410000 */
[----:B------:R-:W-:Y:S01]  /*12c70*/  FMUL.FTZ R69, R168, R69 ;  /* 0x00000045a8457220 */ /* 0x000fe20000410000 */
[----:B------:R-:W-:Y:S01]  /*12c80*/  IMAD.WIDE.U32 R206, R206, -0x2daee0ad, RZ ;  /* 0xd2511f53cece7825 */ /* 0x000fe200078e00ff */
[--C-:B------:R-:W-:Y:S01]  /*12c90*/  LOP3.LUT R5, R175, R172, R215.reuse, 0x96, !PT ;  /* 0x000000acaf057212 */ /* 0x100fe200078e96d7 */
[----:B------:R-:W2:Y:S01]  /*12ca0*/  MUFU.EX2 R195, R195 ;  /* 0x000000c300c37308 */ /* 0x000ea20000000800 */
[----:B-1----:R-:W-:Y:S01]  /*12cb0*/  FMNMX.FTZ R2, R2, R19, !PT ;  /* 0x0000001302027209 */ /* 0x002fe20007810000 */
[----:B------:R-:W-:Y:S01]  /*12cc0*/  IMAD.WIDE.U32 R18, R4, -0x2daee0ad, RZ ;  /* 0xd2511f5304127825 */ /* 0x000fe200078e00ff */
[--C-:B------:R-:W-:Y:S02]  /*12cd0*/  LOP3.LUT R6, R207, R174, R214.reuse, 0x96, !PT ;  /* 0x000000aecf067212 */ /* 0x100fe400078e96d6 */
[C---:B------:R-:W-:Y:S01]  /*12ce0*/  FSETP.NEU.FTZ.AND P0, PT, R2.reuse, -INF , PT ;  /* 0xff8000000200780b */ /* 0x040fe20003f1d000 */
[----:B------:R-:W-:Y:S01]  /*12cf0*/  FMUL.FTZ R210, R2, UR4 ;  /* 0x0000000402d27c20 */ /* 0x000fe20008410000 */
[----:B-----5:R-:W-:Y:S01]  /*12d00*/  FMNMX.FTZ R0, R17, R0, !PT ;  /* 0x0000000011007209 */ /* 0x020fe20007810000 */
[----:B------:R-:W-:Y:S01]  /*12d10*/  IMAD.WIDE.U32 R204, R204, -0x2daee0ad, RZ ;  /* 0xd2511f53cccc7825 */ /* 0x000fe200078e00ff */
[----:B------:R-:W-:Y:S01]  /*12d20*/  LOP3.LUT R7, R19, R16, R215, 0x96, !PT ;  /* 0x0000001013077212 */ /* 0x000fe200078e96d7 */
[----:B------:R-:W-:Y:S01]  /*12d30*/  MUFU.EX2 R200, R200 ;  /* 0x000000c800c87308 */ /* 0x000fe20000000800 */
[----:B------:R-:W-:Y:S01]  /*12d40*/  FSEL R210, R210, RZ, P0 ;  /* 0x000000ffd2d27208 */ /* 0x000fe20000000000 */
[----:B------:R-:W-:Y:S01]  /*12d50*/  FMUL.FTZ R203, R0, UR4 ;  /* 0x0000000400cb7c20 */ /* 0x000fe20008410000 */
[----:B------:R-:W-:Y:S01]  /*12d60*/  LOP3.LUT R4, R205, R18, R214, 0x96, !PT ;  /* 0x00000012cd047212 */ /* 0x000fe200078e96d6 */
[----:B------:R-:W-:Y:S01]  /*12d70*/  IMAD.WIDE.U32 R16, R6, -0x326172a9, RZ ;  /* 0xcd9e8d5706107825 */ /* 0x000fe200078e00ff */
[----:B------:R-:W-:Y:S03]  /*12d80*/  FSETP.NEU.FTZ.AND P0, PT, R0, -INF , PT ;  /* 0xff8000000000780b */ /* 0x000fe60003f1d000 */
[----:B------:R-:W-:Y:S01]  /*12d90*/  FFMA.FTZ R201, R8, UR4, -R210 ;  /* 0x0000000408c97c23 */ /* 0x000fe200080108d2 */
[----:B------:R-:W-:Y:S01]  /*12da0*/  IMAD.WIDE.U32 R180, R5, -0x326172a9, RZ ;  /* 0xcd9e8d5705b47825 */ /* 0x000fe200078e00ff */
[----:B------:R-:W-:Y:S01]  /*12db0*/  FSEL R203, R203, RZ, P0 ;  /* 0x000000ffcbcb7208 */ /* 0x000fe20000000000 */
[----:B------:R-:W-:Y:S01]  /*12dc0*/  MUFU.EX2 R197, R197 ;  /* 0x000000c500c57308 */ /* 0x000fe20000000800 */
[----:B------:R-:W-:Y:S01]  /*12dd0*/  LOP3.LUT R18, R16, 0xffff, RZ, 0xc0, !PT ;  /* 0x0000ffff10127812 */ /* 0x000fe200078ec0ff */
[----:B---3--:R-:W-:Y:S01]  /*12de0*/  IMAD.WIDE.U32 R172, R4, -0x326172a9, RZ ;  /* 0xcd9e8d5704ac7825 */ /* 0x008fe200078e00ff */
[--C-:B------:R-:W-:Y:S02]  /*12df0*/  SHF.R.U32.HI R4, RZ, 0x10, R16.reuse ;  /* 0x00000010ff047819 */ /* 0x100fe40000011610 */
[----:B------:R-:W-:Y:S01]  /*12e00*/  LOP3.LUT R6, R17, R180, R213, 0x96, !PT ;  /* 0x000000b411067212 */ /* 0x000fe200078e96d5 */
[----:B------:R-:W-:Y:S04]  /*12e10*/  IMAD.WIDE.U32 R178, R7, -0x326172a9, RZ ;  /* 0xcd9e8d5707b27825 */ /* 0x000fe800078e00ff */
[--C-:B------:R-:W-:Y:S01]  /*12e20*/  FFMA.FTZ R202, R10, UR4, -R203.reuse ;  /* 0x000000040aca7c23 */ /* 0x100fe200080108cb */
[----:B------:R-:W-:Y:S01]  /*12e30*/  MUFU.EX2 R201, R201 ;  /* 0x000000c900c97308 */ /* 0x000fe20000000800 */
[----:B------:R-:W-:Y:S01]  /*12e40*/  LOP3.LUT R10, R4, 0xff, RZ, 0xc0, !PT ;  /* 0x000000ff040a7812 */ /* 0x000fe200078ec0ff */
[----:B------:R-:W-:Y:S01]  /*12e50*/  FFMA.FTZ R194, R11, UR4, -R203 ;  /* 0x000000040bc27c23 */ /* 0x000fe200080108cb */
[----:B------:R-:W-:Y:S01]  /*12e60*/  LOP3.LUT R5, R16, 0xff, RZ, 0xc0, !PT ;  /* 0x000000ff10057812 */ /* 0x000fe200078ec0ff */
[----:B------:R-:W-:Y:S01]  /*12e70*/  IMAD.MOV.U32 R19, RZ, RZ, R191 ;  /* 0x000000ffff137224 */ /* 0x000fe200078e00bf */
[----:B------:R-:W-:Y:S01]  /*12e80*/  SHF.R.U32.HI R175, RZ, 0x18, R16 ;  /* 0x00000018ffaf7819 */ /* 0x000fe20000011610 */
[----:B------:R-:W-:Y:S01]  /*12e90*/  FFMA.FTZ R191, R15, UR4, -R203 ;  /* 0x000000040fbf7c23 */ /* 0x000fe200080108cb */
[----:B------:R-:W-:Y:S01]  /*12ea0*/  LOP3.LUT R4, R173, R178, R213, 0x96, !PT ;  /* 0x000000b2ad047212 */ /* 0x000fe200078e96d5 */
[----:B------:R-:W-:Y:S01]  /*12eb0*/  IMAD.MOV.U32 R17, RZ, RZ, R181 ;  /* 0x000000ffff117224 */ /* 0x000fe200078e00b5 */
[----:B------:R-:W-:Y:S01]  /*12ec0*/  LOP3.LUT R16, R172, 0xffff, RZ, 0xc0, !PT ;  /* 0x0000ffffac107812 */ /* 0x000fe200078ec0ff */
[----:B------:R-:W-:Y:S01]  /*12ed0*/  FFMA.FTZ R198, R9, UR4, -R210 ;  /* 0x0000000409c67c23 */ /* 0x000fe200080108d2 */
[----:B------:R-:W-:Y:S01]  /*12ee0*/  SHF.R.U32.HI R18, RZ, 0x8, R18 ;  /* 0x00000008ff127819 */ /* 0x000fe20000011612 */
[----:B------:R-:W-:Y:S01]  /*12ef0*/  FFMA.FTZ R196, R12, UR4, -R210 ;  /* 0x000000040cc47c23 */ /* 0x000fe200080108d2 */
[----:B------:R-:W-:Y:S01]  /*12f00*/  SHF.R.U32.HI R173, RZ, 0x10, R6 ;  /* 0x00000010ffad7819 */ /* 0x000fe20000011606 */
[----:B------:R-:W-:Y:S01]  /*12f10*/  FFMA.FTZ R189, R13, UR4, -R210 ;  /* 0x000000040dbd7c23 */ /* 0x000fe200080108d2 */
[----:B------:R-:W-:Y:S01]  /*12f20*/  SHF.R.U32.HI R8, RZ, 0x10, R172 ;  /* 0x00000010ff087819 */ /* 0x000fe200000116ac */
[----:B------:R-:W-:Y:S01]  /*12f30*/  MUFU.EX2 R198, R198 ;  /* 0x000000c600c67308 */ /* 0x000fe20000000800 */
[----:B------:R-:W-:Y:S01]  /*12f40*/  PRMT R175, R10, 0x5410, R175 ;  /* 0x000054100aaf7816 */ /* 0x000fe200000000af */
[----:B------:R-:W-:Y:S01]  /*12f50*/  IMAD.MOV.U32 R12, RZ, RZ, R186 ;  /* 0x000000ffff0c7224 */ /* 0x000fe200078e00ba */
[----:B------:R-:W-:Y:S01]  /*12f60*/  PRMT R5, R5, 0x5410, R18 ;  /* 0x0000541005057816 */ /* 0x000fe20000000012 */
[----:B------:R-:W-:Y:S01]  /*12f70*/  IMAD.MOV.U32 R13, RZ, RZ, R187 ;  /* 0x000000ffff0d7224 */ /* 0x000fe200078e00bb */
[----:B------:R-:W-:Y:S01]  /*12f80*/  LOP3.LUT R11, R6, 0xff, RZ, 0xc0, !PT ;  /* 0x000000ff060b7812 */ /* 0x000fe200078ec0ff */
[----:B------:R-:W-:Y:S01]  /*12f90*/  FMUL.FTZ R80, R168, R80 ;  /* 0x00000050a8507220 */ /* 0x000fe20000410000 */
[----:B------:R-:W-:Y:S03]  /*12fa0*/  LOP3.LUT R10, R6, 0xffff, RZ, 0xc0, !PT ;  /* 0x0000ffff060a7812 */ /* 0x000fe600078ec0ff */
[----:B------:R-:W-:Y:S01]  /*12fb0*/  MUFU.EX2 R196, R196 ;  /* 0x000000c400c47308 */ /* 0x000fe20000000800 */
[----:B------:R-:W-:Y:S01]  /*12fc0*/  SHF.R.U32.HI R6, RZ, 0x18, R6 ;  /* 0x00000018ff067819 */ /* 0x000fe20000011606 */
[C---:B------:R-:W-:Y:S01]  /*12fd0*/  FMUL.FTZ R81, R168.reuse, R81 ;  /* 0x00000051a8517220 */ /* 0x040fe20000410000 */
[----:B------:R-:W-:Y:S01]  /*12fe0*/  LOP3.LUT R173, R173, 0xff, RZ, 0xc0, !PT ;  /* 0x000000ffadad7812 */ /* 0x000fe200078ec0ff */
[C---:B------:R-:W-:Y:S01]  /*12ff0*/  FMUL.FTZ R84, R168.reuse, R84 ;  /* 0x00000054a8547220 */ /* 0x040fe20000410000 */
[----:B------:R-:W-:Y:S01]  /*13000*/  SHF.R.U32.HI R183, RZ, 0x18, R172 ;  /* 0x00000018ffb77819 */ /* 0x000fe200000116ac */
[----:B------:R-:W-:Y:S01]  /*13010*/  FMUL.FTZ R85, R168, R85 ;  /* 0x00000055a8557220 */ /* 0x000fe20000410000 */
[----:B------:R-:W-:Y:S03]  /*13020*/  LOP3.LUT R8, R8, 0xff, RZ, 0xc0, !PT ;  /* 0x000000ff08087812 */ /* 0x000fe600078ec0ff */
[----:B------:R-:W-:Y:S01]  /*13030*/  MUFU.EX2 R189, R189 ;  /* 0x000000bd00bd7308 */ /* 0x000fe20000000800 */
[----:B------:R-:W-:Y:S01]  /*13040*/  MOV R18, R190 ;  /* 0x000000be00127202 */ /* 0x000fe20000000f00 */
[----:B------:R-:W-:Y:S01]  /*13050*/  FFMA.FTZ R190, R14, UR4, -R203 ;  /* 0x000000040ebe7c23 */ /* 0x000fe200080108cb */
[--C-:B------:R-:W-:Y:S01]  /*13060*/  HSET2.LE.AND R174, R5, R240.reuse, PT ;  /* 0x000000f005ae7233 */ /* 0x100fe20003803000 */
[----:B------:R-:W-:Y:S01]  /*13070*/  IMAD.MOV.U32 R14, RZ, RZ, R178 ;  /* 0x000000ffff0e7224 */ /* 0x000fe200078e00b2 */
[----:B------:R-:W-:Y:S01]  /*13080*/  PRMT R173, R173, 0x5410, R6 ;  /* 0x00005410adad7816 */ /* 0x000fe20000000006 */
[----:B------:R-:W-:Y:S01]  /*13090*/  FMUL.FTZ R96, R168, R96 ;  /* 0x00000060a8607220 */ /* 0x000fe20000410000 */
[----:B------:R-:W-:Y:S03]  /*130a0*/  MOV R15, R179 ;  /* 0x000000b3000f7202 */ /* 0x000fe60000000f00 */
[----:B------:R-:W-:Y:S01]  /*130b0*/  MUFU.EX2 R190, R190 ;  /* 0x000000be00be7308 */ /* 0x000fe20000000800 */
[----:B----4-:R-:W-:Y:S01]  /*130c0*/  F2FP.F16.F32.PACK_AB R5, R188, R193 ;  /* 0x000000c1bc05723e */ /* 0x010fe200000000ff */
[----:B------:R-:W1:Y:S01]  /*130d0*/  LDSM.16.MT88.4 R176, [R221+0x9000] ;  /* 0x00900000ddb0783b */ /* 0x000e620000004200 */
[----:B------:R-:W-:Y:S01]  /*130e0*/  PRMT R183, R8, 0x5410, R183 ;  /* 0x0000541008b77816 */ /* 0x000fe200000000b7 */
[----:B------:R-:W-:Y:S01]  /*130f0*/  FMUL.FTZ R97, R168, R97 ;  /* 0x00000061a8617220 */ /* 0x000fe20000410000 */
[----:B------:R-:W-:Y:S01]  /*13100*/  LOP3.LUT R6, R4, 0xffff, RZ, 0xc0, !PT ;  /* 0x0000ffff04067812 */ /* 0x000fe200078ec0ff */
[----:B------:R-:W-:Y:S01]  /*13110*/  FMUL.FTZ R100, R168, R100 ;  /* 0x00000064a8647220 */ /* 0x000fe20000410000 */
[----:B------:R-:W-:Y:S03]  /*13120*/  SHF.R.U32.HI R8, RZ, 0x10, R4 ;  /* 0x00000010ff087819 */ /* 0x000fe60000011604 */
[----:B------:R-:W-:Y:S01]  /*13130*/  MUFU.EX2 R191, R191 ;  /* 0x000000bf00bf7308 */ /* 0x000fe20000000800 */
[----:B------:R-:W-:Y:S01]  /*13140*/  LOP3.LUT R174, R174, R5, RZ, 0xc0, !PT ;  /* 0x00000005aeae7212 */ /* 0x000fe200078ec0ff */
[----:B------:R-:W-:Y:S01]  /*13150*/  FADD.FTZ R5, -R2, R165 ;  /* 0x000000a502057221 */ /* 0x000fe20000010100 */
[----:B------:R-:W-:Y:S01]  /*13160*/  LOP3.LUT R9, R4, 0xff, RZ, 0xc0, !PT ;  /* 0x000000ff04097812 */ /* 0x000fe200078ec0ff */
[C---:B------:R-:W-:Y:S01]  /*13170*/  FMUL.FTZ R101, R168.reuse, R101 ;  /* 0x00000065a8657220 */ /* 0x040fe20000410000 */
[----:B------:R-:W-:Y:S01]  /*13180*/  SHF.R.U32.HI R6, RZ, 0x8, R6 ;  /* 0x00000008ff067819 */ /* 0x000fe20000011606 */
[----:B------:R-:W-:Y:S01]  /*13190*/  FMUL.FTZ R108, R168, R108 ;  /* 0x0000006ca86c7220 */ /* 0x000fe20000410000 */
[----:B------:R-:W-:Y:S03]  /*131a0*/  SHF.R.U32.HI R181, RZ, 0x18, R4 ;  /* 0x00000018ffb57819 */ /* 0x000fe60000011604 */
[----:B------:R-:W3:Y:S01]  /*131b0*/  MUFU.EX2 R167, R167 ;  /* 0x000000a700a77308 */ /* 0x000ee20000000800 */
[----:B------:R-:W-:Y:S01]  /*131c0*/  LOP3.LUT R4, R8, 0xff, RZ, 0xc0, !PT ;  /* 0x000000ff08047812 */ /* 0x000fe200078ec0ff */
[----:B------:R-:W-:Y:S01]  /*131d0*/  FMUL.FTZ R109, R168, R109 ;  /* 0x0000006da86d7220 */ /* 0x000fe20000410000 */
[----:B------:R-:W-:Y:S01]  /*131e0*/  PRMT R9, R9, 0x5410, R6 ;  /* 0x0000541009097816 */ /* 0x000fe20000000006 */
[----:B------:R-:W-:Y:S01]  /*131f0*/  FMUL.FTZ R6, R5, UR4 ;  /* 0x0000000405067c20 */ /* 0x000fe20008410000 */
[----:B------:R-:W-:Y:S01]  /*13200*/  PRMT R181, R4, 0x5410, R181 ;  /* 0x0000541004b57816 */ /* 0x000fe200000000b5 */
[----:B------:R-:W-:Y:S01]  /*13210*/  FADD.FTZ R4, -R0, R169 ;  /* 0x000000a900047221 */ /* 0x000fe20000010100 */
[----:B------:R-:W-:Y:S03]  /*13220*/  SHF.R.U32.HI R10, RZ, 0x8, R10 ;  /* 0x00000008ff0a7819 */ /* 0x000fe6000001160a */
[----:B------:R-:W4:Y:S01]  /*13230*/  MUFU.EX2 R166, R6 ;  /* 0x0000000600a67308 */ /* 0x000f220000000800 */
[----:B------:R-:W-:Y:S01]  /*13240*/  LOP3.LUT R7, R172, 0xff, RZ, 0xc0, !PT ;  /* 0x000000ffac077812 */ /* 0x000fe200078ec0ff */
[----:B------:R-:W-:Y:S01]  /*13250*/  FMUL.FTZ R4, R4, UR4 ;  /* 0x0000000404047c20 */ /* 0x000fe20008410000 */
[----:B------:R-:W-:Y:S01]  /*13260*/  PRMT R11, R11, 0x5410, R10 ;  /* 0x000054100b0b7816 */ /* 0x000fe2000000000a */
[----:B------:R-:W-:Y:S01]  /*13270*/  FFMA.FTZ R169, R32, UR4, -R212 ;  /* 0x0000000420a97c23 */ /* 0x000fe200080108d4 */
[----:B------:R-:W-:Y:S01]  /*13280*/  SHF.R.U32.HI R16, RZ, 0x8, R16 ;  /* 0x00000008ff107819 */ /* 0x000fe20000011610 */
[----:B------:R-:W-:Y:S01]  /*13290*/  FMUL.FTZ R112, R168, R112 ;  /* 0x00000070a8707220 */ /* 0x000fe20000410000 */
[----:B--2---:R-:W-:Y:S03]  /*132a0*/  F2FP.F16.F32.PACK_AB R5, R195, R199 ;  /* 0x000000c7c305723e */ /* 0x004fe600000000ff */
[----:B------:R2:W5:Y:S01]  /*132b0*/  MUFU.EX2 R165, R4 ;  /* 0x0000000400a57308 */ /* 0x0005620000000800 */
[--C-:B------:R-:W-:Y:S01]  /*132c0*/  HSET2.LE.AND R172, R11, R240.reuse, PT ;  /* 0x000000f00bac7233 */ /* 0x100fe20003803000 */
[----:B------:R-:W-:Y:S01]  /*132d0*/  IMAD.MOV.U32 R11, RZ, RZ, R185 ;  /* 0x000000ffff0b7224 */ /* 0x000fe200078e00b9 */
[----:B------:R-:W-:Y:S01]  /*132e0*/  PRMT R7, R7, 0x5410, R16 ;  /* 0x0000541007077816 */ /* 0x000fe20000000010 */
[----:B------:R-:W-:Y:S01]  /*132f0*/  IMAD.MOV.U32 R16, RZ, RZ, R180 ;  /* 0x000000ffff107224 */ /* 0x000fe200078e00b4 */
[--C-:B------:R-:W-:Y:S01]  /*13300*/  HSET2.LE.AND R175, R175, R240.reuse, PT ;  /* 0x000000f0afaf7233 */ /* 0x100fe20003803000 */
[----:B---3--:R-:W-:Y:S01]  /*13310*/  FMUL.FTZ R70, R167, R70 ;  /* 0x00000046a7467220 */ /* 0x008fe20000410000 */
[----:B------:R-:W-:Y:S03]  /*13320*/  F2FP.F16.F32.PACK_AB R10, R171, R192 ;  /* 0x000000c0ab0a723e */ /* 0x000fe600000000ff */
[----:B------:R-:W-:Y:S01]  /*13330*/  MUFU.EX2 R202, R202 ;  /* 0x000000ca00ca7308 */ /* 0x000fe20000000800 */
[----:B------:R-:W-:Y:S01]  /*13340*/  LOP3.LUT R172, R172, R5, RZ, 0xc0, !PT ;  /* 0x00000005acac7212 */ /* 0x000fe200078ec0ff */
[----:B------:R-:W-:Y:S01]  /*13350*/  FMUL.FTZ R71, R167, R71 ;  /* 0x00000047a7477220 */ /* 0x000fe20000410000 */
[--C-:B------:R-:W-:Y:S01]  /*13360*/  HSET2.LE.AND R182, R7, R240.reuse, PT ;  /* 0x000000f007b67233 */ /* 0x100fe20003803000 */
[C---:B----4-:R-:W-:Y:S01]  /*13370*/  FMUL.FTZ R72, R166.reuse, R72 ;  /* 0x00000048a6487220 */ /* 0x050fe20000410000 */
[--C-:B------:R-:W-:Y:S01]  /*13380*/  HSET2.LE.AND R183, R183, R240.reuse, PT ;  /* 0x000000f0b7b77233 */ /* 0x100fe20003803000 */
[----:B------:R-:W-:Y:S01]  /*13390*/  FMUL.FTZ R73, R166, R73 ;  /* 0x00000049a6497220 */ /* 0x000fe20000410000 */
[--C-:B------:R-:W-:Y:S03]  /*133a0*/  HSET2.LE.AND R180, R9, R240.reuse, PT ;  /* 0x000000f009b47233 */ /* 0x100fe60003803000 */
[----:B------:R-:W3:Y:S01]  /*133b0*/  MUFU.EX2 R194, R194 ;  /* 0x000000c200c27308 */ /* 0x000ee20000000800 */
[--C-:B------:R-:W-:Y:S01]  /*133c0*/  HSET2.LE.AND R173, R173, R240.reuse, PT ;  /* 0x000000f0adad7233 */ /* 0x100fe20003803000 */
[----:B--2---:R-:W-:Y:S01]  /*133d0*/  FMUL.FTZ R4, R168, R160 ;  /* 0x000000a0a8047220 */ /* 0x004fe20000410000 */
[----:B------:R-:W-:Y:S01]  /*133e0*/  F2FP.F16.F32.PACK_AB R7, R198, R201 ;  /* 0x000000c9c607723e */ /* 0x000fe200000000ff */
[C---:B------:R-:W-:Y:S01]  /*133f0*/  FMUL.FTZ R9, R166.reuse, R157 ;  /* 0x0000009da6097220 */ /* 0x040fe20000410000 */
[----:B------:R-:W-:Y:S01]  /*13400*/  F2FP.F16.F32.PACK_AB R5, R189, R196 ;  /* 0x000000c4bd05723e */ /* 0x000fe200000000ff */
[----:B-----5:R-:W-:Y:S01]  /*13410*/  FMUL.FTZ R74, R165, R74 ;  /* 0x0000004aa54a7220 */ /* 0x020fe20000410000 */
[----:B------:R-:W-:Y:S01]  /*13420*/  F2FP.F16.F32.PACK_AB R6, R191, R190 ;  /* 0x000000bebf06723e */ /* 0x000fe200000000ff */
[----:B------:R-:W-:Y:S01]  /*13430*/  FMUL.FTZ R75, R165, R75 ;  /* 0x0000004ba54b7220 */ /* 0x000fe20000410000 */
[----:B------:R-:W-:Y:S01]  /*13440*/  F2FP.F16.F32.PACK_AB R8, R197, R200 ;  /* 0x000000c8c508723e */ /* 0x000fe200000000ff */
[----:B------:R-:W-:Y:S01]  /*13450*/  FMUL.FTZ R76, R166, R76 ;  /* 0x0000004ca64c7220 */ /* 0x000fe20000410000 */
[----:B------:R-:W-:Y:S01]  /*13460*/  LOP3.LUT R175, R175, R10, RZ, 0xc0, !PT ;  /* 0x0000000aafaf7212 */ /* 0x000fe200078ec0ff */
[----:B------:R-:W-:Y:S01]  /*13470*/  IMAD.MOV.U32 R10, RZ, RZ, R184 ;  /* 0x000000ffff0a7224 */ /* 0x000fe200078e00b8 */
[----:B------:R-:W-:Y:S01]  /*13480*/  LOP3.LUT R180, R180, R7, RZ, 0xc0, !PT ;  /* 0x00000007b4b47212 */ /* 0x000fe200078ec0ff */
[----:B------:R-:W-:Y:S01]  /*13490*/  FMUL.FTZ R7, R167, R163 ;  /* 0x000000a3a7077220 */ /* 0x000fe20000410000 */
[----:B------:R-:W-:Y:S01]  /*134a0*/  LOP3.LUT R182, R182, R5, RZ, 0xc0, !PT ;  /* 0x00000005b6b67212 */ /* 0x000fe200078ec0ff */
[----:B------:R-:W-:Y:S01]  /*134b0*/  FMUL.FTZ R5, R168, R161 ;  /* 0x000000a1a8057220 */ /* 0x000fe20000410000 */
[----:B------:R-:W-:Y:S01]  /*134c0*/  LOP3.LUT R183, R183, R6, RZ, 0xc0, !PT ;  /* 0x00000006b7b77212 */ /* 0x000fe200078ec0ff */
[----:B------:R-:W-:Y:S01]  /*134d0*/  FMUL.FTZ R6, R167, R162 ;  /* 0x000000a2a7067220 */ /* 0x000fe20000410000 */
[----:B------:R-:W-:Y:S01]  /*134e0*/  LOP3.LUT R173, R173, R8, RZ, 0xc0, !PT ;  /* 0x00000008adad7212 */ /* 0x000fe200078ec0ff */
[----:B------:R-:W2:Y:S01]  /*134f0*/  LDSM.16.MT88.4 R184, [R170+0x9000] ;  /* 0x00900000aab8783b */ /* 0x000ea20000004200 */
[--C-:B------:R-:W-:Y:S01]  /*13500*/  HSET2.LE.AND R181, R181, R240.reuse, PT ;  /* 0x000000f0b5b57233 */ /* 0x100fe20003803000 */
[----:B------:R-:W-:Y:S01]  /*13510*/  IMAD.MOV.U32 R161, RZ, RZ, R11 ;  /* 0x000000ffffa17224 */ /* 0x000fe200078e000b */
[----:B---3--:R-:W-:Y:S01]  /*13520*/  F2FP.F16.F32.PACK_AB R8, R194, R202 ;  /* 0x000000cac208723e */ /* 0x008fe200000000ff */
[----:B------:R-:W-:Y:S01]  /*13530*/  FMUL.FTZ R11, R165, R159 ;  /* 0x0000009fa50b7220 */ /* 0x000fe20000410000 */
[----:B------:R-:W-:Y:S01]  /*13540*/  MOV R160, R10 ;  /* 0x0000000a00a07202 */ /* 0x000fe20000000f00 */
[-C--:B-1----:R-:W-:Y:S01]  /*13550*/  HMMA.16816.F32 R4, R172, R176.reuse, R4 ;  /* 0x000000b0ac04723c */ /* 0x082fe20000001804 */
[----:B------:R-:W-:Y:S04]  /*13560*/  MUFU.EX2 R169, R169 ;  /* 0x000000a900a97308 */ /* 0x000fe80000000800 */
[----:B------:R-:W-:Y:S01]  /*13570*/  LOP3.LUT R181, R181, R8, RZ, 0xc0, !PT ;  /* 0x00000008b5b57212 */ /* 0x000fe200078ec0ff */
[----:B------:R-:W-:Y:S01]  /*13580*/  FMUL.FTZ R8, R166, R156 ;  /* 0x0000009ca6087220 */ /* 0x000fe20000410000 */
[----:B------:R-:W-:Y:S01]  /*13590*/  FMUL.FTZ R10, R165, R158 ;  /* 0x0000009ea50a7220 */ /* 0x000fe20000410000 */
[----:B------:R-:W-:Y:S03]  /*135a0*/  FFMA.FTZ R60, R60, UR4, -R210 ;  /* 0x000000043c3c7c23 */ /* 0x000fe600080108d2 */
[--C-:B------:R-:W-:Y:S01]  /*135b0*/  FFMA.FTZ R58, R58, UR4, -R203.reuse ;  /* 0x000000043a3a7c23 */ /* 0x100fe200080108cb */
[----:B------:R-:W-:Y:S01]  /*135c0*/  FFMA.FTZ R59, R59, UR4, -R203 ;  /* 0x000000043b3b7c23 */ /* 0x000fe200080108cb */
[----:B------:R-:W-:Y:S01]  /*135d0*/  IMAD.MOV.U32 R158, RZ, RZ, R16 ;  /* 0x000000ffff9e7224 */ /* 0x000fe200078e0010 */
[C---:B------:R-:W-:Y:S04]  /*135e0*/  HMMA.16816.F32 R8, R180.reuse, R176, R8 ;  /* 0x000000b0b408723c */ /* 0x040fe80000001808 */
[----:B------:R-:W-:Y:S02]  /*135f0*/  IMAD.MOV.U32 R163, RZ, RZ, R13 ;  /* 0x000000ffffa37224 */ /* 0x000fe400078e000d */
[C---:B------:R-:W-:Y:S01]  /*13600*/  FMUL.FTZ R13, R166.reuse, R153 ;  /* 0x00000099a60d7220 */ /* 0x040fe20000410000 */
[----:B------:R-:W-:Y:S04]  /*13610*/  IMAD.MOV.U32 R162, RZ, RZ, R12 ;  /* 0x000000ffffa27224 */ /* 0x000fe800078e000c */
[----:B------:R-:W-:Y:S01]  /*13620*/  FMUL.FTZ R12, R166, R152 ;  /* 0x00000098a60c7220 */ /* 0x000fe20000410000 */
[----:B------:R-:W-:Y:S01]  /*13630*/  MOV R152, R18 ;  /* 0x0000001200987202 */ /* 0x000fe20000000f00 */
[----:B------:R-:W-:Y:S01]  /*13640*/  IMAD.MOV.U32 R176, RZ, RZ, R162 ;  /* 0x000000ffffb07224 */ /* 0x000fe200078e00a2 */
[----:B------:R-:W-:Y:S01]  /*13650*/  MOV R177, R163 ;  /* 0x000000a300b17202 */ /* 0x000fe20000000f00 */
[----:B------:R-:W-:Y:S02]  /*13660*/  IMAD.MOV.U32 R162, RZ, RZ, R14 ;  /* 0x000000ffffa27224 */ /* 0x000fe400078e000e */
[C---:B------:R-:W-:Y:S01]  /*13670*/  FMUL.FTZ R14, R165.reuse, R154 ;  /* 0x0000009aa50e7220 */ /* 0x040fe20000410000 */
[----:B------:R-:W-:Y:S02]  /*13680*/  IMAD.MOV.U32 R163, RZ, RZ, R15 ;  /* 0x000000ffffa37224 */ /* 0x000fe400078e000f */
[----:B------:R-:W-:Y:S01]  /*13690*/  FMUL.FTZ R15, R165, R155 ;  /* 0x0000009ba50f7220 */ /* 0x000fe20000410000 */
[----:B------:R-:W-:Y:S02]  /*136a0*/  IMAD.MOV.U32 R153, RZ, RZ, R19 ;  /* 0x000000ffff997224 */ /* 0x000fe400078e0013 */
[C---:B------:R-:W-:Y:S01]  /*136b0*/  FMUL.FTZ R16, R168.reuse, R148 ;  /* 0x00000094a8107220 */ /* 0x040fe20000410000 */
[----:B------:R-:W-:Y:S02]  /*136c0*/  IMAD.MOV.U32 R159, RZ, RZ, R17 ;  /* 0x000000ffff9f7224 */ /* 0x000fe400078e0011 */
[----:B------:R-:W-:Y:S01]  /*136d0*/  FMUL.FTZ R17, R168, R149 ;  /* 0x00000095a8117220 */ /* 0x000fe20000410000 */
[C---:B------:R-:W-:Y:S01]  /*136e0*/  FMUL.FTZ R18, R167.reuse, R150 ;  /* 0x00000096a7127220 */ /* 0x040fe20000410000 */
[----:B------:R-:W-:Y:S01]  /*136f0*/  FMUL.FTZ R19, R167, R151 ;  /* 0x00000097a7137220 */ /* 0x000fe20000410000 */
[-C--:B------:R-:W-:Y:S01]  /*13700*/  HMMA.16816.F32 R12, R180, R178.reuse, R12 ;  /* 0x000000b2b40c723c */ /* 0x080fe2000000180c */
[----:B------:R-:W1:Y:S02]  /*13710*/  LDSM.16.MT88.4 R148, [R221+0xa000] ;  /* 0x00a00000dd94783b */ /* 0x000e640000004200 */
[----:B------:R-:W-:Y:S01]  /*13720*/  FMUL.FTZ R77, R166, R77 ;  /* 0x0000004da64d7220 */ /* 0x000fe20000410000 */
[C---:B------:R-:W-:Y:S01]  /*13730*/  FMUL.FTZ R78, R165.reuse, R78 ;  /* 0x0000004ea54e7220 */ /* 0x040fe20000410000 */
[----:B------:R-:W-:Y:S01]  /*13740*/  FMUL.FTZ R79, R165, R79 ;  /* 0x0000004fa54f7220 */ /* 0x000fe20000410000 */
[C---:B------:R-:W-:Y:S05]  /*13750*/  HMMA.16816.F32 R16, R172.reuse, R178, R16 ;  /* 0x000000b2ac10723c */ /* 0x040fea0000001810 */
[----:B------:R-:W-:Y:S01]  /*13760*/  VIADD R156, R238, 0x1715609d ;  /* 0x1715609dee9c7836 */ /* 0x000fe20000000000 */
[-C--:B--2---:R-:W-:Y:S05]  /*13770*/  HMMA.16816.F32 R68, R172, R184.reuse, R68 ;  /* 0x000000b8ac44723c */ /* 0x084fea0000001844 */
[--C-:B------:R-:W-:Y:S01]  /*13780*/  LOP3.LUT R162, R163, R152, R156.reuse, 0x96, !PT ;  /* 0x00000098a3a27212 */ /* 0x100fe200078e969c */
[C---:B------:R-:W-:Y:S01]  /*13790*/  HMMA.16816.F32 R72, R180.reuse, R184, R72 ;  /* 0x000000b8b448723c */ /* 0x040fe20000001848 */
[----:B------:R-:W2:Y:S04]  /*137a0*/  LDSM.16.MT88.4 R152, [R170+0xa000] ;  /* 0x00a00000aa98783b */ /* 0x000ea80000004200 */
[C---:B------:R-:W-:Y:S01]  /*137b0*/  FMUL.FTZ R82, R167.reuse, R82 ;  /* 0x00000052a7527220 */ /* 0x040fe20000410000 */
[-C--:B------:R-:W-:Y:S05]  /*137c0*/  HMMA.16816.F32 R76, R180, R186.reuse, R76 ;  /* 0x000000bab44c723c */ /* 0x080fea000000184c */
[C---:B------:R-:W-:Y:S01]  /*137d0*/  FMUL.FTZ R83, R167.reuse, R83 ;  /* 0x00000053a7537220 */ /* 0x040fe20000410000 */
[C---:B------:R-:W-:Y:S01]  /*137e0*/  FMUL.FTZ R86, R167.reuse, R86 ;  /* 0x00000056a7567220 */ /* 0x040fe20000410000 */
[----:B------:R-:W-:Y:S01]  /*137f0*/  FMUL.FTZ R87, R167, R87 ;  /* 0x00000057a7577220 */ /* 0x000fe20000410000 */
[C---:B------:R-:W-:Y:S03]  /*13800*/  FMUL.FTZ R88, R166.reuse, R88 ;  /* 0x00000058a6587220 */ /* 0x040fe60000410000 */
[C---:B------:R-:W-:Y:S01]  /*13810*/  FMUL.FTZ R89, R166.reuse, R89 ;  /* 0x00000059a6597220 */ /* 0x040fe20000410000 */
[C---:B------:R-:W-:Y:S04]  /*13820*/  HMMA.16816.F32 R80, R172.reuse, R186, R80 ;  /* 0x000000baac50723c */ /* 0x040fe80000001850 */
[C---:B------:R-:W-:Y:S01]  /*13830*/  FMUL.FTZ R90, R165.reuse, R90 ;  /* 0x0000005aa55a7220 */ /* 0x040fe20000410000 */
[C---:B------:R-:W-:Y:S01]  /*13840*/  FMUL.FTZ R91, R165.reuse, R91 ;  /* 0x0000005ba55b7220 */ /* 0x040fe20000410000 */
[-C--:B-1----:R-:W-:Y:S05]  /*13850*/  HMMA.16816.F32 R84, R172, R148.reuse, R84 ;  /* 0x00000094ac54723c */ /* 0x082fea0000001854 */
[C---:B------:R-:W-:Y:S01]  /*13860*/  FMUL.FTZ R92, R166.reuse, R92 ;  /* 0x0000005ca65c7220 */ /* 0x040fe20000410000 */
[C---:B------:R-:W-:Y:S05]  /*13870*/  HMMA.16816.F32 R88, R180.reuse, R148, R88 ;  /* 0x00000094b458723c */ /* 0x040fea0000001858 */
[C---:B------:R-:W-:Y:S01]  /*13880*/  FMUL.FTZ R93, R166.reuse, R93 ;  /* 0x0000005da65d7220 */ /* 0x040fe20000410000 */
[C---:B------:R-:W-:Y:S01]  /*13890*/  FMUL.FTZ R94, R165.reuse, R94 ;  /* 0x0000005ea55e7220 */ /* 0x040fe20000410000 */
[----:B------:R-:W-:Y:S01]  /*138a0*/  FMUL.FTZ R95, R165, R95 ;  /* 0x0000005fa55f7220 */ /* 0x000fe20000410000 */
[C---:B------:R-:W-:Y:S03]  /*138b0*/  FMUL.FTZ R98, R167.reuse, R98 ;  /* 0x00000062a7627220 */ /* 0x040fe60000410000 */
[----:B------:R-:W-:Y:S01]  /*138c0*/  FMUL.FTZ R99, R167, R99 ;  /* 0x00000063a7637220 */ /* 0x000fe20000410000 */
[----:B------:R-:W-:Y:S01]  /*138d0*/  FFMA.FTZ R178, R35, UR4, -R211 ;  /* 0x0000000423b27c23 */ /* 0x000fe200080108d3 */
[C---:B------:R-:W-:Y:S01]  /*138e0*/  FMUL.FTZ R32, R166.reuse, R144 ;  /* 0x00000090a6207220 */ /* 0x040fe20000410000 */
[-C--:B------:R-:W-:Y:S03]  /*138f0*/  HMMA.16816.F32 R92, R180, R150.reuse, R92 ;  /* 0x00000096b45c723c */ /* 0x080fe6000000185c */
[----:B------:R-:W-:Y:S01]  /*13900*/  FMUL.FTZ R35, R165, R147 ;  /* 0x00000093a5237220 */ /* 0x000fe20000410000 */
[C---:B------:R-:W-:Y:S01]  /*13910*/  FMUL.FTZ R104, R166.reuse, R104 ;  /* 0x00000068a6687220 */ /* 0x040fe20000410000 */
[----:B------:R-:W-:Y:S01]  /*13920*/  FMUL.FTZ R105, R166, R105 ;  /* 0x00000069a6697220 */ /* 0x000fe20000410000 */
[C---:B------:R-:W-:Y:S01]  /*13930*/  HMMA.16816.F32 R96, R172.reuse, R150, R96 ;  /* 0x00000096ac60723c */ /* 0x040fe20000001860 */
[----:B------:R-:W1:Y:S01]  /*13940*/  LDSM.16.MT88.4 R148, [R221+0xb000] ;  /* 0x00b00000dd94783b */ /* 0x000e620000004200 */
[----:B------:R-:W-:Y:S03]  /*13950*/  MUFU.EX2 R178, R178 ;  /* 0x000000b200b27308 */ /* 0x000fe60000000800 */
[C---:B------:R-:W-:Y:S01]  /*13960*/  FMUL.FTZ R102, R167.reuse, R102 ;  /* 0x00000066a7667220 */ /* 0x040fe20000410000 */
[----:B------:R-:W-:Y:S01]  /*13970*/  FMUL.FTZ R103, R167, R103 ;  /* 0x00000067a7677220 */ /* 0x000fe20000410000 */
[----:B------:R-:W-:Y:S01]  /*13980*/  LOP3.LUT R158, R159, R208, R156, 0x96, !PT ;  /* 0x000000d09f9e7212 */ /* 0x000fe200078e969c */
[----:B------:R-:W-:Y:S03]  /*13990*/  IMAD.MOV.U32 R208, RZ, RZ, R176 ;  /* 0x000000ffffd07224 */ /* 0x000fe600078e00b0 */
[----:B------:R-:W-:Y:S02]  /*139a0*/  IMAD.MOV.U32 R209, RZ, RZ, R177 ;  /* 0x000000ffffd17224 */ /* 0x000fe400078e00b1 */
[--C-:B------:R-:W-:Y:S01]  /*139b0*/  FFMA.FTZ R176, R33, UR4, -R212.reuse ;  /* 0x0000000421b07c23 */ /* 0x100fe200080108d4 */
[-C--:B--2---:R-:W-:Y:S03]  /*139c0*/  HMMA.16816.F32 R100, R172, R152.reuse, R100 ;  /* 0x00000098ac64723c */ /* 0x084fe60000001864 */
[----:B------:R-:W-:Y:S01]  /*139d0*/  FFMA.FTZ R177, R34, UR4, -R211 ;  /* 0x0000000422b17c23 */ /* 0x000fe200080108d3 */
[----:B------:R-:W-:Y:S01]  /*139e0*/  FMUL.FTZ R33, R166, R145 ;  /* 0x00000091a6217220 */ /* 0x000fe20000410000 */
[C---:B------:R-:W-:Y:S01]  /*139f0*/  FMUL.FTZ R34, R165.reuse, R146 ;  /* 0x00000092a5227220 */ /* 0x040fe20000410000 */
[C---:B------:R-:W-:Y:S01]  /*13a00*/  FMUL.FTZ R106, R165.reuse, R106 ;  /* 0x0000006aa56a7220 */ /* 0x040fe20000410000 */
[----:B------:R-:W-:Y:S01]  /*13a10*/  FMUL.FTZ R107, R165, R107 ;  /* 0x0000006ba56b7220 */ /* 0x000fe20000410000 */
[----:B------:R-:W-:Y:S01]  /*13a20*/  VIADD R157, R239, 0x646e171e ;  /* 0x646e171eef9d7836 */ /* 0x000fe20000000000 */
[----:B------:R-:W2:Y:S02]  /*13a30*/  MUFU.EX2 R176, R176 ;  /* 0x000000b000b07308 */ /* 0x000ea40000000800 */
[----:B------:R-:W-:Y:S01]  /*13a40*/  IMAD.WIDE.U32 R162, R162, -0x2daee0ad, RZ ;  /* 0xd2511f53a2a27825 */ /* 0x000fe200078e00ff */
[C---:B------:R-:W-:Y:S04]  /*13a50*/  HMMA.16816.F32 R32, R180.reuse, R152, R32 ;  /* 0x00000098b420723c */ /* 0x040fe80000001820 */
[C---:B------:R-:W-:Y:S01]  /*13a60*/  FMUL.FTZ R110, R167.reuse, R110 ;  /* 0x0000006ea76e7220 */ /* 0x040fe20000410000 */
[C---:B------:R-:W-:Y:S01]  /*13a70*/  FMUL.FTZ R111, R167.reuse, R111 ;  /* 0x0000006fa76f7220 */ /* 0x040fe20000410000 */
[-C--:B------:R-:W-:Y:S01]  /*13a80*/  HMMA.16816.F32 R104, R180, R154.reuse, R104 ;  /* 0x0000009ab468723c */ /* 0x080fe20000001868 */
[----:B------:R-:W3:Y:S04]  /*13a90*/  MUFU.EX2 R177, R177 ;  /* 0x000000b100b17308 */ /* 0x000ee80000000800 */
[----:B------:R-:W-:Y:S01]  /*13aa0*/  FMUL.FTZ R113, R168, R113 ;  /* 0x00000071a8717220 */ /* 0x000fe20000410000 */
[C---:B------:R-:W-:Y:S05]  /*13ab0*/  HMMA.16816.F32 R108, R172.reuse, R154, R108 ;  /* 0x0000009aac6c723c */ /* 0x040fea000000186c */
[C---:B------:R-:W-:Y:S01]  /*13ac0*/  FMUL.FTZ R114, R167.reuse, R114 ;  /* 0x00000072a7727220 */ /* 0x040fe20000410000 */
[----:B------:R-:W-:Y:S01]  /*13ad0*/  FMUL.FTZ R115, R167, R115 ;  /* 0x00000073a7737220 */ /* 0x000fe20000410000 */
[----:B------:R-:W-:Y:S01]  /*13ae0*/  LOP3.LUT R146, R162, 0xffff, RZ, 0xc0, !PT ;  /* 0x0000ffffa2927812 */ /* 0x000fe200078ec0ff */
[----:B------:R-:W-:Y:S03]  /*13af0*/  FFMA.FTZ R179, R20, UR4, -R212 ;  /* 0x0000000414b37c23 */ /* 0x000fe600080108d4 */
[----:B------:R-:W-:Y:S01]  /*13b00*/  IMAD.WIDE.U32 R158, R158, -0x2daee0ad, RZ ;  /* 0xd2511f539e9e7825 */ /* 0x000fe200078e00ff */
[----:B------:R-:W-:Y:S01]  /*13b10*/  MOV R184, R160 ;  /* 0x000000a000b87202 */ /* 0x000fe20000000f00 */
[-C--:B-1----:R-:W-:Y:S01]  /*13b20*/  HMMA.16816.F32 R112, R172, R148.reuse, R112 ;  /* 0x00000094ac70723c */ /* 0x082fe20000001870 */
[----:B------:R-:W-:Y:S02]  /*13b30*/  MUFU.EX2 R179, R179 ;  /* 0x000000b300b37308 */ /* 0x000fe40000000800 */
[C---:B------:R-:W-:Y:S01]  /*13b40*/  FMUL.FTZ R116, R166.reuse, R116 ;  /* 0x00000074a6747220 */ /* 0x040fe20000410000 */
[----:B------:R-:W-:Y:S01]  /*13b50*/  FMUL.FTZ R117, R166, R117 ;  /* 0x00000075a6757220 */ /* 0x000fe20000410000 */
[C---:B------:R-:W-:Y:S01]  /*13b60*/  FMUL.FTZ R118, R165.reuse, R118 ;  /* 0x00000076a5767220 */ /* 0x040fe20000410000 */
[C---:B------:R-:W-:Y:S01]  /*13b70*/  FMUL.FTZ R119, R165.reuse, R119 ;  /* 0x00000077a5777220 */ /* 0x040fe20000410000 */
[----:B------:R-:W-:Y:S01]  /*13b80*/  IMAD.MOV.U32 R185, RZ, RZ, R161 ;  /* 0x000000ffffb97224 */ /* 0x000fe200078e00a1 */
[----:B------:R-:W-:Y:S03]  /*13b90*/  LOP3.LUT R160, R158, 0xffff, RZ, 0xc0, !PT ;  /* 0x0000ffff9ea07812 */ /* 0x000fe600078ec0ff */
[----:B------:R-:W-:Y:S01]  /*13ba0*/  LOP3.LUT R145, R162, 0xff, RZ, 0xc0, !PT ;  /* 0x000000ffa2917812 */ /* 0x000fe200078ec0ff */
[----:B------:R-:W-:Y:S01]  /*13bb0*/  FFMA.FTZ R186, R22, UR4, -R211 ;  /* 0x0000000416ba7c23 */ /* 0x000fe200080108d3 */
[C---:B------:R-:W-:Y:S04]  /*13bc0*/  HMMA.16816.F32 R116, R180.reuse, R148, R116 ;  /* 0x00000094b474723c */ /* 0x040fe80000001874 */
[----:B------:R-:W-:Y:S01]  /*13bd0*/  SHF.R.U32.HI R20, RZ, 0x8, R146 ;  /* 0x00000008ff147819 */ /* 0x000fe20000011692 */
[----:B------:R-:W-:Y:S01]  /*13be0*/  FMUL.FTZ R22, R165, R142 ;  /* 0x0000008ea5167220 */ /* 0x000fe20000410000 */
[----:B------:R-:W-:Y:S01]  /*13bf0*/  SHF.R.U32.HI R161, RZ, 0x10, R158 ;  /* 0x00000010ffa17819 */ /* 0x000fe2000001169e */
[C---:B------:R-:W-:Y:S01]  /*13c00*/  FMUL.FTZ R120, R168.reuse, R120 ;  /* 0x00000078a8787220 */ /* 0x040fe20000410000 */
[--C-:B------:R-:W-:Y:S01]  /*13c10*/  SHF.R.U32.HI R144, RZ, 0x10, R162.reuse ;  /* 0x00000010ff907819 */ /* 0x100fe200000116a2 */
[----:B------:R-:W-:Y:S02]  /*13c20*/  MUFU.EX2 R186, R186 ;  /* 0x000000ba00ba7308 */ /* 0x000fe40000000800 */
[--C-:B------:R-:W-:Y:S01]  /*13c30*/  LOP3.LUT R206, R159, R206, R157.reuse, 0x96, !PT ;  /* 0x000000ce9fce7212 */ /* 0x100fe200078e969d */
[----:B------:R-:W-:Y:S01]  /*13c40*/  FMUL.FTZ R121, R168, R121 ;  /* 0x00000079a8797220 */ /* 0x000fe20000410000 */
[----:B------:R-:W-:Y:S01]  /*13c50*/  LOP3.LUT R205, R163, R204, R157, 0x96, !PT ;  /* 0x000000cca3cd7212 */ /* 0x000fe200078e969d */
[----:B------:R-:W-:Y:S01]  /*13c60*/  IMAD.MOV.U32 R163, RZ, RZ, R185 ;  /* 0x000000ffffa37224 */ /* 0x000fe200078e00b9 */
[----:B------:R-:W-:Y:S01]  /*13c70*/  SHF.R.U32.HI R153, RZ, 0x18, R162 ;  /* 0x00000018ff997819 */ /* 0x000fe200000116a2 */
[----:B------:R-:W-:Y:S01]  /*13c80*/  IMAD.MOV.U32 R162, RZ, RZ, R184 ;  /* 0x000000ffffa27224 */ /* 0x000fe200078e00b8 */
[----:B------:R-:W-:Y:S01]  /*13c90*/  LOP3.LUT R159, R158, 0xff, RZ, 0xc0, !PT ;  /* 0x000000ff9e9f7812 */ /* 0x000fe200078ec0ff */
[----:B------:R-:W-:Y:S01]  /*13ca0*/  FFMA.FTZ R184, R21, UR4, -R212 ;  /* 0x0000000415b87c23 */ /* 0x000fe200080108d4 */
[----:B------:R-:W-:Y:S01]  /*13cb0*/  SHF.R.U32.HI R160, RZ, 0x8, R160 ;  /* 0x00000008ffa07819 */ /* 0x000fe200000116a0 */
[----:B------:R-:W-:Y:S01]  /*13cc0*/  FFMA.FTZ R185, R23, UR4, -R211 ;  /* 0x0000000417b97c23 */ /* 0x000fe200080108d3 */
[----:B------:R-:W-:Y:S01]  /*13cd0*/  LOP3.LUT R147, R161, 0xff, RZ, 0xc0, !PT ;  /* 0x000000ffa1937812 */ /* 0x000fe200078ec0ff */
[C---:B------:R-:W-:Y:S01]  /*13ce0*/  FMUL.FTZ R21, R166.reuse, R141 ;  /* 0x0000008da6157220 */ /* 0x040fe20000410000 */
[----:B------:R-:W-:Y:S01]  /*13cf0*/  PRMT R155, R145, 0x5410, R20 ;  /* 0x00005410919b7816 */ /* 0x000fe20000000014 */
[----:B------:R-:W-:Y:S01]  /*13d00*/  FMUL.FTZ R20, R166, R140 ;  /* 0x0000008ca6147220 */ /* 0x000fe20000410000 */
[----:B------:R-:W-:Y:S01]  /*13d10*/  SHF.R.U32.HI R158, RZ, 0x18, R158 ;  /* 0x00000018ff9e7819 */ /* 0x000fe2000001169e */
[----:B------:R-:W-:Y:S01]  /*13d20*/  FMUL.FTZ R23, R165, R143 ;  /* 0x0000008fa5177220 */ /* 0x000fe20000410000 */
[----:B------:R-:W-:Y:S01]  /*13d30*/  PRMT R161, R159, 0x5410, R160 ;  /* 0x000054109fa17816 */ /* 0x000fe200000000a0 */
[----:B------:R-:W-:Y:S01]  /*13d40*/  FMUL.FTZ R122, R167, R122 ;  /* 0x0000007aa77a7220 */ /* 0x000fe20000410000 */
[----:B------:R-:W-:Y:S01]  /*13d50*/  PRMT R159, R147, 0x5410, R158 ;  /* 0x00005410939f7816 */ /* 0x000fe2000000009e */
[----:B------:R-:W-:Y:S01]  /*13d60*/  FMUL.FTZ R123, R167, R123 ;  /* 0x0000007ba77b7220 */ /* 0x000fe20000410000 */
[----:B------:R-:W-:Y:S01]  /*13d70*/  LOP3.LUT R152, R144, 0xff, RZ, 0xc0, !PT ;  /* 0x000000ff90987812 */ /* 0x000fe200078ec0ff */
[----:B------:R-:W-:Y:S01]  /*13d80*/  FFMA.FTZ R142, R31, UR4, -R203 ;  /* 0x000000041f8e7c23 */ /* 0x000fe200080108cb */
[-C--:B------:R-:W-:Y:S01]  /*13d90*/  HMMA.16816.F32 R20, R180, R150.reuse, R20 ;  /* 0x00000096b414723c */ /* 0x080fe20000001814 */
[----:B------:R-:W1:Y:S01]  /*13da0*/  LDSM.16.MT88.4 R144, [R170+0xb000] ;  /* 0x00b00000aa90783b */ /* 0x000e620000004200 */
[----:B------:R-:W4:Y:S01]  /*13db0*/  MUFU.EX2 R184, R184 ;  /* 0x000000b800b87308 */ /* 0x000f220000000800 */
[--C-:B------:R-:W-:Y:S01]  /*13dc0*/  SHF.R.U32.HI R140, RZ, 0x18, R206.reuse ;  /* 0x00000018ff8c7819 */ /* 0x100fe200000116ce */
[----:B------:R-:W-:Y:S01]  /*13dd0*/  FMUL.FTZ R124, R166, R124 ;  /* 0x0000007ca67c7220 */ /* 0x000fe20000410000 */
[----:B------:R-:W-:Y:S01]  /*13de0*/  LOP3.LUT R149, R206, 0xff, RZ, 0xc0, !PT ;  /* 0x000000ffce957812 */ /* 0x000fe200078ec0ff */
[C---:B------:R-:W-:Y:S06]  /*13df0*/  HMMA.16816.F32 R120, R172.reuse, R150, R120 ;  /* 0x00000096ac78723c */ /* 0x040fec0000001878 */
[----:B------:R-:W5:Y:S01]  /*13e00*/  MUFU.EX2 R185, R185 ;  /* 0x000000b900b97308 */ /* 0x000f620000000800 */
[----:B------:R-:W-:Y:S01]  /*13e10*/  SHF.R.U32.HI R143, RZ, 0x10, R206 ;  /* 0x00000010ff8f7819 */ /* 0x000fe200000116ce */
[--C-:B------:R-:W-:Y:S03]  /*13e20*/  FFMA.FTZ R187, R28, UR4, -R210.reuse ;  /* 0x000000041cbb7c23 */ /* 0x100fe600080108d2 */
[----:B------:R-:W-:Y:S01]  /*13e30*/  LOP3.LUT R148, R206, 0xffff, RZ, 0xc0, !PT ;  /* 0x0000ffffce947812 */ /* 0x000fe200078ec0ff */
[C---:B------:R-:W-:Y:S01]  /*13e40*/  FMUL.FTZ R28, R168.reuse, R136 ;  /* 0x00000088a81c7220 */ /* 0x040fe20000410000 */
[----:B------:R-:W-:Y:S01]  /*13e50*/  MOV R206, R162 ;  /* 0x000000a200ce7202 */ /* 0x000fe20000000f00 */
[----:B------:R-:W-:Y:S01]  /*13e60*/  FFMA.FTZ R204, R29, UR4, -R210 ;  /* 0x000000041dcc7c23 */ /* 0x000fe200080108d2 */
[----:B------:R-:W-:Y:S01]  /*13e70*/  SHF.R.U32.HI R150, RZ, 0x10, R205 ;  /* 0x00000010ff967819 */ /* 0x000fe200000116cd */
[----:B------:R-:W-:Y:S01]  /*13e80*/  FMUL.FTZ R29, R168, R137 ;  /* 0x00000089a81d7220 */ /* 0x000fe20000410000 */
[----:B------:R-:W-:Y:S01]  /*13e90*/  SHF.R.U32.HI R148, RZ, 0x8, R148 ;  /* 0x00000008ff947819 */ /* 0x000fe20000011694 */
[----:B------:R-:W-:Y:S01]  /*13ea0*/  FMUL.FTZ R31, R167, R139 ;  /* 0x0000008ba71f7220 */ /* 0x000fe20000410000 */
[----:B------:R-:W-:Y:S01]  /*13eb0*/  LOP3.LUT R136, R150, 0xff, RZ, 0xc0, !PT ;  /* 0x000000ff96887812 */ /* 0x000fe200078ec0ff */
[----:B------:R-:W-:Y:S01]  /*13ec0*/  IMAD.MOV.U32 R150, RZ, RZ, R206 ;  /* 0x000000ffff967224 */ /* 0x000fe200078e00ce */
[----:B------:R-:W-:Y:S01]  /*13ed0*/  LOP3.LUT R141, R205, 0xffff, RZ, 0xc0, !PT ;  /* 0x0000ffffcd8d7812 */ /* 0x000fe200078ec0ff */
[----:B------:R2:W-:Y:S01]  /*13ee0*/  MUFU.EX2 R206, R142 ;  /* 0x0000008e00ce7308 */ /* 0x0005e20000000800 */
[----:B------:R-:W-:Y:S01]  /*13ef0*/  PRMT R149, R149, 0x5410, R148 ;  /* 0x0000541095957816 */ /* 0x000fe20000000094 */
[----:B------:R-:W-:Y:S01]  /*13f00*/  FFMA.FTZ R148, R30, UR4, -R203 ;  /* 0x000000041e947c23 */ /* 0x000fe200080108cb */
[----:B------:R-:W-:Y:S01]  /*13f10*/  PRMT R153, R152, 0x5410, R153 ;  /* 0x0000541098997816 */ /* 0x000fe20000000099 */
[----:B------:R-:W-:Y:S01]  /*13f20*/  FMUL.FTZ R30, R167, R138 ;  /* 0x0000008aa71e7220 */ /* 0x000fe20000410000 */
[----:B------:R-:W-:Y:S01]  /*13f30*/  LOP3.LUT R143, R143, 0xff, RZ, 0xc0, !PT ;  /* 0x000000ff8f8f7812 */ /* 0x000fe200078ec0ff */
[----:B------:R-:W-:Y:S01]  /*13f40*/  FMUL.FTZ R125, R166, R125 ;  /* 0x0000007da67d7220 */ /* 0x000fe20000410000 */
[----:B------:R-:W-:Y:S01]  /*13f50*/  SHF.R.U32.HI R141, RZ, 0x8, R141 ;  /* 0x00000008ff8d7819 */ /* 0x000fe2000001168d */
[----:B------:R-:W-:Y:S01]  /*13f60*/  FMUL.FTZ R126, R165, R126 ;  /* 0x0000007ea57e7220 */ /* 0x000fe20000410000 */
[----:B------:R-:W-:Y:S01]  /*13f70*/  LOP3.LUT R152, R205, 0xff, RZ, 0xc0, !PT ;  /* 0x000000ffcd987812 */ /* 0x000fe200078ec0ff */
[----:B------:R-:W-:Y:S01]  /*13f80*/  FMUL.FTZ R127, R165, R127 ;  /* 0x0000007fa57f7220 */ /* 0x000fe20000410000 */
[----:B------:R-:W-:Y:S01]  /*13f90*/  PRMT R137, R143, 0x5410, R140 ;  /* 0x000054108f897816 */ /* 0x000fe2000000008c */
[----:B------:R-:W-:Y:S01]  /*13fa0*/  IMAD.MOV.U32 R207, RZ, RZ, R163 ;  /* 0x000000ffffcf7224 */ /* 0x000fe200078e00a3 */
[----:B------:R-:W-:Y:S01]  /*13fb0*/  PRMT R152, R152, 0x5410, R141 ;  /* 0x0000541098987816 */ /* 0x000fe2000000008d */
[C---:B------:R-:W-:Y:S01]  /*13fc0*/  FMUL.FTZ R128, R166.reuse, R128 ;  /* 0x00000080a6807220 */ /* 0x040fe20000410000 */
[-C--:B-1----:R-:W-:Y:S01]  /*13fd0*/  HMMA.16816.F32 R28, R172, R144.reuse, R28 ;  /* 0x00000090ac1c723c */ /* 0x082fe2000000181c */
[----:B------:R-:W-:Y:S01]  /*13fe0*/  MUFU.EX2 R187, R187 ;  /* 0x000000bb00bb7308 */ /* 0x000fe20000000800 */
[----:B--2---:R-:W1:Y:S01]  /*13ff0*/  LDSM.16.MT88.4 R140, [R221+0x9400] ;  /* 0x00940000dd8c783b */ /* 0x004e620000004200 */
[----:B------:R-:W-:Y:S01]  /*14000*/  SHF.R.U32.HI R163, RZ, 0x18, R205 ;  /* 0x00000018ffa37819 */ /* 0x000fe200000116cd */
[----:B------:R-:W-:Y:S02]  /*14010*/  IMAD.MOV.U32 R151, RZ, RZ, R207 ;  /* 0x000000ffff977224 */ /* 0x000fe400078e00cf */
[----:B------:R-:W-:Y:S01]  /*14020*/  FMUL.FTZ R129, R166, R129 ;  /* 0x00000081a6817220 */ /* 0x000fe20000410000 */
[C---:B------:R-:W-:Y:S04]  /*14030*/  HMMA.16816.F32 R124, R180.reuse, R144, R124 ;  /* 0x00000090b47c723c */ /* 0x040fe8000000187c */
[----:B------:R2:W-:Y:S01]  /*14040*/  MUFU.EX2 R205, R148 ;  /* 0x0000009400cd7308 */ /* 0x0005e20000000800 */
[C---:B------:R-:W-:Y:S01]  /*14050*/  FMUL.FTZ R130, R165.reuse, R130 ;  /* 0x00000082a5827220 */ /* 0x040fe20000410000 */
[----:B------:R-:W-:Y:S01]  /*14060*/  FMUL.FTZ R131, R165, R131 ;  /* 0x00000083a5837220 */ /* 0x000fe20000410000 */
[--C-:B------:R-:W-:Y:S01]  /*14070*/  HSET2.LE.AND R138, R161, R240.reuse, PT ;  /* 0x000000f0a18a7233 */ /* 0x100fe20003803000 */
[----:B------:R-:W-:Y:S03]  /*14080*/  IMAD.MOV.U32 R160, RZ, RZ, R208 ;  /* 0x000000ffffa07224 */ /* 0x000fe600078e00d0 */
[----:B------:R-:W-:Y:S01]  /*14090*/  MOV R161, R209 ;  /* 0x000000d100a17202 */ /* 0x000fe20000000f00 */
[--C-:B------:R-:W-:Y:S01]  /*140a0*/  FFMA.FTZ R209, R26, UR4, -R203.reuse ;  /* 0x000000041ad17c23 */ /* 0x100fe200080108cb */
[-C--:B------:R-:W-:Y:S01]  /*140b0*/  HMMA.16816.F32 R128, R180, R146.reuse, R128 ;  /* 0x00000092b480723c */ /* 0x080fe20000001880 */
[----:B------:R-:W1:Y:S02]  /*140c0*/  MUFU.EX2 R204, R204 ;  /* 0x000000cc00cc7308 */ /* 0x000e640000000800 */
[--C-:B------:R-:W-:Y:S01]  /*140d0*/  FFMA.FTZ R207, R24, UR4, -R210.reuse ;  /* 0x0000000418cf7c23 */ /* 0x100fe200080108d2 */
[----:B------:R-:W-:Y:S01]  /*140e0*/  FFMA.FTZ R208, R25, UR4, -R210 ;  /* 0x0000000419d07c23 */ /* 0x000fe200080108d2 */
[----:B------:R-:W-:Y:S01]  /*140f0*/  FFMA.FTZ R145, R27, UR4, -R203 ;  /* 0x000000041b917c23 */ /* 0x000fe200080108cb */
[--C-:B------:R-:W-:Y:S01]  /*14100*/  HSET2.LE.AND R139, R159, R240.reuse, PT ;  /* 0x000000f09f8b7233 */ /* 0x100fe20003803000 */
[C---:B------:R-:W-:Y:S01]  /*14110*/  FMUL.FTZ R26, R167.reuse, R134 ;  /* 0x00000086a71a7220 */ /* 0x040fe20000410000 */
[----:B------:R-:W-:Y:S03]  /*14120*/  F2FP.F16.F32.PACK_AB R25, R176, R169 ;  /* 0x000000a9b019723e */ /* 0x000fe600000000ff */
[----:B------:R-:W-:Y:S01]  /*14130*/  MUFU.EX2 R207, R207 ;  /* 0x000000cf00cf7308 */ /* 0x000fe20000000800 */
[----:B---3--:R-:W-:Y:S01]  /*14140*/  F2FP.F16.F32.PACK_AB R24, R178, R177 ;  /* 0x000000b1b218723e */ /* 0x008fe200000000ff */
[----:B------:R-:W-:Y:S01]  /*14150*/  FMUL.FTZ R27, R167, R135 ;  /* 0x00000087a71b7220 */ /* 0x000fe20000410000 */
[----:B------:R-:W-:Y:S01]  /*14160*/  LOP3.LUT R138, R138, R25, RZ, 0xc0, !PT ;  /* 0x000000198a8a7212 */ /* 0x000fe200078ec0ff */
[C---:B------:R-:W-:Y:S01]  /*14170*/  FMUL.FTZ R25, R168.reuse, R133 ;  /* 0x00000085a8197220 */ /* 0x040fe20000410000 */
[----:B------:R-:W-:Y:S01]  /*14180*/  LOP3.LUT R139, R139, R24, RZ, 0xc0, !PT ;  /* 0x000000188b8b7212 */ /* 0x000fe200078ec0ff */
[----:B------:R-:W-:Y:S04]  /*14190*/  FMUL.FTZ R24, R168, R132 ;  /* 0x00000084a8187220 */ /* 0x000fe80000410000 */
[----:B------:R-:W3:Y:S01]  /*141a0*/  MUFU.EX2 R208, R208 ;  /* 0x000000d000d07308 */ /* 0x000ee20000000800 */
[----:B------:R-:W-:Y:S01]  /*141b0*/  PRMT R163, R136, 0x5410, R163 ;  /* 0x0000541088a37816 */ /* 0x000fe200000000a3 */
[----:B------:R-:W-:Y:S01]  /*141c0*/  IMAD.MOV.U32 R182, RZ, RZ, R150 ;  /* 0x000000ffffb67224 */ /* 0x000fe200078e0096 */
[--C-:B------:R-:W-:Y:S01]  /*141d0*/  HSET2.LE.AND R136, R149, R240.reuse, PT ;  /* 0x000000f095887233 */ /* 0x100fe20003803000 */
[----:B------:R-:W-:Y:S01]  /*141e0*/  IMAD.MOV.U32 R183, RZ, RZ, R151 ;  /* 0x000000ffffb77224 */ /* 0x000fe200078e0097 */
[--C-:B------:R-:W-:Y:S01]  /*141f0*/  HSET2.LE.AND R144, R155, R240.reuse, PT ;  /* 0x000000f09b907233 */ /* 0x100fe20003803000 */
[----:B------:R-:W-:Y:S01]  /*14200*/  HMMA.16816.F32 R24, R172, R146, R24 ;  /* 0x00000092ac18723c */ /* 0x000fe20000001818 */
[----:B--2---:R-:W2:Y:S03]  /*14210*/  LDSM.16.MT88.4 R148, [R170+0x9400] ;  /* 0x00940000aa94783b */ /* 0x004ea60000004200 */
[----:B------:R-:W-:Y:S01]  /*14220*/  MUFU.EX2 R209, R209 ;  /* 0x000000d100d17308 */ /* 0x000fe20000000800 */
[--C-:B------:R-:W-:Y:S01]  /*14230*/  HSET2.LE.AND R137, R137, R240.reuse, PT ;  /* 0x000000f089897233 */ /* 0x100fe20003803000 */
[----:B------:R-:W-:Y:S01]  /*14240*/  VIADD R154, R239, 0x76cf5d0a ;  /* 0x76cf5d0aef9a7836 */ /* 0x000fe20000000000 */
[----:B----4-:R-:W-:Y:S01]  /*14250*/  F2FP.F16.F32.PACK_AB R135, R184, R179 ;  /* 0x000000b3b887723e */ /* 0x010fe200000000ff */
[----:B------:R-:W-:Y:S03]  /*14260*/  IMAD.MOV.U32 R175, RZ, RZ, R161 ;  /* 0x000000ffffaf7224 */ /* 0x000fe600078e00a1 */
[----:B-----5:R-:W-:Y:S03]  /*14270*/  F2FP.F16.F32.PACK_AB R132, R185, R186 ;  /* 0x000000bab984723e */ /* 0x020fe600000000ff */
[----:B------:R3:W4:Y:S01]  /*14280*/  MUFU.EX2 R180, R145 ;  /* 0x0000009100b47308 */ /* 0x0007220000000800 */
[----:B-1----:R-:W-:Y:S01]  /*14290*/  F2FP.F16.F32.PACK_AB R133, R204, R187 ;  /* 0x000000bbcc85723e */ /* 0x002fe200000000ff */
[----:B------:R-:W-:Y:S01]  /*142a0*/  IMAD.MOV.U32 R174, RZ, RZ, R160 ;  /* 0x000000ffffae7224 */ /* 0x000fe200078e00a0 */
[----:B------:R-:W-:Y:S01]  /*142b0*/  LOP3.LUT R136, R136, R135, RZ, 0xc0, !PT ;  /* 0x0000008788887212 */ /* 0x000fe200078ec0ff */
[--C-:B------:R-:W-:Y:S01]  /*142c0*/  FFMA.FTZ R172, R48, UR4, -R212.reuse ;  /* 0x0000000430ac7c23 */ /* 0x100fe200080108d4 */
[----:B------:R-:W-:Y:S01]  /*142d0*/  LOP3.LUT R137, R137, R132, RZ, 0xc0, !PT ;  /* 0x0000008489897212 */ /* 0x000fe200078ec0ff */
[--C-:B------:R-:W-:Y:S01]  /*142e0*/  FFMA.FTZ R173, R49, UR4, -R212.reuse ;  /* 0x0000000431ad7c23 */ /* 0x100fe200080108d4 */
[----:B------:R-:W-:Y:S01]  /*142f0*/  LOP3.LUT R134, R144, R133, RZ, 0xc0, !PT ;  /* 0x0000008590867212 */ /* 0x000fe200078ec0ff */
[----:B------:R-:W-:Y:S01]  /*14300*/  FFMA.FTZ R181, R36, UR4, -R212 ;  /* 0x0000000424b57c23 */ /* 0x000fe200080108d4 */
[--C-:B------:R-:W-:Y:S01]  /*14310*/  HSET2.LE.AND R132, R152, R240.reuse, PT ;  /* 0x000000f098847233 */ /* 0x100fe20003803000 */
[----:B------:R-:W-:Y:S01]  /*14320*/  FFMA.FTZ R47, R47, UR4, -R203 ;  /* 0x000000042f2f7c23 */ /* 0x000fe200080108cb */
[--C-:B------:R-:W-:Y:S01]  /*14330*/  HSET2.LE.AND R133, R163, R240.reuse, PT ;  /* 0x000000f0a3857233 */ /* 0x100fe20003803000 */
[-C--:B------:R-:W-:Y:S01]  /*14340*/  HMMA.16816.F32 R4, R136, R140.reuse, R4 ;  /* 0x0000008c8804723c */ /* 0x080fe20000001804 */
[----:B------:R-:W-:Y:S04]  /*14350*/  MUFU.EX2 R172, R172 ;  /* 0x000000ac00ac7308 */ /* 0x000fe80000000800 */
[--C-:B------:R-:W-:Y:S01]  /*14360*/  HSET2.LE.AND R135, R153, R240.reuse, PT ;  /* 0x000000f099877233 */ /* 0x100fe20003803000 */
[----:B------:R-:W-:Y:S01]  /*14370*/  FFMA.FTZ R57, R57, UR4, -R210 ;  /* 0x0000000439397c23 */ /* 0x000fe200080108d2 */
[----:B---3--:R-:W-:Y:S01]  /*14380*/  F2FP.F16.F32.PACK_AB R145, R208, R207 ;  /* 0x000000cfd091723e */ /* 0x008fe200000000ff */
[----:B------:R-:W-:Y:S03]  /*14390*/  FFMA.FTZ R202, R165, R252, R202 ;  /* 0x000000fca5ca7223 */ /* 0x000fe600000100ca */
[----:B------:R-:W-:Y:S01]  /*143a0*/  MUFU.EX2 R181, R181 ;  /* 0x000000b500b57308 */ /* 0x000fe20000000800 */
[----:B----4-:R-:W-:Y:S01]  /*143b0*/  F2FP.F16.F32.PACK_AB R144, R180, R209 ;  /* 0x000000d1b490723e */ /* 0x010fe200000000ff */
[----:B------:R-:W-:Y:S01]  /*143c0*/  FFMA.FTZ R201, R166, R241, R201 ;  /* 0x000000f1a6c97223 */ /* 0x000fe200000100c9 */
[----:B------:R-:W-:Y:S02]  /*143d0*/  F2FP.F16.F32.PACK_AB R146, R206, R205 ;  /* 0x000000cdce92723e */ /* 0x000fe400000000ff */
[----:B------:R-:W-:Y:S01]  /*143e0*/  LOP3.LUT R132, R132, R145, RZ, 0xc0, !PT ;  /* 0x0000009184847212 */ /* 0x000fe200078ec0ff */
[----:B------:R-:W-:Y:S01]  /*143f0*/  FADD.FTZ R201, R198, R201 ;  /* 0x000000c9c6c97221 */ /* 0x000fe20000010000 */
[----:B------:R-:W-:Y:S03]  /*14400*/  LOP3.LUT R133, R133, R144, RZ, 0xc0, !PT ;  /* 0x0000009085857212 */ /* 0x000fe600078ec0ff */
[----:B------:R-:W-:Y:S01]  /*14410*/  MUFU.EX2 R57, R57 ;  /* 0x0000003900397308 */ /* 0x000fe20000000800 */
[----:B------:R-:W-:Y:S01]  /*14420*/  LOP3.LUT R135, R135, R146, RZ, 0xc0, !PT ;  /* 0x0000009287877212 */ /* 0x000fe200078ec0ff */
[----:B------:R-:W-:Y:S01]  /*14430*/  FADD.FTZ R196, R196, R201 ;  /* 0x000000c9c4c47221 */ /* 0x000fe20000010000 */
[----:B------:R-:W-:Y:S02]  /*14440*/  LOP3.LUT R146, R251, UR9, R239, 0x96, !PT ;  /* 0x00000009fb927c12 */ /* 0x000fe4000f8e96ef */
[----:B------:R-:W-:Y:S01]  /*14450*/  IADD3 R162, R238, -0x61c88647, RZ ;  /* 0x9e3779b9eea27810 */ /* 0x000fe20007ffe0ff */
[----:B------:R-:W-:Y:S02]  /*14460*/  FADD.FTZ R196, R189, R196 ;  /* 0x000000c4bdc47221 */ /* 0x000fe40000010000 */
[C---:B------:R-:W-:Y:S02]  /*14470*/  HMMA.16816.F32 R8, R132.reuse, R140, R8 ;  /* 0x0000008c8408723c */ /* 0x040fe40000001808 */
[----:B------:R-:W-:Y:S02]  /*14480*/  MUFU.EX2 R165, R60 ;  /* 0x0000003c00a57308 */ /* 0x000fe40000000800 */
[----:B------:R-:W-:Y:S04]  /*14490*/  IMAD.WIDE.U32 R158, R146, -0x326172a9, RZ ;  /* 0xcd9e8d57929e7825 */ /* 0x000fe800078e00ff */
[----:B------:R-:W-:Y:S01]  /*144a0*/  FADD.FTZ R207, R207, R196 ;  /* 0x000000c4cfcf7221 */ /* 0x000fe20000010000 */
[-C--:B------:R-:W-:Y:S01]  /*144b0*/  HMMA.16816.F32 R12, R132, R142.reuse, R12 ;  /* 0x0000008e840c723c */ /* 0x080fe2000000180c */
[----:B------:R-:W1:Y:S02]  /*144c0*/  LDSM.16.MT88.4 R144, [R221+0xa400] ;  /* 0x00a40000dd90783b */ /* 0x000e640000004200 */
[----:B------:R-:W-:Y:S01]  /*144d0*/  MUFU.EX2 R173, R173 ;  /* 0x000000ad00ad7308 */ /* 0x000fe20000000800 */
[--C-:B------:R-:W-:Y:S02]  /*144e0*/  LOP3.LUT R141, R159, R248, R162.reuse, 0x96, !PT ;  /* 0x000000f89f8d7212 */ /* 0x100fe400078e96a2 */
[C---:B------:R-:W-:Y:S05]  /*144f0*/  HMMA.16816.F32 R16, R136.reuse, R142, R16 ;  /* 0x0000008e8810723c */ /* 0x040fea0000001810 */
[----:B------:R-:W-:Y:S01]  /*14500*/  IMAD.WIDE.U32 R152, R141, -0x2daee0ad, RZ ;  /* 0xd2511f538d987825 */ /* 0x000fe200078e00ff */
[-C--:B--2---:R-:W-:Y:S05]  /*14510*/  HMMA.16816.F32 R68, R136, R148.reuse, R68 ;  /* 0x000000948844723c */ /* 0x084fea0000001844 */
[--C-:B------:R-:W-:Y:S01]  /*14520*/  LOP3.LUT R160, R175, R158, R217.reuse, 0x96, !PT ;  /* 0x0000009eafa07212 */ /* 0x100fe200078e96d9 */
[C---:B------:R-:W-:Y:S05]  /*14530*/  HMMA.16816.F32 R72, R132.reuse, R148, R72 ;  /* 0x000000948448723c */ /* 0x040fea0000001848 */
[----:B------:R-:W-:Y:S01]  /*14540*/  LOP3.LUT R140, R159, R244, R162, 0x96, !PT ;  /* 0x000000f49f8c7212 */ /* 0x000fe200078e96a2 */
[-C--:B------:R-:W-:Y:S05]  /*14550*/  HMMA.16816.F32 R76, R132, R150.reuse, R76 ;  /* 0x00000096844c723c */ /* 0x080fea000000184c */
[----:B------:R-:W-:Y:S01]  /*14560*/  IMAD.WIDE.U32 R160, R160, -0x2daee0ad, RZ ;  /* 0xd2511f53a0a07825 */ /* 0x000fe200078e00ff */
[C---:B------:R-:W-:Y:S05]  /*14570*/  HMMA.16816.F32 R80, R136.reuse, R150, R80 ;  /* 0x000000968850723c */ /* 0x040fea0000001850 */
[----:B------:R-:W-:Y:S01]  /*14580*/  LOP3.LUT R162, R153, R246, R154, 0x96, !PT ;  /* 0x000000f699a27212 */ /* 0x000fe200078e969a */
[----:B------:R-:W-:Y:S01]  /*14590*/  IMAD.WIDE.U32 R140, R140, -0x2daee0ad, RZ ;  /* 0xd2511f538c8c7825 */ /* 0x000fe200078e00ff */
[----:B------:R-:W-:Y:S01]  /*145a0*/  LOP3.LUT R158, R183, R158, R217, 0x96, !PT ;  /* 0x0000009eb79e7212 */ /* 0x000fe200078e96d9 */
[-C--:B-1----:R-:W-:Y:S03]  /*145b0*/  HMMA.16816.F32 R84, R136, R144.reuse, R84 ;  /* 0x000000908854723c */ /* 0x082fe60000001854 */
[----:B------:R-:W-:Y:S01]  /*145c0*/  LOP3.LUT R152, R161, R152, R219, 0x96, !PT ;  /* 0x00000098a1987212 */ /* 0x000fe200078e96db */
[----:B------:R-:W-:Y:S01]  /*145d0*/  IMAD.MOV.U32 R142, RZ, RZ, R174 ;  /* 0x000000ffff8e7224 */ /* 0x000fe200078e00ae */
[----:B------:R-:W-:Y:S01]  /*145e0*/  LOP3.LUT R174, R141, R242, R154, 0x96, !PT ;  /* 0x000000f28dae7212 */ /* 0x000fe200078e969a */
[C---:B------:R-:W-:Y:S05]  /*145f0*/  HMMA.16816.F32 R88, R132.reuse, R144, R88 ;  /* 0x000000908458723c */ /* 0x040fea0000001858 */
[----:B------:R-:W-:Y:S01]  /*14600*/  IMAD.WIDE.U32 R158, R158, -0x2daee0ad, RZ ;  /* 0xd2511f539e9e7825 */ /* 0x000fe200078e00ff */
[-C--:B------:R-:W-:Y:S05]  /*14610*/  HMMA.16816.F32 R92, R132, R146.reuse, R92 ;  /* 0x00000092845c723c */ /* 0x080fea000000185c */
[----:B------:R-:W-:Y:S01]  /*14620*/  IMAD.WIDE.U32 R162, R162, -0x326172a9, RZ ;  /* 0xcd9e8d57a2a27825 */ /* 0x000fe200078e00ff */
[C---:B------:R-:W-:Y:S05]  /*14630*/  HMMA.16816.F32 R96, R136.reuse, R146, R96 ;  /* 0x000000928860723c */ /* 0x040fea0000001860 */
[----:B------:R-:W-:Y:S01]  /*14640*/  IMAD.MOV.U32 R143, RZ, RZ, R175 ;  /* 0x000000ffff8f7224 */ /* 0x000fe200078e00af */
[----:B------:R-:W-:Y:S01]  /*14650*/  LOP3.LUT R154, R159, R140, R219, 0x96, !PT ;  /* 0x0000008c9f9a7212 */ /* 0x000fe200078e96db */
[--C-:B------:R-:W-:Y:S01]  /*14660*/  FFMA.FTZ R183, R38, UR4, -R211.reuse ;  /* 0x0000000426b77c23 */ /* 0x100fe200080108d3 */
[----:B------:R-:W-:Y:S03]  /*14670*/  LOP3.LUT R48, R163, R142, R218, 0x96, !PT ;  /* 0x0000008ea3307212 */ /* 0x000fe600078e96da */
[----:B------:R-:W-:Y:S01]  /*14680*/  IMAD.WIDE.U32 R152, R152, -0x326172a9, RZ ;  /* 0xcd9e8d5798987825 */ /* 0x000fe200078e00ff */
[----:B------:R-:W1:Y:S01]  /*14690*/  LDSM.16.MT88.4 R140, [R170+0xa400] ;  /* 0x00a40000aa8c783b */ /* 0x000e620000004200 */
[----:B------:R-:W-:Y:S02]  /*146a0*/  MUFU.EX2 R183, R183 ;  /* 0x000000b700b77308 */ /* 0x000fe40000000800 */
[----:B------:R-:W-:Y:S01]  /*146b0*/  FFMA.FTZ R217, R44, UR4, -R210 ;  /* 0x000000042cd97c23 */ /* 0x000fe200080108d2 */
[----:B------:R-:W-:Y:S01]  /*146c0*/  IMAD.WIDE.U32 R174, R174, -0x326172a9, RZ ;  /* 0xcd9e8d57aeae7825 */ /* 0x000fe200078e00ff */
[----:B------:R-:W-:Y:S03]  /*146d0*/  LOP3.LUT R162, R153, R162, R216, 0x96, !PT ;  /* 0x000000a299a27212 */ /* 0x000fe600078e96d8 */
[----:B------:R-:W-:Y:S01]  /*146e0*/  FFMA.FTZ R153, R64, UR4, -R212 ;  /* 0x0000000440997c23 */ /* 0x000fe200080108d4 */
[----:B------:R-:W-:Y:S01]  /*146f0*/  IMAD.WIDE.U32 R154, R154, -0x326172a9, RZ ;  /* 0xcd9e8d579a9a7825 */ /* 0x000fe200078e00ff */
[----:B------:R-:W-:Y:S01]  /*14700*/  LOP3.LUT R218, R175, R182, R218, 0x96, !PT ;  /* 0x000000b6afda7212 */ /* 0x000fe200078e96da */
[----:B------:R-:W-:Y:S02]  /*14710*/  MUFU.EX2 R217, R217 ;  /* 0x000000d900d97308 */ /* 0x000fe40000000800 */
[--C-:B------:R-:W-:Y:S01]  /*14720*/  FFMA.FTZ R175, R51, UR4, -R211.reuse ;  /* 0x0000000433af7c23 */ /* 0x100fe200080108d3 */
[----:B------:R-:W-:Y:S01]  /*14730*/  IMAD.WIDE.U32 R48, R48, -0x2daee0ad, RZ ;  /* 0xd2511f5330307825 */ /* 0x000fe200078e00ff */
[----:B------:R-:W-:Y:S03]  /*14740*/  LOP3.LUT R148, R155, R174, R216, 0x96, !PT ;  /* 0x000000ae9b947212 */ /* 0x000fe600078e96d8 */
[----:B------:R-:W-:Y:S01]  /*14750*/  FFMA.FTZ R174, R50, UR4, -R211 ;  /* 0x0000000432ae7c23 */ /* 0x000fe200080108d3 */
[----:B------:R-:W-:Y:S01]  /*14760*/  IMAD.WIDE.U32 R150, R162, -0x2daee0ad, RZ ;  /* 0xd2511f53a2967825 */ /* 0x000fe200078e00ff */
[--C-:B------:R-:W-:Y:S01]  /*14770*/  LOP3.LUT R160, R49, R160, R215.reuse, 0x96, !PT ;  /* 0x000000a031a07212 */ /* 0x100fe200078e96d7 */
        /* <DEDUP_REMOVED lines=8> */
[----:B------:R-:W-:Y:S01]  /*14800*/  FFMA.FTZ R215, R42, UR4, -R203 ;  /* 0x000000042ad77c23 */ /* 0x000fe200080108cb */
[----:B------:R-:W-:Y:S01]  /*14810*/  IMAD.WIDE.U32 R48, R48, -0x326172a9, RZ ;  /* 0xcd9e8d5730307825 */ /* 0x000fe200078e00ff */
[----:B------:R-:W-:Y:S03]  /*14820*/  LOP3.LUT R162, R149, R218, R214, 0x96, !PT ;  /* 0x000000da95a27212 */ /* 0x000fe600078e96d6 */
[----:B------:R-:W-:Y:S01]  /*14830*/  FFMA.FTZ R214, R39, UR4, -R211 ;  /* 0x0000000427d67c23 */ /* 0x000fe200080108d3 */
[----:B------:R-:W-:Y:S01]  /*14840*/  IMAD.WIDE.U32 R144, R160, -0x326172a9, RZ ;  /* 0xcd9e8d57a0907825 */ /* 0x000fe200078e00ff */
[C---:B------:R-:W-:Y:S01]  /*14850*/  LOP3.LUT R149, R48.reuse, 0xffff, RZ, 0xc0, !PT ;  /* 0x0000ffff30957812 */ /* 0x040fe200078ec0ff */
[----:B------:R-:W-:Y:S01]  /*14860*/  MUFU.EX2 R182, R182 ;  /* 0x000000b600b67308 */ /* 0x000fe20000000800 */
[----:B------:R-:W-:Y:S01]  /*14870*/  LOP3.LUT R219, R48, 0xff, RZ, 0xc0, !PT ;  /* 0x000000ff30db7812 */ /* 0x000fe200078ec0ff */
[----:B------:R-:W-:Y:S01]  /*14880*/  IMAD.WIDE.U32 R162, R162, -0x326172a9, RZ ;  /* 0xcd9e8d57a2a27825 */ /* 0x000fe200078e00ff */
[--C-:B------:R-:W-:Y:S02]  /*14890*/  SHF.R.U32.HI R36, RZ, 0x10, R48.reuse ;  /* 0x00000010ff247819 */ /* 0x100fe40000011630 */
[----:B------:R-:W-:Y:S01]  /*148a0*/  LOP3.LUT R144, R49, R144, R213, 0x96, !PT ;  /* 0x0000009031907212 */ /* 0x000fe200078e96d5 */
[----:B------:R-:W-:Y:S01]  /*148b0*/  IMAD.WIDE.U32 R158, R158, -0x326172a9, RZ ;  /* 0xcd9e8d579e9e7825 */ /* 0x000fe200078e00ff */
[-C--:B-1----:R-:W-:Y:S03]  /*148c0*/  HMMA.16816.F32 R100, R136, R140.reuse, R100 ;  /* 0x0000008c8864723c */ /* 0x082fe60000001864 */
[----:B------:R-:W-:Y:S01]  /*148d0*/  MUFU.EX2 R214, R214 ;  /* 0x000000d600d67308 */ /* 0x000fe20000000800 */
[----:B------:R-:W-:Y:S01]  /*148e0*/  SHF.R.U32.HI R161, RZ, 0x18, R48 ;  /* 0x00000018ffa17819 */ /* 0x000fe20000011630 */
[----:B------:R-:W-:Y:S01]  /*148f0*/  FFMA.FTZ R218, R43, UR4, -R203 ;  /* 0x000000042bda7c23 */ /* 0x000fe200080108cb */
[----:B------:R-:W1:Y:S01]  /*14900*/  LDSM.16.MT88.4 R48, [R221+0xb400] ;  /* 0x00b40000dd30783b */ /* 0x000e620000004200 */
[C---:B------:R-:W-:Y:S06]  /*14910*/  HMMA.16816.F32 R32, R132.reuse, R140, R32 ;  /* 0x0000008c8420723c */ /* 0x040fec0000001820 */
[----:B------:R-:W-:Y:S01]  /*14920*/  MUFU.EX2 R216, R216 ;  /* 0x000000d800d87308 */ /* 0x000fe20000000800 */
[----:B------:R-:W-:Y:S01]  /*14930*/  LOP3.LUT R146, R163, R158, R213, 0x96, !PT ;  /* 0x0000009ea3927212 */ /* 0x000fe200078e96d5 */
[-C--:B------:R-:W-:Y:S03]  /*14940*/  HMMA.16816.F32 R104, R132, R142.reuse, R104 ;  /* 0x0000008e8468723c */ /* 0x080fe60000001868 */
[----:B------:R-:W-:Y:S03]  /*14950*/  SHF.R.U32.HI R38, RZ, 0x8, R149 ;  /* 0x00000008ff267819 */ /* 0x000fe60000011695 */
[C---:B------:R-:W-:Y:S02]  /*14960*/  HMMA.16816.F32 R108, R136.reuse, R142, R108 ;  /* 0x0000008e886c723c */ /* 0x040fe4000000186c */
[----:B------:R-:W-:Y:S03]  /*14970*/  MUFU.EX2 R215, R215 ;  /* 0x000000d700d77308 */ /* 0x000fe60000000800 */
[----:B------:R-:W-:Y:S01]  /*14980*/  LOP3.LUT R158, R36, 0xff, RZ, 0xc0, !PT ;  /* 0x000000ff249e7812 */ /* 0x000fe200078ec0ff */
[--C-:B------:R-:W-:Y:S01]  /*14990*/  FFMA.FTZ R141, R54, UR4, -R211.reuse ;  /* 0x00000004368d7c23 */ /* 0x100fe200080108d3 */
[----:B------:R-:W-:Y:S01]  /*149a0*/  SHF.R.U32.HI R37, RZ, 0x10, R162 ;  /* 0x00000010ff257819 */ /* 0x000fe200000116a2 */
[----:B------:R-:W-:Y:S04]  /*149b0*/  FFMA.FTZ R142, R52, UR4, -R212 ;  /* 0x00000004348e7c23 */ /* 0x000fe800080108d4 */
[----:B------:R-:W-:Y:S01]  /*149c0*/  MUFU.EX2 R218, R218 ;  /* 0x000000da00da7308 */ /* 0x000fe20000000800 */
[----:B------:R-:W-:Y:S01]  /*149d0*/  LOP3.LUT R36, R144, 0xffff, RZ, 0xc0, !PT ;  /* 0x0000ffff90247812 */ /* 0x000fe200078ec0ff */
[----:B------:R-:W-:Y:S01]  /*149e0*/  FFMA.FTZ R143, R67, UR4, -R211 ;  /* 0x00000004438f7c23 */ /* 0x000fe200080108d3 */
[----:B------:R-:W-:Y:S01]  /*149f0*/  PRMT R219, R219, 0x5410, R38 ;  /* 0x00005410dbdb7816 */ /* 0x000fe20000000026 */
[----:B------:R-:W-:Y:S01]  /*14a00*/  FFMA.FTZ R213, R40, UR4, -R210 ;  /* 0x0000000428d57c23 */ /* 0x000fe200080108d2 */
[----:B------:R-:W-:Y:S01]  /*14a10*/  LOP3.LUT R38, R37, 0xff, RZ, 0xc0, !PT ;  /* 0x000000ff25267812 */ /* 0x000fe200078ec0ff */
[----:B------:R-:W-:Y:S01]  /*14a20*/  FADD.FTZ R208, R208, R207 ;  /* 0x000000cfd0d07221 */ /* 0x000fe20000010000 */
[----:B------:R-:W-:Y:S03]  /*14a30*/  SHF.R.U32.HI R36, RZ, 0x8, R36 ;  /* 0x00000008ff247819 */ /* 0x000fe60000011624 */
[----:B------:R-:W-:Y:S01]  /*14a40*/  MUFU.EX2 R143, R143 ;  /* 0x0000008f008f7308 */ /* 0x000fe20000000800 */
[----:B------:R-:W-:Y:S01]  /*14a50*/  SHF.R.U32.HI R147, RZ, 0x18, R162 ;  /* 0x00000018ff937819 */ /* 0x000fe200000116a2 */
[----:B------:R-:W-:Y:S01]  /*14a60*/  FADD.FTZ R187, R187, R208 ;  /* 0x000000d0bbbb7221 */ /* 0x000fe20000010000 */
[----:B------:R-:W-:Y:S02]  /*14a70*/  LOP3.LUT R155, R144, 0xff, RZ, 0xc0, !PT ;  /* 0x000000ff909b7812 */ /* 0x000fe400078ec0ff */
[----:B------:R-:W-:Y:S01]  /*14a80*/  PRMT R147, R38, 0x5410, R147 ;  /* 0x0000541026937816 */ /* 0x000fe20000000093 */
[----:B------:R-:W-:Y:S01]  /*14a90*/  FADD.FTZ R204, R204, R187 ;  /* 0x000000bbcccc7221 */ /* 0x000fe20000010000 */
[----:B------:R-:W-:Y:S03]  /*14aa0*/  PRMT R155, R155, 0x5410, R36 ;  /* 0x000054109b9b7816 */ /* 0x000fe60000000024 */
[----:B------:R-:W-:Y:S01]  /*14ab0*/  MUFU.EX2 R213, R213 ;  /* 0x000000d500d57308 */ /* 0x000fe20000000800 */
[-C--:B-1----:R-:W-:Y:S01]  /*14ac0*/  HMMA.16816.F32 R112, R136, R48.reuse, R112 ;  /* 0x000000308870723c */ /* 0x082fe20000001870 */
[----:B------:R-:W1:Y:S02]  /*14ad0*/  LDSM.16.MT88.4 R36, [R170+0xb400] ;  /* 0x00b40000aa24783b */ /* 0x000e640000004200 */
[--C-:B------:R-:W-:Y:S02]  /*14ae0*/  SHF.R.U32.HI R41, RZ, 0x10, R144.reuse ;  /* 0x00000010ff297819 */ /* 0x100fe40000011690 */
[----:B------:R-:W-:Y:S01]  /*14af0*/  LOP3.LUT R149, R162, 0xff, RZ, 0xc0, !PT ;  /* 0x000000ffa2957812 */ /* 0x000fe200078ec0ff */
[C---:B------:R-:W-:Y:S03]  /*14b00*/  HMMA.16816.F32 R116, R132.reuse, R48, R116 ;  /* 0x000000308474723c */ /* 0x040fe60000001874 */
[----:B------:R-:W-:Y:S02]  /*14b10*/  MUFU.EX2 R142, R142 ;  /* 0x0000008e008e7308 */ /* 0x000fe40000000800 */
[----:B------:R-:W-:Y:S01]  /*14b20*/  PRMT R161, R158, 0x5410, R161 ;  /* 0x000054109ea17816 */ /* 0x000fe200000000a1 */
[-C--:B------:R-:W-:Y:S05]  /*14b30*/  HMMA.16816.F32 R20, R132, R50.reuse, R20 ;  /* 0x000000328414723c */ /* 0x080fea0000001814 */
[----:B------:R-:W-:Y:S01]  /*14b40*/  SHF.R.U32.HI R158, RZ, 0x18, R144 ;  /* 0x00000018ff9e7819 */ /* 0x000fe20000011690 */
[C---:B------:R-:W-:Y:S01]  /*14b50*/  HMMA.16816.F32 R120, R136.reuse, R50, R120 ;  /* 0x000000328878723c */ /* 0x040fe20000001878 */
[----:B------:R-:W2:Y:S04]  /*14b60*/  LDSM.16.MT88.4 R48, [R221+0x9800] ;  /* 0x00980000dd30783b */ /* 0x000ea80000004200 */
[--C-:B------:R-:W-:Y:S01]  /*14b70*/  FFMA.FTZ R144, R66, UR4, -R211.reuse ;  /* 0x0000000442907c23 */ /* 0x100fe200080108d3 */
[----:B------:R-:W-:Y:S01]  /*14b80*/  FFMA.FTZ R211, R55, UR4, -R211 ;  /* 0x0000000437d37c23 */ /* 0x000fe200080108d3 */
[--C-:B------:R-:W-:Y:S02]  /*14b90*/  HSET2.LE.AND R43, R161, R240.reuse, PT ;  /* 0x000000f0a12b7233 */ /* 0x100fe40003803000 */
[----:B------:R-:W3:Y:S02]  /*14ba0*/  MUFU.EX2 R161, R58 ;  /* 0x0000003a00a17308 */ /* 0x000ee40000000800 */
[----:B------:R-:W-:Y:S02]  /*14bb0*/  LOP3.LUT R145, R145, R152, R156, 0x96, !PT ;  /* 0x0000009891917212 */ /* 0x000fe400078e969c */
[----:B------:R-:W-:Y:S02]  /*14bc0*/  LOP3.LUT R40, R146, 0xffff, RZ, 0xc0, !PT ;  /* 0x0000ffff92287812 */ /* 0x000fe400078ec0ff */
[----:B------:R-:W-:Y:S04]  /*14bd0*/  LOP3.LUT R151, R162, 0xffff, RZ, 0xc0, !PT ;  /* 0x0000ffffa2977812 */ /* 0x000fe800078ec0ff */
[----:B------:R-:W-:Y:S01]  /*14be0*/  MUFU.EX2 R162, R47 ;  /* 0x0000002f00a27308 */ /* 0x000fe20000000800 */
[----:B------:R-:W-:Y:S02]  /*14bf0*/  LOP3.LUT R163, R146, 0xff, RZ, 0xc0, !PT ;  /* 0x000000ff92a37812 */ /* 0x000fe400078ec0ff */
[----:B------:R-:W-:Y:S02]  /*14c00*/  SHF.R.U32.HI R140, RZ, 0x8, R151 ;  /* 0x00000008ff8c7819 */ /* 0x000fe40000011697 */
[--C-:B------:R-:W-:Y:S01]  /*14c10*/  HSET2.LE.AND R42, R219, R240.reuse, PT ;  /* 0x000000f0db2a7233 */ /* 0x100fe20003803000 */
[-C--:B-1----:R-:W-:Y:S04]  /*14c20*/  HMMA.16816.F32 R28, R136, R36.reuse, R28 ;  /* 0x00000024881c723c */ /* 0x082fe8000000181c */
[----:B------:R-:W-:Y:S01]  /*14c30*/  MUFU.EX2 R211, R211 ;  /* 0x000000d300d37308 */ /* 0x000fe20000000800 */
[----:B------:R-:W-:Y:S01]  /*14c40*/  PRMT R149, R149, 0x5410, R140 ;  /* 0x0000541095957816 */ /* 0x000fe2000000008c */
[----:B---3--:R-:W-:Y:S01]  /*14c50*/  IMAD.MOV.U32 R198, RZ, RZ, R161 ;  /* 0x000000ffffc67224 */ /* 0x008fe200078e00a1 */
[--C-:B------:R-:W-:Y:S01]  /*14c60*/  SHF.R.U32.HI R151, RZ, 0x10, R146.reuse ;  /* 0x00000010ff977819 */ /* 0x100fe20000011692 */
[C---:B------:R-:W-:Y:S04]  /*14c70*/  HMMA.16816.F32 R124, R132.reuse, R36, R124 ;  /* 0x00000024847c723c */ /* 0x040fe8000000187c */
[----:B------:R-:W-:Y:S02]  /*14c80*/  SHF.R.U32.HI R146, RZ, 0x18, R146 ;  /* 0x00000018ff927819 */ /* 0x000fe40000011692 */
[-C--:B------:R-:W-:Y:S01]  /*14c90*/  HMMA.16816.F32 R128, R132, R38.reuse, R128 ;  /* 0x000000268480723c */ /* 0x080fe20000001880 */
[----:B------:R1:W3:Y:S04]  /*14ca0*/  MUFU.EX2 R134, R153 ;  /* 0x0000009900867308 */ /* 0x0002e80000000800 */
[----:B------:R-:W-:Y:S01]  /*14cb0*/  LOP3.LUT R151, R151, 0xff, RZ, 0xc0, !PT ;  /* 0x000000ff97977812 */ /* 0x000fe200078ec0ff */
[----:B------:R-:W-:Y:S01]  /*14cc0*/  HMMA.16816.F32 R24, R136, R38, R24 ;  /* 0x000000268818723c */ /* 0x000fe20000001818 */
[----:B------:R-:W4:Y:S04]  /*14cd0*/  LDL.LU R136, [R1+0x8] ;  /* 0x0000080001887983 */ /* 0x000f280000300800 */
[----:B------:R-:W5:Y:S01]  /*14ce0*/  MUFU.EX2 R138, R144 ;  /* 0x00000090008a7308 */ /* 0x000f620000000800 */
[----:B------:R-:W-:Y:S01]  /*14cf0*/  SHF.R.U32.HI R40, RZ, 0x8, R40 ;  /* 0x00000008ff287819 */ /* 0x000fe20000011628 */
[----:B------:R-:W-:Y:S01]  /*14d00*/  FFMA.FTZ R140, R56, UR4, -R210 ;  /* 0x00000004388c7c23 */ /* 0x000fe200080108d2 */
[----:B------:R-:W-:Y:S03]  /*14d10*/  LOP3.LUT R41, R41, 0xff, RZ, 0xc0, !PT ;  /* 0x000000ff29297812 */ /* 0x000fe600078ec0ff */
[----:B------:R-:W-:Y:S01]  /*14d20*/  PRMT R163, R163, 0x5410, R40 ;  /* 0x00005410a3a37816 */ /* 0x000fe20000000028 */
[----:B-1----:R-:W4:Y:S01]  /*14d30*/  LDL.LU R153, [R1+0xc] ;  /* 0x00000c0001997983 */ /* 0x002f220000300800 */
[----:B------:R-:W-:Y:S01]  /*14d40*/  FFMA.FTZ R40, R45, UR4, -R210 ;  /* 0x000000042d287c23 */ /* 0x000fe200080108d2 */
[----:B------:R-:W-:Y:S01]  /*14d50*/  FFMA.FTZ R45, R46, UR4, -R203 ;  /* 0x000000042e2d7c23 */ /* 0x000fe200080108cb */
[----:B------:R-:W-:Y:S01]  /*14d60*/  PRMT R151, R151, 0x5410, R146 ;  /* 0x0000541097977816 */ /* 0x000fe20000000092 */
[--C-:B------:R-:W-:Y:S01]  /*14d70*/  FFMA.FTZ R146, R65, UR4, -R212.reuse ;  /* 0x0000000441927c23 */ /* 0x100fe200080108d4 */
[----:B------:R1:W-:Y:S01]  /*14d80*/  MUFU.EX2 R219, R40 ;  /* 0x0000002800db7308 */ /* 0x0003e20000000800 */
[----:B------:R-:W-:Y:S01]  /*14d90*/  FFMA.FTZ R212, R53, UR4, -R212 ;  /* 0x0000000435d47c23 */ /* 0x000fe200080108d4 */
[----:B------:R-:W-:Y:S01]  /*14da0*/  PRMT R158, R41, 0x5410, R158 ;  /* 0x00005410299e7816 */ /* 0x000fe2000000009e */
[----:B------:R-:W2:Y:S01]  /*14db0*/  LDSM.16.MT88.4 R52, [R170+0x9800] ;  /* 0x00980000aa34783b */ /* 0x000ea20000004200 */
[----:B------:R-:W-:Y:S01]  /*14dc0*/  F2FP.F16.F32.PACK_AB R41, R173, R172 ;  /* 0x000000acad29723e */ /* 0x000fe200000000ff */
[----:B---3--:R-:W-:Y:S01]  /*14dd0*/  IMAD.MOV.U32 R252, RZ, RZ, R134 ;  /* 0x000000fffffc7224 */ /* 0x008fe200078e0086 */
[----:B------:R-:W-:Y:S01]  /*14de0*/  F2FP.F16.F32.PACK_AB R46, R175, R174 ;  /* 0x000000aeaf2e723e */ /* 0x000fe200000000ff */
[----:B------:R-:W-:Y:S03]  /*14df0*/  FFMA.FTZ R210, R61, UR4, -R210 ;  /* 0x000000043dd27c23 */ /* 0x000fe600080108d2 */
[----:B------:R3:W3:Y:S01]  /*14e00*/  MUFU.EX2 R160, R45 ;  /* 0x0000002d00a07308 */ /* 0x0006e20000000800 */
[----:B------:R-:W-:Y:S01]  /*14e10*/  LOP3.LUT R42, R42, R41, RZ, 0xc0, !PT ;  /* 0x000000292a2a7212 */ /* 0x000fe200078ec0ff */
[----:B-----5:R-:W-:Y:S01]  /*14e20*/  IMAD.MOV.U32 R241, RZ, RZ, R138 ;  /* 0x000000fffff17224 */ /* 0x020fe200078e008a */
[--C-:B------:R-:W-:Y:S01]  /*14e30*/  HSET2.LE.AND R41, R158, R240.reuse, PT ;  /* 0x000000f09e297233 */ /* 0x100fe20003803000 */
[----:B------:R-:W5:Y:S01]  /*14e40*/  LDSM.16.MT88.4 R64, [R221+0xa800] ;  /* 0x00a80000dd40783b */ /* 0x000f620000004200 */
[----:B------:R-:W-:Y:S02]  /*14e50*/  F2FP.F16.F32.PACK_AB R36, R214, R183 ;  /* 0x000000b7d624723e */ /* 0x000fe400000000ff */
[--C-:B------:R-:W-:Y:S03]  /*14e60*/  HSET2.LE.AND R44, R163, R240.reuse, PT ;  /* 0x000000f0a32c7233 */ /* 0x100fe60003803000 */
[----:B------:R-:W-:Y:S01]  /*14e70*/  MUFU.EX2 R146, R146 ;  /* 0x0000009200927308 */ /* 0x000fe20000000800 */
[--C-:B-1----:R-:W-:Y:S02]  /*14e80*/  HSET2.LE.AND R40, R155, R240.reuse, PT ;  /* 0x000000f09b287233 */ /* 0x102fe40003803000 */
[----:B------:R-:W-:Y:S01]  /*14e90*/  F2FP.F16.F32.PACK_AB R37, R216, R213 ;  /* 0x000000d5d825723e */ /* 0x000fe200000000ff */
[----:B------:R-:W-:Y:S01]  /*14ea0*/  FADD.FTZ R213, R213, R204 ;  /* 0x000000ccd5d57221 */ /* 0x000fe20000010000 */
[----:B------:R-:W-:Y:S02]  /*14eb0*/  LOP3.LUT R43, R43, R46, RZ, 0xc0, !PT ;  /* 0x0000002e2b2b7212 */ /* 0x000fe400078ec0ff */
[----:B------:R-:W-:Y:S03]  /*14ec0*/  LOP3.LUT R41, R41, R36, RZ, 0xc0, !PT ;  /* 0x0000002429297212 */ /* 0x000fe600078ec0ff */
[----:B------:R-:W-:Y:S01]  /*14ed0*/  MUFU.EX2 R163, R212 ;  /* 0x000000d400a37308 */ /* 0x000fe20000000800 */
[----:B---3--:R-:W-:Y:S01]  /*14ee0*/  F2FP.F16.F32.PACK_AB R45, R182, R181 ;  /* 0x000000b5b62d723e */ /* 0x008fe200000000ff */
[----:B------:R-:W-:Y:S01]  /*14ef0*/  IMAD.MOV.U32 R201, RZ, RZ, R160 ;  /* 0x000000ffffc97224 */ /* 0x000fe200078e00a0 */
[--C-:B------:R-:W-:Y:S01]  /*14f00*/  HSET2.LE.AND R46, R149, R240.reuse, PT ;  /* 0x000000f0952e7233 */ /* 0x100fe20003803000 */
[----:B------:R-:W-:Y:S01]  /*14f10*/  FADD.FTZ R216, R216, R213 ;  /* 0x000000d5d8d87221 */ /* 0x000fe20000010000 */
[----:B------:R-:W-:Y:S02]  /*14f20*/  LOP3.LUT R40, R40, R45, RZ, 0xc0, !PT ;  /* 0x0000002d28287212 */ /* 0x000fe400078ec0ff */
[--C-:B------:R-:W-:Y:S03]  /*14f30*/  HSET2.LE.AND R45, R151, R240.reuse, PT ;  /* 0x000000f0972d7233 */ /* 0x100fe60003803000 */
[----:B------:R1:W3:Y:S01]  /*14f40*/  MUFU.EX2 R212, R141 ;  /* 0x0000008d00d47308 */ /* 0x0002e20000000800 */
[----:B------:R-:W-:Y:S01]  /*14f50*/  LOP3.LUT R44, R44, R37, RZ, 0xc0, !PT ;  /* 0x000000252c2c7212 */ /* 0x000fe200078ec0ff */
[----:B------:R-:W-:Y:S01]  /*14f60*/  FADD.FTZ R216, R217, R216 ;  /* 0x000000d8d9d87221 */ /* 0x000fe20000010000 */
[--C-:B------:R-:W-:Y:S01]  /*14f70*/  HSET2.LE.AND R47, R147, R240.reuse, PT ;  /* 0x000000f0932f7233 */ /* 0x100fe20003803000 */
[-C--:B--2---:R-:W-:Y:S06]  /*14f80*/  HMMA.16816.F32 R4, R40, R48.reuse, R4 ;  /* 0x000000302804723c */ /* 0x084fec0000001804 */
[----:B------:R-:W-:Y:S01]  /*14f90*/  MUFU.EX2 R147, R59 ;  /* 0x0000003b00937308 */ /* 0x000fe20000000800 */
[C---:B------:R-:W-:Y:S01]  /*14fa0*/  F2FP.F16.F32.PACK_AB R37, R219.reuse, R217 ;  /* 0x000000d9db25723e */ /* 0x040fe200000000ff */
[----:B------:R-:W-:Y:S03]  /*14fb0*/  FADD.FTZ R216, R219, R216 ;  /* 0x000000d8dbd87221 */ /* 0x000fe60000010000 */
[----:B------:R-:W-:Y:S02]  /*14fc0*/  F2FP.F16.F32.PACK_AB R36, R162, R160 ;  /* 0x000000a0a224723e */ /* 0x000fe400000000ff */
[----:B------:R-:W-:Y:S03]  /*14fd0*/  F2FP.F16.F32.PACK_AB R56, R218, R215 ;  /* 0x000000d7da38723e */ /* 0x000fe600000000ff */
[----:B------:R-:W-:Y:S01]  /*14fe0*/  MUFU.EX2 R140, R140 ;  /* 0x0000008c008c7308 */ /* 0x000fe20000000800 */
[----:B------:R-:W-:Y:S02]  /*14ff0*/  LOP3.LUT R46, R46, R37, RZ, 0xc0, !PT ;  /* 0x000000252e2e7212 */ /* 0x000fe400078ec0ff */
[----:B------:R-:W-:Y:S02]  /*15000*/  LOP3.LUT R47, R47, R36, RZ, 0xc0, !PT ;  /* 0x000000242f2f7212 */ /* 0x000fe400078ec0ff */
[----:B------:R-:W-:Y:S01]  /*15010*/  LOP3.LUT R45, R45, R56, RZ, 0xc0, !PT ;  /* 0x000000382d2d7212 */ /* 0x000fe200078ec0ff */
[----:B------:R-:W2:Y:S04]  /*15020*/  LDSM.16.MT88.4 R36, [R170+0xa800] ;  /* 0x00a80000aa24783b */ /* 0x000ea80000004200 */
[----:B------:R-:W3:Y:S02]  /*15030*/  MUFU.EX2 R210, R210 ;  /* 0x000000d200d27308 */ /* 0x000ee40000000800 */
[C---:B------:R-:W-:Y:S06]  /*15040*/  HMMA.16816.F32 R8, R44.reuse, R48, R8 ;  /* 0x000000302c08723c */ /* 0x040fec0000001808 */
[-C--:B------:R-:W-:Y:S05]  /*15050*/  HMMA.16816.F32 R12, R44, R50.reuse, R12 ;  /* 0x000000322c0c723c */ /* 0x080fea000000180c */
[----:B------:R-:W-:Y:S01]  /*15060*/  IMAD.WIDE.U32 R48, R145, -0x2daee0ad, RZ ;  /* 0xd2511f5391307825 */ /* 0x000fe200078e00ff */
[C---:B------:R-:W-:Y:S05]  /*15070*/  HMMA.16816.F32 R16, R40.reuse, R50, R16 ;  /* 0x000000322810723c */ /* 0x040fea0000001810 */
[----:B------:R-:W-:Y:S01]  /*15080*/  LOP3.LUT R132, R48, 0xffff, RZ, 0xc0, !PT ;  /* 0x0000ffff30847812 */ /* 0x000fe200078ec0ff */
[-C--:B------:R-:W-:Y:S05]  /*15090*/  HMMA.16816.F32 R68, R40, R52.reuse, R68 ;  /* 0x000000342844723c */ /* 0x080fea0000001844 */
[--C-:B------:R-:W-:Y:S01]  /*150a0*/  LOP3.LUT R150, R49, R150, R157.reuse, 0x96, !PT ;  /* 0x0000009631967212 */ /* 0x100fe200078e969d */
[C---:B------:R-:W-:Y:S05]  /*150b0*/  HMMA.16816.F32 R72, R44.reuse, R52, R72 ;  /* 0x000000342c48723c */ /* 0x040fea0000001848 */
[----:B-1----:R-:W-:Y:S01]  /*150c0*/  LOP3.LUT R141, R150, 0xff, RZ, 0xc0, !PT ;  /* 0x000000ff968d7812 */ /* 0x002fe200078ec0ff */
[-C--:B------:R-:W-:Y:S05]  /*150d0*/  HMMA.16816.F32 R76, R44, R54.reuse, R76 ;  /* 0x000000362c4c723c */ /* 0x080fea000000184c */
[----:B------:R-:W-:Y:S01]  /*150e0*/  SHF.R.U32.HI R133, RZ, 0x18, R150 ;  /* 0x00000018ff857819 */ /* 0x000fe20000011696 */
[C---:B------:R-:W-:Y:S05]  /*150f0*/  HMMA.16816.F32 R80, R40.reuse, R54, R80 ;  /* 0x000000362850723c */ /* 0x040fea0000001850 */
[----:B------:R-:W-:Y:S01]  /*15100*/  LOP3.LUT R50, R159, R154, R156, 0x96, !PT ;  /* 0x0000009a9f327212 */ /* 0x000fe200078e969c */
[-C--:B-----5:R-:W-:Y:S05]  /*15110*/  HMMA.16816.F32 R84, R40, R64.reuse, R84 ;  /* 0x000000402854723c */ /* 0x0a0fea0000001854 */
[----:B------:R-:W-:Y:S01]  /*15120*/  IMAD.WIDE.U32 R50, R50, -0x2daee0ad, RZ ;  /* 0xd2511f5332327825 */ /* 0x000fe200078e00ff */
[C---:B------:R-:W-:Y:S05]  /*15130*/  HMMA.16816.F32 R88, R44.reuse, R64, R88 ;  /* 0x000000402c58723c */ /* 0x040fea0000001858 */
[--C-:B------:R-:W-:Y:S01]  /*15140*/  SHF.R.U32.HI R135, RZ, 0x10, R48.reuse ;  /* 0x00000010ff877819 */ /* 0x100fe20000011630 */
[-C--:B------:R-:W-:Y:S05]  /*15150*/  HMMA.16816.F32 R92, R44, R66.reuse, R92 ;  /* 0x000000422c5c723c */ /* 0x080fea000000185c */
[----:B------:R-:W-:Y:S01]  /*15160*/  LOP3.LUT R61, R48, 0xff, RZ, 0xc0, !PT ;  /* 0x000000ff303d7812 */ /* 0x000fe200078ec0ff */
[C---:B------:R-:W-:Y:S05]  /*15170*/  HMMA.16816.F32 R96, R40.reuse, R66, R96 ;  /* 0x000000422860723c */ /* 0x040fea0000001860 */
[----:B------:R-:W-:Y:S01]  /*15180*/  SHF.R.U32.HI R56, RZ, 0x18, R48 ;  /* 0x00000018ff387819 */ /* 0x000fe20000011630 */
[-C--:B--2---:R-:W-:Y:S05]  /*15190*/  HMMA.16816.F32 R100, R40, R36.reuse, R100 ;  /* 0x000000242864723c */ /* 0x084fea0000001864 */
[C---:B------:R-:W-:Y:S01]  /*151a0*/  LOP3.LUT R48, R50.reuse, 0xffff, RZ, 0xc0, !PT ;  /* 0x0000ffff32307812 */ /* 0x040fe200078ec0ff */
[C---:B------:R-:W-:Y:S05]  /*151b0*/  HMMA.16816.F32 R32, R44.reuse, R36, R32 ;  /* 0x000000242c20723c */ /* 0x040fea0000001820 */
[----:B------:R-:W-:Y:S01]  /*151c0*/  LOP3.LUT R148, R51, R148, R157, 0x96, !PT ;  /* 0x0000009433947212 */ /* 0x000fe200078e969d */
[-C--:B------:R-:W-:Y:S05]  /*151d0*/  HMMA.16816.F32 R104, R44, R38.reuse, R104 ;  /* 0x000000262c68723c */ /* 0x080fea0000001868 */
[--C-:B------:R-:W-:Y:S01]  /*151e0*/  SHF.R.U32.HI R54, RZ, 0x10, R50.reuse ;  /* 0x00000010ff367819 */ /* 0x100fe20000011632 */
[C---:B------:R-:W-:Y:S05]  /*151f0*/  HMMA.16816.F32 R108, R40.reuse, R38, R108 ;  /* 0x00000026286c723c */ /* 0x040fea000000186c */
[----:B------:R-:W-:Y:S01]  /*15200*/  LOP3.LUT R52, R50, 0xff, RZ, 0xc0, !PT ;  /* 0x000000ff32347812 */ /* 0x000fe200078ec0ff */
[--C-:B------:R-:W-:Y:S01]  /*15210*/  FFMA.FTZ R66, R62, UR4, -R203.reuse ;  /* 0x000000043e427c23 */ /* 0x100fe200080108cb */
[----:B------:R-:W-:Y:S01]  /*15220*/  SHF.R.U32.HI R137, RZ, 0x18, R50 ;  /* 0x00000018ff897819 */ /* 0x000fe20000011632 */
[----:B------:R-:W-:Y:S02]  /*15230*/  FFMA.FTZ R203, R63, UR4, -R203 ;  /* 0x000000043fcb7c23 */ /* 0x000fe400080108cb */
[----:B------:R-:W-:Y:S01]  /*15240*/  MUFU.EX2 R166, R66 ;  /* 0x0000004200a67308 */ /* 0x000fe20000000800 */
[----:B------:R-:W-:Y:S02]  /*15250*/  SHF.R.U32.HI R65, RZ, 0x8, R48 ;  /* 0x00000008ff417819 */ /* 0x000fe40000011630 */
[----:B------:R-:W1:Y:S01]  /*15260*/  LDSM.16.MT88.4 R48, [R221+0xb800] ;  /* 0x00b80000dd30783b */ /* 0x000e620000004200 */
[----:B------:R-:W-:Y:S02]  /*15270*/  LOP3.LUT R54, R54, 0xff, RZ, 0xc0, !PT ;  /* 0x000000ff36367812 */ /* 0x000fe400078ec0ff */
[----:B------:R-:W-:Y:S02]  /*15280*/  PRMT R65, R52, 0x5410, R65 ;  /* 0x0000541034417816 */ /* 0x000fe40000000041 */
[C---:B------:R-:W-:Y:S02]  /*15290*/  LOP3.LUT R52, R148.reuse, 0xffff, RZ, 0xc0, !PT ;  /* 0x0000ffff94347812 */ /* 0x040fe400078ec0ff */
[----:B------:R-:W2:Y:S01]  /*152a0*/  MUFU.EX2 R203, R203 ;  /* 0x000000cb00cb7308 */ /* 0x000ea20000000800 */
[----:B------:R-:W-:Y:S02]  /*152b0*/  LOP3.LUT R139, R148, 0xff, RZ, 0xc0, !PT ;  /* 0x000000ff948b7812 */ /* 0x000fe400078ec0ff */
[----:B------:R-:W-:Y:S02]  /*152c0*/  SHF.R.U32.HI R52, RZ, 0x8, R52 ;  /* 0x00000008ff347819 */ /* 0x000fe40000011634 */
[----:B------:R-:W-:Y:S02]  /*152d0*/  PRMT R137, R54, 0x5410, R137 ;  /* 0x0000541036897816 */ /* 0x000fe40000000089 */
[----:B------:R-:W-:Y:S02]  /*152e0*/  PRMT R139, R139, 0x5410, R52 ;  /* 0x000054108b8b7816 */ /* 0x000fe40000000034 */
[----:B------:R-:W5:Y:S01]  /*152f0*/  LDSM.16.MT88.4 R52, [R170+0xb800] ;  /* 0x00b80000aa34783b */ /* 0x000f620000004200 */
[--C-:B------:R-:W-:Y:S02]  /*15300*/  SHF.R.U32.HI R67, RZ, 0x10, R148.reuse ;  /* 0x00000010ff437819 */ /* 0x100fe40000011694 */
[----:B------:R-:W-:Y:S02]  /*15310*/  SHF.R.U32.HI R148, RZ, 0x18, R148 ;  /* 0x00000018ff947819 */ /* 0x000fe40000011694 */
[----:B------:R-:W-:Y:S02]  /*15320*/  LOP3.LUT R64, R150, 0xffff, RZ, 0xc0, !PT ;  /* 0x0000ffff96407812 */ /* 0x000fe400078ec0ff */
[----:B------:R-:W-:Y:S02]  /*15330*/  LOP3.LUT R67, R67, 0xff, RZ, 0xc0, !PT ;  /* 0x000000ff43437812 */ /* 0x000fe400078ec0ff */
[----:B------:R-:W-:Y:S02]  /*15340*/  SHF.R.U32.HI R132, RZ, 0x8, R132 ;  /* 0x00000008ff847819 */ /* 0x000fe40000011684 */
[----:B------:R-:W-:Y:S02]  /*15350*/  PRMT R67, R67, 0x5410, R148 ;  /* 0x0000541043437816 */ /* 0x000fe40000000094 */
[----:B------:R-:W-:Y:S02]  /*15360*/  PRMT R61, R61, 0x5410, R132 ;  /* 0x000054103d3d7816 */ /* 0x000fe40000000084 */
[----:B------:R-:W-:Y:S02]  /*15370*/  SHF.R.U32.HI R64, RZ, 0x8, R64 ;  /* 0x00000008ff407819 */ /* 0x000fe40000011640 */
[----:B---3--:R-:W-:Y:S02]  /*15380*/  F2FP.F16.F32.PACK_AB R38, R211, R212 ;  /* 0x000000d4d326723e */ /* 0x008fe400000000ff */
[--C-:B------:R-:W-:Y:S02]  /*15390*/  HSET2.LE.AND R134, R61, R240.reuse, PT ;  /* 0x000000f03d867233 */ /* 0x100fe40003803000 */
[----:B------:R-:W-:Y:S01]  /*153a0*/  LDSM.16.MT88.4 R60, [R221+0xac00] ;  /* 0x00ac0000dd3c783b */ /* 0x000fe20000004200 */
[----:B------:R-:W-:Y:S02]  /*153b0*/  PRMT R141, R141, 0x5410, R64 ;  /* 0x000054108d8d7816 */ /* 0x000fe40000000040 */
[----:B------:R-:W-:Y:S01]  /*153c0*/  LOP3.LUT R135, R135, 0xff, RZ, 0xc0, !PT ;  /* 0x000000ff87877812 */ /* 0x000fe200078ec0ff */
[-C--:B-1----:R-:W-:Y:S03]  /*153d0*/  HMMA.16816.F32 R112, R40, R48.reuse, R112 ;  /* 0x000000302870723c */ /* 0x082fe60000001870 */
[----:B------:R-:W-:Y:S02]  /*153e0*/  PRMT R135, R135, 0x5410, R56 ;  /* 0x0000541087877816 */ /* 0x000fe40000000038 */
[----:B------:R-:W-:Y:S01]  /*153f0*/  SHF.R.U32.HI R56, RZ, 0x10, R150 ;  /* 0x00000010ff387819 */ /* 0x000fe20000011696 */
[C---:B------:R-:W-:Y:S01]  /*15400*/  HMMA.16816.F32 R116, R44.reuse, R48, R116 ;  /* 0x000000302c74723c */ /* 0x040fe20000001874 */
[----:B------:R-:W1:Y:S04]  /*15410*/  LDSM.16.MT88.4 R148, [R221+0x9c00] ;  /* 0x009c0000dd94783b */ /* 0x000e680000004200 */
[----:B------:R-:W-:Y:S01]  /*15420*/  LOP3.LUT R56, R56, 0xff, RZ, 0xc0, !PT ;  /* 0x000000ff38387812 */ /* 0x000fe200078ec0ff */
[-C--:B------:R-:W-:Y:S05]  /*15430*/  HMMA.16816.F32 R20, R44, R50.reuse, R20 ;  /* 0x000000322c14723c */ /* 0x080fea0000001814 */
[----:B------:R-:W-:Y:S01]  /*15440*/  PRMT R133, R56, 0x5410, R133 ;  /* 0x0000541038857816 */ /* 0x000fe20000000085 */
[C---:B------:R-:W-:Y:S01]  /*15450*/  HMMA.16816.F32 R120, R40.reuse, R50, R120 ;  /* 0x000000322878723c */ /* 0x040fe20000001878 */
[----:B------:R-:W-:Y:S04]  /*15460*/  LDSM.16.MT88.4 R48, [R170+0xac00] ;  /* 0x00ac0000aa30783b */ /* 0x000fe80000004200 */
[--C-:B------:R-:W-:Y:S01]  /*15470*/  HSET2.LE.AND R135, R135, R240.reuse, PT ;  /* 0x000000f087877233 */ /* 0x100fe20003803000 */
[-C--:B-----5:R-:W-:Y:S05]  /*15480*/  HMMA.16816.F32 R28, R40, R52.reuse, R28 ;  /* 0x00000034281c723c */ /* 0x0a0fea000000181c */
[--C-:B------:R-:W-:Y:S01]  /*15490*/  HSET2.LE.AND R132, R141, R240.reuse, PT ;  /* 0x000000f08d847233 */ /* 0x100fe20003803000 */
[C---:B------:R-:W-:Y:S05]  /*154a0*/  HMMA.16816.F32 R124, R44.reuse, R52, R124 ;  /* 0x000000342c7c723c */ /* 0x040fea000000187c */
[--C-:B------:R-:W-:Y:S01]  /*154b0*/  HSET2.LE.AND R133, R133, R240.reuse, PT ;  /* 0x000000f085857233 */ /* 0x100fe20003803000 */
[-C--:B------:R-:W-:Y:S05]  /*154c0*/  HMMA.16816.F32 R128, R44, R54.reuse, R128 ;  /* 0x000000362c80723c */ /* 0x080fea0000001880 */
[----:B------:R-:W-:Y:S01]  /*154d0*/  LOP3.LUT R133, R133, R38, RZ, 0xc0, !PT ;  /* 0x0000002685857212 */ /* 0x000fe200078ec0ff */
[----:B------:R-:W-:Y:S05]  /*154e0*/  HMMA.16816.F32 R24, R40, R54, R24 ;  /* 0x000000362818723c */ /* 0x000fea0000001818 */
[--C-:B------:R-:W-:Y:S02]  /*154f0*/  HSET2.LE.AND R38, R65, R240.reuse, PT ;  /* 0x000000f041267233 */ /* 0x100fe40003803000 */
[--C-:B------:R-:W-:Y:S04]  /*15500*/  HSET2.LE.AND R39, R137, R240.reuse, PT ;  /* 0x000000f089277233 */ /* 0x100fe80003803000 */
[----:B------:R-:W-:Y:S02]  /*15510*/  F2FP.F16.F32.PACK_AB R53, R210, R165 ;  /* 0x000000a5d235723e */ /* 0x000fe400000000ff */
[----:B--2---:R-:W-:Y:S02]  /*15520*/  F2FP.F16.F32.PACK_AB R52, R203, R166 ;  /* 0x000000a6cb34723e */ /* 0x004fe400000000ff */
[----:B------:R-:W-:Y:S02]  /*15530*/  LOP3.LUT R38, R38, R53, RZ, 0xc0, !PT ;  /* 0x0000003526267212 */ /* 0x000fe400078ec0ff */
[----:B------:R-:W-:Y:S01]  /*15540*/  LOP3.LUT R39, R39, R52, RZ, 0xc0, !PT ;  /* 0x0000003427277212 */ /* 0x000fe200078ec0ff */
[----:B----4-:R-:W-:Y:S01]  /*15550*/  FFMA.FTZ R200, R167, R136, R200 ;  /* 0x00000088a7c87223 */ /* 0x010fe200000100c8 */
[----:B------:R-:W-:Y:S03]  /*15560*/  MOV R167, R146 ;  /* 0x0000009200a77202 */ /* 0x000fe60000000f00 */
[----:B------:R-:W-:Y:S01]  /*15570*/  FADD.FTZ R197, R197, R200 ;  /* 0x000000c8c5c57221 */ /* 0x000fe20000010000 */
[----:B------:R-:W-:Y:S01]  /*15580*/  IMAD.MOV.U32 R200, RZ, RZ, R163 ;  /* 0x000000ffffc87224 */ /* 0x000fe200078e00a3 */
[----:B------:R-:W-:Y:S02]  /*15590*/  F2FP.F16.F32.PACK_AB R37, R167, R252 ;  /* 0x000000fca725723e */ /* 0x000fe400000000ff */
[----:B------:R-:W-:Y:S01]  /*155a0*/  FADD.FTZ R192, R192, R197 ;  /* 0x000000c5c0c07221 */ /* 0x000fe20000010000 */
[----:B------:R-:W-:Y:S01]  /*155b0*/  IMAD.MOV.U32 R197, RZ, RZ, R162 ;  /* 0x000000ffffc57224 */ /* 0x000fe200078e00a2 */
[----:B------:R-:W-:Y:S01]  /*155c0*/  LOP3.LUT R134, R134, R37, RZ, 0xc0, !PT ;  /* 0x0000002586867212 */ /* 0x000fe200078ec0ff */
[----:B------:R-:W-:Y:S01]  /*155d0*/  FFMA.FTZ R199, R168, R153, R199 ;  /* 0x00000099a8c77223 */ /* 0x000fe200000100c7 */
[----:B------:R-:W-:Y:S01]  /*155e0*/  IMAD.MOV.U32 R168, RZ, RZ, R143 ;  /* 0x000000ffffa87224 */ /* 0x000fe200078e008f */
[----:B------:R-:W-:Y:S01]  /*155f0*/  F2FP.F16.F32.PACK_AB R37, R200, R142 ;  /* 0x0000008ec825723e */ /* 0x000fe200000000ff */
[----:B------:R-:W-:Y:S01]  /*15600*/  FADD.FTZ R171, R171, R192 ;  /* 0x000000c0abab7221 */ /* 0x000fe20000010000 */
[----:B------:R-:W-:Y:S01]  /*15610*/  FADD.FTZ R64, R195, R199 ;  /* 0x000000c7c3407221 */ /* 0x000fe20000010000 */
[----:B------:R-:W-:Y:S01]  /*15620*/  IMAD.MOV.U32 R195, RZ, RZ, R57 ;  /* 0x000000ffffc37224 */ /* 0x000fe200078e0039 */
[----:B------:R-:W-:Y:S01]  /*15630*/  F2FP.F16.F32.PACK_AB R36, R168, R241 ;  /* 0x000000f1a824723e */ /* 0x000fe200000000ff */
[----:B------:R-:W2:Y:S01]  /*15640*/  LDSM.16.MT88.4 R56, [R170+0x9c00] ;  /* 0x009c0000aa38783b */ /* 0x000ea20000004200 */
[----:B------:R-:W-:Y:S01]  /*15650*/  LOP3.LUT R132, R132, R37, RZ, 0xc0, !PT ;  /* 0x0000002584847212 */ /* 0x000fe200078ec0ff */
[----:B------:R-:W-:Y:S01]  /*15660*/  FADD.FTZ R193, R193, R64 ;  /* 0x00000040c1c17221 */ /* 0x000fe20000010000 */
[----:B------:R-:W-:Y:S01]  /*15670*/  LOP3.LUT R135, R135, R36, RZ, 0xc0, !PT ;  /* 0x0000002487877212 */ /* 0x000fe200078ec0ff */
[----:B------:R-:W-:Y:S01]  /*15680*/  FADD.FTZ R186, R186, R171 ;  /* 0x000000abbaba7221 */ /* 0x000fe20000010000 */
[--C-:B------:R-:W-:Y:S01]  /*15690*/  HSET2.LE.AND R36, R139, R240.reuse, PT ;  /* 0x000000f08b247233 */ /* 0x100fe20003803000 */
[----:B------:R-:W-:Y:S01]  /*156a0*/  FADD.FTZ R139, R194, R202 ;  /* 0x000000cac28b7221 */ /* 0x000fe20000010000 */
[----:B------:R-:W-:Y:S01]  /*156b0*/  F2FP.F16.F32.PACK_AB R37, R195, R140 ;  /* 0x0000008cc325723e */ /* 0x000fe200000000ff */
[----:B------:R-:W-:Y:S01]  /*156c0*/  IMAD.MOV.U32 R202, RZ, RZ, R140 ;  /* 0x000000ffffca7224 */ /* 0x000fe200078e008c */
[----:B------:R-:W-:Y:S01]  /*156d0*/  MOV R199, R147 ;  /* 0x0000009300c77202 */ /* 0x000fe20000000f00 */
[-C--:B-1----:R-:W-:Y:S01]  /*156e0*/  HMMA.16816.F32 R160, R132, R148.reuse, R4 ;  /* 0x0000009484a0723c */ /* 0x082fe20000001804 */
[----:B------:R-:W-:Y:S04]  /*156f0*/  LDSM.16.MT88.4 R4, [R170+0xbc00] ;  /* 0x00bc0000aa04783b */ /* 0x000fe80000004200 */
[----:B------:R-:W-:Y:S01]  /*15700*/  LOP3.LUT R36, R36, R37, RZ, 0xc0, !PT ;  /* 0x0000002524247212 */ /* 0x000fe200078ec0ff */
[----:B------:R-:W-:Y:S01]  /*15710*/  FADD.FTZ R190, R190, R139 ;  /* 0x0000008bbebe7221 */ /* 0x000fe20000010000 */
[----:B------:R-:W-:Y:S01]  /*15720*/  HSET2.LE.AND R37, R67, R240, PT ;  /* 0x000000f043257233 */ /* 0x000fe20003803000 */
[----:B------:R-:W-:Y:S01]  /*15730*/  FADD.FTZ R186, R185, R186 ;  /* 0x000000bab9ba7221 */ /* 0x000fe20000010000 */
[----:B------:R-:W1:Y:S02]  /*15740*/  LDSM.16.MT88.4 R64, [R221+0xbc00] ;  /* 0x00bc0000dd40783b */ /* 0x000e640000004200 */
[----:B------:R-:W-:Y:S01]  /*15750*/  F2FP.F16.F32.PACK_AB R136, R199, R198 ;  /* 0x000000c6c788723e */ /* 0x000fe200000000ff */
[----:B------:R-:W-:Y:S01]  /*15760*/  FADD.FTZ R177, R177, R186 ;  /* 0x000000bab1b17221 */ /* 0x000fe20000010000 */
[----:B------:R-:W-:Y:S01]  /*15770*/  MOV R194, R142 ;  /* 0x0000008e00c27202 */ /* 0x000fe20000000f00 */
[----:B------:R-:W-:Y:S01]  /*15780*/  FADD.FTZ R188, R188, R193 ;  /* 0x000000c1bcbc7221 */ /* 0x000fe20000010000 */
[----:B------:R-:W-:Y:S01]  /*15790*/  LOP3.LUT R37, R37, R136, RZ, 0xc0, !PT ;  /* 0x0000008825257212 */ /* 0x000fe200078ec0ff */
[----:B------:R-:W-:Y:S01]  /*157a0*/  FADD.FTZ R178, R178, R177 ;  /* 0x000000b1b2b27221 */ /* 0x000fe20000010000 */
[----:B------:R-:W-:Y:S01]  /*157b0*/  FADD.FTZ R190, R191, R190 ;  /* 0x000000bebfbe7221 */ /* 0x000fe20000010000 */
[----:B------:R-:W-:Y:S01]  /*157c0*/  FADD.FTZ R179, R179, R188 ;  /* 0x000000bcb3b37221 */ /* 0x000fe20000010000 */
[----:B------:R-:W-:Y:S01]  /*157d0*/  FADD.FTZ R216, R202, R216 ;  /* 0x000000d8cad87221 */ /* 0x000fe20000010000 */
[----:B------:R-:W-:Y:S01]  /*157e0*/  FADD.FTZ R183, R183, R178 ;  /* 0x000000b2b7b77221 */ /* 0x000fe20000010000 */
        /* <DEDUP_REMOVED lines=46> */
[----:B------:R-:W-:Y:S01]  /*15ad0*/  FADD.FTZ R4, R168, R212 ;  /* 0x000000d4a8047221 */ /* 0x000fe20000010000 */
[----:B------:R-:W-:Y:S03]  /*15ae0*/  HMMA.16816.F32 R132, R132, R6, R24 ;  /* 0x000000068484723c */ /* 0x000fe60000001818 */
[----:B------:R4:W-:Y:S01]  /*15af0*/  STL [R1+0xc], R5 ;  /* 0x00000c0501007387 */ /* 0x0009e20000100800 */
[----:B------:R-:W-:Y:S01]  /*15b00*/  FADD.FTZ R215, R197, R215 ;  /* 0x000000d7c5d77221 */ /* 0x000fe20000010000 */
[----:B------:R-:W-:Y:S01]  /*15b10*/  FADD.FTZ R216, R195, R216 ;  /* 0x000000d8c3d87221 */ /* 0x000fe20000010000 */
[----:B------:R-:W-:Y:S01]  /*15b20*/  IMAD.MOV.U32 R169, RZ, RZ, R0 ;  /* 0x000000ffffa97224 */ /* 0x000fe200078e0000 */
[----:B------:R4:W-:Y:S01]  /*15b30*/  STL [R1+0x8], R4 ;  /* 0x0000080401007387 */ /* 0x0009e20000100800 */
[----:B------:R-:W-:Y:S03]  /*15b40*/  FADD.FTZ R215, R198, R215 ;  /* 0x000000d7c6d77221 */ /* 0x000fe60000010000 */
[----:B------:R-:W-:Y:S01]  /*15b50*/  FADD.FTZ R165, R165, R216 ;  /* 0x000000d8a5a57221 */ /* 0x000fe20000010000 */
[----:B------:R-:W-:Y:S01]  /*15b60*/  FADD.FTZ R215, R199, R215 ;  /* 0x000000d7c7d77221 */ /* 0x000fe20000010000 */
[----:B------:R-:W-:Y:S02]  /*15b70*/  IMAD.MOV.U32 R167, RZ, RZ, R164 ;  /* 0x000000ffffa77224 */ /* 0x000fe400078e00a4 */
[----:B------:R-:W-:Y:S01]  /*15b80*/  FADD.FTZ R241, R210, R165 ;  /* 0x000000a5d2f17221 */ /* 0x000fe20000010000 */
[----:B------:R-:W-:Y:S01]  /*15b90*/  FADD.FTZ R166, R166, R215 ;  /* 0x000000d7a6a67221 */ /* 0x000fe20000010000 */
[----:B------:R-:W-:Y:S03]  /*15ba0*/  IMAD.MOV.U32 R165, RZ, RZ, R2 ;  /* 0x000000ffffa57224 */ /* 0x000fe600078e0002 */
[----:B------:R-:W-:Y:S01]  /*15bb0*/  FADD.FTZ R252, R203, R166 ;  /* 0x000000a6cbfc7221 */ /* 0x000fe20000010000 */
[----:B------:R-:W-:Y:S01]  /*15bc0*/  MOV R166, R3 ;  /* 0x0000000300a67202 */ /* 0x000fe20000000f00 */
[----:B------:R-:W-:Y:S06]  /*15bd0*/  @P5 BRA `(.L_x_333) ;  /* 0xffffffb800d05947 */ /* 0x000fec000383ffff */
.L_x_332:
[----:B----4-:R-:W2:Y:S01]  /*15be0*/  LDL.LU R5, [R1+0xc] ;  /* 0x00000c0001057983 */ /* 0x010ea20000300800 */
[----:B------:R-:W-:-:S03]  /*15bf0*/  ULDC UR4, c[0x0][0x38c] ;  /* 0x0000e30000047ab9 */ /* 0x000fc60000000800 */
[----:B------:R-:W3:Y:S01]  /*15c00*/  LDL.LU R4, [R1+0x8] ;  /* 0x0000080001047983 */ /* 0x000ee20000300800 */
[----:B------:R-:W-:Y:S01]  /*15c10*/  UMOV UR5, 0x400 ;  /* 0x0000040000057882 */ /* 0x000fe20000000000 */
[----:B------:R-:W-:Y:S02]  /*15c20*/  UISETP.NE.AND UP0, UPT, UR15, -0x1, UPT ;  /* 0xffffffff0f00788c */ /* 0x000fe4000bf05270 */
[----:B------:R-:W1:Y:S04]  /*15c30*/  SHFL.BFLY PT, R6, R241, 0x2, 0x1f ;  /* 0x0c401f00f1067f89 */ /* 0x000e6800000e0000 */
[----:B------:R-:W4:Y:S01]  /*15c40*/  SHFL.BFLY PT, R7, R252, 0x2, 0x1f ;  /* 0x0c401f00fc077f89 */ /* 0x000f2200000e0000 */
[----:B-1----:R-:W-:Y:S01]  /*15c50*/  FADD.FTZ R6, R6, R241 ;  /* 0x000000f106067221 */ /* 0x002fe20000010000 */
[----:B----4-:R-:W-:-:S04]  /*15c60*/  FADD.FTZ R10, R7, R252 ;  /* 0x000000fc070a7221 */ /* 0x010fc80000010000 */
[----:B------:R-:W1:Y:S01]  /*15c70*/  SHFL.BFLY PT, R11, R6, 0x1, 0x1f ;  /* 0x0c201f00060b7f89 */ /* 0x000e6200000e0000 */
[----:B------:R-:W-:Y:S01]  /*15c80*/  MOV R7, 0x3f800000 ;  /* 0x3f80000000077802 */ /* 0x000fe20000000f00 */
[----:B-1----:R-:W-:Y:S01]  /*15c90*/  FADD.FTZ R11, R6, R11 ;  /* 0x0000000b060b7221 */ /* 0x002fe20000010000 */
[----:B------:R-:W-:-:S04]  /*15ca0*/  MOV R6, 0x3f800000 ;  /* 0x3f80000000067802 */ /* 0x000fc80000000f00 */
[----:B------:R-:W-:-:S13]  /*15cb0*/  FSETP.NE.FTZ.AND P5, PT, R11, RZ, PT ;  /* 0x000000ff0b00720b */ /* 0x000fda0003fb5000 */
[----:B------:R-:W1:Y:S02]  /*15cc0*/  @P5 MUFU.RCP R6, R11 ;  /* 0x0000000b00065308 */ /* 0x000e640000001000 */
[----:B-1----:R-:W-:-:S04]  /*15cd0*/  FMUL.FTZ R6, R6, UR4 ;  /* 0x0000000406067c20 */ /* 0x002fc80008410000 */
        /* <DEDUP_REMOVED lines=31> */
[----:B------:R-:W-:Y:S02]  /*15ed0*/  F2FP.F16.F32.PACK_AB R104, R105, R104 ;  /* 0x000000686968723e */ /* 0x000fe400000000ff */
[----:B------:R-:W-:Y:S02]  /*15ee0*/  F2FP.F16.F32.PACK_AB R116, R117, R116 ;  /* 0x000000747574723e */ /* 0x000fe400000000ff */
[----:B------:R-:W-:Y:S02]  /*15ef0*/  F2FP.F16.F32.PACK_AB R140, R141, R140 ;  /* 0x0000008c8d8c723e */ /* 0x000fe400000000ff */
[----:B------:R-:W-:Y:S02]  /*15f00*/  F2FP.F16.F32.PACK_AB R124, R125, R124 ;  /* 0x0000007c7d7c723e */ /* 0x000fe400000000ff */
[----:B------:R-:W-:Y:S01]  /*15f10*/  F2FP.F16.F32.PACK_AB R128, R129, R128 ;  /* 0x000000808180723e */ /* 0x000fe200000000ff */
[----:B--2---:R-:W1:Y:S04]  /*15f20*/  SHFL.BFLY PT, R9, R5, 0x2, 0x1f ;  /* 0x0c401f0005097f89 */ /* 0x004e6800000e0000 */
[----:B---3--:R-:W2:Y:S01]  /*15f30*/  SHFL.BFLY PT, R8, R4, 0x2, 0x1f ;  /* 0x0c401f0004087f89 */ /* 0x008ea200000e0000 */
[----:B-1----:R-:W-:Y:S01]  /*15f40*/  FADD.FTZ R9, R9, R5 ;  /* 0x0000000509097221 */ /* 0x002fe20000010000 */
[----:B--2---:R-:W-:-:S04]  /*15f50*/  FADD.FTZ R8, R8, R4 ;  /* 0x0000000408087221 */ /* 0x004fc80000010000 */
[----:B------:R-:W1:Y:S04]  /*15f60*/  SHFL.BFLY PT, R4, R9, 0x1, 0x1f ;  /* 0x0c201f0009047f89 */ /* 0x000e6800000e0000 */
[----:B------:R-:W2:Y:S01]  /*15f70*/  SHFL.BFLY PT, R5, R8, 0x1, 0x1f ;  /* 0x0c201f0008057f89 */ /* 0x000ea200000e0000 */
[----:B-1----:R-:W-:-:S03]  /*15f80*/  FADD.FTZ R4, R9, R4 ;  /* 0x0000000409047221 */ /* 0x002fc60000010000 */
[----:B------:R-:W1:Y:S01]  /*15f90*/  SHFL.BFLY PT, R9, R10, 0x1, 0x1f ;  /* 0x0c201f000a097f89 */ /* 0x000e6200000e0000 */
[----:B--2---:R-:W-:Y:S01]  /*15fa0*/  FADD.FTZ R5, R8, R5 ;  /* 0x0000000508057221 */ /* 0x004fe20000010000 */
[----:B------:R-:W-:Y:S02]  /*15fb0*/  MOV R8, 0x3f800000 ;  /* 0x3f80000000087802 */ /* 0x000fe40000000f00 */
[----:B------:R-:W-:Y:S02]  /*15fc0*/  FSETP.NE.FTZ.AND P0, PT, R4, RZ, PT ;  /* 0x000000ff0400720b */ /* 0x000fe40003f15000 */
[----:B------:R-:W-:-:S11]  /*15fd0*/  FSETP.NE.FTZ.AND P2, PT, R5, RZ, PT ;  /* 0x000000ff0500720b */ /* 0x000fd60003f55000 */
[----:B------:R-:W2:Y:S01]  /*15fe0*/  @P0 MUFU.RCP R7, R4 ;  /* 0x0000000400070308 */ /* 0x000ea20000001000 */
[----:B-1----:R-:W-:Y:S01]  /*15ff0*/  FADD.FTZ R9, R10, R9 ;  /* 0x000000090a097221 */ /* 0x002fe20000010000 */
[----:B------:R-:W-:-:S06]  /*16000*/  MOV R10, 0x3f800000 ;  /* 0x3f800000000a7802 */ /* 0x000fcc0000000f00 */
[----:B------:R-:W1:Y:S01]  /*16010*/  @P2 MUFU.RCP R8, R5 ;  /* 0x0000000500082308 */ /* 0x000e620000001000 */
[----:B------:R-:W-:Y:S01]  /*16020*/  FSETP.NE.FTZ.AND P4, PT, R9, RZ, PT ;  /* 0x000000ff0900720b */ /* 0x000fe20003f95000 */
[----:B--2---:R-:W-:-:S04]  /*16030*/  FMUL.FTZ R7, R7, UR4 ;  /* 0x0000000407077c20 */ /* 0x004fc80008410000 */
[C---:B------:R-:W-:Y:S01]  /*16040*/  FMUL.FTZ R160, R7.reuse, R160 ;  /* 0x000000a007a07220 */ /* 0x040fe20000410000 */
[C---:B------:R-:W-:Y:S01]  /*16050*/  FMUL.FTZ R161, R7.reuse, R161 ;  /* 0x000000a107a17220 */ /* 0x040fe20000410000 */
[----:B------:R-:W-:-:S06]  /*16060*/  FMUL.FTZ R148, R7, R148 ;  /* 0x0000009407947220 */ /* 0x000fcc0000410000 */
[----:B------:R-:W2:Y:S01]  /*16070*/  @P4 MUFU.RCP R10, R9 ;  /* 0x00000009000a4308 */ /* 0x000ea20000001000 */
[----:B-1----:R-:W-:Y:S01]  /*16080*/  FMUL.FTZ R8, R8, UR4 ;  /* 0x0000000408087c20 */ /* 0x002fe20008410000 */
        /* <DEDUP_REMOVED lines=27> */
[----:B--2---:R-:W-:Y:S01]  /*16240*/  FMUL.FTZ R10, R10, UR4 ;  /* 0x000000040a0a7c20 */ /* 0x004fe20008410000 */
[----:B------:R-:W1:Y:S01]  /*16250*/  S2R R8, SR_TID.X ;  /* 0x0000000000087919 */ /* 0x000e620000002100 */
[----:B------:R-:W2:Y:S01]  /*16260*/  S2UR UR4, SR_CgaCtaId ;  /* 0x00000000000479c3 */ /* 0x000ea20000008800 */
        /* <DEDUP_REMOVED lines=25> */
[----:B--2---:R-:W-:Y:S01]  /*16400*/  ULEA UR4, UR4, UR5, 0x18 ;  /* 0x0000000504047291 */ /* 0x004fe2000f8ec03f */
[----:B------:R-:W-:Y:S01]  /*16410*/  FMUL.FTZ R81, R7, R81 ;  /* 0x0000005107517220 */ /* 0x000fe20000410000 */
[----:B------:R-:W-:Y:S01]  /*16420*/  F2FP.F16.F32.PACK_AB R160, R161, R160 ;  /* 0x000000a0a1a0723e */ /* 0x000fe200000000ff */
[----:B------:R-:W-:Y:S01]  /*16430*/  FMUL.FTZ R84, R7, R84 ;  /* 0x0000005407547220 */ /* 0x000fe20000410000 */
[----:B------:R-:W-:Y:S01]  /*16440*/  F2FP.F16.F32.PACK_AB R162, R163, R162 ;  /* 0x000000a2a3a2723e */ /* 0x000fe200000000ff */
[C---:B------:R-:W-:Y:S01]  /*16450*/  FMUL.FTZ R85, R7.reuse, R85 ;  /* 0x0000005507557220 */ /* 0x040fe20000410000 */
[----:B-1----:R-:W-:Y:S01]  /*16460*/  SHF.R.S32.HI R13, RZ, 0x1f, R8 ;  /* 0x0000001fff0d7819 */ /* 0x002fe20000011408 */
[----:B------:R-:W-:Y:S01]  /*16470*/  FMUL.FTZ R96, R7, R96 ;  /* 0x0000006007607220 */ /* 0x000fe20000410000 */
[----:B------:R-:W-:Y:S01]  /*16480*/  F2FP.F16.F32.PACK_AB R148, R149, R148 ;  /* 0x000000949594723e */ /* 0x000fe200000000ff */
[----:B------:R-:W-:Y:S01]  /*16490*/  FMUL.FTZ R97, R7, R97 ;  /* 0x0000006107617220 */ /* 0x000fe20000410000 */
[----:B------:R-:W-:Y:S01]  /*164a0*/  LEA.HI R6, R13, R8, RZ, 0x2 ;  /* 0x000000080d067211 */ /* 0x000fe200078f10ff */
[----:B------:R-:W-:Y:S01]  /*164b0*/  FMUL.FTZ R100, R7, R100 ;  /* 0x0000006407647220 */ /* 0x000fe20000410000 */
[----:B------:R-:W-:Y:S01]  /*164c0*/  LEA.HI R13, R13, R8, RZ, 0x5 ;  /* 0x000000080d0d7211 */ /* 0x000fe200078f28ff */
[C---:B------:R-:W-:Y:S01]  /*164d0*/  FMUL.FTZ R101, R7.reuse, R101 ;  /* 0x0000006507657220 */ /* 0x040fe20000410000 */
[----:B------:R-:W-:Y:S01]  /*164e0*/  SHF.R.S32.HI R10, RZ, 0x2, R6 ;  /* 0x00000002ff0a7819 */ /* 0x000fe20000011406 */
[C---:B------:R-:W-:Y:S01]  /*164f0*/  FMUL.FTZ R108, R7.reuse, R108 ;  /* 0x0000006c076c7220 */ /* 0x040fe20000410000 */
[----:B------:R-:W-:Y:S01]  /*16500*/  LOP3.LUT R17, R6, 0xfffffffc, RZ, 0xc0, !PT ;  /* 0xfffffffc06117812 */ /* 0x000fe200078ec0ff */
[C---:B------:R-:W-:Y:S01]  /*16510*/  FMUL.FTZ R109, R7.reuse, R109 ;  /* 0x0000006d076d7220 */ /* 0x040fe20000410000 */
[----:B------:R-:W-:Y:S01]  /*16520*/  SHF.R.S32.HI R15, RZ, 0x1f, R10 ;  /* 0x0000001fff0f7819 */ /* 0x000fe2000001140a */
[C---:B------:R-:W-:Y:S01]  /*16530*/  FMUL.FTZ R112, R7.reuse, R112 ;  /* 0x0000007007707220 */ /* 0x040fe20000410000 */
[----:B------:R-:W-:Y:S01]  /*16540*/  SHF.R.S32.HI R6, RZ, 0x5, R13 ;  /* 0x00000005ff067819 */ /* 0x000fe2000001140d */
[----:B------:R-:W-:Y:S01]  /*16550*/  FMUL.FTZ R113, R7, R113 ;  /* 0x0000007107717220 */ /* 0x000fe20000410000 */
[----:B------:R-:W-:Y:S01]  /*16560*/  LEA.HI R15, R15, R10, RZ, 0x3 ;  /* 0x0000000a0f0f7211 */ /* 0x000fe200078f18ff */
[----:B------:R-:W-:Y:S01]  /*16570*/  FMUL.FTZ R120, R7, R120 ;  /* 0x0000007807787220 */ /* 0x000fe20000410000 */
[----:B------:R-:W-:Y:S01]  /*16580*/  IADD3 R17, -R17, R8, RZ ;  /* 0x0000000811117210 */ /* 0x000fe20007ffe1ff */
[----:B------:R-:W-:Y:S01]  /*16590*/  FMUL.FTZ R121, R7, R121 ;  /* 0x0000007907797220 */ /* 0x000fe20000410000 */
[----:B------:R-:W-:Y:S01]  /*165a0*/  LOP3.LUT R15, R15, 0xfffffff8, RZ, 0xc0, !PT ;  /* 0xfffffff80f0f7812 */ /* 0x000fe200078ec0ff */
[C---:B------:R-:W-:Y:S01]  /*165b0*/  FMUL.FTZ R136, R7.reuse, R136 ;  /* 0x0000008807887220 */ /* 0x040fe20000410000 */
[----:B------:R-:W-:Y:S01]  /*165c0*/  LEA R17, R6, R17, 0x8 ;  /* 0x0000001106117211 */ /* 0x000fe200078e40ff */
[C---:B------:R-:W-:Y:S01]  /*165d0*/  FMUL.FTZ R137, R7.reuse, R137 ;  /* 0x0000008907897220 */ /* 0x040fe20000410000 */
[----:B------:R-:W-:Y:S01]  /*165e0*/  IADD3 R15, R10, -R15, RZ ;  /* 0x8000000f0a0f7210 */ /* 0x000fe20007ffe0ff */
[----:B------:R-:W-:Y:S01]  /*165f0*/  FMUL.FTZ R132, R7, R132 ;  /* 0x0000008407847220 */ /* 0x000fe20000410000 */
[----:B------:R-:W-:Y:S01]  /*16600*/  F2FP.F16.F32.PACK_AB R150, R151, R150 ;  /* 0x000000969796723e */ /* 0x000fe200000000ff */
[----:B------:R-:W-:Y:S01]  /*16610*/  FMUL.FTZ R7, R7, R133 ;  /* 0x0000008507077220 */ /* 0x000fe20000410000 */
[----:B------:R-:W-:-:S02]  /*16620*/  LEA.HI R12, R15, R15, RZ, 0x1 ;  /* 0x0000000f0f0c7211 */ /* 0x000fc400078f08ff */
[----:B------:R-:W-:Y:S02]  /*16630*/  F2FP.F16.F32.PACK_AB R158, R159, R158 ;  /* 0x0000009e9f9e723e */ /* 0x000fe400000000ff */
[----:B------:R-:W-:Y:S02]  /*16640*/  LOP3.LUT R14, R12, 0x3fffffe, RZ, 0xc0, !PT ;  /* 0x03fffffe0c0e7812 */ /* 0x000fe400078ec0ff */
[----:B------:R-:W-:Y:S02]  /*16650*/  SHF.R.S32.HI R12, RZ, 0x1, R12 ;  /* 0x00000001ff0c7819 */ /* 0x000fe4000001140c */
[----:B------:R-:W-:Y:S02]  /*16660*/  IADD3 R14, R15, -R14, RZ ;  /* 0x8000000e0f0e7210 */ /* 0x000fe40007ffe0ff */
[C---:B------:R-:W-:Y:S02]  /*16670*/  SHF.L.U32 R15, R12.reuse, 0x6, RZ ;  /* 0x000000060c0f7819 */ /* 0x040fe400000006ff */
[----:B------:R-:W-:-:S02]  /*16680*/  LOP3.LUT R16, R12, 0x1, RZ, 0xc0, !PT ;  /* 0x000000010c107812 */ /* 0x000fc400078ec0ff */
[----:B------:R-:W-:Y:S02]  /*16690*/  LOP3.LUT R15, R15, 0xc0, RZ, 0xc0, !PT ;  /* 0x000000c00f0f7812 */ /* 0x000fe400078ec0ff */
[----:B------:R-:W-:Y:S02]  /*166a0*/  LEA R14, R14, R17, 0x4 ;  /* 0x000000110e0e7211 */ /* 0x000fe400078e20ff */
[----:B------:R-:W-:Y:S02]  /*166b0*/  LEA.HI R15, R15, R15, RZ, 0x1d ;  /* 0x0000000f0f0f7211 */ /* 0x000fe400078fe8ff */
[----:B------:R-:W-:Y:S02]  /*166c0*/  ISETP.NE.U32.AND P3, PT, R16, 0x1, PT ;  /* 0x000000011000780c */ /* 0x000fe40003f65070 */
[----:B------:R-:W-:Y:S02]  /*166d0*/  LEA R14, R14, R15, 0x1 ;  /* 0x0000000f0e0e7211 */ /* 0x000fe400078e08ff */
[----:B------:R-:W-:-:S02]  /*166e0*/  LOP3.LUT P1, RZ, R12, 0x2, RZ, 0xc0, !PT ;  /* 0x000000020cff7812 */ /* 0x000fc4000782c0ff */
[----:B------:R-:W-:Y:S01]  /*166f0*/  LEA R15, R14, UR4, 0x1 ;  /* 0x000000040e0f7c11 */ /* 0x000fe2000f8e08ff */
[----:B------:R-:W-:Y:S01]  /*16700*/  @UP0 ULDC.64 UR4, c[0x0][0x298] ;  /* 0x0000a60000040ab9 */ /* 0x000fe20000000a00 */
[----:B------:R-:W-:Y:S01]  /*16710*/  MOV R12, 0x20 ;  /* 0x00000020000c7802 */ /* 0x000fe20000000f00 */
[----:B------:R-:W-:Y:S01]  /*16720*/  @UP0 UIMAD.WIDE.U32 UR10, UR15, UR4, URZ ;  /* 0x000000040f0a02a5 */ /* 0x000fe2000f8e003f */
[C---:B------:R-:W-:Y:S01]  /*16730*/  IADD3 R17, R15.reuse, -0x10, RZ ;  /* 0xfffffff00f117810 */ /* 0x040fe20007ffe0ff */
[----:B------:R1:W-:Y:S01]  /*16740*/  STS [R15], R160 ;  /* 0x000000a00f007388 */ /* 0x0003e20000000800 */
[----:B------:R-:W-:Y:S01]  /*16750*/  SEL R12, R12, 0xffffffe0, !P1 ;  /* 0xffffffe00c0c7807 */ /* 0x000fe20004800000 */
[----:B------:R-:W-:Y:S01]  /*16760*/  @UP0 UIMAD UR6, UR15, UR5, UR11 ;  /* 0x000000050f0602a4 */ /* 0x000fe2000f8e020b */
[----:B------:R-:W-:Y:S01]  /*16770*/  @P3 IADD3 R17, R15, 0x10, RZ ;  /* 0x000000100f113810 */ /* 0x000fe20007ffe0ff */
[----:B------:R1:W-:Y:S01]  /*16780*/  STS [R15+0x200], R162 ;  /* 0x000200a20f007388 */ /* 0x0003e20000000800 */
[----:B------:R-:W-:-:S02]  /*16790*/  F2FP.F16.F32.PACK_AB R154, R155, R154 ;  /* 0x0000009a9b9a723e */ /* 0x000fc400000000ff */
[----:B------:R-:W-:Y:S01]  /*167a0*/  F2FP.F16.F32.PACK_AB R68, R69, R68 ;  /* 0x000000444544723e */ /* 0x000fe200000000ff */
[----:B------:R1:W-:Y:S01]  /*167b0*/  STS [R17], R148 ;  /* 0x0000009411007388 */ /* 0x0003e20000000800 */
[----:B------:R-:W-:Y:S02]  /*167c0*/  F2FP.F16.F32.PACK_AB R70, R71, R70 ;  /* 0x000000464746723e */ /* 0x000fe400000000ff */
[----:B------:R-:W-:Y:S01]  /*167d0*/  IADD3 R19, R15, R12, RZ ;  /* 0x0000000c0f137210 */ /* 0x000fe20007ffe0ff */
[----:B------:R1:W-:Y:S01]  /*167e0*/  STS [R17+0x200], R150 ;  /* 0x0002009611007388 */ /* 0x0003e20000000800 */
[----:B------:R-:W-:Y:S02]  /*167f0*/  F2FP.F16.F32.PACK_AB R80, R81, R80 ;  /* 0x000000505150723e */ /* 0x000fe400000000ff */
[----:B------:R-:W-:Y:S01]  /*16800*/  F2FP.F16.F32.PACK_AB R82, R83, R82 ;  /* 0x000000525352723e */ /* 0x000fe200000000ff */
[----:B------:R1:W-:Y:S01]  /*16810*/  STS [R15+0x1000], R156 ;  /* 0x0010009c0f007388 */ /* 0x0003e20000000800 */
[----:B------:R-:W-:-:S02]  /*16820*/  IADD3 R21, R12, R17, RZ ;  /* 0x000000110c157210 */ /* 0x000fc40007ffe0ff */
[----:B------:R-:W-:Y:S01]  /*16830*/  F2FP.F16.F32.PACK_AB R74, R75, R74 ;  /* 0x0000004a4b4a723e */ /* 0x000fe200000000ff */
[----:B------:R1:W-:Y:S01]  /*16840*/  STS [R15+0x1200], R158 ;  /* 0x0012009e0f007388 */ /* 0x0003e20000000800 */
[----:B------:R-:W-:Y:S02]  /*16850*/  F2FP.F16.F32.PACK_AB R78, R79, R78 ;  /* 0x0000004e4f4e723e */ /* 0x000fe400000000ff */
[----:B------:R-:W-:Y:S01]  /*16860*/  F2FP.F16.F32.PACK_AB R84, R85, R84 ;  /* 0x000000545554723e */ /* 0x000fe200000000ff */
[----:B------:R1:W-:Y:S01]  /*16870*/  STS [R17+0x1000], R152 ;  /* 0x0010009811007388 */ /* 0x0003e20000000800 */
[----:B------:R-:W-:Y:S02]  /*16880*/  F2FP.F16.F32.PACK_AB R86, R87, R86 ;  /* 0x000000565756723e */ /* 0x000fe400000000ff */
[----:B------:R-:W-:Y:S01]  /*16890*/  F2FP.F16.F32.PACK_AB R96, R97, R96 ;  /* 0x000000606160723e */ /* 0x000fe200000000ff */
[----:B------:R1:W-:Y:S01]  /*168a0*/  STS [R17+0x1200], R154 ;  /* 0x0012009a11007388 */ /* 0x0003e20000000800 */
[----:B------:R-:W-:-:S02]  /*168b0*/  F2FP.F16.F32.PACK_AB R98, R99, R98 ;  /* 0x000000626362723e */ /* 0x000fc400000000ff */
[----:B------:R-:W-:Y:S01]  /*168c0*/  F2FP.F16.F32.PACK_AB R90, R91, R90 ;  /* 0x0000005a5b5a723e */ /* 0x000fe200000000ff */
[----:B------:R1:W-:Y:S01]  /*168d0*/  STS [R19], R68 ;  /* 0x0000004413007388 */ /* 0x0003e20000000800 */
[----:B------:R-:W-:Y:S02]  /*168e0*/  F2FP.F16.F32.PACK_AB R94, R95, R94 ;  /* 0x0000005e5f5e723e */ /* 0x000fe400000000ff */
[----:B------:R-:W-:Y:S01]  /*168f0*/  F2FP.F16.F32.PACK_AB R100, R101, R100 ;  /* 0x000000646564723e */ /* 0x000fe200000000ff */
[----:B------:R1:W-:Y:S01]  /*16900*/  STS [R19+0x200], R70 ;  /* 0x0002004613007388 */ /* 0x0003e20000000800 */
[----:B------:R-:W-:Y:S02]  /*16910*/  F2FP.F16.F32.PACK_AB R102, R103, R102 ;  /* 0x000000666766723e */ /* 0x000fe400000000ff */
[----:B------:R-:W-:Y:S01]  /*16920*/  F2FP.F16.F32.PACK_AB R108, R109, R108 ;  /* 0x0000006c6d6c723e */ /* 0x000fe200000000ff */
[----:B------:R1:W-:Y:S01]  /*16930*/  STS [R21], R80 ;  /* 0x0000005015007388 */ /* 0x0003e20000000800 */
[----:B------:R-:W-:-:S02]  /*16940*/  F2FP.F16.F32.PACK_AB R110, R111, R110 ;  /* 0x0000006e6f6e723e */ /* 0x000fc400000000ff */
[----:B------:R-:W-:Y:S01]  /*16950*/  F2FP.F16.F32.PACK_AB R146, R147, R146 ;  /* 0x000000929392723e */ /* 0x000fe200000000ff */
[----:B------:R1:W-:Y:S01]  /*16960*/  STS [R21+0x200], R82 ;  /* 0x0002005215007388 */ /* 0x0003e20000000800 */
[----:B------:R-:W-:Y:S02]  /*16970*/  F2FP.F16.F32.PACK_AB R106, R107, R106 ;  /* 0x0000006a6b6a723e */ /* 0x000fe400000000ff */
[----:B------:R-:W-:Y:S01]  /*16980*/  F2FP.F16.F32.PACK_AB R112, R113, R112 ;  /* 0x000000707170723e */ /* 0x000fe200000000ff */
[----:B------:R1:W-:Y:S01]  /*16990*/  STS [R19+0x1000], R72 ;  /* 0x0010004813007388 */ /* 0x0003e20000000800 */
[----:B------:R-:W-:Y:S02]  /*169a0*/  PLOP3.LUT P1, PT, PT, PT, UP0, 0x80, 0x0 ;  /* 0x000000000000781c */ /* 0x000fe40003f2f008 */
[----:B------:R-:W-:Y:S01]  /*169b0*/  F2FP.F16.F32.PACK_AB R114, R115, R114 ;  /* 0x000000727372723e */ /* 0x000fe200000000ff */
[----:B------:R1:W-:Y:S01]  /*169c0*/  STS [R19+0x1200], R74 ;  /* 0x0012004a13007388 */ /* 0x0003e20000000800 */
[----:B------:R-:W-:-:S02]  /*169d0*/  F2FP.F16.F32.PACK_AB R118, R119, R118 ;  /* 0x000000767776723e */ /* 0x000fc400000000ff */
        /* <DEDUP_REMOVED lines=10> */
[----:B------:R1:W-:Y:S01]  /*16a80*/  STS [R15+0x2200], R86 ;  /* 0x002200560f007388 */ /* 0x0003e20000000800 */
[----:B------:R-:W-:Y:S02]  /*16a90*/  F2FP.F16.F32.PACK_AB R134, R135, R134 ;  /* 0x000000868786723e */ /* 0x000fe400000000ff */
[----:B------:R-:W-:Y:S01]  /*16aa0*/  F2FP.F16.F32.PACK_AB R130, R131, R130 ;  /* 0x000000828382723e */ /* 0x000fe200000000ff */
[----:B------:R1:W-:Y:S04]  /*16ab0*/  STS [R17+0x2000], R96 ;  /* 0x0020006011007388 */ /* 0x0003e80000000800 */
        /* <DEDUP_REMOVED lines=12> */
[----:B------:R1:W-:Y:S01]  /*16b80*/  STS [R21+0x3200], R106 ;  /* 0x0032006a15007388 */ /* 0x0003e20000000800 */
[----:B------:R-:W2:Y:S03]  /*16b90*/  S2R R12, SR_TID.X ;  /* 0x00000000000c7919 */ /* 0x000ea60000002100 */
[----:B------:R1:W-:Y:S01]  /*16ba0*/  STS [R15+0x4000], R112 ;  /* 0x004000700f007388 */ /* 0x0003e20000000800 */
[----:B------:R-:W-:Y:S05]  /*16bb0*/  @P1 BRA `(.L_x_336) ;  /* 0x00000000001c1947 */ /* 0x000fea0003800000 */
[----:B------:R-:W3:Y:S01]  /*16bc0*/  S2UR UR7, SR_CTAID.Y ;  /* 0x00000000000779c3 */ /* 0x000ee20000002600 */
[----:B------:R-:W-:Y:S01]  /*16bd0*/  ULDC.64 UR4, c[0x0][0x290] ;  /* 0x0000a40000047ab9 */ /* 0x000fe20000000a00 */
[----:B---3--:R-:W-:Y:S02]  /*16be0*/  USHF.R.S32.HI UR6, URZ, 0x1f, UR7 ;  /* 0x0000001f3f067899 */ /* 0x008fe40008011407 */
[----:B------:R-:W-:Y:S02]  /*16bf0*/  UIMAD.WIDE.U32 UR10, UR7, UR4, URZ ;  /* 0x00000004070a72a5 */ /* 0x000fe4000f8e003f */
[----:B------:R-:W-:-:S04]  /*16c00*/  UIMAD UR6, UR6, UR4, URZ ;  /* 0x00000004060672a4 */ /* 0x000fc8000f8e023f */
[----:B------:R-:W-:-:S04]  /*16c10*/  UIMAD UR6, UR7, UR5, UR6 ;  /* 0x00000005070672a4 */ /* 0x000fc8000f8e0206 */
[----:B------:R-:W-:-:S12]  /*16c20*/  UIADD3 UR6, UR11, UR6, URZ ;  /* 0x000000060b067290 */ /* 0x000fd8000fffe03f */
.L_x_336:
[----:B------:R-:W-:Y:S01]  /*16c30*/  ULDC.U8 UR5, c[0x0][0x3d9] ;  /* 0x0000f64000057ab9 */ /* 0x000fe20000000000 */
[----:B------:R-:W-:Y:S01]  /*16c40*/  ULDC.U8 UR8, c[0x0][0x3d8] ;  /* 0x0000f60000087ab9 */ /* 0x000fe20000000000 */
[----:B------:R-:W-:Y:S01]  /*16c50*/  ISETP.NE.AND P1, PT, RZ, UR5, PT ;  /* 0x00000005ff007c0c */ /* 0x000fe2000bf25270 */
[----:B------:R-:W3:Y:S01]  /*16c60*/  S2R R7, SR_CTAID.Y ;  /* 0x0000000000077919 */ /* 0x000ee20000002600 */
[----:B------:R-:W4:Y:S01]  /*16c70*/  @P0 LDC R25, c[0x0][0x2e8] ;  /* 0x0000ba00ff190b82 */ /* 0x000f220000000800 */
[----:B------:R-:W-:Y:S01]  /*16c80*/  ISETP.NE.AND P6, PT, RZ, UR8, PT ;  /* 0x00000008ff007c0c */ /* 0x000fe2000bfc5270 */
[----:B------:R-:W1:Y:S01]  /*16c90*/  @P0 MUFU.LG2 R4, R4 ;  /* 0x0000000400040308 */ /* 0x000e620000000c00 */
[----:B------:R-:W1:Y:S02]  /*16ca0*/  S2R R20, SR_CTAID.Z ;  /* 0x0000000000147919 */ /* 0x000e640000002700 */
[----:B------:R-:W-:Y:S01]  /*16cb0*/  ISETP.EQ.AND P6, PT, RZ, UR5, P6 ;  /* 0x00000005ff007c0c */ /* 0x000fe2000b7c2270 */
[----:B------:R-:W-:Y:S02]  /*16cc0*/  STS [R15+0x4200], R114 ;  /* 0x004200720f007388 */ /* 0x000fe40000000800 */
[----:B------:R-:W1:Y:S02]  /*16cd0*/  @P2 LDC R26, c[0x0][0x2e8] ;  /* 0x0000ba00ff1a2b82 */ /* 0x000e640000000800 */
[----:B------:R-:W1:Y:S01]  /*16ce0*/  @P2 MUFU.LG2 R5, R5 ;  /* 0x0000000500052308 */ /* 0x000e620000000c00 */
[----:B------:R-:W-:Y:S01]  /*16cf0*/  STS [R17+0x4000], R120 ;  /* 0x0040007811007388 */ /* 0x000fe20000000800 */
[----:B------:R-:W-:-:S03]  /*16d00*/  @P1 IMAD.MOV.U32 R28, RZ, RZ, 0x1 ;  /* 0x00000001ff1c1424 */ /* 0x000fc600078e00ff */
[----:B------:R-:W-:Y:S01]  /*16d10*/  STS [R17+0x4200], R122 ;  /* 0x0042007a11007388 */ /* 0x000fe20000000800 */
[----:B------:R-:W2:Y:S02]  /*16d20*/  @P1 LDC.64 R22, c[0x0][0x2c0] ;  /* 0x0000b000ff161b82 */ /* 0x000ea40000000a00 */
[----:B------:R-:W-:Y:S01]  /*16d30*/  @!P6 PLOP3.LUT P3, PT, PT, PT, PT, 0x8, 0x0 ;  /* 0x000000000000e81c */ /* 0x000fe20003f6e170 */
[----:B------:R-:W-:Y:S01]  /*16d40*/  STS [R15+0x5000], R116 ;  /* 0x005000740f007388 */ /* 0x000fe20000000800 */
[----:B------:R-:W-:-:S03]  /*16d50*/  @!P6 CS2R R32, SRZ ;  /* 0x000000000020e805 */ /* 0x000fc6000001ff00 */
[----:B------:R1:W-:Y:S01]  /*16d60*/  STS [R15+0x5200], R118 ;  /* 0x005200760f007388 */ /* 0x0003e20000000800 */
[----:B------:R-:W1:Y:S03]  /*16d70*/  @P1 LDC R24, c[0x0][0x2c0] ;  /* 0x0000b000ff181b82 */ /* 0x000e660000000800 */
[----:B------:R-:W-:Y:S04]  /*16d80*/  STS [R17+0x5000], R140 ;  /* 0x0050008c11007388 */ /* 0x000fe80000000800 */
[----:B------:R-:W-:Y:S01]  /*16d90*/  STS [R17+0x5200], R142 ;  /* 0x0052008e11007388 */ /* 0x000fe20000000800 */
[----:B------:R-:W1:Y:S03]  /*16da0*/  S2UR UR4, SR_CTAID.X ;  /* 0x00000000000479c3 */ /* 0x000e660000002500 */
[----:B------:R-:W-:Y:S04]  /*16db0*/  STS [R19+0x4000], R136 ;  /* 0x0040008813007388 */ /* 0x000fe80000000800 */
[----:B------:R-:W-:Y:S01]  /*16dc0*/  STS [R19+0x4200], R138 ;  /* 0x0042008a13007388 */ /* 0x000fe20000000800 */
[----:B--2---:R-:W-:-:S03]  /*16dd0*/  @P1 IMAD R27, R23, R22, RZ ;  /* 0x00000016171b1224 */ /* 0x004fc600078e02ff */
[----:B------:R-:W-:Y:S04]  /*16de0*/  STS [R21+0x4000], R132 ;  /* 0x0040008415007388 */ /* 0x000fe80000000800 */
[----:B------:R-:W-:Y:S01]  /*16df0*/  STS [R21+0x4200], R134 ;  /* 0x0042008615007388 */ /* 0x000fe20000000800 */
[----:B-1----:R-:W-:-:S03]  /*16e00*/  SHF.R.S32.HI R15, RZ, 0x1f, R12 ;  /* 0x0000001fff0f7819 */ /* 0x002fc6000001140c */
[----:B------:R-:W-:Y:S01]  /*16e10*/  STS [R19+0x5000], R124 ;  /* 0x0050007c13007388 */ /* 0x000fe20000000800 */
[----:B------:R-:W-:-:S03]  /*16e20*/  LEA.HI R12, R15, R12, RZ, 0x2 ;  /* 0x0000000c0f0c7211 */ /* 0x000fc600078f10ff */
[----:B------:R-:W-:Y:S01]  /*16e30*/  STS [R19+0x5200], R126 ;  /* 0x0052007e13007388 */ /* 0x000fe20000000800 */
[----:B------:R-:W-:-:S03]  /*16e40*/  SHF.R.S32.HI R22, RZ, 0x2, R12 ;  /* 0x00000002ff167819 */ /* 0x000fc6000001140c */
[----:B------:R-:W-:Y:S04]  /*16e50*/  STS [R21+0x5000], R128 ;  /* 0x0050008015007388 */ /* 0x000fe80000000800 */
[----:B------:R1:W-:Y:S02]  /*16e60*/  STS [R21+0x5200], R130 ;  /* 0x0052008215007388 */ /* 0x0003e40000000800 */
[----:B-1----:R-:W-:Y:S01]  /*16e70*/  LOP3.LUT R21, R13, 0xffffffe0, RZ, 0xc0, !PT ;  /* 0xffffffe00d157812 */ /* 0x002fe200078ec0ff */
[----:B---34-:R-:W-:Y:S06]  /*16e80*/  @!P6 BRA `(.L_x_337) ;  /* 0x000000000020e947 */ /* 0x018fec0003800000 */
[----:B------:R-:W1:Y:S01]  /*16e90*/  S2UR UR5, SR_CTAID.Y ;  /* 0x00000000000579c3 */ /* 0x000e620000002600 */
[----:B------:R-:W-:Y:S01]  /*16ea0*/  ULDC UR7, c[0x0][0x2c4] ;  /* 0x0000b10000077ab9 */ /* 0x000fe20000000800 */
[----:B------:R-:W-:Y:S01]  /*16eb0*/  PLOP3.LUT P3, PT, PT, PT, PT, 0x80, 0x0 ;  /* 0x000000000000781c */ /* 0x000fe20003f6f070 */
[----:B-1----:R-:W-:-:S04]  /*16ec0*/  UIMAD UR5, UR5, UR7, URZ ;  /* 0x00000007050572a4 */ /* 0x002fc8000f8e023f */
[----:B------:R-:W-:-:S04]  /*16ed0*/  USEL UR15, UR5, UR15, !UP0 ;  /* 0x0000000f050f7287 */ /* 0x000fc8000c000000 */
[----:B------:R-:W-:Y:S02]  /*16ee0*/  USHF.R.S32.HI UR5, URZ, 0x1f, UR15 ;  /* 0x0000001f3f057899 */ /* 0x000fe4000801140f */
[----:B------:R-:W-:-:S04]  /*16ef0*/  IMAD.U32 R32, RZ, RZ, UR15 ;  /* 0x0000000fff207e24 */ /* 0x000fc8000f8e00ff */
[----:B------:R-:W-:Y:S02]  /*16f00*/  MOV R33, UR5 ;  /* 0x0000000500217c02 */ /* 0x000fe40008000f00 */
.L_x_337:
[----:B------:R-:W-:Y:S05]  /*16f10*/  @P1 BRA `(.L_x_338) ;  /* 0x0000000000181947 */ /* 0x000fea0003800000 */
[----:B------:R-:W1:Y:S01]  /*16f20*/  LDC R27, c[0x0][0x2c4] ;  /* 0x0000b100ff1b7b82 */ /* 0x000e620000000800 */
[----:B------:R-:W-:Y:S02]  /*16f30*/  ISETP.NE.AND P1, PT, RZ, UR8, PT ;  /* 0x00000008ff007c0c */ /* 0x000fe4000bf25270 */
[----:B------:R-:W-:-:S05]  /*16f40*/  MOV R24, 0x1 ;  /* 0x0000000100187802 */ /* 0x000fca0000000f00 */
[----:B------:R-:W2:Y:S08]  /*16f50*/  LDC R28, c[0x0][0x270] ;  /* 0x00009c00ff1c7b82 */ /* 0x000eb00000000800 */
[----:B-1----:R-:W2:Y:S02]  /*16f60*/  @P1 LDC R27, c[0x0][0x2e4] ;  /* 0x0000b900ff1b1b82 */ /* 0x002ea40000000800 */
[----:B--2---:R-:W-:-:S07]  /*16f70*/  IMAD R28, R27, R28, RZ ;  /* 0x0000001c1b1c7224 */ /* 0x004fce00078e02ff */
.L_x_338:
[----:B------:R-:W-:Y:S01]  /*16f80*/  BAR.SYNC.DEFER_BLOCKING 0x0 ;  /* 0x0000000000007b1d */ /* 0x000fe20000010000 */
[----:B------:R-:W-:Y:S01]  /*16f90*/  IMAD R7, R7, R28, RZ ;  /* 0x0000001c07077224 */ /* 0x000fe200078e02ff */
[----:B------:R-:W-:Y:S01]  /*16fa0*/  IADD3 R8, -R21, R8, RZ ;  /* 0x0000000815087210 */ /* 0x000fe20007ffe1ff */
[----:B------:R-:W-:Y:S01]  /*16fb0*/  @P2 FMUL.FTZ R28, R5, 0.69314718246459960938 ;  /* 0x3f317218051c2820 */ /* 0x000fe20000410000 */
[----:B------:R-:W-:Y:S01]  /*16fc0*/  IMAD R5, R24, UR4, RZ ;  /* 0x0000000418057c24 */ /* 0x000fe2000f8e02ff */
[----:B------:R-:W-:-:S03]  /*16fd0*/  IADD3 R21, R22, 0x20, RZ ;  /* 0x0000002016157810 */ /* 0x000fc60007ffe0ff */
[----:B------:R-:W1:Y:S01]  /*16fe0*/  @P5 LDC R31, c[0x0][0x2e8] ;  /* 0x0000ba00ff1f5b82 */ /* 0x000e620000000800 */
[----:B------:R-:W2:Y:S01]  /*16ff0*/  @P4 MUFU.LG2 R9, R9 ;  /* 0x0000000900094308 */ /* 0x000ea20000000c00 */
[----:B------:R-:W-:Y:S01]  /*17000*/  LOP3.LUT P6, RZ, R8, 0x3, RZ, 0xc0, !PT ;  /* 0x0000000308ff7812 */ /* 0x000fe200078cc0ff */
[----:B------:R-:W-:Y:S01]  /*17010*/  @P0 FMUL.FTZ R35, R4, 0.69314718246459960938 ;  /* 0x3f31721804230820 */ /* 0x000fe20000410000 */
[----:B------:R-:W-:Y:S01]  /*17020*/  SEL R7, R7, RZ, !P3 ;  /* 0x000000ff07077207 */ /* 0x000fe20005800000 */
[----:B------:R-:W-:Y:S01]  /*17030*/  BSSY B0, `(.L_x_339) ;  /* 0x0000049000007945 */ /* 0x000fe20003800000 */
[----:B------:R-:W-:Y:S02]  /*17040*/  SHF.L.U32 R5, R5, 0x7, RZ ;  /* 0x0000000705057819 */ /* 0x000fe400000006ff */
[----:B------:R-:W3:Y:S01]  /*17050*/  @P4 LDC R29, c[0x0][0x2e8] ;  /* 0x0000ba00ff1d4b82 */ /* 0x000ee20000000800 */
[----:B------:R-:W4:Y:S01]  /*17060*/  @P5 MUFU.LG2 R11, R11 ;  /* 0x0000000b000b5308 */ /* 0x000f220000000c00 */
[----:B------:R-:W-:Y:S01]  /*17070*/  IMAD R7, R20, R27, R7 ;  /* 0x0000001b14077224 */ /* 0x000fe200078e0207 */
[----:B------:R-:W-:Y:S01]  /*17080*/  ISETP.GE.AND P1, PT, R21, UR14, PT ;  /* 0x0000000e15007c0c */ /* 0x000fe2000bf26270 */
[----:B------:R-:W-:-:S02]  /*17090*/  IMAD.MOV.U32 R21, RZ, RZ, 0x7f800000 ;  /* 0x7f800000ff157424 */ /* 0x000fc400078e00ff */
[----:B------:R-:W-:Y:S01]  /*170a0*/  @P2 FFMA.FTZ R21, R3, R26, R28 ;  /* 0x0000001a03152223 */ /* 0x000fe2000001001c */
[----:B------:R-:W-:Y:S02]  /*170b0*/  IADD3 R4, R22, 0x40, RZ ;  /* 0x0000004016047810 */ /* 0x000fe40007ffe0ff */
[----:B------:R-:W-:Y:S01]  /*170c0*/  SHF.R.S32.HI R3, RZ, 0x1f, R5 ;  /* 0x0000001fff037819 */ /* 0x000fe20000011405 */
[----:B-----5:R1:W3:Y:S01]  /*170d0*/  LDS.128 R16, [R225+0x1800] ;  /* 0x00180000e1107984 */ /* 0x0202e20000000c00 */
[----:B--2---:R-:W-:Y:S01]  /*170e0*/  @P4 FMUL.FTZ R27, R9, 0.69314718246459960938 ;  /* 0x3f317218091b4820 */ /* 0x004fe20000410000 */
[--C-:B------:R-:W-:Y:S02]  /*170f0*/  IADD3 R9, P3, P2, R5, R32, R7.reuse ;  /* 0x0000002005097210 */ /* 0x100fe40007a7e007 */
[----:B------:R2:W2:Y:S01]  /*17100*/  LDS.128 R12, [R225+0x3800] ;  /* 0x00380000e10c7984 */ /* 0x0004a20000000c00 */
[----:B------:R-:W-:Y:S02]  /*17110*/  SHF.R.S32.HI R32, RZ, 0x1f, R7 ;  /* 0x0000001fff207819 */ /* 0x000fe40000011407 */
[----:B------:R-:W-:Y:S01]  /*17120*/  MOV R8, 0x7f800000 ;  /* 0x7f80000000087802 */ /* 0x000fe20000000f00 */
[----:B----4-:R-:W-:Y:S01]  /*17130*/  @P5 FMUL.FTZ R11, R11, 0.69314718246459960938 ;  /* 0x3f3172180b0b5820 */ /* 0x010fe20000410000 */
[----:B------:R-:W-:Y:S01]  /*17140*/  @P0 FFMA.FTZ R8, R164, R25, R35 ;  /* 0x00000019a4080223 */ /* 0x000fe20000010023 */
[----:B------:R-:W-:Y:S01]  /*17150*/  IMAD.MOV.U32 R25, RZ, RZ, 0x7f800000 ;  /* 0x7f800000ff197424 */ /* 0x000fe200078e00ff */
[----:B------:R-:W-:Y:S01]  /*17160*/  MOV R26, 0x7f800000 ;  /* 0x7f800000001a7802 */ /* 0x000fe20000000f00 */
[----:B-1----:R-:W-:Y:S01]  /*17170*/  @P5 FFMA.FTZ R25, R2, R31, R11 ;  /* 0x0000001f02195223 */ /* 0x002fe2000001000b */
[----:B------:R-:W-:Y:S01]  /*17180*/  ISETP.GE.AND P0, PT, R4, UR14, PT ;  /* 0x0000000e04007c0c */ /* 0x000fe2000bf06270 */
[----:B---3--:R-:W-:Y:S01]  /*17190*/  @P4 FFMA.FTZ R26, R0, R29, R27 ;  /* 0x0000001d001a4223 */ /* 0x008fe2000001001b */
[----:B------:R-:W-:Y:S01]  /*171a0*/  IADD3.X R32, R3, R33, R32, P3, P2 ;  /* 0x0000002103207210 */ /* 0x000fe20001fe4420 */
[----:B------:R-:W-:Y:S10]  /*171b0*/  @P6 BRA `(.L_x_340) ;  /* 0x0000000000c06947 */ /* 0x000ff40003800000 */
[----:B------:R-:W1:Y:S01]  /*171c0*/  S2R R3, SR_TID.X ;  /* 0x0000000000037919 */ /* 0x000e620000002100 */
[----:B------:R-:W-:-:S04]  /*171d0*/  SHF.R.S32.HI R5, RZ, 0x1f, R6 ;  /* 0x0000001fff057819 */ /* 0x000fc80000011406 */
[----:B------:R-:W-:-:S04]  /*171e0*/  LEA.HI R5, R5, R6, RZ, 0x2 ;  /* 0x0000000605057211 */ /* 0x000fc800078f10ff */
[----:B------:R-:W-:-:S05]  /*171f0*/  LOP3.LUT R5, R5, 0xffffffc, RZ, 0xc0, !PT ;  /* 0x0ffffffc05057812 */ /* 0x000fca00078ec0ff */
[----:B------:R-:W-:Y:S01]  /*17200*/  IMAD.IADD R5, R6, 0x1, -R5 ;  /* 0x0000000106057824 */ /* 0x000fe200078e0a05 */
[----:B-1----:R-:W-:-:S04]  /*17210*/  SHF.R.S32.HI R0, RZ, 0x1f, R3 ;  /* 0x0000001fff007819 */ /* 0x002fc80000011403 */
        /* <DEDUP_REMOVED lines=17> */
[C---:B------:R-:W-:Y:S01]  /*17330*/  @!P6 IADD3 R29, P2, R28.reuse, R9, RZ ;  /* 0x000000091c1de210 */ /* 0x040fe20007f5e0ff */
[-C--:B------:R-:W-:Y:S01]  /*17340*/  @!P4 IMAD R27, R27, R24.reuse, RZ ;  /* 0x000000181b1bc224 */ /* 0x080fe200078e02ff */
[----:B------:R-:W3:Y:S01]  /*17350*/  @!P5 LDC.64 R6, c[0x0][0x2b0] ;  /* 0x0000ac00ff06db82 */ /* 0x000ee20000000a00 */
[----:B------:R-:W-:Y:S01]  /*17360*/  @!P3 IMAD R11, R11, R24, RZ ;  /* 0x000000180b0bb224 */ /* 0x000fe200078e02ff */
[----:B------:R-:W-:-:S06]  /*17370*/  @!P6 LEA.HI.X.SX32 R28, R28, R32, 0x1, P2 ;  /* 0x000000201c1ce211 */ /* 0x000fcc00010f0eff */
[----:B------:R-:W4:Y:S01]  /*17380*/  @!P4 LDC.64 R4, c[0x0][0x2b0] ;  /* 0x0000ac00ff04cb82 */ /* 0x000f220000000a00 */
[----:B-1----:R-:W-:-:S04]  /*17390*/  @!P6 LEA R30, P2, R29, R2, 0x2 ;  /* 0x000000021d1ee211 */ /* 0x002fc800078410ff */
[----:B------:R-:W-:Y:S02]  /*173a0*/  @!P6 LEA.HI.X R31, R29, R3, R28, 0x2, P2 ;  /* 0x000000031d1fe211 */ /* 0x000fe400010f141c */
[C---:B------:R-:W-:Y:S01]  /*173b0*/  @!P5 IADD3 R28, P2, R0.reuse, R9, RZ ;  /* 0x00000009001cd210 */ /* 0x040fe20007f5e0ff */
[----:B------:R-:W1:Y:S02]  /*173c0*/  @!P3 LDC.64 R2, c[0x0][0x2b0] ;  /* 0x0000ac00ff02bb82 */ /* 0x000e640000000a00 */
[----:B------:R1:W-:Y:S01]  /*173d0*/  @!P6 STG.E desc[UR22][R30.64], R8 ;  /* 0x000000081e00e986 */ /* 0x0003e2000c101916 */
[----:B------:R-:W-:Y:S02]  /*173e0*/  @!P5 LEA.HI.X.SX32 R0, R0, R32, 0x1, P2 ;  /* 0x000000200000d211 */ /* 0x000fe400010f0eff */
[----:B---3--:R-:W-:-:S04]  /*173f0*/  @!P5 LEA R6, P2, R28, R6, 0x2 ;  /* 0x000000061c06d211 */ /* 0x008fc800078410ff */
[----:B------:R-:W-:Y:S02]  /*17400*/  @!P5 LEA.HI.X R7, R28, R7, R0, 0x2, P2 ;  /* 0x000000071c07d211 */ /* 0x000fe400010f1400 */
[----:B------:R-:W-:-:S03]  /*17410*/  @!P4 IADD3 R0, P2, R27, R9, RZ ;  /* 0x000000091b00c210 */ /* 0x000fc60007f5e0ff */
[----:B------:R3:W-:Y:S01]  /*17420*/  @!P5 STG.E desc[UR22][R6.64], R21 ;  /* 0x000000150600d986 */ /* 0x0007e2000c101916 */
[----:B------:R-:W-:Y:S02]  /*17430*/  @!P4 LEA.HI.X.SX32 R27, R27, R32, 0x1, P2 ;  /* 0x000000201b1bc211 */ /* 0x000fe400010f0eff */
[----:B----4-:R-:W-:-:S04]  /*17440*/  @!P4 LEA R4, P2, R0, R4, 0x2 ;  /* 0x000000040004c211 */ /* 0x010fc800078410ff */
[----:B------:R-:W-:Y:S02]  /*17450*/  @!P4 LEA.HI.X R5, R0, R5, R27, 0x2, P2 ;  /* 0x000000050005c211 */ /* 0x000fe400010f141b */
[----:B------:R-:W-:-:S03]  /*17460*/  @!P3 IADD3 R9, P2, R11, R9, RZ ;  /* 0x000000090b09b210 */ /* 0x000fc60007f5e0ff */
[----:B------:R3:W-:Y:S01]  /*17470*/  @!P4 STG.E desc[UR22][R4.64], R25 ;  /* 0x000000190400c986 */ /* 0x0007e2000c101916 */
[----:B------:R-:W-:Y:S02]  /*17480*/  @!P3 LEA.HI.X.SX32 R32, R11, R32, 0x1, P2 ;  /* 0x000000200b20b211 */ /* 0x000fe400010f0eff */
[----:B-1----:R-:W-:-:S04]  /*17490*/  @!P3 LEA R2, P2, R9, R2, 0x2 ;  /* 0x000000020902b211 */ /* 0x002fc800078410ff */
[----:B------:R-:W-:-:S05]  /*174a0*/  @!P3 LEA.HI.X R3, R9, R3, R32, 0x2, P2 ;  /* 0x000000030903b211 */ /* 0x000fca00010f1420 */
[----:B------:R3:W-:Y:S04]  /*174b0*/  @!P3 STG.E desc[UR22][R2.64], R26 ;  /* 0x0000001a0200b986 */ /* 0x0007e8000c101916 */
.L_x_340:
[----:B------:R-:W-:Y:S05]  /*174c0*/  BSYNC B0 ;  /* 0x0000000000007941 */ /* 0x000fea0003800000 */
.L_x_339:
[----:B---3--:R-:W-:Y:S01]  /*174d0*/  SHF.R.S32.HI R3, RZ, 0x1f, R20 ;  /* 0x0000001fff037819 */ /* 0x008fe20000011414 */
[----:B------:R-:W-:Y:S01]  /*174e0*/  UIMAD UR17, UR4, -0x80, UR17 ;  /* 0xffffff80041178a4 */ /* 0x000fe2000f8e0211 */
[----:B------:R-:W-:Y:S01]  /*174f0*/  SHF.R.S32.HI R2, RZ, 0x1f, R236 ;  /* 0x0000001fff027819 */ /* 0x000fe200000114ec */
[----:B------:R-:W-:Y:S01]  /*17500*/  IMAD.U32 R27, RZ, RZ, UR16 ;  /* 0x00000010ff1b7e24 */ /* 0x000fe2000f8e00ff */
[----:B------:R-:W-:Y:S01]  /*17510*/  IADD3 R4, P3, R236, UR10, RZ ;  /* 0x0000000aec047c10 */ /* 0x000fe2000ff7e0ff */
[----:B------:R-:W-:Y:S01]  /*17520*/  ULDC.64 UR4, c[0x0][0x2a0] ;  /* 0x0000a80000047ab9 */ /* 0x000fe20000000a00 */
[----:B------:R-:W-:Y:S01]  /*17530*/  SHF.R.S32.HI R23, RZ, 0x1f, R22 ;  /* 0x0000001fff177819 */ /* 0x000fe20000011416 */
[----:B------:R-:W-:Y:S01]  /*17540*/  IMAD R3, R3, UR4, RZ ;  /* 0x0000000403037c24 */ /* 0x000fe2000f8e02ff */
[----:B------:R-:W-:Y:S01]  /*17550*/  IADD3.X R5, R2, UR6, RZ, P3, !PT ;  /* 0x0000000602057c10 */ /* 0x000fe20009ffe4ff */
[----:B------:R-:W-:Y:S01]  /*17560*/  VIADD R0, R22, 0x60 ;  /* 0x0000006016007836 */ /* 0x000fe20000000000 */
[----:B------:R-:W-:Y:S01]  /*17570*/  ISETP.GE.AND P3, PT, R10, UR17, PT ;  /* 0x000000110a007c0c */ /* 0x000fe2000bf66270 */
[C---:B------:R-:W-:Y:S01]  /*17580*/  IMAD R29, R20.reuse, UR5, R3 ;  /* 0x00000005141d7c24 */ /* 0x040fe2000f8e0203 */
[----:B------:R1:W3:Y:S01]  /*17590*/  LDS.128 R8, [R225+0x2000] ;  /* 0x00200000e1087984 */ /* 0x0002e20000000c00 */
[----:B------:R-:W-:Y:S01]  /*175a0*/  IMAD.WIDE.U32 R2, R20, UR4, R4 ;  /* 0x0000000414027c25 */ /* 0x000fe2000f8e0004 */
[----:B------:R-:W-:Y:S01]  /*175b0*/  BSSY B0, `(.L_x_341) ;  /* 0x0000017000007945 */ /* 0x000fe20003800000 */
[----:B------:R-:W-:Y:S01]  /*175c0*/  ISETP.GE.AND P2, PT, R0, UR14, PT ;  /* 0x0000000e00007c0c */ /* 0x000fe2000bf46270 */
[----:B------:R1:W4:Y:S01]  /*175d0*/  LDS.128 R4, [R225+0x4000] ;  /* 0x00400000e1047984 */ /* 0x0003220000000c00 */
[----:B------:R-:W-:-:S03]  /*175e0*/  IMAD.WIDE R26, R27, 0x80, R22 ;  /* 0x000000801b1a7825 */ /* 0x000fc600078e0216 */
[----:B------:R1:W1:Y:S01]  /*175f0*/  LDS.128 R20, [R225] ;  /* 0x00000000e1147984 */ /* 0x0002620000000c00 */
[----:B------:R-:W-:Y:S02]  /*17600*/  IMAD.IADD R29, R3, 0x1, R29 ;  /* 0x00000001031d7824 */ /* 0x000fe400078e021d */
        /* <DEDUP_REMOVED lines=14> */
[----:B-1----:R1:W-:Y:S04]  /*176f0*/  @!P6 STG.E.128 desc[UR22][R24.64], R20 ;  /* 0x000000141800e986 */ /* 0x0023e8000c101d16 */
[----:B---3--:R1:W-:Y:S04]  /*17700*/  @!P5 STG.E.128 desc[UR22][R24.64+0x40], R8 ;  /* 0x000040081800d986 */ /* 0x0083e8000c101d16 */
[----:B----4-:R1:W-:Y:S02]  /*17710*/  @!P4 STG.E.128 desc[UR22][R24.64+0x80], R4 ;  /* 0x000080041800c986 */ /* 0x0103e4000c101d16 */
.L_x_342:
[----:B------:R-:W-:Y:S05]  /*17720*/  BSYNC B0 ;  /* 0x0000000000007941 */ /* 0x000fea0003800000 */
.L_x_341:
[----:B-1----:R1:W1:Y:S01]  /*17730*/  LDS.128 R20, [R225+0x800] ;  /* 0x00080000e1147984 */ /* 0x0022620000000c00 */
[----:B------:R-:W-:Y:S03]  /*17740*/  BSSY B0, `(.L_x_343) ;  /* 0x0000017000007945 */ /* 0x000fe60003800000 */
[----:B---3--:R3:W1:Y:S04]  /*17750*/  LDS.128 R8, [R225+0x2800] ;  /* 0x00280000e1087984 */ /* 0x0086680000000c00 */
        /* <DEDUP_REMOVED lines=21> */
.L_x_344:
[----:B------:R-:W-:Y:S05]  /*178b0*/  BSYNC B0 ;  /* 0x0000000000007941 */ /* 0x000fea0003800000 */
.L_x_343:
[----:B-1----:R1:W1:Y:S01]  /*178c0*/  LDS.128 R20, [R225+0x1000] ;  /* 0x00100000e1147984 */ /* 0x0022620000000c00 */
[----:B------:R-:W-:Y:S03]  /*178d0*/  BSSY B0, `(.L_x_345) ;  /* 0x0000017000007945 */ /* 0x000fe60003800000 */
[----:B------:R1:W1:Y:S04]  /*178e0*/  LDS.128 R8, [R225+0x3000] ;  /* 0x00300000e1087984 */ /* 0x0002680000000c00 */
[----:B----4-:R4:W1:Y:S01]  /*178f0*/  LDS.128 R4, [R225+0x5000] ;  /* 0x00500000e1047984 */ /* 0x0108620000000c00 */
        /* <DEDUP_REMOVED lines=19> */
[----:B------:R1:W-:Y:S02]  /*17a30*/  @!P0 STG.E.128 desc[UR22][R24.64+0x80], R4 ;  /* 0x0000800418008986 */ /* 0x0003e4000c101d16 */
.L_x_346:
[----:B------:R-:W-:Y:S05]  /*17a40*/  BSYNC B0 ;  /* 0x0000000000007941 */ /* 0x000fea0003800000 */
.L_x_345:
[----:B-1----:R1:W1:Y:S01]  /*17a50*/  LDS.128 R4, [R225+0x5800] ;  /* 0x00580000e1047984 */ /* 0x0022620000000c00 */
        /* <DEDUP_REMOVED lines=18> */
[----:B--2---:R2:W-:Y:S01]  /*17b80*/  @!P1 STG.E.128 desc[UR22][R2.64+0x40], R12 ;  /* 0x0000400c02009986 */ /* 0x0045e2000c101d16 */
[----:B------:R-:W-:Y:S05]  /*17b90*/  @P0 EXIT ;  /* 0x000000000000094d */ /* 0x000fea0003800000 */
[----:B-1----:R-:W-:Y:S01]  /*17ba0*/  STG.E.128 desc[UR22][R2.64+0x80], R4 ;  /* 0x0000800402007986 */ /* 0x002fe2000c101d16 */
[----:B------:R-:W-:Y:S05]  /*17bb0*/  EXIT ;  /* 0x000000000000794d */ /* 0x000fea0003800000 */
.L_x_302:
[----:B------:R-:W-:Y:S01]  /*17bc0*/  UISETP.NE.AND UP3, UPT, UR15, -0x1, UPT ;  /* 0xffffffff0f00788c */ /* 0x000fe2000bf65270 */
[----:B------:R-:W-:Y:S01]  /*17bd0*/  LEA.HI R3, R3, R120, RZ, 0x2 ;  /* 0x0000007803037211 */ /* 0x000fe200078f10ff */
[----:B------:R-:W-:Y:S01]  /*17be0*/  ULDC.U8 UR12, c[0x0][0x3d9] ;  /* 0x0000f640000c7ab9 */ /* 0x000fe20000000000 */
[----:B------:R-:W-:Y:S01]  /*17bf0*/  UIADD3 UR17, -UR21, UR17, URZ ;  /* 0x0000001115117290 */ /* 0x000fe2000fffe13f */
[----:B------:R-:W-:Y:S01]  /*17c00*/  IMAD.U32 R15, RZ, RZ, UR16 ;  /* 0x00000010ff0f7e24 */ /* 0x000fe2000f8e00ff */
[----:B------:R-:W-:Y:S01]  /*17c10*/  UISETP.NE.AND UP2, UPT, UR12, URZ, UPT ;  /* 0x0000003f0c00728c */ /* 0x000fe2000bf45270 */
[----:B------:R-:W-:Y:S01]  /*17c20*/  LOP3.LUT R5, R3, 0xfffffffc, RZ, 0xc0, !PT ;  /* 0xfffffffc03057812 */ /* 0x000fe200078ec0ff */
[----:B------:R-:W-:Y:S01]  /*17c30*/  BSSY B0, `(.L_x_347) ;  /* 0x000004f000007945 */ /* 0x000fe20003800000 */
[----:B------:R-:W-:-:S03]  /*17c40*/  SHF.R.S32.HI R16, RZ, 0x2, R3 ;  /* 0x00000002ff107819 */ /* 0x000fc60000011403 */
[----:B------:R-:W-:Y:S01]  /*17c50*/  @!UP3 USHF.R.S32.HI UR4, URZ, 0x1f, UR11 ;  /* 0x0000001f3f04b899 */ /* 0x000fe2000801140b */
[----:B------:R-:W-:Y:S01]  /*17c60*/  IMAD.IADD R6, R120, 0x1, -R5 ;  /* 0x0000000178067824 */ /* 0x000fe200078e0a05 */
[----:B------:R-:W-:Y:S01]  /*17c70*/  @UP3 ULDC.64 UR8, c[0x0][0x298] ;  /* 0x0000a60000083ab9 */ /* 0x000fe20000000a00 */
[----:B------:R-:W-:Y:S01]  /*17c80*/  @!UP3 ULDC.64 UR6, c[0x0][0x290] ;  /* 0x0000a4000006bab9 */ /* 0x000fe20000000a00 */
[----:B------:R-:W-:Y:S01]  /*17c90*/  @UP3 UIMAD.WIDE.U32 UR18, UR15, UR8, URZ ;  /* 0x000000080f1232a5 */ /* 0x000fe2000f8e003f */
[--C-:B------:R-:W-:Y:S01]  /*17ca0*/  SHF.R.S32.HI R17, RZ, 0x1f, R16.reuse ;  /* 0x0000001fff117819 */ /* 0x100fe20000011410 */
[----:B------:R-:W-:Y:S01]  /*17cb0*/  @!UP3 UIMAD UR8, UR4, UR6, URZ ;  /* 0x000000060408b2a4 */ /* 0x000fe2000f8e023f */
[C---:B------:R-:W-:Y:S01]  /*17cc0*/  ISETP.NE.AND P3, PT, R6.reuse, RZ, PT ;  /* 0x000000ff0600720c */ /* 0x040fe20003f65270 */
[----:B------:R-:W-:Y:S01]  /*17cd0*/  @!UP3 UIMAD.WIDE.U32 UR26, UR11, UR6, URZ ;  /* 0x000000060b1ab2a5 */ /* 0x000fe2000f8e003f */
[----:B------:R-:W-:Y:S01]  /*17ce0*/  IMAD.SHL.U32 R6, R6, 0x8, RZ ;  /* 0x0000000806067824 */ /* 0x000fe200078e00ff */
[----:B------:R-:W-:Y:S01]  /*17cf0*/  @!UP3 UIMAD UR8, UR11, UR7, UR8 ;  /* 0x000000070b08b2a4 */ /* 0x000fe2000f8e0208 */
[----:B------:R-:W-:Y:S01]  /*17d00*/  IMAD.WIDE R14, R15, 0x80, R16 ;  /* 0x000000800f0e7825 */ /* 0x000fe200078e0210 */
[----:B------:R-:W-:Y:S01]  /*17d10*/  @UP2 ULDC.64 UR4, c[0x0][0x2c0] ;  /* 0x0000b00000042ab9 */ /* 0x000fe20000000a00 */
[----:B------:R-:W-:Y:S01]  /*17d20*/  ULDC.U8 UR7, c[0x0][0x3d8] ;  /* 0x0000f60000077ab9 */ /* 0x000fe20000000000 */
[----:B------:R-:W-:Y:S01]  /*17d30*/  USHF.R.S32.HI UR6, URZ, 0x1f, UR25 ;  /* 0x0000001f3f067899 */ /* 0x000fe20008011419 */
[----:B------:R-:W-:Y:S01]  /*17d40*/  VIADD R0, R16, 0x60 ;  /* 0x0000006010007836 */ /* 0x000fe20000000000 */
[----:B------:R-:W-:Y:S01]  /*17d50*/  UISETP.NE.AND UP0, UPT, UR7, URZ, !UP2 ;  /* 0x0000003f0700728c */ /* 0x000fe2000d705270 */
[C---:B------:R-:W-:Y:S01]  /*17d60*/  VIADD R5, R6.reuse, 0x20 ;  /* 0x0000002006057836 */ /* 0x040fe20000000000 */
[----:B------:R-:W-:Y:S01]  /*17d70*/  UISETP.NE.AND UP1, UPT, UR7, URZ, UPT ;  /* 0x0000003f0700728c */ /* 0x000fe2000bf25270 */
[----:B------:R-:W-:Y:S01]  /*17d80*/  IADD3 R4, R6, 0x40, RZ ;  /* 0x0000004006047810 */ /* 0x000fe20007ffe0ff */
[----:B------:R-:W-:-:S02]  /*17d90*/  @UP2 UIMAD UR13, UR5, UR4, URZ ;  /* 0x00000004050d22a4 */ /* 0x000fc4000f8e023f */
[----:B------:R-:W-:Y:S01]  /*17da0*/  UISETP.EQ.AND UP1, UPT, UR12, URZ, UP1 ;  /* 0x0000003f0c00728c */ /* 0x000fe20008f22270 */
[----:B------:R-:W-:Y:S01]  /*17db0*/  @!UP2 ULDC UR7, c[0x0][0x2c4] ;  /* 0x0000b1000007aab9 */ /* 0x000fe20000000800 */
[----:B------:R-:W-:Y:S01]  /*17dc0*/  ULDC.64 UR4, c[0x0][0x2a0] ;  /* 0x0000a80000047ab9 */ /* 0x000fe20000000a00 */
[----:B------:R-:W-:Y:S01]  /*17dd0*/  @UP3 UIMAD UR9, UR15, UR9, UR19 ;  /* 0x000000090f0932a4 */ /* 0x000fe2000f8e0213 */
[----:B------:R-:W-:Y:S01]  /*17de0*/  IMAD.U32 R10, RZ, RZ, UR4 ;  /* 0x00000004ff0a7e24 */ /* 0x000fe2000f8e00ff */
[----:B------:R-:W-:Y:S01]  /*17df0*/  @UP0 ULDC UR7, c[0x0][0x2e4] ;  /* 0x0000b90000070ab9 */ /* 0x000fe20000000800 */
[----:B------:R-:W-:Y:S02]  /*17e00*/  UISETP.NE.OR UP0, UPT, UR15, -0x1, !UP1 ;  /* 0xffffffff0f00788c */ /* 0x000fe4000cf05670 */
[----:B------:R-:W-:Y:S02]  /*17e10*/  UIMAD UR6, UR6, UR4, URZ ;  /* 0x00000004060672a4 */ /* 0x000fe4000f8e023f */
[----:B------:R-:W-:Y:S01]  /*17e20*/  @!UP3 UIADD3 UR9, UR27, UR8, URZ ;  /* 0x000000081b09b290 */ /* 0x000fe2000fffe03f */
[----:B------:R-:W-:Y:S01]  /*17e30*/  @UP2 UMOV UR4, 0x1 ;  /* 0x0000000100042882 */ /* 0x000fe20000000000 */
[----:B------:R-:W-:Y:S01]  /*17e40*/  @!UP2 UIMAD UR4, UR7, UR10, URZ ;  /* 0x0000000a0704a2a4 */ /* 0x000fe2000f8e023f */
[----:B------:R-:W-:Y:S01]  /*17e50*/  @!UP3 UMOV UR18, UR26 ;  /* 0x0000001a0012bc82 */ /* 0x000fe20008000000 */
[----:B------:R-:W-:Y:S01]  /*17e60*/  @UP1 ULDC UR8, c[0x0][0x2c4] ;  /* 0x0000b10000081ab9 */ /* 0x000fe20000000800 */
[----:B------:R-:W-:Y:S01]  /*17e70*/  IADD3 R2, P0, R6, UR18, RZ ;  /* 0x0000001206027c10 */ /* 0x000fe2000ff1e0ff */
[----:B------:R-:W-:-:S02]  /*17e80*/  UIMAD UR4, UR11, UR4, URZ ;  /* 0x000000040b0472a4 */ /* 0x000fc4000f8e023f */
[----:B------:R-:W-:Y:S01]  /*17e90*/  UIMAD UR5, UR25, UR5, UR6 ;  /* 0x00000005190572a4 */ /* 0x000fe2000f8e0206 */
[----:B------:R-:W-:Y:S01]  /*17ea0*/  LEA.HI.X.SX32 R3, R6, UR9, 0x1, P0 ;  /* 0x0000000906037c11 */ /* 0x000fe200080f0eff */
[----:B------:R-:W-:Y:S01]  /*17eb0*/  @!UP0 UIMAD UR15, UR11, UR8, URZ ;  /* 0x000000080b0f82a4 */ /* 0x000fe2000f8e023f */
[----:B------:R-:W-:Y:S01]  /*17ec0*/  ISETP.GE.AND P0, PT, R16, UR17, PT ;  /* 0x0000001110007c0c */ /* 0x000fe2000bf06270 */
[----:B------:R-:W-:Y:S01]  /*17ed0*/  @UP2 ULDC UR6, c[0x0][0x2c0] ;  /* 0x0000b00000062ab9 */ /* 0x000fe20000000800 */
[----:B------:R-:W-:Y:S01]  /*17ee0*/  USEL UR4, UR4, URZ, !UP1 ;  /* 0x0000003f04047287 */ /* 0x000fe2000c800000 */
[----:B------:R-:W-:Y:S01]  /*17ef0*/  IMAD.WIDE.U32 R10, R10, UR25, R2 ;  /* 0x000000190a0a7c25 */ /* 0x000fe2000f8e0002 */
[----:B------:R-:W-:Y:S01]  /*17f00*/  @!UP2 UMOV UR6, 0x1 ;  /* 0x000000010006a882 */ /* 0x000fe20000000000 */
[----:B------:R-:W-:Y:S01]  /*17f10*/  @!UP2 UMOV UR13, UR7 ;  /* 0x00000007000dac82 */ /* 0x000fe20008000000 */
[----:B------:R-:W-:Y:S01]  /*17f20*/  UIMAD UR7, UR21, UR6, URZ ;  /* 0x00000006150772a4 */ /* 0x000fe2000f8e023f */
[C---:B------:R-:W-:Y:S01]  /*17f30*/  VIADD R3, R16.reuse, 0x20 ;  /* 0x0000002010037836 */ /* 0x040fe20000000000 */
[----:B------:R-:W-:Y:S01]  /*17f40*/  UIMAD UR13, UR25, UR13, UR4 ;  /* 0x0000000d190d72a4 */ /* 0x000fe2000f8e0204 */
[----:B------:R-:W-:Y:S01]  /*17f50*/  IADD3 R2, R16, 0x40, RZ ;  /* 0x0000004010027810 */ /* 0x000fe20007ffe0ff */
[----:B------:R-:W-:Y:S01]  /*17f60*/  @!UP1 UMOV UR28, URZ ;  /* 0x0000003f001c9c82 */ /* 0x000fe20008000000 */
[----:B------:R-:W-:Y:S01]  /*17f70*/  @!UP1 UMOV UR29, URZ ;  /* 0x0000003f001d9c82 */ /* 0x000fe20008000000 */
[----:B------:R-:W-:Y:S01]  /*17f80*/  @UP1 UMOV UR28, UR15 ;  /* 0x0000000f001c1c82 */ /* 0x000fe20008000000 */
[----:B------:R-:W-:Y:S01]  /*17f90*/  @UP1 USHF.R.S32.HI UR29, URZ, 0x1f, UR15 ;  /* 0x0000001f3f1d1899 */ /* 0x000fe2000801140f */
[----:B------:R-:W-:Y:S01]  /*17fa0*/  VIADD R13, R11, UR5 ;  /* 0x000000050b0d7c36 */ /* 0x000fe20008000000 */
[----:B------:R-:W-:Y:S01]  /*17fb0*/  USHF.R.S32.HI UR4, URZ, 0x1f, UR7 ;  /* 0x0000001f3f047899 */ /* 0x000fe20008011407 */
        /* <DEDUP_REMOVED lines=22> */
.L_x_348:
[----:B------:R-:W-:Y:S05]  /*18120*/  BSYNC B0 ;  /* 0x0000000000007941 */ /* 0x000fea0003800000 */
.L_x_347:
        /* <DEDUP_REMOVED lines=22> */
.L_x_350:
[----:B------:R-:W-:Y:S05]  /*18290*/  BSYNC B0 ;  /* 0x0000000000007941 */ /* 0x000fea0003800000 */
.L_x_349:
        /* <DEDUP_REMOVED lines=22> */
.L_x_352:
[----:B------:R-:W-:Y:S05]  /*18400*/  BSYNC B0 ;  /* 0x0000000000007941 */ /* 0x000fea0003800000 */
.L_x_351:
        /* <DEDUP_REMOVED lines=23> */
.L_x_354:
[----:B------:R-:W-:Y:S05]  /*18580*/  BSYNC B0 ;  /* 0x0000000000007941 */ /* 0x000fea0003800000 */
.L_x_353:
        /* <DEDUP_REMOVED lines=10> */
.L_x_356:
[----:B------:R-:W-:Y:S05]  /*18630*/  BSYNC B0 ;  /* 0x0000000000007941 */ /* 0x000fea0003800000 */
.L_x_355:
        /* <DEDUP_REMOVED lines=10> */
.L_x_358:
[----:B------:R-:W-:Y:S05]  /*186e0*/  BSYNC B0 ;  /* 0x0000000000007941 */ /* 0x000fea0003800000 */
.L_x_357:
        /* <DEDUP_REMOVED lines=10> */
.L_x_360:
[----:B------:R-:W-:Y:S05]  /*18790*/  BSYNC B0 ;  /* 0x0000000000007941 */ /* 0x000fea0003800000 */
.L_x_359:
        /* <DEDUP_REMOVED lines=10> */
.L_x_361:
        /* <DEDUP_REMOVED lines=12> */
.L_x_1149:


//--------------------- .text._ZN5flash16flash_fwd_kernelI23Flash_fwd_kernel_traitsILi96ELi128ELi64ELi4ELb0ELb0EN7cutlass6half_tE19Flash_kernel_traitsILi96ELi128ELi64ELi4ES3_EELb1ELb1ELb0ELb0ELb1ELb1ELb0ELb0EEEvNS_16Flash_fwd_paramsE --------------------------
	.section	.text._ZN5flash16flash_fwd_kernelI23Flash_fwd_kernel_traitsILi96ELi128ELi64ELi4ELb0ELb0EN7cutlass6half_tE19Flash_kernel_traitsILi96ELi128ELi64ELi4ES3_EELb1ELb1ELb0ELb0ELb1ELb1ELb0ELb0EEEvNS_16Flash_fwd_paramsE,"ax",@progbits
	.align	128
        .global         _ZN5flash16flash_fwd_kernelI23Flash_fwd_kernel_traitsILi96ELi128ELi64ELi4ELb0ELb0EN7cutlass6half_tE19Flash_kernel_traitsILi96ELi128ELi64ELi4ES3_EELb1ELb1ELb0ELb0ELb1ELb1ELb0ELb0EEEvNS_16Flash_fwd_paramsE
        .type           _ZN5flash16flash_fwd_kernelI23Flash_fwd_kernel_traitsILi96ELi128ELi64ELi4ELb0ELb0EN7cutlass6half_tE19Flash_kernel_traitsILi96ELi128ELi64ELi4ES3_EELb1ELb1ELb0ELb0ELb1ELb1ELb0ELb0EEEvNS_16Flash_fwd_paramsE,@function
        .size           _ZN5flash16flash_fwd_kernelI23Flash_fwd_kernel_traitsILi96ELi128ELi64ELi4ELb0ELb0EN7cutlass6half_tE19Flash_kernel_traitsILi96ELi128ELi64ELi4ES3_EELb1ELb1ELb0ELb0ELb1ELb1ELb0ELb0EEEvNS_16Flash_fwd_paramsE,(.L_x_1150 - _ZN5flash16flash_fwd_kernelI23Flash_fwd_kernel_traitsILi96ELi128ELi64ELi4ELb0ELb0EN7cutlass6half_tE19Flash_kernel_traitsILi96ELi128ELi64ELi4ES3_EELb1ELb1ELb0ELb0ELb1ELb1ELb0ELb0EEEvNS_16Flash_fwd_paramsE)
        .other          _ZN5flash16flash_fwd_kernelI23Flash_fwd_kernel_traitsILi96ELi128ELi64ELi4ELb0ELb0EN7cutlass6half_tE19Flash_kernel_traitsILi96ELi128ELi64ELi4ES3_EELb1ELb1ELb0ELb0ELb1ELb1ELb0ELb0EEEvNS_16Flash_fwd_paramsE,@"STO_CUDA_ENTRY STV_DEFAULT"
_ZN5flash16flash_fwd_kernelI23Flash_fwd_kernel_traitsILi96ELi128ELi64ELi4ELb0ELb0EN7cutlass6half_tE19Flash_kernel_traitsILi96ELi128ELi64ELi4ES3_EELb1ELb1ELb0ELb0ELb1ELb1ELb0ELb0EEEvNS_16Flash_fwd_paramsE:
.text._ZN5flash16flash_fwd_kernelI23Flash_fwd_kernel_traitsILi96ELi128ELi64ELi4ELb0ELb0EN7cutlass6half_tE19Flash_kernel_traitsILi96ELi128ELi64ELi4ES3_EELb1ELb1ELb0ELb0ELb1ELb1ELb0ELb0EEEvNS_16Flash_fwd_paramsE:
[----:B------:R-:W-:Y:S08]  /*0000*/  LDC R1, c[0x0][0x28] ;  /* 0x00000a00ff017b82 */ /* 0x000ff00000000800 */
[----:B------:R-:W1:Y:S01]  /*0010*/  LDC R169, c[0x0][0x3a8] ;  /* 0x0000ea00ffa97b82 */ /* 0x000e620000000800 */
[----:B------:R-:W-:Y:S01]  /*0020*/  ULDC.U8 UR4, c[0x0][0x3b4] ;  /* 0x0000ed0000047ab9 */ /* 0x000fe20000000000 */
[----:B------:R-:W-:Y:S01]  /*0030*/  ULDC.64 UR32, c[0x0][0x3a0] ;  /* 0x0000e80000207ab9 */ /* 0x000fe20000000a00 */
[----:B------:R-:W-:Y:S01]  /*0040*/  ISETP.NE.AND P3, PT, RZ, UR4, PT ;  /* 0x00000004ff007c0c */ /* 0x000fe2000bf65270 */
[----:B------:R-:W-:Y:S01]  /*0050*/  IMAD.U32 R8, RZ, RZ, UR32 ;  /* 0x00000020ff087e24 */ /* 0x000fe2000f8e00ff */
[----:B------:R-:W-:Y:S01]  /*0060*/  ULDC.64 UR30, c[0x0][0x208] ;  /* 0x00008200001e7ab9 */ /* 0x000fe20000000a00 */
[----:B------:R-:W-:-:S02]  /*0070*/  IMAD.U32 R9, RZ, RZ, UR33 ;  /* 0x00000021ff097e24 */ /* 0x000fc4000f8e00ff */
[----:B------:R-:W2:Y:S01]  /*0080*/  LDC R117, c[0x0][0x3ac] ;  /* 0x0000eb00ff757b82 */ /* 0x000ea20000000800 */
[----:B------:R-:W3:Y:S01]  /*0090*/  S2R R222, SR_CTAID.X ;  /* 0x0000000000de7919 */ /* 0x000ee20000002500 */
[----:B------:R-:W3:Y:S06]  /*00a0*/  S2R R12, SR_CTAID.Y ;  /* 0x00000000000c7919 */ /* 0x000eec0000002600 */
[----:B------:R-:W4:Y:S01]  /*00b0*/  LDC.64 R4, c[0x0][0x300] ;  /* 0x0000c000ff047b82 */ /* 0x000f220000000a00 */
[----:B------:R-:W5:Y:S01]  /*00c0*/  @P3 LDG.E.64 R8, desc[UR30][R8.64] ;  /* 0x0000001e08083981 */ /* 0x000f62000c1e1b00 */
[----:B------:R-:W3:Y:S01]  /*00d0*/  S2R R11, SR_CTAID.Z ;  /* 0x00000000000b7919 */ /* 0x000ee20000002700 */
[----:B------:R-:W3:Y:S01]  /*00e0*/  S2R R122, SR_TID.X ;  /* 0x00000000007a7919 */ /* 0x000ee20000002100 */
[----:B-1----:R-:W-:Y:S01]  /*00f0*/  @P3 IMAD.MOV.U32 R2, RZ, RZ, R169 ;  /* 0x000000ffff023224 */ /* 0x002fe200078e00a9 */
[----:B------:R-:W-:Y:S01]  /*0100*/  ULDC UR19, c[0x0][0x2c4] ;  /* 0x0000b10000137ab9 */ /* 0x000fe20000000800 */
[----:B--2---:R-:W-:-:S05]  /*0110*/  @P3 IMAD.MOV.U32 R3, RZ, RZ, R117 ;  /* 0x000000ffff033224 */ /* 0x004fca00078e0075 */
[----:B------:R1:W2:Y:S01]  /*0120*/  @P3 LDG.E.64 R6, desc[UR30][R2.64] ;  /* 0x0000001e02063981 */ /* 0x0002a2000c1e1b00 */
[----:B------:R-:W-:Y:S01]  /*0130*/  IMAD.MOV.U32 R13, RZ, RZ, RZ ;  /* 0x000000ffff0d7224 */ /* 0x000fe200078e00ff */
[----:B----4-:R-:W-:-:S04]  /*0140*/  ISETP.NE.U32.AND P2, PT, R4, RZ, PT ;  /* 0x000000ff0400720c */ /* 0x010fc80003f45070 */
[----:B------:R-:W-:Y:S02]  /*0150*/  ISETP.NE.AND.EX P2, PT, R5, RZ, PT, P2 ;  /* 0x000000ff0500720c */ /* 0x000fe40003f45320 */
[----:B---3--:R-:W-:-:S04]  /*0160*/  LOP3.LUT R0, R11, R222, R12, 0xfe, !PT ;  /* 0x000000de0b007212 */ /* 0x008fc800078efe0c */
[----:B------:R-:W-:-:S07]  /*0170*/  LOP3.LUT P4, RZ, R0, R122, RZ, 0xfc, !PT ;  /* 0x0000007a00ff7212 */ /* 0x000fce000788fcff */
[----:B------:R-:W3:Y:S08]  /*0180*/  @P2 LDC.64 R4, c[0x0][0x300] ;  /* 0x0000c000ff042b82 */ /* 0x000ef00000000a00 */
[----:B-1----:R-:W1:Y:S08]  /*0190*/  LDC.64 R2, c[0x0][0x308] ;  /* 0x0000c200ff027b82 */ /* 0x002e700000000a00 */
[----:B------:R-:W2:Y:S08]  /*01a0*/  @P3 LDC R0, c[0x0][0x3b0] ;  /* 0x0000ec00ff003b82 */ /* 0x000eb00000000800 */
[----:B------:R-:W4:Y:S01]  /*01b0*/  @!P4 LDC.64 R14, c[0x0][0x3b8] ;  /* 0x0000ee00ff0ecb82 */ /* 0x000f220000000a00 */
[----:B---3--:R-:W-:Y:S01]  /*01c0*/  @P2 IMAD.WIDE R4, R12, 0x4, R4 ;  /* 0x000000040c042825 */ /* 0x008fe200078e0204 */
[----:B-1----:R-:W-:-:S04]  /*01d0*/  ISETP.NE.U32.AND P1, PT, R2, RZ, PT ;  /* 0x000000ff0200720c */ /* 0x002fc80003f25070 */
[----:B------:R-:W-:-:S13]  /*01e0*/  ISETP.NE.AND.EX P1, PT, R3, RZ, PT, P1 ;  /* 0x000000ff0300720c */ /* 0x000fda0003f25310 */
[----:B------:R-:W1:Y:S02]  /*01f0*/  @P1 LDC.64 R2, c[0x0][0x308] ;  /* 0x0000c200ff021b82 */ /* 0x000e640000000a00 */
[----:B-1----:R-:W-:Y:S01]  /*0200*/  @P1 IMAD.WIDE R2, R12, 0x4, R2 ;  /* 0x000000040c021825 */ /* 0x002fe200078e0202 */
[----:B-----5:R-:W-:Y:S02]  /*0210*/  @P3 R2UR UR32, R8 ;  /* 0x00000000082032ca */ /* 0x020fe400000e0000 */
[----:B------:R-:W-:-:S11]  /*0220*/  @P3 R2UR UR33, R9 ;  /* 0x00000000092132ca */ /* 0x000fd600000e0000 */
[----:B------:R-:W-:Y:S02]  /*0230*/  IMAD.U32 R8, RZ, RZ, UR32 ;  /* 0x00000020ff087e24 */ /* 0x000fe4000f8e00ff */
[----:B------:R-:W-:Y:S01]  /*0240*/  IMAD.U32 R9, RZ, RZ, UR33 ;  /* 0x00000021ff097e24 */ /* 0x000fe2000f8e00ff */
[----:B--2---:R-:W-:-:S04]  /*0250*/  @P3 IADD3 R169, P0, R6, R0, RZ ;  /* 0x0000000006a93210 */ /* 0x004fc80007f1e0ff */
[----:B----4-:R1:W-:Y:S01]  /*0260*/  @!P4 STG.E.64 desc[UR30][R14.64], R8 ;  /* 0x000000080e00c986 */ /* 0x0103e2000c101b1e */
[----:B------:R-:W-:Y:S02]  /*0270*/  @P3 IMAD.X R117, RZ, RZ, R7, P0 ;  /* 0x000000ffff753224 */ /* 0x000fe400000e0607 */
[----:B------:R-:W-:Y:S02]  /*0280*/  @!P4 IMAD.MOV.U32 R6, RZ, RZ, R169 ;  /* 0x000000ffff06c224 */ /* 0x000fe400078e00a9 */
[----:B------:R-:W-:-:S05]  /*0290*/  @!P4 IMAD.MOV.U32 R7, RZ, RZ, R117 ;  /* 0x000000ffff07c224 */ /* 0x000fca00078e0075 */
[----:B------:R1:W-:Y:S04]  /*02a0*/  @!P4 STG.E.64 desc[UR30][R14.64+0x8], R6 ;  /* 0x000008060e00c986 */ /* 0x0003e8000c101b1e */
[----:B------:R2:W3:Y:S04]  /*02b0*/  @P2 LDG.E R13, desc[UR30][R4.64] ;  /* 0x0000001e040d2981 */ /* 0x0004e8000c1e1900 */
[----:B------:R-:W3:Y:S01]  /*02c0*/  @P1 LDG.E R121, desc[UR30][R2.64] ;  /* 0x0000001e02791981 */ /* 0x000ee2000c1e1900 */
[----:B------:R-:W-:-:S05]  /*02d0*/  IMAD.SHL.U32 R124, R222, 0x80, RZ ;  /* 0x00000080de7c7824 */ /* 0x000fca00078e00ff */
[----:B------:R-:W-:Y:S01]  /*02e0*/  ISETP.GE.AND P0, PT, R124, UR19, PT ;  /* 0x000000137c007c0c */ /* 0x000fe2000bf06270 */
[----:B--2---:R-:W2:Y:S08]  /*02f0*/  @!P1 LDC.64 R4, c[0x0][0x318] ;  /* 0x0000c600ff049b82 */ /* 0x004eb00000000a00 */
[----:B------:R-:W4:Y:S01]  /*0300*/  @!P1 LDC.64 R2, c[0x0][0x2c8] ;  /* 0x0000b200ff029b82 */ /* 0x000f220000000a00 */
[----:B--2---:R-:W-:-:S04]  /*0310*/  @!P1 ISETP.NE.U32.AND P2, PT, R4, RZ, PT ;  /* 0x000000ff0400920c */ /* 0x004fc80003f45070 */
[----:B------:R-:W-:-:S04]  /*0320*/  @!P1 ISETP.NE.AND.EX P2, PT, R5, RZ, PT, P2 ;  /* 0x000000ff0500920c */ /* 0x000fc80003f45320 */
[----:B----4-:R-:W-:Y:S01]  /*0330*/  @!P1 SEL R3, R3, RZ, P2 ;  /* 0x000000ff03039207 */ /* 0x010fe20001000000 */
[----:B---3--:R-:W-:-:S03]  /*0340*/  @P1 IMAD.IADD R121, R121, 0x1, -R13 ;  /* 0x0000000179791824 */ /* 0x008fc600078e0a0d */
[----:B------:R-:W-:Y:S01]  /*0350*/  @!P1 IADD3 R121, R3, R2, -R13 ;  /* 0x0000000203799210 */ /* 0x000fe20007ffe80d */
[----:B-1----:R-:W-:Y:S06]  /*0360*/  @P0 EXIT ;  /* 0x000000000000094d */ /* 0x002fec0003800000 */
[----:B------:R-:W-:Y:S01]  /*0370*/  VIADD R0, R124, 0xbf ;  /* 0x000000bf7c007836 */ /* 0x000fe20000000000 */
[----:B------:R-:W-:Y:S01]  /*0380*/  ULDC UR18, c[0x0][0x398] ;  /* 0x0000e60000127ab9 */ /* 0x000fe20000000800 */
[C---:B------:R-:W-:Y:S01]  /*0390*/  VIADD R4, R121.reuse, 0x3f ;  /* 0x0000003f79047836 */ /* 0x040fe20000000000 */
[----:B------:R-:W-:Y:S01]  /*03a0*/  SHF.R.S32.HI R14, RZ, 0x1f, R122 ;  /* 0x0000001fff0e7819 */ /* 0x000fe2000001147a */
[----:B------:R-:W-:Y:S01]  /*03b0*/  ULDC UR8, c[0x0][0x270] ;  /* 0x00009c0000087ab9 */ /* 0x000fe20000000800 */
[----:B------:R-:W-:Y:S02]  /*03c0*/  IADD3 R0, R121, -UR19, R0 ;  /* 0x8000001379007c10 */ /* 0x000fe4000fffe000 */
[----:B------:R-:W-:Y:S02]  /*03d0*/  SHF.R.S32.HI R2, RZ, 0x1f, R4 ;  /* 0x0000001fff027819 */ /* 0x000fe40000011404 */
[----:B------:R-:W-:Y:S01]  /*03e0*/  LEA.HI R120, R14, R122, RZ, 0x5 ;  /* 0x0000007a0e787211 */ /* 0x000fe200078f28ff */
[----:B------:R-:W-:Y:S01]  /*03f0*/  VIADD R0, R0, UR18 ;  /* 0x0000001200007c36 */ /* 0x000fe20008000000 */
[----:B------:R-:W-:-:S02]  /*0400*/  LEA.HI R2, R2, R4, RZ, 0x6 ;  /* 0x0000000402027211 */ /* 0x000fc400078f30ff */
[----:B------:R-:W-:Y:S02]  /*0410*/  LOP3.LUT R125, R120, 0xffffffe0, RZ, 0xc0, !PT ;  /* 0xffffffe0787d7812 */ /* 0x000fe400078ec0ff */
[----:B------:R-:W-:Y:S02]  /*0420*/  SHF.R.S32.HI R3, RZ, 0x1f, R0 ;  /* 0x0000001fff037819 */ /* 0x000fe40000011400 */
[----:B------:R-:W-:Y:S01]  /*0430*/  SHF.R.S32.HI R2, RZ, 0x6, R2 ;  /* 0x00000006ff027819 */ /* 0x000fe20000011402 */
[----:B------:R-:W-:Y:S01]  /*0440*/  IMAD.IADD R125, R122, 0x1, -R125 ;  /* 0x000000017a7d7824 */ /* 0x000fe200078e0a7d */
[----:B------:R-:W-:Y:S01]  /*0450*/  LEA.HI R3, R3, R0, RZ, 0x6 ;  /* 0x0000000003037211 */ /* 0x000fe200078f30ff */
[----:B------:R-:W-:-:S03]  /*0460*/  IMAD R0, R12, UR8, R11 ;  /* 0x000000080c007c24 */ /* 0x000fc6000f8e020b */
[----:B------:R-:W-:Y:S01]  /*0470*/  SHF.R.S32.HI R3, RZ, 0x6, R3 ;  /* 0x00000006ff037819 */ /* 0x000fe20000011403 */
[----:B------:R-:W-:-:S03]  /*0480*/  IMAD.SHL.U32 R0, R0, 0x20, RZ ;  /* 0x0000002000007824 */ /* 0x000fc600078e00ff */
[----:B------:R-:W-:Y:S02]  /*0490*/  VIMNMX R3, R2, R3, PT ;  /* 0x0000000302037248 */ /* 0x000fe40003fe0100 */
[--C-:B------:R-:W-:Y:S02]  /*04a0*/  IADD3 R169, P1, P0, R0, R169, R125.reuse ;  /* 0x000000a900a97210 */ /* 0x100fe4000783e07d */
[----:B------:R-:W-:Y:S02]  /*04b0*/  ISETP.GE.AND P2, PT, R3, 0x1, PT ;  /* 0x000000010300780c */ /* 0x000fe40003f46270 */
[----:B------:R-:W-:Y:S02]  /*04c0*/  SHF.R.S32.HI R0, RZ, 0x1f, R0 ;  /* 0x0000001fff007819 */ /* 0x000fe40000011400 */
[----:B------:R-:W-:-:S04]  /*04d0*/  SHF.R.S32.HI R2, RZ, 0x1f, R125 ;  /* 0x0000001fff027819 */ /* 0x000fc8000001147d */
[----:B------:R-:W-:-:S05]  /*04e0*/  IADD3.X R117, R0, R117, R2, P1, P0 ;  /* 0x0000007500757210 */ /* 0x000fca0000fe0402 */
[----:B------:R-:W-:Y:S05]  /*04f0*/  @!P2 BRA `(.L_x_362) ;  /* 0x000000f80038a947 */ /* 0x000fea0003800000 */
[----:B------:R-:W1:Y:S01]  /*0500*/  LDC R7, c[0x0][0x278] ;  /* 0x00009e00ff077b82 */ /* 0x000e620000000800 */
[CC--:B------:R-:W-:Y:S01]  /*0510*/  LEA.HI R5, R14.reuse, R122.reuse, RZ, 0x4 ;  /* 0x0000007a0e057211 */ /* 0x0c0fe200078f20ff */
[----:B------:R-:W-:Y:S01]  /*0520*/  ULDC.64 UR12, c[0x0][0x248] ;  /* 0x00009200000c7ab9 */ /* 0x000fe20000000a00 */
[CC--:B------:R-:W-:Y:S01]  /*0530*/  LEA.HI R223, R14.reuse, R122.reuse, RZ, 0x2 ;  /* 0x0000007a0edf7211 */ /* 0x0c0fe200078f10ff */
[----:B------:R-:W-:Y:S01]  /*0540*/  ULDC.64 UR10, c[0x0][0x250] ;  /* 0x00009400000a7ab9 */ /* 0x000fe20000000a00 */
[----:B------:R-:W-:Y:S01]  /*0550*/  SHF.R.S32.HI R2, RZ, 0x4, R5 ;  /* 0x00000004ff027819 */ /* 0x000fe20000011405 */
[----:B------:R-:W-:Y:S01]  /*0560*/  ULDC.64 UR4, c[0x0][0x228] ;  /* 0x00008a0000047ab9 */ /* 0x000fe20000000a00 */
[----:B------:R-:W-:Y:S01]  /*0570*/  LEA.HI R14, R14, R122, RZ, 0x3 ;  /* 0x0000007a0e0e7211 */ /* 0x000fe200078f18ff */
[----:B------:R-:W2:Y:S01]  /*0580*/  S2UR UR14, SR_CgaCtaId ;  /* 0x00000000000e79c3 */ /* 0x000ea20000008800 */
[----:B------:R-:W-:Y:S01]  /*0590*/  LOP3.LUT R24, R223, 0xfffffffc, RZ, 0xc0, !PT ;  /* 0xfffffffcdf187812 */ /* 0x000fe200078ec0ff */
[----:B------:R-:W-:Y:S01]  /*05a0*/  ULDC.64 UR6, c[0x0][0x258] ;  /* 0x0000960000067ab9 */ /* 0x000fe20000000a00 */
[----:B------:R-:W-:Y:S01]  /*05b0*/  SHF.R.S32.HI R16, RZ, 0x2, R223 ;  /* 0x00000002ff107819 */ /* 0x000fe200000114df */
[----:B------:R-:W-:Y:S01]  /*05c0*/  IMAD.SHL.U32 R0, R14, 0x8, RZ ;  /* 0x000000080e007824 */ /* 0x000fe200078e00ff */
[----:B------:R-:W-:Y:S01]  /*05d0*/  LEA.HI R6, R5, R2, RZ, 0x1 ;  /* 0x0000000205067211 */ /* 0x000fe200078f08ff */
[----:B------:R-:W-:Y:S01]  /*05e0*/  IMAD.IADD R24, R122, 0x1, -R24 ;  /* 0x000000017a187824 */ /* 0x000fe200078e0a18 */
[----:B------:R-:W-:Y:S01]  /*05f0*/  LEA.HI R223, R223, R16, RZ, 0x1 ;  /* 0x00000010dfdf7211 */ /* 0x000fe200078f08ff */
[----:B------:R-:W-:Y:S01]  /*0600*/  ULDC.64 UR8, c[0x0][0x240] ;  /* 0x0000900000087ab9 */ /* 0x000fe20000000a00 */
[----:B------:R-:W-:Y:S01]  /*0610*/  LOP3.LUT R6, R6, 0xfffffffe, RZ, 0xc0, !PT ;  /* 0xfffffffe06067812 */ /* 0x000fe200078ec0ff */
[----:B------:R-:W-:Y:S01]  /*0620*/  IMAD.SHL.U32 R24, R24, 0x8, RZ ;  /* 0x0000000818187824 */ /* 0x000fe200078e00ff */
[----:B------:R-:W-:Y:S01]  /*0630*/  LOP3.LUT R5, R5, 0xfffffff0, RZ, 0xc0, !PT ;  /* 0xfffffff005057812 */ /* 0x000fe200078ec0ff */
[----:B------:R-:W-:Y:S01]  /*0640*/  VIADD R123, R3, 0xffffffff ;  /* 0xffffffff037b7836 */ /* 0x000fe20000000000 */
[----:B------:R-:W-:Y:S01]  /*0650*/  LOP3.LUT R0, R0, 0xc0, RZ, 0xc0, !PT ;  /* 0x000000c000007812 */ /* 0x000fe200078ec0ff */
[----:B------:R-:W-:Y:S01]  /*0660*/  IMAD.IADD R6, R2, 0x1, -R6 ;  /* 0x0000000102067824 */ /* 0x000fe200078e0a06 */
[----:B------:R-:W-:Y:S01]  /*0670*/  LOP3.LUT R223, R223, 0x7fffffe, RZ, 0xc0, !PT ;  /* 0x07fffffedfdf7812 */ /* 0x000fe200078ec0ff */
[----:B------:R-:W-:Y:S01]  /*0680*/  IMAD.IADD R5, R122, 0x1, -R5 ;  /* 0x000000017a057824 */ /* 0x000fe200078e0a05 */
[----:B-1----:R-:W-:Y:S01]  /*0690*/  IABS R9, R7 ;  /* 0x0000000700097213 */ /* 0x002fe20000000000 */
[----:B------:R-:W-:Y:S01]  /*06a0*/  USHF.L.U32 UR15, UR12, 0x6, URZ ;  /* 0x000000060c0f7899 */ /* 0x000fe2000800063f */
[----:B------:R-:W-:Y:S01]  /*06b0*/  SHF.R.U32.HI R2, RZ, 0x3, R0 ;  /* 0x00000003ff027819 */ /* 0x000fe20000011600 */
[----:B------:R-:W-:Y:S01]  /*06c0*/  IMAD.IADD R223, R16, 0x1, -R223 ;  /* 0x0000000110df7824 */ /* 0x000fe200078e0adf */
[----:B------:R-:W1:Y:S01]  /*06d0*/  I2F.RP R20, R9 ;  /* 0x0000000900147306 */ /* 0x000e620000209400 */
[----:B------:R-:W-:Y:S01]  /*06e0*/  LOP3.LUT R8, R14, 0xfffffff8, RZ, 0xc0, !PT ;  /* 0xfffffff80e087812 */ /* 0x000fe200078ec0ff */
[----:B------:R-:W-:Y:S01]  /*06f0*/  USHF.L.U32 UR17, UR10, 0x6, URZ ;  /* 0x000000060a117899 */ /* 0x000fe2000800063f */
[----:B------:R-:W-:Y:S01]  /*0700*/  LOP3.LUT R0, R0, 0x18, R24, 0xf8, !PT ;  /* 0x0000001800007812 */ /* 0x000fe200078ef818 */
[----:B------:R-:W-:Y:S01]  /*0710*/  USHF.L.U64.HI UR16, UR10, 0x6, UR11 ;  /* 0x000000060a107899 */ /* 0x000fe2000801020b */
[----:B------:R-:W-:Y:S01]  /*0720*/  SHF.R.S32.HI R120, RZ, 0x5, R120 ;  /* 0x00000005ff787819 */ /* 0x000fe20000011478 */
[----:B------:R-:W-:Y:S01]  /*0730*/  IMAD.IADD R8, R122, 0x1, -R8 ;  /* 0x000000017a087824 */ /* 0x000fe200078e0a08 */
[----:B------:R-:W-:Y:S01]  /*0740*/  LEA.HI R22, R5, R5, RZ, 0x1 ;  /* 0x0000000505167211 */ /* 0x000fe200078f08ff */
[----:B------:R-:W-:Y:S01]  /*0750*/  IMAD.MOV.U32 R230, RZ, RZ, R123 ;  /* 0x000000ffffe67224 */ /* 0x000fe200078e007b */
[----:B------:R-:W-:Y:S01]  /*0760*/  LOP3.LUT R2, R0, R2, RZ, 0x3c, !PT ;  /* 0x0000000200027212 */ /* 0x000fe200078e3cff */
[----:B------:R-:W-:Y:S01]  /*0770*/  IMAD R223, R120, 0x8, R223 ;  /* 0x0000000878df7824 */ /* 0x000fe200078e02df */
[----:B------:R-:W-:Y:S01]  /*0780*/  LOP3.LUT R119, R22, 0x7fffffe, RZ, 0xc0, !PT ;  /* 0x07fffffe16777812 */ /* 0x000fe200078ec0ff */
[----:B------:R-:W-:Y:S01]  /*0790*/  IMAD R124, R120, 0x10, R124 ;  /* 0x00000010787c7824 */ /* 0x000fe200078e027c */
[----:B------:R-:W-:Y:S01]  /*07a0*/  SHF.R.S32.HI R4, RZ, 0x1f, R5 ;  /* 0x0000001fff047819 */ /* 0x000fe20000011405 */
[----:B------:R-:W-:Y:S01]  /*07b0*/  IMAD.U32 R223, R223, 0x20, R2 ;  /* 0x00000020dfdf7824 */ /* 0x000fe200078e0002 */
[----:B-1----:R-:W1:Y:S01]  /*07c0*/  MUFU.RCP R20, R20 ;  /* 0x0000001400147308 */ /* 0x002e620000001000 */
[----:B------:R-:W-:Y:S01]  /*07d0*/  LEA.HI R18, R8, R8, RZ, 0x1 ;  /* 0x0000000808127211 */ /* 0x000fe200078f08ff */
[----:B------:R-:W-:Y:S01]  /*07e0*/  IMAD.IADD R119, R5, 0x1, -R119 ;  /* 0x0000000105777824 */ /* 0x000fe200078e0a77 */
[----:B------:R-:W-:Y:S01]  /*07f0*/  SHF.R.S32.HI R17, RZ, 0x1f, R16 ;  /* 0x0000001fff117819 */ /* 0x000fe20000011410 */
[----:B------:R-:W-:Y:S01]  /*0800*/  IMAD R232, R222, 0x8, R120 ;  /* 0x00000008dee87824 */ /* 0x000fe200078e0278 */
[----:B------:R-:W-:-:S02]  /*0810*/  IADD3 R2, P0, R16, R13, RZ ;  /* 0x0000000d10027210 */ /* 0x000fc40007f1e0ff */
[----:B------:R-:W-:Y:S02]  /*0820*/  LEA.HI R4, R4, R5, RZ, 0x3 ;  /* 0x0000000504047211 */ /* 0x000fe400078f18ff */
[----:B------:R-:W-:Y:S02]  /*0830*/  LOP3.LUT R5, R18, 0x3fffffe, RZ, 0xc0, !PT ;  /* 0x03fffffe12057812 */ /* 0x000fe400078ec0ff */
[----:B------:R-:W-:Y:S01]  /*0840*/  LEA.HI.X.SX32 R13, R13, R17, 0x1, P0 ;  /* 0x000000110d0d7211 */ /* 0x000fe200000f0eff */
[----:B------:R-:W-:Y:S01]  /*0850*/  IMAD.WIDE R16, R222, 0x80, R16 ;  /* 0x00000080de107825 */ /* 0x000fe200078e0210 */
[----:B------:R-:W-:Y:S02]  /*0860*/  SHF.R.S32.HI R25, RZ, 0x1f, R24 ;  /* 0x0000001fff197819 */ /* 0x000fe40000011418 */
[----:B------:R-:W-:Y:S01]  /*0870*/  SHF.R.S32.HI R10, RZ, 0x1f, R12 ;  /* 0x0000001fff0a7819 */ /* 0x000fe2000001140c */
[----:B------:R-:W-:Y:S01]  /*0880*/  IMAD.IADD R5, R8, 0x1, -R5 ;  /* 0x0000000108057824 */ /* 0x000fe200078e0a05 */
[--C-:B------:R-:W-:Y:S01]  /*0890*/  SHF.R.S32.HI R23, RZ, 0x1, R22.reuse ;  /* 0x00000001ff177819 */ /* 0x100fe20000011416 */
[----:B-1----:R-:W-:Y:S01]  /*08a0*/  VIADD R20, R20, 0xffffffe ;  /* 0x0ffffffe14147836 */ /* 0x002fe20000000000 */
[----:B------:R-:W-:Y:S01]  /*08b0*/  SHF.R.S32.HI R22, RZ, 0x1f, R22 ;  /* 0x0000001fff167819 */ /* 0x000fe20000011416 */
[----:B------:R-:W-:-:S02]  /*08c0*/  IMAD R8, R13, UR12, RZ ;  /* 0x0000000c0d087c24 */ /* 0x000fc4000f8e02ff */
[----:B------:R-:W1:Y:S01]  /*08d0*/  F2I.FTZ.U32.TRUNC.NTZ R21, R20 ;  /* 0x0000001400157305 */ /* 0x000e62000021f000 */
[----:B------:R-:W-:Y:S01]  /*08e0*/  IMAD R13, R13, UR10, RZ ;  /* 0x0000000a0d0d7c24 */ /* 0x000fe2000f8e02ff */
[----:B------:R-:W-:Y:S01]  /*08f0*/  LEA.HI R22, R22, R23, RZ, 0x2 ;  /* 0x0000001716167211 */ /* 0x000fe200078f10ff */
[----:B------:R-:W-:-:S03]  /*0900*/  IMAD.WIDE.U32 R26, R2, UR12, R24 ;  /* 0x0000000c021a7c25 */ /* 0x000fc6000f8e0018 */
[----:B------:R-:W-:Y:S01]  /*0910*/  LOP3.LUT R22, R22, 0xfffffffc, RZ, 0xc0, !PT ;  /* 0xfffffffc16167812 */ /* 0x000fe200078ec0ff */
[C---:B------:R-:W-:Y:S02]  /*0920*/  IMAD R13, R2.reuse, UR11, R13 ;  /* 0x0000000b020d7c24 */ /* 0x040fe4000f8e020d */
[----:B------:R-:W-:Y:S02]  /*0930*/  IMAD R8, R2, UR13, R8 ;  /* 0x0000000d02087c24 */ /* 0x000fe4000f8e0208 */
[----:B------:R-:W-:Y:S02]  /*0940*/  IMAD R15, R10, UR4, RZ ;  /* 0x000000040a0f7c24 */ /* 0x000fe4000f8e02ff */
[----:B------:R-:W-:Y:S01]  /*0950*/  IMAD.IADD R27, R27, 0x1, R8 ;  /* 0x000000011b1b7824 */ /* 0x000fe200078e0208 */
[----:B------:R-:W-:Y:S01]  /*0960*/  SHF.R.S32.HI R8, RZ, 0x1, R18 ;  /* 0x00000001ff087819 */ /* 0x000fe20000011412 */
[----:B-1----:R-:W-:Y:S02]  /*0970*/  IMAD.MOV R0, RZ, RZ, -R21 ;  /* 0x000000ffff007224 */ /* 0x002fe400078e0a15 */
[----:B------:R-:W-:-:S02]  /*0980*/  IMAD.MOV.U32 R20, RZ, RZ, RZ ;  /* 0x000000ffff147224 */ /* 0x000fc400078e00ff */
[----:B------:R-:W-:Y:S02]  /*0990*/  IMAD R0, R0, R9, RZ ;  /* 0x0000000900007224 */ /* 0x000fe400078e02ff */
[----:B------:R-:W-:Y:S02]  /*09a0*/  IMAD R15, R12, UR5, R15 ;  /* 0x000000050c0f7c24 */ /* 0x000fe4000f8e020f */
[----:B------:R-:W-:Y:S01]  /*09b0*/  IMAD.HI.U32 R19, R21, R0, R20 ;  /* 0x0000000015137227 */ /* 0x000fe200078e0014 */
[----:B------:R-:W-:-:S03]  /*09c0*/  IABS R0, R11 ;  /* 0x0000000b00007213 */ /* 0x000fc60000000000 */
[----:B------:R-:W-:Y:S01]  /*09d0*/  IMAD.WIDE.U32 R20, R12, UR4, R24 ;  /* 0x000000040c147c25 */ /* 0x000fe2000f8e0018 */
[----:B------:R-:W-:-:S03]  /*09e0*/  ULDC.64 UR4, c[0x0][0x230] ;  /* 0x00008c0000047ab9 */ /* 0x000fc60000000a00 */
[----:B------:R-:W-:-:S04]  /*09f0*/  IMAD.WIDE.U32 R24, R2, UR10, R24 ;  /* 0x0000000a02187c25 */ /* 0x000fc8000f8e0018 */
[----:B------:R-:W-:-:S04]  /*0a00*/  IMAD.HI.U32 R19, R19, R0, RZ ;  /* 0x0000000013137227 */ /* 0x000fc800078e00ff */
[----:B------:R-:W-:Y:S02]  /*0a10*/  IMAD.IADD R25, R25, 0x1, R13 ;  /* 0x0000000119197824 */ /* 0x000fe400078e020d */
[----:B------:R-:W-:Y:S02]  /*0a20*/  IMAD.MOV R13, RZ, RZ, -R19 ;  /* 0x000000ffff0d7224 */ /* 0x000fe400078e0a13 */
[----:B------:R-:W-:Y:S02]  /*0a30*/  IMAD.IADD R21, R21, 0x1, R15 ;  /* 0x0000000115157824 */ /* 0x000fe400078e020f */
[C---:B------:R-:W-:Y:S02]  /*0a40*/  IMAD R13, R9.reuse, R13, R0 ;  /* 0x0000000d090d7224 */ /* 0x040fe400078e0200 */
[----:B------:R-:W-:Y:S02]  /*0a50*/  IMAD.SHL.U32 R15, R8, 0x40, RZ ;  /* 0x00000040080f7824 */ /* 0x000fe400078e00ff */
[----:B------:R-:W-:Y:S01]  /*0a60*/  IMAD.WIDE.U32 R26, R12, UR4, R26 ;  /* 0x000000040c1a7c25 */ /* 0x000fe2000f8e001a */
[----:B------:R-:W-:-:S02]  /*0a70*/  ISETP.GT.U32.AND P2, PT, R9, R13, PT ;  /* 0x0000000d0900720c */ /* 0x000fc40003f44070 */
[----:B------:R-:W-:Y:S01]  /*0a80*/  LOP3.LUT R0, R15, 0xc0, RZ, 0xc0, !PT ;  /* 0x000000c00f007812 */ /* 0x000fe200078ec0ff */
[----:B------:R-:W-:Y:S01]  /*0a90*/  IMAD.WIDE.U32 R20, R11, UR6, R20 ;  /* 0x000000060b147c25 */ /* 0x000fe2000f8e0014 */
[----:B------:R-:W-:Y:S02]  /*0aa0*/  SHF.R.S32.HI R15, RZ, 0x1f, R11 ;  /* 0x0000001fff0f7819 */ /* 0x000fe4000001140b */
[----:B------:R-:W-:Y:S01]  /*0ab0*/  LOP3.LUT R18, R0, 0x8, R14, 0xf8, !PT ;  /* 0x0000000800127812 */ /* 0x000fe200078ef80e */
[----:B------:R-:W-:Y:S01]  /*0ac0*/  IMAD R14, R10, UR4, RZ ;  /* 0x000000040a0e7c24 */ /* 0x000fe2000f8e02ff */
[----:B------:R-:W-:Y:S01]  /*0ad0*/  SHF.R.U32.HI R0, RZ, 0x3, R0 ;  /* 0x00000003ff007819 */ /* 0x000fe20000011600 */
[----:B------:R-:W-:Y:S02]  /*0ae0*/  IMAD R15, R15, UR6, RZ ;  /* 0x000000060f0f7c24 */ /* 0x000fe4000f8e02ff */
[----:B------:R-:W-:Y:S01]  /*0af0*/  IMAD R14, R12, UR5, R14 ;  /* 0x000000050c0e7c24 */ /* 0x000fe2000f8e020e */
[----:B------:R-:W-:Y:S01]  /*0b00*/  ULDC.64 UR4, c[0x0][0x238] ;  /* 0x00008e0000047ab9 */ /* 0x000fe20000000a00 */
[----:B------:R-:W-:Y:S01]  /*0b10*/  @!P2 IMAD.IADD R13, R13, 0x1, -R9 ;  /* 0x000000010d0da824 */ /* 0x000fe200078e0a09 */
[----:B------:R-:W-:Y:S01]  /*0b20*/  LOP3.LUT R0, R18, R0, RZ, 0x3c, !PT ;  /* 0x0000000012007212 */ /* 0x000fe200078e3cff */
[C---:B------:R-:W-:Y:S01]  /*0b30*/  IMAD R15, R11.reuse, UR7, R15 ;  /* 0x000000070b0f7c24 */ /* 0x040fe2000f8e020f */
[----:B------:R-:W-:Y:S01]  /*0b40*/  LOP3.LUT R11, R11, R7, RZ, 0x3c, !PT ;  /* 0x000000070b0b7212 */ /* 0x000fe200078e3cff */
[----:B------:R-:W-:Y:S01]  /*0b50*/  IMAD R10, R10, UR4, RZ ;  /* 0x000000040a0a7c24 */ /* 0x000fe2000f8e02ff */
[----:B------:R-:W-:Y:S01]  /*0b60*/  ISETP.GE.U32.AND P0, PT, R13, R9, PT ;  /* 0x000000090d00720c */ /* 0x000fe20003f06070 */
[----:B------:R-:W-:Y:S01]  /*0b70*/  @!P2 VIADD R19, R19, 0x1 ;  /* 0x000000011313a836 */ /* 0x000fe20000000000 */
[----:B------:R-:W-:Y:S01]  /*0b80*/  ISETP.GE.AND P1, PT, R11, RZ, PT ;  /* 0x000000ff0b00720c */ /* 0x000fe20003f26270 */
[C---:B------:R-:W-:Y:S01]  /*0b90*/  IMAD R10, R12.reuse, UR5, R10 ;  /* 0x000000050c0a7c24 */ /* 0x040fe2000f8e020a */
[----:B------:R-:W-:Y:S01]  /*0ba0*/  ISETP.NE.AND P2, PT, R7, RZ, PT ;  /* 0x000000ff0700720c */ /* 0x000fe20003f45270 */
[----:B------:R-:W-:Y:S01]  /*0bb0*/  IMAD.WIDE.U32 R24, R12, UR4, R24 ;  /* 0x000000040c187c25 */ /* 0x000fe2000f8e0018 */
[----:B------:R-:W-:Y:S01]  /*0bc0*/  UMOV UR5, 0x400 ;  /* 0x0000040000057882 */ /* 0x000fe20000000000 */
[----:B------:R-:W-:Y:S01]  /*0bd0*/  ULDC.64 UR6, c[0x0][0x210] ;  /* 0x0000840000067ab9 */ /* 0x000fe20000000a00 */
[----:B------:R-:W-:Y:S01]  /*0be0*/  USHF.L.U32 UR4, UR8, 0x6, URZ ;  /* 0x0000000608047899 */ /* 0x000fe2000800063f */
[----:B------:R-:W-:Y:S01]  /*0bf0*/  IMAD R12, R17, UR8, RZ ;  /* 0x00000008110c7c24 */ /* 0x000fe2000f8e02ff */
[----:B--2---:R-:W-:Y:S01]  /*0c00*/  ULEA UR5, UR14, UR5, 0x18 ;  /* 0x000000050e057291 */ /* 0x004fe2000f8ec03f */
[----:B------:R-:W-:Y:S01]  /*0c10*/  IMAD.IADD R21, R21, 0x1, R15 ;  /* 0x0000000115157824 */ /* 0x000fe200078e020f */
[----:B------:R-:W-:Y:S01]  /*0c20*/  USHF.L.U64.HI UR14, UR12, 0x6, UR13 ;  /* 0x000000060c0e7899 */ /* 0x000fe2000801020d */
[----:B------:R-:W-:-:S02]  /*0c30*/  IMAD R12, R16, UR9, R12 ;  /* 0x00000009100c7c24 */ /* 0x000fc4000f8e020c */
[----:B------:R-:W-:Y:S01]  /*0c40*/  IMAD.WIDE.U32 R16, R16, UR8, R20 ;  /* 0x0000000810107c25 */ /* 0x000fe2000f8e0014 */
[----:B------:R-:W-:Y:S01]  /*0c50*/  USHF.L.U64.HI UR8, UR8, 0x6, UR9 ;  /* 0x0000000608087899 */ /* 0x000fe20008010209 */
[----:B------:R-:W-:Y:S02]  /*0c60*/  LEA R223, R223, UR5, 0x1 ;  /* 0x00000005dfdf7c11 */ /* 0x000fe4000f8e08ff */
[----:B------:R-:W-:Y:S01]  /*0c70*/  @P0 VIADD R19, R19, 0x1 ;  /* 0x0000000113130836 */ /* 0x000fe20000000000 */
[C---:B------:R-:W-:Y:S01]  /*0c80*/  LEA R20, P0, R16.reuse, UR6, 0x1 ;  /* 0x0000000610147c11 */ /* 0x040fe2000f8008ff */
[----:B------:R-:W-:Y:S02]  /*0c90*/  IMAD.IADD R12, R17, 0x1, R12 ;  /* 0x00000001110c7824 */ /* 0x000fe400078e020c */
[----:B------:R-:W-:Y:S01]  /*0ca0*/  @!P1 IMAD.MOV R19, RZ, RZ, -R19 ;  /* 0x000000ffff139224 */ /* 0x000fe200078e0a13 */
[----:B------:R-:W-:Y:S01]  /*0cb0*/  @!P2 LOP3.LUT R19, RZ, R7, RZ, 0x33, !PT ;  /* 0x00000007ff13a212 */ /* 0x000fe200078e33ff */
[----:B------:R-:W-:Y:S01]  /*0cc0*/  IMAD.IADD R15, R27, 0x1, R14 ;  /* 0x000000011b0f7824 */ /* 0x000fe200078e020e */
[----:B------:R-:W-:Y:S01]  /*0cd0*/  LEA.HI.X R21, R16, UR7, R12, 0x1, P0 ;  /* 0x0000000710157c11 */ /* 0x000fe200080f0c0c */
[----:B------:R-:W-:Y:S01]  /*0ce0*/  ULDC.64 UR6, c[0x0][0x260] ;  /* 0x0000980000067ab9 */ /* 0x000fe20000000a00 */
[----:B------:R-:W-:Y:S01]  /*0cf0*/  IADD3 R12, P0, R20, UR4, RZ ;  /* 0x00000004140c7c10 */ /* 0x000fe2000ff1e0ff */
[----:B------:R-:W-:Y:S01]  /*0d00*/  IMAD.MOV.U32 R14, RZ, RZ, R26 ;  /* 0x000000ffff0e7224 */ /* 0x000fe200078e001a */
[----:B------:R-:W-:Y:S01]  /*0d10*/  SHF.R.S32.HI R226, RZ, 0x1f, R19 ;  /* 0x0000001fffe27819 */ /* 0x000fe20000011413 */
[----:B------:R-:W-:Y:S01]  /*0d20*/  @!PT LDS RZ, [RZ] ;  /* 0x00000000fffff984 */ /* 0x000fe20000000800 */
[----:B------:R-:W-:Y:S01]  /*0d30*/  @!PT LDS RZ, [RZ] ;  /* 0x00000000fffff984 */ /* 0x000fe20000000800 */
[----:B------:R-:W-:Y:S01]  /*0d40*/  @!PT LDS RZ, [RZ] ;  /* 0x00000000fffff984 */ /* 0x000fe20000000800 */
[----:B------:R-:W-:Y:S01]  /*0d50*/  LDGSTS.E.BYPASS.LTC128B.128 [R223], desc[UR30][R20.64] ;  /* 0x0000000014df7fae */ /* 0x000fe2000b901d5e */
[----:B------:R-:W-:Y:S01]  /*0d60*/  IADD3.X R13, R21, UR8, RZ, P0, !PT ;  /* 0x00000008150d7c10 */ /* 0x000fe200087fe4ff */
[----:B------:R-:W-:Y:S01]  /*0d70*/  IMAD.WIDE.U32 R224, R19, UR6, R14 ;  /* 0x0000000613e07c25 */ /* 0x000fe2000f8e000e */
[----:B------:R-:W-:Y:S01]  /*0d80*/  SHF.R.S32.HI R7, RZ, 0x1f, R123 ;  /* 0x0000001fff077819 */ /* 0x000fe2000001147b */
[----:B------:R-:W-:Y:S02]  /*0d90*/  LDGSTS.E.BYPASS.LTC128B.128 [R223+0x2000], desc[UR30][R20.64+0x40] ;  /* 0x0200004014df7fae */ /* 0x000fe4000b901d5e */
[----:B------:R-:W-:-:S02]  /*0da0*/  IMAD R228, R226, UR6, RZ ;  /* 0x00000006e2e47c24 */ /* 0x000fc4000f8e02ff */
[----:B------:R-:W-:Y:S01]  /*0db0*/  LDGSTS.E.BYPASS.LTC128B.128 [R223+0x4000], desc[UR30][R20.64+0x80] ;  /* 0x0400008014df7fae */ /* 0x000fe2000b901d5e */
[----:B------:R-:W-:Y:S02]  /*0dc0*/  IMAD R9, R123, UR14, RZ ;  /* 0x0000000e7b097c24 */ /* 0x000fe4000f8e02ff */
[----:B------:R-:W-:Y:S01]  /*0dd0*/  IMAD R228, R19, UR7, R228 ;  /* 0x0000000713e47c24 */ /* 0x000fe2000f8e02e4 */
[----:B------:R-:W-:Y:S01]  /*0de0*/  LDGSTS.E.BYPASS.LTC128B.128 [R223+0x800], desc[UR30][R12.64] ;  /* 0x008000000cdf7fae */ /* 0x000fe2000b901d5e */
[----:B------:R-:W-:Y:S01]  /*0df0*/  IMAD R9, R7, UR15, R9 ;  /* 0x0000000f07097c24 */ /* 0x000fe2000f8e0209 */
[----:B------:R-:W-:Y:S01]  /*0e00*/  ULDC.64 UR6, c[0x0][0x268] ;  /* 0x00009a0000067ab9 */ /* 0x000fe20000000a00 */
[----:B------:R-:W-:Y:S01]  /*0e10*/  IMAD.IADD R229, R225, 0x1, R228 ;  /* 0x00000001e1e57824 */ /* 0x000fe200078e02e4 */
[----:B------:R-:W-:Y:S01]  /*0e20*/  LDGSTS.E.BYPASS.LTC128B.128 [R223+0x2800], desc[UR30][R12.64+0x40] ;  /* 0x028000400cdf7fae */ /* 0x000fe2000b901d5e */
[----:B------:R-:W-:Y:S02]  /*0e30*/  IMAD.MOV.U32 R228, RZ, RZ, R224 ;  /* 0x000000ffffe47224 */ /* 0x000fe400078e00e0 */
[----:B------:R-:W-:Y:S01]  /*0e40*/  IMAD.IADD R11, R25, 0x1, R10 ;  /* 0x00000001190b7824 */ /* 0x000fe200078e020a */
[----:B------:R1:W-:Y:S01]  /*0e50*/  LDGSTS.E.BYPASS.LTC128B.128 [R223+0x4800], desc[UR30][R12.64+0x80] ;  /* 0x048000800cdf7fae */ /* 0x0003e2000b901d5e */
[----:B------:R-:W-:-:S04]  /*0e60*/  IMAD.WIDE.U32 R14, R123, UR15, R228 ;  /* 0x0000000f7b0e7c25 */ /* 0x000fc8000f8e00e4 */
[----:B------:R-:W-:Y:S02]  /*0e70*/  IMAD.IADD R9, R15, 0x1, R9 ;  /* 0x000000010f097824 */ /* 0x000fe400078e0209 */
[----:B------:R-:W-:Y:S02]  /*0e80*/  IMAD.MOV.U32 R10, RZ, RZ, R24 ;  /* 0x000000ffff0a7224 */ /* 0x000fe400078e0018 */
[----:B------:R-:W-:Y:S02]  /*0e90*/  IMAD.IADD R2, R23, 0x1, -R22 ;  /* 0x0000000117027824 */ /* 0x000fe400078e0a16 */
[----:B------:R-:W-:-:S03]  /*0ea0*/  IMAD.WIDE.U32 R246, R19, UR6, R10 ;  /* 0x0000000613f67c25 */ /* 0x000fc6000f8e000a */
[----:B------:R-:W-:Y:S01]  /*0eb0*/  LOP3.LUT P1, RZ, R2, 0x2, RZ, 0xc0, !PT ;  /* 0x0000000202ff7812 */ /* 0x000fe2000782c0ff */
[----:B------:R-:W-:Y:S02]  /*0ec0*/  IMAD R226, R226, UR6, RZ ;  /* 0x00000006e2e27c24 */ /* 0x000fe4000f8e02ff */
[----:B------:R-:W-:Y:S02]  /*0ed0*/  IMAD R7, R7, UR10, RZ ;  /* 0x0000000a07077c24 */ /* 0x000fe4000f8e02ff */
[----:B------:R-:W-:Y:S02]  /*0ee0*/  IMAD.SHL.U32 R118, R4, 0x20, RZ ;  /* 0x0000002004767824 */ /* 0x000fe400078e00ff */
[----:B------:R-:W-:Y:S01]  /*0ef0*/  IMAD R226, R19, UR7, R226 ;  /* 0x0000000713e27c24 */ /* 0x000fe2000f8e02e2 */
[----:B------:R-:W-:Y:S01]  /*0f00*/  ULDC.64 UR6, c[0x0][0x220] ;  /* 0x0000880000067ab9 */ /* 0x000fe20000000a00 */
[----:B------:R-:W-:Y:S01]  /*0f10*/  IMAD R7, R123, UR11, R7 ;  /* 0x0000000b7b077c24 */ /* 0x000fe2000f8e0207 */
[----:B------:R-:W-:Y:S01]  /*0f20*/  LOP3.LUT R118, R118, 0xffffff00, RZ, 0xc0, !PT ;  /* 0xffffff0076767812 */ /* 0x000fe200078ec0ff */
[----:B------:R-:W-:Y:S01]  /*0f30*/  IMAD R5, R6, 0x8, R5 ;  /* 0x0000000806057824 */ /* 0x000fe200078e0205 */
[----:B-1----:R-:W-:Y:S01]  /*0f40*/  IADD3 R12, P0, R12, UR4, RZ ;  /* 0x000000040c0c7c10 */ /* 0x002fe2000ff1e0ff */
[----:B------:R-:W-:-:S02]  /*0f50*/  IMAD.IADD R227, R247, 0x1, R226 ;  /* 0x00000001f7e37824 */ /* 0x000fc400078e02e2 */
[----:B------:R-:W-:Y:S01]  /*0f60*/  IMAD.U32 R0, R5, 0x20, R0 ;  /* 0x0000002005007824 */ /* 0x000fe200078e0000 */
[----:B------:R-:W-:Y:S02]  /*0f70*/  IADD3.X R13, R13, UR8, RZ, P0, !PT ;  /* 0x000000080d0d7c10 */ /* 0x000fe400087fe4ff */
[----:B------:R-:W-:Y:S01]  /*0f80*/  IADD3 R16, P0, R12, UR4, RZ ;  /* 0x000000040c107c10 */ /* 0x000fe2000ff1e0ff */
[----:B------:R-:W-:Y:S01]  /*0f90*/  UIADD3 UR4, UR5, 0x6000, URZ ;  /* 0x0000600005047890 */ /* 0x000fe2000fffe03f */
[C---:B------:R-:W-:Y:S01]  /*0fa0*/  LEA R126, R0.reuse, UR5, 0x1 ;  /* 0x00000005007e7c11 */ /* 0x040fe2000f8e08ff */
[----:B------:R-:W-:Y:S01]  /*0fb0*/  LDGSTS.E.BYPASS.LTC128B.128 [R223+0x1000], desc[UR30][R12.64] ;  /* 0x010000000cdf7fae */ /* 0x000fe2000b901d5e */
[----:B------:R-:W-:Y:S01]  /*0fc0*/  IADD3.X R17, R13, UR8, RZ, P0, !PT ;  /* 0x000000080d117c10 */ /* 0x000fe200087fe4ff */
[----:B------:R-:W-:Y:S02]  /*0fd0*/  ULDC.64 UR8, c[0x0][0x218] ;  /* 0x0000860000087ab9 */ /* 0x000fe40000000a00 */
[----:B------:R-:W-:Y:S01]  /*0fe0*/  LDGSTS.E.BYPASS.LTC128B.128 [R223+0x3000], desc[UR30][R12.64+0x40] ;  /* 0x030000400cdf7fae */ /* 0x000fe2000b901d5e */
[----:B------:R-:W-:-:S03]  /*0ff0*/  LEA R220, R0, UR4, 0x1 ;  /* 0x0000000400dc7c11 */ /* 0x000fc6000f8e08ff */
[----:B------:R1:W-:Y:S04]  /*1000*/  LDGSTS.E.BYPASS.LTC128B.128 [R223+0x5000], desc[UR30][R12.64+0x80] ;  /* 0x050000800cdf7fae */ /* 0x0003e8000b901d5e */
[----:B------:R-:W-:Y:S04]  /*1010*/  LDGSTS.E.BYPASS.LTC128B.128 [R223+0x1800], desc[UR30][R16.64] ;  /* 0x0180000010df7fae */ /* 0x000fe8000b901d5e */
[----:B------:R-:W-:Y:S04]  /*1020*/  LDGSTS.E.BYPASS.LTC128B.128 [R223+0x3800], desc[UR30][R16.64+0x40] ;  /* 0x0380004010df7fae */ /* 0x000fe8000b901d5e */
[----:B------:R-:W-:Y:S01]  /*1030*/  LDGSTS.E.BYPASS.LTC128B.128 [R223+0x5800], desc[UR30][R16.64+0x80] ;  /* 0x0580008010df7fae */ /* 0x000fe2000b901d5e */
[----:B-1----:R-:W-:-:S04]  /*1040*/  LEA R12, P0, R14, UR8, 0x1 ;  /* 0x000000080e0c7c11 */ /* 0x002fc8000f8008ff */
[----:B------:R-:W-:Y:S01]  /*1050*/  LEA.HI.X R13, R14, UR9, R9, 0x1, P0 ;  /* 0x000000090e0d7c11 */ /* 0x000fe200080f0c09 */
[----:B------:R-:W-:Y:S01]  /*1060*/  IMAD.SHL.U32 R9, R6, 0x8, RZ ;  /* 0x0000000806097824 */ /* 0x000fe200078e00ff */
[----:B------:R-:W-:-:S03]  /*1070*/  IADD3 R10, P0, R12, UR15, RZ ;  /* 0x0000000f0c0a7c10 */ /* 0x000fc6000ff1e0ff */
[----:B------:R-:W-:Y:S01]  /*1080*/  LDGSTS.E.BYPASS.LTC128B.128 [R223+0x6000], desc[UR30][R12.64] ;  /* 0x060000000cdf7fae */ /* 0x000fe2000b901d5e */
[----:B------:R-:W-:-:S03]  /*1090*/  IADD3.X R11, R13, UR14, RZ, P0, !PT ;  /* 0x0000000e0d0b7c10 */ /* 0x000fc600087fe4ff */
[----:B------:R-:W-:Y:S04]  /*10a0*/  LDGSTS.E.BYPASS.LTC128B.128 [R223+0x7000], desc[UR30][R12.64+0x40] ;  /* 0x070000400cdf7fae */ /* 0x000fe8000b901d5e */
[----:B------:R1:W-:Y:S04]  /*10b0*/  LDGSTS.E.BYPASS.LTC128B.128 [R223+0x8000], desc[UR30][R12.64+0x80] ;  /* 0x080000800cdf7fae */ /* 0x0003e8000b901d5e */
[----:B------:R-:W-:Y:S04]  /*10c0*/  LDGSTS.E.BYPASS.LTC128B.128 [R223+0x6800], desc[UR30][R10.64] ;  /* 0x068000000adf7fae */ /* 0x000fe8000b901d5e */
[----:B------:R-:W-:Y:S04]  /*10d0*/  LDGSTS.E.BYPASS.LTC128B.128 [R223+0x7800], desc[UR30][R10.64+0x40] ;  /* 0x078000400adf7fae */ /* 0x000fe8000b901d5e */
[----:B------:R2:W-:Y:S04]  /*10e0*/  LDGSTS.E.BYPASS.LTC128B.128 [R223+0x8800], desc[UR30][R10.64+0x80] ;  /* 0x088000800adf7fae */ /* 0x0005e8000b901d5e */
[----:B------:R-:W0:Y:S01]  /*10f0*/  LDGDEPBAR ;  /* 0x00000000000079af */ /* 0x000e220000000000 */
[----:B-1----:R-:W-:-:S04]  /*1100*/  IMAD.WIDE.U32 R12, R123, UR10, RZ ;  /* 0x0000000a7b0c7c25 */ /* 0x002fc8000f8e00ff */
[----:B------:R-:W-:Y:S01]  /*1110*/  IMAD.IADD R7, R13, 0x1, R7 ;  /* 0x000000010d077824 */ /* 0x000fe200078e0207 */
[----:B------:R-:W-:-:S04]  /*1120*/  LEA R6, P0, R12, R246, 0x6 ;  /* 0x000000f60c067211 */ /* 0x000fc800078030ff */
[----:B------:R-:W-:Y:S01]  /*1130*/  LEA.HI.X R7, R12, R227, R7, 0x6, P0 ;  /* 0x000000e30c077211 */ /* 0x000fe200000f3407 */
[----:B--2---:R-:W-:Y:S01]  /*1140*/  IMAD.SHL.U32 R10, R2, 0x40, RZ ;  /* 0x00000040020a7824 */ /* 0x004fe200078e00ff */
[----:B------:R-:W-:-:S04]  /*1150*/  DEPBAR.LE SB0, 0x0 ;  /* 0x000080000000791a */ /* 0x000fc80000000000 */
[----:B------:R-:W-:Y:S01]  /*1160*/  LOP3.LUT R4, R10, 0xc0, RZ, 0xc0, !PT ;  /* 0x000000c00a047812 */ /* 0x000fe200078ec0ff */
[----:B------:R-:W-:Y:S01]  /*1170*/  BAR.SYNC.DEFER_BLOCKING 0x0 ;  /* 0x0000000000007b1d */ /* 0x000fe20000010000 */
[----:B------:R-:W-:Y:S02]  /*1180*/  LEA R10, P0, R6, UR6, 0x1 ;  /* 0x00000006060a7c11 */ /* 0x000fe4000f8008ff */
[----:B------:R-:W-:Y:S02]  /*1190*/  LOP3.LUT R9, R4, 0x8, R9, 0xf8, !PT ;  /* 0x0000000804097812 */ /* 0x000fe400078ef809 */
[----:B------:R-:W-:Y:S01]  /*11a0*/  SHF.R.U32.HI R116, RZ, 0x3, R4 ;  /* 0x00000003ff747819 */ /* 0x000fe20000011604 */
[----:B------:R-:W-:Y:S01]  /*11b0*/  IMAD R4, R120, 0x200, R118 ;  /* 0x0000020078047824 */ /* 0x000fe200078e0276 */
[----:B------:R-:W-:Y:S02]  /*11c0*/  LEA.HI.X R11, R6, UR7, R7, 0x1, P0 ;  /* 0x00000007060b7c11 */ /* 0x000fe400080f0c07 */
[----:B------:R-:W-:Y:S01]  /*11d0*/  LOP3.LUT R116, R9, R116, RZ, 0x3c, !PT ;  /* 0x0000007409747212 */ /* 0x000fe200078e3cff */
[----:B------:R-:W-:Y:S01]  /*11e0*/  IMAD R4, R119, 0x20, R4 ;  /* 0x0000002077047824 */ /* 0x000fe200078e0204 */
[----:B------:R-:W-:-:S03]  /*11f0*/  IADD3 R6, P0, R10, UR17, RZ ;  /* 0x000000110a067c10 */ /* 0x000fc6000ff1e0ff */
[----:B------:R-:W-:Y:S01]  /*1200*/  IMAD.IADD R221, R116, 0x1, R4 ;  /* 0x0000000174dd7824 */ /* 0x000fe200078e0204 */
[----:B------:R-:W-:Y:S02]  /*1210*/  IADD3.X R7, R11, UR16, RZ, P0, !PT ;  /* 0x000000100b077c10 */ /* 0x000fe400087fe4ff */
[----:B------:R-:W-:Y:S01]  /*1220*/  LOP3.LUT P0, RZ, R8, 0x2, RZ, 0xc0, !PT ;  /* 0x0000000208ff7812 */ /* 0x000fe2000780c0ff */
[----:B------:R-:W-:Y:S01]  /*1230*/  IMAD.MOV.U32 R8, RZ, RZ, 0x20 ;  /* 0x00000020ff087424 */ /* 0x000fe200078e00ff */
[----:B------:R-:W-:-:S04]  /*1240*/  LEA R221, R221, UR5, 0x1 ;  /* 0x00000005dddd7c11 */ /* 0x000fc8000f8e08ff */
[C---:B------:R-:W-:Y:S01]  /*1250*/  SEL R2, R8.reuse, 0xffffffe0, !P0 ;  /* 0xffffffe008027807 */ /* 0x040fe20004000000 */
[----:B------:R-:W-:Y:S01]  /*1260*/  @!PT LDS RZ, [RZ] ;  /* 0x00000000fffff984 */ /* 0x000fe20000000800 */
[----:B------:R-:W-:Y:S01]  /*1270*/  @!PT LDS RZ, [RZ] ;  /* 0x00000000fffff984 */ /* 0x000fe20000000800 */
[----:B------:R-:W-:Y:S01]  /*1280*/  @!PT LDS RZ, [RZ] ;  /* 0x00000000fffff984 */ /* 0x000fe20000000800 */
[----:B------:R-:W-:Y:S01]  /*1290*/  LDGSTS.E.BYPASS.LTC128B.128 [R223+0x9000], desc[UR30][R10.64] ;  /* 0x090000000adf7fae */ /* 0x000fe2000b901d5e */
[----:B------:R-:W-:-:S03]  /*12a0*/  SEL R0, R8, 0xffffffe0, !P1 ;  /* 0xffffffe008007807 */ /* 0x000fc60004800000 */
[----:B------:R-:W-:Y:S01]  /*12b0*/  LDGSTS.E.BYPASS.LTC128B.128 [R223+0xa000], desc[UR30][R10.64+0x40] ;  /* 0x0a0000400adf7fae */ /* 0x000fe2000b901d5e */
[----:B------:R-:W-:Y:S01]  /*12c0*/  IMAD.IADD R218, R220, 0x1, R2 ;  /* 0x00000001dcda7824 */ /* 0x000fe200078e0202 */
[----:B------:R-:W-:Y:S01]  /*12d0*/  SHF.R.S32.HI R2, RZ, 0x1f, R125 ;  /* 0x0000001fff027819 */ /* 0x000fe2000001147d */
[----:B------:R-:W-:Y:S01]  /*12e0*/  IMAD.IADD R219, R221, 0x1, R0 ;  /* 0x00000001dddb7824 */ /* 0x000fe200078e0200 */
[----:B------:R-:W-:Y:S02]  /*12f0*/  LDGSTS.E.BYPASS.LTC128B.128 [R223+0xb000], desc[UR30][R10.64+0x80] ;  /* 0x0b0000800adf7fae */ /* 0x000fe4000b901d5e */
[----:B------:R-:W-:Y:S01]  /*1300*/  LEA.HI R125, R2, R125, RZ, 0x2 ;  /* 0x0000007d027d7211 */ /* 0x000fe200078f10ff */
[----:B------:R-:W-:Y:S01]  /*1310*/  IMAD R2, R119, 0x20, R118 ;  /* 0x0000002077027824 */ /* 0x000fe200078e0276 */
[----:B------:R-:W-:Y:S02]  /*1320*/  LDGSTS.E.BYPASS.LTC128B.128 [R223+0x9800], desc[UR30][R6.64] ;  /* 0x0980000006df7fae */ /* 0x000fe4000b901d5e */
[----:B------:R-:W-:-:S02]  /*1330*/  SHF.R.S32.HI R125, RZ, 0x2, R125 ;  /* 0x00000002ff7d7819 */ /* 0x000fc4000001147d */
[----:B------:R-:W-:Y:S02]  /*1340*/  LDGSTS.E.BYPASS.LTC128B.128 [R223+0xa800], desc[UR30][R6.64+0x40] ;  /* 0x0a80004006df7fae */ /* 0x000fe4000b901d5e */
[----:B------:R-:W-:Y:S02]  /*1350*/  IADD3 R124, R124, 0x1, R125 ;  /* 0x000000017c7c7810 */ /* 0x000fe40007ffe07d */
[----:B------:R1:W-:Y:S02]  /*1360*/  LDGSTS.E.BYPASS.LTC128B.128 [R223+0xb800], desc[UR30][R6.64+0x80] ;  /* 0x0b80008006df7fae */ /* 0x0003e4000b901d5e */
[----:B------:R-:W-:Y:S02]  /*1370*/  IADD3 R231, R121, -UR19, R124 ;  /* 0x8000001379e77c10 */ /* 0x000fe4000fffe07c */
[----:B------:R-:W-:Y:S03]  /*1380*/  LDSM.16.M88.4 R56, [R221] ;  /* 0x00000000dd38783b */ /* 0x000fe60000000200 */
[----:B------:R-:W-:Y:S01]  /*1390*/  VIADD R231, R231, UR18 ;  /* 0x00000012e7e77c36 */ /* 0x000fe20008000000 */
[----:B------:R-:W2:Y:S04]  /*13a0*/  LDSM.16.M88.4 R84, [R126+0x6000] ;  /* 0x006000007e54783b */ /* 0x000ea80000000200 */
[----:B------:R-:W3:Y:S01]  /*13b0*/  LDSM.16.M88.4 R60, [R221+0x1000] ;  /* 0x00100000dd3c783b */ /* 0x000ee20000000200 */
[----:B------:R-:W-:-:S02]  /*13c0*/  VIMNMX R239, R231, R121, PT ;  /* 0x00000079e7ef7248 */ /* 0x000fc40003fe0100 */
[C-C-:B------:R-:W-:Y:S01]  /*13d0*/  VIADDMNMX R238, R231.reuse, 0x8, R121.reuse, PT ;  /* 0x00000008e7ee7846 */ /* 0x140fe20003800179 */
[----:B------:R-:W4:Y:S01]  /*13e0*/  LDSM.16.M88.4 R76, [R126+0x6400] ;  /* 0x006400007e4c783b */ /* 0x000f220000000200 */
[C-C-:B------:R-:W-:Y:S02]  /*13f0*/  VIADDMNMX R233, R231.reuse, 0x40, R121.reuse, PT ;  /* 0x00000040e7e97846 */ /* 0x140fe40003800179 */
[----:B------:R-:W-:Y:S01]  /*1400*/  VIADDMNMX R231, R231, 0x48, R121, PT ;  /* 0x00000048e7e77846 */ /* 0x000fe20003800179 */
[----:B------:R-:W5:Y:S04]  /*1410*/  LDSM.16.M88.4 R68, [R126+0x6800] ;  /* 0x006800007e44783b */ /* 0x000f680000000200 */
[----:B------:R-:W-:Y:S04]  /*1420*/  LDSM.16.M88.4 R108, [R218] ;  /* 0x00000000da6c783b */ /* 0x000fe80000000200 */
[----:B-1----:R-:W1:Y:S04]  /*1430*/  LDSM.16.M88.4 R4, [R126+0x6c00] ;  /* 0x006c00007e04783b */ /* 0x002e680000000200 */
[----:B------:R-:W1:Y:S04]  /*1440*/  LDSM.16.M88.4 R112, [R219+0x1000] ;  /* 0x00100000db70783b */ /* 0x000e680000000200 */
[----:B------:R-:W1:Y:S04]  /*1450*/  LDSM.16.M88.4 R92, [R219] ;  /* 0x00000000db5c783b */ /* 0x000e680000000200 */
[----:B------:R-:W1:Y:S04]  /*1460*/  LDSM.16.M88.4 R104, [R218+0x400] ;  /* 0x00040000da68783b */ /* 0x000e680000000200 */
[----:B------:R-:W1:Y:S04]  /*1470*/  LDSM.16.M88.4 R100, [R218+0x800] ;  /* 0x00080000da64783b */ /* 0x000e680000000200 */
[----:B------:R-:W1:Y:S01]  /*1480*/  LDSM.16.M88.4 R96, [R218+0xc00] ;  /* 0x000c0000da60783b */ /* 0x000e620000000200 */
[-C--:B--2---:R-:W-:Y:S03]  /*1490*/  HMMA.16816.F32 R88, R56, R84.reuse, RZ ;  /* 0x000000543858723c */ /* 0x084fe600000018ff */
[----:B------:R-:W-:Y:S03]  /*14a0*/  LDSM.16.M88.4 R52, [R221+0x3000] ;  /* 0x00300000dd34783b */ /* 0x000fe60000000200 */
[C---:B---3--:R-:W-:Y:S01]  /*14b0*/  HMMA.16816.F32 R36, R60.reuse, R84, RZ ;  /* 0x000000543c24723c */ /* 0x048fe200000018ff */
[----:B------:R-:W2:Y:S04]  /*14c0*/  LDSM.16.M88.4 R48, [R126+0x7000] ;  /* 0x007000007e30783b */ /* 0x000ea80000000200 */
        /* <DEDUP_REMOVED lines=9> */
[----:B------:R-:W-:Y:S06]  /*1560*/  HMMA.16816.F32 R16, R60, R70, RZ ;  /* 0x000000463c10723c */ /* 0x000fec00000018ff */
        /* <DEDUP_REMOVED lines=9> */
[C---:B------:R-:W-:Y:S06]  /*1600*/  HMMA.16816.F32 R36, R112.reuse, R108, R36 ;  /* 0x0000006c7024723c */ /* 0x040fec0000001824 */
[----:B------:R-:W-:Y:S06]  /*1610*/  HMMA.16816.F32 R32, R112, R110, R32 ;  /* 0x0000006e7020723c */ /* 0x000fec0000001820 */
[C---:B------:R-:W-:Y:S06]  /*1620*/  HMMA.16816.F32 R88, R92.reuse, R108, R88 ;  /* 0x0000006c5c58723c */ /* 0x040fec0000001858 */
        /* <DEDUP_REMOVED lines=13> */
[----:B------:R-:W3:Y:S05]  /*1700*/  LDSM.16.M88.4 R104, [R218+0x1000] ;  /* 0x00100000da68783b */ /* 0x000eea0000000200 */
[C---:B------:R-:W-:Y:S01]  /*1710*/  HMMA.16816.F32 R68, R92.reuse, R102, R68 ;  /* 0x000000665c44723c */ /* 0x040fe20000001844 */
[----:B------:R-:W-:Y:S05]  /*1720*/  LDSM.16.M88.4 R100, [R218+0x1400] ;  /* 0x00140000da64783b */ /* 0x000fea0000000200 */
[----:B------:R-:W-:Y:S01]  /*1730*/  HMMA.16816.F32 R56, R92, R98, R56 ;  /* 0x000000625c38723c */ /* 0x000fe20000001838 */
[----:B------:R-:W4:Y:S04]  /*1740*/  LDSM.16.M88.4 R96, [R218+0x1800] ;  /* 0x00180000da60783b */ /* 0x000f280000000200 */
[----:B------:R-:W5:Y:S01]  /*1750*/  LDSM.16.M88.4 R92, [R218+0x1c00] ;  /* 0x001c0000da5c783b */ /* 0x000f620000000200 */
[C---:B--2---:R-:W-:Y:S06]  /*1760*/  HMMA.16816.F32 R36, R52.reuse, R48, R36 ;  /* 0x000000303424723c */ /* 0x044fec0000001824 */
[----:B------:R-:W-:Y:S06]  /*1770*/  HMMA.16816.F32 R32, R52, R50, R32 ;  /* 0x000000323420723c */ /* 0x000fec0000001820 */
[C---:B-1----:R-:W-:Y:S06]  /*1780*/  HMMA.16816.F32 R88, R4.reuse, R48, R88 ;  /* 0x000000300458723c */ /* 0x042fec0000001858 */
        /* <DEDUP_REMOVED lines=19> */
[C---:B---3--:R-:W-:Y:S06]  /*18c0*/  HMMA.16816.F32 R36, R108.reuse, R104, R36 ;  /* 0x000000686c24723c */ /* 0x048fec0000001824 */
[----:B------:R-:W-:Y:S06]  /*18d0*/  HMMA.16816.F32 R32, R108, R106, R32 ;  /* 0x0000006a6c20723c */ /* 0x000fec0000001820 */
[C---:B------:R-:W-:Y:S06]  /*18e0*/  HMMA.16816.F32 R88, R112.reuse, R104, R88 ;  /* 0x000000687058723c */ /* 0x040fec0000001858 */
[----:B------:R-:W-:Y:S06]  /*18f0*/  HMMA.16816.F32 R84, R112, R106, R84 ;  /* 0x0000006a7054723c */ /* 0x000fec0000001854 */
[C---:B----4-:R-:W-:Y:S06]  /*1900*/  HMMA.16816.F32 R20, R108.reuse, R96, R20 ;  /* 0x000000606c14723c */ /* 0x050fec0000001814 */
[C---:B------:R-:W-:Y:S06]  /*1910*/  HMMA.16816.F32 R16, R108.reuse, R98, R16 ;  /* 0x000000626c10723c */ /* 0x040fec0000001810 */
[C---:B-----5:R-:W-:Y:S06]  /*1920*/  HMMA.16816.F32 R12, R108.reuse, R92, R12 ;  /* 0x0000005c6c0c723c */ /* 0x060fec000000180c */
[----:B------:R-:W-:Y:S06]  /*1930*/  HMMA.16816.F32 R60, R108, R94, R60 ;  /* 0x0000005e6c3c723c */ /* 0x000fec000000183c */
[C---:B------:R-:W-:Y:S06]  /*1940*/  HMMA.16816.F32 R72, R112.reuse, R96, R72 ;  /* 0x000000607048723c */ /* 0x040fec0000001848 */
[C---:B------:R-:W-:Y:S01]  /*1950*/  HMMA.16816.F32 R68, R112.reuse, R98, R68 ;  /* 0x000000627044723c */ /* 0x040fe20000001844 */
[----:B------:R-:W-:Y:S05]  /*1960*/  LDSM.16.M88.4 R96, [R218+0x2000] ;  /* 0x00200000da60783b */ /* 0x000fea0000000200 */
[C---:B------:R-:W-:Y:S06]  /*1970*/  HMMA.16816.F32 R64, R112.reuse, R92, R64 ;  /* 0x0000005c7040723c */ /* 0x040fec0000001840 */
[----:B------:R-:W-:Y:S01]  /*1980*/  HMMA.16816.F32 R56, R112, R94, R56 ;  /* 0x0000005e7038723c */ /* 0x000fe20000001838 */
[----:B------:R-:W3:Y:S05]  /*1990*/  LDSM.16.M88.4 R92, [R219+0x4000] ;  /* 0x00400000db5c783b */ /* 0x000eea0000000200 */
[C---:B------:R-:W-:Y:S06]  /*19a0*/  HMMA.16816.F32 R28, R108.reuse, R100, R28 ;  /* 0x000000646c1c723c */ /* 0x040fec000000181c */
[----:B------:R-:W-:Y:S06]  /*19b0*/  HMMA.16816.F32 R24, R108, R102, R24 ;  /* 0x000000666c18723c */ /* 0x000fec0000001818 */
[C---:B------:R-:W-:Y:S06]  /*19c0*/  HMMA.16816.F32 R80, R112.reuse, R100, R80 ;  /* 0x000000647050723c */ /* 0x040fec0000001850 */
[----:B------:R-:W-:Y:S01]  /*19d0*/  HMMA.16816.F32 R76, R112, R102, R76 ;  /* 0x00000066704c723c */ /* 0x000fe2000000184c */
[----:B------:R-:W4:Y:S05]  /*19e0*/  LDSM.16.M88.4 R100, [R219+0x5000] ;  /* 0x00500000db64783b */ /* 0x000f2a0000000200 */
[C---:B-1----:R-:W-:Y:S06]  /*19f0*/  HMMA.16816.F32 R36, R52.reuse, R48, R36 ;  /* 0x000000303424723c */ /* 0x042fec0000001824 */
[----:B------:R-:W-:Y:S06]  /*1a00*/  HMMA.16816.F32 R32, R52, R50, R32 ;  /* 0x000000323420723c */ /* 0x000fec0000001820 */
[C---:B--2---:R-:W-:Y:S06]  /*1a10*/  HMMA.16816.F32 R88, R4.reuse, R48, R88 ;  /* 0x000000300458723c */ /* 0x044fec0000001858 */
[C---:B------:R-:W-:Y:S01]  /*1a20*/  HMMA.16816.F32 R84, R4.reuse, R50, R84 ;  /* 0x000000320454723c */ /* 0x040fe20000001854 */
[----:B------:R-:W1:Y:S05]  /*1a30*/  LDSM.16.M88.4 R48, [R218+0x2400] ;  /* 0x00240000da30783b */ /* 0x000e6a0000000200 */
[----:B------:R-:W-:Y:S06]  /*1a40*/  HMMA.16816.F32 R80, R4, R44, R80 ;  /* 0x0000002c0450723c */ /* 0x000fec0000001850 */
[-C--:B------:R-:W-:Y:S06]  /*1a50*/  HMMA.16816.F32 R24, R52, R46.reuse, R24 ;  /* 0x0000002e3418723c */ /* 0x080fec0000001818 */
[----:B------:R-:W-:Y:S06]  /*1a60*/  HMMA.16816.F32 R76, R4, R46, R76 ;  /* 0x0000002e044c723c */ /* 0x000fec000000184c */
[----:B---3--:R-:W-:Y:S01]  /*1a70*/  HMMA.16816.F32 R84, R92, R98, R84 ;  /* 0x000000625c54723c */ /* 0x008fe20000001854 */
[----:B------:R-:W-:-:S05]  /*1a80*/  IMAD.SHL.U32 R47, R122, 0x2, RZ ;  /* 0x000000027a2f7824 */ /* 0x000fca00078e00ff */
[----:B------:R-:W-:Y:S01]  /*1a90*/  HMMA.16816.F32 R28, R52, R44, R28 ;  /* 0x0000002c341c723c */ /* 0x000fe2000000181c */
[----:B------:R-:W-:-:S05]  /*1aa0*/  LOP3.LUT R47, R47, 0x6, RZ, 0xc0, !PT ;  /* 0x000000062f2f7812 */ /* 0x000fca00078ec0ff */
[----:B------:R-:W-:Y:S01]  /*1ab0*/  HMMA.16816.F32 R20, R52, R40, R20 ;  /* 0x000000283414723c */ /* 0x000fe20000001814 */
[----:B------:R-:W-:-:S05]  /*1ac0*/  IMAD R47, R230, 0x40, R47 ;  /* 0x00000040e62f7824 */ /* 0x000fca00078e022f */
[----:B------:R-:W-:Y:S06]  /*1ad0*/  HMMA.16816.F32 R16, R52, R42, R16 ;  /* 0x0000002a3410723c */ /* 0x000fec0000001810 */
[C---:B------:R-:W-:Y:S06]  /*1ae0*/  HMMA.16816.F32 R72, R4.reuse, R40, R72 ;  /* 0x000000280448723c */ /* 0x040fec0000001848 */
[----:B------:R-:W-:Y:S01]  /*1af0*/  HMMA.16816.F32 R68, R4, R42, R68 ;  /* 0x0000002a0444723c */ /* 0x000fe20000001844 */
[----:B------:R-:W2:Y:S05]  /*1b00*/  LDSM.16.M88.4 R40, [R218+0x2800] ;  /* 0x00280000da28783b */ /* 0x000eaa0000000200 */
[----:B----4-:R-:W-:Y:S06]  /*1b10*/  HMMA.16816.F32 R32, R100, R98, R32 ;  /* 0x000000626420723c */ /* 0x010fec0000001820 */
[-C--:B------:R-:W-:Y:S06]  /*1b20*/  HMMA.16816.F32 R12, R52, R8.reuse, R12 ;  /* 0x00000008340c723c */ /* 0x080fec000000180c */
[----:B------:R-:W-:Y:S06]  /*1b30*/  HMMA.16816.F32 R64, R4, R8, R64 ;  /* 0x000000080440723c */ /* 0x000fec0000001840 */
[----:B-1----:R-:W-:Y:S01]  /*1b40*/  HMMA.16816.F32 R80, R92, R48, R80 ;  /* 0x000000305c50723c */ /* 0x002fe20000001850 */
[----:B------:R-:W-:-:S02]  /*1b50*/  VIADD R9, R47, 0x8 ;  /* 0x000000082f097836 */ /* 0x000fc40000000000 */
[----:B------:R-:W-:-:S03]  /*1b60*/  VIADD R8, R47, 0x1 ;  /* 0x000000012f087836 */ /* 0x000fc60000000000 */
[-C--:B------:R-:W-:Y:S01]  /*1b70*/  ISETP.GE.AND P3, PT, R9, R239.reuse, PT ;  /* 0x000000ef0900720c */ /* 0x080fe20003f66270 */
[----:B------:R-:W-:Y:S01]  /*1b80*/  HMMA.16816.F32 R28, R100, R48, R28 ;  /* 0x00000030641c723c */ /* 0x000fe2000000181c */
[C---:B------:R-:W-:Y:S02]  /*1b90*/  ISETP.GE.AND P1, PT, R8.reuse, R239, PT ;  /* 0x000000ef0800720c */ /* 0x040fe40003f26270 */
[CC--:B------:R-:W-:Y:S02]  /*1ba0*/  ISETP.GE.AND P0, PT, R8.reuse, R238.reuse, PT ;  /* 0x000000ee0800720c */ /* 0x0c0fe40003f06270 */
[C---:B------:R-:W-:Y:S01]  /*1bb0*/  ISETP.GE.AND P4, PT, R8.reuse, R233, PT ;  /* 0x000000e90800720c */ /* 0x040fe20003f86270 */
[----:B------:R-:W-:Y:S01]  /*1bc0*/  HMMA.16816.F32 R60, R52, R10, R60 ;  /* 0x0000000a343c723c */ /* 0x000fe2000000183c */
[----:B------:R-:W-:Y:S01]  /*1bd0*/  ISETP.GE.AND P2, PT, R8, R231, PT ;  /* 0x000000e70800720c */ /* 0x000fe20003f46270 */
[----:B------:R-:W-:Y:S01]  /*1be0*/  VIADD R8, R47, 0x9 ;  /* 0x000000092f087836 */ /* 0x000fe20000000000 */
[----:B------:R-:W-:-:S02]  /*1bf0*/  ISETP.GE.AND P5, PT, R9, R238, PT ;  /* 0x000000ee0900720c */ /* 0x000fc40003fa6270 */
[----:B------:R-:W-:Y:S01]  /*1c00*/  FSEL R84, R84, -INF , !P3 ;  /* 0xff80000054547808 */ /* 0x000fe20005800000 */
[-C--:B------:R-:W-:Y:S01]  /*1c10*/  HMMA.16816.F32 R76, R92, R50.reuse, R76 ;  /* 0x000000325c4c723c */ /* 0x080fe2000000184c */
[C---:B------:R-:W-:Y:S02]  /*1c20*/  ISETP.GE.AND P6, PT, R9.reuse, R233, PT ;  /* 0x000000e90900720c */ /* 0x040fe40003fc6270 */
[----:B------:R-:W-:Y:S02]  /*1c30*/  ISETP.GE.AND P3, PT, R9, R231, PT ;  /* 0x000000e70900720c */ /* 0x000fe40003f66270 */
[----:B------:R-:W-:Y:S01]  /*1c40*/  FSEL R54, R86, -INF , !P5 ;  /* 0xff80000056367808 */ /* 0x000fe20006800000 */
[----:B------:R-:W-:Y:S01]  /*1c50*/  HMMA.16816.F32 R24, R100, R50, R24 ;  /* 0x000000326418723c */ /* 0x000fe20000001818 */
[----:B------:R-:W-:Y:S02]  /*1c60*/  ISETP.GE.AND P5, PT, R8, R233, PT ;  /* 0x000000e90800720c */ /* 0x000fe40003fa6270 */
[----:B------:R-:W-:Y:S01]  /*1c70*/  FSEL R45, R32, -INF , !P6 ;  /* 0xff800000202d7808 */ /* 0x000fe20007000000 */
[----:B------:R-:W-:Y:S01]  /*1c80*/  VIADD R32, R47, 0x10 ;  /* 0x000000102f207836 */ /* 0x000fe20000000000 */
[----:B------:R-:W-:Y:S01]  /*1c90*/  FSEL R9, R34, -INF , !P3 ;  /* 0xff80000022097808 */ /* 0x000fe20005800000 */
[----:B--2---:R-:W-:Y:S01]  /*1ca0*/  HMMA.16816.F32 R72, R92, R40, R72 ;  /* 0x000000285c48723c */ /* 0x004fe20000001848 */
[----:B------:R-:W-:-:S02]  /*1cb0*/  ISETP.GE.AND P3, PT, R8, R231, PT ;  /* 0x000000e70800720c */ /* 0x000fc40003f66270 */
[----:B------:R-:W-:Y:S02]  /*1cc0*/  FSEL R44, R33, -INF , !P5 ;  /* 0xff800000212c7808 */ /* 0x000fe40006800000 */
[CC--:B------:R-:W-:Y:S01]  /*1cd0*/  ISETP.GE.AND P5, PT, R8.reuse, R238.reuse, PT ;  /* 0x000000ee0800720c */ /* 0x0c0fe20003fa6270 */
[-C--:B------:R-:W-:Y:S01]  /*1ce0*/  HMMA.16816.F32 R68, R92, R42.reuse, R68 ;  /* 0x0000002a5c44723c */ /* 0x080fe20000001844 */
[----:B------:R-:W-:Y:S01]  /*1cf0*/  ISETP.GE.AND P6, PT, R8, R239, PT ;  /* 0x000000ef0800720c */ /* 0x000fe20003fc6270 */
[----:B------:R-:W-:Y:S01]  /*1d00*/  VIADD R8, R47, 0x11 ;  /* 0x000000112f087836 */ /* 0x000fe20000000000 */
[----:B------:R-:W-:Y:S02]  /*1d10*/  FSEL R46, R35, -INF , !P3 ;  /* 0xff800000232e7808 */ /* 0x000fe40005800000 */
[----:B------:R-:W-:Y:S01]  /*1d20*/  ISETP.GE.AND P3, PT, R32, R238, PT ;  /* 0x000000ee2000720c */ /* 0x000fe20003f66270 */
[----:B------:R-:W-:Y:S01]  /*1d30*/  HMMA.16816.F32 R16, R100, R42, R16 ;  /* 0x0000002a6410723c */ /* 0x000fe20000001810 */
[----:B------:R-:W-:-:S02]  /*1d40*/  FSEL R87, R87, -INF , !P5 ;  /* 0xff80000057577808 */ /* 0x000fc40006800000 */
[-C--:B------:R-:W-:Y:S02]  /*1d50*/  ISETP.GE.AND P5, PT, R32, R239.reuse, PT ;  /* 0x000000ef2000720c */ /* 0x080fe40003fa6270 */
[----:B------:R-:W-:Y:S01]  /*1d60*/  FSEL R173, R82, -INF , !P3 ;  /* 0xff80000052ad7808 */ /* 0x000fe20005800000 */
[-C--:B------:R-:W-:Y:S01]  /*1d70*/  HMMA.16816.F32 R88, R92, R96.reuse, R88 ;  /* 0x000000605c58723c */ /* 0x080fe20000001858 */
[----:B------:R-:W-:Y:S02]  /*1d80*/  ISETP.GE.AND P3, PT, R8, R239, PT ;  /* 0x000000ef0800720c */ /* 0x000fe40003f66270 */
[----:B------:R-:W-:Y:S02]  /*1d90*/  FSEL R85, R85, -INF , !P6 ;  /* 0xff80000055557808 */ /* 0x000fe40007000000 */
[----:B------:R-:W-:Y:S01]  /*1da0*/  FSEL R174, R80, -INF , !P5 ;  /* 0xff80000050ae7808 */ /* 0x000fe20006800000 */
[----:B------:R-:W-:Y:S01]  /*1db0*/  HMMA.16816.F32 R36, R100, R96, R36 ;  /* 0x000000606424723c */ /* 0x000fe20000001824 */
[----:B------:R-:W-:-:S02]  /*1dc0*/  ISETP.GE.AND P6, PT, R32, R233, PT ;  /* 0x000000e92000720c */ /* 0x000fc40003fc6270 */
[-C--:B------:R-:W-:Y:S02]  /*1dd0*/  ISETP.GE.AND P5, PT, R32, R231.reuse, PT ;  /* 0x000000e72000720c */ /* 0x080fe40003fa6270 */
[----:B------:R-:W-:Y:S01]  /*1de0*/  FSEL R176, R81, -INF , !P3 ;  /* 0xff80000051b07808 */ /* 0x000fe20005800000 */
[----:B------:R-:W-:Y:S01]  /*1df0*/  HMMA.16816.F32 R32, R100, R40, R20 ;  /* 0x000000286420723c */ /* 0x000fe20000001814 */
[----:B------:R-:W-:Y:S02]  /*1e00*/  ISETP.GE.AND P3, PT, R8, R231, PT ;  /* 0x000000e70800720c */ /* 0x000fe40003f66270 */
[----:B------:R-:W-:Y:S02]  /*1e10*/  FSEL R28, R28, -INF , !P6 ;  /* 0xff8000001c1c7808 */ /* 0x000fe40007000000 */
[----:B------:R-:W-:Y:S01]  /*1e20*/  FSEL R30, R30, -INF , !P5 ;  /* 0xff8000001e1e7808 */ /* 0x000fe20006800000 */
[----:B------:R-:W-:Y:S01]  /*1e30*/  HMMA.16816.F32 R56, R4, R10, R56 ;  /* 0x0000000a0438723c */ /* 0x000fe20000001838 */
[----:B------:R-:W-:Y:S01]  /*1e40*/  VIADD R20, R47, 0x18 ;  /* 0x000000182f147836 */ /* 0x000fe20000000000 */
[----:B------:R-:W-:Y:S01]  /*1e50*/  FSEL R31, R31, -INF , !P3 ;  /* 0xff8000001f1f7808 */ /* 0x000fe20005800000 */
[----:B------:R-:W-:Y:S01]  /*1e60*/  VIADD R40, R47, 0x20 ;  /* 0x000000202f287836 */ /* 0x000fe20000000000 */
[----:B------:R-:W-:-:S02]  /*1e70*/  ISETP.GE.AND P6, PT, R8, R238, PT ;  /* 0x000000ee0800720c */ /* 0x000fc40003fc6270 */
[----:B------:R-:W-:Y:S01]  /*1e80*/  ISETP.GE.AND P5, PT, R8, R233, PT ;  /* 0x000000e90800720c */ /* 0x000fe20003fa6270 */
[C---:B------:R-:W-:Y:S01]  /*1e90*/  VIADD R8, R47.reuse, 0x19 ;  /* 0x000000192f087836 */ /* 0x040fe20000000000 */
[----:B------:R-:W-:Y:S01]  /*1ea0*/  ISETP.GE.AND P3, PT, R20, R239, PT ;  /* 0x000000ef1400720c */ /* 0x000fe20003f66270 */
[----:B------:R-:W-:Y:S01]  /*1eb0*/  VIADD R4, R47, 0x38 ;  /* 0x000000382f047836 */ /* 0x000fe20000000000 */
[----:B------:R-:W-:Y:S02]  /*1ec0*/  FSEL R190, R83, -INF , !P6 ;  /* 0xff80000053be7808 */ /* 0x000fe40007000000 */
[----:B------:R-:W-:Y:S02]  /*1ed0*/  FSEL R29, R29, -INF , !P5 ;  /* 0xff8000001d1d7808 */ /* 0x000fe40006800000 */
[----:B------:R-:W-:Y:S02]  /*1ee0*/  FSEL R215, R76, -INF , !P3 ;  /* 0xff8000004cd77808 */ /* 0x000fe40005800000 */
[----:B------:R-:W-:-:S02]  /*1ef0*/  ISETP.GE.AND P5, PT, R20, R238, PT ;  /* 0x000000ee1400720c */ /* 0x000fc40003fa6270 */
[C---:B------:R-:W-:Y:S02]  /*1f00*/  ISETP.GE.AND P6, PT, R20.reuse, R233, PT ;  /* 0x000000e91400720c */ /* 0x040fe40003fc6270 */
[----:B------:R-:W-:Y:S02]  /*1f10*/  ISETP.GE.AND P3, PT, R20, R231, PT ;  /* 0x000000e71400720c */ /* 0x000fe40003f66270 */
[----:B------:R-:W1:Y:S01]  /*1f20*/  LDSM.16.M88.4 R20, [R218+0x2c00] ;  /* 0x002c0000da14783b */ /* 0x000e620000000200 */
[----:B------:R-:W-:Y:S01]  /*1f30*/  FSEL R214, R78, -INF , !P5 ;  /* 0xff8000004ed67808 */ /* 0x000fe20006800000 */
[----:B------:R-:W-:-:S04]  /*1f40*/  DEPBAR.LE SB0, 0x0 ;  /* 0x000080000000791a */ /* 0x000fc80000000000 */
[----:B------:R-:W-:Y:S02]  /*1f50*/  ISETP.GE.AND P5, PT, R8, R233, PT ;  /* 0x000000e90800720c */ /* 0x000fe40003fa6270 */
[----:B------:R-:W-:Y:S02]  /*1f60*/  FSEL R26, R26, -INF , !P3 ;  /* 0xff8000001a1a7808 */ /* 0x000fe40005800000 */
[----:B------:R-:W-:Y:S02]  /*1f70*/  FSEL R25, R25, -INF , !P5 ;  /* 0xff80000019197808 */ /* 0x000fe40006800000 */
[C---:B------:R-:W-:Y:S02]  /*1f80*/  ISETP.GE.AND P5, PT, R8.reuse, R238, PT ;  /* 0x000000ee0800720c */ /* 0x040fe40003fa6270 */
[----:B------:R-:W-:Y:S02]  /*1f90*/  ISETP.GE.AND P3, PT, R8, R231, PT ;  /* 0x000000e70800720c */ /* 0x000fe40003f66270 */
[----:B------:R-:W-:-:S02]  /*1fa0*/  FSEL R24, R24, -INF , !P6 ;  /* 0xff80000018187808 */ /* 0x000fc40007000000 */
[----:B------:R-:W-:Y:S02]  /*1fb0*/  FSEL R234, R79, -INF , !P5 ;  /* 0xff8000004fea7808 */ /* 0x000fe40006800000 */
[-C--:B------:R-:W-:Y:S01]  /*1fc0*/  ISETP.GE.AND P6, PT, R8, R239.reuse, PT ;  /* 0x000000ef0800720c */ /* 0x080fe20003fc6270 */
[----:B------:R-:W-:Y:S01]  /*1fd0*/  VIADD R8, R47, 0x21 ;  /* 0x000000212f087836 */ /* 0x000fe20000000000 */
[C---:B------:R-:W-:Y:S02]  /*1fe0*/  ISETP.GE.AND P5, PT, R40.reuse, R239, PT ;  /* 0x000000ef2800720c */ /* 0x040fe40003fa6270 */
[----:B------:R-:W-:Y:S02]  /*1ff0*/  FSEL R27, R27, -INF , !P3 ;  /* 0xff8000001b1b7808 */ /* 0x000fe40005800000 */
[----:B------:R-:W-:Y:S02]  /*2000*/  ISETP.GE.AND P3, PT, R40, R238, PT ;  /* 0x000000ee2800720c */ /* 0x000fe40003f66270 */
[----:B------:R-:W-:-:S02]  /*2010*/  FSEL R235, R77, -INF , !P6 ;  /* 0xff8000004deb7808 */ /* 0x000fc40007000000 */
[----:B------:R-:W-:Y:S02]  /*2020*/  FSEL R188, R72, -INF , !P5 ;  /* 0xff80000048bc7808 */ /* 0x000fe40006800000 */
[C---:B------:R-:W-:Y:S02]  /*2030*/  ISETP.GE.AND P6, PT, R40.reuse, R233, PT ;  /* 0x000000e92800720c */ /* 0x040fe40003fc6270 */
[----:B------:R-:W-:Y:S02]  /*2040*/  ISETP.GE.AND P5, PT, R40, R231, PT ;  /* 0x000000e72800720c */ /* 0x000fe40003fa6270 */
[----:B------:R-:W-:Y:S02]  /*2050*/  FSEL R187, R74, -INF , !P3 ;  /* 0xff8000004abb7808 */ /* 0x000fe40005800000 */
[----:B------:R-:W-:Y:S02]  /*2060*/  ISETP.GE.AND P3, PT, R8, R239, PT ;  /* 0x000000ef0800720c */ /* 0x000fe40003f66270 */
[----:B------:R-:W-:Y:S01]  /*2070*/  FSEL R182, R32, -INF , !P6 ;  /* 0xff80000020b67808 */ /* 0x000fe20007000000 */
[----:B------:R-:W-:Y:S01]  /*2080*/  VIADD R32, R47, 0x28 ;  /* 0x000000282f207836 */ /* 0x000fe20000000000 */
[----:B------:R-:W-:Y:S01]  /*2090*/  FSEL R201, R34, -INF , !P5 ;  /* 0xff80000022c97808 */ /* 0x000fe20006800000 */
[----:B-1----:R-:W-:Y:S01]  /*20a0*/  HMMA.16816.F32 R12, R100, R20, R12 ;  /* 0x00000014640c723c */ /* 0x002fe2000000180c */
[----:B------:R-:W-:-:S02]  /*20b0*/  ISETP.GE.AND P5, PT, R8, R233, PT ;  /* 0x000000e90800720c */ /* 0x000fc40003fa6270 */
[----:B------:R-:W-:Y:S02]  /*20c0*/  FSEL R189, R73, -INF , !P3 ;  /* 0xff80000049bd7808 */ /* 0x000fe40005800000 */
[C---:B------:R-:W-:Y:S01]  /*20d0*/  ISETP.GE.AND P3, PT, R8.reuse, R231, PT ;  /* 0x000000e70800720c */ /* 0x040fe20003f66270 */
[----:B------:R-:W-:Y:S01]  /*20e0*/  HMMA.16816.F32 R60, R100, R22, R60 ;  /* 0x00000016643c723c */ /* 0x000fe2000000183c */
[----:B------:R-:W-:Y:S01]  /*20f0*/  BAR.SYNC.DEFER_BLOCKING 0x0 ;  /* 0x0000000000007b1d */ /* 0x000fe20000010000 */
[-C--:B------:R-:W-:Y:S01]  /*2100*/  ISETP.GE.AND P6, PT, R8, R238.reuse, PT ;  /* 0x000000ee0800720c */ /* 0x080fe20003fc6270 */
[----:B------:R-:W-:Y:S01]  /*2110*/  VIADD R8, R47, 0x29 ;  /* 0x000000292f087836 */ /* 0x000fe20000000000 */
[----:B------:R-:W-:Y:S02]  /*2120*/  FSEL R195, R33, -INF , !P5 ;  /* 0xff80000021c37808 */ /* 0x000fe40006800000 */
[----:B------:R-:W-:Y:S01]  /*2130*/  ISETP.GE.AND P5, PT, R32, R238, PT ;  /* 0x000000ee2000720c */ /* 0x000fe20003fa6270 */
[----:B------:R-:W-:Y:S01]  /*2140*/  HMMA.16816.F32 R64, R92, R20, R64 ;  /* 0x000000145c40723c */ /* 0x000fe20000001840 */
[----:B------:R-:W-:-:S02]  /*2150*/  FSEL R204, R35, -INF , !P3 ;  /* 0xff80000023cc7808 */ /* 0x000fc40005800000 */
[----:B------:R-:W-:Y:S02]  /*2160*/  ISETP.GE.AND P3, PT, R32, R239, PT ;  /* 0x000000ef2000720c */ /* 0x000fe40003f66270 */
[----:B------:R-:W-:Y:S01]  /*2170*/  FSEL R192, R70, -INF , !P5 ;  /* 0xff80000046c07808 */ /* 0x000fe20006800000 */
[----:B------:R-:W-:Y:S01]  /*2180*/  HMMA.16816.F32 R56, R92, R22, R56 ;  /* 0x000000165c38723c */ /* 0x000fe20000001838 */
[-C--:B------:R-:W-:Y:S02]  /*2190*/  ISETP.GE.AND P5, PT, R8, R233.reuse, PT ;  /* 0x000000e90800720c */ /* 0x080fe40003fa6270 */
[----:B------:R-:W-:Y:S02]  /*21a0*/  FSEL R193, R75, -INF , !P6 ;  /* 0xff8000004bc17808 */ /* 0x000fe40007000000 */
[----:B------:R-:W-:Y:S02]  /*21b0*/  FSEL R194, R68, -INF , !P3 ;  /* 0xff80000044c27808 */ /* 0x000fe40005800000 */
[----:B------:R-:W-:-:S02]  /*21c0*/  ISETP.GE.AND P6, PT, R32, R233, PT ;  /* 0x000000e92000720c */ /* 0x000fc40003fc6270 */
[----:B------:R-:W-:Y:S02]  /*21d0*/  ISETP.GE.AND P3, PT, R32, R231, PT ;  /* 0x000000e72000720c */ /* 0x000fe40003f66270 */
[----:B------:R-:W-:Y:S01]  /*21e0*/  FSEL R191, R17, -INF , !P5 ;  /* 0xff80000011bf7808 */ /* 0x000fe20006800000 */
[----:B------:R-:W-:Y:S01]  /*21f0*/  VIADD R17, R47, 0x30 ;  /* 0x000000302f117836 */ /* 0x000fe20000000000 */
[----:B------:R-:W-:Y:S02]  /*2200*/  FSEL R207, R16, -INF , !P6 ;  /* 0xff80000010cf7808 */ /* 0x000fe40007000000 */
[----:B------:R-:W-:Y:S02]  /*2210*/  FSEL R206, R18, -INF , !P3 ;  /* 0xff80000012ce7808 */ /* 0x000fe40005800000 */
[C---:B------:R-:W-:Y:S02]  /*2220*/  ISETP.GE.AND P6, PT, R8.reuse, R239, PT ;  /* 0x000000ef0800720c */ /* 0x040fe40003fc6270 */
[----:B------:R-:W-:-:S02]  /*2230*/  ISETP.GE.AND P3, PT, R8, R231, PT ;  /* 0x000000e70800720c */ /* 0x000fc40003f66270 */
[----:B------:R-:W-:Y:S02]  /*2240*/  ISETP.GE.AND P5, PT, R8, R238, PT ;  /* 0x000000ee0800720c */ /* 0x000fe40003fa6270 */
[----:B------:R-:W-:Y:S02]  /*2250*/  FSEL R8, R89, -INF , !P1 ;  /* 0xff80000059087808 */ /* 0x000fe40004800000 */
[----:B------:R-:W-:Y:S02]  /*2260*/  ISETP.GE.AND P1, PT, R47, R239, PT ;  /* 0x000000ef2f00720c */ /* 0x000fe40003f26270 */
[----:B------:R-:W-:Y:S02]  /*2270*/  FSEL R68, R91, -INF , !P0 ;  /* 0xff8000005b447808 */ /* 0x000fe40004000000 */
[----:B------:R-:W-:Y:S02]  /*2280*/  ISETP.GE.AND P0, PT, R17, R233, PT ;  /* 0x000000e91100720c */ /* 0x000fe40003f06270 */
[----:B------:R-:W-:-:S02]  /*2290*/  FSEL R205, R19, -INF , !P3 ;  /* 0xff80000013cd7808 */ /* 0x000fc40005800000 */
[----:B------:R-:W-:Y:S02]  /*22a0*/  FSEL R203, R69, -INF , !P6 ;  /* 0xff80000045cb7808 */ /* 0x000fe40007000000 */
[----:B------:R-:W-:Y:S02]  /*22b0*/  FSEL R16, R88, -INF , !P1 ;  /* 0xff80000058107808 */ /* 0x000fe40004800000 */
[C---:B------:R-:W-:Y:S02]  /*22c0*/  ISETP.GE.AND P6, PT, R17.reuse, R239, PT ;  /* 0x000000ef1100720c */ /* 0x040fe40003fc6270 */
[C---:B------:R-:W-:Y:S02]  /*22d0*/  ISETP.GE.AND P3, PT, R17.reuse, R238, PT ;  /* 0x000000ee1100720c */ /* 0x040fe40003f66270 */
[----:B------:R-:W-:Y:S01]  /*22e0*/  ISETP.GE.AND P1, PT, R17, R231, PT ;  /* 0x000000e71100720c */ /* 0x000fe20003f26270 */
[----:B------:R-:W-:Y:S01]  /*22f0*/  VIADD R17, R47, 0x31 ;  /* 0x000000312f117836 */ /* 0x000fe20000000000 */
[----:B------:R-:W-:-:S02]  /*2300*/  FSEL R200, R12, -INF , !P0 ;  /* 0xff8000000cc87808 */ /* 0x000fc40004000000 */
[----:B------:R-:W-:Y:S02]  /*2310*/  ISETP.GE.AND P0, PT, R47, R233, PT ;  /* 0x000000e92f00720c */ /* 0x000fe40003f06270 */
[----:B------:R-:W-:Y:S02]  /*2320*/  FSEL R202, R71, -INF , !P5 ;  /* 0xff80000047ca7808 */ /* 0x000fe40006800000 */
[----:B------:R-:W-:Y:S02]  /*2330*/  FSEL R36, R36, -INF , !P0 ;  /* 0xff80000024247808 */ /* 0x000fe40004000000 */
[----:B------:R-:W-:Y:S02]  /*2340*/  ISETP.GE.AND P0, PT, R17, R231, PT ;  /* 0x000000e71100720c */ /* 0x000fe40003f06270 */
[----:B------:R-:W-:Y:S02]  /*2350*/  FSEL R186, R14, -INF , !P1 ;  /* 0xff8000000eba7808 */ /* 0x000fe40004800000 */
[----:B------:R-:W-:-:S02]  /*2360*/  ISETP.GE.AND P5, PT, R47, R238, PT ;  /* 0x000000ee2f00720c */ /* 0x000fc40003fa6270 */
[CC--:B------:R-:W-:Y:S01]  /*2370*/  ISETP.GE.AND P1, PT, R47.reuse, R231.reuse, PT ;  /* 0x000000e72f00720c */ /* 0x0c0fe20003f26270 */
[----:B------:R-:W-:Y:S01]  /*2380*/  VIADD R47, R47, 0x39 ;  /* 0x000000392f2f7836 */ /* 0x000fe20000000000 */
[----:B------:R-:W-:Y:S02]  /*2390*/  FSEL R185, R15, -INF , !P0 ;  /* 0xff8000000fb97808 */ /* 0x000fe40004000000 */
[-C--:B------:R-:W-:Y:S02]  /*23a0*/  ISETP.GE.AND P0, PT, R4, R231.reuse, PT ;  /* 0x000000e70400720c */ /* 0x080fe40003f06270 */
[----:B------:R-:W-:Y:S02]  /*23b0*/  FSEL R37, R37, -INF , !P4 ;  /* 0xff80000025257808 */ /* 0x000fe40006000000 */
[----:B------:R-:W-:Y:S02]  /*23c0*/  FSEL R184, R62, -INF , !P0 ;  /* 0xff8000003eb87808 */ /* 0x000fe40004000000 */
[----:B------:R-:W-:-:S02]  /*23d0*/  ISETP.GE.AND P0, PT, R47, R231, PT ;  /* 0x000000e72f00720c */ /* 0x000fc40003f06270 */
[----:B------:R-:W-:Y:S02]  /*23e0*/  FMNMX.FTZ R5, R36, R37, !PT ;  /* 0x0000002524057209 */ /* 0x000fe40007810000 */
[----:B------:R-:W-:Y:S02]  /*23f0*/  FSEL R181, R63, -INF , !P0 ;  /* 0xff8000003fb57808 */ /* 0x000fe40004000000 */
[----:B------:R-:W-:Y:S02]  /*2400*/  ISETP.NE.AND P0, PT, R3, 0x1, PT ;  /* 0x000000010300780c */ /* 0x000fe40003f05270 */
[----:B------:R-:W-:Y:S02]  /*2410*/  FMNMX.FTZ R5, R45, R5, !PT ;  /* 0x000000052d057209 */ /* 0x000fe40007810000 */
[----:B------:R-:W-:Y:S02]  /*2420*/  FSEL R38, R38, -INF , !P1 ;  /* 0xff80000026267808 */ /* 0x000fe40004800000 */
[----:B------:R-:W-:-:S02]  /*2430*/  ISETP.GE.AND P1, PT, R4, R233, PT ;  /* 0x000000e90400720c */ /* 0x000fc40003f26270 */
[----:B------:R-:W-:Y:S02]  /*2440*/  FMNMX.FTZ R5, R44, R5, !PT ;  /* 0x000000052c057209 */ /* 0x000fe40007810000 */
[----:B------:R-:W-:Y:S02]  /*2450*/  FSEL R197, R60, -INF , !P1 ;  /* 0xff8000003cc57808 */ /* 0x000fe40004800000 */
[-C--:B------:R-:W-:Y:S02]  /*2460*/  ISETP.GE.AND P4, PT, R17, R233.reuse, PT ;  /* 0x000000e91100720c */ /* 0x080fe40003f86270 */
[----:B------:R-:W-:Y:S02]  /*2470*/  ISETP.GE.AND P1, PT, R47, R233, PT ;  /* 0x000000e92f00720c */ /* 0x000fe40003f26270 */
[----:B------:R-:W-:Y:S02]  /*2480*/  FMNMX.FTZ R5, R28, R5, !PT ;  /* 0x000000051c057209 */ /* 0x000fe40007810000 */
[----:B------:R-:W-:-:S02]  /*2490*/  FSEL R55, R90, -INF , !P5 ;  /* 0xff8000005a377808 */ /* 0x000fc40006800000 */
[----:B------:R-:W-:Y:S02]  /*24a0*/  FSEL R39, R39, -INF , !P2 ;  /* 0xff80000027277808 */ /* 0x000fe40005000000 */
[----:B------:R-:W-:Y:S02]  /*24b0*/  FSEL R199, R13, -INF , !P4 ;  /* 0xff8000000dc77808 */ /* 0x000fe40006000000 */
[----:B------:R-:W-:Y:S02]  /*24c0*/  FSEL R196, R61, -INF , !P1 ;  /* 0xff8000003dc47808 */ /* 0x000fe40004800000 */
[CC--:B------:R-:W-:Y:S02]  /*24d0*/  ISETP.GE.AND P5, PT, R17.reuse, R239.reuse, PT ;  /* 0x000000ef1100720c */ /* 0x0c0fe40003fa6270 */
[----:B------:R-:W-:Y:S02]  /*24e0*/  ISETP.GE.AND P2, PT, R17, R238, PT ;  /* 0x000000ee1100720c */ /* 0x000fe40003f46270 */
[----:B------:R-:W-:-:S02]  /*24f0*/  ISETP.GE.AND P4, PT, R4, R239, PT ;  /* 0x000000ef0400720c */ /* 0x000fc40003f86270 */
[----:B------:R-:W-:Y:S02]  /*2500*/  ISETP.GE.AND P1, PT, R4, R238, PT ;  /* 0x000000ee0400720c */ /* 0x000fe40003f26270 */
[----:B------:R-:W-:Y:S01]  /*2510*/  FMNMX.FTZ R7, R29, R5, !PT ;  /* 0x000000051d077209 */ /* 0x000fe20007810000 */
[----:B------:R-:W-:Y:S10]  /*2520*/  @!P0 BRA `(.L_x_363) ;  /* 0x0000000000608947 */ /* 0x000ff40003800000 */
[----:B------:R-:W-:Y:S01]  /*2530*/  VIADD R10, R3, 0xfffffffe ;  /* 0xfffffffe030a7836 */ /* 0x000fe20000000000 */
[----:B------:R-:W-:Y:S02]  /*2540*/  USHF.L.U32 UR18, UR12, 0x5, URZ ;  /* 0x000000050c127899 */ /* 0x000fe4000800063f */
[----:B------:R-:W-:Y:S01]  /*2550*/  USHF.L.U64.HI UR4, UR12, 0x5, UR13 ;  /* 0x000000050c047899 */ /* 0x000fe2000801020d */
[C---:B------:R-:W-:Y:S01]  /*2560*/  IMAD R4, R10.reuse, UR14, RZ ;  /* 0x0000000e0a047c24 */ /* 0x040fe2000f8e02ff */
[----:B------:R-:W-:Y:S01]  /*2570*/  SHF.R.S32.HI R5, RZ, 0x1f, R10 ;  /* 0x0000001fff057819 */ /* 0x000fe2000001140a */
[----:B------:R-:W-:-:S04]  /*2580*/  IMAD.WIDE.U32 R10, R10, UR15, R228 ;  /* 0x0000000f0a0a7c25 */ /* 0x000fc8000f8e00e4 */
[----:B------:R-:W-:Y:S01]  /*2590*/  IMAD R4, R5, UR15, R4 ;  /* 0x0000000f05047c24 */ /* 0x000fe2000f8e0204 */
[----:B------:R-:W-:Y:S02]  /*25a0*/  LEA R12, P0, R10, UR8, 0x1 ;  /* 0x000000080a0c7c11 */ /* 0x000fe4000f8008ff */
[----:B------:R-:W-:Y:S01]  /*25b0*/  MOV R5, UR18 ;  /* 0x0000001200057c02 */ /* 0x000fe20008000f00 */
[----:B------:R-:W-:Y:S02]  /*25c0*/  IMAD.IADD R6, R11, 0x1, R4 ;  /* 0x000000010b067824 */ /* 0x000fe400078e0204 */
[----:B------:R-:W-:-:S03]  /*25d0*/  IMAD.U32 R4, RZ, RZ, UR4 ;  /* 0x00000004ff047e24 */ /* 0x000fc6000f8e00ff */
        /* <DEDUP_REMOVED lines=13> */
.L_x_363:
[----:B------:R-:W-:Y:S01]  /*26b0*/  FMNMX.FTZ R7, R24, R7, !PT ;  /* 0x0000000718077209 */ /* 0x000fe20007810000 */
[----:B------:R-:W-:Y:S01]  /*26c0*/  VIADD R171, R232, 0x4 ;  /* 0x00000004e8ab7836 */ /* 0x000fe20000000000 */
[----:B-1----:R-:W-:Y:S01]  /*26d0*/  FMNMX.FTZ R11, R38, R39, !PT ;  /* 0x00000027260b7209 */ /* 0x002fe20007810000 */
[----:B------:R-:W-:Y:S01]  /*26e0*/  IMAD.WIDE.U32 R248, R169, -0x2daee0ad, RZ ;  /* 0xd2511f53a9f87825 */ /* 0x000fe200078e00ff */
[----:B------:R-:W-:Y:S01]  /*26f0*/  FMNMX.FTZ R5, R25, R7, !PT ;  /* 0x0000000719057209 */ /* 0x000fe20007810000 */
[----:B------:R-:W-:Y:S01]  /*2700*/  UIADD3 UR26, UR33, -0x4498517b, URZ ;  /* 0xbb67ae85211a7890 */ /* 0x000fe2000fffe03f */
[----:B------:R-:W-:Y:S01]  /*2710*/  FMNMX.FTZ R11, R9, R11, !PT ;  /* 0x0000000b090b7209 */ /* 0x000fe20007810000 */
[----:B------:R-:W-:Y:S01]  /*2720*/  IMAD.WIDE.U32 R244, R171, -0x326172a9, RZ ;  /* 0xcd9e8d57abf47825 */ /* 0x000fe200078e00ff */
[----:B------:R-:W-:Y:S01]  /*2730*/  FMNMX.FTZ R5, R182, R5, !PT ;  /* 0x00000005b6057209 */ /* 0x000fe20007810000 */
[----:B------:R-:W-:Y:S01]  /*2740*/  UIADD3 UR27, UR32, -0x61c88647, URZ ;  /* 0x9e3779b9201b7890 */ /* 0x000fe2000fffe03f */
[----:B------:R-:W-:Y:S01]  /*2750*/  FMNMX.FTZ R11, R46, R11, !PT ;  /* 0x0000000b2e0b7209 */ /* 0x000fe20007810000 */
[----:B------:R-:W-:Y:S01]  /*2760*/  IMAD.SHL.U32 R242, R230, 0x2, RZ ;  /* 0x00000002e6f27824 */ /* 0x000fe200078e00ff */
[----:B------:R-:W-:Y:S01]  /*2770*/  FMNMX.FTZ R5, R195, R5, !PT ;  /* 0x00000005c3057209 */ /* 0x000fe20007810000 */
[----:B------:R-:W-:Y:S01]  /*2780*/  UIADD3 UR25, UR32, 0x3c6ef372, URZ ;  /* 0x3c6ef37220197890 */ /* 0x000fe2000fffe03f */
[----:B------:R-:W-:Y:S01]  /*2790*/  FMNMX.FTZ R11, R30, R11, !PT ;  /* 0x0000000b1e0b7209 */ /* 0x000fe20007810000 */
[----:B------:R-:W-:Y:S01]  /*27a0*/  UIADD3 UR24, UR33, 0x76cf5d0a, URZ ;  /* 0x76cf5d0a21187890 */ /* 0x000fe2000fffe03f */
[----:B------:R-:W-:Y:S01]  /*27b0*/  FMNMX.FTZ R5, R207, R5, !PT ;  /* 0x00000005cf057209 */ /* 0x000fe20007810000 */
[----:B------:R-:W-:Y:S01]  /*27c0*/  UIADD3 UR22, UR33, 0x32370b8f, URZ ;  /* 0x32370b8f21167890 */ /* 0x000fe2000fffe03f */
[----:B------:R-:W-:Y:S01]  /*27d0*/  LOP3.LUT R170, R117, UR32, RZ, 0x3c, !PT ;  /* 0x0000002075aa7c12 */ /* 0x000fe2000f8e3cff */
[----:B------:R-:W-:Y:S01]  /*27e0*/  IMAD.WIDE.U32 R212, R232, -0x326172a9, RZ ;  /* 0xcd9e8d57e8d47825 */ /* 0x000fe200078e00ff */
[----:B------:R-:W-:Y:S01]  /*27f0*/  FMNMX.FTZ R5, R191, R5, !PT ;  /* 0x00000005bf057209 */ /* 0x000fe20007810000 */
[----:B------:R-:W-:Y:S01]  /*2800*/  UIADD3 UR23, UR32, -0x255992d5, URZ ;  /* 0xdaa66d2b20177890 */ /* 0x000fe2000fffe03f */
[----:B------:R-:W-:Y:S01]  /*2810*/  FMNMX.FTZ R11, R31, R11, !PT ;  /* 0x0000000b1f0b7209 */ /* 0x000fe20007810000 */
[----:B------:R-:W-:Y:S01]  /*2820*/  UIADD3 UR21, UR32, 0x78dde6e4, URZ ;  /* 0x78dde6e420157890 */ /* 0x000fe2000fffe03f */
[----:B------:R-:W-:Y:S01]  /*2830*/  FMNMX.FTZ R5, R200, R5, !PT ;  /* 0x00000005c8057209 */ /* 0x000fe20007810000 */
[----:B------:R-:W-:Y:S01]  /*2840*/  UIADD3 UR20, UR33, -0x126145ec, URZ ;  /* 0xed9eba1421147890 */ /* 0x000fe2000fffe03f */
[----:B------:R-:W-:Y:S01]  /*2850*/  LOP3.LUT R240, R245, R170, RZ, 0x3c, !PT ;  /* 0x000000aaf5f07212 */ /* 0x000fe200078e3cff */
[----:B------:R-:W-:Y:S01]  /*2860*/  UIADD3 UR18, UR33, -0x56f99767, URZ ;  /* 0xa906689921127890 */ /* 0x000fe2000fffe03f */
[----:B------:R-:W-:Y:S01]  /*2870*/  FMNMX.FTZ R11, R26, R11, !PT ;  /* 0x0000000b1a0b7209 */ /* 0x000fe20007810000 */
[----:B------:R-:W-:Y:S01]  /*2880*/  UIADD3 UR19, UR32, 0x1715609d, URZ ;  /* 0x1715609d20137890 */ /* 0x000fe2000fffe03f */
[----:B------:R-:W-:Y:S01]  /*2890*/  FMNMX.FTZ R5, R199, R5, !PT ;  /* 0x00000005c7057209 */ /* 0x000fe20007810000 */
[----:B------:R-:W-:Y:S01]  /*28a0*/  IMAD.WIDE.U32 R240, R240, -0x2daee0ad, RZ ;  /* 0xd2511f53f0f07825 */ /* 0x000fe200078e00ff */
[----:B------:R-:W-:Y:S01]  /*28b0*/  LOP3.LUT R70, R249, UR33, R242, 0x96, !PT ;  /* 0x00000021f9467c12 */ /* 0x000fe2000f8e96f2 */
[----:B------:R-:W-:Y:S01]  /*28c0*/  ULDC UR4, c[0x0][0x2ec] ;  /* 0x0000bb0000047ab9 */ /* 0x000fe20000000800 */
[----:B------:R-:W-:Y:S01]  /*28d0*/  FMNMX.FTZ R11, R27, R11, !PT ;  /* 0x0000000b1b0b7209 */ /* 0x000fe20007810000 */
[----:B------:R-:W1:Y:S01]  /*28e0*/  LDC.U8 R164, c[0x0][0x388] ;  /* 0x0000e200ffa47b82 */ /* 0x000e620000000000 */
[----:B------:R-:W-:Y:S01]  /*28f0*/  FMNMX.FTZ R5, R197, R5, !PT ;  /* 0x00000005c5057209 */ /* 0x000fe20007810000 */
[----:B------:R-:W-:Y:S01]  /*2900*/  IMAD.WIDE.U32 R70, R70, -0x326172a9, RZ ;  /* 0xcd9e8d5746467825 */ /* 0x000fe200078e00ff */
[----:B------:R-:W-:Y:S01]  /*2910*/  LOP3.LUT R236, R241, UR26, R248, 0x96, !PT ;  /* 0x0000001af1ec7c12 */ /* 0x000fe2000f8e96f8 */
[----:B------:R-:W-:Y:S01]  /*2920*/  UIADD3 UR28, UR32, -0x4ab325aa, URZ ;  /* 0xb54cda56201c7890 */ /* 0x000fe2000fffe03f */
[----:B------:R-:W-:Y:S01]  /*2930*/  FMNMX.FTZ R11, R201, R11, !PT ;  /* 0x0000000bc90b7209 */ /* 0x000fe20007810000 */
[----:B------:R-:W-:Y:S01]  /*2940*/  IMAD.IADD R2, R116, 0x1, R2 ;  /* 0x0000000174027824 */ /* 0x000fe200078e0202 */
[----:B------:R-:W-:Y:S01]  /*2950*/  FMNMX.FTZ R5, R196, R5, !PT ;  /* 0x00000005c4057209 */ /* 0x000fe20007810000 */
[----:B------:R-:W-:Y:S01]  /*2960*/  IMAD.WIDE.U32 R236, R236, -0x326172a9, RZ ;  /* 0xcd9e8d57ecec7825 */ /* 0x000fe200078e00ff */
[----:B------:R-:W-:-:S02]  /*2970*/  FMNMX.FTZ R11, R204, R11, !PT ;  /* 0x0000000bcc0b7209 */ /* 0x000fc40007810000 */
[----:B------:R-:W-:Y:S01]  /*2980*/  LOP3.LUT R4, R71, UR27, R244, 0x96, !PT ;  /* 0x0000001b47047c12 */ /* 0x000fe2000f8e96f4 */
[----:B------:R-:W2:Y:S01]  /*2990*/  SHFL.BFLY PT, R10, R5, 0x2, 0x1f ;  /* 0x0c401f00050a7f89 */ /* 0x000ea200000e0000 */
[----:B------:R-:W-:Y:S02]  /*29a0*/  FMNMX.FTZ R11, R206, R11, !PT ;  /* 0x0000000bce0b7209 */ /* 0x000fe40007810000 */
[----:B------:R-:W-:Y:S01]  /*29b0*/  LOP3.LUT R18, R237, UR25, R70, 0x96, !PT ;  /* 0x00000019ed127c12 */ /* 0x000fe2000f8e9646 */
[----:B------:R-:W-:Y:S01]  /*29c0*/  IMAD.WIDE.U32 R14, R4, -0x2daee0ad, RZ ;  /* 0xd2511f53040e7825 */ /* 0x000fe200078e00ff */
[----:B------:R-:W-:Y:S02]  /*29d0*/  FMNMX.FTZ R11, R205, R11, !PT ;  /* 0x0000000bcd0b7209 */ /* 0x000fe40007810000 */
[----:B------:R-:W-:Y:S01]  /*29e0*/  LOP3.LUT R210, R213, R170, RZ, 0x3c, !PT ;  /* 0x000000aad5d27212 */ /* 0x000fe200078e3cff */
[----:B------:R-:W-:Y:S01]  /*29f0*/  IMAD.WIDE.U32 R18, R18, -0x2daee0ad, RZ ;  /* 0xd2511f5312127825 */ /* 0x000fe200078e00ff */
[----:B------:R-:W-:-:S02]  /*2a00*/  LOP3.LUT R4, R15, UR24, R240, 0x96, !PT ;  /* 0x000000180f047c12 */ /* 0x000fc4000f8e96f0 */
[----:B------:R-:W-:Y:S01]  /*2a10*/  FMNMX.FTZ R11, R186, R11, !PT ;  /* 0x0000000bba0b7209 */ /* 0x000fe20007810000 */
[----:B------:R-:W-:Y:S01]  /*2a20*/  IMAD.WIDE.U32 R210, R210, -0x2daee0ad, RZ ;  /* 0xd2511f53d2d27825 */ /* 0x000fe200078e00ff */
[----:B------:R-:W-:Y:S02]  /*2a30*/  LOP3.LUT R14, R19, UR22, R14, 0x96, !PT ;  /* 0x00000016130e7c12 */ /* 0x000fe4000f8e960e */
[----:B------:R-:W-:Y:S01]  /*2a40*/  FMNMX.FTZ R11, R185, R11, !PT ;  /* 0x0000000bb90b7209 */ /* 0x000fe20007810000 */
[----:B------:R-:W-:Y:S01]  /*2a50*/  IMAD.WIDE.U32 R12, R4, -0x326172a9, RZ ;  /* 0xcd9e8d57040c7825 */ /* 0x000fe200078e00ff */
[----:B------:R-:W-:Y:S02]  /*2a60*/  LOP3.LUT R6, R71, UR27, R212, 0x96, !PT ;  /* 0x0000001b47067c12 */ /* 0x000fe4000f8e96d4 */
[----:B------:R-:W-:Y:S01]  /*2a70*/  FMNMX.FTZ R11, R184, R11, !PT ;  /* 0x0000000bb80b7209 */ /* 0x000fe20007810000 */
[----:B------:R-:W-:Y:S01]  /*2a80*/  IMAD.WIDE.U32 R14, R14, -0x326172a9, RZ ;  /* 0xcd9e8d570e0e7825 */ /* 0x000fe200078e00ff */
[----:B------:R-:W-:-:S02]  /*2a90*/  LOP3.LUT R4, R13, UR23, R236, 0x96, !PT ;  /* 0x000000170d047c12 */ /* 0x000fc4000f8e96ec */
[----:B------:R-:W-:Y:S01]  /*2aa0*/  FMNMX.FTZ R11, R181, R11, !PT ;  /* 0x0000000bb50b7209 */ /* 0x000fe20007810000 */
[----:B------:R-:W-:Y:S01]  /*2ab0*/  IMAD.WIDE.U32 R132, R6, -0x2daee0ad, RZ ;  /* 0xd2511f5306847825 */ /* 0x000fe200078e00ff */
[----:B------:R-:W-:Y:S02]  /*2ac0*/  LOP3.LUT R12, R15, UR21, R12, 0x96, !PT ;  /* 0x000000150f0c7c12 */ /* 0x000fe4000f8e960c */
[----:B--2---:R-:W-:Y:S01]  /*2ad0*/  FMNMX.FTZ R10, R5, R10, !PT ;  /* 0x0000000a050a7209 */ /* 0x004fe20007810000 */
[----:B------:R-:W-:Y:S01]  /*2ae0*/  IMAD.WIDE.U32 R4, R4, -0x2daee0ad, RZ ;  /* 0xd2511f5304047825 */ /* 0x000fe200078e00ff */
[----:B------:R-:W2:Y:S01]  /*2af0*/  SHFL.BFLY PT, R165, R11, 0x2, 0x1f ;  /* 0x0c401f000ba57f89 */ /* 0x000ea200000e0000 */
[----:B------:R-:W-:Y:S02]  /*2b00*/  LOP3.LUT R6, R133, UR24, R210, 0x96, !PT ;  /* 0x0000001885067c12 */ /* 0x000fe4000f8e96d2 */
[----:B------:R-:W-:Y:S01]  /*2b10*/  IMAD.WIDE.U32 R12, R12, -0x2daee0ad, RZ ;  /* 0xd2511f530c0c7825 */ /* 0x000fe200078e00ff */
[----:B------:R-:W-:Y:S01]  /*2b20*/  LOP3.LUT R5, R5, UR20, R18, 0x96, !PT ;  /* 0x0000001405057c12 */ /* 0x000fe2000f8e9612 */
[----:B------:R-:W3:Y:S01]  /*2b30*/  SHFL.BFLY PT, R166, R10, 0x1, 0x1f ;  /* 0x0c201f000aa67f89 */ /* 0x000ee200000e0000 */
[----:B------:R-:W-:Y:S01]  /*2b40*/  FSEL R180, R64, -INF , !P6 ;  /* 0xff80000040b47808 */ /* 0x000fe20007000000 */
[----:B------:R-:W-:Y:S01]  /*2b50*/  IMAD.WIDE.U32 R20, R6, -0x326172a9, RZ ;  /* 0xcd9e8d5706147825 */ /* 0x000fe200078e00ff */
[----:B------:R-:W-:-:S02]  /*2b60*/  LOP3.LUT R4, R13, UR18, R4, 0x96, !PT ;  /* 0x000000120d047c12 */ /* 0x000fc4000f8e9604 */
[----:B------:R-:W-:Y:S01]  /*2b70*/  FMNMX.FTZ R13, R55, R68, !PT ;  /* 0x00000044370d7209 */ /* 0x000fe20007810000 */
[----:B------:R-:W-:Y:S01]  /*2b80*/  IMAD.WIDE.U32 R6, R5, -0x326172a9, RZ ;  /* 0xcd9e8d5705067825 */ /* 0x000fe200078e00ff */
[----:B------:R-:W-:Y:S02]  /*2b90*/  FSEL R179, R65, -INF , !P5 ;  /* 0xff80000041b37808 */ /* 0x000fe40006800000 */
[----:B------:R-:W-:Y:S01]  /*2ba0*/  FMNMX.FTZ R13, R54, R13, !PT ;  /* 0x0000000d360d7209 */ /* 0x000fe20007810000 */
[----:B------:R-:W-:Y:S01]  /*2bb0*/  IMAD.WIDE.U32 R18, R4, -0x326172a9, RZ ;  /* 0xcd9e8d5704127825 */ /* 0x000fe200078e00ff */
[----:B------:R-:W-:Y:S02]  /*2bc0*/  LOP3.LUT R4, R7, UR19, R14, 0x96, !PT ;  /* 0x0000001307047c12 */ /* 0x000fe4000f8e960e */
[----:B------:R-:W-:Y:S02]  /*2bd0*/  FMNMX.FTZ R14, R16, R8, !PT ;  /* 0x00000008100e7209 */ /* 0x000fe40007810000 */
[----:B------:R-:W-:-:S02]  /*2be0*/  ISETP.GE.AND P6, PT, R47, R239, PT ;  /* 0x000000ef2f00720c */ /* 0x000fc40003fc6270 */
[----:B------:R-:W-:Y:S02]  /*2bf0*/  FMNMX.FTZ R14, R84, R14, !PT ;  /* 0x0000000e540e7209 */ /* 0x000fe40007810000 */
[----:B--2---:R-:W-:Y:S02]  /*2c00*/  FMNMX.FTZ R165, R11, R165, !PT ;  /* 0x000000a50ba57209 */ /* 0x004fe40007810000 */
[----:B------:R-:W-:Y:S02]  /*2c10*/  FMNMX.FTZ R14, R85, R14, !PT ;  /* 0x0000000e550e7209 */ /* 0x000fe40007810000 */
[----:B------:R-:W-:Y:S02]  /*2c20*/  FMNMX.FTZ R11, R87, R13, !PT ;  /* 0x0000000d570b7209 */ /* 0x000fe40007810000 */
[----:B------:R-:W-:Y:S01]  /*2c30*/  FMNMX.FTZ R13, R174, R14, !PT ;  /* 0x0000000eae0d7209 */ /* 0x000fe20007810000 */
[----:B------:R-:W-:Y:S01]  /*2c40*/  IMAD.WIDE.U32 R14, R4, -0x2daee0ad, RZ ;  /* 0xd2511f53040e7825 */ /* 0x000fe200078e00ff */
[----:B------:R-:W-:-:S02]  /*2c50*/  FMNMX.FTZ R11, R173, R11, !PT ;  /* 0x0000000bad0b7209 */ /* 0x000fc40007810000 */
[----:B------:R-:W-:Y:S02]  /*2c60*/  FMNMX.FTZ R13, R176, R13, !PT ;  /* 0x0000000db00d7209 */ /* 0x000fe40007810000 */
[----:B---3--:R-:W-:Y:S02]  /*2c70*/  FMNMX.FTZ R166, R10, R166, !PT ;  /* 0x000000a60aa67209 */ /* 0x008fe40007810000 */
[----:B------:R-:W-:Y:S01]  /*2c80*/  FMNMX.FTZ R13, R215, R13, !PT ;  /* 0x0000000dd70d7209 */ /* 0x000fe20007810000 */
[----:B------:R-:W2:Y:S01]  /*2c90*/  SHFL.BFLY PT, R10, R165, 0x1, 0x1f ;  /* 0x0c201f00a50a7f89 */ /* 0x000ea200000e0000 */
[----:B------:R-:W-:Y:S01]  /*2ca0*/  FMNMX.FTZ R11, R190, R11, !PT ;  /* 0x0000000bbe0b7209 */ /* 0x000fe20007810000 */
[----:B------:R-:W-:Y:S01]  /*2cb0*/  FMUL.FTZ R198, R166, UR4 ;  /* 0x00000004a6c67c20 */ /* 0x000fe20008410000 */
        /* <DEDUP_REMOVED lines=11> */
[----:B------:R-:W-:Y:S02]  /*2d70*/  FSEL R178, R56, -INF , !P4 ;  /* 0xff80000038b27808 */ /* 0x000fe40006000000 */
[----:B------:R-:W-:Y:S02]  /*2d80*/  FMNMX.FTZ R168, R179, R13, !PT ;  /* 0x0000000db3a87209 */ /* 0x000fe40007810000 */
[----:B------:R-:W-:-:S02]  /*2d90*/  FSEL R63, R66, -INF , !P3 ;  /* 0xff800000423f7808 */ /* 0x000fc40005800000 */
[----:B------:R-:W-:Y:S02]  /*2da0*/  FMNMX.FTZ R167, R202, R11, !PT ;  /* 0x0000000bcaa77209 */ /* 0x000fe40007810000 */
[----:B--2---:R-:W-:Y:S02]  /*2db0*/  FMNMX.FTZ R165, R165, R10, !PT ;  /* 0x0000000aa5a57209 */ /* 0x004fe40007810000 */
[----:B------:R-:W-:Y:S02]  /*2dc0*/  ISETP.GE.AND P0, PT, R47, R238, PT ;  /* 0x000000ee2f00720c */ /* 0x000fe40003f06270 */
[----:B------:R-:W-:Y:S01]  /*2dd0*/  FSEL R172, R57, -INF , !P6 ;  /* 0xff80000039ac7808 */ /* 0x000fe20007000000 */
[----:B------:R-:W-:Y:S01]  /*2de0*/  FMUL.FTZ R183, R165, UR4 ;  /* 0x00000004a5b77c20 */ /* 0x000fe20008410000 */
[----:B------:R-:W-:Y:S02]  /*2df0*/  FMNMX.FTZ R168, R178, R168, !PT ;  /* 0x000000a8b2a87209 */ /* 0x000fe40007810000 */
[----:B------:R-:W-:-:S02]  /*2e00*/  FSEL R60, R67, -INF , !P2 ;  /* 0xff800000433c7808 */ /* 0x000fc40005000000 */
[----:B------:R-:W-:Y:S02]  /*2e10*/  FMNMX.FTZ R167, R63, R167, !PT ;  /* 0x000000a73fa77209 */ /* 0x000fe40007810000 */
[----:B------:R-:W-:Y:S02]  /*2e20*/  LOP3.LUT R5, R18, 0xffff, RZ, 0xc0, !PT ;  /* 0x0000ffff12057812 */ /* 0x000fe400078ec0ff */
[----:B------:R-:W-:Y:S02]  /*2e30*/  FSETP.NEU.FTZ.AND P3, PT, R166, -INF , PT ;  /* 0xff800000a600780b */ /* 0x000fe40003f7d000 */
[----:B------:R-:W-:Y:S02]  /*2e40*/  FSEL R59, R59, -INF , !P0 ;  /* 0xff8000003b3b7808 */ /* 0x000fe40004000000 */
[----:B------:R-:W-:Y:S02]  /*2e50*/  FMNMX.FTZ R168, R172, R168, !PT ;  /* 0x000000a8aca87209 */ /* 0x000fe40007810000 */
[----:B------:R-:W-:-:S02]  /*2e60*/  FSETP.NEU.FTZ.AND P0, PT, R165, -INF , PT ;  /* 0xff800000a500780b */ /* 0x000fc40003f1d000 */
[----:B------:R-:W-:Y:S01]  /*2e70*/  FSEL R62, R58, -INF , !P1 ;  /* 0xff8000003a3e7808 */ /* 0x000fe20004800000 */
[----:B-1----:R-:W-:Y:S01]  /*2e80*/  IMAD R58, R164, 0x10000, R164 ;  /* 0x00010000a43a7824 */ /* 0x002fe200078e02a4 */
[----:B------:R-:W-:Y:S02]  /*2e90*/  FMNMX.FTZ R167, R60, R167, !PT ;  /* 0x000000a73ca77209 */ /* 0x000fe40007810000 */
[----:B------:R-:W-:Y:S02]  /*2ea0*/  FSEL R198, R198, RZ, P3 ;  /* 0x000000ffc6c67208 */ /* 0x000fe40001800000 */
[----:B------:R-:W-:Y:S02]  /*2eb0*/  SHF.R.U32.HI R10, RZ, 0x8, R5 ;  /* 0x00000008ff0a7819 */ /* 0x000fe40000011605 */
[----:B------:R-:W-:Y:S01]  /*2ec0*/  FSEL R183, R183, RZ, P0 ;  /* 0x000000ffb7b77208 */ /* 0x000fe20000000000 */
[----:B------:R-:W1:Y:S01]  /*2ed0*/  SHFL.BFLY PT, R5, R168, 0x2, 0x1f ;  /* 0x0c401f00a8057f89 */ /* 0x000e6200000e0000 */
[----:B------:R-:W-:Y:S01]  /*2ee0*/  FMNMX.FTZ R167, R62, R167, !PT ;  /* 0x000000a73ea77209 */ /* 0x000fe20007810000 */
[----:B------:R-:W-:Y:S01]  /*2ef0*/  FFMA.FTZ R42, R44, UR4, -R198 ;  /* 0x000000042c2a7c23 */ /* 0x000fe200080108c6 */
[----:B------:R-:W-:Y:S01]  /*2f00*/  LEA R217, R2, UR5, 0x1 ;  /* 0x0000000502d97c11 */ /* 0x000fe2000f8e08ff */
[--C-:B------:R-:W-:Y:S01]  /*2f10*/  FFMA.FTZ R44, R9, UR4, -R183.reuse ;  /* 0x00000004092c7c23 */ /* 0x100fe200080108b7 */
[----:B------:R-:W-:Y:S01]  /*2f20*/  FMNMX.FTZ R167, R59, R167, !PT ;  /* 0x000000a73ba77209 */ /* 0x000fe20007810000 */
[--C-:B------:R-:W-:Y:S01]  /*2f30*/  FFMA.FTZ R43, R46, UR4, -R183.reuse ;  /* 0x000000042e2b7c23 */ /* 0x100fe200080108b7 */
[--C-:B------:R-:W-:Y:S01]  /*2f40*/  FFMA.FTZ R49, R38, UR4, -R183.reuse ;  /* 0x0000000426317c23 */ /* 0x100fe200080108b7 */
[----:B------:R-:W-:Y:S01]  /*2f50*/  FFMA.FTZ R50, R39, UR4, -R183 ;  /* 0x0000000427327c23 */ /* 0x000fe200080108b7 */
[----:B------:R-:W-:Y:S01]  /*2f60*/  SHF.R.U32.HI R7, RZ, 0x10, R18 ;  /* 0x00000010ff077819 */ /* 0x000fe20000011612 */
[----:B------:R-:W2:Y:S01]  /*2f70*/  SHFL.BFLY PT, R2, R167, 0x2, 0x1f ;  /* 0x0c401f00a7027f89 */ /* 0x000ea200000e0000 */
[----:B------:R-:W-:Y:S01]  /*2f80*/  MUFU.EX2 R44, R44 ;  /* 0x0000002c002c7308 */ /* 0x000fe20000000800 */
[----:B------:R-:W-:Y:S01]  /*2f90*/  LOP3.LUT R6, R19, UR28, R6, 0x96, !PT ;  /* 0x0000001c13067c12 */ /* 0x000fe2000f8e9606 */
[----:B------:R-:W-:Y:S01]  /*2fa0*/  IMAD.IADD R216, R0, 0x1, R217 ;  /* 0x0000000100d87824 */ /* 0x000fe200078e02d9 */
[----:B------:R-:W-:Y:S01]  /*2fb0*/  SHF.R.U32.HI R127, RZ, 0x18, R18 ;  /* 0x00000018ff7f7819 */ /* 0x000fe20000011612 */
[--C-:B------:R-:W-:Y:S01]  /*2fc0*/  FFMA.FTZ R48, R36, UR4, -R198.reuse ;  /* 0x0000000424307c23 */ /* 0x100fe200080108c6 */
[----:B------:R-:W-:Y:S01]  /*2fd0*/  LOP3.LUT R7, R7, 0xff, RZ, 0xc0, !PT ;  /* 0x000000ff07077812 */ /* 0x000fe200078ec0ff */
[----:B------:R-:W-:Y:S01]  /*2fe0*/  FFMA.FTZ R47, R37, UR4, -R198 ;  /* 0x00000004252f7c23 */ /* 0x000fe200080108c6 */
[----:B------:R-:W-:Y:S01]  /*2ff0*/  SHF.R.U32.HI R9, RZ, 0x10, R6 ;  /* 0x00000010ff097819 */ /* 0x000fe20000011606 */
[----:B------:R-:W3:Y:S01]  /*3000*/  MUFU.EX2 R43, R43 ;  /* 0x0000002b002b7308 */ /* 0x000ee20000000800 */
[----:B------:R-:W-:Y:S01]  /*3010*/  PRMT R127, R7, 0x5410, R127 ;  /* 0x00005410077f7816 */ /* 0x000fe2000000007f */
[--C-:B------:R-:W-:Y:S01]  /*3020*/  FFMA.FTZ R45, R45, UR4, -R198.reuse ;  /* 0x000000042d2d7c23 */ /* 0x100fe200080108c6 */
[----:B------:R-:W-:Y:S01]  /*3030*/  LOP3.LUT R7, R6, 0xffff, RZ, 0xc0, !PT ;  /* 0x0000ffff06077812 */ /* 0x000fe200078ec0ff */
[--C-:B------:R-:W-:Y:S01]  /*3040*/  FFMA.FTZ R41, R28, UR4, -R198.reuse ;  /* 0x000000041c297c23 */ /* 0x100fe200080108c6 */
[----:B------:R-:W-:Y:S01]  /*3050*/  LOP3.LUT R124, R6, 0xff, RZ, 0xc0, !PT ;  /* 0x000000ff067c7812 */ /* 0x000fe200078ec0ff */
[----:B------:R-:W-:Y:S01]  /*3060*/  FFMA.FTZ R40, R29, UR4, -R198 ;  /* 0x000000041d287c23 */ /* 0x000fe200080108c6 */
[----:B------:R-:W-:Y:S01]  /*3070*/  SHF.R.U32.HI R125, RZ, 0x18, R6 ;  /* 0x00000018ff7d7819 */ /* 0x000fe20000011606 */
[----:B------:R-:W-:Y:S01]  /*3080*/  MUFU.EX2 R49, R49 ;  /* 0x0000003100317308 */ /* 0x000fe20000000800 */
[----:B------:R-:W-:Y:S01]  /*3090*/  LOP3.LUT R126, R18, 0xff, RZ, 0xc0, !PT ;  /* 0x000000ff127e7812 */ /* 0x000fe200078ec0ff */
[----:B------:R-:W-:Y:S01]  /*30a0*/  FFMA.FTZ R38, R24, UR4, -R198 ;  /* 0x0000000418267c23 */ /* 0x000fe200080108c6 */
[----:B------:R-:W-:Y:S01]  /*30b0*/  LOP3.LUT R6, R9, 0xff, RZ, 0xc0, !PT ;  /* 0x000000ff09067812 */ /* 0x000fe200078ec0ff */
[----:B------:R-:W-:Y:S01]  /*30c0*/  UIADD3 UR5, UR33, 0x646e171e, URZ ;  /* 0x646e171e21057890 */ /* 0x000fe2000fffe03f */
[----:B-1----:R-:W-:Y:S01]  /*30d0*/  FMNMX.FTZ R168, R168, R5, !PT ;  /* 0x00000005a8a87209 */ /* 0x002fe20007810000 */
[--C-:B------:R-:W-:Y:S01]  /*30e0*/  FFMA.FTZ R36, R26, UR4, -R183.reuse ;  /* 0x000000041a247c23 */ /* 0x100fe200080108b7 */
[--C-:B------:R-:W-:Y:S01]  /*30f0*/  HSET2.LE.AND R127, R127, R58.reuse, PT ;  /* 0x0000003a7f7f7233 */ /* 0x100fe20003803000 */
[----:B------:R-:W1:Y:S01]  /*3100*/  MUFU.EX2 R50, R50 ;  /* 0x0000003200327308 */ /* 0x000e620000000800 */
[----:B------:R-:W-:Y:S01]  /*3110*/  PRMT R126, R126, 0x5410, R10 ;  /* 0x000054107e7e7816 */ /* 0x000fe2000000000a */
[----:B------:R-:W-:Y:S01]  /*3120*/  FFMA.FTZ R39, R30, UR4, -R183 ;  /* 0x000000041e277c23 */ /* 0x000fe200080108b7 */
[----:B------:R-:W-:Y:S01]  /*3130*/  PRMT R125, R6, 0x5410, R125 ;  /* 0x00005410067d7816 */ /* 0x000fe2000000007d */
[----:B------:R-:W4:Y:S01]  /*3140*/  SHFL.BFLY PT, R10, R168, 0x1, 0x1f ;  /* 0x0c201f00a80a7f89 */ /* 0x000f2200000e0000 */
[----:B---3--:R-:W-:Y:S01]  /*3150*/  F2FP.F16.F32.PACK_AB R0, R43, R44 ;  /* 0x0000002c2b00723e */ /* 0x008fe200000000ff */
[--C-:B------:R-:W-:Y:S01]  /*3160*/  FFMA.FTZ R27, R27, UR4, -R183.reuse ;  /* 0x000000041b1b7c23 */ /* 0x100fe200080108b7 */
[----:B------:R-:W-:Y:S01]  /*3170*/  LOP3.LUT R208, R211, UR26, R248, 0x96, !PT ;  /* 0x0000001ad3d07c12 */ /* 0x000fe2000f8e96f8 */
[----:B------:R-:W-:Y:S01]  /*3180*/  MUFU.EX2 R48, R48 ;  /* 0x0000003000307308 */ /* 0x000fe20000000800 */
[----:B------:R-:W-:Y:S01]  /*3190*/  LOP3.LUT R127, R127, R0, RZ, 0xc0, !PT ;  /* 0x000000007f7f7212 */ /* 0x000fe200078ec0ff */
[----:B------:R-:W-:Y:S01]  /*31a0*/  FFMA.FTZ R37, R31, UR4, -R183 ;  /* 0x000000041f257c23 */ /* 0x000fe200080108b7 */
[--C-:B------:R-:W-:Y:S01]  /*31b0*/  HSET2.LE.AND R125, R125, R58.reuse, PT ;  /* 0x0000003a7d7d7233 */ /* 0x100fe20003803000 */
[----:B------:R-:W-:Y:S01]  /*31c0*/  IMAD.WIDE.U32 R208, R208, -0x326172a9, RZ ;  /* 0xcd9e8d57d0d07825 */ /* 0x000fe200078e00ff */
[----:B--2---:R-:W-:Y:S01]  /*31d0*/  FMNMX.FTZ R167, R167, R2, !PT ;  /* 0x00000002a7a77209 */ /* 0x004fe20007810000 */
[----:B------:R-:W-:Y:S01]  /*31e0*/  LDSM.16.MT88.4 R148, [R217+0x9000] ;  /* 0x00900000d994783b */ /* 0x000fe20000004200 */
[----:B------:R-:W-:Y:S01]  /*31f0*/  SHF.R.U32.HI R7, RZ, 0x8, R7 ;  /* 0x00000008ff077819 */ /* 0x000fe20000011607 */
[----:B------:R-:W2:Y:S01]  /*3200*/  MUFU.EX2 R47, R47 ;  /* 0x0000002f002f7308 */ /* 0x000ea20000000800 */
[----:B-1----:R-:W-:Y:S01]  /*3210*/  F2FP.F16.F32.PACK_AB R0, R50, R49 ;  /* 0x000000313200723e */ /* 0x002fe200000000ff */
[----:B------:R-:W-:Y:S01]  /*3220*/  LDSM.16.MT88.4 R80, [R216+0x9000] ;  /* 0x00900000d850783b */ /* 0x000fe20000004200 */
[----:B------:R-:W-:Y:S01]  /*3230*/  LOP3.LUT R70, R209, UR25, R70, 0x96, !PT ;  /* 0x00000019d1467c12 */ /* 0x000fe2000f8e9646 */
[----:B------:R-:W-:Y:S01]  /*3240*/  FFMA.FTZ R182, R182, UR4, -R198 ;  /* 0x00000004b6b67c23 */ /* 0x000fe200080108c6 */
[----:B------:R-:W-:Y:S01]  /*3250*/  LOP3.LUT R125, R125, R0, RZ, 0xc0, !PT ;  /* 0x000000007d7d7212 */ /* 0x000fe200078ec0ff */
[----:B------:R-:W-:Y:S01]  /*3260*/  LDSM.16.MT88.4 R96, [R217+0xa000] ;  /* 0x00a00000d960783b */ /* 0x000fe20000004200 */
[----:B------:R-:W-:Y:S01]  /*3270*/  PRMT R124, R124, 0x5410, R7 ;  /* 0x000054107c7c7816 */ /* 0x000fe20000000007 */
[----:B------:R-:W-:Y:S01]  /*3280*/  MUFU.EX2 R45, R45 ;  /* 0x0000002d002d7308 */ /* 0x000fe20000000800 */
[----:B------:R-:W-:Y:S01]  /*3290*/  IMAD.WIDE.U32 R70, R70, -0x2daee0ad, RZ ;  /* 0xd2511f5346467825 */ /* 0x000fe200078e00ff */
[----:B------:R-:W1:Y:S01]  /*32a0*/  SHFL.BFLY PT, R0, R167, 0x1, 0x1f ;  /* 0x0c201f00a7007f89 */ /* 0x000e6200000e0000 */
[----:B------:R-:W-:-:S02]  /*32b0*/  HSET2.LE.AND R126, R126, R58, PT ;  /* 0x0000003a7e7e7233 */ /* 0x000fc40003803000 */
[----:B------:R-:W-:Y:S01]  /*32c0*/  FFMA.FTZ R201, R201, UR4, -R183 ;  /* 0x00000004c9c97c23 */ /* 0x000fe200080108b7 */
[----:B------:R-:W-:Y:S01]  /*32d0*/  HSET2.LE.AND R124, R124, R58, PT ;  /* 0x0000003a7c7c7233 */ /* 0x000fe20003803000 */
[----:B------:R-:W3:Y:S01]  /*32e0*/  LDSM.16.MT88.4 R108, [R216+0xa000] ;  /* 0x00a00000d86c783b */ /* 0x000ee20000004200 */
[----:B------:R-:W-:Y:S01]  /*32f0*/  LOP3.LUT R132, R71, UR22, R132, 0x96, !PT ;  /* 0x0000001647847c12 */ /* 0x000fe2000f8e9684 */
[----:B------:R-:W5:Y:S01]  /*3300*/  MUFU.EX2 R42, R42 ;  /* 0x0000002a002a7308 */ /* 0x000f620000000800 */
[----:B--2---:R-:W-:Y:S01]  /*3310*/  F2FP.F16.F32.PACK_AB R2, R47, R48 ;  /* 0x000000302f02723e */ /* 0x004fe200000000ff */
[----:B------:R-:W2:Y:S01]  /*3320*/  LDSM.16.MT88.4 R116, [R217+0xb000] ;  /* 0x00b00000d974783b */ /* 0x000ea20000004200 */
[----:B----4-:R-:W-:Y:S01]  /*3330*/  FMNMX.FTZ R168, R168, R10, !PT ;  /* 0x0000000aa8a87209 */ /* 0x010fe20007810000 */
[----:B------:R-:W-:Y:S01]  /*3340*/  IMAD.WIDE.U32 R132, R132, -0x326172a9, RZ ;  /* 0xcd9e8d5784847825 */ /* 0x000fe200078e00ff */
[----:B------:R-:W-:-:S03]  /*3350*/  LOP3.LUT R124, R124, R2, RZ, 0xc0, !PT ;  /* 0x000000027c7c7212 */ /* 0x000fc600078ec0ff */
[----:B------:R-:W-:Y:S01]  /*3360*/  FFMA.FTZ R2, R25, UR4, -R198 ;  /* 0x0000000419027c23 */ /* 0x000fe200080108c6 */
[----:B------:R-:W-:Y:S01]  /*3370*/  LOP3.LUT R51, R21, UR23, R208, 0x96, !PT ;  /* 0x0000001715337c12 */ /* 0x000fe2000f8e96d0 */
[C---:B------:R-:W-:Y:S01]  /*3380*/  FMUL.FTZ R175, R168.reuse, UR4 ;  /* 0x00000004a8af7c20 */ /* 0x040fe20008410000 */
[----:B------:R-:W-:Y:S01]  /*3390*/  LOP3.LUT R64, R133, UR21, R20, 0x96, !PT ;  /* 0x0000001585407c12 */ /* 0x000fe2000f8e9614 */
[----:B------:R-:W-:Y:S01]  /*33a0*/  MUFU.EX2 R41, R41 ;  /* 0x0000002900297308 */ /* 0x000fe20000000800 */
[--C-:B------:R-:W-:Y:S01]  /*33b0*/  SHF.R.U32.HI R11, RZ, 0x10, R14.reuse ;  /* 0x00000010ff0b7819 */ /* 0x100fe2000001160e */
[----:B------:R-:W-:Y:S01]  /*33c0*/  IMAD.WIDE.U32 R66, R51, -0x2daee0ad, RZ ;  /* 0xd2511f5333427825 */ /* 0x000fe200078e00ff */
[----:B------:R-:W-:Y:S01]  /*33d0*/  FSETP.NEU.FTZ.AND P0, PT, R168, -INF , PT ;  /* 0xff800000a800780b */ /* 0x000fe20003f1d000 */
[----:B------:R-:W-:Y:S01]  /*33e0*/  LDSM.16.MT88.4 R28, [R217+0x9400] ;  /* 0x00940000d91c783b */ /* 0x000fe20000004200 */
[----:B------:R-:W-:Y:S01]  /*33f0*/  SHF.R.U32.HI R35, RZ, 0x18, R14 ;  /* 0x00000018ff237819 */ /* 0x000fe2000001160e */
[----:B------:R-:W-:Y:S01]  /*3400*/  IMAD.WIDE.U32 R64, R64, -0x2daee0ad, RZ ;  /* 0xd2511f5340407825 */ /* 0x000fe200078e00ff */
[----:B-----5:R-:W-:Y:S01]  /*3410*/  F2FP.F16.F32.PACK_AB R5, R42, R45 ;  /* 0x0000002d2a05723e */ /* 0x020fe200000000ff */
[----:B------:R-:W-:Y:S01]  /*3420*/  MUFU.EX2 R40, R40 ;  /* 0x0000002800287308 */ /* 0x000fe20000000800 */
[----:B------:R-:W-:Y:S01]  /*3430*/  LOP3.LUT R11, R11, 0xff, RZ, 0xc0, !PT ;  /* 0x000000ff0b0b7812 */ /* 0x000fe200078ec0ff */
[----:B------:R-:W-:Y:S01]  /*3440*/  LDSM.16.MT88.4 R20, [R217+0xa400] ;  /* 0x00a40000d914783b */ /* 0x000fe20000004200 */
[----:B------:R-:W-:Y:S01]  /*3450*/  LOP3.LUT R126, R126, R5, RZ, 0xc0, !PT ;  /* 0x000000057e7e7212 */ /* 0x000fe200078ec0ff */
[----:B------:R-:W-:Y:S01]  /*3460*/  FFMA.FTZ R204, R204, UR4, -R183 ;  /* 0x00000004cccc7c23 */ /* 0x000fe200080108b7 */
[----:B-1----:R-:W-:Y:S01]  /*3470*/  FMNMX.FTZ R167, R167, R0, !PT ;  /* 0x00000000a7a77209 */ /* 0x002fe20007810000 */
[----:B------:R-:W1:Y:S01]  /*3480*/  LDSM.16.MT88.4 R4, [R216+0xb000] ;  /* 0x00b00000d804783b */ /* 0x000e620000004200 */
[----:B------:R-:W-:Y:S01]  /*3490*/  FSEL R175, R175, RZ, P0 ;  /* 0x000000ffafaf7208 */ /* 0x000fe20000000000 */
[----:B------:R-:W-:Y:S01]  /*34a0*/  MUFU.EX2 R38, R38 ;  /* 0x0000002600267308 */ /* 0x000fe20000000800 */
[----:B------:R-:W-:Y:S01]  /*34b0*/  LOP3.LUT R9, R15, UR5, R12, 0x96, !PT ;  /* 0x000000050f097c12 */ /* 0x000fe2000f8e960c */
[----:B------:R-:W-:Y:S01]  /*34c0*/  FMUL.FTZ R61, R167, UR4 ;  /* 0x00000004a73d7c20 */ /* 0x000fe20008410000 */
[----:B------:R-:W-:Y:S01]  /*34d0*/  PRMT R35, R11, 0x5410, R35 ;  /* 0x000054100b237816 */ /* 0x000fe20000000023 */
[--C-:B------:R-:W-:Y:S01]  /*34e0*/  FFMA.FTZ R46, R84, UR4, -R175.reuse ;  /* 0x00000004542e7c23 */ /* 0x100fe200080108af */
[----:B------:R-:W-:Y:S01]  /*34f0*/  LOP3.LUT R13, R14, 0xffff, RZ, 0xc0, !PT ;  /* 0x0000ffff0e0d7812 */ /* 0x000fe200078ec0ff */
[----:B------:R-:W-:Y:S01]  /*3500*/  FFMA.FTZ R51, R85, UR4, -R175 ;  /* 0x0000000455337c23 */ /* 0x000fe200080108af */
[----:B------:R-:W-:Y:S01]  /*3510*/  LOP3.LUT R11, R9, 0xffff, RZ, 0xc0, !PT ;  /* 0x0000ffff090b7812 */ /* 0x000fe200078ec0ff */
[----:B------:R-:W4:Y:S01]  /*3520*/  MUFU.EX2 R2, R2 ;  /* 0x0000000200027308 */ /* 0x000f220000000800 */
[----:B------:R-:W-:Y:S01]  /*3530*/  SHF.R.U32.HI R33, RZ, 0x10, R9 ;  /* 0x00000010ff217819 */ /* 0x000fe20000011609 */
[--C-:B------:R-:W-:Y:S01]  /*3540*/  FFMA.FTZ R53, R16, UR4, -R175.reuse ;  /* 0x0000000410357c23 */ /* 0x100fe200080108af */
[----:B------:R-:W-:Y:S01]  /*3550*/  LOP3.LUT R84, R65, UR18, R66, 0x96, !PT ;  /* 0x0000001241547c12 */ /* 0x000fe2000f8e9642 */
[----:B------:R-:W-:Y:S01]  /*3560*/  FFMA.FTZ R52, R8, UR4, -R175 ;  /* 0x0000000408347c23 */ /* 0x000fe200080108af */
[----:B------:R-:W-:Y:S01]  /*3570*/  LOP3.LUT R34, R14, 0xff, RZ, 0xc0, !PT ;  /* 0x000000ff0e227812 */ /* 0x000fe200078ec0ff */
[----:B------:R-:W-:Y:S01]  /*3580*/  LDSM.16.MT88.4 R16, [R216+0xa400] ;  /* 0x00a40000d810783b */ /* 0x000fe20000004200 */
[----:B------:R-:W-:Y:S01]  /*3590*/  SHF.R.U32.HI R13, RZ, 0x8, R13 ;  /* 0x00000008ff0d7819 */ /* 0x000fe2000001160d */
[----:B------:R-:W-:Y:S01]  /*35a0*/  MUFU.EX2 R36, R36 ;  /* 0x0000002400247308 */ /* 0x000fe20000000800 */
[----:B------:R-:W-:Y:S01]  /*35b0*/  LOP3.LUT R32, R9, 0xff, RZ, 0xc0, !PT ;  /* 0x000000ff09207812 */ /* 0x000fe200078ec0ff */
[----:B------:R-:W-:Y:S01]  /*35c0*/  IMAD.WIDE.U32 R84, R84, -0x326172a9, RZ ;  /* 0xcd9e8d5754547825 */ /* 0x000fe200078e00ff */
[----:B------:R-:W-:Y:S01]  /*35d0*/  SHF.R.U32.HI R11, RZ, 0x8, R11 ;  /* 0x00000008ff0b7819 */ /* 0x000fe2000001160b */
[C---:B------:R-:W-:Y:S01]  /*35e0*/  HMMA.16816.F32 R156, R124.reuse, R148, RZ ;  /* 0x000000947c9c723c */ /* 0x040fe200000018ff */
[----:B------:R-:W-:Y:S01]  /*35f0*/  SHF.R.U32.HI R9, RZ, 0x18, R9 ;  /* 0x00000018ff097819 */ /* 0x000fe20000011609 */
[----:B------:R-:W-:Y:S01]  /*3600*/  FFMA.FTZ R177, R174, UR4, -R175 ;  /* 0x00000004aeb17c23 */ /* 0x000fe200080108af */
[----:B------:R-:W-:Y:S01]  /*3610*/  LOP3.LUT R33, R33, 0xff, RZ, 0xc0, !PT ;  /* 0x000000ff21217812 */ /* 0x000fe200078ec0ff */
[----:B------:R5:W2:Y:S01]  /*3620*/  MUFU.EX2 R0, R27 ;  /* 0x0000001b00007308 */ /* 0x000aa20000000800 */
[----:B------:R-:W-:Y:S01]  /*3630*/  PRMT R34, R34, 0x5410, R13 ;  /* 0x0000541022227816 */ /* 0x000fe2000000000d */
[C---:B------:R-:W-:Y:S01]  /*3640*/  HMMA.16816.F32 R72, R124.reuse, R80, RZ ;  /* 0x000000507c48723c */ /* 0x040fe200000018ff */
[----:B------:R-:W-:Y:S01]  /*3650*/  PRMT R32, R32, 0x5410, R11 ;  /* 0x0000541020207816 */ /* 0x000fe2000000000b */
[----:B------:R-:W-:Y:S01]  /*3660*/  LDSM.16.MT88.4 R12, [R217+0xb400] ;  /* 0x00b40000d90c783b */ /* 0x000fe20000004200 */
[----:B------:R-:W-:Y:S01]  /*3670*/  LOP3.LUT R66, R67, UR20, R70, 0x96, !PT ;  /* 0x0000001443427c12 */ /* 0x000fe2000f8e9646 */
[----:B------:R-:W-:Y:S01]  /*3680*/  FFMA.FTZ R174, R176, UR4, -R175 ;  /* 0x00000004b0ae7c23 */ /* 0x000fe200080108af */
[----:B------:R-:W-:Y:S01]  /*3690*/  PRMT R33, R33, 0x5410, R9 ;  /* 0x0000541021217816 */ /* 0x000fe20000000009 */
[----:B------:R-:W-:Y:S01]  /*36a0*/  MUFU.EX2 R39, R39 ;  /* 0x0000002700277308 */ /* 0x000fe20000000800 */
[----:B------:R-:W-:Y:S01]  /*36b0*/  FSETP.NEU.FTZ.AND P0, PT, R167, -INF , PT ;  /* 0xff800000a700780b */ /* 0x000fe20003f1d000 */
[----:B------:R-:W-:Y:S01]  /*36c0*/  IMAD.WIDE.U32 R66, R66, -0x326172a9, RZ ;  /* 0xcd9e8d5742427825 */ /* 0x000fe200078e00ff */
[----:B------:R-:W-:Y:S01]  /*36d0*/  LOP3.LUT R71, R84, 0xffff, RZ, 0xc0, !PT ;  /* 0x0000ffff54477812 */ /* 0x000fe200078ec0ff */
[C---:B------:R-:W-:Y:S01]  /*36e0*/  HMMA.16816.F32 R88, R124.reuse, R96, RZ ;  /* 0x000000607c58723c */ /* 0x040fe200000018ff */
[--C-:B------:R-:W-:Y:S01]  /*36f0*/  HSET2.LE.AND R34, R34, R58.reuse, PT ;  /* 0x0000003a22227233 */ /* 0x100fe20003803000 */
[----:B------:R-:W-:Y:S01]  /*3700*/  FFMA.FTZ R191, R191, UR4, -R198 ;  /* 0x00000004bfbf7c23 */ /* 0x000fe200080108c6 */
[--C-:B------:R-:W-:Y:S01]  /*3710*/  HSET2.LE.AND R35, R35, R58.reuse, PT ;  /* 0x0000003a23237233 */ /* 0x100fe20003803000 */
[----:B------:R-:W1:Y:S01]  /*3720*/  MUFU.EX2 R37, R37 ;  /* 0x0000002500257308 */ /* 0x000e620000000800 */
[--C-:B------:R-:W-:Y:S01]  /*3730*/  HSET2.LE.AND R32, R32, R58.reuse, PT ;  /* 0x0000003a20207233 */ /* 0x100fe20003803000 */
[----:B-----5:R-:W5:Y:S01]  /*3740*/  LDSM.16.MT88.4 R24, [R216+0x9400] ;  /* 0x00940000d818783b */ /* 0x020f620000004200 */
[----:B----4-:R-:W-:Y:S01]  /*3750*/  F2FP.F16.F32.PACK_AB R11, R2, R38 ;  /* 0x00000026020b723e */ /* 0x010fe200000000ff */
[C---:B---3--:R-:W-:Y:S01]  /*3760*/  HMMA.16816.F32 R104, R124.reuse, R108, RZ ;  /* 0x0000006c7c68723c */ /* 0x048fe200000018ff */
[----:B--2---:R-:W-:Y:S01]  /*3770*/  F2FP.F16.F32.PACK_AB R10, R0, R36 ;  /* 0x00000024000a723e */ /* 0x004fe200000000ff */
[--C-:B------:R-:W-:Y:S01]  /*3780*/  FFMA.FTZ R206, R206, UR4, -R183.reuse ;  /* 0x00000004cece7c23 */ /* 0x100fe200080108b7 */
[----:B------:R-:W-:Y:S01]  /*3790*/  F2FP.F16.F32.PACK_AB R9, R40, R41 ;  /* 0x000000292809723e */ /* 0x000fe200000000ff */
[----:B------:R-:W-:Y:S01]  /*37a0*/  MUFU.EX2 R53, R53 ;  /* 0x0000003500357308 */ /* 0x000fe20000000800 */
[--C-:B------:R-:W-:Y:S01]  /*37b0*/  HSET2.LE.AND R33, R33, R58.reuse, PT ;  /* 0x0000003a21217233 */ /* 0x100fe20003803000 */
[C---:B------:R-:W-:Y:S01]  /*37c0*/  HMMA.16816.F32 R112, R124.reuse, R116, RZ ;  /* 0x000000747c70723c */ /* 0x040fe200000018ff */
[----:B------:R-:W-:Y:S01]  /*37d0*/  FSEL R61, R61, RZ, P0 ;  /* 0x000000ff3d3d7208 */ /* 0x000fe20000000000 */
[----:B------:R-:W-:Y:S01]  /*37e0*/  FFMA.FTZ R205, R205, UR4, -R183 ;  /* 0x00000004cdcd7c23 */ /* 0x000fe200080108b7 */
[----:B------:R-:W-:Y:S01]  /*37f0*/  LOP3.LUT R57, R84, 0xff, RZ, 0xc0, !PT ;  /* 0x000000ff54397812 */ /* 0x000fe200078ec0ff */
[----:B------:R-:W-:Y:S01]  /*3800*/  FFMA.FTZ R194, R194, UR4, -R175 ;  /* 0x00000004c2c27c23 */ /* 0x000fe200080108af */
[----:B------:R-:W-:Y:S01]  /*3810*/  SHF.R.U32.HI R71, RZ, 0x8, R71 ;  /* 0x00000008ff477819 */ /* 0x000fe20000011647 */
[--C-:B------:R-:W-:Y:S01]  /*3820*/  FFMA.FTZ R55, R55, UR4, -R61.reuse ;  /* 0x0000000437377c23 */ /* 0x100fe2000801083d */
[----:B-1----:R-:W-:Y:S01]  /*3830*/  F2FP.F16.F32.PACK_AB R56, R37, R39 ;  /* 0x000000272538723e */ /* 0x002fe200000000ff */
[--C-:B------:R-:W-:Y:S01]  /*3840*/  FFMA.FTZ R54, R54, UR4, -R61.reuse ;  /* 0x0000000436367c23 */ /* 0x100fe2000801083d */
[----:B------:R-:W-:Y:S01]  /*3850*/  LOP3.LUT R34, R34, R11, RZ, 0xc0, !PT ;  /* 0x0000000b22227212 */ /* 0x000fe200078ec0ff */
[----:B------:R-:W-:Y:S01]  /*3860*/  MUFU.EX2 R52, R52 ;  /* 0x0000003400347308 */ /* 0x000fe20000000800 */
[----:B------:R-:W-:Y:S01]  /*3870*/  LOP3.LUT R35, R35, R10, RZ, 0xc0, !PT ;  /* 0x0000000a23237212 */ /* 0x000fe200078ec0ff */
[C---:B------:R-:W-:Y:S01]  /*3880*/  HMMA.16816.F32 R120, R124.reuse, R4, RZ ;  /* 0x000000047c78723c */ /* 0x040fe200000018ff */
[----:B------:R-:W-:Y:S01]  /*3890*/  LOP3.LUT R32, R32, R9, RZ, 0xc0, !PT ;  /* 0x0000000920207212 */ /* 0x000fe200078ec0ff */
[--C-:B------:R-:W-:Y:S01]  /*38a0*/  FFMA.FTZ R176, R173, UR4, -R61.reuse ;  /* 0x00000004adb07c23 */ /* 0x100fe2000801083d */
[----:B------:R-:W-:Y:S01]  /*38b0*/  LOP3.LUT R69, R85, UR28, R66, 0x96, !PT ;  /* 0x0000001c55457c12 */ /* 0x000fe2000f8e9642 */
[----:B------:R-:W1:Y:S01]  /*38c0*/  LDSM.16.MT88.4 R8, [R216+0xb400] ;  /* 0x00b40000d808783b */ /* 0x000e620000004200 */
[----:B------:R-:W-:Y:S01]  /*38d0*/  LOP3.LUT R33, R33, R56, RZ, 0xc0, !PT ;  /* 0x0000003821217212 */ /* 0x000fe200078ec0ff */
[----:B------:R-:W-:Y:S01]  /*38e0*/  FFMA.FTZ R56, R87, UR4, -R61 ;  /* 0x0000000457387c23 */ /* 0x000fe2000801083d */
[----:B------:R-:W-:Y:S01]  /*38f0*/  PRMT R66, R57, 0x5410, R71 ;  /* 0x0000541039427816 */ /* 0x000fe20000000047 */
[--C-:B------:R-:W-:Y:S01]  /*3900*/  FFMA.FTZ R57, R68, UR4, -R61.reuse ;  /* 0x0000000444397c23 */ /* 0x100fe2000801083d */
[--C-:B------:R-:W-:Y:S01]  /*3910*/  SHF.R.U32.HI R70, RZ, 0x10, R84.reuse ;  /* 0x00000010ff467819 */ /* 0x100fe20000011654 */
[----:B------:R-:W-:Y:S01]  /*3920*/  MUFU.EX2 R46, R46 ;  /* 0x0000002e002e7308 */ /* 0x000fe20000000800 */
[----:B------:R-:W-:Y:S01]  /*3930*/  SHF.R.U32.HI R65, RZ, 0x18, R84 ;  /* 0x00000018ff417819 */ /* 0x000fe20000011654 */
[C---:B------:R-:W-:Y:S01]  /*3940*/  HMMA.16816.F32 R152, R124.reuse, R150, RZ ;  /* 0x000000967c98723c */ /* 0x040fe200000018ff */
[----:B------:R-:W-:Y:S01]  /*3950*/  LOP3.LUT R70, R70, 0xff, RZ, 0xc0, !PT ;  /* 0x000000ff46467812 */ /* 0x000fe200078ec0ff */
[----:B------:R-:W-:Y:S01]  /*3960*/  FFMA.FTZ R173, R190, UR4, -R61 ;  /* 0x00000004bead7c23 */ /* 0x000fe2000801083d */
[----:B------:R-:W-:Y:S01]  /*3970*/  SHF.R.U32.HI R84, RZ, 0x10, R69 ;  /* 0x00000010ff547819 */ /* 0x000fe20000011645 */
[--C-:B------:R-:W-:Y:S01]  /*3980*/  FFMA.FTZ R190, R195, UR4, -R198.reuse ;  /* 0x00000004c3be7c23 */ /* 0x100fe200080108c6 */
[----:B------:R-:W-:Y:S01]  /*3990*/  PRMT R65, R70, 0x5410, R65 ;  /* 0x0000541046417816 */ /* 0x000fe20000000041 */
[----:B------:R-:W2:Y:S01]  /*39a0*/  MUFU.EX2 R51, R51 ;  /* 0x0000003300337308 */ /* 0x000ea20000000800 */
[C---:B------:R-:W-:Y:S01]  /*39b0*/  LOP3.LUT R70, R69.reuse, 0xffff, RZ, 0xc0, !PT ;  /* 0x0000ffff45467812 */ /* 0x040fe200078ec0ff */
[C---:B------:R-:W-:Y:S01]  /*39c0*/  HMMA.16816.F32 R76, R124.reuse, R82, RZ ;  /* 0x000000527c4c723c */ /* 0x040fe200000018ff */
[----:B------:R-:W-:Y:S01]  /*39d0*/  LOP3.LUT R68, R69, 0xff, RZ, 0xc0, !PT ;  /* 0x000000ff45447812 */ /* 0x000fe200078ec0ff */
[----:B------:R-:W-:Y:S01]  /*39e0*/  FFMA.FTZ R195, R207, UR4, -R198 ;  /* 0x00000004cfc37c23 */ /* 0x000fe200080108c6 */
[----:B------:R-:W-:Y:S01]  /*39f0*/  SHF.R.U32.HI R71, RZ, 0x18, R69 ;  /* 0x00000018ff477819 */ /* 0x000fe20000011645 */
[--C-:B------:R-:W-:Y:S01]  /*3a00*/  FFMA.FTZ R192, R192, UR4, -R61.reuse ;  /* 0x00000004c0c07c23 */ /* 0x100fe2000801083d */
[----:B------:R-:W-:Y:S01]  /*3a10*/  SHF.R.U32.HI R70, RZ, 0x8, R70 ;  /* 0x00000008ff467819 */ /* 0x000fe20000011646 */
[----:B------:R-:W-:Y:S01]  /*3a20*/  MUFU.EX2 R55, R55 ;  /* 0x0000003700377308 */ /* 0x000fe20000000800 */
[----:B------:R-:W-:Y:S01]  /*3a30*/  LOP3.LUT R69, R84, 0xff, RZ, 0xc0, !PT ;  /* 0x000000ff54457812 */ /* 0x000fe200078ec0ff */
[C---:B------:R-:W-:Y:S01]  /*3a40*/  HMMA.16816.F32 R92, R124.reuse, R98, RZ ;  /* 0x000000627c5c723c */ /* 0x040fe200000018ff */
[----:B------:R-:W-:Y:S01]  /*3a50*/  PRMT R68, R68, 0x5410, R70 ;  /* 0x0000541044447816 */ /* 0x000fe20000000046 */
[----:B------:R-:W-:Y:S01]  /*3a60*/  FFMA.FTZ R187, R187, UR4, -R61 ;  /* 0x00000004bbbb7c23 */ /* 0x000fe2000801083d */
[----:B------:R-:W-:Y:S01]  /*3a70*/  PRMT R69, R69, 0x5410, R71 ;  /* 0x0000541045457816 */ /* 0x000fe20000000047 */
[----:B------:R-:W-:Y:S01]  /*3a80*/  FFMA.FTZ R193, R193, UR4, -R61 ;  /* 0x00000004c1c17c23 */ /* 0x000fe2000801083d */
[--C-:B------:R-:W-:Y:S01]  /*3a90*/  HSET2.LE.AND R66, R66, R58.reuse, PT ;  /* 0x0000003a42427233 */ /* 0x100fe20003803000 */
[----:B------:R-:W-:Y:S01]  /*3aa0*/  MUFU.EX2 R54, R54 ;  /* 0x0000003600367308 */ /* 0x000fe20000000800 */
[C---:B------:R-:W-:Y:S01]  /*3ab0*/  HMMA.16816.F32 R144, R124.reuse, R110, RZ ;  /* 0x0000006e7c90723c */ /* 0x040fe200000018ff */
[--C-:B------:R-:W-:Y:S01]  /*3ac0*/  HSET2.LE.AND R65, R65, R58.reuse, PT ;  /* 0x0000003a41417233 */ /* 0x100fe20003803000 */
[--C-:B------:R-:W-:Y:S01]  /*3ad0*/  FFMA.FTZ R200, R200, UR4, -R198.reuse ;  /* 0x00000004c8c87c23 */ /* 0x100fe200080108c6 */
[--C-:B------:R-:W-:Y:S01]  /*3ae0*/  HSET2.LE.AND R68, R68, R58.reuse, PT ;  /* 0x0000003a44447233 */ /* 0x100fe20003803000 */
[--C-:B------:R-:W-:Y:S01]  /*3af0*/  FFMA.FTZ R199, R199, UR4, -R198.reuse ;  /* 0x00000004c7c77c23 */ /* 0x100fe200080108c6 */
[----:B------:R-:W-:Y:S01]  /*3b00*/  HSET2.LE.AND R69, R69, R58, PT ;  /* 0x0000003a45457233 */ /* 0x000fe20003803000 */
[C---:B------:R-:W-:Y:S01]  /*3b10*/  HMMA.16816.F32 R136, R124.reuse, R118, RZ ;  /* 0x000000767c88723c */ /* 0x040fe200000018ff */
[----:B------:R-:W3:Y:S01]  /*3b20*/  MUFU.EX2 R56, R56 ;  /* 0x0000003800387308 */ /* 0x000ee20000000800 */
[----:B--2---:R-:W-:Y:S01]  /*3b30*/  F2FP.F16.F32.PACK_AB R130, R51, R46 ;  /* 0x0000002e3382723e */ /* 0x004fe200000000ff */
[--C-:B------:R-:W-:Y:S01]  /*3b40*/  FFMA.FTZ R184, R184, UR4, -R183.reuse ;  /* 0x00000004b8b87c23 */ /* 0x100fe200080108b7 */
[----:B------:R-:W-:Y:S01]  /*3b50*/  F2FP.F16.F32.PACK_AB R128, R52, R53 ;  /* 0x000000353480723e */ /* 0x000fe200000000ff */
[----:B------:R-:W-:Y:S01]  /*3b60*/  FFMA.FTZ R197, R197, UR4, -R198 ;  /* 0x00000004c5c57c23 */ /* 0x000fe200080108c6 */
[----:B------:R-:W-:Y:S01]  /*3b70*/  HMMA.16816.F32 R124, R124, R6, RZ ;  /* 0x000000067c7c723c */ /* 0x000fe200000018ff */
[----:B------:R-:W-:Y:S01]  /*3b80*/  LOP3.LUT R130, R66, R130, RZ, 0xc0, !PT ;  /* 0x0000008242827212 */ /* 0x000fe200078ec0ff */
[--C-:B------:R-:W-:Y:S01]  /*3b90*/  FFMA.FTZ R186, R186, UR4, -R183.reuse ;  /* 0x00000004baba7c23 */ /* 0x100fe200080108b7 */
[----:B------:R-:W2:Y:S01]  /*3ba0*/  MUFU.EX2 R57, R57 ;  /* 0x0000003900397308 */ /* 0x000ea20000000800 */
[----:B------:R-:W-:Y:S01]  /*3bb0*/  LOP3.LUT R128, R68, R128, RZ, 0xc0, !PT ;  /* 0x0000008044807212 */ /* 0x000fe200078ec0ff */
[----:B------:R-:W-:Y:S01]  /*3bc0*/  FFMA.FTZ R185, R185, UR4, -R183 ;  /* 0x00000004b9b97c23 */ /* 0x000fe200080108b7 */
[----:B------:R-:W-:Y:S01]  /*3bd0*/  LOP3.LUT R66, R67, UR19, R132, 0x96, !PT ;  /* 0x0000001343427c12 */ /* 0x000fe2000f8e9684 */
[----:B------:R-:W-:Y:S01]  /*3be0*/  FFMA.FTZ R67, R215, UR4, -R175 ;  /* 0x00000004d7437c23 */ /* 0x000fe200080108af */
[C---:B------:R-:W-:Y:S01]  /*3bf0*/  HMMA.16816.F32 R156, R32.reuse, R28, R156 ;  /* 0x0000001c209c723c */ /* 0x040fe2000000189c */
[----:B------:R-:W-:Y:S01]  /*3c00*/  FADD.FTZ R52, R53, R52 ;  /* 0x0000003435347221 */ /* 0x000fe20000010000 */
[----:B------:R-:W-:Y:S01]  /*3c10*/  FADD.FTZ R47, R48, R47 ;  /* 0x0000002f302f7221 */ /* 0x000fe20000010000 */
[----:B------:R-:W4:Y:S01]  /*3c20*/  MUFU.EX2 R177, R177 ;  /* 0x000000b100b17308 */ /* 0x000f220000000800 */
[----:B---3--:R-:W-:Y:S01]  /*3c30*/  F2FP.F16.F32.PACK_AB R131, R56, R54 ;  /* 0x000000363883723e */ /* 0x008fe200000000ff */
[----:B------:R-:W-:Y:S01]  /*3c40*/  FADD.FTZ R49, R49, R50 ;  /* 0x0000003231317221 */ /* 0x000fe20000010000 */
[C---:B-----5:R-:W-:Y:S01]  /*3c50*/  HMMA.16816.F32 R72, R32.reuse, R24, R72 ;  /* 0x000000182048723c */ /* 0x060fe20000001848 */
[----:B------:R-:W-:Y:S01]  /*3c60*/  FADD.FTZ R52, R46, R52 ;  /* 0x000000342e347221 */ /* 0x000fe20000010000 */
[----:B------:R-:W-:Y:S01]  /*3c70*/  LOP3.LUT R131, R65, R131, RZ, 0xc0, !PT ;  /* 0x0000008341837212 */ /* 0x000fe200078ec0ff */
[----:B------:R-:W-:Y:S01]  /*3c80*/  FFMA.FTZ R65, R235, UR4, -R175 ;  /* 0x00000004eb417c23 */ /* 0x000fe200080108af */
[----:B------:R-:W-:Y:S01]  /*3c90*/  FADD.FTZ R47, R45, R47 ;  /* 0x0000002f2d2f7221 */ /* 0x000fe20000010000 */
[----:B------:R-:W-:Y:S01]  /*3ca0*/  MUFU.EX2 R67, R67 ;  /* 0x0000004300437308 */ /* 0x000fe20000000800 */
[----:B--2---:R-:W-:Y:S01]  /*3cb0*/  F2FP.F16.F32.PACK_AB R129, R57, R55 ;  /* 0x000000373981723e */ /* 0x004fe200000000ff */
[C---:B------:R-:W-:Y:S01]  /*3cc0*/  HMMA.16816.F32 R88, R32.reuse, R20, R88 ;  /* 0x000000142058723c */ /* 0x040fe20000001858 */
[----:B------:R-:W-:Y:S01]  /*3cd0*/  FADD.FTZ R55, R55, R57 ;  /* 0x0000003937377221 */ /* 0x000fe20000010000 */
[----:B------:R-:W-:Y:S01]  /*3ce0*/  FADD.FTZ R49, R44, R49 ;  /* 0x000000312c317221 */ /* 0x000fe20000010000 */
[----:B------:R-:W-:Y:S01]  /*3cf0*/  LOP3.LUT R129, R69, R129, RZ, 0xc0, !PT ;  /* 0x0000008145817212 */ /* 0x000fe200078ec0ff */
[----:B------:R-:W-:Y:S01]  /*3d00*/  FADD.FTZ R52, R51, R52 ;  /* 0x0000003433347221 */ /* 0x000fe20000010000 */
[----:B------:R-:W-:Y:S01]  /*3d10*/  FADD.FTZ R55, R54, R55 ;  /* 0x0000003736377221 */ /* 0x000fe20000010000 */
[----:B------:R-:W-:Y:S01]  /*3d20*/  HMMA.16816.F32 R104, R32, R16, R104 ;  /* 0x000000102068723c */ /* 0x000fe20000001868 */
[----:B------:R-:W-:Y:S01]  /*3d30*/  MUFU.EX2 R65, R65 ;  /* 0x0000004100417308 */ /* 0x000fe20000000800 */
[----:B------:R-:W-:Y:S01]  /*3d40*/  FADD.FTZ R47, R42, R47 ;  /* 0x0000002f2a2f7221 */ /* 0x000fe20000010000 */
[----:B------:R-:W-:Y:S01]  /*3d50*/  FADD.FTZ R55, R56, R55 ;  /* 0x0000003738377221 */ /* 0x000fe20000010000 */
[----:B------:R-:W-:Y:S01]  /*3d60*/  FADD.FTZ R49, R43, R49 ;  /* 0x000000312b317221 */ /* 0x000fe20000010000 */
[----:B----4-:R-:W-:Y:S01]  /*3d70*/  FADD.FTZ R52, R177, R52 ;  /* 0x00000034b1347221 */ /* 0x010fe20000010000 */
[C---:B------:R-:W-:Y:S01]  /*3d80*/  HMMA.16816.F32 R132, R128.reuse, R4, RZ ;  /* 0x000000048084723c */ /* 0x040fe200000018ff */
[----:B------:R-:W-:Y:S01]  /*3d90*/  FADD.FTZ R47, R41, R47 ;  /* 0x0000002f292f7221 */ /* 0x000fe20000010000 */
[----:B------:R-:W-:Y:S01]  /*3da0*/  FADD.FTZ R49, R39, R49 ;  /* 0x0000003127317221 */ /* 0x000fe20000010000 */
[----:B------:R-:W2:Y:S01]  /*3db0*/  MUFU.EX2 R174, R174 ;  /* 0x000000ae00ae7308 */ /* 0x000ea20000000800 */
[----:B------:R-:W-:Y:S01]  /*3dc0*/  FFMA.FTZ R178, R178, UR4, -R175 ;  /* 0x00000004b2b27c23 */ /* 0x000fe200080108af */
[----:B------:R-:W-:Y:S01]  /*3dd0*/  FADD.FTZ R47, R40, R47 ;  /* 0x0000002f282f7221 */ /* 0x000fe20000010000 */
[----:B------:R-:W-:Y:S01]  /*3de0*/  HMMA.16816.F32 R160, R128, R148, RZ ;  /* 0x0000009480a0723c */ /* 0x000fe200000018ff */
[----:B------:R-:W-:-:S04]  /*3df0*/  IMAD.WIDE.U32 R4, R66, -0x2daee0ad, RZ ;  /* 0xd2511f5342047825 */ /* 0x000fc800078e00ff */
[----:B------:R-:W-:Y:S01]  /*3e00*/  FFMA.FTZ R66, R214, UR4, -R61 ;  /* 0x00000004d6427c23 */ /* 0x000fe2000801083d */
[----:B------:R-:W-:Y:S01]  /*3e10*/  FADD.FTZ R49, R37, R49 ;  /* 0x0000003125317221 */ /* 0x000fe20000010000 */
[--C-:B------:R-:W-:Y:S01]  /*3e20*/  FFMA.FTZ R180, R180, UR4, -R175.reuse ;  /* 0x00000004b4b47c23 */ /* 0x100fe200080108af */
[----:B------:R-:W3:Y:S01]  /*3e30*/  MUFU.EX2 R176, R176 ;  /* 0x000000b000b07308 */ /* 0x000ee20000000800 */
[C---:B------:R-:W-:Y:S01]  /*3e40*/  HMMA.16816.F32 R68, R128.reuse, R80, RZ ;  /* 0x000000508044723c */ /* 0x040fe200000018ff */
[----:B------:R-:W-:Y:S01]  /*3e50*/  FFMA.FTZ R179, R179, UR4, -R175 ;  /* 0x00000004b3b37c23 */ /* 0x000fe200080108af */
[--C-:B------:R-:W-:Y:S01]  /*3e60*/  FFMA.FTZ R63, R63, UR4, -R61.reuse ;  /* 0x000000043f3f7c23 */ /* 0x100fe2000801083d */
[----:B------:R-:W-:Y:S01]  /*3e70*/  FFMA.FTZ R62, R62, UR4, -R61 ;  /* 0x000000043e3e7c23 */ /* 0x000fe2000801083d */
[----:B------:R-:W-:Y:S01]  /*3e80*/  FADD.FTZ R47, R38, R47 ;  /* 0x0000002f262f7221 */ /* 0x000fe20000010000 */
[----:B------:R-:W-:Y:S01]  /*3e90*/  FADD.FTZ R49, R36, R49 ;  /* 0x0000003124317221 */ /* 0x000fe20000010000 */
[C---:B------:R-:W-:Y:S01]  /*3ea0*/  HMMA.16816.F32 R84, R128.reuse, R96, RZ ;  /* 0x000000608054723c */ /* 0x040fe200000018ff */
[----:B------:R-:W-:Y:S01]  /*3eb0*/  MUFU.EX2 R66, R66 ;  /* 0x0000004200427308 */ /* 0x000fe20000000800 */
[----:B--2---:R-:W-:Y:S01]  /*3ec0*/  FADD.FTZ R52, R174, R52 ;  /* 0x00000034ae347221 */ /* 0x004fe20000010000 */
[----:B------:R-:W-:Y:S01]  /*3ed0*/  FADD.FTZ R47, R2, R47 ;  /* 0x0000002f022f7221 */ /* 0x000fe20000010000 */
[----:B------:R-:W-:Y:S01]  /*3ee0*/  FADD.FTZ R49, R0, R49 ;  /* 0x0000003100317221 */ /* 0x000fe20000010000 */
[----:B------:R-:W-:Y:S01]  /*3ef0*/  ISETP.GE.AND P0, PT, R3, 0x2, PT ;  /* 0x000000020300780c */ /* 0x000fe20003f06270 */
[----:B------:R-:W-:Y:S01]  /*3f00*/  HMMA.16816.F32 R100, R128, R108, RZ ;  /* 0x0000006c8064723c */ /* 0x000fe200000018ff */
[----:B------:R-:W-:-:S02]  /*3f10*/  FADD.FTZ R52, R67, R52 ;  /* 0x0000003443347221 */ /* 0x000fc40000010000 */
[----:B------:R-:W2:Y:S01]  /*3f20*/  MUFU.EX2 R173, R173 ;  /* 0x000000ad00ad7308 */ /* 0x000ea20000000800 */
[----:B---3--:R-:W-:Y:S01]  /*3f30*/  FADD.FTZ R55, R176, R55 ;  /* 0x00000037b0377221 */ /* 0x008fe20000010000 */
[----:B------:R-:W-:Y:S01]  /*3f40*/  FADD.FTZ R52, R65, R52 ;  /* 0x0000003441347221 */ /* 0x000fe20000010000 */
[C---:B------:R-:W-:Y:S05]  /*3f50*/  HMMA.16816.F32 R140, R128.reuse, R116, RZ ;  /* 0x00000074808c723c */ /* 0x040fea00000018ff */
[----:B------:R-:W3:Y:S01]  /*3f60*/  MUFU.EX2 R182, R182 ;  /* 0x000000b600b67308 */ /* 0x000ee20000000800 */
[C---:B------:R-:W-:Y:S06]  /*3f70*/  HMMA.16816.F32 R148, R128.reuse, R150, RZ ;  /* 0x000000968094723c */ /* 0x040fec00000018ff */
[----:B------:R-:W-:Y:S01]  /*3f80*/  HMMA.16816.F32 R80, R128, R82, RZ ;  /* 0x000000528050723c */ /* 0x000fe200000018ff */
[----:B------:R-:W4:Y:S01]  /*3f90*/  MUFU.EX2 R190, R190 ;  /* 0x000000be00be7308 */ /* 0x000f220000000800 */
[----:B--2---:R-:W-:-:S04]  /*3fa0*/  FADD.FTZ R55, R173, R55 ;  /* 0x00000037ad377221 */ /* 0x004fc80000010000 */
[C---:B------:R-:W-:Y:S01]  /*3fb0*/  HMMA.16816.F32 R96, R128.reuse, R98, RZ ;  /* 0x000000628060723c */ /* 0x040fe200000018ff */
[----:B------:R-:W-:Y:S02]  /*3fc0*/  FADD.FTZ R55, R66, R55 ;  /* 0x0000003742377221 */ /* 0x000fe40000010000 */
[----:B------:R-:W2:Y:S01]  /*3fd0*/  MUFU.EX2 R201, R201 ;  /* 0x000000c900c97308 */ /* 0x000ea20000000800 */
[----:B---3--:R-:W-:Y:S02]  /*3fe0*/  FADD.FTZ R47, R182, R47 ;  /* 0x0000002fb62f7221 */ /* 0x008fe40000010000 */
[C---:B------:R-:W-:Y:S05]  /*3ff0*/  HMMA.16816.F32 R108, R128.reuse, R110, RZ ;  /* 0x0000006e806c723c */ /* 0x040fea00000018ff */
[----:B------:R-:W3:Y:S01]  /*4000*/  MUFU.EX2 R204, R204 ;  /* 0x000000cc00cc7308 */ /* 0x000ee20000000800 */
[----:B------:R-:W-:Y:S01]  /*4010*/  HMMA.16816.F32 R116, R128, R118, RZ ;  /* 0x000000768074723c */ /* 0x000fe200000018ff */
[----:B----4-:R-:W-:-:S05]  /*4020*/  FADD.FTZ R47, R190, R47 ;  /* 0x0000002fbe2f7221 */ /* 0x010fca0000010000 */
[----:B------:R-:W-:Y:S01]  /*4030*/  HMMA.16816.F32 R112, R32, R12, R112 ;  /* 0x0000000c2070723c */ /* 0x000fe20000001870 */
[----:B------:R-:W4:Y:S01]  /*4040*/  MUFU.EX2 R195, R195 ;  /* 0x000000c300c37308 */ /* 0x000f220000000800 */
[----:B--2---:R-:W-:-:S04]  /*4050*/  FADD.FTZ R49, R201, R49 ;  /* 0x00000031c9317221 */ /* 0x004fc80000010000 */
[C---:B-1----:R-:W-:Y:S03]  /*4060*/  HMMA.16816.F32 R120, R32.reuse, R8, R120 ;  /* 0x000000082078723c */ /* 0x042fe60000001878 */
[----:B------:R-:W1:Y:S01]  /*4070*/  MUFU.EX2 R191, R191 ;  /* 0x000000bf00bf7308 */ /* 0x000e620000000800 */
[----:B---3--:R-:W-:Y:S02]  /*4080*/  FADD.FTZ R49, R204, R49 ;  /* 0x00000031cc317221 */ /* 0x008fe40000010000 */
[C---:B------:R-:W-:Y:S05]  /*4090*/  HMMA.16816.F32 R152, R32.reuse, R30, R152 ;  /* 0x0000001e2098723c */ /* 0x040fea0000001898 */
[----:B------:R-:W2:Y:S01]  /*40a0*/  MUFU.EX2 R206, R206 ;  /* 0x000000ce00ce7308 */ /* 0x000ea20000000800 */
[----:B------:R-:W-:Y:S01]  /*40b0*/  HMMA.16816.F32 R76, R32, R26, R76 ;  /* 0x0000001a204c723c */ /* 0x000fe2000000184c */
[----:B----4-:R-:W-:-:S05]  /*40c0*/  FADD.FTZ R47, R195, R47 ;  /* 0x0000002fc32f7221 */ /* 0x010fca0000010000 */
[----:B------:R-:W-:Y:S01]  /*40d0*/  HMMA.16816.F32 R92, R32, R22, R92 ;  /* 0x00000016205c723c */ /* 0x000fe2000000185c */
[----:B------:R-:W3:Y:S01]  /*40e0*/  MUFU.EX2 R205, R205 ;  /* 0x000000cd00cd7308 */ /* 0x000ee20000000800 */
[----:B-1----:R-:W-:-:S04]  /*40f0*/  FADD.FTZ R47, R191, R47 ;  /* 0x0000002fbf2f7221 */ /* 0x002fc80000010000 */
[C---:B------:R-:W-:Y:S03]  /*4100*/  HMMA.16816.F32 R144, R32.reuse, R18, R144 ;  /* 0x000000122090723c */ /* 0x040fe60000001890 */
[----:B------:R-:W-:Y:S01]  /*4110*/  MUFU.EX2 R194, R194 ;  /* 0x000000c200c27308 */ /* 0x000fe20000000800 */
[----:B--2---:R-:W-:Y:S02]  /*4120*/  FADD.FTZ R49, R206, R49 ;  /* 0x00000031ce317221 */ /* 0x004fe40000010000 */
[C---:B------:R-:W-:Y:S05]  /*4130*/  HMMA.16816.F32 R136, R32.reuse, R14, R136 ;  /* 0x0000000e2088723c */ /* 0x040fea0000001888 */
[----:B------:R-:W-:Y:S01]  /*4140*/  MUFU.EX2 R192, R192 ;  /* 0x000000c000c07308 */ /* 0x000fe20000000800 */
[----:B------:R-:W-:Y:S01]  /*4150*/  HMMA.16816.F32 R124, R32, R10, R124 ;  /* 0x0000000a207c723c */ /* 0x000fe2000000187c */
[----:B---3--:R-:W-:-:S05]  /*4160*/  FADD.FTZ R49, R205, R49 ;  /* 0x00000031cd317221 */ /* 0x008fca0000010000 */
[----:B------:R-:W-:Y:S01]  /*4170*/  HMMA.16816.F32 R128, R128, R6, RZ ;  /* 0x000000068080723c */ /* 0x000fe200000018ff */
[----:B------:R-:W-:Y:S01]  /*4180*/  LOP3.LUT R32, R4, 0xffff, RZ, 0xc0, !PT ;  /* 0x0000ffff04207812 */ /* 0x000fe200078ec0ff */
[----:B------:R-:W-:Y:S03]  /*4190*/  MUFU.EX2 R187, R187 ;  /* 0x000000bb00bb7308 */ /* 0x000fe60000000800 */
[----:B------:R-:W-:Y:S02]  /*41a0*/  SHF.R.U32.HI R32, RZ, 0x8, R32 ;  /* 0x00000008ff207819 */ /* 0x000fe40000011620 */
[----:B------:R-:W-:Y:S01]  /*41b0*/  LOP3.LUT R7, R5, UR5, R64, 0x96, !PT ;  /* 0x0000000505077c12 */ /* 0x000fe2000f8e9640 */
[----:B------:R-:W-:Y:S01]  /*41c0*/  FFMA.FTZ R64, R234, UR4, -R61 ;  /* 0x00000004ea407c23 */ /* 0x000fe2000801083d */
[--C-:B------:R-:W-:Y:S01]  /*41d0*/  SHF.R.U32.HI R5, RZ, 0x10, R4.reuse ;  /* 0x00000010ff057819 */ /* 0x100fe20000011604 */
[----:B------:R-:W-:Y:S01]  /*41e0*/  VIADD R234, R242, 0x1 ;  /* 0x00000001f2ea7836 */ /* 0x000fe20000000000 */
[----:B------:R-:W-:Y:S01]  /*41f0*/  LOP3.LUT R6, R4, 0xff, RZ, 0xc0, !PT ;  /* 0x000000ff04067812 */ /* 0x000fe200078ec0ff */
[----:B------:R-:W-:Y:S01]  /*4200*/  MUFU.EX2 R193, R193 ;  /* 0x000000c100c17308 */ /* 0x000fe20000000800 */
[----:B------:R-:W-:-:S02]  /*4210*/  SHF.R.U32.HI R4, RZ, 0x18, R4 ;  /* 0x00000018ff047819 */ /* 0x000fc40000011604 */
[----:B------:R-:W-:Y:S02]  /*4220*/  LOP3.LUT R5, R5, 0xff, RZ, 0xc0, !PT ;  /* 0x000000ff05057812 */ /* 0x000fe400078ec0ff */
[----:B------:R-:W-:Y:S02]  /*4230*/  SHF.R.U32.HI R33, RZ, 0x10, R7 ;  /* 0x00000010ff217819 */ /* 0x000fe40000011607 */
[----:B------:R-:W-:Y:S01]  /*4240*/  PRMT R4, R5, 0x5410, R4 ;  /* 0x0000541005047816 */ /* 0x000fe20000000004 */
[----:B------:R-:W1:Y:S01]  /*4250*/  MUFU.EX2 R64, R64 ;  /* 0x0000004000407308 */ /* 0x000e620000000800 */
[C---:B------:R-:W-:Y:S02]  /*4260*/  LOP3.LUT R5, R7.reuse, 0xffff, RZ, 0xc0, !PT ;  /* 0x0000ffff07057812 */ /* 0x040fe400078ec0ff */
[----:B------:R-:W-:Y:S02]  /*4270*/  PRMT R6, R6, 0x5410, R32 ;  /* 0x0000541006067816 */ /* 0x000fe40000000020 */
[----:B------:R-:W-:-:S02]  /*4280*/  LOP3.LUT R32, R7, 0xff, RZ, 0xc0, !PT ;  /* 0x000000ff07207812 */ /* 0x000fc400078ec0ff */
[----:B------:R-:W-:Y:S01]  /*4290*/  SHF.R.U32.HI R34, RZ, 0x8, R5 ;  /* 0x00000008ff227819 */ /* 0x000fe20000011605 */
[----:B------:R-:W2:Y:S01]  /*42a0*/  MUFU.EX2 R200, R200 ;  /* 0x000000c800c87308 */ /* 0x000ea20000000800 */
[----:B------:R-:W-:Y:S02]  /*42b0*/  SHF.R.U32.HI R7, RZ, 0x18, R7 ;  /* 0x00000018ff077819 */ /* 0x000fe40000011607 */
[----:B------:R-:W-:Y:S02]  /*42c0*/  LOP3.LUT R5, R33, 0xff, RZ, 0xc0, !PT ;  /* 0x000000ff21057812 */ /* 0x000fe400078ec0ff */
[--C-:B------:R-:W-:Y:S02]  /*42d0*/  HSET2.LE.AND R6, R6, R58.reuse, PT ;  /* 0x0000003a06067233 */ /* 0x100fe40003803000 */
[----:B------:R-:W-:Y:S01]  /*42e0*/  PRMT R5, R5, 0x5410, R7 ;  /* 0x0000541005057816 */ /* 0x000fe20000000007 */
[----:B------:R-:W3:Y:S01]  /*42f0*/  MUFU.EX2 R199, R199 ;  /* 0x000000c700c77308 */ /* 0x000ee20000000800 */
[----:B------:R-:W-:Y:S01]  /*4300*/  F2FP.F16.F32.PACK_AB R7, R65, R67 ;  /* 0x000000434107723e */ /* 0x000fe200000000ff */
[----:B-1----:R-:W-:Y:S01]  /*4310*/  FADD.FTZ R55, R64, R55 ;  /* 0x0000003740377221 */ /* 0x002fe20000010000 */
[----:B------:R-:W-:-:S02]  /*4320*/  HSET2.LE.AND R4, R4, R58, PT ;  /* 0x0000003a04047233 */ /* 0x000fc40003803000 */
[----:B------:R-:W-:Y:S01]  /*4330*/  LOP3.LUT R6, R6, R7, RZ, 0xc0, !PT ;  /* 0x0000000706067212 */ /* 0x000fe200078ec0ff */
[----:B------:R-:W-:Y:S01]  /*4340*/  FADD.FTZ R55, R187, R55 ;  /* 0x00000037bb377221 */ /* 0x000fe20000010000 */
[----:B------:R-:W-:Y:S01]  /*4350*/  PRMT R32, R32, 0x5410, R34 ;  /* 0x0000541020207816 */ /* 0x000fe20000000022 */
[----:B------:R-:W-:Y:S01]  /*4360*/  MUFU.EX2 R184, R184 ;  /* 0x000000b800b87308 */ /* 0x000fe20000000800 */
[----:B------:R-:W-:Y:S01]  /*4370*/  F2FP.F16.F32.PACK_AB R7, R64, R66 ;  /* 0x000000424007723e */ /* 0x000fe200000000ff */
[----:B------:R-:W-:Y:S01]  /*4380*/  FADD.FTZ R55, R193, R55 ;  /* 0x00000037c1377221 */ /* 0x000fe20000010000 */
[--C-:B------:R-:W-:Y:S01]  /*4390*/  HSET2.LE.AND R5, R5, R58.reuse, PT ;  /* 0x0000003a05057233 */ /* 0x100fe20003803000 */
[----:B--2---:R-:W-:Y:S01]  /*43a0*/  FADD.FTZ R47, R200, R47 ;  /* 0x0000002fc82f7221 */ /* 0x004fe20000010000 */
[----:B------:R-:W-:Y:S01]  /*43b0*/  LOP3.LUT R7, R4, R7, RZ, 0xc0, !PT ;  /* 0x0000000704077212 */ /* 0x000fe200078ec0ff */
[----:B------:R-:W-:Y:S01]  /*43c0*/  FADD.FTZ R55, R192, R55 ;  /* 0x00000037c0377221 */ /* 0x000fe20000010000 */
[----:B------:R-:W-:Y:S01]  /*43d0*/  HSET2.LE.AND R4, R32, R58, PT ;  /* 0x0000003a20047233 */ /* 0x000fe20003803000 */
[----:B------:R-:W1:Y:S01]  /*43e0*/  MUFU.EX2 R197, R197 ;  /* 0x000000c500c57308 */ /* 0x000e620000000800 */
[----:B------:R-:W-:Y:S01]  /*43f0*/  F2FP.F16.F32.PACK_AB R32, R174, R177 ;  /* 0x000000b1ae20723e */ /* 0x000fe200000000ff */
[----:B---3--:R-:W-:Y:S01]  /*4400*/  FADD.FTZ R47, R199, R47 ;  /* 0x0000002fc72f7221 */ /* 0x008fe20000010000 */
[----:B------:R-:W-:-:S02]  /*4410*/  LOP3.LUT R234, R249, UR33, R234, 0x96, !PT ;  /* 0x00000021f9ea7c12 */ /* 0x000fc4000f8e96ea */
[----:B------:R-:W-:Y:S02]  /*4420*/  LOP3.LUT R4, R4, R32, RZ, 0xc0, !PT ;  /* 0x0000002004047212 */ /* 0x000fe400078ec0ff */
[----:B------:R-:W-:Y:S01]  /*4430*/  F2FP.F16.F32.PACK_AB R32, R173, R176 ;  /* 0x000000b0ad20723e */ /* 0x000fe200000000ff */
[----:B------:R-:W-:Y:S01]  /*4440*/  IMAD.WIDE.U32 R234, R234, -0x326172a9, RZ ;  /* 0xcd9e8d57eaea7825 */ /* 0x000fe200078e00ff */
[----:B------:R-:W2:Y:S02]  /*4450*/  MUFU.EX2 R186, R186 ;  /* 0x000000ba00ba7308 */ /* 0x000ea40000000800 */
[----:B------:R-:W-:Y:S02]  /*4460*/  LOP3.LUT R5, R5, R32, RZ, 0xc0, !PT ;  /* 0x0000002005057212 */ /* 0x000fe400078ec0ff */
[C---:B------:R-:W-:Y:S02]  /*4470*/  LOP3.LUT R244, R235.reuse, UR27, R244, 0x96, !PT ;  /* 0x0000001bebf47c12 */ /* 0x040fe4000f8e96f4 */
[----:B------:R-:W-:-:S02]  /*4480*/  LOP3.LUT R212, R235, UR27, R212, 0x96, !PT ;  /* 0x0000001bebd47c12 */ /* 0x000fc4000f8e96d4 */
[----:B------:R-:W3:Y:S01]  /*4490*/  MUFU.EX2 R185, R185 ;  /* 0x000000b900b97308 */ /* 0x000ee20000000800 */
[----:B------:R-:W-:Y:S01]  /*44a0*/  HMMA.16816.F32 R68, R4, R24, R68 ;  /* 0x000000180444723c */ /* 0x000fe20000001844 */
[----:B------:R-:W-:-:S04]  /*44b0*/  IMAD.WIDE.U32 R244, R244, -0x2daee0ad, RZ ;  /* 0xd2511f53f4f47825 */ /* 0x000fc800078e00ff */
[----:B-1----:R-:W-:Y:S01]  /*44c0*/  FADD.FTZ R47, R197, R47 ;  /* 0x0000002fc52f7221 */ /* 0x002fe20000010000 */
[----:B------:R-:W-:Y:S01]  /*44d0*/  IMAD.WIDE.U32 R212, R212, -0x2daee0ad, RZ ;  /* 0xd2511f53d4d47825 */ /* 0x000fe200078e00ff */
[C---:B------:R-:W-:Y:S01]  /*44e0*/  HMMA.16816.F32 R84, R4.reuse, R20, R84 ;  /* 0x000000140454723c */ /* 0x040fe20000001854 */
[----:B------:R-:W-:Y:S01]  /*44f0*/  LOP3.LUT R24, R237, UR25, R234, 0x96, !PT ;  /* 0x00000019ed187c12 */ /* 0x000fe2000f8e96ea */
[----:B------:R-:W-:Y:S01]  /*4500*/  MUFU.EX2 R178, R178 ;  /* 0x000000b200b27308 */ /* 0x000fe20000000800 */
[----:B------:R-:W-:Y:S01]  /*4510*/  LOP3.LUT R240, R245, UR24, R240, 0x96, !PT ;  /* 0x00000018f5f07c12 */ /* 0x000fe2000f8e96f0 */
[----:B--2---:R-:W-:Y:S01]  /*4520*/  FADD.FTZ R49, R186, R49 ;  /* 0x00000031ba317221 */ /* 0x004fe20000010000 */
[----:B------:R-:W-:Y:S01]  /*4530*/  LOP3.LUT R234, R209, UR25, R234, 0x96, !PT ;  /* 0x00000019d1ea7c12 */ /* 0x000fe2000f8e96ea */
[----:B------:R-:W-:Y:S01]  /*4540*/  HMMA.16816.F32 R132, R4, R8, R132 ;  /* 0x000000080484723c */ /* 0x000fe20000001884 */
[----:B------:R-:W-:Y:S01]  /*4550*/  IMAD.WIDE.U32 R20, R24, -0x2daee0ad, RZ ;  /* 0xd2511f5318147825 */ /* 0x000fe200078e00ff */
[----:B------:R-:W-:-:S02]  /*4560*/  LOP3.LUT R210, R213, UR24, R210, 0x96, !PT ;  /* 0x00000018d5d27c12 */ /* 0x000fc4000f8e96d2 */
[----:B------:R-:W-:Y:S01]  /*4570*/  MUFU.EX2 R180, R180 ;  /* 0x000000b400b47308 */ /* 0x000fe20000000800 */
[----:B------:R-:W-:Y:S01]  /*4580*/  IMAD.WIDE.U32 R240, R240, -0x326172a9, RZ ;  /* 0xcd9e8d57f0f07825 */ /* 0x000fe200078e00ff */
[----:B------:R-:W-:Y:S01]  /*4590*/  LOP3.LUT R32, R21, UR22, R244, 0x96, !PT ;  /* 0x0000001615207c12 */ /* 0x000fe2000f8e96f4 */
[C---:B------:R-:W-:Y:S02]  /*45a0*/  HMMA.16816.F32 R100, R4.reuse, R16, R100 ;  /* 0x000000100464723c */ /* 0x040fe40000001864 */
[----:B---3--:R-:W-:Y:S01]  /*45b0*/  FADD.FTZ R49, R185, R49 ;  /* 0x00000031b9317221 */ /* 0x008fe20000010000 */
[----:B------:R-:W-:Y:S01]  /*45c0*/  IMAD.WIDE.U32 R234, R234, -0x2daee0ad, RZ ;  /* 0xd2511f53eaea7825 */ /* 0x000fe200078e00ff */
[----:B------:R-:W-:Y:S01]  /*45d0*/  LOP3.LUT R236, R241, UR23, R236, 0x96, !PT ;  /* 0x00000017f1ec7c12 */ /* 0x000fe2000f8e96ec */
[----:B------:R-:W-:Y:S02]  /*45e0*/  MUFU.EX2 R179, R179 ;  /* 0x000000b300b37308 */ /* 0x000fe40000000800 */
[----:B------:R-:W-:Y:S01]  /*45f0*/  IMAD.WIDE.U32 R32, R32, -0x326172a9, RZ ;  /* 0xcd9e8d5720207825 */ /* 0x000fe200078e00ff */
[----:B------:R-:W-:Y:S01]  /*4600*/  HMMA.16816.F32 R140, R4, R12, R140 ;  /* 0x0000000c048c723c */ /* 0x000fe2000000188c */
[----:B------:R-:W-:-:S02]  /*4610*/  LOP3.LUT R212, R235, UR22, R212, 0x96, !PT ;  /* 0x00000016ebd47c12 */ /* 0x000fc4000f8e96d4 */
[----:B------:R-:W-:Y:S01]  /*4620*/  FFMA.FTZ R235, R196, UR4, -R198 ;  /* 0x00000004c4eb7c23 */ /* 0x000fe200080108c6 */
[----:B------:R-:W-:Y:S01]  /*4630*/  IMAD.WIDE.U32 R236, R236, -0x2daee0ad, RZ ;  /* 0xd2511f53ecec7825 */ /* 0x000fe200078e00ff */
[----:B------:R-:W-:-:S03]  /*4640*/  LOP3.LUT R34, R33, UR21, R240, 0x96, !PT ;  /* 0x0000001521227c12 */ /* 0x000fc6000f8e96f0 */
[----:B------:R-:W-:Y:S01]  /*4650*/  FADD.FTZ R49, R184, R49 ;  /* 0x00000031b8317221 */ /* 0x000fe20000010000 */
[C---:B------:R-:W-:Y:S01]  /*4660*/  HMMA.16816.F32 R160, R4.reuse, R28, R160 ;  /* 0x0000001c04a0723c */ /* 0x040fe200000018a0 */
[----:B------:R-:W-:Y:S01]  /*4670*/  IMAD.WIDE.U32 R210, R210, -0x326172a9, RZ ;  /* 0xcd9e8d57d2d27825 */ /* 0x000fe200078e00ff */
[----:B------:R-:W-:Y:S01]  /*4680*/  LOP3.LUT R214, R237, UR20, R20, 0x96, !PT ;  /* 0x00000014edd67c12 */ /* 0x000fe2000f8e9614 */
[----:B------:R-:W-:Y:S02]  /*4690*/  MUFU.EX2 R235, R235 ;  /* 0x000000eb00eb7308 */ /* 0x000fe40000000800 */
[----:B------:R-:W-:Y:S01]  /*46a0*/  IMAD.WIDE.U32 R34, R34, -0x2daee0ad, RZ ;  /* 0xd2511f5322227825 */ /* 0x000fe200078e00ff */
[C---:B------:R-:W-:Y:S01]  /*46b0*/  HMMA.16816.F32 R148, R4.reuse, R30, R148 ;  /* 0x0000001e0494723c */ /* 0x040fe20000001894 */
[----:B------:R-:W1:Y:S01]  /*46c0*/  LDSM.16.MT88.4 R28, [R217+0x9800] ;  /* 0x00980000d91c783b */ /* 0x000e620000004200 */
[----:B------:R-:W-:Y:S01]  /*46d0*/  LOP3.LUT R208, R211, UR23, R208, 0x96, !PT ;  /* 0x00000017d3d07c12 */ /* 0x000fe2000f8e96d0 */
[----:B------:R-:W-:Y:S01]  /*46e0*/  IMAD.WIDE.U32 R214, R214, -0x326172a9, RZ ;  /* 0xcd9e8d57d6d67825 */ /* 0x000fe200078e00ff */
[----:B------:R-:W-:Y:S01]  /*46f0*/  LOP3.LUT R8, R35, UR18, R236, 0x96, !PT ;  /* 0x0000001223087c12 */ /* 0x000fe2000f8e96ec */
[----:B------:R-:W-:Y:S01]  /*4700*/  MUFU.EX2 R63, R63 ;  /* 0x0000003f003f7308 */ /* 0x000fe20000000800 */
[----:B------:R-:W-:Y:S01]  /*4710*/  HMMA.16816.F32 R80, R4, R26, R80 ;  /* 0x0000001a0450723c */ /* 0x000fe20000001850 */
[----:B------:R-:W2:Y:S01]  /*4720*/  LDSM.16.MT88.4 R24, [R216+0x9800] ;  /* 0x00980000d818783b */ /* 0x000ea20000004200 */
[----:B------:R-:W-:Y:S01]  /*4730*/  IMAD.WIDE.U32 R212, R212, -0x326172a9, RZ ;  /* 0xcd9e8d57d4d47825 */ /* 0x000fe200078e00ff */
[----:B------:R-:W-:-:S03]  /*4740*/  LOP3.LUT R32, R215, UR19, R32, 0x96, !PT ;  /* 0x00000013d7207c12 */ /* 0x000fc6000f8e9620 */
[----:B------:R-:W-:Y:S01]  /*4750*/  IMAD.WIDE.U32 R16, R8, -0x326172a9, RZ ;  /* 0xcd9e8d5708107825 */ /* 0x000fe200078e00ff */
[----:B------:R-:W-:Y:S01]  /*4760*/  HMMA.16816.F32 R96, R4, R22, R96 ;  /* 0x000000160460723c */ /* 0x000fe20000001860 */
[----:B------:R-:W3:Y:S01]  /*4770*/  LDSM.16.MT88.4 R20, [R217+0xa800] ;  /* 0x00a80000d914783b */ /* 0x000ee20000004200 */
[----:B------:R-:W-:Y:S01]  /*4780*/  LOP3.LUT R210, R213, UR21, R210, 0x96, !PT ;  /* 0x00000015d5d27c12 */ /* 0x000fe2000f8e96d2 */
[----:B------:R-:W-:Y:S01]  /*4790*/  IMAD.WIDE.U32 R240, R208, -0x2daee0ad, RZ ;  /* 0xd2511f53d0f07825 */ /* 0x000fe200078e00ff */
[----:B------:R-:W-:-:S03]  /*47a0*/  LOP3.LUT R8, R16, 0xffff, RZ, 0xc0, !PT ;  /* 0x0000ffff10087812 */ /* 0x000fc600078ec0ff */
[----:B------:R-:W-:Y:S01]  /*47b0*/  FFMA.FTZ R208, R188, UR4, -R175 ;  /* 0x00000004bcd07c23 */ /* 0x000fe200080108af */
[----:B------:R-:W-:Y:S01]  /*47c0*/  LOP3.LUT R33, R16, 0xff, RZ, 0xc0, !PT ;  /* 0x000000ff10217812 */ /* 0x000fe200078ec0ff */
[----:B------:R-:W-:Y:S01]  /*47d0*/  HMMA.16816.F32 R108, R4, R18, R108 ;  /* 0x00000012046c723c */ /* 0x000fe2000000186c */
[----:B------:R-:W-:Y:S01]  /*47e0*/  SHF.R.U32.HI R12, RZ, 0x8, R8 ;  /* 0x00000008ff0c7819 */ /* 0x000fe20000011608 */
[----:B------:R-:W-:Y:S01]  /*47f0*/  IMAD.WIDE.U32 R210, R210, -0x2daee0ad, RZ ;  /* 0xd2511f53d2d27825 */ /* 0x000fe200078e00ff */
[----:B------:R-:W-:-:S03]  /*4800*/  LOP3.LUT R8, R17, UR28, R214, 0x96, !PT ;  /* 0x0000001c11087c12 */ /* 0x000fc6000f8e96d6 */
[----:B------:R-:W-:Y:S01]  /*4810*/  FFMA.FTZ R188, R203, UR4, -R175 ;  /* 0x00000004cbbc7c23 */ /* 0x000fe200080108af */
[--C-:B------:R-:W-:Y:S01]  /*4820*/  SHF.R.U32.HI R9, RZ, 0x10, R16.reuse ;  /* 0x00000010ff097819 */ /* 0x100fe20000011610 */
[C---:B------:R-:W-:Y:S01]  /*4830*/  HMMA.16816.F32 R116, R4.reuse, R14, R116 ;  /* 0x0000000e0474723c */ /* 0x040fe20000001874 */
[----:B------:R-:W-:Y:S01]  /*4840*/  SHF.R.U32.HI R35, RZ, 0x18, R16 ;  /* 0x00000018ff237819 */ /* 0x000fe20000011610 */
[----:B------:R-:W4:Y:S01]  /*4850*/  MUFU.EX2 R208, R208 ;  /* 0x000000d000d07308 */ /* 0x000f220000000800 */
[C---:B------:R-:W-:Y:S02]  /*4860*/  LOP3.LUT R16, R8.reuse, 0xffff, RZ, 0xc0, !PT ;  /* 0x0000ffff08107812 */ /* 0x040fe400078ec0ff */
[----:B------:R-:W-:Y:S01]  /*4870*/  PRMT R33, R33, 0x5410, R12 ;  /* 0x0000541021217816 */ /* 0x000fe2000000000c */
[----:B------:R-:W-:Y:S01]  /*4880*/  HMMA.16816.F32 R128, R4, R10, R128 ;  /* 0x0000000a0480723c */ /* 0x000fe20000001880 */
[----:B------:R-:W-:Y:S02]  /*4890*/  LOP3.LUT R13, R9, 0xff, RZ, 0xc0, !PT ;  /* 0x000000ff090d7812 */ /* 0x000fe400078ec0ff */
[----:B------:R-:W-:Y:S01]  /*48a0*/  LOP3.LUT R12, R8, 0xff, RZ, 0xc0, !PT ;  /* 0x000000ff080c7812 */ /* 0x000fe200078ec0ff */
[----:B------:R-:W-:Y:S01]  /*48b0*/  MUFU.EX2 R188, R188 ;  /* 0x000000bc00bc7308 */ /* 0x000fe20000000800 */
[----:B------:R-:W-:-:S02]  /*48c0*/  SHF.R.U32.HI R17, RZ, 0x10, R8 ;  /* 0x00000010ff117819 */ /* 0x000fc40000011608 */
[----:B------:R-:W-:Y:S02]  /*48d0*/  SHF.R.U32.HI R9, RZ, 0x8, R16 ;  /* 0x00000008ff097819 */ /* 0x000fe40000011610 */
[----:B------:R-:W-:Y:S02]  /*48e0*/  SHF.R.U32.HI R207, RZ, 0x18, R8 ;  /* 0x00000018ffcf7819 */ /* 0x000fe40000011608 */
[----:B------:R-:W-:Y:S01]  /*48f0*/  LOP3.LUT R8, R17, 0xff, RZ, 0xc0, !PT ;  /* 0x000000ff11087812 */ /* 0x000fe200078ec0ff */
[----:B------:R-:W-:Y:S01]  /*4900*/  MUFU.EX2 R62, R62 ;  /* 0x0000003e003e7308 */ /* 0x000fe20000000800 */
[----:B------:R-:W-:Y:S01]  /*4910*/  PRMT R9, R12, 0x5410, R9 ;  /* 0x000054100c097816 */ /* 0x000fe20000000009 */
[----:B------:R-:W5:Y:S01]  /*4920*/  LDSM.16.MT88.4 R16, [R216+0xa800] ;  /* 0x00a80000d810783b */ /* 0x000f620000004200 */
[----:B------:R-:W-:Y:S01]  /*4930*/  PRMT R35, R13, 0x5410, R35 ;  /* 0x000054100d237816 */ /* 0x000fe20000000023 */
[----:B----4-:R-:W-:Y:S01]  /*4940*/  FADD.FTZ R52, R208, R52 ;  /* 0x00000034d0347221 */ /* 0x010fe20000010000 */
[----:B------:R-:W-:Y:S01]  /*4950*/  PRMT R207, R8, 0x5410, R207 ;  /* 0x0000541008cf7816 */ /* 0x000fe200000000cf */
[----:B------:R-:W4:Y:S01]  /*4960*/  LDSM.16.MT88.4 R12, [R217+0xb800] ;  /* 0x00b80000d90c783b */ /* 0x000f220000004200 */
[----:B------:R-:W-:-:S02]  /*4970*/  HSET2.LE.AND R4, R9, R58, PT ;  /* 0x0000003a09047233 */ /* 0x000fc40003803000 */
[----:B------:R-:W-:Y:S01]  /*4980*/  F2FP.F16.F32.PACK_AB R5, R190, R182 ;  /* 0x000000b6be05723e */ /* 0x000fe200000000ff */
[----:B------:R-:W4:Y:S01]  /*4990*/  LDSM.16.MT88.4 R8, [R216+0xb800] ;  /* 0x00b80000d808783b */ /* 0x000f220000004200 */
[----:B------:R-:W-:Y:S02]  /*49a0*/  F2FP.F16.F32.PACK_AB R6, R204, R201 ;  /* 0x000000c9cc06723e */ /* 0x000fe400000000ff */
[----:B------:R-:W-:Y:S02]  /*49b0*/  LOP3.LUT R4, R4, R5, RZ, 0xc0, !PT ;  /* 0x0000000504047212 */ /* 0x000fe400078ec0ff */
[----:B------:R-:W-:Y:S01]  /*49c0*/  HSET2.LE.AND R5, R207, R58, PT ;  /* 0x0000003acf057233 */ /* 0x000fe20003803000 */
[----:B------:R-:W-:Y:S01]  /*49d0*/  FFMA.FTZ R207, R189, UR4, -R175 ;  /* 0x00000004bdcf7c23 */ /* 0x000fe200080108af */
[----:B------:R-:W-:Y:S01]  /*49e0*/  F2FP.F16.F32.PACK_AB R7, R191, R195 ;  /* 0x000000c3bf07723e */ /* 0x000fe200000000ff */
[----:B------:R-:W-:Y:S01]  /*49f0*/  FFMA.FTZ R189, R202, UR4, -R61 ;  /* 0x00000004cabd7c23 */ /* 0x000fe2000801083d */
[----:B------:R-:W-:-:S02]  /*4a00*/  LOP3.LUT R236, R211, UR18, R240, 0x96, !PT ;  /* 0x00000012d3ec7c12 */ /* 0x000fc4000f8e96f0 */
[----:B------:R-:W-:Y:S01]  /*4a10*/  LOP3.LUT R5, R5, R6, RZ, 0xc0, !PT ;  /* 0x0000000605057212 */ /* 0x000fe200078ec0ff */
[----:B------:R-:W1:Y:S01]  /*4a20*/  MUFU.EX2 R207, R207 ;  /* 0x000000cf00cf7308 */ /* 0x000e620000000800 */
[--C-:B------:R-:W-:Y:S01]  /*4a30*/  HSET2.LE.AND R6, R33, R58.reuse, PT ;  /* 0x0000003a21067233 */ /* 0x100fe20003803000 */
[----:B------:R-:W-:Y:S01]  /*4a40*/  IMAD.WIDE.U32 R236, R236, -0x326172a9, RZ ;  /* 0xcd9e8d57ecec7825 */ /* 0x000fe200078e00ff */
[----:B------:R-:W-:Y:S02]  /*4a50*/  F2FP.F16.F32.PACK_AB R33, R205, R206 ;  /* 0x000000cecd21723e */ /* 0x000fe400000000ff */
[----:B------:R-:W-:Y:S01]  /*4a60*/  LOP3.LUT R240, R241, UR20, R234, 0x96, !PT ;  /* 0x00000014f1f07c12 */ /* 0x000fe2000f8e96ea */
[----:B------:R-:W-:Y:S01]  /*4a70*/  FFMA.FTZ R234, R181, UR4, -R183 ;  /* 0x00000004b5ea7c23 */ /* 0x000fe200080108b7 */
[----:B------:R-:W-:Y:S01]  /*4a80*/  LOP3.LUT R6, R6, R7, RZ, 0xc0, !PT ;  /* 0x0000000706067212 */ /* 0x000fe200078ec0ff */
[----:B------:R-:W2:Y:S01]  /*4a90*/  MUFU.EX2 R189, R189 ;  /* 0x000000bd00bd7308 */ /* 0x000ea20000000800 */
[----:B------:R-:W-:Y:S01]  /*4aa0*/  HSET2.LE.AND R7, R35, R58, PT ;  /* 0x0000003a23077233 */ /* 0x000fe20003803000 */
[----:B------:R-:W-:-:S04]  /*4ab0*/  IMAD.WIDE.U32 R240, R240, -0x326172a9, RZ ;  /* 0xcd9e8d57f0f07825 */ /* 0x000fc800078e00ff */
[----:B------:R-:W-:Y:S02]  /*4ac0*/  LOP3.LUT R7, R7, R33, RZ, 0xc0, !PT ;  /* 0x0000002107077212 */ /* 0x000fe400078ec0ff */
[----:B------:R-:W-:Y:S01]  /*4ad0*/  MUFU.EX2 R234, R234 ;  /* 0x000000ea00ea7308 */ /* 0x000fe20000000800 */
[----:B------:R-:W-:Y:S01]  /*4ae0*/  LOP3.LUT R202, R241, UR19, R212, 0x96, !PT ;  /* 0x00000013f1ca7c12 */ /* 0x000fe2000f8e96d4 */
[----:B-1----:R-:W-:-:S03]  /*4af0*/  FADD.FTZ R52, R207, R52 ;  /* 0x00000034cf347221 */ /* 0x002fc60000010000 */
[----:B------:R-:W-:Y:S01]  /*4b00*/  HMMA.16816.F32 R156, R4, R28, R156 ;  /* 0x0000001c049c723c */ /* 0x000fe2000000189c */
[----:B------:R-:W-:-:S04]  /*4b10*/  IMAD.WIDE.U32 R202, R202, -0x2daee0ad, RZ ;  /* 0xd2511f53caca7825 */ /* 0x000fc800078e00ff */
[----:B------:R-:W-:Y:S01]  /*4b20*/  FADD.FTZ R52, R194, R52 ;  /* 0x00000034c2347221 */ /* 0x000fe20000010000 */
[----:B--2---:R-:W-:Y:S01]  /*4b30*/  FADD.FTZ R55, R189, R55 ;  /* 0x00000037bd377221 */ /* 0x004fe20000010000 */
[----:B------:R-:W-:Y:S01]  /*4b40*/  HMMA.16816.F32 R72, R4, R24, R72 ;  /* 0x000000180448723c */ /* 0x000fe20000001848 */
[----:B------:R-:W-:Y:S01]  /*4b50*/  LOP3.LUT R210, R203, UR5, R210, 0x96, !PT ;  /* 0x00000005cbd27c12 */ /* 0x000fe2000f8e96d2 */
[----:B------:R-:W-:Y:S01]  /*4b60*/  FADD.FTZ R52, R188, R52 ;  /* 0x00000034bc347221 */ /* 0x000fe20000010000 */
[----:B------:R-:W-:-:S03]  /*4b70*/  FADD.FTZ R55, R63, R55 ;  /* 0x000000373f377221 */ /* 0x000fc60000010000 */
[----:B---3--:R-:W-:Y:S01]  /*4b80*/  HMMA.16816.F32 R88, R4, R20, R88 ;  /* 0x000000140458723c */ /* 0x008fe20000001858 */
[----:B------:R-:W-:-:S04]  /*4b90*/  FADD.FTZ R52, R180, R52 ;  /* 0x00000034b4347221 */ /* 0x000fc80000010000 */
[----:B------:R-:W-:Y:S01]  /*4ba0*/  FADD.FTZ R52, R179, R52 ;  /* 0x00000034b3347221 */ /* 0x000fe20000010000 */
[----:B-----5:R-:W-:Y:S03]  /*4bb0*/  HMMA.16816.F32 R104, R4, R16, R104 ;  /* 0x000000100468723c */ /* 0x020fe60000001868 */
[----:B------:R-:W-:-:S03]  /*4bc0*/  FADD.FTZ R52, R178, R52 ;  /* 0x00000034b2347221 */ /* 0x000fc60000010000 */
[C---:B----4-:R-:W-:Y:S06]  /*4bd0*/  HMMA.16816.F32 R112, R4.reuse, R12, R112 ;  /* 0x0000000c0470723c */ /* 0x050fec0000001870 */
[C---:B------:R-:W-:Y:S06]  /*4be0*/  HMMA.16816.F32 R120, R4.reuse, R8, R120 ;  /* 0x000000080478723c */ /* 0x040fec0000001878 */
[C---:B------:R-:W-:Y:S06]  /*4bf0*/  HMMA.16816.F32 R152, R4.reuse, R30, R152 ;  /* 0x0000001e0498723c */ /* 0x040fec0000001898 */
[C---:B------:R-:W-:Y:S06]  /*4c00*/  HMMA.16816.F32 R76, R4.reuse, R26, R76 ;  /* 0x0000001a044c723c */ /* 0x040fec000000184c */
[C---:B------:R-:W-:Y:S06]  /*4c10*/  HMMA.16816.F32 R92, R4.reuse, R22, R92 ;  /* 0x00000016045c723c */ /* 0x040fec000000185c */
[C---:B------:R-:W-:Y:S06]  /*4c20*/  HMMA.16816.F32 R144, R4.reuse, R18, R144 ;  /* 0x000000120490723c */ /* 0x040fec0000001890 */
[C---:B------:R-:W-:Y:S06]  /*4c30*/  HMMA.16816.F32 R136, R4.reuse, R14, R136 ;  /* 0x0000000e0488723c */ /* 0x040fec0000001888 */
[----:B------:R-:W-:Y:S07]  /*4c40*/  HMMA.16816.F32 R124, R4, R10, R124 ;  /* 0x0000000a047c723c */ /* 0x000fee000000187c */
[----:B------:R-:W-:-:S02]  /*4c50*/  LOP3.LUT R4, R236, 0xffff, RZ, 0xc0, !PT ;  /* 0x0000ffffec047812 */ /* 0x000fc400078ec0ff */
[----:B------:R-:W-:Y:S02]  /*4c60*/  LOP3.LUT R6, R236, 0xff, RZ, 0xc0, !PT ;  /* 0x000000ffec067812 */ /* 0x000fe400078ec0ff */
[----:B------:R-:W-:Y:S02]  /*4c70*/  SHF.R.U32.HI R4, RZ, 0x8, R4 ;  /* 0x00000008ff047819 */ /* 0x000fe40000011604 */
[----:B------:R-:W-:Y:S02]  /*4c80*/  SHF.R.U32.HI R5, RZ, 0x18, R236 ;  /* 0x00000018ff057819 */ /* 0x000fe400000116ec */
[----:B------:R-:W-:Y:S02]  /*4c90*/  PRMT R6, R6, 0x5410, R4 ;  /* 0x0000541006067816 */ /* 0x000fe40000000004 */
[----:B------:R-:W-:Y:S01]  /*4ca0*/  SHF.R.U32.HI R4, RZ, 0x10, R236 ;  /* 0x00000010ff047819 */ /* 0x000fe200000116ec */
[----:B------:R-:W-:Y:S01]  /*4cb0*/  FFMA.FTZ R236, R59, UR4, -R61 ;  /* 0x000000043bec7c23 */ /* 0x000fe2000801083d */
[----:B------:R-:W-:Y:S01]  /*4cc0*/  LOP3.LUT R7, R237, UR28, R240, 0x96, !PT ;  /* 0x0000001ced077c12 */ /* 0x000fe2000f8e96f0 */
[----:B------:R-:W-:Y:S01]  /*4cd0*/  FFMA.FTZ R237, R172, UR4, -R175 ;  /* 0x00000004aced7c23 */ /* 0x000fe200080108af */
[----:B------:R-:W-:Y:S01]  /*4ce0*/  LOP3.LUT R4, R4, 0xff, RZ, 0xc0, !PT ;  /* 0x000000ff04047812 */ /* 0x000fe200078ec0ff */
[----:B------:R-:W-:Y:S01]  /*4cf0*/  FFMA.FTZ R59, R60, UR4, -R61 ;  /* 0x000000043c3b7c23 */ /* 0x000fe2000801083d */
[----:B------:R-:W-:Y:S01]  /*4d00*/  LOP3.LUT R35, R7, 0xffff, RZ, 0xc0, !PT ;  /* 0x0000ffff07237812 */ /* 0x000fe200078ec0ff */
[----:B------:R-:W-:Y:S01]  /*4d10*/  MUFU.EX2 R236, R236 ;  /* 0x000000ec00ec7308 */ /* 0x000fe20000000800 */
[----:B------:R-:W-:-:S02]  /*4d20*/  PRMT R4, R4, 0x5410, R5 ;  /* 0x0000541004047816 */ /* 0x000fc40000000005 */
[--C-:B------:R-:W-:Y:S02]  /*4d30*/  SHF.R.U32.HI R5, RZ, 0x10, R7.reuse ;  /* 0x00000010ff057819 */ /* 0x100fe40000011607 */
[----:B------:R-:W-:Y:S02]  /*4d40*/  LOP3.LUT R33, R7, 0xff, RZ, 0xc0, !PT ;  /* 0x000000ff07217812 */ /* 0x000fe400078ec0ff */
[----:B------:R-:W-:Y:S01]  /*4d50*/  SHF.R.U32.HI R7, RZ, 0x18, R7 ;  /* 0x00000018ff077819 */ /* 0x000fe20000011607 */
[----:B------:R-:W-:Y:S01]  /*4d60*/  MUFU.EX2 R237, R237 ;  /* 0x000000ed00ed7308 */ /* 0x000fe20000000800 */
[----:B------:R-:W-:Y:S02]  /*4d70*/  LOP3.LUT R5, R5, 0xff, RZ, 0xc0, !PT ;  /* 0x000000ff05057812 */ /* 0x000fe400078ec0ff */
[----:B------:R-:W-:Y:S02]  /*4d80*/  HSET2.LE.AND R6, R6, R58, PT ;  /* 0x0000003a06067233 */ /* 0x000fe40003803000 */
[----:B------:R-:W-:-:S02]  /*4d90*/  PRMT R5, R5, 0x5410, R7 ;  /* 0x0000541005057816 */ /* 0x000fc40000000007 */
[----:B------:R-:W-:Y:S01]  /*4da0*/  F2FP.F16.F32.PACK_AB R7, R188, R194 ;  /* 0x000000c2bc07723e */ /* 0x000fe200000000ff */
[----:B------:R-:W1:Y:S01]  /*4db0*/  MUFU.EX2 R59, R59 ;  /* 0x0000003b003b7308 */ /* 0x000e620000000800 */
[----:B------:R-:W-:Y:S02]  /*4dc0*/  SHF.R.U32.HI R35, RZ, 0x8, R35 ;  /* 0x00000008ff237819 */ /* 0x000fe40000011623 */
[----:B------:R-:W-:Y:S02]  /*4dd0*/  LOP3.LUT R6, R6, R7, RZ, 0xc0, !PT ;  /* 0x0000000706067212 */ /* 0x000fe400078ec0ff */
[----:B------:R-:W-:Y:S02]  /*4de0*/  HSET2.LE.AND R4, R4, R58, PT ;  /* 0x0000003a04047233 */ /* 0x000fe40003803000 */
[----:B------:R-:W-:Y:S02]  /*4df0*/  PRMT R33, R33, 0x5410, R35 ;  /* 0x0000541021217816 */ /* 0x000fe40000000023 */
[----:B------:R-:W-:-:S02]  /*4e00*/  F2FP.F16.F32.PACK_AB R7, R189, R192 ;  /* 0x000000c0bd07723e */ /* 0x000fc400000000ff */
[--C-:B------:R-:W-:Y:S02]  /*4e10*/  HSET2.LE.AND R5, R5, R58.reuse, PT ;  /* 0x0000003a05057233 */ /* 0x100fe40003803000 */
[----:B------:R-:W-:Y:S02]  /*4e20*/  LOP3.LUT R7, R4, R7, RZ, 0xc0, !PT ;  /* 0x0000000704077212 */ /* 0x000fe400078ec0ff */
[----:B------:R-:W-:Y:S02]  /*4e30*/  HSET2.LE.AND R4, R33, R58, PT ;  /* 0x0000003a21047233 */ /* 0x000fe40003803000 */
[----:B------:R-:W-:Y:S01]  /*4e40*/  F2FP.F16.F32.PACK_AB R33, R207, R208 ;  /* 0x000000d0cf21723e */ /* 0x000fe200000000ff */
[----:B-1----:R-:W-:Y:S01]  /*4e50*/  FADD.FTZ R55, R59, R55 ;  /* 0x000000373b377221 */ /* 0x002fe20000010000 */
[----:B------:R-:W-:Y:S02]  /*4e60*/  LOP3.LUT R61, R210, 0xffff, RZ, 0xc0, !PT ;  /* 0x0000ffffd23d7812 */ /* 0x000fe400078ec0ff */
[----:B------:R-:W-:Y:S01]  /*4e70*/  LOP3.LUT R4, R4, R33, RZ, 0xc0, !PT ;  /* 0x0000002104047212 */ /* 0x000fe200078ec0ff */
[----:B------:R-:W-:Y:S01]  /*4e80*/  FADD.FTZ R55, R62, R55 ;  /* 0x000000373e377221 */ /* 0x000fe20000010000 */
[----:B------:R-:W-:-:S02]  /*4e90*/  F2FP.F16.F32.PACK_AB R33, R193, R187 ;  /* 0x000000bbc121723e */ /* 0x000fc400000000ff */
[--C-:B------:R-:W-:Y:S02]  /*4ea0*/  SHF.R.U32.HI R172, RZ, 0x10, R210.reuse ;  /* 0x00000010ffac7819 */ /* 0x100fe400000116d2 */
[----:B------:R-:W-:Y:S01]  /*4eb0*/  LOP3.LUT R5, R5, R33, RZ, 0xc0, !PT ;  /* 0x0000002105057212 */ /* 0x000fe200078ec0ff */
[----:B------:R-:W-:Y:S01]  /*4ec0*/  IMAD.WIDE.U32 R32, R32, -0x2daee0ad, RZ ;  /* 0xd2511f5320207825 */ /* 0x000fe200078e00ff */
[----:B------:R-:W-:Y:S02]  /*4ed0*/  LOP3.LUT R60, R210, 0xff, RZ, 0xc0, !PT ;  /* 0x000000ffd23c7812 */ /* 0x000fe400078ec0ff */
[----:B------:R-:W-:Y:S02]  /*4ee0*/  SHF.R.U32.HI R210, RZ, 0x18, R210 ;  /* 0x00000018ffd27819 */ /* 0x000fe400000116d2 */
[----:B------:R-:W-:Y:S01]  /*4ef0*/  LOP3.LUT R34, R33, UR5, R34, 0x96, !PT ;  /* 0x0000000521227c12 */ /* 0x000fe2000f8e9622 */
[----:B------:R-:W-:Y:S01]  /*4f00*/  HMMA.16816.F32 R84, R4, R20, R84 ;  /* 0x000000140454723c */ /* 0x000fe20000001854 */
[----:B------:R-:W-:-:S02]  /*4f10*/  SHF.R.U32.HI R61, RZ, 0x8, R61 ;  /* 0x00000008ff3d7819 */ /* 0x000fc4000001163d */
[----:B------:R-:W-:Y:S02]  /*4f20*/  LOP3.LUT R172, R172, 0xff, RZ, 0xc0, !PT ;  /* 0x000000ffacac7812 */ /* 0x000fe400078ec0ff */
[----:B------:R-:W-:Y:S01]  /*4f30*/  PRMT R60, R60, 0x5410, R61 ;  /* 0x000054103c3c7816 */ /* 0x000fe2000000003d */
[C---:B------:R-:W-:Y:S01]  /*4f40*/  HMMA.16816.F32 R108, R4.reuse, R18, R108 ;  /* 0x00000012046c723c */ /* 0x040fe2000000186c */
[----:B------:R-:W-:Y:S02]  /*4f50*/  LOP3.LUT R20, R34, 0xffff, RZ, 0xc0, !PT ;  /* 0x0000ffff22147812 */ /* 0x000fe400078ec0ff */
[----:B------:R-:W-:Y:S02]  /*4f60*/  LOP3.LUT R21, R32, 0xffff, RZ, 0xc0, !PT ;  /* 0x0000ffff20157812 */ /* 0x000fe400078ec0ff */
[----:B------:R-:W-:Y:S01]  /*4f70*/  SHF.R.U32.HI R20, RZ, 0x8, R20 ;  /* 0x00000008ff147819 */ /* 0x000fe20000011614 */
[----:B------:R-:W-:Y:S01]  /*4f80*/  HMMA.16816.F32 R140, R4, R12, R140 ;  /* 0x0000000c048c723c */ /* 0x000fe2000000188c */
[----:B------:R-:W-:-:S02]  /*4f90*/  LOP3.LUT R19, R34, 0xff, RZ, 0xc0, !PT ;  /* 0x000000ff22137812 */ /* 0x000fc400078ec0ff */
[----:B------:R-:W-:Y:S02]  /*4fa0*/  SHF.R.U32.HI R18, RZ, 0x10, R32 ;  /* 0x00000010ff127819 */ /* 0x000fe40000011620 */
[----:B------:R-:W-:Y:S01]  /*4fb0*/  SHF.R.U32.HI R21, RZ, 0x8, R21 ;  /* 0x00000008ff157819 */ /* 0x000fe20000011615 */
[C---:B------:R-:W-:Y:S01]  /*4fc0*/  HMMA.16816.F32 R100, R4.reuse, R16, R100 ;  /* 0x000000100464723c */ /* 0x040fe20000001864 */
[----:B------:R-:W-:Y:S02]  /*4fd0*/  SHF.R.U32.HI R13, RZ, 0x10, R34 ;  /* 0x00000010ff0d7819 */ /* 0x000fe40000011622 */
[----:B------:R-:W-:Y:S02]  /*4fe0*/  PRMT R12, R19, 0x5410, R20 ;  /* 0x00005410130c7816 */ /* 0x000fe40000000014 */
[----:B------:R-:W-:Y:S01]  /*4ff0*/  SHF.R.U32.HI R34, RZ, 0x18, R34 ;  /* 0x00000018ff227819 */ /* 0x000fe20000011622 */
[----:B------:R-:W-:Y:S01]  /*5000*/  HMMA.16816.F32 R116, R4, R14, R116 ;  /* 0x0000000e0474723c */ /* 0x000fe20000001874 */
[----:B------:R-:W-:-:S02]  /*5010*/  LOP3.LUT R16, R32, 0xff, RZ, 0xc0, !PT ;  /* 0x000000ff20107812 */ /* 0x000fc400078ec0ff */
[----:B------:R-:W-:Y:S02]  /*5020*/  SHF.R.U32.HI R17, RZ, 0x18, R32 ;  /* 0x00000018ff117819 */ /* 0x000fe40000011620 */
[----:B------:R-:W-:Y:S01]  /*5030*/  LOP3.LUT R18, R18, 0xff, RZ, 0xc0, !PT ;  /* 0x000000ff12127812 */ /* 0x000fe200078ec0ff */
[C---:B------:R-:W-:Y:S01]  /*5040*/  HMMA.16816.F32 R132, R4.reuse, R8, R132 ;  /* 0x000000080484723c */ /* 0x040fe20000001884 */
[----:B------:R-:W-:Y:S02]  /*5050*/  LOP3.LUT R13, R13, 0xff, RZ, 0xc0, !PT ;  /* 0x000000ff0d0d7812 */ /* 0x000fe400078ec0ff */
[----:B------:R-:W-:Y:S02]  /*5060*/  HSET2.LE.AND R32, R12, R58, PT ;  /* 0x0000003a0c207233 */ /* 0x000fe40003803000 */
[----:B------:R-:W-:Y:S01]  /*5070*/  PRMT R16, R16, 0x5410, R21 ;  /* 0x0000541010107816 */ /* 0x000fe20000000015 */
[----:B------:R-:W-:Y:S01]  /*5080*/  HMMA.16816.F32 R160, R4, R28, R160 ;  /* 0x0000001c04a0723c */ /* 0x000fe200000018a0 */
[----:B------:R-:W-:-:S02]  /*5090*/  PRMT R17, R18, 0x5410, R17 ;  /* 0x0000541012117816 */ /* 0x000fc40000000011 */
[----:B------:R-:W-:Y:S02]  /*50a0*/  PRMT R12, R13, 0x5410, R34 ;  /* 0x000054100d0c7816 */ /* 0x000fe40000000022 */
[----:B------:R-:W-:Y:S01]  /*50b0*/  F2FP.F16.F32.PACK_AB R14, R199, R200 ;  /* 0x000000c8c70e723e */ /* 0x000fe200000000ff */
[C---:B------:R-:W-:Y:S01]  /*50c0*/  HMMA.16816.F32 R148, R4.reuse, R30, R148 ;  /* 0x0000001e0494723c */ /* 0x040fe20000001894 */
[--C-:B------:R-:W-:Y:S01]  /*50d0*/  HSET2.LE.AND R16, R16, R58.reuse, PT ;  /* 0x0000003a10107233 */ /* 0x100fe20003803000 */
[----:B------:R-:W1:Y:S01]  /*50e0*/  LDSM.16.MT88.4 R28, [R217+0x9c00] ;  /* 0x009c0000d91c783b */ /* 0x000e620000004200 */
[--C-:B------:R-:W-:Y:S02]  /*50f0*/  HSET2.LE.AND R35, R17, R58.reuse, PT ;  /* 0x0000003a11237233 */ /* 0x100fe40003803000 */
[----:B------:R-:W-:Y:S01]  /*5100*/  HSET2.LE.AND R12, R12, R58, PT ;  /* 0x0000003a0c0c7233 */ /* 0x000fe20003803000 */
[----:B------:R-:W-:Y:S01]  /*5110*/  HMMA.16816.F32 R68, R4, R24, R68 ;  /* 0x000000180444723c */ /* 0x000fe20000001844 */
[C---:B------:R-:W-:Y:S01]  /*5120*/  F2FP.F16.F32.PACK_AB R8, R234.reuse, R184 ;  /* 0x000000b8ea08723e */ /* 0x040fe200000000ff */
[----:B------:R-:W-:Y:S01]  /*5130*/  FADD.FTZ R234, R234, R49 ;  /* 0x00000031eaea7221 */ /* 0x000fe20000010000 */
[----:B------:R-:W-:-:S02]  /*5140*/  F2FP.F16.F32.PACK_AB R33, R185, R186 ;  /* 0x000000bab921723e */ /* 0x000fc400000000ff */
[C---:B------:R-:W-:Y:S01]  /*5150*/  F2FP.F16.F32.PACK_AB R34, R235.reuse, R197 ;  /* 0x000000c5eb22723e */ /* 0x040fe200000000ff */
[C---:B------:R-:W-:Y:S01]  /*5160*/  HMMA.16816.F32 R80, R4.reuse, R26, R80 ;  /* 0x0000001a0450723c */ /* 0x040fe20000001850 */
[----:B------:R-:W-:Y:S01]  /*5170*/  LOP3.LUT R32, R32, R14, RZ, 0xc0, !PT ;  /* 0x0000000e20207212 */ /* 0x000fe200078ec0ff */
[----:B------:R-:W2:Y:S01]  /*5180*/  LDSM.16.MT88.4 R24, [R216+0x9c00] ;  /* 0x009c0000d818783b */ /* 0x000ea20000004200 */
[----:B------:R-:W-:Y:S01]  /*5190*/  LOP3.LUT R33, R12, R33, RZ, 0xc0, !PT ;  /* 0x000000210c217212 */ /* 0x000fe200078ec0ff */
[----:B------:R-:W-:Y:S01]  /*51a0*/  FADD.FTZ R235, R235, R47 ;  /* 0x0000002febeb7221 */ /* 0x000fe20000010000 */
[----:B------:R-:W-:Y:S01]  /*51b0*/  LOP3.LUT R34, R16, R34, RZ, 0xc0, !PT ;  /* 0x0000002210227212 */ /* 0x000fe200078ec0ff */
[----:B------:R-:W-:Y:S01]  /*51c0*/  HMMA.16816.F32 R96, R4, R22, R96 ;  /* 0x000000160460723c */ /* 0x000fe20000001860 */
[----:B------:R-:W-:Y:S01]  /*51d0*/  LOP3.LUT R35, R35, R8, RZ, 0xc0, !PT ;  /* 0x0000000823237212 */ /* 0x000fe200078ec0ff */
[----:B------:R-:W3:Y:S01]  /*51e0*/  LDSM.16.MT88.4 R20, [R217+0xac00] ;  /* 0x00ac0000d914783b */ /* 0x000ee20000004200 */
[----:B------:R-:W-:-:S02]  /*51f0*/  PRMT R172, R172, 0x5410, R210 ;  /* 0x00005410acac7816 */ /* 0x000fc400000000d2 */
[----:B------:R-:W-:Y:S01]  /*5200*/  F2FP.F16.F32.PACK_AB R61, R179, R180 ;  /* 0x000000b4b33d723e */ /* 0x000fe200000000ff */
[----:B------:R-:W-:Y:S01]  /*5210*/  HMMA.16816.F32 R128, R4, R10, R128 ;  /* 0x0000000a0480723c */ /* 0x000fe20000001880 */
[----:B------:R-:W4:Y:S04]  /*5220*/  LDSM.16.MT88.4 R16, [R216+0xac00] ;  /* 0x00ac0000d810783b */ /* 0x000f280000004200 */
[----:B------:R-:W5:Y:S02]  /*5230*/  LDSM.16.MT88.4 R12, [R217+0xbc00] ;  /* 0x00bc0000d90c783b */ /* 0x000f640000004200 */
[----:B------:R-:W-:Y:S02]  /*5240*/  LOP3.LUT R7, R202, 0xffff, RZ, 0xc0, !PT ;  /* 0x0000ffffca077812 */ /* 0x000fe400078ec0ff */
[----:B------:R-:W5:Y:S01]  /*5250*/  LDSM.16.MT88.4 R8, [R216+0xbc00] ;  /* 0x00bc0000d808783b */ /* 0x000f620000004200 */
[----:B------:R-:W-:-:S02]  /*5260*/  SHF.R.U32.HI R6, RZ, 0x10, R202 ;  /* 0x00000010ff067819 */ /* 0x000fc400000116ca */
[----:B------:R-:W-:Y:S02]  /*5270*/  LOP3.LUT R4, R202, 0xff, RZ, 0xc0, !PT ;  /* 0x000000ffca047812 */ /* 0x000fe400078ec0ff */
[----:B------:R-:W-:Y:S02]  /*5280*/  SHF.R.U32.HI R5, RZ, 0x18, R202 ;  /* 0x00000018ff057819 */ /* 0x000fe400000116ca */
[----:B------:R-:W-:Y:S02]  /*5290*/  SHF.R.U32.HI R7, RZ, 0x8, R7 ;  /* 0x00000008ff077819 */ /* 0x000fe40000011607 */
[----:B------:R-:W-:Y:S01]  /*52a0*/  LOP3.LUT R6, R6, 0xff, RZ, 0xc0, !PT ;  /* 0x000000ff06067812 */ /* 0x000fe200078ec0ff */
[----:B-1----:R-:W-:Y:S01]  /*52b0*/  HMMA.16816.F32 R156, R32, R28, R156 ;  /* 0x0000001c209c723c */ /* 0x002fe2000000189c */
[----:B------:R-:W-:Y:S02]  /*52c0*/  PRMT R4, R4, 0x5410, R7 ;  /* 0x0000541004047816 */ /* 0x000fe40000000007 */
[----:B------:R-:W-:-:S03]  /*52d0*/  PRMT R5, R6, 0x5410, R5 ;  /* 0x0000541006057816 */ /* 0x000fc60000000005 */
[--C-:B------:R-:W-:Y:S01]  /*52e0*/  HSET2.LE.AND R6, R4, R58.reuse, PT ;  /* 0x0000003a04067233 */ /* 0x100fe20003803000 */
[C---:B------:R-:W-:Y:S01]  /*52f0*/  HMMA.16816.F32 R152, R32.reuse, R30, R152 ;  /* 0x0000001e2098723c */ /* 0x040fe20000001898 */
[--C-:B------:R-:W-:Y:S02]  /*5300*/  HSET2.LE.AND R7, R5, R58.reuse, PT ;  /* 0x0000003a05077233 */ /* 0x100fe40003803000 */
[--C-:B------:R-:W-:Y:S02]  /*5310*/  HSET2.LE.AND R4, R60, R58.reuse, PT ;  /* 0x0000003a3c047233 */ /* 0x100fe40003803000 */
[----:B------:R-:W-:Y:S01]  /*5320*/  HSET2.LE.AND R5, R172, R58, PT ;  /* 0x0000003aac057233 */ /* 0x000fe20003803000 */
[C---:B--2---:R-:W-:Y:S01]  /*5330*/  HMMA.16816.F32 R72, R32.reuse, R24, R72 ;  /* 0x000000182048723c */ /* 0x044fe20000001848 */
[C---:B------:R-:W-:Y:S01]  /*5340*/  F2FP.F16.F32.PACK_AB R58, R237.reuse, R178 ;  /* 0x000000b2ed3a723e */ /* 0x040fe200000000ff */
[----:B------:R-:W-:Y:S01]  /*5350*/  FADD.FTZ R237, R237, R52 ;  /* 0x00000034eded7221 */ /* 0x000fe20000010000 */
[C---:B------:R-:W-:Y:S01]  /*5360*/  F2FP.F16.F32.PACK_AB R60, R236.reuse, R62 ;  /* 0x0000003eec3c723e */ /* 0x040fe200000000ff */
[----:B------:R-:W-:Y:S01]  /*5370*/  FADD.FTZ R236, R236, R55 ;  /* 0x00000037ecec7221 */ /* 0x000fe20000010000 */
[----:B------:R-:W-:Y:S01]  /*5380*/  LOP3.LUT R6, R6, R58, RZ, 0xc0, !PT ;  /* 0x0000003a06067212 */ /* 0x000fe200078ec0ff */
[----:B------:R-:W-:Y:S01]  /*5390*/  HMMA.16816.F32 R76, R32, R26, R76 ;  /* 0x0000001a204c723c */ /* 0x000fe2000000184c */
[----:B------:R-:W-:-:S02]  /*53a0*/  F2FP.F16.F32.PACK_AB R58, R59, R63 ;  /* 0x0000003f3b3a723e */ /* 0x000fc400000000ff */
[----:B------:R-:W-:Y:S02]  /*53b0*/  LOP3.LUT R7, R7, R60, RZ, 0xc0, !PT ;  /* 0x0000003c07077212 */ /* 0x000fe400078ec0ff */
[----:B------:R-:W-:Y:S01]  /*53c0*/  LOP3.LUT R4, R4, R61, RZ, 0xc0, !PT ;  /* 0x0000003d04047212 */ /* 0x000fe200078ec0ff */
[----:B---3--:R-:W-:Y:S01]  /*53d0*/  HMMA.16816.F32 R88, R32, R20, R88 ;  /* 0x000000142058723c */ /* 0x008fe20000001858 */
[----:B------:R-:W-:-:S05]  /*53e0*/  LOP3.LUT R5, R5, R58, RZ, 0xc0, !PT ;  /* 0x0000003a05057212 */ /* 0x000fca00078ec0ff */
        /* <DEDUP_REMOVED lines=24> */
[----:B------:R-:W-:-:S04]  /*5570*/  IMAD.WIDE.U32 R4, R230, UR10, RZ ;  /* 0x0000000ae6047c25 */ /* 0x000fc8000f8e00ff */
[----:B------:R-:W-:Y:S01]  /*5580*/  IMAD R0, R0, UR10, RZ ;  /* 0x0000000a00007c24 */ /* 0x000fe2000f8e02ff */
[----:B------:R-:W-:Y:S01]  /*5590*/  BAR.SYNC.DEFER_BLOCKING 0x0 ;  /* 0x0000000000007b1d */ /* 0x000fe20000010000 */
[----:B------:R-:W-:Y:S02]  /*55a0*/  LEA R2, P0, R4, R246, 0x6 ;  /* 0x000000f604027211 */ /* 0x000fe400078030ff */
[----:B------:R-:W-:Y:S02]  /*55b0*/  IMAD R0, R230, UR11, R0 ;  /* 0x0000000be6007c24 */ /* 0x000fe4000f8e0200 */
[----:B------:R-:W-:Y:S02]  /*55c0*/  LEA R6, P1, R2, UR6, 0x1 ;  /* 0x0000000602067c11 */ /* 0x000fe4000f8208ff */
[----:B------:R-:W-:-:S05]  /*55d0*/  IMAD.IADD R0, R5, 0x1, R0 ;  /* 0x0000000105007824 */ /* 0x000fca00078e0200 */
[----:B------:R-:W-:Y:S02]  /*55e0*/  LEA.HI.X R0, R4, R227, R0, 0x6, P0 ;  /* 0x000000e304007211 */ /* 0x000fe400000f3400 */
[----:B------:R-:W-:Y:S02]  /*55f0*/  IADD3 R4, P0, R6, UR17, RZ ;  /* 0x0000001106047c10 */ /* 0x000fe4000ff1e0ff */
[----:B------:R-:W-:Y:S01]  /*5600*/  LEA.HI.X R7, R2, UR7, R0, 0x1, P1 ;  /* 0x0000000702077c11 */ /* 0x000fe200088f0c00 */
[----:B------:R-:W-:Y:S01]  /*5610*/  VIADD R2, R3, 0xfffffffe ;  /* 0xfffffffe03027836 */ /* 0x000fe20000000000 */
[----:B------:R-:W1:Y:S02]  /*5620*/  S2R R0, SR_TID.X ;  /* 0x0000000000007919 */ /* 0x000e640000002100 */
        /* <DEDUP_REMOVED lines=10> */
[----:B------:R-:W-:Y:S01]  /*56d0*/  LDSM.16.M88.4 R200, [R221] ;  /* 0x00000000ddc8783b */ /* 0x000fe20000000200 */
[----:B-1----:R-:W-:-:S03]  /*56e0*/  IMAD.SHL.U32 R0, R0, 0x2, RZ ;  /* 0x0000000200007824 */ /* 0x002fc600078e00ff */
[----:B------:R-:W2:Y:S02]  /*56f0*/  LDSM.16.M88.4 R60, [R220] ;  /* 0x00000000dc3c783b */ /* 0x000ea40000000200 */
[----:B------:R-:W-:Y:S02]  /*5700*/  LOP3.LUT R0, R0, 0x6, RZ, 0xc0, !PT ;  /* 0x0000000600007812 */ /* 0x000fe400078ec0ff */
[----:B------:R-:W1:Y:S04]  /*5710*/  LDSM.16.M88.4 R20, [R221+0x1000] ;  /* 0x00100000dd14783b */ /* 0x000e680000000200 */
[----:B------:R-:W3:Y:S01]  /*5720*/  LDSM.16.M88.4 R44, [R220+0x400] ;  /* 0x00040000dc2c783b */ /* 0x000ee20000000200 */
[----:B------:R-:W-:-:S03]  /*5730*/  IMAD R0, R2, 0x40, R0 ;  /* 0x0000004002007824 */ /* 0x000fc600078e0200 */
[----:B------:R-:W4:Y:S01]  /*5740*/  LDSM.16.M88.4 R28, [R220+0x800] ;  /* 0x00080000dc1c783b */ /* 0x000f220000000200 */
[C---:B------:R-:W-:Y:S01]  /*5750*/  VIADD R2, R0.reuse, 0x1 ;  /* 0x0000000100027836 */ /* 0x040fe20000000000 */
[CC--:B------:R-:W-:Y:S02]  /*5760*/  ISETP.GE.AND P2, PT, R0.reuse, R239.reuse, PT ;  /* 0x000000ef0000720c */ /* 0x0c0fe40003f46270 */
[----:B------:R-:W5:Y:S01]  /*5770*/  LDSM.16.M88.4 R184, [R220+0xc00] ;  /* 0x000c0000dcb8783b */ /* 0x000f620000000200 */
[-C--:B------:R-:W-:Y:S02]  /*5780*/  ISETP.GE.AND P4, PT, R0, R238.reuse, PT ;  /* 0x000000ee0000720c */ /* 0x080fe40003f86270 */
[C---:B------:R-:W-:Y:S01]  /*5790*/  ISETP.GE.AND P6, PT, R2.reuse, R239, PT ;  /* 0x000000ef0200720c */ /* 0x040fe20003fc6270 */
[----:B------:R-:W-:Y:S01]  /*57a0*/  LDSM.16.M88.4 R180, [R218] ;  /* 0x00000000dab4783b */ /* 0x000fe20000000200 */
[C---:B------:R-:W-:Y:S02]  /*57b0*/  ISETP.GE.AND P5, PT, R2.reuse, R238, PT ;  /* 0x000000ee0200720c */ /* 0x040fe40003fa6270 */
[-C--:B------:R-:W-:Y:S01]  /*57c0*/  ISETP.GE.AND P3, PT, R2, R233.reuse, PT ;  /* 0x000000e90200720c */ /* 0x080fe20003f66270 */
[----:B------:R-:W5:Y:S01]  /*57d0*/  LDSM.16.M88.4 R208, [R219+0x1000] ;  /* 0x00100000dbd0783b */ /* 0x000f620000000200 */
[----:B------:R-:W-:-:S02]  /*57e0*/  ISETP.GE.AND P0, PT, R0, R233, PT ;  /* 0x000000e90000720c */ /* 0x000fc40003f06270 */
[----:B------:R-:W-:Y:S01]  /*57f0*/  ISETP.GE.AND P1, PT, R2, R231, PT ;  /* 0x000000e70200720c */ /* 0x000fe20003f26270 */
[----:B------:R-:W5:Y:S04]  /*5800*/  LDSM.16.M88.4 R176, [R218+0x400] ;  /* 0x00040000dab0783b */ /* 0x000f680000000200 */
[----:B------:R-:W5:Y:S04]  /*5810*/  LDSM.16.M88.4 R16, [R218+0x800] ;  /* 0x00080000da10783b */ /* 0x000f680000000200 */
[----:B------:R-:W5:Y:S04]  /*5820*/  LDSM.16.M88.4 R12, [R218+0xc00] ;  /* 0x000c0000da0c783b */ /* 0x000f680000000200 */
[----:B------:R-:W5:Y:S01]  /*5830*/  LDSM.16.M88.4 R8, [R219] ;  /* 0x00000000db08783b */ /* 0x000f620000000200 */
[-C--:B--2---:R-:W-:Y:S03]  /*5840*/  HMMA.16816.F32 R4, R200, R60.reuse, RZ ;  /* 0x0000003cc804723c */ /* 0x084fe600000018ff */
[----:B------:R-:W-:Y:S03]  /*5850*/  LDSM.16.M88.4 R212, [R221+0x3000] ;  /* 0x00300000ddd4783b */ /* 0x000fe60000000200 */
[C---:B-1----:R-:W-:Y:S01]  /*5860*/  HMMA.16816.F32 R172, R20.reuse, R60, RZ ;  /* 0x0000003c14ac723c */ /* 0x042fe200000018ff */
[----:B------:R-:W1:Y:S04]  /*5870*/  LDSM.16.M88.4 R196, [R220+0x1000] ;  /* 0x00100000dcc4783b */ /* 0x000e680000000200 */
[----:B------:R-:W2:Y:S01]  /*5880*/  LDSM.16.M88.4 R192, [R220+0x1400] ;  /* 0x00140000dcc0783b */ /* 0x000ea20000000200 */
[C---:B------:R-:W-:Y:S03]  /*5890*/  HMMA.16816.F32 R64, R20.reuse, R62, RZ ;  /* 0x0000003e1440723c */ /* 0x040fe600000018ff */
[----:B------:R-:W2:Y:S03]  /*58a0*/  LDSM.16.M88.4 R188, [R220+0x1800] ;  /* 0x00180000dcbc783b */ /* 0x000ea60000000200 */
[C---:B---3--:R-:W-:Y:S01]  /*58b0*/  HMMA.16816.F32 R52, R20.reuse, R44, RZ ;  /* 0x0000002c1434723c */ /* 0x048fe200000018ff */
[----:B------:R-:W0:Y:S05]  /*58c0*/  LDGDEPBAR ;  /* 0x00000000000079af */ /* 0x000e2a0000000000 */
[C---:B----4-:R-:W-:Y:S06]  /*58d0*/  HMMA.16816.F32 R36, R20.reuse, R28, RZ ;  /* 0x0000001c1424723c */ /* 0x050fec00000018ff */
[C---:B-----5:R-:W-:Y:S06]  /*58e0*/  HMMA.16816.F32 R24, R20.reuse, R184, RZ ;  /* 0x000000b81418723c */ /* 0x060fec00000018ff */
[C---:B------:R-:W-:Y:S06]  /*58f0*/  HMMA.16816.F32 R48, R20.reuse, R46, RZ ;  /* 0x0000002e1430723c */ /* 0x040fec00000018ff */
[----:B------:R-:W-:Y:S06]  /*5900*/  HMMA.16816.F32 R32, R20, R30, RZ ;  /* 0x0000001e1420723c */ /* 0x000fec00000018ff */
[----:B------:R-:W-:Y:S06]  /*5910*/  HMMA.16816.F32 R60, R200, R62, RZ ;  /* 0x0000003ec83c723c */ /* 0x000fec00000018ff */
[----:B------:R-:W-:Y:S06]  /*5920*/  HMMA.16816.F32 R20, R20, R186, RZ ;  /* 0x000000ba1414723c */ /* 0x000fec00000018ff */
[C---:B------:R-:W-:Y:S06]  /*5930*/  HMMA.16816.F32 R56, R200.reuse, R44, RZ ;  /* 0x0000002cc838723c */ /* 0x040fec00000018ff */
[C---:B------:R-:W-:Y:S06]  /*5940*/  HMMA.16816.F32 R40, R200.reuse, R28, RZ ;  /* 0x0000001cc828723c */ /* 0x040fec00000018ff */
[C---:B------:R-:W-:Y:S06]  /*5950*/  HMMA.16816.F32 R44, R200.reuse, R46, RZ ;  /* 0x0000002ec82c723c */ /* 0x040fec00000018ff */
[C---:B------:R-:W-:Y:S06]  /*5960*/  HMMA.16816.F32 R28, R200.reuse, R30, RZ ;  /* 0x0000001ec81c723c */ /* 0x040fec00000018ff */
[C---:B------:R-:W-:Y:S06]  /*5970*/  HMMA.16816.F32 R204, R200.reuse, R184, RZ ;  /* 0x000000b8c8cc723c */ /* 0x040fec00000018ff */
[----:B------:R-:W-:Y:S01]  /*5980*/  HMMA.16816.F32 R200, R200, R186, RZ ;  /* 0x000000bac8c8723c */ /* 0x000fe200000018ff */
[----:B------:R-:W3:Y:S05]  /*5990*/  LDSM.16.M88.4 R184, [R220+0x1c00] ;  /* 0x001c0000dcb8783b */ /* 0x000eea0000000200 */
        /* <DEDUP_REMOVED lines=12> */
[C---:B------:R-:W-:Y:S06]  /*5a60*/  HMMA.16816.F32 R56, R8.reuse, R176, R56 ;  /* 0x000000b00838723c */ /* 0x040fec0000001838 */
[C---:B------:R-:W-:Y:S06]  /*5a70*/  HMMA.16816.F32 R40, R8.reuse, R16, R40 ;  /* 0x000000100828723c */ /* 0x040fec0000001828 */
[C---:B------:R-:W-:Y:S01]  /*5a80*/  HMMA.16816.F32 R44, R8.reuse, R178, R44 ;  /* 0x000000b2082c723c */ /* 0x040fe2000000182c */
[----:B------:R-:W-:Y:S05]  /*5a90*/  LDSM.16.M88.4 R176, [R219+0x3000] ;  /* 0x00300000dbb0783b */ /* 0x000fea0000000200 */
[----:B------:R-:W-:Y:S01]  /*5aa0*/  HMMA.16816.F32 R28, R8, R18, R28 ;  /* 0x00000012081c723c */ /* 0x000fe2000000181c */
[----:B------:R-:W-:Y:S05]  /*5ab0*/  LDSM.16.M88.4 R16, [R218+0x1000] ;  /* 0x00100000da10783b */ /* 0x000fea0000000200 */
[C---:B-1----:R-:W-:Y:S06]  /*5ac0*/  HMMA.16816.F32 R172, R212.reuse, R196, R172 ;  /* 0x000000c4d4ac723c */ /* 0x042fec00000018ac */
[C---:B--2---:R-:W-:Y:S06]  /*5ad0*/  HMMA.16816.F32 R52, R212.reuse, R192, R52 ;  /* 0x000000c0d434723c */ /* 0x044fec0000001834 */
[C---:B------:R-:W-:Y:S06]  /*5ae0*/  HMMA.16816.F32 R36, R212.reuse, R188, R36 ;  /* 0x000000bcd424723c */ /* 0x040fec0000001824 */
[C---:B---3--:R-:W-:Y:S06]  /*5af0*/  HMMA.16816.F32 R24, R212.reuse, R184, R24 ;  /* 0x000000b8d418723c */ /* 0x048fec0000001818 */
[C---:B------:R-:W-:Y:S06]  /*5b00*/  HMMA.16816.F32 R64, R212.reuse, R198, R64 ;  /* 0x000000c6d440723c */ /* 0x040fec0000001840 */
[C---:B------:R-:W-:Y:S06]  /*5b10*/  HMMA.16816.F32 R48, R212.reuse, R194, R48 ;  /* 0x000000c2d430723c */ /* 0x040fec0000001830 */
[C---:B------:R-:W-:Y:S06]  /*5b20*/  HMMA.16816.F32 R32, R212.reuse, R190, R32 ;  /* 0x000000bed420723c */ /* 0x040fec0000001820 */
[----:B------:R-:W-:Y:S01]  /*5b30*/  HMMA.16816.F32 R20, R212, R186, R20 ;  /* 0x000000bad414723c */ /* 0x000fe20000001814 */
[----:B------:R-:W1:Y:S05]  /*5b40*/  LDSM.16.M88.4 R212, [R219+0x2000] ;  /* 0x00200000dbd4783b */ /* 0x000e6a0000000200 */
[C---:B------:R-:W-:Y:S06]  /*5b50*/  HMMA.16816.F32 R204, R8.reuse, R12, R204 ;  /* 0x0000000c08cc723c */ /* 0x040fec00000018cc */
[----:B------:R-:W-:Y:S01]  /*5b60*/  HMMA.16816.F32 R200, R8, R14, R200 ;  /* 0x0000000e08c8723c */ /* 0x000fe200000018c8 */
[----:B------:R-:W2:Y:S04]  /*5b70*/  LDSM.16.M88.4 R8, [R218+0x1400] ;  /* 0x00140000da08783b */ /* 0x000ea80000000200 */
[----:B------:R-:W-:Y:S01]  /*5b80*/  LDSM.16.M88.4 R12, [R218+0x1800] ;  /* 0x00180000da0c783b */ /* 0x000fe20000000200 */
[C---:B----4-:R-:W-:Y:S06]  /*5b90*/  HMMA.16816.F32 R4, R180.reuse, R196, R4 ;  /* 0x000000c4b404723c */ /* 0x050fec0000001804 */
[C---:B------:R-:W-:Y:S01]  /*5ba0*/  HMMA.16816.F32 R60, R180.reuse, R198, R60 ;  /* 0x000000c6b43c723c */ /* 0x040fe2000000183c */
[----:B------:R-:W-:Y:S05]  /*5bb0*/  LDSM.16.M88.4 R196, [R221+0x4000] ;  /* 0x00400000ddc4783b */ /* 0x000fea0000000200 */
[C---:B------:R-:W-:Y:S06]  /*5bc0*/  HMMA.16816.F32 R56, R180.reuse, R192, R56 ;  /* 0x000000c0b438723c */ /* 0x040fec0000001838 */
[C---:B------:R-:W-:Y:S01]  /*5bd0*/  HMMA.16816.F32 R44, R180.reuse, R194, R44 ;  /* 0x000000c2b42c723c */ /* 0x040fe2000000182c */
[----:B------:R-:W-:Y:S05]  /*5be0*/  LDSM.16.M88.4 R192, [R221+0x5000] ;  /* 0x00500000ddc0783b */ /* 0x000fea0000000200 */
[C---:B------:R-:W-:Y:S06]  /*5bf0*/  HMMA.16816.F32 R40, R180.reuse, R188, R40 ;  /* 0x000000bcb428723c */ /* 0x040fec0000001828 */
[----:B------:R-:W-:Y:S01]  /*5c00*/  HMMA.16816.F32 R28, R180, R190, R28 ;  /* 0x000000beb41c723c */ /* 0x000fe2000000181c */
[----:B------:R-:W3:Y:S05]  /*5c10*/  LDSM.16.M88.4 R188, [R220+0x2000] ;  /* 0x00200000dcbc783b */ /* 0x000eea0000000200 */
[-C--:B-1----:R-:W-:Y:S06]  /*5c20*/  HMMA.16816.F32 R4, R212, R16.reuse, R4 ;  /* 0x00000010d404723c */ /* 0x082fec0000001804 */
[C---:B------:R-:W-:Y:S06]  /*5c30*/  HMMA.16816.F32 R172, R176.reuse, R16, R172 ;  /* 0x00000010b0ac723c */ /* 0x040fec00000018ac */
[C---:B------:R-:W-:Y:S06]  /*5c40*/  HMMA.16816.F32 R64, R176.reuse, R18, R64 ;  /* 0x00000012b040723c */ /* 0x040fec0000001840 */
[C---:B--2---:R-:W-:Y:S06]  /*5c50*/  HMMA.16816.F32 R52, R176.reuse, R8, R52 ;  /* 0x00000008b034723c */ /* 0x044fec0000001834 */
[----:B------:R-:W-:Y:S06]  /*5c60*/  HMMA.16816.F32 R48, R176, R10, R48 ;  /* 0x0000000ab030723c */ /* 0x000fec0000001830 */
[C---:B------:R-:W-:Y:S01]  /*5c70*/  HMMA.16816.F32 R60, R212.reuse, R18, R60 ;  /* 0x00000012d43c723c */ /* 0x040fe2000000183c */
[----:B------:R-:W-:Y:S05]  /*5c80*/  LDSM.16.M88.4 R16, [R219+0x4000] ;  /* 0x00400000db10783b */ /* 0x000fea0000000200 */
[C---:B------:R-:W-:Y:S06]  /*5c90*/  HMMA.16816.F32 R56, R212.reuse, R8, R56 ;  /* 0x00000008d438723c */ /* 0x040fec0000001838 */
[----:B------:R-:W-:Y:S01]  /*5ca0*/  HMMA.16816.F32 R44, R212, R10, R44 ;  /* 0x0000000ad42c723c */ /* 0x000fe2000000182c */
[----:B------:R-:W1:Y:S05]  /*5cb0*/  LDSM.16.M88.4 R8, [R218+0x2000] ;  /* 0x00200000da08783b */ /* 0x000e6a0000000200 */
[----:B---3--:R-:W-:Y:S06]  /*5cc0*/  HMMA.16816.F32 R4, R196, R188, R4 ;  /* 0x000000bcc404723c */ /* 0x008fec0000001804 */
[C---:B------:R-:W-:Y:S06]  /*5cd0*/  HMMA.16816.F32 R204, R180.reuse, R184, R204 ;  /* 0x000000b8b4cc723c */ /* 0x040fec00000018cc */
[----:B------:R-:W-:Y:S01]  /*5ce0*/  HMMA.16816.F32 R200, R180, R186, R200 ;  /* 0x000000bab4c8723c */ /* 0x000fe200000018c8 */
[----:B------:R-:W2:Y:S04]  /*5cf0*/  LDSM.16.M88.4 R184, [R220+0x2400] ;  /* 0x00240000dcb8783b */ /* 0x000ea80000000200 */
[----:B------:R-:W-:Y:S01]  /*5d00*/  LDSM.16.M88.4 R180, [R220+0x2800] ;  /* 0x00280000dcb4783b */ /* 0x000fe20000000200 */
[C---:B------:R-:W-:Y:S06]  /*5d10*/  HMMA.16816.F32 R36, R176.reuse, R12, R36 ;  /* 0x0000000cb024723c */ /* 0x040fec0000001824 */
[----:B------:R-:W-:Y:S06]  /*5d20*/  HMMA.16816.F32 R32, R176, R14, R32 ;  /* 0x0000000eb020723c */ /* 0x000fec0000001820 */
[C---:B------:R-:W-:Y:S06]  /*5d30*/  HMMA.16816.F32 R40, R212.reuse, R12, R40 ;  /* 0x0000000cd428723c */ /* 0x040fec0000001828 */
[----:B------:R-:W-:Y:S01]  /*5d40*/  HMMA.16816.F32 R28, R212, R14, R28 ;  /* 0x0000000ed41c723c */ /* 0x000fe2000000181c */
[----:B------:R-:W3:Y:S05]  /*5d50*/  LDSM.16.M88.4 R12, [R219+0x5000] ;  /* 0x00500000db0c783b */ /* 0x000eea0000000200 */
[----:B-1----:R-:W-:Y:S06]  /*5d60*/  HMMA.16816.F32 R4, R16, R8, R4 ;  /* 0x000000081004723c */ /* 0x002fec0000001804 */
[C---:B------:R-:W-:Y:S06]  /*5d70*/  HMMA.16816.F32 R172, R192.reuse, R188, R172 ;  /* 0x000000bcc0ac723c */ /* 0x040fec00000018ac */
[-C--:B------:R-:W-:Y:S06]  /*5d80*/  HMMA.16816.F32 R64, R192, R190.reuse, R64 ;  /* 0x000000bec040723c */ /* 0x080fec0000001840 */
[----:B------:R-:W-:Y:S01]  /*5d90*/  HMMA.16816.F32 R60, R196, R190, R60 ;  /* 0x000000bec43c723c */ /* 0x000fe2000000183c */
[----:B------:R-:W1:Y:S05]  /*5da0*/  LDSM.16.M88.4 R188, [R218+0x2400] ;  /* 0x00240000dabc783b */ /* 0x000e6a0000000200 */
[----:B------:R-:W-:Y:S01]  /*5db0*/  HMMA.16816.F32 R24, R176, R208, R24 ;  /* 0x000000d0b018723c */ /* 0x000fe20000001818 */
[----:B------:R-:W-:-:S02]  /*5dc0*/  FSEL R242, R6, -INF , !P4 ;  /* 0xff80000006f27808 */ /* 0x000fc40006000000 */
[----:B------:R-:W-:Y:S02]  /*5dd0*/  FSEL R240, R5, -INF , !P6 ;  /* 0xff80000005f07808 */ /* 0x000fe40007000000 */
[----:B------:R-:W-:Y:S01]  /*5de0*/  FSEL R243, R7, -INF , !P5 ;  /* 0xff80000007f37808 */ /* 0x000fe20006800000 */
[----:B------:R-:W-:Y:S01]  /*5df0*/  HMMA.16816.F32 R20, R176, R210, R20 ;  /* 0x000000d2b014723c */ /* 0x000fe20000001814 */
[----:B------:R-:W4:Y:S05]  /*5e00*/  LDSM.16.M88.4 R176, [R220+0x2c00] ;  /* 0x002c0000dcb0783b */ /* 0x000f2a0000000200 */
[-C--:B--2---:R-:W-:Y:S06]  /*5e10*/  HMMA.16816.F32 R56, R196, R184.reuse, R56 ;  /* 0x000000b8c438723c */ /* 0x084fec0000001838 */
[----:B------:R-:W-:Y:S06]  /*5e20*/  HMMA.16816.F32 R52, R192, R184, R52 ;  /* 0x000000b8c034723c */ /* 0x000fec0000001834 */
[----:B---3--:R-:W-:Y:S01]  /*5e30*/  HMMA.16816.F32 R172, R12, R8, R172 ;  /* 0x000000080cac723c */ /* 0x008fe200000018ac */
[----:B------:R-:W-:-:S02]  /*5e40*/  FSEL R184, R4, -INF , !P2 ;  /* 0xff80000004b87808 */ /* 0x000fc40005000000 */
[----:B------:R-:W2:Y:S01]  /*5e50*/  LDSM.16.M88.4 R4, [R218+0x2800] ;  /* 0x00280000da04783b */ /* 0x000ea20000000200 */
[C---:B------:R-:W-:Y:S02]  /*5e60*/  ISETP.GE.AND P2, PT, R0.reuse, R231, PT ;  /* 0x000000e70000720c */ /* 0x040fe40003f46270 */
[----:B------:R-:W-:Y:S01]  /*5e70*/  HMMA.16816.F32 R60, R16, R10, R60 ;  /* 0x0000000a103c723c */ /* 0x000fe2000000183c */
[C---:B------:R-:W-:Y:S02]  /*5e80*/  VIADD R8, R0.reuse, 0x8 ;  /* 0x0000000800087836 */ /* 0x040fe40000000000 */
[----:B------:R-:W-:-:S03]  /*5e90*/  VIADD R9, R0, 0x9 ;  /* 0x0000000900097836 */ /* 0x000fc60000000000 */
[----:B------:R-:W-:Y:S01]  /*5ea0*/  HMMA.16816.F32 R44, R196, R186, R44 ;  /* 0x000000bac42c723c */ /* 0x000fe2000000182c */
[-C--:B------:R-:W-:Y:S02]  /*5eb0*/  ISETP.GE.AND P4, PT, R8, R239.reuse, PT ;  /* 0x000000ef0800720c */ /* 0x080fe40003f86270 */
[C---:B------:R-:W-:Y:S02]  /*5ec0*/  ISETP.GE.AND P6, PT, R9.reuse, R239, PT ;  /* 0x000000ef0900720c */ /* 0x040fe40003fc6270 */
[----:B------:R-:W-:Y:S01]  /*5ed0*/  ISETP.GE.AND P5, PT, R9, R238, PT ;  /* 0x000000ee0900720c */ /* 0x000fe20003fa6270 */
[----:B------:R-:W-:Y:S06]  /*5ee0*/  HMMA.16816.F32 R64, R12, R10, R64 ;  /* 0x0000000a0c40723c */ /* 0x000fec0000001840 */
[----:B------:R-:W-:Y:S01]  /*5ef0*/  HMMA.16816.F32 R48, R192, R186, R48 ;  /* 0x000000bac030723c */ /* 0x000fe20000001830 */
[----:B------:R-:W-:-:S02]  /*5f00*/  FSEL R2, R172, -INF , !P0 ;  /* 0xff800000ac027808 */ /* 0x000fc40004000000 */
[----:B------:R-:W-:Y:S02]  /*5f10*/  FSEL R245, R174, -INF , !P2 ;  /* 0xff800000aef57808 */ /* 0x000fe40005000000 */
[C---:B------:R-:W-:Y:S01]  /*5f20*/  ISETP.GE.AND P0, PT, R8.reuse, R238, PT ;  /* 0x000000ee0800720c */ /* 0x040fe20003f06270 */
[----:B------:R-:W-:Y:S01]  /*5f30*/  HMMA.16816.F32 R40, R196, R180, R40 ;  /* 0x000000b4c428723c */ /* 0x000fe20000001828 */
[-C--:B------:R-:W-:Y:S02]  /*5f40*/  ISETP.GE.AND P2, PT, R8, R233.reuse, PT ;  /* 0x000000e90800720c */ /* 0x080fe40003f46270 */
[----:B------:R-:W-:Y:S02]  /*5f50*/  FSEL R248, R175, -INF , !P1 ;  /* 0xff800000aff87808 */ /* 0x000fe40004800000 */
[----:B------:R-:W-:Y:S01]  /*5f60*/  FSEL R60, R60, -INF , !P4 ;  /* 0xff8000003c3c7808 */ /* 0x000fe20006000000 */
[----:B-1----:R-:W-:Y:S01]  /*5f70*/  HMMA.16816.F32 R56, R16, R188, R56 ;  /* 0x000000bc1038723c */ /* 0x002fe20000001838 */
[----:B------:R-:W-:-:S02]  /*5f80*/  ISETP.GE.AND P1, PT, R9, R233, PT ;  /* 0x000000e90900720c */ /* 0x000fc40003f26270 */
[----:B------:R-:W-:Y:S01]  /*5f90*/  ISETP.GE.AND P4, PT, R9, R231, PT ;  /* 0x000000e70900720c */ /* 0x000fe20003f86270 */
[----:B------:R-:W-:Y:S01]  /*5fa0*/  VIADD R9, R0, 0x11 ;  /* 0x0000001100097836 */ /* 0x000fe20000000000 */
[----:B------:R-:W-:Y:S01]  /*5fb0*/  FSEL R241, R61, -INF , !P6 ;  /* 0xff8000003df17808 */ /* 0x000fe20007000000 */
[----:B------:R-:W-:Y:S01]  /*5fc0*/  HMMA.16816.F32 R52, R12, R188, R52 ;  /* 0x000000bc0c34723c */ /* 0x000fe20000001834 */
[----:B------:R-:W-:Y:S02]  /*5fd0*/  FSEL R251, R64, -INF , !P2 ;  /* 0xff80000040fb7808 */ /* 0x000fe40005000000 */
[----:B------:R-:W-:Y:S02]  /*5fe0*/  FSEL R250, R65, -INF , !P1 ;  /* 0xff80000041fa7808 */ /* 0x000fe40004800000 */
[----:B------:R-:W-:Y:S01]  /*5ff0*/  FSEL R61, R63, -INF , !P5 ;  /* 0xff8000003f3d7808 */ /* 0x000fe20006800000 */
[----:B------:R-:W-:Y:S01]  /*6000*/  HMMA.16816.F32 R36, R192, R180, R36 ;  /* 0x000000b4c024723c */ /* 0x000fe20000001824 */
[----:B------:R-:W-:-:S02]  /*6010*/  FSEL R189, R62, -INF , !P0 ;  /* 0xff8000003ebd7808 */ /* 0x000fc40004000000 */
[----:B------:R-:W-:Y:S02]  /*6020*/  ISETP.GE.AND P5, PT, R9, R239, PT ;  /* 0x000000ef0900720c */ /* 0x000fe40003fa6270 */
[----:B------:R-:W-:Y:S01]  /*6030*/  FSEL R244, R67, -INF , !P4 ;  /* 0xff80000043f47808 */ /* 0x000fe20006000000 */
[----:B------:R-:W-:Y:S01]  /*6040*/  HMMA.16816.F32 R32, R192, R182, R32 ;  /* 0x000000b6c020723c */ /* 0x000fe20000001820 */
[C---:B------:R-:W-:Y:S02]  /*6050*/  ISETP.GE.AND P6, PT, R9.reuse, R238, PT ;  /* 0x000000ee0900720c */ /* 0x040fe40003fc6270 */
[----:B------:R-:W-:-:S03]  /*6060*/  ISETP.GE.AND P4, PT, R9, R233, PT ;  /* 0x000000e90900720c */ /* 0x000fc60003f86270 */
[C---:B----4-:R-:W-:Y:S06]  /*6070*/  HMMA.16816.F32 R24, R192.reuse, R176, R24 ;  /* 0x000000b0c018723c */ /* 0x050fec0000001818 */
[----:B------:R-:W-:Y:S01]  /*6080*/  HMMA.16816.F32 R20, R192, R178, R20 ;  /* 0x000000b2c014723c */ /* 0x000fe20000001814 */
[----:B------:R-:W-:-:S05]  /*6090*/  FSEL R53, R53, -INF , !P4 ;  /* 0xff80000035357808 */ /* 0x000fca0006000000 */
[----:B------:R-:W-:Y:S01]  /*60a0*/  HMMA.16816.F32 R44, R16, R190, R44 ;  /* 0x000000be102c723c */ /* 0x000fe2000000182c */
[----:B------:R-:W-:Y:S02]  /*60b0*/  FSEL R195, R173, -INF , !P3 ;  /* 0xff800000adc37808 */ /* 0x000fe40005800000 */
[----:B------:R-:W-:Y:S01]  /*60c0*/  ISETP.GE.AND P3, PT, R8, R231, PT ;  /* 0x000000e70800720c */ /* 0x000fe20003f66270 */
[----:B------:R-:W-:Y:S02]  /*60d0*/  VIADD R8, R0, 0x10 ;  /* 0x0000001000087836 */ /* 0x000fe40000000000 */
[C---:B------:R-:W-:Y:S01]  /*60e0*/  HMMA.16816.F32 R204, R212.reuse, R208, R204 ;  /* 0x000000d0d4cc723c */ /* 0x040fe200000018cc */
[----:B------:R-:W-:Y:S02]  /*60f0*/  FSEL R249, R66, -INF , !P3 ;  /* 0xff80000042f97808 */ /* 0x000fe40005800000 */
[C---:B------:R-:W-:Y:S02]  /*6100*/  ISETP.GE.AND P0, PT, R8.reuse, R239, PT ;  /* 0x000000ef0800720c */ /* 0x040fe40003f06270 */
[C---:B------:R-:W-:Y:S01]  /*6110*/  ISETP.GE.AND P2, PT, R8.reuse, R238, PT ;  /* 0x000000ee0800720c */ /* 0x040fe20003f46270 */
[----:B------:R-:W-:Y:S01]  /*6120*/  HMMA.16816.F32 R200, R212, R210, R200 ;  /* 0x000000d2d4c8723c */ /* 0x000fe200000018c8 */
[----:B------:R-:W-:-:S02]  /*6130*/  ISETP.GE.AND P3, PT, R8, R233, PT ;  /* 0x000000e90800720c */ /* 0x000fc40003f66270 */
[----:B------:R-:W-:Y:S01]  /*6140*/  ISETP.GE.AND P1, PT, R8, R231, PT ;  /* 0x000000e70800720c */ /* 0x000fe20003f26270 */
[----:B------:R-:W-:Y:S01]  /*6150*/  VIADD R8, R0, 0x18 ;  /* 0x0000001800087836 */ /* 0x000fe20000000000 */
[----:B------:R-:W-:Y:S01]  /*6160*/  FSEL R208, R56, -INF , !P0 ;  /* 0xff80000038d07808 */ /* 0x000fe20004000000 */
[----:B------:R-:W-:Y:S01]  /*6170*/  HMMA.16816.F32 R48, R12, R190, R48 ;  /* 0x000000be0c30723c */ /* 0x000fe20000001830 */
[----:B------:R-:W-:Y:S01]  /*6180*/  IMAD.MOV.U32 R56, RZ, RZ, R243 ;  /* 0x000000ffff387224 */ /* 0x000fe200078e00f3 */
[----:B------:R-:W-:Y:S01]  /*6190*/  FSEL R62, R52, -INF , !P3 ;  /* 0xff800000343e7808 */ /* 0x000fe20005800000 */
[----:B------:R-:W-:Y:S01]  /*61a0*/  VIADD R52, R0, 0x20 ;  /* 0x0000002000347836 */ /* 0x000fe20000000000 */
[----:B------:R-:W-:Y:S01]  /*61b0*/  FSEL R243, R54, -INF , !P1 ;  /* 0xff80000036f37808 */ /* 0x000fe20004800000 */
[----:B------:R-:W-:Y:S01]  /*61c0*/  VIADD R54, R0, 0x19 ;  /* 0x0000001900367836 */ /* 0x000fe20000000000 */
[----:B--2---:R-:W-:Y:S01]  /*61d0*/  HMMA.16816.F32 R40, R16, R4, R40 ;  /* 0x000000041028723c */ /* 0x004fe20000001828 */
[----:B------:R-:W-:-:S02]  /*61e0*/  FSEL R191, R58, -INF , !P2 ;  /* 0xff8000003abf7808 */ /* 0x000fc40005000000 */
[----:B------:R-:W-:Y:S01]  /*61f0*/  FSEL R209, R57, -INF , !P5 ;  /* 0xff80000039d17808 */ /* 0x000fe20006800000 */
[----:B------:R-:W-:Y:S01]  /*6200*/  IMAD.MOV.U32 R57, RZ, RZ, R242 ;  /* 0x000000ffff397224 */ /* 0x000fe200078e00f2 */
[----:B------:R-:W-:Y:S01]  /*6210*/  ISETP.GE.AND P0, PT, R9, R231, PT ;  /* 0x000000e70900720c */ /* 0x000fe20003f06270 */
[----:B------:R-:W-:Y:S01]  /*6220*/  HMMA.16816.F32 R28, R196, R182, R28 ;  /* 0x000000b6c41c723c */ /* 0x000fe2000000181c */
[C---:B------:R-:W-:Y:S02]  /*6230*/  ISETP.GE.AND P2, PT, R8.reuse, R239, PT ;  /* 0x000000ef0800720c */ /* 0x040fe40003f46270 */
[C---:B------:R-:W-:Y:S02]  /*6240*/  ISETP.GE.AND P3, PT, R8.reuse, R238, PT ;  /* 0x000000ee0800720c */ /* 0x040fe40003f66270 */
[C---:B------:R-:W-:Y:S01]  /*6250*/  ISETP.GE.AND P1, PT, R8.reuse, R233, PT ;  /* 0x000000e90800720c */ /* 0x040fe20003f26270 */
[----:B------:R-:W-:Y:S01]  /*6260*/  HMMA.16816.F32 R36, R12, R4, R36 ;  /* 0x000000040c24723c */ /* 0x000fe20000001824 */
[----:B------:R-:W-:-:S02]  /*6270*/  ISETP.GE.AND P5, PT, R8, R231, PT ;  /* 0x000000e70800720c */ /* 0x000fc40003fa6270 */
[----:B------:R-:W1:Y:S01]  /*6280*/  LDSM.16.M88.4 R8, [R218+0x2c00] ;  /* 0x002c0000da08783b */ /* 0x000e620000000200 */
[----:B------:R-:W-:Y:S01]  /*6290*/  FSEL R210, R59, -INF , !P6 ;  /* 0xff8000003bd27808 */ /* 0x000fe20007000000 */
[----:B------:R-:W-:-:S04]  /*62a0*/  DEPBAR.LE SB0, 0x0 ;  /* 0x000080000000791a */ /* 0x000fc80000000000 */
[----:B------:R-:W-:Y:S01]  /*62b0*/  FSEL R211, R44, -INF , !P2 ;  /* 0xff8000002cd37808 */ /* 0x000fe20005000000 */
[----:B------:R-:W-:Y:S01]  /*62c0*/  VIADD R5, R0, 0x21 ;  /* 0x0000002100057836 */ /* 0x000fe20000000000 */
[----:B------:R-:W-:Y:S01]  /*62d0*/  FSEL R212, R46, -INF , !P3 ;  /* 0xff8000002ed47808 */ /* 0x000fe20005800000 */
[C---:B------:R-:W-:Y:S01]  /*62e0*/  HMMA.16816.F32 R204, R196.reuse, R176, R204 ;  /* 0x000000b0c4cc723c */ /* 0x040fe200000018cc */
[C---:B------:R-:W-:Y:S01]  /*62f0*/  ISETP.GE.AND P6, PT, R54.reuse, R239, PT ;  /* 0x000000ef3600720c */ /* 0x040fe20003fc6270 */
[----:B------:R-:W-:Y:S01]  /*6300*/  IMAD.MOV.U32 R44, RZ, RZ, R240 ;  /* 0x000000ffff2c7224 */ /* 0x000fe200078e00f0 */
[----:B------:R-:W-:Y:S01]  /*6310*/  ISETP.GE.AND P4, PT, R54, R238, PT ;  /* 0x000000ee3600720c */ /* 0x000fe20003f86270 */
[----:B------:R-:W-:Y:S01]  /*6320*/  VIADD R4, R0, 0x28 ;  /* 0x0000002800047836 */ /* 0x000fe20000000000 */
[----:B------:R-:W-:Y:S01]  /*6330*/  ISETP.GE.AND P2, PT, R54, R231, PT ;  /* 0x000000e73600720c */ /* 0x000fe20003f46270 */
[----:B------:R-:W-:Y:S01]  /*6340*/  HMMA.16816.F32 R200, R196, R178, R200 ;  /* 0x000000b2c4c8723c */ /* 0x000fe200000018c8 */
[----:B------:R-:W-:-:S02]  /*6350*/  ISETP.GE.AND P3, PT, R52, R239, PT ;  /* 0x000000ef3400720c */ /* 0x000fc40003f66270 */
[----:B------:R-:W-:Y:S02]  /*6360*/  FSEL R51, R51, -INF , !P2 ;  /* 0xff80000033337808 */ /* 0x000fe40005000000 */
[----:B------:R-:W-:Y:S01]  /*6370*/  FSEL R215, R45, -INF , !P6 ;  /* 0xff8000002dd77808 */ /* 0x000fe20007000000 */
[-C--:B------:R-:W-:Y:S01]  /*6380*/  HMMA.16816.F32 R28, R16, R6.reuse, R28 ;  /* 0x00000006101c723c */ /* 0x080fe2000000181c */
[----:B------:R-:W-:Y:S02]  /*6390*/  FSEL R240, R47, -INF , !P4 ;  /* 0xff8000002ff07808 */ /* 0x000fe40006000000 */
[----:B------:R-:W-:Y:S02]  /*63a0*/  FSEL R173, R40, -INF , !P3 ;  /* 0xff80000028ad7808 */ /* 0x000fe40005800000 */
[C---:B------:R-:W-:Y:S01]  /*63b0*/  ISETP.GE.AND P2, PT, R5.reuse, R239, PT ;  /* 0x000000ef0500720c */ /* 0x040fe20003f46270 */
[----:B------:R-:W-:Y:S01]  /*63c0*/  HMMA.16816.F32 R32, R12, R6, R32 ;  /* 0x000000060c20723c */ /* 0x000fe20000001820 */
[----:B------:R-:W-:-:S02]  /*63d0*/  ISETP.GE.AND P6, PT, R5, R238, PT ;  /* 0x000000ee0500720c */ /* 0x000fc40003fc6270 */
[C---:B------:R-:W-:Y:S02]  /*63e0*/  ISETP.GE.AND P4, PT, R5.reuse, R233, PT ;  /* 0x000000e90500720c */ /* 0x040fe40003f86270 */
[----:B------:R-:W-:Y:S02]  /*63f0*/  ISETP.GE.AND P3, PT, R5, R231, PT ;  /* 0x000000e70500720c */ /* 0x000fe40003f66270 */
[----:B------:R-:W-:Y:S01]  /*6400*/  FMNMX.FTZ R5, R168, R184, !PT ;  /* 0x000000b8a8057209 */ /* 0x000fe20007810000 */
[----:B------:R-:W-:Y:S01]  /*6410*/  VIADD R6, R0, 0x30 ;  /* 0x0000003000067836 */ /* 0x000fe20000000000 */
[----:B------:R-:W-:Y:S01]  /*6420*/  FSEL R242, R55, -INF , !P0 ;  /* 0xff80000037f27808 */ /* 0x000fe20004000000 */
[----:B------:R-:W-:Y:S01]  /*6430*/  IMAD.MOV.U32 R55, RZ, RZ, R241 ;  /* 0x000000ffff377224 */ /* 0x000fe200078e00f1 */
[----:B------:R-:W-:Y:S02]  /*6440*/  FMNMX.FTZ R5, R44, R5, !PT ;  /* 0x000000052c057209 */ /* 0x000fe40007810000 */
[----:B------:R-:W-:Y:S01]  /*6450*/  ISETP.GE.AND P0, PT, R54, R233, PT ;  /* 0x000000e93600720c */ /* 0x000fe20003f06270 */
[----:B-1----:R-:W-:Y:S01]  /*6460*/  HMMA.16816.F32 R204, R16, R8, R204 ;  /* 0x0000000810cc723c */ /* 0x002fe200000018cc */
[----:B------:R-:W-:-:S02]  /*6470*/  FMNMX.FTZ R5, R60, R5, !PT ;  /* 0x000000053c057209 */ /* 0x000fc40007810000 */
[----:B------:R-:W-:Y:S02]  /*6480*/  FSEL R48, R48, -INF , !P1 ;  /* 0xff80000030307808 */ /* 0x000fe40004800000 */
[----:B------:R-:W-:Y:S01]  /*6490*/  FMNMX.FTZ R5, R55, R5, !PT ;  /* 0x0000000537057209 */ /* 0x000fe20007810000 */
[----:B------:R-:W-:Y:S01]  /*64a0*/  HMMA.16816.F32 R200, R16, R10, R200 ;  /* 0x0000000a10c8723c */ /* 0x000fe200000018c8 */
[----:B------:R-:W-:Y:S02]  /*64b0*/  FSEL R252, R50, -INF , !P5 ;  /* 0xff80000032fc7808 */ /* 0x000fe40006800000 */
[----:B------:R-:W-:Y:S02]  /*64c0*/  FMNMX.FTZ R5, R208, R5, !PT ;  /* 0x00000005d0057209 */ /* 0x000fe40007810000 */
[----:B------:R-:W-:Y:S01]  /*64d0*/  FSEL R49, R49, -INF , !P0 ;  /* 0xff80000031317808 */ /* 0x000fe20004000000 */
[----:B------:R-:W-:Y:S01]  /*64e0*/  HMMA.16816.F32 R24, R12, R8, R24 ;  /* 0x000000080c18723c */ /* 0x000fe20000001818 */
[----:B------:R-:W-:Y:S01]  /*64f0*/  FMNMX.FTZ R7, R209, R5, !PT ;  /* 0x00000005d1077209 */ /* 0x000fe20007810000 */
[----:B------:R-:W-:Y:S01]  /*6500*/  VIADD R5, R0, 0x31 ;  /* 0x0000003100057836 */ /* 0x000fe20000000000 */
[----:B------:R-:W-:-:S02]  /*6510*/  ISETP.GE.AND P1, PT, R52, R238, PT ;  /* 0x000000ee3400720c */ /* 0x000fc40003f26270 */
[C---:B------:R-:W-:Y:S01]  /*6520*/  ISETP.GE.AND P5, PT, R52.reuse, R233, PT ;  /* 0x000000e93400720c */ /* 0x040fe20003fa6270 */
[----:B------:R-:W-:Y:S01]  /*6530*/  HMMA.16816.F32 R20, R12, R10, R20 ;  /* 0x0000000a0c14723c */ /* 0x000fe20000001814 */
[----:B------:R-:W-:Y:S02]  /*6540*/  ISETP.GE.AND P0, PT, R52, R231, PT ;  /* 0x000000e73400720c */ /* 0x000fe40003f06270 */
[----:B------:R-:W-:Y:S02]  /*6550*/  FMNMX.FTZ R7, R211, R7, !PT ;  /* 0x00000007d3077209 */ /* 0x000fe40007810000 */
[----:B------:R-:W-:Y:S02]  /*6560*/  FSEL R174, R42, -INF , !P1 ;  /* 0xff8000002aae7808 */ /* 0x000fe40004800000 */
        /* <DEDUP_REMOVED lines=10> */
[----:B------:R-:W-:Y:S02]  /*6610*/  FSEL R214, R37, -INF , !P4 ;  /* 0xff80000025d67808 */ /* 0x000fe40006000000 */
[----:B------:R-:W-:Y:S02]  /*6620*/  FSEL R199, R39, -INF , !P3 ;  /* 0xff80000027c77808 */ /* 0x000fe40005800000 */
[----:B------:R-:W-:Y:S02]  /*6630*/  FSEL R177, R28, -INF , !P1 ;  /* 0xff8000001cb17808 */ /* 0x000fe40004800000 */
[----:B------:R-:W-:Y:S01]  /*6640*/  FMNMX.FTZ R7, R173, R7, !PT ;  /* 0x00000007ad077209 */ /* 0x000fe20007810000 */
[----:B------:R-:W-:Y:S01]  /*6650*/  BAR.SYNC.DEFER_BLOCKING 0x0 ;  /* 0x0000000000007b1d */ /* 0x000fe20000010000 */
[----:B------:R-:W-:-:S02]  /*6660*/  ISETP.GE.AND P6, PT, R4, R239, PT ;  /* 0x000000ef0400720c */ /* 0x000fc40003fc6270 */
[C---:B------:R-:W-:Y:S02]  /*6670*/  ISETP.GE.AND P4, PT, R4.reuse, R238, PT ;  /* 0x000000ee0400720c */ /* 0x040fe40003f86270 */
[C---:B------:R-:W-:Y:S02]  /*6680*/  ISETP.GE.AND P3, PT, R4.reuse, R233, PT ;  /* 0x000000e90400720c */ /* 0x040fe40003f66270 */
[----:B------:R-:W-:Y:S01]  /*6690*/  ISETP.GE.AND P1, PT, R4, R231, PT ;  /* 0x000000e70400720c */ /* 0x000fe20003f26270 */
[C---:B------:R-:W-:Y:S01]  /*66a0*/  VIADD R4, R0.reuse, 0x38 ;  /* 0x0000003800047836 */ /* 0x040fe20000000000 */
[----:B------:R-:W-:Y:S01]  /*66b0*/  FMNMX.FTZ R8, R175, R7, !PT ;  /* 0x00000007af087209 */ /* 0x000fe20007810000 */
[----:B------:R-:W-:Y:S01]  /*66c0*/  VIADD R0, R0, 0x39 ;  /* 0x0000003900007836 */ /* 0x000fe20000000000 */
[----:B------:R-:W-:Y:S02]  /*66d0*/  FSEL R181, R29, -INF , !P6 ;  /* 0xff8000001db57808 */ /* 0x000fe40007000000 */
[----:B------:R-:W-:-:S02]  /*66e0*/  FSEL R241, R32, -INF , !P0 ;  /* 0xff80000020f17808 */ /* 0x000fc40004000000 */
[-C--:B------:R-:W-:Y:S02]  /*66f0*/  ISETP.GE.AND P6, PT, R6, R239.reuse, PT ;  /* 0x000000ef0600720c */ /* 0x080fe40003fc6270 */
[-C--:B------:R-:W-:Y:S02]  /*6700*/  ISETP.GE.AND P0, PT, R0, R239.reuse, PT ;  /* 0x000000ef0000720c */ /* 0x080fe40003f06270 */
[----:B------:R-:W-:Y:S02]  /*6710*/  FMNMX.FTZ R8, R177, R8, !PT ;  /* 0x00000008b1087209 */ /* 0x000fe40007810000 */
[----:B------:R-:W-:Y:S02]  /*6720*/  FSEL R180, R30, -INF , !P5 ;  /* 0xff8000001eb47808 */ /* 0x000fe40006800000 */
[----:B------:R-:W-:Y:S02]  /*6730*/  ISETP.GE.AND P5, PT, R5, R239, PT ;  /* 0x000000ef0500720c */ /* 0x000fe40003fa6270 */
[----:B------:R-:W-:-:S02]  /*6740*/  FSEL R172, R204, -INF , !P6 ;  /* 0xff800000ccac7808 */ /* 0x000fc40007000000 */
[----:B------:R-:W-:Y:S02]  /*6750*/  FMNMX.FTZ R7, R167, R57, !PT ;  /* 0x00000039a7077209 */ /* 0x000fe40007810000 */
[----:B------:R-:W-:Y:S02]  /*6760*/  FMNMX.FTZ R8, R181, R8, !PT ;  /* 0x00000008b5087209 */ /* 0x000fe40007810000 */
[----:B------:R-:W-:Y:S02]  /*6770*/  FSEL R64, R201, -INF , !P0 ;  /* 0xff800000c9407808 */ /* 0x000fe40004000000 */
[----:B------:R-:W-:Y:S02]  /*6780*/  ISETP.NE.AND P0, PT, R3, 0x2, PT ;  /* 0x000000020300780c */ /* 0x000fe40003f05270 */
[----:B------:R-:W-:Y:S02]  /*6790*/  FSEL R182, R31, -INF , !P4 ;  /* 0xff8000001fb67808 */ /* 0x000fe40006000000 */
[----:B------:R-:W-:-:S02]  /*67a0*/  ISETP.GE.AND P4, PT, R4, R239, PT ;  /* 0x000000ef0400720c */ /* 0x000fc40003f86270 */
[----:B------:R-:W-:Y:S02]  /*67b0*/  FSEL R67, R205, -INF , !P5 ;  /* 0xff800000cd437808 */ /* 0x000fe40006800000 */
[----:B------:R-:W-:Y:S02]  /*67c0*/  FMNMX.FTZ R7, R56, R7, !PT ;  /* 0x0000000738077209 */ /* 0x000fe40007810000 */
[----:B------:R-:W-:Y:S02]  /*67d0*/  FMNMX.FTZ R8, R172, R8, !PT ;  /* 0x00000008ac087209 */ /* 0x000fe40007810000 */
[----:B------:R-:W-:Y:S02]  /*67e0*/  FSEL R65, R200, -INF , !P4 ;  /* 0xff800000c8417808 */ /* 0x000fe40006000000 */
[----:B------:R-:W-:Y:S02]  /*67f0*/  FMNMX.FTZ R7, R189, R7, !PT ;  /* 0x00000007bd077209 */ /* 0x000fe40007810000 */
[----:B------:R-:W-:-:S02]  /*6800*/  FMNMX.FTZ R8, R67, R8, !PT ;  /* 0x0000000843087209 */ /* 0x000fc40007810000 */
[----:B------:R-:W-:Y:S02]  /*6810*/  FSEL R239, R33, -INF , !P3 ;  /* 0xff80000021ef7808 */ /* 0x000fe40005800000 */
[----:B------:R-:W-:Y:S02]  /*6820*/  ISETP.GE.AND P3, PT, R6, R238, PT ;  /* 0x000000ee0600720c */ /* 0x000fe40003f66270 */
[----:B------:R-:W-:Y:S02]  /*6830*/  FMNMX.FTZ R7, R61, R7, !PT ;  /* 0x000000073d077209 */ /* 0x000fe40007810000 */
[----:B------:R-:W-:Y:S02]  /*6840*/  FMNMX.FTZ R8, R65, R8, !PT ;  /* 0x0000000841087209 */ /* 0x000fe40007810000 */
[----:B------:R-:W-:Y:S02]  /*6850*/  FSEL R63, R206, -INF , !P3 ;  /* 0xff800000ce3f7808 */ /* 0x000fe40005800000 */
[----:B------:R-:W-:-:S02]  /*6860*/  ISETP.GE.AND P6, PT, R5, R238, PT ;  /* 0x000000ee0500720c */ /* 0x000fc40003fc6270 */
[-C--:B------:R-:W-:Y:S02]  /*6870*/  ISETP.GE.AND P5, PT, R4, R238.reuse, PT ;  /* 0x000000ee0400720c */ /* 0x080fe40003fa6270 */
[----:B------:R-:W-:Y:S02]  /*6880*/  ISETP.GE.AND P4, PT, R0, R238, PT ;  /* 0x000000ee0000720c */ /* 0x000fe40003f86270 */
[----:B------:R-:W-:Y:S02]  /*6890*/  ISETP.GE.AND P3, PT, R6, R233, PT ;  /* 0x000000e90600720c */ /* 0x000fe40003f66270 */
[----:B------:R-:W-:Y:S02]  /*68a0*/  FMNMX.FTZ R10, R191, R7, !PT ;  /* 0x00000007bf0a7209 */ /* 0x000fe40007810000 */
[----:B------:R-:W-:Y:S01]  /*68b0*/  FMNMX.FTZ R8, R64, R8, !PT ;  /* 0x0000000840087209 */ /* 0x000fe20007810000 */
[----:B------:R-:W-:Y:S08]  /*68c0*/  @!P0 BRA `(.L_x_365) ;  /* 0x0000000000588947 */ /* 0x000ff00003800000 */
[----:B------:R-:W-:-:S04]  /*68d0*/  VIADD R9, R3, 0xfffffffd ;  /* 0xfffffffd03097836 */ /* 0x000fc80000000000 */
[----:B------:R-:W-:Y:S01]  /*68e0*/  IMAD.WIDE.U32 R12, R9, UR12, RZ ;  /* 0x0000000c090c7c25 */ /* 0x000fe2000f8e00ff */
[----:B------:R-:W-:-:S05]  /*68f0*/  SHF.R.S32.HI R7, RZ, 0x1f, R9 ;  /* 0x0000001fff077819 */ /* 0x000fca0000011409 */
[----:B------:R-:W-:-:S04]  /*6900*/  IMAD R7, R7, UR12, RZ ;  /* 0x0000000c07077c24 */ /* 0x000fc8000f8e02ff */
[----:B------:R-:W-:Y:S01]  /*6910*/  IMAD R7, R9, UR13, R7 ;  /* 0x0000000d09077c24 */ /* 0x000fe2000f8e0207 */
[----:B------:R-:W-:-:S03]  /*6920*/  LEA R9, P0, R12, R224, 0x6 ;  /* 0x000000e00c097211 */ /* 0x000fc600078030ff */
[----:B------:R-:W-:-:S05]  /*6930*/  IMAD.IADD R7, R13, 0x1, R7 ;  /* 0x000000010d077824 */ /* 0x000fca00078e0207 */
        /* <DEDUP_REMOVED lines=15> */
.L_x_365:
[----:B------:R-:W-:Y:S01]  /*6a30*/  FMNMX.FTZ R10, R210, R10, !PT ;  /* 0x0000000ad20a7209 */ /* 0x000fe20007810000 */
[----:B------:R-:W2:Y:S01]  /*6a40*/  SHFL.BFLY PT, R7, R8, 0x2, 0x1f ;  /* 0x0c401f0008077f89 */ /* 0x000ea200000e0000 */
[----:B------:R-:W-:Y:S01]  /*6a50*/  ISETP.GE.AND P0, PT, R6, R231, PT ;  /* 0x000000e70600720c */ /* 0x000fe20003f06270 */
[----:B------:R-:W-:Y:S01]  /*6a60*/  IMAD.MOV.U32 R28, RZ, RZ, R62 ;  /* 0x000000ffff1c7224 */ /* 0x000fe200078e003e */
[----:B------:R-:W-:Y:S01]  /*6a70*/  FMNMX.FTZ R6, R212, R10, !PT ;  /* 0x0000000ad4067209 */ /* 0x000fe20007810000 */
[----:B------:R-:W-:Y:S01]  /*6a80*/  IMAD.MOV.U32 R39, RZ, RZ, R195 ;  /* 0x000000ffff277224 */ /* 0x000fe200078e00c3 */
[----:B------:R-:W-:Y:S01]  /*6a90*/  FSEL R59, R207, -INF , !P6 ;  /* 0xff800000cf3b7808 */ /* 0x000fe20007000000 */
[----:B------:R-:W-:Y:S01]  /*6aa0*/  IMAD.MOV.U32 R38, RZ, RZ, R251 ;  /* 0x000000ffff267224 */ /* 0x000fe200078e00fb */
[----:B------:R-:W-:Y:S01]  /*6ab0*/  FMNMX.FTZ R6, R240, R6, !PT ;  /* 0x00000006f0067209 */ /* 0x000fe20007810000 */
[----:B------:R-:W-:Y:S01]  /*6ac0*/  IMAD.MOV.U32 R33, RZ, RZ, R250 ;  /* 0x000000ffff217224 */ /* 0x000fe200078e00fa */
[----:B------:R-:W-:Y:S01]  /*6ad0*/  FSEL R62, R202, -INF , !P5 ;  /* 0xff800000ca3e7808 */ /* 0x000fe20006800000 */
[----:B------:R-:W-:Y:S01]  /*6ae0*/  IMAD.MOV.U32 R32, RZ, RZ, R245 ;  /* 0x000000ffff207224 */ /* 0x000fe200078e00f5 */
[----:B------:R-:W-:Y:S01]  /*6af0*/  FMNMX.FTZ R6, R174, R6, !PT ;  /* 0x00000006ae067209 */ /* 0x000fe20007810000 */
[----:B------:R-:W-:Y:S01]  /*6b00*/  IMAD.MOV.U32 R238, RZ, RZ, R48 ;  /* 0x000000ffffee7224 */ /* 0x000fe200078e0030 */
[C---:B------:R-:W-:Y:S01]  /*6b10*/  ISETP.GE.AND P6, PT, R5.reuse, R233, PT ;  /* 0x000000e90500720c */ /* 0x040fe20003fc6270 */
[----:B------:R-:W-:Y:S01]  /*6b20*/  IMAD.MOV.U32 R31, RZ, RZ, R248 ;  /* 0x000000ffff1f7224 */ /* 0x000fe200078e00f8 */
[----:B------:R-:W-:Y:S01]  /*6b30*/  FMNMX.FTZ R6, R176, R6, !PT ;  /* 0x00000006b0067209 */ /* 0x000fe20007810000 */
[----:B------:R-:W-:Y:S01]  /*6b40*/  IMAD.WIDE.U32 R196, R232, -0x326172a9, RZ ;  /* 0xcd9e8d57e8c47825 */ /* 0x000fe200078e00ff */
[----:B------:R-:W-:-:S02]  /*6b50*/  ISETP.GE.AND P5, PT, R5, R231, PT ;  /* 0x000000e70500720c */ /* 0x000fc40003fa6270 */
[----:B------:R-:W-:Y:S01]  /*6b60*/  FMNMX.FTZ R5, R166, R2, !PT ;  /* 0x00000002a6057209 */ /* 0x000fe20007810000 */
[----:B------:R-:W-:Y:S01]  /*6b70*/  IMAD.MOV.U32 R204, RZ, RZ, R49 ;  /* 0x000000ffffcc7224 */ /* 0x000fe200078e0031 */
[----:B------:R-:W-:Y:S01]  /*6b80*/  FMNMX.FTZ R6, R180, R6, !PT ;  /* 0x00000006b4067209 */ /* 0x000fe20007810000 */
[----:B------:R-:W-:Y:S01]  /*6b90*/  IMAD.MOV.U32 R30, RZ, RZ, R249 ;  /* 0x000000ffff1e7224 */ /* 0x000fe200078e00f9 */
[----:B------:R-:W-:Y:S01]  /*6ba0*/  FMNMX.FTZ R5, R39, R5, !PT ;  /* 0x0000000527057209 */ /* 0x000fe20007810000 */
[----:B------:R-:W-:Y:S01]  /*6bb0*/  IMAD.MOV.U32 R29, RZ, RZ, R244 ;  /* 0x000000ffff1d7224 */ /* 0x000fe200078e00f4 */
[----:B------:R-:W-:Y:S01]  /*6bc0*/  FMNMX.FTZ R9, R182, R6, !PT ;  /* 0x00000006b6097209 */ /* 0x000fe20007810000 */
[----:B-1----:R-:W-:Y:S01]  /*6bd0*/  IMAD.WIDE.U32 R14, R169, -0x2daee0ad, RZ ;  /* 0xd2511f53a90e7825 */ /* 0x002fe200078e00ff */
[----:B------:R-:W-:Y:S02]  /*6be0*/  FSEL R58, R203, -INF , !P4 ;  /* 0xff800000cb3a7808 */ /* 0x000fe40006000000 */
[----:B------:R-:W-:Y:S01]  /*6bf0*/  FMNMX.FTZ R5, R38, R5, !PT ;  /* 0x0000000526057209 */ /* 0x000fe20007810000 */
[----:B------:R-:W-:Y:S01]  /*6c00*/  IMAD.WIDE.U32 R250, R171, -0x326172a9, RZ ;  /* 0xcd9e8d57abfa7825 */ /* 0x000fe200078e00ff */
[----:B------:R-:W-:-:S02]  /*6c10*/  ISETP.GE.AND P4, PT, R4, R233, PT ;  /* 0x000000e90400720c */ /* 0x000fc40003f86270 */
[----:B------:R-:W-:Y:S01]  /*6c20*/  FMNMX.FTZ R9, R63, R9, !PT ;  /* 0x000000093f097209 */ /* 0x000fe20007810000 */
[----:B------:R-:W-:Y:S01]  /*6c30*/  IMAD.MOV.U32 R205, RZ, RZ, R51 ;  /* 0x000000ffffcd7224 */ /* 0x000fe200078e0033 */
[----:B------:R-:W-:Y:S02]  /*6c40*/  FMNMX.FTZ R11, R33, R5, !PT ;  /* 0x00000005210b7209 */ /* 0x000fe40007810000 */
[----:B------:R-:W-:Y:S02]  /*6c50*/  FSEL R188, R25, -INF , !P6 ;  /* 0xff80000019bc7808 */ /* 0x000fe40007000000 */
[----:B------:R-:W-:Y:S02]  /*6c60*/  FSEL R187, R20, -INF , !P4 ;  /* 0xff80000014bb7808 */ /* 0x000fe40006000000 */
[----:B------:R-:W-:Y:S02]  /*6c70*/  FMNMX.FTZ R9, R59, R9, !PT ;  /* 0x000000093b097209 */ /* 0x000fe40007810000 */
[----:B------:R-:W-:-:S02]  /*6c80*/  ISETP.GE.AND P6, PT, R4, R231, PT ;  /* 0x000000e70400720c */ /* 0x000fc40003fc6270 */
[----:B------:R-:W-:Y:S01]  /*6c90*/  ISETP.GE.AND P4, PT, R0, R231, PT ;  /* 0x000000e70000720c */ /* 0x000fe20003f86270 */
[----:B------:R-:W-:Y:S01]  /*6ca0*/  IMAD.MOV.U32 R231, RZ, RZ, R53 ;  /* 0x000000ffffe77224 */ /* 0x000fe200078e0035 */
[----:B------:R-:W-:Y:S02]  /*6cb0*/  FMNMX.FTZ R11, R28, R11, !PT ;  /* 0x0000000b1c0b7209 */ /* 0x000fe40007810000 */
[----:B------:R-:W-:Y:S02]  /*6cc0*/  FMNMX.FTZ R9, R62, R9, !PT ;  /* 0x000000093e097209 */ /* 0x000fe40007810000 */
[----:B--2---:R-:W-:Y:S02]  /*6cd0*/  FMNMX.FTZ R4, R8, R7, !PT ;  /* 0x0000000708047209 */ /* 0x004fe40007810000 */
[----:B------:R-:W-:Y:S02]  /*6ce0*/  FMNMX.FTZ R11, R231, R11, !PT ;  /* 0x0000000be70b7209 */ /* 0x000fe40007810000 */
[----:B------:R-:W-:-:S02]  /*6cf0*/  FMNMX.FTZ R9, R58, R9, !PT ;  /* 0x000000093a097209 */ /* 0x000fc40007810000 */
[----:B------:R-:W-:Y:S02]  /*6d00*/  FMNMX.FTZ R7, R165, R32, !PT ;  /* 0x00000020a5077209 */ /* 0x000fe40007810000 */
[----:B------:R-:W-:Y:S01]  /*6d10*/  FMNMX.FTZ R11, R238, R11, !PT ;  /* 0x0000000bee0b7209 */ /* 0x000fe20007810000 */
[----:B------:R-:W1:Y:S01]  /*6d20*/  SHFL.BFLY PT, R10, R9, 0x2, 0x1f ;  /* 0x0c401f00090a7f89 */ /* 0x000e6200000e0000 */
[----:B------:R-:W-:Y:S02]  /*6d30*/  FMNMX.FTZ R7, R31, R7, !PT ;  /* 0x000000071f077209 */ /* 0x000fe40007810000 */
[----:B------:R-:W-:Y:S01]  /*6d40*/  LOP3.LUT R194, R197, R170, RZ, 0x3c, !PT ;  /* 0x000000aac5c27212 */ /* 0x000fe200078e3cff */
[----:B------:R-:W-:Y:S01]  /*6d50*/  IMAD.MOV.U32 R197, RZ, RZ, R28 ;  /* 0x000000ffffc57224 */ /* 0x000fe200078e001c */
[----:B------:R-:W-:Y:S02]  /*6d60*/  FMNMX.FTZ R11, R204, R11, !PT ;  /* 0x0000000bcc0b7209 */ /* 0x000fe40007810000 */
[----:B------:R-:W-:Y:S01]  /*6d70*/  FSEL R190, R24, -INF , !P3 ;  /* 0xff80000018be7808 */ /* 0x000fe20005800000 */
[----:B------:R-:W-:Y:S01]  /*6d80*/  IMAD.WIDE.U32 R194, R194, -0x2daee0ad, RZ ;  /* 0xd2511f53c2c27825 */ /* 0x000fe200078e00ff */
[----:B------:R-:W-:-:S02]  /*6d90*/  FMNMX.FTZ R7, R30, R7, !PT ;  /* 0x000000071e077209 */ /* 0x000fc40007810000 */
[----:B------:R-:W-:Y:S01]  /*6da0*/  ISETP.GE.AND P3, PT, R0, R233, PT ;  /* 0x000000e90000720c */ /* 0x000fe20003f66270 */
[----:B------:R-:W-:Y:S01]  /*6db0*/  IMAD.SHL.U32 R233, R230, 0x2, RZ ;  /* 0x00000002e6e97824 */ /* 0x000fe200078e00ff */
[----:B------:R-:W2:Y:S01]  /*6dc0*/  SHFL.BFLY PT, R0, R4, 0x1, 0x1f ;  /* 0x0c201f0004007f89 */ /* 0x000ea200000e0000 */
[----:B------:R-:W-:Y:S02]  /*6dd0*/  FMNMX.FTZ R11, R213, R11, !PT ;  /* 0x0000000bd50b7209 */ /* 0x000fe40007810000 */
[----:B------:R-:W-:Y:S02]  /*6de0*/  FMNMX.FTZ R7, R29, R7, !PT ;  /* 0x000000071d077209 */ /* 0x000fe40007810000 */
[----:B------:R-:W-:Y:S02]  /*6df0*/  LOP3.LUT R12, R15, UR33, R233, 0x96, !PT ;  /* 0x000000210f0c7c12 */ /* 0x000fe4000f8e96e9 */
[----:B------:R-:W-:Y:S02]  /*6e00*/  FMNMX.FTZ R11, R214, R11, !PT ;  /* 0x0000000bd60b7209 */ /* 0x000fe40007810000 */
[----:B------:R-:W-:Y:S01]  /*6e10*/  LOP3.LUT R192, R195, UR26, R14, 0x96, !PT ;  /* 0x0000001ac3c07c12 */ /* 0x000fe2000f8e960e */
[----:B------:R-:W-:Y:S01]  /*6e20*/  IMAD.WIDE.U32 R12, R12, -0x326172a9, RZ ;  /* 0xcd9e8d570c0c7825 */ /* 0x000fe200078e00ff */
[----:B------:R-:W-:-:S02]  /*6e30*/  FMNMX.FTZ R7, R243, R7, !PT ;  /* 0x00000007f3077209 */ /* 0x000fc40007810000 */
[----:B------:R-:W-:Y:S01]  /*6e40*/  LOP3.LUT R248, R251, R170, RZ, 0x3c, !PT ;  /* 0x000000aafbf87212 */ /* 0x000fe200078e3cff */
[----:B------:R-:W-:Y:S01]  /*6e50*/  IMAD.WIDE.U32 R192, R192, -0x326172a9, RZ ;  /* 0xcd9e8d57c0c07825 */ /* 0x000fe200078e00ff */
[----:B------:R-:W-:Y:S02]  /*6e60*/  FMNMX.FTZ R11, R241, R11, !PT ;  /* 0x0000000bf10b7209 */ /* 0x000fe40007810000 */
[----:B------:R-:W-:Y:S01]  /*6e70*/  FMNMX.FTZ R7, R242, R7, !PT ;  /* 0x00000007f2077209 */ /* 0x000fe20007810000 */
[----:B------:R-:W-:Y:S01]  /*6e80*/  IMAD.WIDE.U32 R248, R248, -0x2daee0ad, RZ ;  /* 0xd2511f53f8f87825 */ /* 0x000fe200078e00ff */
[----:B------:R-:W-:Y:S02]  /*6e90*/  FMNMX.FTZ R11, R239, R11, !PT ;  /* 0x0000000bef0b7209 */ /* 0x000fe40007810000 */
[----:B------:R-:W-:Y:S02]  /*6ea0*/  FMNMX.FTZ R7, R252, R7, !PT ;  /* 0x00000007fc077209 */ /* 0x000fe40007810000 */
[----:B------:R-:W-:-:S02]  /*6eb0*/  LOP3.LUT R5, R13, UR27, R196, 0x96, !PT ;  /* 0x0000001b0d057c12 */ /* 0x000fc4000f8e96c4 */
[----:B------:R-:W-:Y:S02]  /*6ec0*/  LOP3.LUT R8, R193, UR25, R12, 0x96, !PT ;  /* 0x00000019c1087c12 */ /* 0x000fe4000f8e960c */
[----:B------:R-:W-:Y:S02]  /*6ed0*/  FMNMX.FTZ R11, R190, R11, !PT ;  /* 0x0000000bbe0b7209 */ /* 0x000fe40007810000 */
[----:B------:R-:W-:Y:S02]  /*6ee0*/  FMNMX.FTZ R7, R205, R7, !PT ;  /* 0x00000007cd077209 */ /* 0x000fe40007810000 */
[----:B------:R-:W-:Y:S01]  /*6ef0*/  LOP3.LUT R244, R249, UR26, R14, 0x96, !PT ;  /* 0x0000001af9f47c12 */ /* 0x000fe2000f8e960e */
[----:B------:R-:W-:Y:S01]  /*6f00*/  IMAD.WIDE.U32 R14, R5, -0x2daee0ad, RZ ;  /* 0xd2511f53050e7825 */ /* 0x000fe200078e00ff */
[----:B-1----:R-:W-:Y:S02]  /*6f10*/  FMNMX.FTZ R10, R9, R10, !PT ;  /* 0x0000000a090a7209 */ /* 0x002fe40007810000 */
[----:B------:R-:W-:Y:S01]  /*6f20*/  FMNMX.FTZ R11, R188, R11, !PT ;  /* 0x0000000bbc0b7209 */ /* 0x000fe20007810000 */
[----:B------:R-:W-:Y:S01]  /*6f30*/  IMAD.WIDE.U32 R8, R8, -0x2daee0ad, RZ ;  /* 0xd2511f5308087825 */ /* 0x000fe200078e00ff */
[----:B------:R-:W-:Y:S01]  /*6f40*/  FMNMX.FTZ R7, R198, R7, !PT ;  /* 0x00000007c6077209 */ /* 0x000fe20007810000 */
[----:B------:R-:W-:Y:S01]  /*6f50*/  SHFL.BFLY PT, R37, R10, 0x1, 0x1f ;  /* 0x0c201f000a257f89 */ /* 0x000fe200000e0000 */
[----:B--2---:R-:W-:Y:S01]  /*6f60*/  FMNMX.FTZ R0, R4, R0, !PT ;  /* 0x0000000004007209 */ /* 0x004fe20007810000 */
[----:B------:R-:W-:Y:S01]  /*6f70*/  IMAD.WIDE.U32 R244, R244, -0x326172a9, RZ ;  /* 0xcd9e8d57f4f47825 */ /* 0x000fe200078e00ff */
[----:B------:R-:W-:-:S02]  /*6f80*/  FSEL R186, R21, -INF , !P3 ;  /* 0xff80000015ba7808 */ /* 0x000fc40005800000 */
[----:B------:R-:W-:Y:S01]  /*6f90*/  FMNMX.FTZ R11, R187, R11, !PT ;  /* 0x0000000bbb0b7209 */ /* 0x000fe20007810000 */
[----:B------:R-:W-:Y:S01]  /*6fa0*/  FMUL.FTZ R66, R0, UR4 ;  /* 0x0000000400427c20 */ /* 0x000fe20008410000 */
[----:B------:R-:W-:Y:S02]  /*6fb0*/  LOP3.LUT R4, R9, UR22, R14, 0x96, !PT ;  /* 0x0000001609047c12 */ /* 0x000fe4000f8e960e */
[----:B------:R-:W-:Y:S02]  /*6fc0*/  FSEL R207, R34, -INF , !P2 ;  /* 0xff80000022cf7808 */ /* 0x000fe40005000000 */
[----:B------:R-:W-:Y:S01]  /*6fd0*/  FMNMX.FTZ R9, R199, R7, !PT ;  /* 0x00000007c7097209 */ /* 0x000fe20007810000 */
[----:B------:R-:W-:Y:S01]  /*6fe0*/  IMAD.WIDE.U32 R202, R4, -0x326172a9, RZ ;  /* 0xcd9e8d5704ca7825 */ /* 0x000fe200078e00ff */
[----:B------:R-:W-:Y:S02]  /*6ff0*/  FMNMX.FTZ R11, R186, R11, !PT ;  /* 0x0000000bba0b7209 */ /* 0x000fe40007810000 */
[----:B------:R-:W-:-:S02]  /*7000*/  FSEL R206, R35, -INF , !P1 ;  /* 0xff80000023ce7808 */ /* 0x000fc40004800000 */
[----:B------:R-:W-:Y:S01]  /*7010*/  FMNMX.FTZ R9, R207, R9, !PT ;  /* 0x00000009cf097209 */ /* 0x000fe20007810000 */
[----:B------:R-:W1:Y:S01]  /*7020*/  SHFL.BFLY PT, R36, R11, 0x2, 0x1f ;  /* 0x0c401f000b247f89 */ /* 0x000e6200000e0000 */
[----:B------:R-:W-:Y:S02]  /*7030*/  FSETP.NEU.FTZ.AND P2, PT, R0, -INF , PT ;  /* 0xff8000000000780b */ /* 0x000fe40003f5d000 */
[----:B------:R-:W-:Y:S02]  /*7040*/  LOP3.LUT R6, R13, UR27, R250, 0x96, !PT ;  /* 0x0000001b0d067c12 */ /* 0x000fe4000f8e96fa */
[----:B------:R-:W-:Y:S02]  /*7050*/  FSEL R185, R26, -INF , !P0 ;  /* 0xff8000001ab97808 */ /* 0x000fe40004000000 */
[----:B------:R-:W-:Y:S02]  /*7060*/  FMNMX.FTZ R9, R206, R9, !PT ;  /* 0x00000009ce097209 */ /* 0x000fe40007810000 */
[----:B------:R-:W-:-:S02]  /*7070*/  FSEL R66, R66, RZ, P2 ;  /* 0x000000ff42427208 */ /* 0x000fc40001000000 */
[----:B------:R-:W-:Y:S01]  /*7080*/  LOP3.LUT R5, R15, UR24, R194, 0x96, !PT ;  /* 0x000000180f057c12 */ /* 0x000fe2000f8e96c2 */
[----:B------:R-:W-:Y:S01]  /*7090*/  IMAD.WIDE.U32 R14, R6, -0x2daee0ad, RZ ;  /* 0xd2511f53060e7825 */ /* 0x000fe200078e00ff */
[----:B------:R-:W-:-:S03]  /*70a0*/  FSEL R183, R27, -INF , !P5 ;  /* 0xff8000001bb77808 */ /* 0x000fc60006800000 */
[----:B------:R-:W-:Y:S01]  /*70b0*/  FFMA.FTZ R53, R184, UR4, -R66 ;  /* 0x00000004b8357c23 */ /* 0x000fe20008010842 */
[----:B------:R-:W-:Y:S01]  /*70c0*/  FMNMX.FTZ R9, R185, R9, !PT ;  /* 0x00000009b9097209 */ /* 0x000fe20007810000 */
[----:B------:R-:W-:Y:S01]  /*70d0*/  IMAD.WIDE.U32 R16, R5, -0x326172a9, RZ ;  /* 0xcd9e8d5705107825 */ /* 0x000fe200078e00ff */
[----:B------:R-:W-:-:S03]  /*70e0*/  FSEL R184, R22, -INF , !P6 ;  /* 0xff80000016b87808 */ /* 0x000fc60007000000 */
[--C-:B------:R-:W-:Y:S01]  /*70f0*/  FFMA.FTZ R51, R60, UR4, -R66.reuse ;  /* 0x000000043c337c23 */ /* 0x100fe20008010842 */
[----:B------:R-:W-:Y:S01]  /*7100*/  FMNMX.FTZ R9, R183, R9, !PT ;  /* 0x00000009b7097209 */ /* 0x000fe20007810000 */
[----:B------:R-:W-:Y:S01]  /*7110*/  FFMA.FTZ R50, R55, UR4, -R66 ;  /* 0x0000000437327c23 */ /* 0x000fe20008010842 */
[----:B------:R-:W-:Y:S01]  /*7120*/  LOP3.LUT R6, R15, UR24, R248, 0x96, !PT ;  /* 0x000000180f067c12 */ /* 0x000fe2000f8e96f8 */
[----:B------:R-:W-:Y:S01]  /*7130*/  FFMA.FTZ R52, R44, UR4, -R66 ;  /* 0x000000042c347c23 */ /* 0x000fe20008010842 */
[----:B------:R-:W-:Y:S01]  /*7140*/  FSEL R178, R23, -INF , !P4 ;  /* 0xff80000017b27808 */ /* 0x000fe20006000000 */
[----:B------:R-:W-:Y:S01]  /*7150*/  MUFU.EX2 R51, R51 ;  /* 0x0000003300337308 */ /* 0x000fe20000000800 */
[----:B------:R-:W-:Y:S01]  /*7160*/  FMNMX.FTZ R9, R184, R9, !PT ;  /* 0x00000009b8097209 */ /* 0x000fe20007810000 */
[----:B------:R-:W-:Y:S01]  /*7170*/  IMAD.WIDE.U32 R200, R6, -0x326172a9, RZ ;  /* 0xcd9e8d5706c87825 */ /* 0x000fe200078e00ff */
[----:B------:R-:W-:-:S03]  /*7180*/  LOP3.LUT R12, R245, UR25, R12, 0x96, !PT ;  /* 0x00000019f50c7c12 */ /* 0x000fc6000f8e960c */
[--C-:B------:R-:W-:Y:S01]  /*7190*/  FFMA.FTZ R211, R211, UR4, -R66.reuse ;  /* 0x00000004d3d37c23 */ /* 0x100fe20008010842 */
[----:B------:R-:W-:Y:S01]  /*71a0*/  FMNMX.FTZ R6, R178, R9, !PT ;  /* 0x00000009b2067209 */ /* 0x000fe20007810000 */
[----:B------:R-:W-:Y:S01]  /*71b0*/  FFMA.FTZ R215, R215, UR4, -R66 ;  /* 0x00000004d7d77c23 */ /* 0x000fe20008010842 */
[----:B-1----:R-:W-:Y:S01]  /*71c0*/  FMNMX.FTZ R36, R11, R36, !PT ;  /* 0x000000240b247209 */ /* 0x002fe20007810000 */
[----:B------:R-:W-:Y:S01]  /*71d0*/  IMAD.WIDE.U32 R12, R12, -0x2daee0ad, RZ ;  /* 0xd2511f530c0c7825 */ /* 0x000fe200078e00ff */
[----:B------:R-:W-:Y:S01]  /*71e0*/  LOP3.LUT R9, R201, UR23, R244, 0x96, !PT ;  /* 0x00000017c9097c12 */ /* 0x000fe2000f8e96f4 */
[----:B------:R-:W1:Y:S01]  /*71f0*/  SHFL.BFLY PT, R5, R6, 0x2, 0x1f ;  /* 0x0c401f0006057f89 */ /* 0x000e6200000e0000 */
[----:B------:R-:W-:Y:S01]  /*7200*/  FMNMX.FTZ R37, R10, R37, !PT ;  /* 0x000000250a257209 */ /* 0x000fe20007810000 */
[----:B------:R-:W2:Y:S01]  /*7210*/  MUFU.EX2 R50, R50 ;  /* 0x0000003200327308 */ /* 0x000ea20000000800 */
[----:B------:R-:W-:Y:S01]  /*7220*/  LOP3.LUT R7, R13, UR22, R14, 0x96, !PT ;  /* 0x000000160d077c12 */ /* 0x000fe2000f8e960e */
[----:B------:R-:W3:Y:S01]  /*7230*/  SHFL.BFLY PT, R4, R36, 0x1, 0x1f ;  /* 0x0c201f0024047f89 */ /* 0x000ee200000e0000 */
[----:B------:R-:W-:Y:S01]  /*7240*/  IMAD.WIDE.U32 R14, R9, -0x2daee0ad, RZ ;  /* 0xd2511f53090e7825 */ /* 0x000fe200078e00ff */
[----:B------:R-:W-:-:S03]  /*7250*/  LOP3.LUT R9, R17, UR23, R192, 0x96, !PT ;  /* 0x0000001711097c12 */ /* 0x000fc6000f8e96c0 */
[C---:B------:R-:W-:Y:S01]  /*7260*/  FMUL.FTZ R60, R37.reuse, UR4 ;  /* 0x00000004253c7c20 */ /* 0x040fe20008410000 */
[----:B------:R-:W-:Y:S01]  /*7270*/  FSETP.NEU.FTZ.AND P3, PT, R37, -INF , PT ;  /* 0xff8000002500780b */ /* 0x000fe20003f7d000 */
[----:B------:R-:W-:Y:S01]  /*7280*/  IMAD.WIDE.U32 R10, R7, -0x326172a9, RZ ;  /* 0xcd9e8d57070a7825 */ /* 0x000fe200078e00ff */
[----:B------:R-:W-:Y:S01]  /*7290*/  LOP3.LUT R7, R203, UR21, R16, 0x96, !PT ;  /* 0x00000015cb077c12 */ /* 0x000fe2000f8e9610 */
[----:B------:R-:W-:Y:S01]  /*72a0*/  MUFU.EX2 R53, R53 ;  /* 0x0000003500357308 */ /* 0x000fe20000000800 */
[----:B------:R-:W-:Y:S01]  /*72b0*/  LOP3.LUT R12, R15, UR20, R12, 0x96, !PT ;  /* 0x000000140f0c7c12 */ /* 0x000fe2000f8e960c */
[----:B------:R-:W-:Y:S01]  /*72c0*/  IMAD.WIDE.U32 R16, R9, -0x2daee0ad, RZ ;  /* 0xd2511f5309107825 */ /* 0x000fe200078e00ff */
[----:B------:R-:W-:-:S03]  /*72d0*/  LOP3.LUT R200, R11, UR21, R200, 0x96, !PT ;  /* 0x000000150bc87c12 */ /* 0x000fc6000f8e96c8 */
[----:B------:R-:W-:Y:S01]  /*72e0*/  FFMA.FTZ R208, R208, UR4, -R66 ;  /* 0x00000004d0d07c23 */ /* 0x000fe20008010842 */
[----:B------:R-:W-:Y:S01]  /*72f0*/  FSEL R60, R60, RZ, P3 ;  /* 0x000000ff3c3c7208 */ /* 0x000fe20001800000 */
[----:B------:R-:W-:Y:S01]  /*7300*/  IMAD.WIDE.U32 R18, R7, -0x2daee0ad, RZ ;  /* 0xd2511f5307127825 */ /* 0x000fe200078e00ff */
[----:B------:R-:W-:Y:S01]  /*7310*/  LOP3.LUT R9, R17, UR20, R8, 0x96, !PT ;  /* 0x0000001411097c12 */ /* 0x000fe2000f8e9608 */
[----:B------:R-:W-:Y:S02]  /*7320*/  MUFU.EX2 R52, R52 ;  /* 0x0000003400347308 */ /* 0x000fe40000000800 */
[----:B------:R-:W-:Y:S01]  /*7330*/  FFMA.FTZ R209, R209, UR4, -R66 ;  /* 0x00000004d1d17c23 */ /* 0x000fe20008010842 */
[----:B------:R-:W-:Y:S01]  /*7340*/  IMAD.WIDE.U32 R12, R12, -0x326172a9, RZ ;  /* 0xcd9e8d570c0c7825 */ /* 0x000fe200078e00ff */
[----:B------:R-:W-:-:S03]  /*7350*/  LOP3.LUT R7, R19, UR18, R16, 0x96, !PT ;  /* 0x0000001213077c12 */ /* 0x000fc6000f8e9610 */
[----:B------:R-:W-:Y:S01]  /*7360*/  FFMA.FTZ R47, R189, UR4, -R60 ;  /* 0x00000004bd2f7c23 */ /* 0x000fe2000801083c */
[----:B-1----:R-:W-:Y:S01]  /*7370*/  FMNMX.FTZ R6, R6, R5, !PT ;  /* 0x0000000506067209 */ /* 0x002fe20007810000 */
[----:B------:R-:W-:Y:S01]  /*7380*/  IMAD.WIDE.U32 R200, R200, -0x2daee0ad, RZ ;  /* 0xd2511f53c8c87825 */ /* 0x000fe200078e00ff */
[----:B------:R-:W-:-:S03]  /*7390*/  LOP3.LUT R195, R13, UR19, R10, 0x96, !PT ;  /* 0x000000130dc37c12 */ /* 0x000fc6000f8e960a */
[----:B------:R-:W-:Y:S01]  /*73a0*/  FFMA.FTZ R46, R61, UR4, -R60 ;  /* 0x000000043d2e7c23 */ /* 0x000fe2000801083c */
[----:B---3--:R-:W-:Y:S01]  /*73b0*/  FMNMX.FTZ R36, R36, R4, !PT ;  /* 0x0000000424247209 */ /* 0x008fe20007810000 */
[----:B------:R-:W-:Y:S01]  /*73c0*/  IMAD.WIDE.U32 R10, R7, -0x326172a9, RZ ;  /* 0xcd9e8d57070a7825 */ /* 0x000fe200078e00ff */
[----:B------:R-:W-:Y:S01]  /*73d0*/  LOP3.LUT R8, R201, UR18, R14, 0x96, !PT ;  /* 0x00000012c9087c12 */ /* 0x000fe2000f8e960e */
[----:B------:R-:W1:Y:S01]  /*73e0*/  SHFL.BFLY PT, R7, R6, 0x1, 0x1f ;  /* 0x0c201f0006077f89 */ /* 0x000e6200000e0000 */
[----:B------:R-:W-:Y:S01]  /*73f0*/  FSETP.NEU.FTZ.AND P1, PT, R36, -INF , PT ;  /* 0xff8000002400780b */ /* 0x000fe20003f3d000 */
[----:B------:R-:W-:-:S04]  /*7400*/  IMAD.WIDE.U32 R20, R9, -0x326172a9, RZ ;  /* 0xcd9e8d5709147825 */ /* 0x000fc800078e00ff */
[----:B------:R-:W-:Y:S01]  /*7410*/  FMUL.FTZ R189, R36, UR4 ;  /* 0x0000000424bd7c20 */ /* 0x000fe20008410000 */
[----:B------:R-:W-:Y:S01]  /*7420*/  LOP3.LUT R13, R10, 0xffff, RZ, 0xc0, !PT ;  /* 0x0000ffff0a0d7812 */ /* 0x000fe200078ec0ff */
[----:B------:R-:W-:Y:S01]  /*7430*/  FFMA.FTZ R49, R57, UR4, -R60 ;  /* 0x0000000439317c23 */ /* 0x000fe2000801083c */
[----:B------:R-:W-:Y:S01]  /*7440*/  IMAD.WIDE.U32 R8, R8, -0x326172a9, RZ ;  /* 0xcd9e8d5708087825 */ /* 0x000fe200078e00ff */
[----:B------:R-:W-:-:S03]  /*7450*/  LOP3.LUT R14, R11, UR28, R20, 0x96, !PT ;  /* 0x0000001c0b0e7c12 */ /* 0x000fc6000f8e9614 */
[----:B------:R-:W-:Y:S01]  /*7460*/  FFMA.FTZ R48, R56, UR4, -R60 ;  /* 0x0000000438307c23 */ /* 0x000fe2000801083c */
[----:B------:R-:W-:Y:S01]  /*7470*/  FSEL R189, R189, RZ, P1 ;  /* 0x000000ffbdbd7208 */ /* 0x000fe20000800000 */
[----:B------:R-:W-:Y:S01]  /*7480*/  MUFU.EX2 R47, R47 ;  /* 0x0000002f002f7308 */ /* 0x000fe20000000800 */
[----:B------:R-:W-:Y:S01]  /*7490*/  LOP3.LUT R12, R9, UR28, R12, 0x96, !PT ;  /* 0x0000001c090c7c12 */ /* 0x000fe2000f8e960c */
[----:B------:R-:W-:Y:S01]  /*74a0*/  FFMA.FTZ R212, R212, UR4, -R60 ;  /* 0x00000004d4d47c23 */ /* 0x000fe2000801083c */
[----:B------:R-:W-:Y:S01]  /*74b0*/  LOP3.LUT R9, R8, 0xffff, RZ, 0xc0, !PT ;  /* 0x0000ffff08097812 */ /* 0x000fe200078ec0ff */
[--C-:B------:R-:W-:Y:S01]  /*74c0*/  FFMA.FTZ R45, R2, UR4, -R189.reuse ;  /* 0x00000004022d7c23 */ /* 0x100fe200080108bd */
[----:B------:R-:W-:Y:S01]  /*74d0*/  LOP3.LUT R5, R10, 0xff, RZ, 0xc0, !PT ;  /* 0x000000ff0a057812 */ /* 0x000fe200078ec0ff */
[--C-:B------:R-:W-:Y:S01]  /*74e0*/  FFMA.FTZ R42, R33, UR4, -R189.reuse ;  /* 0x00000004212a7c23 */ /* 0x100fe200080108bd */
[--C-:B------:R-:W-:Y:S01]  /*74f0*/  SHF.R.U32.HI R11, RZ, 0x10, R10.reuse ;  /* 0x00000010ff0b7819 */ /* 0x100fe2000001160a */
[----:B------:R-:W3:Y:S01]  /*7500*/  MUFU.EX2 R46, R46 ;  /* 0x0000002e002e7308 */ /* 0x000ee20000000800 */
[----:B------:R-:W-:Y:S01]  /*7510*/  SHF.R.U32.HI R4, RZ, 0x18, R10 ;  /* 0x00000018ff047819 */ /* 0x000fe2000001160a */
[--C-:B------:R-:W-:Y:S01]  /*7520*/  FFMA.FTZ R44, R39, UR4, -R189.reuse ;  /* 0x00000004272c7c23 */ /* 0x100fe200080108bd */
[----:B------:R-:W-:Y:S01]  /*7530*/  LOP3.LUT R10, R8, 0xff, RZ, 0xc0, !PT ;  /* 0x000000ff080a7812 */ /* 0x000fe200078ec0ff */
[----:B------:R-:W-:Y:S01]  /*7540*/  FFMA.FTZ R43, R38, UR4, -R189 ;  /* 0x00000004262b7c23 */ /* 0x000fe200080108bd */
[----:B------:R-:W-:Y:S01]  /*7550*/  SHF.R.U32.HI R9, RZ, 0x8, R9 ;  /* 0x00000008ff097819 */ /* 0x000fe20000011609 */
[----:B------:R-:W-:Y:S01]  /*7560*/  FFMA.FTZ R201, R238, UR4, -R189 ;  /* 0x00000004eec97c23 */ /* 0x000fe200080108bd */
[----:B------:R-:W-:Y:S01]  /*7570*/  SHF.R.U32.HI R2, RZ, 0x10, R8 ;  /* 0x00000010ff027819 */ /* 0x000fe20000011608 */
[----:B------:R-:W-:Y:S01]  /*7580*/  MUFU.EX2 R49, R49 ;  /* 0x0000003100317308 */ /* 0x000fe20000000800 */
[----:B------:R-:W-:Y:S01]  /*7590*/  PRMT R10, R10, 0x5410, R9 ;  /* 0x000054100a0a7816 */ /* 0x000fe20000000009 */
[----:B------:R-:W-:Y:S01]  /*75a0*/  FFMA.FTZ R197, R197, UR4, -R189 ;  /* 0x00000004c5c57c23 */ /* 0x000fe200080108bd */
[----:B------:R-:W-:Y:S01]  /*75b0*/  LOP3.LUT R9, R2, 0xff, RZ, 0xc0, !PT ;  /* 0x000000ff02097812 */ /* 0x000fe200078ec0ff */
[--C-:B------:R-:W-:Y:S01]  /*75c0*/  FFMA.FTZ R191, R191, UR4, -R60.reuse ;  /* 0x00000004bfbf7c23 */ /* 0x100fe2000801083c */
[----:B-1----:R-:W-:Y:S01]  /*75d0*/  FMNMX.FTZ R2, R6, R7, !PT ;  /* 0x0000000706027209 */ /* 0x002fe20007810000 */
[----:B------:R-:W-:Y:S01]  /*75e0*/  FFMA.FTZ R210, R210, UR4, -R60 ;  /* 0x00000004d2d27c23 */ /* 0x000fe2000801083c */
[----:B------:R-:W-:Y:S01]  /*75f0*/  LOP3.LUT R11, R11, 0xff, RZ, 0xc0, !PT ;  /* 0x000000ff0b0b7812 */ /* 0x000fe200078ec0ff */
[----:B------:R-:W1:Y:S01]  /*7600*/  MUFU.EX2 R48, R48 ;  /* 0x0000003000307308 */ /* 0x000e620000000800 */
[----:B------:R-:W-:Y:S01]  /*7610*/  SHF.R.U32.HI R13, RZ, 0x8, R13 ;  /* 0x00000008ff0d7819 */ /* 0x000fe2000001160d */
[----:B------:R-:W-:Y:S01]  /*7620*/  FMUL.FTZ R179, R2, UR4 ;  /* 0x0000000402b37c20 */ /* 0x000fe20008410000 */
[----:B------:R-:W-:Y:S01]  /*7630*/  SHF.R.U32.HI R8, RZ, 0x18, R8 ;  /* 0x00000018ff087819 */ /* 0x000fe20000011608 */
[--C-:B------:R-:W-:Y:S01]  /*7640*/  FFMA.FTZ R213, R213, UR4, -R189.reuse ;  /* 0x00000004d5d57c23 */ /* 0x100fe200080108bd */
[----:B------:R-:W-:Y:S01]  /*7650*/  PRMT R4, R11, 0x5410, R4 ;  /* 0x000054100b047816 */ /* 0x000fe20000000004 */
[----:B------:R-:W-:Y:S01]  /*7660*/  FFMA.FTZ R214, R214, UR4, -R189 ;  /* 0x00000004d6d67c23 */ /* 0x000fe200080108bd */
[----:B------:R-:W-:Y:S01]  /*7670*/  FSETP.NEU.FTZ.AND P0, PT, R2, -INF , PT ;  /* 0xff8000000200780b */ /* 0x000fe20003f1d000 */
[----:B------:R-:W-:Y:S01]  /*7680*/  MUFU.EX2 R45, R45 ;  /* 0x0000002d002d7308 */ /* 0x000fe20000000800 */
[----:B------:R-:W-:Y:S01]  /*7690*/  PRMT R5, R5, 0x5410, R13 ;  /* 0x0000541005057816 */ /* 0x000fe2000000000d */
[----:B------:R-:W-:Y:S01]  /*76a0*/  FFMA.FTZ R238, R239, UR4, -R189 ;  /* 0x00000004efee7c23 */ /* 0x000fe200080108bd */
[----:B------:R-:W-:Y:S01]  /*76b0*/  LOP3.LUT R11, R14, 0xffff, RZ, 0xc0, !PT ;  /* 0x0000ffff0e0b7812 */ /* 0x000fe200078ec0ff */
[--C-:B------:R-:W-:Y:S01]  /*76c0*/  FFMA.FTZ R177, R177, UR4, -R66.reuse ;  /* 0x00000004b1b17c23 */ /* 0x100fe20008010842 */
[----:B------:R-:W-:Y:S01]  /*76d0*/  LOP3.LUT R13, R12, 0xffff, RZ, 0xc0, !PT ;  /* 0x0000ffff0c0d7812 */ /* 0x000fe200078ec0ff */
[----:B------:R-:W-:Y:S01]  /*76e0*/  FFMA.FTZ R181, R181, UR4, -R66 ;  /* 0x00000004b5b57c23 */ /* 0x000fe20008010842 */
[----:B------:R-:W-:Y:S01]  /*76f0*/  PRMT R8, R9, 0x5410, R8 ;  /* 0x0000541009087816 */ /* 0x000fe20000000008 */
[----:B------:R-:W-:Y:S01]  /*7700*/  MUFU.EX2 R44, R44 ;  /* 0x0000002c002c7308 */ /* 0x000fe20000000800 */
[----:B------:R-:W-:Y:S01]  /*7710*/  SHF.R.U32.HI R15, RZ, 0x10, R14 ;  /* 0x00000010ff0f7819 */ /* 0x000fe2000001160e */
[--C-:B------:R-:W-:Y:S01]  /*7720*/  FFMA.FTZ R180, R180, UR4, -R60.reuse ;  /* 0x00000004b4b47c23 */ /* 0x100fe2000801083c */
[----:B------:R-:W-:Y:S01]  /*7730*/  FSEL R179, R179, RZ, P0 ;  /* 0x000000ffb3b37208 */ /* 0x000fe20000000000 */
[----:B------:R-:W-:Y:S01]  /*7740*/  FFMA.FTZ R182, R182, UR4, -R60 ;  /* 0x00000004b6b67c23 */ /* 0x000fe2000801083c */
[----:B------:R-:W-:Y:S01]  /*7750*/  SHF.R.U32.HI R9, RZ, 0x10, R12 ;  /* 0x00000010ff097819 */ /* 0x000fe2000001160c */
[----:B------:R-:W-:Y:S01]  /*7760*/  FFMA.FTZ R173, R173, UR4, -R66 ;  /* 0x00000004adad7c23 */ /* 0x000fe20008010842 */
[----:B------:R-:W-:Y:S01]  /*7770*/  SHF.R.U32.HI R7, RZ, 0x8, R11 ;  /* 0x00000008ff077819 */ /* 0x000fe2000001160b */
[--C-:B------:R-:W-:Y:S01]  /*7780*/  FFMA.FTZ R41, R32, UR4, -R179.reuse ;  /* 0x0000000420297c23 */ /* 0x100fe200080108b3 */
[----:B------:R-:W-:Y:S01]  /*7790*/  LOP3.LUT R6, R14, 0xff, RZ, 0xc0, !PT ;  /* 0x000000ff0e067812 */ /* 0x000fe200078ec0ff */
[----:B------:R-:W4:Y:S01]  /*77a0*/  LDSM.16.MT88.4 R32, [R217+0x9000] ;  /* 0x00900000d920783b */ /* 0x000f220000004200 */
[----:B------:R-:W-:Y:S01]  /*77b0*/  LOP3.LUT R11, R12, 0xff, RZ, 0xc0, !PT ;  /* 0x000000ff0c0b7812 */ /* 0x000fe200078ec0ff */
[----:B------:R-:W-:Y:S01]  /*77c0*/  FFMA.FTZ R40, R31, UR4, -R179 ;  /* 0x000000041f287c23 */ /* 0x000fe200080108b3 */
[----:B------:R-:W-:Y:S01]  /*77d0*/  SHF.R.U32.HI R13, RZ, 0x8, R13 ;  /* 0x00000008ff0d7819 */ /* 0x000fe2000001160d */
[--C-:B------:R-:W-:Y:S01]  /*77e0*/  FFMA.FTZ R39, R30, UR4, -R179.reuse ;  /* 0x000000041e277c23 */ /* 0x100fe200080108b3 */
[----:B------:R-:W-:Y:S01]  /*77f0*/  SHF.R.U32.HI R14, RZ, 0x18, R14 ;  /* 0x00000018ff0e7819 */ /* 0x000fe2000001160e */
[--C-:B------:R-:W-:Y:S01]  /*7800*/  FFMA.FTZ R38, R29, UR4, -R179.reuse ;  /* 0x000000041d267c23 */ /* 0x100fe200080108b3 */
[----:B------:R-:W-:Y:S01]  /*7810*/  SHF.R.U32.HI R12, RZ, 0x18, R12 ;  /* 0x00000018ff0c7819 */ /* 0x000fe2000001160c */
[----:B------:R-:W-:Y:S01]  /*7820*/  MUFU.EX2 R43, R43 ;  /* 0x0000002b002b7308 */ /* 0x000fe20000000800 */
[----:B------:R-:W-:Y:S01]  /*7830*/  LOP3.LUT R15, R15, 0xff, RZ, 0xc0, !PT ;  /* 0x000000ff0f0f7812 */ /* 0x000fe200078ec0ff */
[----:B------:R-:W-:Y:S01]  /*7840*/  LDSM.16.MT88.4 R28, [R217+0xa000] ;  /* 0x00a00000d91c783b */ /* 0x000fe20000004200 */
[----:B------:R-:W-:Y:S01]  /*7850*/  LOP3.LUT R9, R9, 0xff, RZ, 0xc0, !PT ;  /* 0x000000ff09097812 */ /* 0x000fe200078ec0ff */
[----:B------:R-:W-:Y:S01]  /*7860*/  FFMA.FTZ R198, R198, UR4, -R179 ;  /* 0x00000004c6c67c23 */ /* 0x000fe200080108b3 */
[----:B------:R-:W-:Y:S01]  /*7870*/  PRMT R6, R6, 0x5410, R7 ;  /* 0x0000541006067816 */ /* 0x000fe20000000007 */
[----:B------:R-:W-:Y:S01]  /*7880*/  FFMA.FTZ R199, R199, UR4, -R179 ;  /* 0x00000004c7c77c23 */ /* 0x000fe200080108b3 */
[----:B------:R-:W-:Y:S01]  /*7890*/  PRMT R11, R11, 0x5410, R13 ;  /* 0x000054100b0b7816 */ /* 0x000fe2000000000d */
[----:B------:R-:W5:Y:S01]  /*78a0*/  MUFU.EX2 R42, R42 ;  /* 0x0000002a002a7308 */ /* 0x000f620000000800 */
[----:B------:R-:W-:Y:S01]  /*78b0*/  FSEL R7, R0, RZ, P2 ;  /* 0x000000ff00077208 */ /* 0x000fe20001000000 */
[--C-:B------:R-:W-:Y:S01]  /*78c0*/  FFMA.FTZ R207, R207, UR4, -R179.reuse ;  /* 0x00000004cfcf7c23 */ /* 0x100fe200080108b3 */
[----:B------:R-:W-:Y:S01]  /*78d0*/  FSEL R13, R36, RZ, P1 ;  /* 0x000000ff240d7208 */ /* 0x000fe20000800000 */
[----:B------:R-:W-:Y:S01]  /*78e0*/  FFMA.FTZ R206, R206, UR4, -R179 ;  /* 0x00000004cece7c23 */ /* 0x000fe200080108b3 */
[----:B------:R-:W-:Y:S01]  /*78f0*/  PRMT R61, R164, 0x7054, R164 ;  /* 0x00007054a43d7816 */ /* 0x000fe200000000a4 */
[----:B------:R-:W-:Y:S01]  /*7900*/  FADD.FTZ R7, R168, -R7 ;  /* 0x80000007a8077221 */ /* 0x000fe20000010000 */
[----:B------:R-:W-:Y:S01]  /*7910*/  PRMT R14, R15, 0x5410, R14 ;  /* 0x000054100f0e7816 */ /* 0x000fe2000000000e */
[----:B------:R-:W-:Y:S01]  /*7920*/  FADD.FTZ R13, R166, -R13 ;  /* 0x8000000da60d7221 */ /* 0x000fe20000010000 */
[----:B------:R-:W-:Y:S01]  /*7930*/  PRMT R9, R9, 0x5410, R12 ;  /* 0x0000541009097816 */ /* 0x000fe2000000000c */
[----:B------:R-:W-:Y:S01]  /*7940*/  IMAD.MOV.U32 R166, RZ, RZ, R18 ;  /* 0x000000ffffa67224 */ /* 0x000fe200078e0012 */
[----:B------:R-:W-:Y:S01]  /*7950*/  FSEL R15, R37, RZ, P3 ;  /* 0x000000ff250f7208 */ /* 0x000fe20001800000 */
[----:B------:R-:W-:Y:S01]  /*7960*/  FMUL.FTZ R57, R7, UR4 ;  /* 0x0000000407397c20 */ /* 0x000fe20008410000 */
[----:B------:R-:W-:Y:S01]  /*7970*/  FSEL R12, R2, RZ, P0 ;  /* 0x000000ff020c7208 */ /* 0x000fe20000000000 */
[----:B------:R-:W-:Y:S01]  /*7980*/  MUFU.EX2 R41, R41 ;  /* 0x0000002900297308 */ /* 0x000fe20000000800 */
[--C-:B------:R-:W-:Y:S01]  /*7990*/  HSET2.LE.AND R5, R5, R61.reuse, PT ;  /* 0x0000003d05057233 */ /* 0x100fe20003803000 */
[----:B------:R-:W-:Y:S01]  /*79a0*/  FADD.FTZ R15, R167, -R15 ;  /* 0x8000000fa70f7221 */ /* 0x000fe20000010000 */
[--C-:B------:R-:W-:Y:S01]  /*79b0*/  HSET2.LE.AND R16, R6, R61.reuse, PT ;  /* 0x0000003d06107233 */ /* 0x100fe20003803000 */
[----:B------:R-:W-:Y:S01]  /*79c0*/  FADD.FTZ R12, R165, -R12 ;  /* 0x8000000ca50c7221 */ /* 0x000fe20000010000 */
[--C-:B------:R-:W-:Y:S01]  /*79d0*/  HSET2.LE.AND R4, R4, R61.reuse, PT ;  /* 0x0000003d04047233 */ /* 0x100fe20003803000 */
[----:B------:R-:W-:Y:S01]  /*79e0*/  FMUL.FTZ R15, R15, UR4 ;  /* 0x000000040f0f7c20 */ /* 0x000fe20008410000 */
[----:B--2---:R-:W-:Y:S01]  /*79f0*/  F2FP.F16.F32.PACK_AB R6, R50, R51 ;  /* 0x000000333206723e */ /* 0x004fe200000000ff */
[----:B------:R-:W2:Y:S01]  /*7a00*/  MUFU.EX2 R40, R40 ;  /* 0x0000002800287308 */ /* 0x000ea20000000800 */
[----:B---3--:R-:W-:Y:S01]  /*7a10*/  F2FP.F16.F32.PACK_AB R18, R46, R47 ;  /* 0x0000002f2e12723e */ /* 0x008fe200000000ff */
[----:B------:R-:W-:Y:S01]  /*7a20*/  FMUL.FTZ R13, R13, UR4 ;  /* 0x000000040d0d7c20 */ /* 0x000fe20008410000 */
[----:B------:R-:W-:Y:S01]  /*7a30*/  F2FP.F16.F32.PACK_AB R17, R52, R53 ;  /* 0x000000353411723e */ /* 0x000fe200000000ff */
[----:B------:R-:W-:Y:S01]  /*7a40*/  FMUL.FTZ R12, R12, UR4 ;  /* 0x000000040c0c7c20 */ /* 0x000fe20008410000 */
[----:B------:R-:W-:Y:S01]  /*7a50*/  LOP3.LUT R6, R5, R6, RZ, 0xc0, !PT ;  /* 0x0000000605067212 */ /* 0x000fe200078ec0ff */
[----:B------:R-:W-:Y:S01]  /*7a60*/  IMAD.MOV.U32 R167, RZ, RZ, R19 ;  /* 0x000000ffffa77224 */ /* 0x000fe200078e0013 */
[----:B------:R-:W-:Y:S01]  /*7a70*/  LOP3.LUT R7, R4, R18, RZ, 0xc0, !PT ;  /* 0x0000001204077212 */ /* 0x000fe200078ec0ff */
[----:B------:R-:W-:Y:S01]  /*7a80*/  MUFU.EX2 R39, R39 ;  /* 0x0000002700277308 */ /* 0x000fe20000000800 */
[--C-:B------:R-:W-:Y:S01]  /*7a90*/  HSET2.LE.AND R5, R14, R61.reuse, PT ;  /* 0x0000003d0e057233 */ /* 0x100fe20003803000 */
[----:B------:R-:W-:Y:S01]  /*7aa0*/  FFMA.FTZ R175, R175, UR4, -R66 ;  /* 0x00000004afaf7c23 */ /* 0x000fe20008010842 */
[----:B------:R-:W-:Y:S01]  /*7ab0*/  LOP3.LUT R4, R16, R17, RZ, 0xc0, !PT ;  /* 0x0000001110047212 */ /* 0x000fe200078ec0ff */
[--C-:B------:R-:W-:Y:S01]  /*7ac0*/  FFMA.FTZ R174, R174, UR4, -R60.reuse ;  /* 0x00000004aeae7c23 */ /* 0x100fe2000801083c */
[----:B-1----:R-:W-:Y:S01]  /*7ad0*/  F2FP.F16.F32.PACK_AB R14, R48, R49 ;  /* 0x00000031300e723e */ /* 0x002fe200000000ff */
[----:B------:R-:W1:Y:S01]  /*7ae0*/  LDSM.16.MT88.4 R16, [R216+0x9000] ;  /* 0x00900000d810783b */ /* 0x000e620000004200 */
[--C-:B------:R-:W-:Y:S01]  /*7af0*/  HSET2.LE.AND R10, R10, R61.reuse, PT ;  /* 0x0000003d0a0a7233 */ /* 0x100fe20003803000 */
[----:B------:R-:W3:Y:S01]  /*7b00*/  MUFU.EX2 R38, R38 ;  /* 0x0000002600267308 */ /* 0x000ee20000000800 */
[----:B------:R-:W-:Y:S01]  /*7b10*/  LOP3.LUT R5, R5, R14, RZ, 0xc0, !PT ;  /* 0x0000000e05057212 */ /* 0x000fe200078ec0ff */
[----:B------:R-:W-:Y:S01]  /*7b20*/  FFMA.FTZ R176, R176, UR4, -R60 ;  /* 0x00000004b0b07c23 */ /* 0x000fe2000801083c */
[--C-:B------:R-:W-:Y:S01]  /*7b30*/  HSET2.LE.AND R8, R8, R61.reuse, PT ;  /* 0x0000003d08087233 */ /* 0x100fe20003803000 */
[--C-:B------:R-:W-:Y:S01]  /*7b40*/  FFMA.FTZ R190, R190, UR4, -R189.reuse ;  /* 0x00000004bebe7c23 */ /* 0x100fe200080108bd */
[--C-:B------:R-:W-:Y:S01]  /*7b50*/  HSET2.LE.AND R11, R11, R61.reuse, PT ;  /* 0x0000003d0b0b7233 */ /* 0x100fe20003803000 */
[----:B------:R-:W-:Y:S01]  /*7b60*/  FFMA.FTZ R188, R188, UR4, -R189 ;  /* 0x00000004bcbc7c23 */ /* 0x000fe200080108bd */
[----:B------:R-:W-:Y:S01]  /*7b70*/  HSET2.LE.AND R9, R9, R61, PT ;  /* 0x0000003d09097233 */ /* 0x000fe20003803000 */
[----:B------:R-:W4:Y:S01]  /*7b80*/  MUFU.EX2 R57, R57 ;  /* 0x0000003900397308 */ /* 0x000f220000000800 */
[----:B-----5:R-:W-:Y:S01]  /*7b90*/  F2FP.F16.F32.PACK_AB R26, R42, R43 ;  /* 0x0000002b2a1a723e */ /* 0x020fe200000000ff */
[--C-:B------:R-:W-:Y:S01]  /*7ba0*/  FFMA.FTZ R184, R184, UR4, -R179.reuse ;  /* 0x00000004b8b87c23 */ /* 0x100fe200080108b3 */
[----:B------:R-:W-:Y:S01]  /*7bb0*/  F2FP.F16.F32.PACK_AB R24, R44, R45 ;  /* 0x0000002d2c18723e */ /* 0x000fe200000000ff */
[----:B------:R-:W-:Y:S01]  /*7bc0*/  FFMA.FTZ R178, R178, UR4, -R179 ;  /* 0x00000004b2b27c23 */ /* 0x000fe200080108b3 */
[----:B--2---:R-:W-:Y:S01]  /*7bd0*/  F2FP.F16.F32.PACK_AB R25, R40, R41 ;  /* 0x000000292819723e */ /* 0x004fe200000000ff */
[--C-:B------:R-:W-:Y:S01]  /*7be0*/  FFMA.FTZ R187, R187, UR4, -R189.reuse ;  /* 0x00000004bbbb7c23 */ /* 0x100fe200080108bd */
[----:B------:R-:W-:Y:S01]  /*7bf0*/  LOP3.LUT R26, R10, R26, RZ, 0xc0, !PT ;  /* 0x0000001a0a1a7212 */ /* 0x000fe200078ec0ff */
[----:B------:R-:W2:Y:S01]  /*7c00*/  MUFU.EX2 R56, R15 ;  /* 0x0000000f00387308 */ /* 0x000ea20000000800 */
[----:B---3--:R-:W-:Y:S01]  /*7c10*/  F2FP.F16.F32.PACK_AB R27, R38, R39 ;  /* 0x00000027261b723e */ /* 0x008fe200000000ff */
[----:B------:R-:W-:Y:S01]  /*7c20*/  FFMA.FTZ R186, R186, UR4, -R189 ;  /* 0x00000004baba7c23 */ /* 0x000fe200080108bd */
[----:B------:R-:W-:Y:S01]  /*7c30*/  LOP3.LUT R24, R11, R24, RZ, 0xc0, !PT ;  /* 0x000000180b187212 */ /* 0x000fe200078ec0ff */
[--C-:B------:R-:W-:Y:S01]  /*7c40*/  FFMA.FTZ R185, R185, UR4, -R179.reuse ;  /* 0x00000004b9b97c23 */ /* 0x100fe200080108b3 */
[----:B------:R-:W-:Y:S01]  /*7c50*/  LOP3.LUT R27, R8, R27, RZ, 0xc0, !PT ;  /* 0x0000001b081b7212 */ /* 0x000fe200078ec0ff */
[----:B------:R-:W-:Y:S01]  /*7c60*/  FFMA.FTZ R183, R183, UR4, -R179 ;  /* 0x00000004b7b77c23 */ /* 0x000fe200080108b3 */
[----:B------:R-:W-:Y:S01]  /*7c70*/  LOP3.LUT R25, R9, R25, RZ, 0xc0, !PT ;  /* 0x0000001909197212 */ /* 0x000fe200078ec0ff */
[----:B------:R-:W3:Y:S01]  /*7c80*/  MUFU.EX2 R55, R13 ;  /* 0x0000000d00377308 */ /* 0x000ee20000000800 */
[-C--:B----4-:R-:W-:Y:S01]  /*7c90*/  FMUL.FTZ R160, R160, R57.reuse ;  /* 0x00000039a0a07220 */ /* 0x090fe20000410000 */
[-C--:B------:R-:W-:Y:S01]  /*7ca0*/  FMUL.FTZ R161, R161, R57.reuse ;  /* 0x00000039a1a17220 */ /* 0x080fe20000410000 */
[----:B------:R-:W-:Y:S01]  /*7cb0*/  LDSM.16.MT88.4 R8, [R216+0xb000] ;  /* 0x00b00000d808783b */ /* 0x000fe20000004200 */
[-C--:B------:R-:W-:Y:S01]  /*7cc0*/  FMUL.FTZ R80, R80, R57.reuse ;  /* 0x0000003950507220 */ /* 0x080fe20000410000 */
[-C--:B------:R-:W-:Y:S01]  /*7cd0*/  FMUL.FTZ R81, R81, R57.reuse ;  /* 0x0000003951517220 */ /* 0x080fe20000410000 */
[-C--:B------:R-:W-:Y:S01]  /*7ce0*/  FMUL.FTZ R140, R140, R57.reuse ;  /* 0x000000398c8c7220 */ /* 0x080fe20000410000 */
[-C--:B------:R-:W-:Y:S01]  /*7cf0*/  FMUL.FTZ R141, R141, R57.reuse ;  /* 0x000000398d8d7220 */ /* 0x080fe20000410000 */
[----:B------:R4:W5:Y:S01]  /*7d00*/  MUFU.EX2 R54, R12 ;  /* 0x0000000c00367308 */ /* 0x0009620000000800 */
[-C--:B--2---:R-:W-:Y:S01]  /*7d10*/  FMUL.FTZ R162, R162, R56.reuse ;  /* 0x00000038a2a27220 */ /* 0x084fe20000410000 */
[-C--:B------:R-:W-:Y:S01]  /*7d20*/  FMUL.FTZ R163, R163, R56.reuse ;  /* 0x00000038a3a37220 */ /* 0x080fe20000410000 */
[-C--:B------:R-:W-:Y:S01]  /*7d30*/  FMUL.FTZ R82, R82, R56.reuse ;  /* 0x0000003852527220 */ /* 0x080fe20000410000 */
[-C--:B------:R-:W-:Y:S01]  /*7d40*/  FMUL.FTZ R83, R83, R56.reuse ;  /* 0x0000003853537220 */ /* 0x080fe20000410000 */
[-C--:B------:R-:W-:Y:S01]  /*7d50*/  FMUL.FTZ R142, R142, R56.reuse ;  /* 0x000000388e8e7220 */ /* 0x080fe20000410000 */
[----:B------:R-:W-:Y:S01]  /*7d60*/  FMUL.FTZ R143, R143, R56 ;  /* 0x000000388f8f7220 */ /* 0x000fe20000410000 */
[-C--:B------:R-:W-:Y:S01]  /*7d70*/  FMUL.FTZ R116, R116, R57.reuse ;  /* 0x0000003974747220 */ /* 0x080fe20000410000 */
[----:B------:R-:W-:Y:S01]  /*7d80*/  FMUL.FTZ R117, R117, R57 ;  /* 0x0000003975757220 */ /* 0x000fe20000410000 */
[-C--:B---3--:R-:W-:Y:S01]  /*7d90*/  FMUL.FTZ R156, R156, R55.reuse ;  /* 0x000000379c9c7220 */ /* 0x088fe20000410000 */
[-C--:B------:R-:W-:Y:S01]  /*7da0*/  FMUL.FTZ R157, R157, R55.reuse ;  /* 0x000000379d9d7220 */ /* 0x080fe20000410000 */
[C---:B------:R-:W-:Y:S01]  /*7db0*/  HMMA.16816.F32 R160, R4.reuse, R32, R160 ;  /* 0x0000002004a0723c */ /* 0x040fe200000018a0 */
[-C--:B------:R-:W-:Y:S01]  /*7dc0*/  FMUL.FTZ R76, R76, R55.reuse ;  /* 0x000000374c4c7220 */ /* 0x080fe20000410000 */
[-C--:B------:R-:W-:Y:S01]  /*7dd0*/  FMUL.FTZ R77, R77, R55.reuse ;  /* 0x000000374d4d7220 */ /* 0x080fe20000410000 */
[-C--:B------:R-:W-:Y:S01]  /*7de0*/  FMUL.FTZ R112, R112, R55.reuse ;  /* 0x0000003770707220 */ /* 0x080fe20000410000 */
[-C--:B------:R-:W-:Y:S01]  /*7df0*/  FMUL.FTZ R113, R113, R55.reuse ;  /* 0x0000003771717220 */ /* 0x080fe20000410000 */
[-C--:B------:R-:W-:Y:S01]  /*7e00*/  FMUL.FTZ R136, R136, R55.reuse ;  /* 0x0000003788887220 */ /* 0x080fe20000410000 */
[----:B----4-:R-:W2:Y:S01]  /*7e10*/  LDSM.16.MT88.4 R12, [R217+0xb000] ;  /* 0x00b00000d90c783b */ /* 0x010ea20000004200 */
[-C--:B-----5:R-:W-:Y:S01]  /*7e20*/  FMUL.FTZ R158, R158, R54.reuse ;  /* 0x000000369e9e7220 */ /* 0x0a0fe20000410000 */
[-C--:B------:R-:W-:Y:S01]  /*7e30*/  FMUL.FTZ R159, R159, R54.reuse ;  /* 0x000000369f9f7220 */ /* 0x080fe20000410000 */
[-C--:B------:R-:W-:Y:S01]  /*7e40*/  FMUL.FTZ R78, R78, R54.reuse ;  /* 0x000000364e4e7220 */ /* 0x080fe20000410000 */
[-C--:B------:R-:W-:Y:S01]  /*7e50*/  FMUL.FTZ R79, R79, R54.reuse ;  /* 0x000000364f4f7220 */ /* 0x080fe20000410000 */
[-C--:B------:R-:W-:Y:S01]  /*7e60*/  FMUL.FTZ R114, R114, R54.reuse ;  /* 0x0000003672727220 */ /* 0x080fe20000410000 */
[-C--:B------:R-:W-:Y:S01]  /*7e70*/  FMUL.FTZ R115, R115, R54.reuse ;  /* 0x0000003673737220 */ /* 0x080fe20000410000 */
[----:B-1----:R-:W-:Y:S01]  /*7e80*/  HMMA.16816.F32 R80, R4, R18, R80 ;  /* 0x000000120450723c */ /* 0x002fe20000001850 */
[-C--:B------:R-:W-:Y:S01]  /*7e90*/  FMUL.FTZ R137, R137, R55.reuse ;  /* 0x0000003789897220 */ /* 0x080fe20000410000 */
        /* <DEDUP_REMOVED lines=9> */
[----:B------:R-:W-:Y:S01]  /*7f30*/  FMUL.FTZ R68, R68, R57 ;  /* 0x0000003944447220 */ /* 0x000fe20000410000 */
[----:B------:R-:W-:Y:S01]  /*7f40*/  HMMA.16816.F32 R76, R24, R18, R76 ;  /* 0x00000012184c723c */ /* 0x000fe2000000184c */
[----:B------:R-:W-:-:S02]  /*7f50*/  IMAD.MOV.U32 R32, RZ, RZ, R20 ;  /* 0x000000ffff207224 */ /* 0x000fc400078e0014 */
[----:B------:R-:W-:Y:S01]  /*7f60*/  FMUL.FTZ R69, R69, R57 ;  /* 0x0000003945457220 */ /* 0x000fe20000410000 */
[----:B------:R-:W-:Y:S02]  /*7f70*/  IMAD.MOV.U32 R33, RZ, RZ, R21 ;  /* 0x000000ffff217224 */ /* 0x000fe400078e0015 */
[-C--:B------:R-:W-:Y:S01]  /*7f80*/  FMUL.FTZ R70, R70, R56.reuse ;  /* 0x0000003846467220 */ /* 0x080fe20000410000 */
[----:B------:R-:W1:Y:S01]  /*7f90*/  LDSM.16.MT88.4 R20, [R216+0xa000] ;  /* 0x00a00000d814783b */ /* 0x000e620000004200 */
[----:B------:R-:W-:Y:S01]  /*7fa0*/  FMUL.FTZ R71, R71, R56 ;  /* 0x0000003847477220 */ /* 0x000fe20000410000 */
[----:B------:R-:W-:Y:S01]  /*7fb0*/  IMAD.WIDE.U32 R18, R195, -0x2daee0ad, RZ ;  /* 0xd2511f53c3127825 */ /* 0x000fe200078e00ff */
[----:B------:R-:W-:Y:S03]  /*7fc0*/  MUFU.EX2 R201, R201 ;  /* 0x000000c900c97308 */ /* 0x000fe60000000800 */
        /* <DEDUP_REMOVED lines=14> */
[-C--:B--2---:R-:W-:Y:S01]  /*80b0*/  HMMA.16816.F32 R112, R24, R12.reuse, R112 ;  /* 0x0000000c1870723c */ /* 0x084fe20000001870 */
        /* <DEDUP_REMOVED lines=8> */
[-C--:B------:R-:W-:Y:S01]  /*8140*/  FMUL.FTZ R91, R91, R54.reuse ;  /* 0x000000365b5b7220 */ /* 0x080fe20000410000 */
[-C--:B------:R-:W-:Y:S01]  /*8150*/  FMUL.FTZ R94, R94, R54.reuse ;  /* 0x000000365e5e7220 */ /* 0x080fe20000410000 */
[-C--:B------:R-:W-:Y:S01]  /*8160*/  FMUL.FTZ R95, R95, R54.reuse ;  /* 0x000000365f5f7220 */ /* 0x080fe20000410000 */
[-C--:B------:R-:W-:Y:S01]  /*8170*/  HMMA.16816.F32 R136, R24, R14.reuse, R136 ;  /* 0x0000000e1888723c */ /* 0x080fe20000001888 */
[----:B------:R-:W-:Y:S01]  /*8180*/  LOP3.LUT R13, R19, UR5, R200, 0x96, !PT ;  /* 0x00000005130d7c12 */ /* 0x000fe2000f8e96c8 */
[----:B------:R-:W-:Y:S01]  /*8190*/  FFMA.FTZ R200, R204, UR4, -R189 ;  /* 0x00000004ccc87c23 */ /* 0x000fe200080108bd */
[-C--:B------:R-:W-:Y:S01]  /*81a0*/  FMUL.FTZ R145, R145, R55.reuse ;  /* 0x0000003791917220 */ /* 0x080fe20000410000 */
[-C--:B------:R-:W-:Y:S01]  /*81b0*/  FMUL.FTZ R106, R106, R54.reuse ;  /* 0x000000366a6a7220 */ /* 0x080fe20000410000 */
[-C--:B------:R-:W-:Y:S01]  /*81c0*/  FMUL.FTZ R107, R107, R54.reuse ;  /* 0x000000366b6b7220 */ /* 0x080fe20000410000 */
[C---:B------:R-:W-:Y:S01]  /*81d0*/  HMMA.16816.F32 R116, R4.reuse, R14, R116 ;  /* 0x0000000e0474723c */ /* 0x040fe20000001874 */
[-C--:B------:R-:W-:Y:S01]  /*81e0*/  FMUL.FTZ R146, R146, R54.reuse ;  /* 0x0000003692927220 */ /* 0x080fe20000410000 */
[----:B------:R-:W-:Y:S01]  /*81f0*/  MUFU.EX2 R200, R200 ;  /* 0x000000c800c87308 */ /* 0x000fe20000000800 */
[-C--:B------:R-:W-:Y:S01]  /*8200*/  FMUL.FTZ R147, R147, R54.reuse ;  /* 0x0000003693937220 */ /* 0x080fe20000410000 */
[-C--:B------:R-:W-:Y:S01]  /*8210*/  FMUL.FTZ R124, R124, R55.reuse ;  /* 0x000000377c7c7220 */ /* 0x080fe20000410000 */
[----:B------:R-:W-:Y:S01]  /*8220*/  FMUL.FTZ R125, R125, R55 ;  /* 0x000000377d7d7220 */ /* 0x000fe20000410000 */
[----:B------:R-:W-:Y:S01]  /*8230*/  HMMA.16816.F32 R68, R4, R16, R68 ;  /* 0x000000100444723c */ /* 0x000fe20000001844 */
[----:B------:R-:W-:Y:S01]  /*8240*/  LOP3.LUT R15, R18, 0xffff, RZ, 0xc0, !PT ;  /* 0x0000ffff120f7812 */ /* 0x000fe200078ec0ff */
[-C--:B------:R-:W-:Y:S01]  /*8250*/  FMUL.FTZ R126, R126, R54.reuse ;  /* 0x000000367e7e7220 */ /* 0x080fe20000410000 */
[----:B------:R-:W-:Y:S01]  /*8260*/  LOP3.LUT R14, R18, 0xff, RZ, 0xc0, !PT ;  /* 0x000000ff120e7812 */ /* 0x000fe200078ec0ff */
[----:B------:R-:W-:Y:S01]  /*8270*/  FMUL.FTZ R127, R127, R54 ;  /* 0x000000367f7f7220 */ /* 0x000fe20000410000 */
[----:B------:R-:W-:Y:S01]  /*8280*/  SHF.R.U32.HI R15, RZ, 0x8, R15 ;  /* 0x00000008ff0f7819 */ /* 0x000fe2000001160f */
[-C--:B------:R-:W-:Y:S01]  /*8290*/  FMUL.FTZ R84, R84, R57.reuse ;  /* 0x0000003954547220 */ /* 0x080fe20000410000 */
[--C-:B------:R-:W-:Y:S01]  /*82a0*/  SHF.R.U32.HI R16, RZ, 0x10, R18.reuse ;  /* 0x00000010ff107819 */ /* 0x100fe20000011612 */
[-C--:B------:R-:W-:Y:S01]  /*82b0*/  FMUL.FTZ R85, R85, R57.reuse ;  /* 0x0000003955557220 */ /* 0x080fe20000410000 */
[-C--:B------:R-:W-:Y:S01]  /*82c0*/  FMUL.FTZ R86, R86, R56.reuse ;  /* 0x0000003856567220 */ /* 0x080fe20000410000 */
[-C--:B------:R-:W-:Y:S01]  /*82d0*/  FMUL.FTZ R87, R87, R56.reuse ;  /* 0x0000003857577220 */ /* 0x080fe20000410000 */
[-C--:B------:R-:W-:Y:S01]  /*82e0*/  FMUL.FTZ R96, R96, R57.reuse ;  /* 0x0000003960607220 */ /* 0x080fe20000410000 */
[-C--:B------:R-:W-:Y:S01]  /*82f0*/  FMUL.FTZ R97, R97, R57.reuse ;  /* 0x0000003961617220 */ /* 0x080fe20000410000 */
[-C--:B------:R-:W-:Y:S01]  /*8300*/  FMUL.FTZ R98, R98, R56.reuse ;  /* 0x0000003862627220 */ /* 0x080fe20000410000 */
[-C--:B------:R-:W-:Y:S01]  /*8310*/  FMUL.FTZ R99, R99, R56.reuse ;  /* 0x0000003863637220 */ /* 0x080fe20000410000 */
[-C--:B------:R-:W-:Y:S01]  /*8320*/  HMMA.16816.F32 R120, R24, R8.reuse, R120 ;  /* 0x000000081878723c */ /* 0x080fe20000001878 */
[----:B------:R-:W-:Y:S01]  /*8330*/  PRMT R14, R14, 0x5410, R15 ;  /* 0x000054100e0e7816 */ /* 0x000fe2000000000f */
[-C--:B------:R-:W-:Y:S01]  /*8340*/  FMUL.FTZ R148, R148, R57.reuse ;  /* 0x0000003994947220 */ /* 0x080fe20000410000 */
[----:B------:R-:W-:Y:S01]  /*8350*/  SHF.R.U32.HI R12, RZ, 0x18, R18 ;  /* 0x00000018ff0c7819 */ /* 0x000fe20000011612 */
[-C--:B------:R-:W-:Y:S01]  /*8360*/  FMUL.FTZ R149, R149, R57.reuse ;  /* 0x0000003995957220 */ /* 0x080fe20000410000 */
[----:B------:R-:W-:Y:S01]  /*8370*/  LOP3.LUT R16, R16, 0xff, RZ, 0xc0, !PT ;  /* 0x000000ff10107812 */ /* 0x000fe200078ec0ff */
[----:B------:R-:W-:Y:S01]  /*8380*/  HMMA.16816.F32 R132, R4, R8, R132 ;  /* 0x000000080484723c */ /* 0x000fe20000001884 */
[-C--:B------:R-:W-:Y:S01]  /*8390*/  FMUL.FTZ R150, R150, R56.reuse ;  /* 0x0000003896967220 */ /* 0x080fe20000410000 */
[-C--:B------:R-:W-:Y:S01]  /*83a0*/  FMUL.FTZ R151, R151, R56.reuse ;  /* 0x0000003897977220 */ /* 0x080fe20000410000 */
[-C--:B------:R-:W-:Y:S01]  /*83b0*/  FMUL.FTZ R100, R100, R57.reuse ;  /* 0x0000003964647220 */ /* 0x080fe20000410000 */
[-C--:B------:R-:W-:Y:S01]  /*83c0*/  FMUL.FTZ R101, R101, R57.reuse ;  /* 0x0000003965657220 */ /* 0x080fe20000410000 */
[-C--:B------:R-:W-:Y:S01]  /*83d0*/  FMUL.FTZ R102, R102, R56.reuse ;  /* 0x0000003866667220 */ /* 0x080fe20000410000 */
[-C--:B------:R-:W-:Y:S01]  /*83e0*/  FMUL.FTZ R103, R103, R56.reuse ;  /* 0x0000003867677220 */ /* 0x080fe20000410000 */
[----:B------:R-:W-:Y:S01]  /*83f0*/  LOP3.LUT R9, R13, 0xffff, RZ, 0xc0, !PT ;  /* 0x0000ffff0d097812 */ /* 0x000fe200078ec0ff */
[-C--:B------:R-:W-:Y:S01]  /*8400*/  FMUL.FTZ R108, R108, R57.reuse ;  /* 0x000000396c6c7220 */ /* 0x080fe20000410000 */
[----:B------:R-:W-:Y:S01]  /*8410*/  SHF.R.U32.HI R8, RZ, 0x10, R13 ;  /* 0x00000010ff087819 */ /* 0x000fe2000001160d */
        /* <DEDUP_REMOVED lines=8> */
[----:B------:R-:W-:Y:S01]  /*84a0*/  PRMT R12, R16, 0x5410, R12 ;  /* 0x00005410100c7816 */ /* 0x000fe2000000000c */
[----:B------:R-:W-:Y:S01]  /*84b0*/  FFMA.FTZ R195, R231, UR4, -R189 ;  /* 0x00000004e7c37c23 */ /* 0x000fe200080108bd */
[----:B------:R-:W-:Y:S01]  /*84c0*/  SHF.R.U32.HI R9, RZ, 0x8, R9 ;  /* 0x00000008ff097819 */ /* 0x000fe20000011609 */
[----:B------:R-:W-:Y:S01]  /*84d0*/  LDSM.16.MT88.4 R16, [R217+0xa400] ;  /* 0x00a40000d910783b */ /* 0x000fe20000004200 */
[----:B------:R-:W-:Y:S01]  /*84e0*/  LOP3.LUT R8, R8, 0xff, RZ, 0xc0, !PT ;  /* 0x000000ff08087812 */ /* 0x000fe200078ec0ff */
[C---:B------:R-:W-:Y:S01]  /*84f0*/  HMMA.16816.F32 R88, R24.reuse, R28, R88 ;  /* 0x0000001c1858723c */ /* 0x040fe20000001858 */
[----:B------:R-:W-:Y:S01]  /*8500*/  HSET2.LE.AND R14, R14, R61, PT ;  /* 0x0000003d0e0e7233 */ /* 0x000fe20003803000 */
[----:B------:R-:W-:Y:S01]  /*8510*/  FFMA.FTZ R204, R243, UR4, -R179 ;  /* 0x00000004f3cc7c23 */ /* 0x000fe200080108b3 */
[----:B------:R-:W2:Y:S01]  /*8520*/  MUFU.EX2 R197, R197 ;  /* 0x000000c500c57308 */ /* 0x000ea20000000800 */
[----:B------:R-:W-:Y:S01]  /*8530*/  FFMA.FTZ R231, R240, UR4, -R60 ;  /* 0x00000004f0e77c23 */ /* 0x000fe2000801083c */
[----:B------:R-:W-:Y:S01]  /*8540*/  FFMA.FTZ R53, R237, R57, R53 ;  /* 0x00000039ed357223 */ /* 0x000fe20000010035 */
[C---:B------:R-:W-:Y:S01]  /*8550*/  HMMA.16816.F32 R92, R24.reuse, R30, R92 ;  /* 0x0000001e185c723c */ /* 0x040fe2000000185c */
[----:B------:R-:W-:Y:S01]  /*8560*/  FFMA.FTZ R49, R236, R56, R49 ;  /* 0x00000038ec317223 */ /* 0x000fe20000010031 */
[----:B------:R-:W-:Y:S01]  /*8570*/  FFMA.FTZ R45, R235, R55, R45 ;  /* 0x00000037eb2d7223 */ /* 0x000fe2000001002d */
[----:B------:R-:W-:Y:S01]  /*8580*/  FFMA.FTZ R41, R234, R54, R41 ;  /* 0x00000036ea297223 */ /* 0x000fe20000010029 */
[----:B------:R-:W-:Y:S01]  /*8590*/  FADD.FTZ R53, R52, R53 ;  /* 0x0000003534357221 */ /* 0x000fe20000010000 */
[----:B------:R-:W3:Y:S01]  /*85a0*/  MUFU.EX2 R195, R195 ;  /* 0x000000c300c37308 */ /* 0x000ee20000000800 */
[C---:B-1----:R-:W-:Y:S01]  /*85b0*/  HMMA.16816.F32 R104, R24.reuse, R20, R104 ;  /* 0x000000141868723c */ /* 0x042fe20000001868 */
[----:B------:R-:W-:Y:S01]  /*85c0*/  FADD.FTZ R49, R48, R49 ;  /* 0x0000003130317221 */ /* 0x000fe20000010000 */
[----:B------:R-:W-:Y:S01]  /*85d0*/  FADD.FTZ R45, R44, R45 ;  /* 0x0000002d2c2d7221 */ /* 0x000fe20000010000 */
[----:B------:R-:W-:Y:S01]  /*85e0*/  FADD.FTZ R41, R40, R41 ;  /* 0x0000002928297221 */ /* 0x000fe20000010000 */
[----:B------:R-:W-:Y:S01]  /*85f0*/  FADD.FTZ R53, R51, R53 ;  /* 0x0000003533357221 */ /* 0x000fe20000010000 */
[----:B------:R-:W-:Y:S01]  /*8600*/  FADD.FTZ R49, R47, R49 ;  /* 0x000000312f317221 */ /* 0x000fe20000010000 */
[C---:B------:R-:W-:Y:S01]  /*8610*/  HMMA.16816.F32 R144, R24.reuse, R22, R144 ;  /* 0x000000161890723c */ /* 0x040fe20000001890 */
[----:B------:R-:W1:Y:S01]  /*8620*/  MUFU.EX2 R204, R204 ;  /* 0x000000cc00cc7308 */ /* 0x000e620000000800 */
[----:B------:R-:W-:Y:S01]  /*8630*/  FADD.FTZ R45, R43, R45 ;  /* 0x0000002d2b2d7221 */ /* 0x000fe20000010000 */
[----:B------:R-:W-:Y:S01]  /*8640*/  FADD.FTZ R41, R39, R41 ;  /* 0x0000002927297221 */ /* 0x000fe20000010000 */
[----:B------:R-:W-:Y:S01]  /*8650*/  FADD.FTZ R53, R50, R53 ;  /* 0x0000003532357221 */ /* 0x000fe20000010000 */
[----:B------:R-:W-:Y:S01]  /*8660*/  FADD.FTZ R49, R46, R49 ;  /* 0x000000312e317221 */ /* 0x000fe20000010000 */
[----:B------:R-:W-:Y:S01]  /*8670*/  HMMA.16816.F32 R124, R24, R10, R124 ;  /* 0x0000000a187c723c */ /* 0x000fe2000000187c */
[----:B------:R-:W-:Y:S01]  /*8680*/  FADD.FTZ R45, R42, R45 ;  /* 0x0000002d2a2d7221 */ /* 0x000fe20000010000 */
[----:B------:R-:W-:Y:S01]  /*8690*/  FADD.FTZ R41, R38, R41 ;  /* 0x0000002926297221 */ /* 0x000fe20000010000 */
[----:B------:R-:W-:Y:S01]  /*86a0*/  MUFU.EX2 R211, R211 ;  /* 0x000000d300d37308 */ /* 0x000fe20000000800 */
[----:B------:R-:W-:Y:S01]  /*86b0*/  FFMA.FTZ R65, R65, UR4, -R66 ;  /* 0x0000000441417c23 */ /* 0x000fe20008010842 */
[----:B--2---:R-:W-:Y:S01]  /*86c0*/  FADD.FTZ R45, R197, R45 ;  /* 0x0000002dc52d7221 */ /* 0x004fe20000010000 */
[----:B------:R-:W-:Y:S01]  /*86d0*/  HMMA.16816.F32 R84, R4, R28, R84 ;  /* 0x0000001c0454723c */ /* 0x000fe20000001854 */
[----:B------:R-:W-:-:S02]  /*86e0*/  IMAD.MOV.U32 R26, RZ, RZ, R32 ;  /* 0x000000ffff1a7224 */ /* 0x000fc400078e0020 */
[----:B------:R-:W-:Y:S01]  /*86f0*/  FFMA.FTZ R64, R64, UR4, -R66 ;  /* 0x0000000440407c23 */ /* 0x000fe20008010842 */
[----:B------:R-:W-:Y:S02]  /*8700*/  IMAD.MOV.U32 R27, RZ, RZ, R33 ;  /* 0x000000ffff1b7224 */ /* 0x000fe400078e0021 */
[----:B---3--:R-:W-:Y:S01]  /*8710*/  FADD.FTZ R45, R195, R45 ;  /* 0x0000002dc32d7221 */ /* 0x008fe20000010000 */
[----:B------:R-:W-:Y:S01]  /*8720*/  IMAD.MOV.U32 R32, RZ, RZ, R202 ;  /* 0x000000ffff207224 */ /* 0x000fe200078e00ca */
[C---:B------:R-:W-:Y:S01]  /*8730*/  HMMA.16816.F32 R96, R4.reuse, R30, R96 ;  /* 0x0000001e0460723c */ /* 0x040fe20000001860 */
[----:B------:R-:W-:Y:S01]  /*8740*/  IMAD.MOV.U32 R33, RZ, RZ, R203 ;  /* 0x000000ffff217224 */ /* 0x000fe200078e00cb */
[----:B------:R-:W-:Y:S01]  /*8750*/  LOP3.LUT R28, R13, 0xff, RZ, 0xc0, !PT ;  /* 0x000000ff0d1c7812 */ /* 0x000fe200078ec0ff */
[----:B------:R-:W-:Y:S01]  /*8760*/  FFMA.FTZ R203, R252, UR4, -R179 ;  /* 0x00000004fccb7c23 */ /* 0x000fe200080108b3 */
[----:B------:R-:W-:Y:S01]  /*8770*/  SHF.R.U32.HI R29, RZ, 0x18, R13 ;  /* 0x00000018ff1d7819 */ /* 0x000fe2000001160d */
[--C-:B------:R-:W-:Y:S01]  /*8780*/  FFMA.FTZ R202, R205, UR4, -R179.reuse ;  /* 0x00000004cdca7c23 */ /* 0x100fe200080108b3 */
[C---:B------:R-:W-:Y:S01]  /*8790*/  HMMA.16816.F32 R148, R4.reuse, R34, R148 ;  /* 0x000000220494723c */ /* 0x040fe20000001894 */
[----:B------:R-:W-:Y:S01]  /*87a0*/  F2FP.F16.F32.PACK_AB R30, R200, R201 ;  /* 0x000000c9c81e723e */ /* 0x000fe200000000ff */
[----:B------:R-:W-:Y:S01]  /*87b0*/  FFMA.FTZ R205, R242, UR4, -R179 ;  /* 0x00000004f2cd7c23 */ /* 0x000fe200080108b3 */
[----:B------:R-:W-:Y:S01]  /*87c0*/  PRMT R28, R28, 0x5410, R9 ;  /* 0x000054101c1c7816 */ /* 0x000fe20000000009 */
[----:B------:R-:W-:Y:S01]  /*87d0*/  MUFU.EX2 R203, R203 ;  /* 0x000000cb00cb7308 */ /* 0x000fe20000000800 */
[----:B------:R-:W-:Y:S01]  /*87e0*/  PRMT R29, R8, 0x5410, R29 ;  /* 0x00005410081d7816 */ /* 0x000fe2000000001d */
[C---:B------:R-:W-:Y:S01]  /*87f0*/  HMMA.16816.F32 R100, R4.reuse, R20, R100 ;  /* 0x000000140464723c */ /* 0x040fe20000001864 */
[----:B------:R-:W-:Y:S01]  /*8800*/  IMAD.MOV.U32 R34, RZ, RZ, R26 ;  /* 0x000000ffff227224 */ /* 0x000fe200078e001a */
[----:B------:R-:W-:Y:S01]  /*8810*/  LOP3.LUT R30, R14, R30, RZ, 0xc0, !PT ;  /* 0x0000001e0e1e7212 */ /* 0x000fe200078ec0ff */
[----:B------:R-:W-:Y:S01]  /*8820*/  IMAD.MOV.U32 R35, RZ, RZ, R27 ;  /* 0x000000ffff237224 */ /* 0x000fe200078e001b */
[--C-:B------:R-:W-:Y:S01]  /*8830*/  HSET2.LE.AND R31, R12, R61.reuse, PT ;  /* 0x0000003d0c1f7233 */ /* 0x100fe20003803000 */
[----:B------:R-:W2:Y:S01]  /*8840*/  LDSM.16.MT88.4 R24, [R217+0x9400] ;  /* 0x00940000d918783b */ /* 0x000ea20000004200 */
[C---:B------:R-:W-:Y:S01]  /*8850*/  HMMA.16816.F32 R108, R4.reuse, R22, R108 ;  /* 0x00000016046c723c */ /* 0x040fe2000000186c */
[----:B------:R-:W3:Y:S01]  /*8860*/  MUFU.EX2 R202, R202 ;  /* 0x000000ca00ca7308 */ /* 0x000ee20000000800 */
[----:B------:R-:W-:Y:S01]  /*8870*/  IMAD.MOV.U32 R242, RZ, RZ, R32 ;  /* 0x000000fffff27224 */ /* 0x000fe200078e0020 */
[----:B------:R-:W4:Y:S01]  /*8880*/  LDSM.16.MT88.4 R20, [R216+0x9400] ;  /* 0x00940000d814783b */ /* 0x000f220000004200 */
[--C-:B------:R-:W-:Y:S01]  /*8890*/  HSET2.LE.AND R28, R28, R61.reuse, PT ;  /* 0x0000003d1c1c7233 */ /* 0x100fe20003803000 */
[----:B------:R-:W-:Y:S01]  /*88a0*/  IMAD.MOV.U32 R243, RZ, RZ, R33 ;  /* 0x000000fffff37224 */ /* 0x000fe200078e0021 */
[----:B------:R-:W-:Y:S01]  /*88b0*/  HMMA.16816.F32 R128, R4, R10, R128 ;  /* 0x0000000a0480723c */ /* 0x000fe20000001880 */
[----:B------:R-:W5:Y:S01]  /*88c0*/  LDSM.16.MT88.4 R12, [R216+0xa400] ;  /* 0x00a40000d80c783b */ /* 0x000f620000004200 */
[----:B------:R-:W-:Y:S01]  /*88d0*/  HSET2.LE.AND R29, R29, R61, PT ;  /* 0x0000003d1d1d7233 */ /* 0x000fe20003803000 */
[----:B------:R-:W3:Y:S01]  /*88e0*/  MUFU.EX2 R205, R205 ;  /* 0x000000cd00cd7308 */ /* 0x000ee20000000800 */
[----:B-1----:R-:W-:Y:S01]  /*88f0*/  FADD.FTZ R41, R204, R41 ;  /* 0x00000029cc297221 */ /* 0x002fe20000010000 */
[----:B------:R-:W1:Y:S01]  /*8900*/  LDSM.16.MT88.4 R8, [R217+0xb400] ;  /* 0x00b40000d908783b */ /* 0x000e620000004200 */
[--C-:B------:R-:W-:Y:S01]  /*8910*/  FFMA.FTZ R172, R172, UR4, -R66.reuse ;  /* 0x00000004acac7c23 */ /* 0x100fe20008010842 */
[----:B------:R-:W-:Y:S01]  /*8920*/  FFMA.FTZ R67, R67, UR4, -R66 ;  /* 0x0000000443437c23 */ /* 0x000fe20008010842 */
[--C-:B------:R-:W-:Y:S01]  /*8930*/  FFMA.FTZ R63, R63, UR4, -R60.reuse ;  /* 0x000000043f3f7c23 */ /* 0x100fe2000801083c */
[----:B------:R-:W1:Y:S01]  /*8940*/  LDSM.16.MT88.4 R4, [R216+0xb400] ;  /* 0x00b40000d804783b */ /* 0x000e620000004200 */
[--C-:B------:R-:W-:Y:S01]  /*8950*/  FFMA.FTZ R62, R62, UR4, -R60.reuse ;  /* 0x000000043e3e7c23 */ /* 0x100fe2000801083c */
[----:B------:R-:W-:Y:S01]  /*8960*/  MUFU.EX2 R215, R215 ;  /* 0x000000d700d77308 */ /* 0x000fe20000000800 */
[----:B---3--:R-:W-:Y:S01]  /*8970*/  F2FP.F16.F32.PACK_AB R32, R202, R203 ;  /* 0x000000cbca20723e */ /* 0x008fe200000000ff */
[--C-:B------:R-:W-:Y:S01]  /*8980*/  FFMA.FTZ R58, R58, UR4, -R60.reuse ;  /* 0x000000043a3a7c23 */ /* 0x100fe2000801083c */
[----:B------:R-:W-:Y:S01]  /*8990*/  FFMA.FTZ R59, R59, UR4, -R60 ;  /* 0x000000043b3b7c23 */ /* 0x000fe2000801083c */
[----:B------:R-:W-:Y:S01]  /*89a0*/  FADD.FTZ R45, R201, R45 ;  /* 0x0000002dc92d7221 */ /* 0x000fe20000010000 */
[----:B------:R-:W-:Y:S01]  /*89b0*/  LOP3.LUT R31, R31, R32, RZ, 0xc0, !PT ;  /* 0x000000201f1f7212 */ /* 0x000fe200078ec0ff */
[----:B------:R-:W-:Y:S01]  /*89c0*/  IMAD.MOV.U32 R168, RZ, RZ, R0 ;  /* 0x000000ffffa87224 */ /* 0x000fe200078e0000 */
[----:B------:R-:W-:Y:S01]  /*89d0*/  F2FP.F16.F32.PACK_AB R32, R195, R197 ;  /* 0x000000c5c320723e */ /* 0x000fe200000000ff */
[----:B------:R-:W-:Y:S01]  /*89e0*/  MUFU.EX2 R212, R212 ;  /* 0x000000d400d47308 */ /* 0x000fe20000000800 */
[----:B------:R-:W-:Y:S01]  /*89f0*/  FADD.FTZ R41, R205, R41 ;  /* 0x00000029cd297221 */ /* 0x000fe20000010000 */
[----:B------:R-:W-:Y:S01]  /*8a00*/  FADD.FTZ R45, R200, R45 ;  /* 0x0000002dc82d7221 */ /* 0x000fe20000010000 */
[----:B------:R-:W-:-:S02]  /*8a10*/  LOP3.LUT R28, R28, R32, RZ, 0xc0, !PT ;  /* 0x000000201c1c7212 */ /* 0x000fc400078ec0ff */
[----:B------:R-:W-:Y:S01]  /*8a20*/  F2FP.F16.F32.PACK_AB R32, R205, R204 ;  /* 0x000000cccd20723e */ /* 0x000fe200000000ff */
[----:B------:R-:W-:Y:S01]  /*8a30*/  FADD.FTZ R41, R203, R41 ;  /* 0x00000029cb297221 */ /* 0x000fe20000010000 */
[----:B------:R-:W-:Y:S01]  /*8a40*/  ISETP.GE.AND P0, PT, R3, 0x3, PT ;  /* 0x000000030300780c */ /* 0x000fe20003f06270 */
[----:B------:R-:W-:Y:S01]  /*8a50*/  MUFU.EX2 R231, R231 ;  /* 0x000000e700e77308 */ /* 0x000fe20000000800 */
[----:B------:R-:W-:Y:S01]  /*8a60*/  LOP3.LUT R29, R29, R32, RZ, 0xc0, !PT ;  /* 0x000000201d1d7212 */ /* 0x000fe200078ec0ff */
[----:B------:R-:W-:-:S06]  /*8a70*/  FADD.FTZ R41, R202, R41 ;  /* 0x00000029ca297221 */ /* 0x000fcc0000010000 */
[C---:B--2---:R-:W-:Y:S01]  /*8a80*/  HMMA.16816.F32 R156, R28.reuse, R24, R156 ;  /* 0x000000181c9c723c */ /* 0x044fe2000000189c */
[----:B------:R-:W2:Y:S03]  /*8a90*/  MUFU.EX2 R208, R208 ;  /* 0x000000d000d07308 */ /* 0x000ea60000000800 */
[----:B------:R-:W-:Y:S02]  /*8aa0*/  @P0 IMAD.MOV.U32 R168, RZ, RZ, R0 ;  /* 0x000000ffffa80224 */ /* 0x000fe400078e0000 */
[C---:B------:R-:W-:Y:S03]  /*8ab0*/  HMMA.16816.F32 R152, R28.reuse, R26, R152 ;  /* 0x0000001a1c98723c */ /* 0x040fe60000001898 */
[----:B------:R-:W3:Y:S03]  /*8ac0*/  MUFU.EX2 R209, R209 ;  /* 0x000000d100d17308 */ /* 0x000ee60000000800 */
[C---:B----4-:R-:W-:Y:S05]  /*8ad0*/  HMMA.16816.F32 R72, R28.reuse, R20, R72 ;  /* 0x000000141c48723c */ /* 0x050fea0000001848 */
[----:B------:R-:W4:Y:S01]  /*8ae0*/  MUFU.EX2 R191, R191 ;  /* 0x000000bf00bf7308 */ /* 0x000f220000000800 */
[----:B------:R-:W-:Y:S01]  /*8af0*/  HMMA.16816.F32 R76, R28, R22, R76 ;  /* 0x000000161c4c723c */ /* 0x000fe2000000184c */
[----:B--2---:R-:W-:-:S05]  /*8b00*/  FADD.FTZ R53, R208, R53 ;  /* 0x00000035d0357221 */ /* 0x004fca0000010000 */
[----:B------:R-:W-:Y:S01]  /*8b10*/  HMMA.16816.F32 R88, R28, R16, R88 ;  /* 0x000000101c58723c */ /* 0x000fe20000001858 */
[----:B------:R-:W2:Y:S01]  /*8b20*/  MUFU.EX2 R210, R210 ;  /* 0x000000d200d27308 */ /* 0x000ea20000000800 */
[----:B---3--:R-:W-:-:S04]  /*8b30*/  FADD.FTZ R53, R209, R53 ;  /* 0x00000035d1357221 */ /* 0x008fc80000010000 */
[C---:B------:R-:W-:Y:S01]  /*8b40*/  HMMA.16816.F32 R92, R28.reuse, R18, R92 ;  /* 0x000000121c5c723c */ /* 0x040fe2000000185c */
[----:B------:R-:W-:Y:S02]  /*8b50*/  FADD.FTZ R53, R211, R53 ;  /* 0x00000035d3357221 */ /* 0x000fe40000010000 */
[----:B------:R-:W3:Y:S01]  /*8b60*/  MUFU.EX2 R213, R213 ;  /* 0x000000d500d57308 */ /* 0x000ee20000000800 */
[----:B----4-:R-:W-:Y:S01]  /*8b70*/  FADD.FTZ R49, R191, R49 ;  /* 0x00000031bf317221 */ /* 0x010fe20000010000 */
[----:B------:R-:W-:Y:S01]  /*8b80*/  FADD.FTZ R53, R215, R53 ;  /* 0x00000035d7357221 */ /* 0x000fe20000010000 */
[C---:B-----5:R-:W-:Y:S05]  /*8b90*/  HMMA.16816.F32 R104, R28.reuse, R12, R104 ;  /* 0x0000000c1c68723c */ /* 0x060fea0000001868 */
[----:B------:R-:W4:Y:S01]  /*8ba0*/  MUFU.EX2 R214, R214 ;  /* 0x000000d600d67308 */ /* 0x000f220000000800 */
[----:B------:R-:W-:Y:S01]  /*8bb0*/  HMMA.16816.F32 R144, R28, R14, R144 ;  /* 0x0000000e1c90723c */ /* 0x000fe20000001890 */
[----:B--2---:R-:W-:-:S04]  /*8bc0*/  FADD.FTZ R49, R210, R49 ;  /* 0x00000031d2317221 */ /* 0x004fc80000010000 */
[----:B------:R-:W-:Y:S01]  /*8bd0*/  FADD.FTZ R49, R212, R49 ;  /* 0x00000031d4317221 */ /* 0x000fe20000010000 */
[----:B-1----:R-:W-:Y:S01]  /*8be0*/  HMMA.16816.F32 R112, R28, R8, R112 ;  /* 0x000000081c70723c */ /* 0x002fe20000001870 */
[----:B------:R-:W1:Y:S01]  /*8bf0*/  MUFU.EX2 R198, R198 ;  /* 0x000000c600c67308 */ /* 0x000e620000000800 */
[----:B---3--:R-:W-:Y:S01]  /*8c00*/  FADD.FTZ R45, R213, R45 ;  /* 0x0000002dd52d7221 */ /* 0x008fe20000010000 */
[----:B------:R-:W-:-:S03]  /*8c10*/  FADD.FTZ R49, R231, R49 ;  /* 0x00000031e7317221 */ /* 0x000fc60000010000 */
[C---:B------:R-:W-:Y:S03]  /*8c20*/  HMMA.16816.F32 R136, R28.reuse, R10, R136 ;  /* 0x0000000a1c88723c */ /* 0x040fe60000001888 */
[----:B------:R-:W2:Y:S01]  /*8c30*/  MUFU.EX2 R199, R199 ;  /* 0x000000c700c77308 */ /* 0x000ea20000000800 */
[----:B----4-:R-:W-:Y:S02]  /*8c40*/  FADD.FTZ R45, R214, R45 ;  /* 0x0000002dd62d7221 */ /* 0x010fe40000010000 */
[C---:B------:R-:W-:Y:S05]  /*8c50*/  HMMA.16816.F32 R120, R28.reuse, R4, R120 ;  /* 0x000000041c78723c */ /* 0x040fea0000001878 */
[----:B------:R-:W-:Y:S01]  /*8c60*/  MUFU.EX2 R238, R238 ;  /* 0x000000ee00ee7308 */ /* 0x000fe20000000800 */
[----:B------:R-:W-:Y:S01]  /*8c70*/  HMMA.16816.F32 R124, R28, R6, R124 ;  /* 0x000000061c7c723c */ /* 0x000fe2000000187c */
[----:B-1----:R-:W-:-:S06]  /*8c80*/  FADD.FTZ R41, R198, R41 ;  /* 0x00000029c6297221 */ /* 0x002fcc0000010000 */
[----:B------:R-:W-:Y:S01]  /*8c90*/  LOP3.LUT R28, R35, UR19, R242, 0x96, !PT ;  /* 0x00000013231c7c12 */ /* 0x000fe2000f8e96f2 */
[----:B------:R-:W1:Y:S01]  /*8ca0*/  MUFU.EX2 R207, R207 ;  /* 0x000000cf00cf7308 */ /* 0x000e620000000800 */
[----:B--2---:R-:W-:-:S03]  /*8cb0*/  FADD.FTZ R41, R199, R41 ;  /* 0x00000029c7297221 */ /* 0x004fc60000010000 */
[----:B------:R-:W-:-:S04]  /*8cc0*/  IMAD.WIDE.U32 R28, R28, -0x2daee0ad, RZ ;  /* 0xd2511f531c1c7825 */ /* 0x000fc800078e00ff */
[----:B------:R-:W2:Y:S01]  /*8cd0*/  MUFU.EX2 R206, R206 ;  /* 0x000000ce00ce7308 */ /* 0x000ea20000000800 */
[----:B------:R-:W-:Y:S01]  /*8ce0*/  LOP3.LUT R31, R29, UR5, R166, 0x96, !PT ;  /* 0x000000051d1f7c12 */ /* 0x000fe2000f8e96a6 */
[----:B------:R-:W-:Y:S01]  /*8cf0*/  IMAD.WIDE.U32 R166, R169, -0x2daee0ad, RZ ;  /* 0xd2511f53a9a67825 */ /* 0x000fe200078e00ff */
[C---:B------:R-:W-:Y:S02]  /*8d00*/  LOP3.LUT R32, R28.reuse, 0xffff, RZ, 0xc0, !PT ;  /* 0x0000ffff1c207812 */ /* 0x040fe400078ec0ff */
[--C-:B------:R-:W-:Y:S02]  /*8d10*/  SHF.R.U32.HI R29, RZ, 0x10, R28.reuse ;  /* 0x00000010ff1d7819 */ /* 0x100fe4000001161c */
[----:B------:R-:W-:Y:S01]  /*8d20*/  LOP3.LUT R30, R28, 0xff, RZ, 0xc0, !PT ;  /* 0x000000ff1c1e7812 */ /* 0x000fe200078ec0ff */
[----:B------:R-:W-:Y:S01]  /*8d30*/  MUFU.EX2 R177, R177 ;  /* 0x000000b100b17308 */ /* 0x000fe20000000800 */
[----:B------:R-:W-:Y:S01]  /*8d40*/  SHF.R.U32.HI R28, RZ, 0x18, R28 ;  /* 0x00000018ff1c7819 */ /* 0x000fe2000001161c */
[----:B-1----:R-:W-:Y:S01]  /*8d50*/  FADD.FTZ R41, R207, R41 ;  /* 0x00000029cf297221 */ /* 0x002fe20000010000 */
[----:B------:R-:W-:-:S02]  /*8d60*/  LOP3.LUT R29, R29, 0xff, RZ, 0xc0, !PT ;  /* 0x000000ff1d1d7812 */ /* 0x000fc400078ec0ff */
[----:B------:R-:W-:Y:S02]  /*8d70*/  SHF.R.U32.HI R32, RZ, 0x8, R32 ;  /* 0x00000008ff207819 */ /* 0x000fe40000011620 */
[----:B------:R-:W-:Y:S01]  /*8d80*/  PRMT R28, R29, 0x5410, R28 ;  /* 0x000054101d1c7816 */ /* 0x000fe2000000001c */
[----:B------:R-:W-:Y:S01]  /*8d90*/  MUFU.EX2 R181, R181 ;  /* 0x000000b500b57308 */ /* 0x000fe20000000800 */
[----:B------:R-:W-:Y:S01]  /*8da0*/  SHF.R.U32.HI R29, RZ, 0x10, R31 ;  /* 0x00000010ff1d7819 */ /* 0x000fe2000001161f */
[----:B--2---:R-:W-:Y:S01]  /*8db0*/  FADD.FTZ R41, R206, R41 ;  /* 0x00000029ce297221 */ /* 0x004fe20000010000 */
[----:B------:R-:W-:Y:S02]  /*8dc0*/  PRMT R30, R30, 0x5410, R32 ;  /* 0x000054101e1e7816 */ /* 0x000fe40000000020 */
[C---:B------:R-:W-:Y:S02]  /*8dd0*/  LOP3.LUT R33, R31.reuse, 0xffff, RZ, 0xc0, !PT ;  /* 0x0000ffff1f217812 */ /* 0x040fe400078ec0ff */
[----:B------:R-:W-:Y:S01]  /*8de0*/  LOP3.LUT R32, R31, 0xff, RZ, 0xc0, !PT ;  /* 0x000000ff1f207812 */ /* 0x000fe200078ec0ff */
[----:B------:R-:W-:Y:S01]  /*8df0*/  MUFU.EX2 R180, R180 ;  /* 0x000000b400b47308 */ /* 0x000fe20000000800 */
[----:B------:R-:W-:-:S02]  /*8e00*/  SHF.R.U32.HI R31, RZ, 0x18, R31 ;  /* 0x00000018ff1f7819 */ /* 0x000fc4000001161f */
[----:B------:R-:W-:Y:S02]  /*8e10*/  LOP3.LUT R29, R29, 0xff, RZ, 0xc0, !PT ;  /* 0x000000ff1d1d7812 */ /* 0x000fe400078ec0ff */
[----:B------:R-:W-:Y:S02]  /*8e20*/  HSET2.LE.AND R30, R30, R61, PT ;  /* 0x0000003d1e1e7233 */ /* 0x000fe40003803000 */
[----:B------:R-:W-:Y:S01]  /*8e30*/  PRMT R29, R29, 0x5410, R31 ;  /* 0x000054101d1d7816 */ /* 0x000fe2000000001f */
[----:B------:R-:W-:Y:S01]  /*8e40*/  MUFU.EX2 R182, R182 ;  /* 0x000000b600b67308 */ /* 0x000fe20000000800 */
[----:B------:R-:W-:Y:S02]  /*8e50*/  F2FP.F16.F32.PACK_AB R31, R215, R211 ;  /* 0x000000d3d71f723e */ /* 0x000fe400000000ff */
[----:B------:R-:W-:Y:S02]  /*8e60*/  SHF.R.U32.HI R33, RZ, 0x8, R33 ;  /* 0x00000008ff217819 */ /* 0x000fe40000011621 */
[----:B------:R-:W-:-:S02]  /*8e70*/  LOP3.LUT R30, R30, R31, RZ, 0xc0, !PT ;  /* 0x0000001f1e1e7212 */ /* 0x000fc400078ec0ff */
[--C-:B------:R-:W-:Y:S01]  /*8e80*/  HSET2.LE.AND R28, R28, R61.reuse, PT ;  /* 0x0000003d1c1c7233 */ /* 0x100fe20003803000 */
[----:B------:R-:W1:Y:S01]  /*8e90*/  MUFU.EX2 R173, R173 ;  /* 0x000000ad00ad7308 */ /* 0x000e620000000800 */
[----:B------:R-:W-:Y:S02]  /*8ea0*/  PRMT R32, R32, 0x5410, R33 ;  /* 0x0000541020207816 */ /* 0x000fe40000000021 */
[----:B------:R-:W-:Y:S01]  /*8eb0*/  F2FP.F16.F32.PACK_AB R31, R231, R212 ;  /* 0x000000d4e71f723e */ /* 0x000fe200000000ff */
[----:B------:R-:W-:Y:S01]  /*8ec0*/  @P0 VIADD R231, R3, 0xfffffffd ;  /* 0xfffffffd03e70836 */ /* 0x000fe20000000000 */
[--C-:B------:R-:W-:Y:S02]  /*8ed0*/  HSET2.LE.AND R29, R29, R61.reuse, PT ;  /* 0x0000003d1d1d7233 */ /* 0x100fe40003803000 */
[----:B------:R-:W-:Y:S01]  /*8ee0*/  LOP3.LUT R31, R28, R31, RZ, 0xc0, !PT ;  /* 0x0000001f1c1f7212 */ /* 0x000fe200078ec0ff */
[----:B------:R-:W2:Y:S01]  /*8ef0*/  MUFU.EX2 R175, R175 ;  /* 0x000000af00af7308 */ /* 0x000ea20000000800 */
[----:B------:R-:W-:-:S02]  /*8f00*/  HSET2.LE.AND R28, R32, R61, PT ;  /* 0x0000003d201c7233 */ /* 0x000fc40003803000 */
[----:B------:R-:W-:-:S04]  /*8f10*/  F2FP.F16.F32.PACK_AB R32, R209, R208 ;  /* 0x000000d0d120723e */ /* 0x000fc800000000ff */
[----:B------:R-:W-:Y:S01]  /*8f20*/  LOP3.LUT R28, R28, R32, RZ, 0xc0, !PT ;  /* 0x000000201c1c7212 */ /* 0x000fe200078ec0ff */
[----:B------:R-:W3:Y:S01]  /*8f30*/  MUFU.EX2 R174, R174 ;  /* 0x000000ae00ae7308 */ /* 0x000ee20000000800 */
[----:B------:R-:W-:Y:S01]  /*8f40*/  F2FP.F16.F32.PACK_AB R32, R210, R191 ;  /* 0x000000bfd220723e */ /* 0x000fe200000000ff */
[----:B-1----:R-:W-:-:S03]  /*8f50*/  FADD.FTZ R53, R173, R53 ;  /* 0x00000035ad357221 */ /* 0x002fc60000010000 */
[----:B------:R-:W-:Y:S02]  /*8f60*/  LOP3.LUT R29, R29, R32, RZ, 0xc0, !PT ;  /* 0x000000201d1d7212 */ /* 0x000fe400078ec0ff */
[----:B------:R-:W-:Y:S01]  /*8f70*/  F2FP.F16.F32.PACK_AB R32, R214, R213 ;  /* 0x000000d5d620723e */ /* 0x000fe200000000ff */
[----:B------:R-:W1:Y:S01]  /*8f80*/  MUFU.EX2 R176, R176 ;  /* 0x000000b000b07308 */ /* 0x000e620000000800 */
[----:B--2---:R-:W-:-:S03]  /*8f90*/  FADD.FTZ R53, R175, R53 ;  /* 0x00000035af357221 */ /* 0x004fc60000010000 */
[----:B------:R-:W-:Y:S01]  /*8fa0*/  HMMA.16816.F32 R160, R28, R24, R160 ;  /* 0x000000181ca0723c */ /* 0x000fe200000018a0 */
[----:B------:R-:W-:-:S03]  /*8fb0*/  FADD.FTZ R53, R177, R53 ;  /* 0x00000035b1357221 */ /* 0x000fc60000010000 */
[----:B------:R-:W-:Y:S01]  /*8fc0*/  MUFU.EX2 R190, R190 ;  /* 0x000000be00be7308 */ /* 0x000fe20000000800 */
[----:B---3--:R-:W-:Y:S01]  /*8fd0*/  FADD.FTZ R49, R174, R49 ;  /* 0x00000031ae317221 */ /* 0x008fe20000010000 */
[C---:B------:R-:W-:Y:S01]  /*8fe0*/  HMMA.16816.F32 R148, R28.reuse, R26, R148 ;  /* 0x0000001a1c94723c */ /* 0x040fe20000001894 */
[----:B------:R-:W-:Y:S02]  /*8ff0*/  VIADD R24, R233, 0x1 ;  /* 0x00000001e9187836 */ /* 0x000fe40000000000 */
[----:B------:R-:W-:Y:S01]  /*9000*/  FFMA.FTZ R233, R241, UR4, -R189 ;  /* 0x00000004f1e97c23 */ /* 0x000fe200080108bd */
[----:B------:R-:W-:Y:S02]  /*9010*/  FADD.FTZ R53, R181, R53 ;  /* 0x00000035b5357221 */ /* 0x000fe40000010000 */
[----:B------:R-:W-:Y:S01]  /*9020*/  LOP3.LUT R24, R167, UR33, R24, 0x96, !PT ;  /* 0x00000021a7187c12 */ /* 0x000fe2000f8e9618 */
[----:B------:R-:W-:Y:S02]  /*9030*/  HMMA.16816.F32 R68, R28, R20, R68 ;  /* 0x000000141c44723c */ /* 0x000fe40000001844 */
[----:B------:R-:W2:Y:S01]  /*9040*/  MUFU.EX2 R233, R233 ;  /* 0x000000e900e97308 */ /* 0x000ea20000000800 */
[----:B-1----:R-:W-:Y:S01]  /*9050*/  FADD.FTZ R49, R176, R49 ;  /* 0x00000031b0317221 */ /* 0x002fe20000010000 */
[----:B------:R-:W-:-:S02]  /*9060*/  IMAD.WIDE.U32 R26, R24, -0x326172a9, RZ ;  /* 0xcd9e8d57181a7825 */ /* 0x000fc400078e00ff */
[C---:B------:R-:W-:Y:S02]  /*9070*/  HMMA.16816.F32 R100, R28.reuse, R12, R100 ;  /* 0x0000000c1c64723c */ /* 0x040fe40000001864 */
[----:B------:R-:W-:Y:S01]  /*9080*/  FADD.FTZ R49, R180, R49 ;  /* 0x00000031b4317221 */ /* 0x000fe20000010000 */
[----:B------:R-:W-:Y:S01]  /*9090*/  LOP3.LUT R250, R27, UR27, R250, 0x96, !PT ;  /* 0x0000001b1bfa7c12 */ /* 0x000fe2000f8e96fa */
[----:B------:R-:W1:Y:S01]  /*90a0*/  MUFU.EX2 R188, R188 ;  /* 0x000000bc00bc7308 */ /* 0x000e620000000800 */
[----:B------:R-:W-:Y:S01]  /*90b0*/  LOP3.LUT R20, R245, UR25, R26, 0x96, !PT ;  /* 0x00000019f5147c12 */ /* 0x000fe2000f8e961a */
[----:B------:R-:W-:Y:S01]  /*90c0*/  HMMA.16816.F32 R108, R28, R14, R108 ;  /* 0x0000000e1c6c723c */ /* 0x000fe2000000186c */
[----:B------:R-:W-:Y:S01]  /*90d0*/  FADD.FTZ R49, R182, R49 ;  /* 0x00000031b6317221 */ /* 0x000fe20000010000 */
[----:B------:R-:W-:-:S04]  /*90e0*/  IMAD.WIDE.U32 R250, R250, -0x2daee0ad, RZ ;  /* 0xd2511f53fafa7825 */ /* 0x000fc800078e00ff */
[----:B------:R-:W-:Y:S01]  /*90f0*/  IMAD.WIDE.U32 R20, R20, -0x2daee0ad, RZ ;  /* 0xd2511f5314147825 */ /* 0x000fe200078e00ff */
[----:B------:R-:W-:Y:S01]  /*9100*/  LOP3.LUT R248, R251, UR24, R248, 0x96, !PT ;  /* 0x00000018fbf87c12 */ /* 0x000fe2000f8e96f8 */
[----:B------:R-:W-:Y:S01]  /*9110*/  HMMA.16816.F32 R140, R28, R8, R140 ;  /* 0x000000081c8c723c */ /* 0x000fe2000000188c */
[----:B------:R-:W-:Y:S01]  /*9120*/  MUFU.EX2 R184, R184 ;  /* 0x000000b800b87308 */ /* 0x000fe20000000800 */
[----:B------:R-:W-:Y:S01]  /*9130*/  IMAD.MOV.U32 R251, RZ, RZ, R27 ;  /* 0x000000fffffb7224 */ /* 0x000fe200078e001b */
[----:B------:R-:W-:Y:S01]  /*9140*/  LOP3.LUT R166, R21, UR22, R250, 0x96, !PT ;  /* 0x0000001615a67c12 */ /* 0x000fe2000f8e96fa */
[----:B------:R-:W-:-:S04]  /*9150*/  IMAD.WIDE.U32 R248, R248, -0x326172a9, RZ ;  /* 0xcd9e8d57f8f87825 */ /* 0x000fc800078e00ff */
[----:B--2---:R-:W-:Y:S01]  /*9160*/  FADD.FTZ R45, R233, R45 ;  /* 0x0000002de92d7221 */ /* 0x004fe20000010000 */
[C---:B------:R-:W-:Y:S01]  /*9170*/  HMMA.16816.F32 R132, R28.reuse, R4, R132 ;  /* 0x000000041c84723c */ /* 0x040fe20000001884 */
[----:B------:R-:W-:Y:S01]  /*9180*/  LOP3.LUT R196, R251, UR27, R196, 0x96, !PT ;  /* 0x0000001bfbc47c12 */ /* 0x000fe2000f8e96c4 */
[----:B------:R-:W-:Y:S01]  /*9190*/  IMAD.WIDE.U32 R166, R166, -0x326172a9, RZ ;  /* 0xcd9e8d57a6a67825 */ /* 0x000fe200078e00ff */
[----:B------:R-:W-:Y:S01]  /*91a0*/  LOP3.LUT R244, R249, UR23, R244, 0x96, !PT ;  /* 0x00000017f9f47c12 */ /* 0x000fe2000f8e96f4 */
[----:B------:R-:W-:Y:S02]  /*91b0*/  MUFU.EX2 R178, R178 ;  /* 0x000000b200b27308 */ /* 0x000fe40000000800 */
[----:B------:R-:W-:Y:S01]  /*91c0*/  FADD.FTZ R45, R238, R45 ;  /* 0x0000002dee2d7221 */ /* 0x000fe20000010000 */
[----:B------:R-:W-:Y:S01]  /*91d0*/  HMMA.16816.F32 R116, R28, R10, R116 ;  /* 0x0000000a1c74723c */ /* 0x000fe20000001874 */
[----:B------:R-:W-:Y:S01]  /*91e0*/  LOP3.LUT R242, R167, UR21, R248, 0x96, !PT ;  /* 0x00000015a7f27c12 */ /* 0x000fe2000f8e96f8 */
[----:B------:R-:W-:-:S04]  /*91f0*/  IMAD.WIDE.U32 R244, R244, -0x2daee0ad, RZ ;  /* 0xd2511f53f4f47825 */ /* 0x000fc800078e00ff */
[----:B------:R-:W-:Y:S01]  /*9200*/  FADD.FTZ R45, R190, R45 ;  /* 0x0000002dbe2d7221 */ /* 0x000fe20000010000 */
[----:B------:R-:W-:Y:S01]  /*9210*/  IMAD.WIDE.U32 R242, R242, -0x2daee0ad, RZ ;  /* 0xd2511f53f2f27825 */ /* 0x000fe200078e00ff */
[----:B------:R-:W-:Y:S01]  /*9220*/  LOP3.LUT R240, R245, UR20, R20, 0x96, !PT ;  /* 0x00000014f5f07c12 */ /* 0x000fe2000f8e9614 */
[C---:B------:R-:W-:Y:S01]  /*9230*/  HMMA.16816.F32 R80, R28.reuse, R22, R80 ;  /* 0x000000161c50723c */ /* 0x040fe20000001850 */
[----:B------:R-:W-:Y:S01]  /*9240*/  LDSM.16.MT88.4 R20, [R216+0x9800] ;  /* 0x00980000d814783b */ /* 0x000fe20000004200 */
[----:B------:R-:W-:Y:S01]  /*9250*/  IMAD.MOV.U32 R250, RZ, RZ, R26 ;  /* 0x000000fffffa7224 */ /* 0x000fe200078e001a */
[----:B------:R-:W-:Y:S01]  /*9260*/  LOP3.LUT R12, R243, UR18, R244, 0x96, !PT ;  /* 0x00000012f30c7c12 */ /* 0x000fe2000f8e96f4 */
[----:B------:R-:W-:Y:S01]  /*9270*/  IMAD.WIDE.U32 R240, R240, -0x326172a9, RZ ;  /* 0xcd9e8d57f0f07825 */ /* 0x000fe200078e00ff */
[----:B------:R-:W2:Y:S01]  /*9280*/  LDSM.16.MT88.4 R24, [R217+0x9800] ;  /* 0x00980000d918783b */ /* 0x000ea20000004200 */
[----:B------:R-:W-:Y:S01]  /*9290*/  HMMA.16816.F32 R84, R28, R16, R84 ;  /* 0x000000101c54723c */ /* 0x000fe20000001854 */
[----:B------:R-:W3:Y:S01]  /*92a0*/  MUFU.EX2 R187, R187 ;  /* 0x000000bb00bb7308 */ /* 0x000ee20000000800 */
[----:B------:R-:W-:Y:S01]  /*92b0*/  IMAD.WIDE.U32 R14, R12, -0x326172a9, RZ ;  /* 0xcd9e8d570c0e7825 */ /* 0x000fe200078e00ff */
[----:B------:R-:W-:-:S03]  /*92c0*/  LOP3.LUT R166, R241, UR19, R166, 0x96, !PT ;  /* 0x00000013f1a67c12 */ /* 0x000fc6000f8e96a6 */
[----:B-1----:R-:W-:Y:S01]  /*92d0*/  FADD.FTZ R45, R188, R45 ;  /* 0x0000002dbc2d7221 */ /* 0x002fe20000010000 */
[C---:B------:R-:W-:Y:S01]  /*92e0*/  HMMA.16816.F32 R96, R28.reuse, R18, R96 ;  /* 0x000000121c60723c */ /* 0x040fe20000001860 */
[----:B------:R-:W-:Y:S01]  /*92f0*/  LOP3.LUT R9, R15, UR28, R240, 0x96, !PT ;  /* 0x0000001c0f097c12 */ /* 0x000fe2000f8e96f0 */
[----:B------:R-:W1:Y:S01]  /*9300*/  LDSM.16.MT88.4 R16, [R217+0xa800] ;  /* 0x00a80000d910783b */ /* 0x000e620000004200 */
[----:B------:R-:W-:Y:S01]  /*9310*/  LOP3.LUT R11, R14, 0xffff, RZ, 0xc0, !PT ;  /* 0x0000ffff0e0b7812 */ /* 0x000fe200078ec0ff */
[----:B------:R-:W-:Y:S01]  /*9320*/  IMAD.WIDE.U32 R244, R196, -0x2daee0ad, RZ ;  /* 0xd2511f53c4f47825 */ /* 0x000fe200078e00ff */
[C---:B------:R-:W-:Y:S01]  /*9330*/  LOP3.LUT R12, R9.reuse, 0xffff, RZ, 0xc0, !PT ;  /* 0x0000ffff090c7812 */ /* 0x040fe200078ec0ff */
[----:B------:R-:W-:Y:S01]  /*9340*/  HMMA.16816.F32 R128, R28, R6, R128 ;  /* 0x000000061c80723c */ /* 0x000fe20000001880 */
[----:B------:R-:W-:Y:S01]  /*9350*/  LOP3.LUT R8, R9, 0xff, RZ, 0xc0, !PT ;  /* 0x000000ff09087812 */ /* 0x000fe200078ec0ff */
[----:B------:R-:W-:Y:S01]  /*9360*/  IMAD.WIDE.U32 R166, R166, -0x2daee0ad, RZ ;  /* 0xd2511f53a6a67825 */ /* 0x000fe200078e00ff */
[----:B------:R-:W-:Y:S01]  /*9370*/  SHF.R.U32.HI R12, RZ, 0x8, R12 ;  /* 0x00000008ff0c7819 */ /* 0x000fe2000001160c */
[----:B------:R-:W4:Y:S01]  /*9380*/  MUFU.EX2 R186, R186 ;  /* 0x000000ba00ba7308 */ /* 0x000f220000000800 */
[----:B------:R-:W-:Y:S01]  /*9390*/  SHF.R.U32.HI R4, RZ, 0x10, R9 ;  /* 0x00000010ff047819 */ /* 0x000fe20000011609 */
[----:B---3--:R-:W-:Y:S01]  /*93a0*/  FADD.FTZ R45, R187, R45 ;  /* 0x0000002dbb2d7221 */ /* 0x008fe20000010000 */
[----:B------:R-:W-:-:S02]  /*93b0*/  PRMT R8, R8, 0x5410, R12 ;  /* 0x0000541008087816 */ /* 0x000fc4000000000c */
[--C-:B------:R-:W-:Y:S02]  /*93c0*/  SHF.R.U32.HI R10, RZ, 0x10, R14.reuse ;  /* 0x00000010ff0a7819 */ /* 0x100fe4000001160e */
[----:B------:R-:W-:Y:S01]  /*93d0*/  SHF.R.U32.HI R33, RZ, 0x18, R9 ;  /* 0x00000018ff217819 */ /* 0x000fe20000011609 */
[----:B------:R-:W3:Y:S01]  /*93e0*/  MUFU.EX2 R185, R185 ;  /* 0x000000b900b97308 */ /* 0x000ee20000000800 */
[----:B------:R-:W-:Y:S02]  /*93f0*/  LOP3.LUT R4, R4, 0xff, RZ, 0xc0, !PT ;  /* 0x000000ff04047812 */ /* 0x000fe400078ec0ff */
[----:B------:R-:W-:Y:S02]  /*9400*/  SHF.R.U32.HI R11, RZ, 0x8, R11 ;  /* 0x00000008ff0b7819 */ /* 0x000fe4000001160b */
[----:B------:R-:W-:Y:S02]  /*9410*/  LOP3.LUT R10, R10, 0xff, RZ, 0xc0, !PT ;  /* 0x000000ff0a0a7812 */ /* 0x000fe400078ec0ff */
[----:B------:R-:W-:Y:S01]  /*9420*/  HSET2.LE.AND R8, R8, R61, PT ;  /* 0x0000003d08087233 */ /* 0x000fe20003803000 */
[----:B------:R-:W5:Y:S01]  /*9430*/  MUFU.EX2 R183, R183 ;  /* 0x000000b700b77308 */ /* 0x000f620000000800 */
[----:B------:R-:W-:Y:S01]  /*9440*/  LOP3.LUT R34, R14, 0xff, RZ, 0xc0, !PT ;  /* 0x000000ff0e227812 */ /* 0x000fe200078ec0ff */
[----:B----4-:R-:W-:Y:S01]  /*9450*/  FADD.FTZ R235, R186, R45 ;  /* 0x0000002dbaeb7221 */ /* 0x010fe20000010000 */
[----:B------:R-:W-:-:S02]  /*9460*/  SHF.R.U32.HI R35, RZ, 0x18, R14 ;  /* 0x00000018ff237819 */ /* 0x000fc4000001160e */
[----:B------:R-:W-:Y:S01]  /*9470*/  PRMT R33, R4, 0x5410, R33 ;  /* 0x0000541004217816 */ /* 0x000fe20000000021 */
[----:B------:R-:W4:Y:S01]  /*9480*/  LDSM.16.MT88.4 R12, [R216+0xa800] ;  /* 0x00a80000d80c783b */ /* 0x000f220000004200 */
[----:B------:R-:W-:Y:S01]  /*9490*/  PRMT R34, R34, 0x5410, R11 ;  /* 0x0000541022227816 */ /* 0x000fe2000000000b */
[----:B------:R-:W-:Y:S01]  /*94a0*/  MUFU.EX2 R65, R65 ;  /* 0x0000004100417308 */ /* 0x000fe20000000800 */
[----:B------:R-:W-:Y:S01]  /*94b0*/  PRMT R35, R10, 0x5410, R35 ;  /* 0x000054100a237816 */ /* 0x000fe20000000023 */
[----:B------:R-:W-:Y:S01]  /*94c0*/  LDSM.16.MT88.4 R4, [R216+0xb800] ;  /* 0x00b80000d804783b */ /* 0x000fe20000004200 */
[----:B------:R-:W-:Y:S01]  /*94d0*/  LOP3.LUT R32, R8, R32, RZ, 0xc0, !PT ;  /* 0x0000002008207212 */ /* 0x000fe200078ec0ff */
[----:B---3--:R-:W-:Y:S01]  /*94e0*/  FADD.FTZ R41, R185, R41 ;  /* 0x00000029b9297221 */ /* 0x008fe20000010000 */
[--C-:B------:R-:W-:Y:S01]  /*94f0*/  HSET2.LE.AND R33, R33, R61.reuse, PT ;  /* 0x0000003d21217233 */ /* 0x100fe20003803000 */
[----:B------:R-:W3:Y:S01]  /*9500*/  LDSM.16.MT88.4 R8, [R217+0xb800] ;  /* 0x00b80000d908783b */ /* 0x000ee20000004200 */
[----:B------:R-:W-:Y:S01]  /*9510*/  F2FP.F16.F32.PACK_AB R28, R199, R198 ;  /* 0x000000c6c71c723e */ /* 0x000fe200000000ff */
[----:B------:R-:W-:Y:S01]  /*9520*/  MUFU.EX2 R64, R64 ;  /* 0x0000004000407308 */ /* 0x000fe20000000800 */
[----:B------:R-:W-:Y:S01]  /*9530*/  HSET2.LE.AND R34, R34, R61, PT ;  /* 0x0000003d22227233 */ /* 0x000fe20003803000 */
[----:B-----5:R-:W-:Y:S01]  /*9540*/  FADD.FTZ R41, R183, R41 ;  /* 0x00000029b7297221 */ /* 0x020fe20000010000 */
[----:B------:R-:W-:-:S02]  /*9550*/  LOP3.LUT R33, R33, R28, RZ, 0xc0, !PT ;  /* 0x0000001c21217212 */ /* 0x000fc400078ec0ff */
[----:B------:R-:W-:Y:S01]  /*9560*/  F2FP.F16.F32.PACK_AB R28, R238, R233 ;  /* 0x000000e9ee1c723e */ /* 0x000fe200000000ff */
[----:B------:R-:W-:Y:S01]  /*9570*/  FADD.FTZ R41, R184, R41 ;  /* 0x00000029b8297221 */ /* 0x000fe20000010000 */
[----:B------:R-:W-:Y:S01]  /*9580*/  HSET2.LE.AND R35, R35, R61, PT ;  /* 0x0000003d23237233 */ /* 0x000fe20003803000 */
[----:B------:R-:W5:Y:S01]  /*9590*/  MUFU.EX2 R172, R172 ;  /* 0x000000ac00ac7308 */ /* 0x000f620000000800 */
[----:B------:R-:W-:Y:S01]  /*95a0*/  LOP3.LUT R34, R34, R28, RZ, 0xc0, !PT ;  /* 0x0000001c22227212 */ /* 0x000fe200078ec0ff */
[----:B------:R-:W-:Y:S01]  /*95b0*/  FADD.FTZ R234, R178, R41 ;  /* 0x00000029b2ea7221 */ /* 0x000fe20000010000 */
[----:B------:R-:W-:Y:S02]  /*95c0*/  F2FP.F16.F32.PACK_AB R28, R206, R207 ;  /* 0x000000cfce1c723e */ /* 0x000fe400000000ff */
[----:B------:R-:W-:Y:S02]  /*95d0*/  LOP3.LUT R194, R245, UR24, R194, 0x96, !PT ;  /* 0x00000018f5c27c12 */ /* 0x000fe4000f8e96c2 */
[----:B------:R-:W-:Y:S01]  /*95e0*/  LOP3.LUT R35, R35, R28, RZ, 0xc0, !PT ;  /* 0x0000001c23237212 */ /* 0x000fe200078ec0ff */
[----:B------:R-:W1:Y:S01]  /*95f0*/  MUFU.EX2 R67, R67 ;  /* 0x0000004300437308 */ /* 0x000e620000000800 */
[----:B------:R-:W-:Y:S01]  /*9600*/  LOP3.LUT R28, R193, UR25, R250, 0x96, !PT ;  /* 0x00000019c11c7c12 */ /* 0x000fe2000f8e96fa */
[----:B------:R-:W-:Y:S01]  /*9610*/  IMAD.WIDE.U32 R30, R194, -0x326172a9, RZ ;  /* 0xcd9e8d57c21e7825 */ /* 0x000fe200078e00ff */
[----:B------:R-:W-:-:S03]  /*9620*/  LOP3.LUT R242, R167, UR5, R242, 0x96, !PT ;  /* 0x00000005a7f27c12 */ /* 0x000fc6000f8e96f2 */
[----:B------:R-:W-:Y:S01]  /*9630*/  IMAD.WIDE.U32 R28, R28, -0x2daee0ad, RZ ;  /* 0xd2511f531c1c7825 */ /* 0x000fe200078e00ff */
[----:B------:R-:W-:Y:S01]  /*9640*/  LOP3.LUT R193, R31, UR23, R192, 0x96, !PT ;  /* 0x000000171fc17c12 */ /* 0x000fe2000f8e96c0 */
[----:B--2---:R-:W-:Y:S01]  /*9650*/  HMMA.16816.F32 R156, R32, R24, R156 ;  /* 0x00000018209c723c */ /* 0x004fe2000000189c */
[----:B------:R-:W2:Y:S01]  /*9660*/  MUFU.EX2 R63, R63 ;  /* 0x0000003f003f7308 */ /* 0x000ea20000000800 */
[----:B-----5:R-:W-:Y:S01]  /*9670*/  FADD.FTZ R53, R172, R53 ;  /* 0x00000035ac357221 */ /* 0x020fe20000010000 */
[----:B------:R-:W-:-:S03]  /*9680*/  LOP3.LUT R244, R29, UR22, R244, 0x96, !PT ;  /* 0x000000161df47c12 */ /* 0x000fc6000f8e96f4 */
[C---:B------:R-:W-:Y:S02]  /*9690*/  HMMA.16816.F32 R152, R32.reuse, R26, R152 ;  /* 0x0000001a2098723c */ /* 0x040fe40000001898 */
[----:B------:R-:W-:Y:S01]  /*96a0*/  IMAD.WIDE.U32 R244, R244, -0x326172a9, RZ ;  /* 0xcd9e8d57f4f47825 */ /* 0x000fe200078e00ff */
[----:B------:R-:W-:Y:S03]  /*96b0*/  MUFU.EX2 R62, R62 ;  /* 0x0000003e003e7308 */ /* 0x000fe60000000800 */
[----:B-1----:R-:W-:Y:S01]  /*96c0*/  FADD.FTZ R53, R67, R53 ;  /* 0x0000003543357221 */ /* 0x002fe20000010000 */
[C---:B------:R-:W-:Y:S01]  /*96d0*/  HMMA.16816.F32 R72, R32.reuse, R20, R72 ;  /* 0x000000142048723c */ /* 0x040fe20000001848 */
[----:B------:R-:W-:Y:S02]  /*96e0*/  LOP3.LUT R192, R245, UR21, R30, 0x96, !PT ;  /* 0x00000015f5c07c12 */ /* 0x000fe4000f8e961e */
[----:B------:R-:W-:Y:S01]  /*96f0*/  FADD.FTZ R53, R65, R53 ;  /* 0x0000003541357221 */ /* 0x000fe20000010000 */
[----:B------:R-:W-:Y:S02]  /*9700*/  MUFU.EX2 R58, R58 ;  /* 0x0000003a003a7308 */ /* 0x000fe40000000800 */
[----:B------:R-:W-:Y:S01]  /*9710*/  HMMA.16816.F32 R76, R32, R22, R76 ;  /* 0x00000016204c723c */ /* 0x000fe2000000184c */
[----:B--2---:R-:W-:Y:S01]  /*9720*/  FADD.FTZ R49, R63, R49 ;  /* 0x000000313f317221 */ /* 0x004fe20000010000 */
[----:B------:R-:W-:-:S04]  /*9730*/  FADD.FTZ R237, R64, R53 ;  /* 0x0000003540ed7221 */ /* 0x000fc80000010000 */
[C---:B------:R-:W-:Y:S01]  /*9740*/  HMMA.16816.F32 R88, R32.reuse, R16, R88 ;  /* 0x000000102058723c */ /* 0x040fe20000001858 */
[----:B------:R-:W1:Y:S05]  /*9750*/  MUFU.EX2 R59, R59 ;  /* 0x0000003b003b7308 */ /* 0x000e6a0000000800 */
[C---:B------:R-:W-:Y:S06]  /*9760*/  HMMA.16816.F32 R92, R32.reuse, R18, R92 ;  /* 0x00000012205c723c */ /* 0x040fec000000185c */
[C---:B----4-:R-:W-:Y:S06]  /*9770*/  HMMA.16816.F32 R104, R32.reuse, R12, R104 ;  /* 0x0000000c2068723c */ /* 0x050fec0000001868 */
[----:B------:R-:W-:Y:S01]  /*9780*/  HMMA.16816.F32 R144, R32, R14, R144 ;  /* 0x0000000e2090723c */ /* 0x000fe20000001890 */
[----:B-1----:R-:W-:-:S04]  /*9790*/  FADD.FTZ R49, R59, R49 ;  /* 0x000000313b317221 */ /* 0x002fc80000010000 */
[----:B------:R-:W-:Y:S01]  /*97a0*/  FADD.FTZ R49, R62, R49 ;  /* 0x000000313e317221 */ /* 0x000fe20000010000 */
[----:B---3--:R-:W-:Y:S03]  /*97b0*/  HMMA.16816.F32 R112, R32, R8, R112 ;  /* 0x000000082070723c */ /* 0x008fe60000001870 */
[----:B------:R-:W-:-:S03]  /*97c0*/  FADD.FTZ R236, R58, R49 ;  /* 0x000000313aec7221 */ /* 0x000fc60000010000 */
[C---:B------:R-:W-:Y:S06]  /*97d0*/  HMMA.16816.F32 R136, R32.reuse, R10, R136 ;  /* 0x0000000a2088723c */ /* 0x040fec0000001888 */
[C---:B------:R-:W-:Y:S06]  /*97e0*/  HMMA.16816.F32 R120, R32.reuse, R4, R120 ;  /* 0x000000042078723c */ /* 0x040fec0000001878 */
[----:B------:R-:W-:Y:S07]  /*97f0*/  HMMA.16816.F32 R124, R32, R6, R124 ;  /* 0x00000006207c723c */ /* 0x000fee000000187c */
[----:B------:R-:W-:Y:S01]  /*9800*/  IMAD.WIDE.U32 R32, R193, -0x2daee0ad, RZ ;  /* 0xd2511f53c1207825 */ /* 0x000fe200078e00ff */
[----:B------:R-:W-:-:S03]  /*9810*/  F2FP.F16.F32.PACK_AB R34, R186, R187 ;  /* 0x000000bbba22723e */ /* 0x000fc600000000ff */
[----:B------:R-:W-:Y:S01]  /*9820*/  IMAD.WIDE.U32 R192, R192, -0x2daee0ad, RZ ;  /* 0xd2511f53c0c07825 */ /* 0x000fe200078e00ff */
[----:B------:R-:W-:-:S04]  /*9830*/  LOP3.LUT R248, R33, UR20, R28, 0x96, !PT ;  /* 0x0000001421f87c12 */ /* 0x000fc8000f8e961c */
[----:B------:R-:W-:Y:S01]  /*9840*/  LOP3.LUT R32, R193, UR18, R32, 0x96, !PT ;  /* 0x00000012c1207c12 */ /* 0x000fe2000f8e9620 */
[----:B------:R-:W-:-:S04]  /*9850*/  IMAD.WIDE.U32 R248, R248, -0x326172a9, RZ ;  /* 0xcd9e8d57f8f87825 */ /* 0x000fc800078e00ff */
[----:B------:R-:W-:-:S03]  /*9860*/  IMAD.WIDE.U32 R32, R32, -0x326172a9, RZ ;  /* 0xcd9e8d5720207825 */ /* 0x000fc600078e00ff */
[C---:B------:R-:W-:Y:S02]  /*9870*/  LOP3.LUT R28, R32.reuse, 0xffff, RZ, 0xc0, !PT ;  /* 0x0000ffff201c7812 */ /* 0x040fe400078ec0ff */
[----:B------:R-:W-:Y:S02]  /*9880*/  LOP3.LUT R30, R32, 0xff, RZ, 0xc0, !PT ;  /* 0x000000ff201e7812 */ /* 0x000fe400078ec0ff */
[----:B------:R-:W-:Y:S02]  /*9890*/  SHF.R.U32.HI R28, RZ, 0x8, R28 ;  /* 0x00000008ff1c7819 */ /* 0x000fe4000001161c */
[----:B------:R-:W-:Y:S02]  /*98a0*/  SHF.R.U32.HI R29, RZ, 0x18, R32 ;  /* 0x00000018ff1d7819 */ /* 0x000fe40000011620 */
[----:B------:R-:W-:Y:S02]  /*98b0*/  PRMT R30, R30, 0x5410, R28 ;  /* 0x000054101e1e7816 */ /* 0x000fe4000000001c */
[----:B------:R-:W-:-:S02]  /*98c0*/  SHF.R.U32.HI R28, RZ, 0x10, R32 ;  /* 0x00000010ff1c7819 */ /* 0x000fc40000011620 */
[----:B------:R-:W-:Y:S02]  /*98d0*/  LOP3.LUT R31, R33, UR28, R248, 0x96, !PT ;  /* 0x0000001c211f7c12 */ /* 0x000fe4000f8e96f8 */
[----:B------:R-:W-:Y:S02]  /*98e0*/  LOP3.LUT R28, R28, 0xff, RZ, 0xc0, !PT ;  /* 0x000000ff1c1c7812 */ /* 0x000fe400078ec0ff */
[C---:B------:R-:W-:Y:S02]  /*98f0*/  LOP3.LUT R33, R31.reuse, 0xffff, RZ, 0xc0, !PT ;  /* 0x0000ffff1f217812 */ /* 0x040fe400078ec0ff */
[----:B------:R-:W-:Y:S02]  /*9900*/  PRMT R28, R28, 0x5410, R29 ;  /* 0x000054101c1c7816 */ /* 0x000fe4000000001d */
[----:B------:R-:W-:Y:S02]  /*9910*/  SHF.R.U32.HI R29, RZ, 0x10, R31 ;  /* 0x00000010ff1d7819 */ /* 0x000fe4000001161f */
[----:B------:R-:W-:-:S02]  /*9920*/  LOP3.LUT R32, R31, 0xff, RZ, 0xc0, !PT ;  /* 0x000000ff1f207812 */ /* 0x000fc400078ec0ff */
[----:B------:R-:W-:Y:S02]  /*9930*/  SHF.R.U32.HI R31, RZ, 0x18, R31 ;  /* 0x00000018ff1f7819 */ /* 0x000fe4000001161f */
[----:B------:R-:W-:Y:S02]  /*9940*/  LOP3.LUT R29, R29, 0xff, RZ, 0xc0, !PT ;  /* 0x000000ff1d1d7812 */ /* 0x000fe400078ec0ff */
[----:B------:R-:W-:Y:S02]  /*9950*/  HSET2.LE.AND R30, R30, R61, PT ;  /* 0x0000003d1e1e7233 */ /* 0x000fe40003803000 */
[----:B------:R-:W-:Y:S02]  /*9960*/  PRMT R29, R29, 0x5410, R31 ;  /* 0x000054101d1d7816 */ /* 0x000fe4000000001f */
[----:B------:R-:W-:Y:S02]  /*9970*/  F2FP.F16.F32.PACK_AB R31, R181, R177 ;  /* 0x000000b1b51f723e */ /* 0x000fe400000000ff */
[----:B------:R-:W-:-:S02]  /*9980*/  SHF.R.U32.HI R33, RZ, 0x8, R33 ;  /* 0x00000008ff217819 */ /* 0x000fc40000011621 */
[----:B------:R-:W-:Y:S02]  /*9990*/  LOP3.LUT R30, R30, R31, RZ, 0xc0, !PT ;  /* 0x0000001f1e1e7212 */ /* 0x000fe400078ec0ff */
[--C-:B------:R-:W-:Y:S02]  /*99a0*/  HSET2.LE.AND R28, R28, R61.reuse, PT ;  /* 0x0000003d1c1c7233 */ /* 0x100fe40003803000 */
[----:B------:R-:W-:Y:S02]  /*99b0*/  PRMT R32, R32, 0x5410, R33 ;  /* 0x0000541020207816 */ /* 0x000fe40000000021 */
[----:B------:R-:W-:Y:S02]  /*99c0*/  F2FP.F16.F32.PACK_AB R31, R182, R180 ;  /* 0x000000b4b61f723e */ /* 0x000fe400000000ff */
[----:B------:R-:W-:Y:S02]  /*99d0*/  HSET2.LE.AND R29, R29, R61, PT ;  /* 0x0000003d1d1d7233 */ /* 0x000fe40003803000 */
[----:B------:R-:W-:-:S02]  /*99e0*/  LOP3.LUT R31, R28, R31, RZ, 0xc0, !PT ;  /* 0x0000001f1c1f7212 */ /* 0x000fc400078ec0ff */
[----:B------:R-:W-:Y:S02]  /*99f0*/  HSET2.LE.AND R28, R32, R61, PT ;  /* 0x0000003d201c7233 */ /* 0x000fe40003803000 */
[----:B------:R-:W-:Y:S02]  /*9a00*/  F2FP.F16.F32.PACK_AB R32, R175, R173 ;  /* 0x000000adaf20723e */ /* 0x000fe400000000ff */
[----:B------:R-:W-:Y:S02]  /*9a10*/  F2FP.F16.F32.PACK_AB R33, R183, R185 ;  /* 0x000000b9b721723e */ /* 0x000fe400000000ff */
[----:B------:R-:W-:Y:S02]  /*9a20*/  LOP3.LUT R28, R28, R32, RZ, 0xc0, !PT ;  /* 0x000000201c1c7212 */ /* 0x000fe400078ec0ff */
[----:B------:R-:W-:-:S04]  /*9a30*/  F2FP.F16.F32.PACK_AB R32, R176, R174 ;  /* 0x000000aeb020723e */ /* 0x000fc800000000ff */
[----:B------:R-:W-:-:S07]  /*9a40*/  LOP3.LUT R29, R29, R32, RZ, 0xc0, !PT ;  /* 0x000000201d1d7212 */ /* 0x000fce00078ec0ff */
[C---:B------:R-:W-:Y:S06]  /*9a50*/  HMMA.16816.F32 R84, R28.reuse, R16, R84 ;  /* 0x000000101c54723c */ /* 0x040fec0000001854 */
        /* <DEDUP_REMOVED lines=30> */
[----:B------:R-:W-:-:S02]  /*9c40*/  F2FP.F16.F32.PACK_AB R4, R178, R184 ;  /* 0x000000b8b204723e */ /* 0x000fc400000000ff */
[----:B------:R-:W-:Y:S02]  /*9c50*/  LOP3.LUT R166, R249, UR19, R244, 0x96, !PT ;  /* 0x00000013f9a67c12 */ /* 0x000fe4000f8e96f4 */
[----:B------:R-:W-:Y:S01]  /*9c60*/  LOP3.LUT R32, R32, R10, RZ, 0xc0, !PT ;  /* 0x0000000a20207212 */ /* 0x000fe200078ec0ff */
[C---:B------:R-:W-:Y:S01]  /*9c70*/  HMMA.16816.F32 R80, R28.reuse, R22, R80 ;  /* 0x000000161c50723c */ /* 0x040fe20000001850 */
[----:B------:R-:W-:Y:S01]  /*9c80*/  LOP3.LUT R33, R8, R33, RZ, 0xc0, !PT ;  /* 0x0000002108217212 */ /* 0x000fe200078ec0ff */
[----:B------:R-:W2:Y:S01]  /*9c90*/  LDSM.16.MT88.4 R20, [R216+0x9c00] ;  /* 0x009c0000d814783b */ /* 0x000ea20000004200 */
[----:B------:R-:W-:Y:S01]  /*9ca0*/  LOP3.LUT R34, R12, R34, RZ, 0xc0, !PT ;  /* 0x000000220c227212 */ /* 0x000fe200078ec0ff */
[----:B------:R-:W-:Y:S01]  /*9cb0*/  IMAD.WIDE.U32 R166, R166, -0x2daee0ad, RZ ;  /* 0xd2511f53a6a67825 */ /* 0x000fe200078e00ff */
[----:B------:R-:W-:Y:S01]  /*9cc0*/  LOP3.LUT R35, R35, R4, RZ, 0xc0, !PT ;  /* 0x0000000423237212 */ /* 0x000fe200078ec0ff */
[----:B------:R-:W-:Y:S01]  /*9cd0*/  HMMA.16816.F32 R96, R28, R18, R96 ;  /* 0x000000121c60723c */ /* 0x000fe20000001860 */
[----:B------:R-:W3:Y:S02]  /*9ce0*/  LDSM.16.MT88.4 R16, [R217+0xac00] ;  /* 0x00ac0000d910783b */ /* 0x000ee40000004200 */
[----:B------:R-:W-:-:S02]  /*9cf0*/  LOP3.LUT R192, R167, UR5, R192, 0x96, !PT ;  /* 0x00000005a7c07c12 */ /* 0x000fc4000f8e96c0 */
[----:B------:R-:W4:Y:S01]  /*9d00*/  LDSM.16.MT88.4 R12, [R216+0xac00] ;  /* 0x00ac0000d80c783b */ /* 0x000f220000004200 */
[----:B------:R-:W-:Y:S01]  /*9d10*/  HMMA.16816.F32 R128, R28, R6, R128 ;  /* 0x000000061c80723c */ /* 0x000fe20000001880 */
[C---:B------:R-:W-:Y:S02]  /*9d20*/  LOP3.LUT R66, R192.reuse, 0xffff, RZ, 0xc0, !PT ;  /* 0x0000ffffc0427812 */ /* 0x040fe400078ec0ff */
[----:B------:R-:W5:Y:S01]  /*9d30*/  LDSM.16.MT88.4 R8, [R217+0xbc00] ;  /* 0x00bc0000d908783b */ /* 0x000f620000004200 */
[----:B------:R-:W-:Y:S02]  /*9d40*/  LOP3.LUT R60, R192, 0xff, RZ, 0xc0, !PT ;  /* 0x000000ffc03c7812 */ /* 0x000fe400078ec0ff */
[----:B------:R-:W-:Y:S01]  /*9d50*/  SHF.R.U32.HI R66, RZ, 0x8, R66 ;  /* 0x00000008ff427819 */ /* 0x000fe20000011642 */
[----:B------:R-:W5:Y:S01]  /*9d60*/  LDSM.16.MT88.4 R4, [R216+0xbc00] ;  /* 0x00bc0000d804783b */ /* 0x000f620000004200 */
[C---:B------:R-:W-:Y:S01]  /*9d70*/  LOP3.LUT R31, R166.reuse, 0xffff, RZ, 0xc0, !PT ;  /* 0x0000ffffa61f7812 */ /* 0x040fe200078ec0ff */
[--C-:B------:R-:W-:Y:S01]  /*9d80*/  IMAD.MOV.U32 R167, RZ, RZ, R37.reuse ;  /* 0x000000ffffa77224 */ /* 0x100fe200078e0025 */
[----:B------:R-:W-:Y:S01]  /*9d90*/  LOP3.LUT R28, R166, 0xff, RZ, 0xc0, !PT ;  /* 0x000000ffa61c7812 */ /* 0x000fe200078ec0ff */
[----:B------:R-:W-:Y:S01]  /*9da0*/  @P0 IMAD.MOV.U32 R167, RZ, RZ, R37 ;  /* 0x000000ffffa70224 */ /* 0x000fe200078e0025 */
[----:B------:R-:W-:-:S02]  /*9db0*/  SHF.R.U32.HI R30, RZ, 0x10, R166 ;  /* 0x00000010ff1e7819 */ /* 0x000fc400000116a6 */
[----:B------:R-:W-:Y:S02]  /*9dc0*/  SHF.R.U32.HI R31, RZ, 0x8, R31 ;  /* 0x00000008ff1f7819 */ /* 0x000fe4000001161f */
[----:B------:R-:W-:Y:S02]  /*9dd0*/  SHF.R.U32.HI R165, RZ, 0x10, R192 ;  /* 0x00000010ffa57819 */ /* 0x000fe400000116c0 */
[----:B------:R-:W-:Y:S01]  /*9de0*/  SHF.R.U32.HI R29, RZ, 0x18, R166 ;  /* 0x00000018ff1d7819 */ /* 0x000fe200000116a6 */
[C---:B-1----:R-:W-:Y:S01]  /*9df0*/  HMMA.16816.F32 R156, R32.reuse, R24, R156 ;  /* 0x00000018209c723c */ /* 0x042fe2000000189c */
[----:B------:R-:W-:Y:S01]  /*9e00*/  LOP3.LUT R30, R30, 0xff, RZ, 0xc0, !PT ;  /* 0x000000ff1e1e7812 */ /* 0x000fe200078ec0ff */
[--C-:B------:R-:W-:Y:S01]  /*9e10*/  IMAD.MOV.U32 R166, RZ, RZ, R36.reuse ;  /* 0x000000ffffa67224 */ /* 0x100fe200078e0024 */
[----:B------:R-:W-:Y:S01]  /*9e20*/  PRMT R28, R28, 0x5410, R31 ;  /* 0x000054101c1c7816 */ /* 0x000fe2000000001f */
[----:B------:R-:W-:Y:S01]  /*9e30*/  @P0 IMAD.MOV.U32 R166, RZ, RZ, R36 ;  /* 0x000000ffffa60224 */ /* 0x000fe200078e0024 */
[----:B------:R-:W-:Y:S01]  /*9e40*/  PRMT R60, R60, 0x5410, R66 ;  /* 0x000054103c3c7816 */ /* 0x000fe20000000042 */
[----:B------:R-:W-:Y:S01]  /*9e50*/  HMMA.16816.F32 R152, R32, R26, R152 ;  /* 0x0000001a2098723c */ /* 0x000fe20000001898 */
[----:B------:R-:W-:-:S02]  /*9e60*/  SHF.R.U32.HI R192, RZ, 0x18, R192 ;  /* 0x00000018ffc07819 */ /* 0x000fc400000116c0 */
[----:B------:R-:W-:Y:S02]  /*9e70*/  LOP3.LUT R165, R165, 0xff, RZ, 0xc0, !PT ;  /* 0x000000ffa5a57812 */ /* 0x000fe400078ec0ff */
[----:B------:R-:W-:Y:S01]  /*9e80*/  PRMT R29, R30, 0x5410, R29 ;  /* 0x000054101e1d7816 */ /* 0x000fe2000000001d */
[C---:B--2---:R-:W-:Y:S01]  /*9e90*/  HMMA.16816.F32 R72, R32.reuse, R20, R72 ;  /* 0x000000142048723c */ /* 0x044fe20000001848 */
[--C-:B------:R-:W-:Y:S02]  /*9ea0*/  HSET2.LE.AND R30, R28, R61.reuse, PT ;  /* 0x0000003d1c1e7233 */ /* 0x100fe40003803000 */
[----:B------:R-:W-:Y:S02]  /*9eb0*/  PRMT R165, R165, 0x5410, R192 ;  /* 0x00005410a5a57816 */ /* 0x000fe400000000c0 */
[----:B------:R-:W-:Y:S01]  /*9ec0*/  HSET2.LE.AND R28, R60, R61, PT ;  /* 0x0000003d3c1c7233 */ /* 0x000fe20003803000 */
[----:B------:R-:W-:Y:S01]  /*9ed0*/  HMMA.16816.F32 R76, R32, R22, R76 ;  /* 0x00000016204c723c */ /* 0x000fe2000000184c */
[----:B------:R-:W-:-:S02]  /*9ee0*/  F2FP.F16.F32.PACK_AB R60, R64, R65 ;  /* 0x00000041403c723e */ /* 0x000fc400000000ff */
[--C-:B------:R-:W-:Y:S02]  /*9ef0*/  HSET2.LE.AND R31, R29, R61.reuse, PT ;  /* 0x0000003d1d1f7233 */ /* 0x100fe40003803000 */
[----:B------:R-:W-:Y:S01]  /*9f00*/  HSET2.LE.AND R29, R165, R61, PT ;  /* 0x0000003da51d7233 */ /* 0x000fe20003803000 */
[C---:B---3--:R-:W-:Y:S01]  /*9f10*/  HMMA.16816.F32 R88, R32.reuse, R16, R88 ;  /* 0x000000102058723c */ /* 0x048fe20000001858 */
[----:B------:R-:W-:Y:S01]  /*9f20*/  LOP3.LUT R30, R30, R60, RZ, 0xc0, !PT ;  /* 0x0000003c1e1e7212 */ /* 0x000fe200078ec0ff */
[--C-:B------:R-:W-:Y:S01]  /*9f30*/  IMAD.MOV.U32 R165, RZ, RZ, R2.reuse ;  /* 0x000000ffffa57224 */ /* 0x100fe200078e0002 */
[----:B------:R-:W-:Y:S01]  /*9f40*/  F2FP.F16.F32.PACK_AB R61, R58, R62 ;  /* 0x0000003e3a3d723e */ /* 0x000fe200000000ff */
[----:B------:R-:W-:Y:S01]  /*9f50*/  @P0 IMAD.MOV.U32 R165, RZ, RZ, R2 ;  /* 0x000000ffffa50224 */ /* 0x000fe200078e0002 */
[----:B------:R-:W-:Y:S01]  /*9f60*/  F2FP.F16.F32.PACK_AB R66, R67, R172 ;  /* 0x000000ac4342723e */ /* 0x000fe200000000ff */
[----:B------:R-:W-:Y:S01]  /*9f70*/  HMMA.16816.F32 R92, R32, R18, R92 ;  /* 0x00000012205c723c */ /* 0x000fe2000000185c */
[----:B------:R-:W-:-:S02]  /*9f80*/  F2FP.F16.F32.PACK_AB R60, R59, R63 ;  /* 0x0000003f3b3c723e */ /* 0x000fc400000000ff */
[----:B------:R-:W-:Y:S02]  /*9f90*/  LOP3.LUT R31, R31, R61, RZ, 0xc0, !PT ;  /* 0x0000003d1f1f7212 */ /* 0x000fe400078ec0ff */
[----:B------:R-:W-:Y:S01]  /*9fa0*/  LOP3.LUT R28, R28, R66, RZ, 0xc0, !PT ;  /* 0x000000421c1c7212 */ /* 0x000fe200078ec0ff */
[----:B----4-:R-:W-:Y:S01]  /*9fb0*/  HMMA.16816.F32 R104, R32, R12, R104 ;  /* 0x0000000c2068723c */ /* 0x010fe20000001868 */
[----:B------:R-:W-:-:S05]  /*9fc0*/  LOP3.LUT R29, R29, R60, RZ, 0xc0, !PT ;  /* 0x0000003c1d1d7212 */ /* 0x000fca00078ec0ff */
        /* <DEDUP_REMOVED lines=19> */
.L_x_364:
[----:B------:R-:W-:-:S07]  /*a100*/  IADD3 R231, R230, -0x1, RZ ;  /* 0xffffffffe6e77810 */ /* 0x000fce0007ffe0ff */
.L_x_366:
[----:B------:R-:W-:-:S13]  /*a110*/  ISETP.GE.AND P0, PT, R231, RZ, PT ;  /* 0x000000ffe700720c */ /* 0x000fda0003f06270 */
[----:B------:R-:W-:Y:S05]  /*a120*/  @!P0 BRA `(.L_x_367) ;  /* 0x0000004000688947 */ /* 0x000fea0003800000 */
[----:B------:R-:W-:Y:S01]  /*a130*/  IMAD.WIDE.U32 R242, R232, -0x326172a9, RZ ;  /* 0xcd9e8d57e8f27825 */ /* 0x000fe200078e00ff */
[----:B------:R-:W-:Y:S01]  /*a140*/  USHF.L.U64.HI UR12, UR10, 0x5, UR11 ;  /* 0x000000050a0c7899 */ /* 0x000fe2000801020b */
[----:B------:R-:W-:Y:S01]  /*a150*/  PRMT R230, R164, 0x7054, R164 ;  /* 0x00007054a4e67816 */ /* 0x000fe200000000a4 */
[----:B------:R-:W-:Y:S01]  /*a160*/  USHF.L.U32 UR10, UR10, 0x5, URZ ;  /* 0x000000050a0a7899 */ /* 0x000fe2000800063f */
[----:B------:R-:W-:Y:S01]  /*a170*/  IMAD.WIDE.U32 R238, R171, -0x326172a9, RZ ;  /* 0xcd9e8d57abee7825 */ /* 0x000fe200078e00ff */
[-C--:B------:R-:W-:Y:S01]  /*a180*/  LOP3.LUT R240, R243, R170.reuse, RZ, 0x3c, !PT ;  /* 0x000000aaf3f07212 */ /* 0x080fe200078e3cff */
[----:B------:R-:W-:Y:S01]  /*a190*/  ULDC UR4, c[0x0][0x2ec] ;  /* 0x0000bb0000047ab9 */ /* 0x000fe20000000800 */
[----:B------:R-:W-:Y:S01]  /*a1a0*/  MOV R164, R167 ;  /* 0x000000a700a47202 */ /* 0x000fe20000000f00 */
[----:B------:R-:W-:Y:S01]  /*a1b0*/  IMAD.WIDE.U32 R244, R169, -0x2daee0ad, RZ ;  /* 0xd2511f53a9f47825 */ /* 0x000fe200078e00ff */
[----:B------:R-:W-:Y:S01]  /*a1c0*/  LOP3.LUT R232, R239, R170, RZ, 0x3c, !PT ;  /* 0x000000aaefe87212 */ /* 0x000fe200078e3cff */
[----:B------:R-:W-:Y:S01]  /*a1d0*/  USHF.L.U64.HI UR12, UR10, 0x1, UR12 ;  /* 0x000000010a0c7899 */ /* 0x000fe2000801020c */
[----:B------:R-:W-:Y:S01]  /*a1e0*/  MOV R3, R168 ;  /* 0x000000a800037202 */ /* 0x000fe20000000f00 */
[----:B------:R-:W-:Y:S01]  /*a1f0*/  IMAD.WIDE.U32 R240, R240, -0x2daee0ad, RZ ;  /* 0xd2511f53f0f07825 */ /* 0x000fe200078e00ff */
[----:B------:R-:W-:Y:S01]  /*a200*/  MOV R2, R165 ;  /* 0x000000a500027202 */ /* 0x000fe20000000f00 */
[----:B------:R-:W-:Y:S01]  /*a210*/  USHF.L.U32 UR13, UR10, 0x1, URZ ;  /* 0x000000010a0d7899 */ /* 0x000fe2000800063f */
[----:B------:R-:W-:Y:S01]  /*a220*/  MOV R0, R166 ;  /* 0x000000a600007202 */ /* 0x000fe20000000f00 */
[----:B------:R-:W-:Y:S01]  /*a230*/  IMAD.WIDE.U32 R232, R232, -0x2daee0ad, RZ ;  /* 0xd2511f53e8e87825 */ /* 0x000fe200078e00ff */
[----:B------:R-:W-:Y:S01]  /*a240*/  MOV R226, R246 ;  /* 0x000000f600e27202 */ /* 0x000fe20000000f00 */
[----:B------:R-:W-:Y:S01]  /*a250*/  ULDC.64 UR10, c[0x0][0x220] ;  /* 0x00008800000a7ab9 */ /* 0x000fe20000000a00 */
[----:B------:R-:W-:Y:S01]  /*a260*/  ULDC.64 UR6, c[0x0][0x218] ;  /* 0x0000860000067ab9 */ /* 0x000fe20000000a00 */
[----:B------:R-:W-:Y:S01]  /*a270*/  ULDC.64 UR8, c[0x0][0x248] ;  /* 0x0000920000087ab9 */ /* 0x000fe20000000a00 */
[----:B------:R-:W-:Y:S05]  /*a280*/  BRA `(.L_x_368) ;  /* 0x00000000005c7947 */ /* 0x000fea0003800000 */
.L_x_370:
[----:B------:R-:W-:Y:S04]  /*a290*/  VIADD R166, R231, 0xffffffff ;  /* 0xffffffffe7a67836 */ /* 0x000fe80000000000 */
[C---:B------:R-:W-:Y:S01]  /*a2a0*/  IMAD.WIDE.U32 R170, R166.reuse, UR8, RZ ;  /* 0x00000008a6aa7c25 */ /* 0x040fe2000f8e00ff */
[----:B------:R-:W-:Y:S05]  /*a2b0*/  SHF.R.S32.HI R165, RZ, 0x1f, R166 ;  /* 0x0000001fffa57819 */ /* 0x000fea00000114a6 */
[----:B------:R-:W-:Y:S04]  /*a2c0*/  IMAD R165, R165, UR8, RZ ;  /* 0x00000008a5a57c24 */ /* 0x000fe8000f8e02ff */
        /* <DEDUP_REMOVED lines=19> */
.L_x_368:
[----:B------:R-:W-:Y:S04]  /*a400*/  DEPBAR.LE SB0, 0x0 ;  /* 0x000080000000791a */ /* 0x000fe80000000000 */
[----:B------:R-:W-:Y:S01]  /*a410*/  BAR.SYNC.DEFER_BLOCKING 0x0 ;  /* 0x0000000000007b1d */ /* 0x000fe20000010000 */
[----:B------:R-:W-:Y:S01]  /*a420*/  SHF.R.S32.HI R5, RZ, 0x1f, R231 ;  /* 0x0000001fff057819 */ /* 0x000fe200000114e7 */
[C---:B------:R-:W-:Y:S02]  /*a430*/  IMAD R4, R231.reuse, UR16, RZ ;  /* 0x00000010e7047c24 */ /* 0x040fe4000f8e02ff */
[----:B------:R-:W-:Y:S04]  /*a440*/  IMAD.WIDE.U32 R6, R231, UR17, R226 ;  /* 0x00000011e7067c25 */ /* 0x000fe8000f8e00e2 */
[----:B------:R-:W-:Y:S01]  /*a450*/  IMAD R4, R5, UR17, R4 ;  /* 0x0000001105047c24 */ /* 0x000fe2000f8e0204 */
[----:B------:R-:W-:Y:S03]  /*a460*/  LEA R8, P1, R6, UR10, 0x1 ;  /* 0x0000000a06087c11 */ /* 0x000fe6000f8208ff */
[----:B------:R-:W-:Y:S01]  /*a470*/  IMAD.IADD R4, R7, 0x1, R4 ;  /* 0x0000000107047824 */ /* 0x000fe200078e0204 */
[----:B------:R-:W-:Y:S04]  /*a480*/  IADD3 R10, P0, R8, UR13, RZ ;  /* 0x0000000d080a7c10 */ /* 0x000fe8000ff1e0ff */
[----:B------:R-:W-:Y:S04]  /*a490*/  LEA.HI.X R9, R6, UR11, R4, 0x1, P1 ;  /* 0x0000000b06097c11 */ /* 0x000fe800088f0c04 */
[----:B------:R-:W-:Y:S02]  /*a4a0*/  IADD3.X R11, R9, UR12, RZ, P0, !PT ;  /* 0x0000000c090b7c10 */ /* 0x000fe400087fe4ff */
        /* <DEDUP_REMOVED lines=12> */
[----:B------:R-:W1:Y:S06]  /*a570*/  LDSM.16.M88.4 R60, [R221+0x1000] ;  /* 0x00100000dd3c783b */ /* 0x000e6c0000000200 */
[----:B------:R-:W3:Y:S06]  /*a580*/  LDSM.16.M88.4 R32, [R220+0x400] ;  /* 0x00040000dc20783b */ /* 0x000eec0000000200 */
[----:B------:R-:W0:Y:S06]  /*a590*/  LDGDEPBAR ;  /* 0x00000000000079af */ /* 0x000e2c0000000000 */
[----:B------:R-:W4:Y:S06]  /*a5a0*/  LDSM.16.M88.4 R48, [R220+0x800] ;  /* 0x00080000dc30783b */ /* 0x000f2c0000000200 */
[----:B------:R-:W5:Y:S06]  /*a5b0*/  LDSM.16.M88.4 R168, [R220+0xc00] ;  /* 0x000c0000dca8783b */ /* 0x000f6c0000000200 */
[----:B------:R-:W-:Y:S01]  /*a5c0*/  LDSM.16.M88.4 R172, [R219] ;  /* 0x00000000dbac783b */ /* 0x000fe20000000200 */
[-C--:B--2---:R-:W-:Y:S05]  /*a5d0*/  HMMA.16816.F32 R4, R64, R16.reuse, RZ ;  /* 0x000000104004723c */ /* 0x084fea00000018ff */
[----:B------:R-:W2:Y:S01]  /*a5e0*/  LDSM.16.M88.4 R176, [R218] ;  /* 0x00000000dab0783b */ /* 0x000ea20000000200 */
[C---:B-1----:R-:W-:Y:S05]  /*a5f0*/  HMMA.16816.F32 R8, R60.reuse, R16, RZ ;  /* 0x000000103c08723c */ /* 0x042fea00000018ff */
[----:B------:R-:W1:Y:S01]  /*a600*/  LDSM.16.M88.4 R180, [R219+0x1000] ;  /* 0x00100000dbb4783b */ /* 0x000e620000000200 */
[-C--:B------:R-:W-:Y:S05]  /*a610*/  HMMA.16816.F32 R12, R60, R18.reuse, RZ ;  /* 0x000000123c0c723c */ /* 0x080fea00000018ff */
[----:B------:R-:W1:Y:S01]  /*a620*/  LDSM.16.M88.4 R184, [R218+0x400] ;  /* 0x00040000dab8783b */ /* 0x000e620000000200 */
[C---:B------:R-:W-:Y:S05]  /*a630*/  HMMA.16816.F32 R16, R64.reuse, R18, RZ ;  /* 0x000000124010723c */ /* 0x040fea00000018ff */
[----:B------:R-:W1:Y:S01]  /*a640*/  LDSM.16.M88.4 R188, [R218+0x800] ;  /* 0x00080000dabc783b */ /* 0x000e620000000200 */
[-C--:B---3--:R-:W-:Y:S05]  /*a650*/  HMMA.16816.F32 R20, R64, R32.reuse, RZ ;  /* 0x000000204014723c */ /* 0x088fea00000018ff */
[----:B------:R-:W3:Y:S01]  /*a660*/  LDSM.16.M88.4 R192, [R218+0xc00] ;  /* 0x000c0000dac0783b */ /* 0x000ee20000000200 */
[C---:B------:R-:W-:Y:S05]  /*a670*/  HMMA.16816.F32 R24, R60.reuse, R32, RZ ;  /* 0x000000203c18723c */ /* 0x040fea00000018ff */
[----:B------:R-:W-:Y:S01]  /*a680*/  LDSM.16.M88.4 R196, [R220+0x1000] ;  /* 0x00100000dcc4783b */ /* 0x000fe20000000200 */
[-C--:B------:R-:W-:Y:S05]  /*a690*/  HMMA.16816.F32 R28, R60, R34.reuse, RZ ;  /* 0x000000223c1c723c */ /* 0x080fea00000018ff */
[----:B------:R-:W-:Y:S01]  /*a6a0*/  LDSM.16.M88.4 R200, [R221+0x3000] ;  /* 0x00300000ddc8783b */ /* 0x000fe20000000200 */
[C---:B------:R-:W-:Y:S05]  /*a6b0*/  HMMA.16816.F32 R32, R64.reuse, R34, RZ ;  /* 0x000000224020723c */ /* 0x040fea00000018ff */
[----:B------:R-:W-:Y:S01]  /*a6c0*/  LDSM.16.M88.4 R204, [R219+0x2000] ;  /* 0x00200000dbcc783b */ /* 0x000fe20000000200 */
[-C--:B----4-:R-:W-:Y:S05]  /*a6d0*/  HMMA.16816.F32 R36, R64, R48.reuse, RZ ;  /* 0x000000304024723c */ /* 0x090fea00000018ff */
[----:B------:R-:W-:Y:S01]  /*a6e0*/  LDSM.16.M88.4 R208, [R218+0x1000] ;  /* 0x00100000dad0783b */ /* 0x000fe20000000200 */
[C---:B------:R-:W-:Y:S05]  /*a6f0*/  HMMA.16816.F32 R40, R60.reuse, R48, RZ ;  /* 0x000000303c28723c */ /* 0x040fea00000018ff */
[----:B------:R-:W-:Y:S01]  /*a700*/  LDSM.16.M88.4 R212, [R219+0x3000] ;  /* 0x00300000dbd4783b */ /* 0x000fe20000000200 */
[-C--:B------:R-:W-:Y:S06]  /*a710*/  HMMA.16816.F32 R44, R60, R50.reuse, RZ ;  /* 0x000000323c2c723c */ /* 0x080fec00000018ff */
[C---:B------:R-:W-:Y:S06]  /*a720*/  HMMA.16816.F32 R48, R64.reuse, R50, RZ ;  /* 0x000000324030723c */ /* 0x040fec00000018ff */
[-C--:B-----5:R-:W-:Y:S06]  /*a730*/  HMMA.16816.F32 R52, R64, R168.reuse, RZ ;  /* 0x000000a84034723c */ /* 0x0a0fec00000018ff */
[C---:B------:R-:W-:Y:S06]  /*a740*/  HMMA.16816.F32 R56, R60.reuse, R168, RZ ;  /* 0x000000a83c38723c */ /* 0x040fec00000018ff */
[-C--:B------:R-:W-:Y:S06]  /*a750*/  HMMA.16816.F32 R60, R60, R170.reuse, RZ ;  /* 0x000000aa3c3c723c */ /* 0x080fec00000018ff */
[----:B------:R-:W-:Y:S01]  /*a760*/  HMMA.16816.F32 R64, R64, R170, RZ ;  /* 0x000000aa4040723c */ /* 0x000fe200000018ff */
[----:B------:R-:W4:Y:S05]  /*a770*/  LDSM.16.M88.4 R168, [R221+0x2000] ;  /* 0x00200000dda8783b */ /* 0x000f2a0000000200 */
[-C--:B--2---:R-:W-:Y:S06]  /*a780*/  HMMA.16816.F32 R4, R172, R176.reuse, R4 ;  /* 0x000000b0ac04723c */ /* 0x084fec0000001804 */
        /* <DEDUP_REMOVED lines=13> */
[----:B------:R-:W5:Y:S05]  /*a860*/  LDSM.16.M88.4 R188, [R220+0x1c00] ;  /* 0x001c0000dcbc783b */ /* 0x000f6a0000000200 */
[-C--:B---3--:R-:W-:Y:S06]  /*a870*/  HMMA.16816.F32 R52, R172, R192.reuse, R52 ;  /* 0x000000c0ac34723c */ /* 0x088fec0000001834 */
[C---:B------:R-:W-:Y:S06]  /*a880*/  HMMA.16816.F32 R56, R180.reuse, R192, R56 ;  /* 0x000000c0b438723c */ /* 0x040fec0000001838 */
[-C--:B------:R-:W-:Y:S01]  /*a890*/  HMMA.16816.F32 R60, R180, R194.reuse, R60 ;  /* 0x000000c2b43c723c */ /* 0x080fe2000000183c */
[----:B------:R-:W-:Y:S05]  /*a8a0*/  LDSM.16.M88.4 R180, [R218+0x1800] ;  /* 0x00180000dab4783b */ /* 0x000fea0000000200 */
[----:B------:R-:W-:Y:S01]  /*a8b0*/  HMMA.16816.F32 R64, R172, R194, R64 ;  /* 0x000000c2ac40723c */ /* 0x000fe20000001840 */
[----:B------:R-:W3:Y:S05]  /*a8c0*/  LDSM.16.M88.4 R172, [R218+0x1400] ;  /* 0x00140000daac783b */ /* 0x000eea0000000200 */
[-C--:B----4-:R-:W-:Y:S01]  /*a8d0*/  HMMA.16816.F32 R4, R168, R196.reuse, R4 ;  /* 0x000000c4a804723c */ /* 0x090fe20000001804 */
[----:B------:R-:W-:Y:S05]  /*a8e0*/  LDSM.16.M88.4 R192, [R220+0x2c00] ;  /* 0x002c0000dcc0783b */ /* 0x000fea0000000200 */
        /* <DEDUP_REMOVED lines=12> */
[C---:B------:R-:W-:Y:S01]  /*a9b0*/  HMMA.16816.F32 R48, R168.reuse, R186, R48 ;  /* 0x000000baa830723c */ /* 0x040fe20000001830 */
[----:B------:R-:W-:Y:S05]  /*a9c0*/  LDSM.16.M88.4 R184, [R220+0x2000] ;  /* 0x00200000dcb8783b */ /* 0x000fea0000000200 */
[-C--:B-----5:R-:W-:Y:S06]  /*a9d0*/  HMMA.16816.F32 R52, R168, R188.reuse, R52 ;  /* 0x000000bca834723c */ /* 0x0a0fec0000001834 */
[C---:B------:R-:W-:Y:S06]  /*a9e0*/  HMMA.16816.F32 R56, R200.reuse, R188, R56 ;  /* 0x000000bcc838723c */ /* 0x040fec0000001838 */
[-C--:B------:R-:W-:Y:S01]  /*a9f0*/  HMMA.16816.F32 R60, R200, R190.reuse, R60 ;  /* 0x000000bec83c723c */ /* 0x080fe2000000183c */
[----:B------:R-:W-:Y:S05]  /*aa00*/  LDSM.16.M88.4 R200, [R218+0x2000] ;  /* 0x00200000dac8783b */ /* 0x000fea0000000200 */
[----:B------:R-:W-:Y:S01]  /*aa10*/  HMMA.16816.F32 R64, R168, R190, R64 ;  /* 0x000000bea840723c */ /* 0x000fe20000001840 */
[----:B------:R-:W2:Y:S05]  /*aa20*/  LDSM.16.M88.4 R168, [R221+0x4000] ;  /* 0x00400000dda8783b */ /* 0x000eaa0000000200 */
[-C--:B------:R-:W-:Y:S01]  /*aa30*/  HMMA.16816.F32 R4, R204, R208.reuse, R4 ;  /* 0x000000d0cc04723c */ /* 0x080fe20000001804 */
[----:B------:R-:W4:Y:S05]  /*aa40*/  LDSM.16.M88.4 R188, [R221+0x5000] ;  /* 0x00500000ddbc783b */ /* 0x000f2a0000000200 */
        /* <DEDUP_REMOVED lines=17> */
[----:B------:R-:W-:Y:S01]  /*ab60*/  HMMA.16816.F32 R64, R204, R178, R64 ;  /* 0x000000b2cc40723c */ /* 0x000fe20000001840 */
[----:B------:R-:W1:Y:S05]  /*ab70*/  LDSM.16.M88.4 R176, [R218+0x2400] ;  /* 0x00240000dab0783b */ /* 0x000e6a0000000200 */
[-C--:B--2---:R-:W-:Y:S06]  /*ab80*/  HMMA.16816.F32 R4, R168, R184.reuse, R4 ;  /* 0x000000b8a804723c */ /* 0x084fec0000001804 */
[C---:B----4-:R-:W-:Y:S06]  /*ab90*/  HMMA.16816.F32 R8, R188.reuse, R184, R8 ;  /* 0x000000b8bc08723c */ /* 0x050fec0000001808 */
[-C--:B------:R-:W-:Y:S06]  /*aba0*/  HMMA.16816.F32 R12, R188, R186.reuse, R12 ;  /* 0x000000babc0c723c */ /* 0x080fec000000180c */
[C---:B------:R-:W-:Y:S01]  /*abb0*/  HMMA.16816.F32 R16, R168.reuse, R186, R16 ;  /* 0x000000baa810723c */ /* 0x040fe20000001810 */
[----:B------:R-:W2:Y:S05]  /*abc0*/  LDSM.16.M88.4 R184, [R218+0x2800] ;  /* 0x00280000dab8783b */ /* 0x000eaa0000000200 */
[-C--:B---3--:R-:W-:Y:S06]  /*abd0*/  HMMA.16816.F32 R20, R168, R172.reuse, R20 ;  /* 0x000000aca814723c */ /* 0x088fec0000001814 */
[C---:B------:R-:W-:Y:S06]  /*abe0*/  HMMA.16816.F32 R24, R188.reuse, R172, R24 ;  /* 0x000000acbc18723c */ /* 0x040fec0000001818 */
[-C--:B------:R-:W-:Y:S06]  /*abf0*/  HMMA.16816.F32 R28, R188, R174.reuse, R28 ;  /* 0x000000aebc1c723c */ /* 0x080fec000000181c */
[C---:B------:R-:W-:Y:S06]  /*ac00*/  HMMA.16816.F32 R32, R168.reuse, R174, R32 ;  /* 0x000000aea820723c */ /* 0x040fec0000001820 */
[-C--:B-----5:R-:W-:Y:S06]  /*ac10*/  HMMA.16816.F32 R36, R168, R180.reuse, R36 ;  /* 0x000000b4a824723c */ /* 0x0a0fec0000001824 */
[C---:B------:R-:W-:Y:S06]  /*ac20*/  HMMA.16816.F32 R40, R188.reuse, R180, R40 ;  /* 0x000000b4bc28723c */ /* 0x040fec0000001828 */
[-C--:B------:R-:W-:Y:S06]  /*ac30*/  HMMA.16816.F32 R44, R188, R182.reuse, R44 ;  /* 0x000000b6bc2c723c */ /* 0x080fec000000182c */
[C---:B------:R-:W-:Y:S06]  /*ac40*/  HMMA.16816.F32 R48, R168.reuse, R182, R48 ;  /* 0x000000b6a830723c */ /* 0x040fec0000001830 */
        /* <DEDUP_REMOVED lines=8> */
[C---:B------:R-:W-:Y:S06]  /*acd0*/  HMMA.16816.F32 R8, R208.reuse, R200, R8 ;  /* 0x000000c8d008723c */ /* 0x040fec0000001808 */
[-C--:B------:R-:W-:Y:S06]  /*ace0*/  HMMA.16816.F32 R12, R208, R202.reuse, R12 ;  /* 0x000000cad00c723c */ /* 0x080fec000000180c */
[C---:B------:R-:W-:Y:S06]  /*acf0*/  HMMA.16816.F32 R16, R196.reuse, R202, R16 ;  /* 0x000000cac410723c */ /* 0x040fec0000001810 */
        /* <DEDUP_REMOVED lines=14> */
[C---:B------:R-:W-:Y:S05]  /*ade0*/  HMMA.16816.F32 R48, R196.reuse, R186, R48 ;  /* 0x000000bac430723c */ /* 0x040fea0000001830 */
[----:B------:R-:W-:Y:S01]  /*adf0*/  FMNMX.FTZ R165, R19, R165, !PT ;  /* 0x000000a513a57209 */ /* 0x000fe20007810000 */
[-C--:B---3--:R-:W-:Y:S05]  /*ae00*/  HMMA.16816.F32 R52, R196, R168.reuse, R52 ;  /* 0x000000a8c434723c */ /* 0x088fea0000001834 */
        /* <DEDUP_REMOVED lines=28> */
.L_x_369:
[----:B------:R-:W-:Y:S01]  /*afd0*/  FMNMX.FTZ R166, R8, R0, !PT ;  /* 0x0000000008a67209 */ /* 0x000fe20007810000 */
[----:B-1----:R-:W1:Y:S01]  /*afe0*/  SHFL.BFLY PT, R170, R168, 0x2, 0x1f ;  /* 0x0c401f00a8aa7f89 */ /* 0x002e6200000e0000 */
[----:B------:R-:W-:Y:S01]  /*aff0*/  FMNMX.FTZ R169, R10, R2, !PT ;  /* 0x000000020aa97209 */ /* 0x000fe20007810000 */
[----:B------:R-:W-:Y:S01]  /*b000*/  IMAD.SHL.U32 R213, R231, 0x2, RZ ;  /* 0x00000002e7d57824 */ /* 0x000fe200078e00ff */
[----:B------:R-:W-:Y:S05]  /*b010*/  FMNMX.FTZ R166, R9, R166, !PT ;  /* 0x000000a609a67209 */ /* 0x000fea0007810000 */
[----:B------:R-:W2:Y:S01]  /*b020*/  SHFL.BFLY PT, R165, R167, 0x2, 0x1f ;  /* 0x0c401f00a7a57f89 */ /* 0x000ea200000e0000 */
[----:B------:R-:W-:Y:S01]  /*b030*/  FMNMX.FTZ R169, R11, R169, !PT ;  /* 0x000000a90ba97209 */ /* 0x000fe20007810000 */
[----:B------:R-:W-:Y:S01]  /*b040*/  VIADD R231, R231, 0xffffffff ;  /* 0xffffffffe7e77836 */ /* 0x000fe20000000000 */
[----:B------:R-:W-:Y:S05]  /*b050*/  FMNMX.FTZ R166, R12, R166, !PT ;  /* 0x000000a60ca67209 */ /* 0x000fea0007810000 */
[----:B------:R-:W-:Y:S01]  /*b060*/  LDSM.16.MT88.4 R184, [R216+0x9000] ;  /* 0x00900000d8b8783b */ /* 0x000fe20000004200 */
        /* <DEDUP_REMOVED lines=28> */
[C---:B------:R-:W-:Y:S01]  /*b230*/  FADD.FTZ R165, -R168.reuse, R3 ;  /* 0x00000003a8a57221 */ /* 0x040fe20000010100 */
[----:B------:R-:W-:Y:S01]  /*b240*/  FMNMX.FTZ R166, R61, R166, !PT ;  /* 0x000000a63da67209 */ /* 0x000fe20007810000 */
[C---:B------:R-:W-:Y:S01]  /*b250*/  FMUL.FTZ R204, R168.reuse, UR4 ;  /* 0x00000004a8cc7c20 */ /* 0x040fe20008410000 */
[----:B------:R-:W-:Y:S01]  /*b260*/  FSETP.NEU.FTZ.AND P1, PT, R168, -INF , PT ;  /* 0xff800000a800780b */ /* 0x000fe20003f3d000 */
[----:B------:R-:W-:Y:S01]  /*b270*/  FMUL.FTZ R165, R165, UR4 ;  /* 0x00000004a5a57c20 */ /* 0x000fe20008410000 */
[C---:B------:R-:W-:Y:S01]  /*b280*/  FADD.FTZ R3, -R167.reuse, R164 ;  /* 0x000000a4a7037221 */ /* 0x040fe20000010100 */
[----:B------:R-:W1:Y:S01]  /*b290*/  SHFL.BFLY PT, R171, R166, 0x2, 0x1f ;  /* 0x0c401f00a6ab7f89 */ /* 0x000e6200000e0000 */
[----:B------:R-:W-:Y:S01]  /*b2a0*/  FSEL R204, R204, RZ, P1 ;  /* 0x000000ffcccc7208 */ /* 0x000fe20000800000 */
[----:B------:R2:W3:Y:S01]  /*b2b0*/  MUFU.EX2 R164, R165 ;  /* 0x000000a500a47308 */ /* 0x0004e20000000800 */
[C---:B------:R-:W-:Y:S01]  /*b2c0*/  FMUL.FTZ R203, R167.reuse, UR4 ;  /* 0x00000004a7cb7c20 */ /* 0x040fe20008410000 */
[----:B------:R-:W-:Y:S01]  /*b2d0*/  FSETP.NEU.FTZ.AND P1, PT, R167, -INF , PT ;  /* 0xff800000a700780b */ /* 0x000fe20003f3d000 */
[----:B------:R-:W-:Y:S01]  /*b2e0*/  FMUL.FTZ R3, R3, UR4 ;  /* 0x0000000403037c20 */ /* 0x000fe20008410000 */
[----:B------:R-:W-:Y:S01]  /*b2f0*/  LOP3.LUT R246, R241, UR26, R244, 0x96, !PT ;  /* 0x0000001af1f67c12 */ /* 0x000fe2000f8e96f4 */
[--C-:B------:R-:W-:Y:S01]  /*b300*/  FFMA.FTZ R170, R17, UR4, -R204.reuse ;  /* 0x0000000411aa7c23 */ /* 0x100fe200080108cc */
[----:B------:R-:W-:Y:S01]  /*b310*/  FSEL R203, R203, RZ, P1 ;  /* 0x000000ffcbcb7208 */ /* 0x000fe20000800000 */
[----:B------:R-:W-:Y:S01]  /*b320*/  FFMA.FTZ R189, R4, UR4, -R204 ;  /* 0x0000000404bd7c23 */ /* 0x000fe200080108cc */
[----:B------:R-:W-:Y:S01]  /*b330*/  LOP3.LUT R214, R233, UR26, R244, 0x96, !PT ;  /* 0x0000001ae9d67c12 */ /* 0x000fe2000f8e96f4 */
[----:B------:R-:W-:Y:S04]  /*b340*/  IMAD.WIDE.U32 R246, R246, -0x326172a9, RZ ;  /* 0xcd9e8d57f6f67825 */ /* 0x000fe800078e00ff */
[--C-:B------:R-:W-:Y:S01]  /*b350*/  FFMA.FTZ R190, R5, UR4, -R204.reuse ;  /* 0x0000000405be7c23 */ /* 0x100fe200080108cc */
[----:B------:R-:W-:Y:S01]  /*b360*/  MUFU.EX2 R170, R170 ;  /* 0x000000aa00aa7308 */ /* 0x000fe20000000800 */
[--C-:B------:R-:W-:Y:S01]  /*b370*/  FFMA.FTZ R18, R18, UR4, -R203.reuse ;  /* 0x0000000412127c23 */ /* 0x100fe200080108cb */
[----:B------:R-:W-:Y:S04]  /*b380*/  IMAD.WIDE.U32 R214, R214, -0x326172a9, RZ ;  /* 0xcd9e8d57d6d67825 */ /* 0x000fe800078e00ff */
[--C-:B------:R-:W-:Y:S01]  /*b390*/  FFMA.FTZ R188, R19, UR4, -R203.reuse ;  /* 0x0000000413bc7c23 */ /* 0x100fe200080108cb */
[----:B------:R-:W-:Y:S01]  /*b3a0*/  FFMA.FTZ R194, R6, UR4, -R203 ;  /* 0x0000000406c27c23 */ /* 0x000fe200080108cb */
[----:B--2---:R-:W-:Y:S01]  /*b3b0*/  FMNMX.FTZ R165, R58, R169, !PT ;  /* 0x000000a93aa57209 */ /* 0x004fe20007810000 */
[----:B------:R-:W-:Y:S01]  /*b3c0*/  FFMA.FTZ R169, R16, UR4, -R204 ;  /* 0x0000000410a97c23 */ /* 0x000fe200080108cc */
[----:B------:R-:W-:Y:S01]  /*b3d0*/  LOP3.LUT R16, R245, UR33, R213, 0x96, !PT ;  /* 0x00000021f5107c12 */ /* 0x000fe2000f8e96d5 */
[----:B------:R-:W-:Y:S01]  /*b3e0*/  FFMA.FTZ R193, R7, UR4, -R203 ;  /* 0x0000000407c17c23 */ /* 0x000fe200080108cb */
[----:B------:R-:W-:Y:S01]  /*b3f0*/  FMNMX.FTZ R165, R59, R165, !PT ;  /* 0x000000a53ba57209 */ /* 0x000fe20007810000 */
[----:B------:R-:W-:Y:S01]  /*b400*/  MUFU.EX2 R188, R188 ;  /* 0x000000bc00bc7308 */ /* 0x000fe20000000800 */
[----:B-1----:R-:W-:Y:S01]  /*b410*/  FMNMX.FTZ R166, R166, R171, !PT ;  /* 0x000000aba6a67209 */ /* 0x002fe20007810000 */
[----:B------:R-:W-:Y:S01]  /*b420*/  IMAD.WIDE.U32 R248, R16, -0x326172a9, RZ ;  /* 0xcd9e8d5710f87825 */ /* 0x000fe200078e00ff */
[----:B------:R-:W-:Y:S03]  /*b430*/  FMNMX.FTZ R165, R62, R165, !PT ;  /* 0x000000a53ea57209 */ /* 0x000fe60007810000 */
[C---:B---3--:R-:W-:Y:S01]  /*b440*/  FMUL.FTZ R68, R164.reuse, R68 ;  /* 0x00000044a4447220 */ /* 0x048fe20000410000 */
[C---:B------:R-:W-:Y:S01]  /*b450*/  FMUL.FTZ R69, R164.reuse, R69 ;  /* 0x00000045a4457220 */ /* 0x040fe20000410000 */
[----:B------:R-:W-:Y:S02]  /*b460*/  FMNMX.FTZ R165, R63, R165, !PT ;  /* 0x000000a53fa57209 */ /* 0x000fe40007810000 */
[----:B------:R1:W-:Y:S01]  /*b470*/  MUFU.EX2 R171, R18 ;  /* 0x0000001200ab7308 */ /* 0x0003e20000000800 */
[C---:B------:R-:W-:Y:S01]  /*b480*/  LOP3.LUT R173, R249.reuse, UR27, R242, 0x96, !PT ;  /* 0x0000001bf9ad7c12 */ /* 0x040fe2000f8e96f2 */
[C---:B------:R-:W-:Y:S01]  /*b490*/  FMUL.FTZ R80, R164.reuse, R80 ;  /* 0x00000050a4507220 */ /* 0x040fe20000410000 */
[----:B------:R-:W-:Y:S01]  /*b4a0*/  LOP3.LUT R17, R249, UR27, R238, 0x96, !PT ;  /* 0x0000001bf9117c12 */ /* 0x000fe2000f8e96ee */
[----:B------:R-:W2:Y:S01]  /*b4b0*/  SHFL.BFLY PT, R16, R165, 0x2, 0x1f ;  /* 0x0c401f00a5107f89 */ /* 0x000ea200000e0000 */
[--C-:B------:R-:W-:Y:S01]  /*b4c0*/  LOP3.LUT R172, R247, UR25, R248.reuse, 0x96, !PT ;  /* 0x00000019f7ac7c12 */ /* 0x100fe2000f8e96f8 */
[----:B------:R-:W-:Y:S01]  /*b4d0*/  IMAD.WIDE.U32 R250, R173, -0x2daee0ad, RZ ;  /* 0xd2511f53adfa7825 */ /* 0x000fe200078e00ff */
[----:B------:R-:W-:Y:S03]  /*b4e0*/  LOP3.LUT R248, R215, UR25, R248, 0x96, !PT ;  /* 0x00000019d7f87c12 */ /* 0x000fe6000f8e96f8 */
[----:B------:R-:W-:Y:S01]  /*b4f0*/  MUFU.EX2 R169, R169 ;  /* 0x000000a900a97308 */ /* 0x000fe20000000800 */
[C---:B------:R-:W-:Y:S01]  /*b500*/  FMUL.FTZ R81, R164.reuse, R81 ;  /* 0x00000051a4517220 */ /* 0x040fe20000410000 */
[----:B------:R-:W-:Y:S01]  /*b510*/  IMAD.WIDE.U32 R208, R17, -0x2daee0ad, RZ ;  /* 0xd2511f5311d07825 */ /* 0x000fe200078e00ff */
[----:B------:R-:W-:Y:S01]  /*b520*/  LOP3.LUT R19, R251, UR24, R240, 0x96, !PT ;  /* 0x00000018fb137c12 */ /* 0x000fe2000f8e96f0 */
[----:B------:R-:W3:Y:S02]  /*b530*/  SHFL.BFLY PT, R17, R166, 0x1, 0x1f ;  /* 0x0c201f00a6117f89 */ /* 0x000ee400000e0000 */
[----:B------:R-:W-:Y:S01]  /*b540*/  FMUL.FTZ R84, R164, R84 ;  /* 0x00000054a4547220 */ /* 0x000fe20000410000 */
[----:B------:R-:W-:Y:S04]  /*b550*/  IMAD.WIDE.U32 R172, R172, -0x2daee0ad, RZ ;  /* 0xd2511f53acac7825 */ /* 0x000fe800078e00ff */
[----:B------:R-:W-:Y:S01]  /*b560*/  FMUL.FTZ R85, R164, R85 ;  /* 0x00000055a4557220 */ /* 0x000fe20000410000 */
[----:B------:R-:W-:Y:S01]  /*b570*/  MUFU.EX2 R189, R189 ;  /* 0x000000bd00bd7308 */ /* 0x000fe20000000800 */
[----:B-1----:R-:W-:Y:S01]  /*b580*/  LOP3.LUT R18, R209, UR24, R232, 0x96, !PT ;  /* 0x00000018d1127c12 */ /* 0x002fe2000f8e96e8 */
[----:B------:R-:W-:Y:S01]  /*b590*/  IMAD.WIDE.U32 R248, R248, -0x2daee0ad, RZ ;  /* 0xd2511f53f8f87825 */ /* 0x000fe200078e00ff */
[----:B------:R-:W-:Y:S03]  /*b5a0*/  LOP3.LUT R250, R173, UR22, R250, 0x96, !PT ;  /* 0x00000016adfa7c12 */ /* 0x000fe6000f8e96fa */
[C---:B------:R-:W-:Y:S01]  /*b5b0*/  FMUL.FTZ R96, R164.reuse, R96 ;  /* 0x00000060a4607220 */ /* 0x040fe20000410000 */
[----:B------:R-:W-:Y:S01]  /*b5c0*/  IMAD.WIDE.U32 R210, R19, -0x326172a9, RZ ;  /* 0xcd9e8d5713d27825 */ /* 0x000fe200078e00ff */
[----:B------:R-:W-:Y:S02]  /*b5d0*/  LOP3.LUT R208, R249, UR22, R208, 0x96, !PT ;  /* 0x00000016f9d07c12 */ /* 0x000fe4000f8e96d0 */
[----:B------:R-:W-:Y:S01]  /*b5e0*/  MUFU.EX2 R190, R190 ;  /* 0x000000be00be7308 */ /* 0x000fe20000000800 */
[----:B------:R-:W-:Y:S01]  /*b5f0*/  FMUL.FTZ R97, R164, R97 ;  /* 0x00000061a4617220 */ /* 0x000fe20000410000 */
[----:B------:R-:W-:Y:S04]  /*b600*/  IMAD.WIDE.U32 R250, R250, -0x326172a9, RZ ;  /* 0xcd9e8d57fafa7825 */ /* 0x000fe800078e00ff */
[----:B------:R-:W-:Y:S01]  /*b610*/  FMUL.FTZ R100, R164, R100 ;  /* 0x00000064a4647220 */ /* 0x000fe20000410000 */
[----:B--2---:R-:W-:Y:S01]  /*b620*/  FMNMX.FTZ R4, R165, R16, !PT ;  /* 0x00000010a5047209 */ /* 0x004fe20007810000 */
[----:B------:R-:W-:Y:S01]  /*b630*/  IMAD.WIDE.U32 R208, R208, -0x326172a9, RZ ;  /* 0xcd9e8d57d0d07825 */ /* 0x000fe200078e00ff */
[----:B------:R-:W-:Y:S01]  /*b640*/  LOP3.LUT R16, R211, UR23, R246, 0x96, !PT ;  /* 0x00000017d3107c12 */ /* 0x000fe2000f8e96f6 */
[----:B------:R-:W-:Y:S01]  /*b650*/  MUFU.EX2 R194, R194 ;  /* 0x000000c200c27308 */ /* 0x000fe20000000800 */
[----:B------:R-:W-:Y:S01]  /*b660*/  LOP3.LUT R210, R251, UR21, R210, 0x96, !PT ;  /* 0x00000015fbd27c12 */ /* 0x000fe2000f8e96d2 */
[----:B------:R-:W1:Y:S01]  /*b670*/  SHFL.BFLY PT, R165, R4, 0x1, 0x1f ;  /* 0x0c201f0004a57f89 */ /* 0x000e6200000e0000 */
[----:B------:R-:W-:Y:S01]  /*b680*/  IMAD.WIDE.U32 R206, R18, -0x326172a9, RZ ;  /* 0xcd9e8d5712ce7825 */ /* 0x000fe200078e00ff */
[----:B---3--:R-:W-:Y:S03]  /*b690*/  FMNMX.FTZ R166, R166, R17, !PT ;  /* 0x00000011a6a67209 */ /* 0x008fe60007810000 */
[----:B------:R-:W-:Y:S01]  /*b6a0*/  FMUL.FTZ R101, R164, R101 ;  /* 0x00000065a4657220 */ /* 0x000fe20000410000 */
[----:B------:R-:W-:Y:S01]  /*b6b0*/  IMAD.WIDE.U32 R18, R16, -0x2daee0ad, RZ ;  /* 0xd2511f5310127825 */ /* 0x000fe200078e00ff */
[----:B------:R-:W-:Y:S01]  /*b6c0*/  LOP3.LUT R206, R209, UR21, R206, 0x96, !PT ;  /* 0x00000015d1ce7c12 */ /* 0x000fe2000f8e96ce */
[----:B------:R-:W-:Y:S01]  /*b6d0*/  MUFU.EX2 R193, R193 ;  /* 0x000000c100c17308 */ /* 0x000fe20000000800 */
[----:B------:R-:W-:Y:S01]  /*b6e0*/  LOP3.LUT R16, R207, UR23, R214, 0x96, !PT ;  /* 0x00000017cf107c12 */ /* 0x000fe2000f8e96d6 */
[----:B------:R-:W-:Y:S01]  /*b6f0*/  IMAD.WIDE.U32 R210, R210, -0x2daee0ad, RZ ;  /* 0xd2511f53d2d27825 */ /* 0x000fe200078e00ff */
[----:B------:R-:W-:Y:S03]  /*b700*/  LOP3.LUT R5, R19, UR20, R172, 0x96, !PT ;  /* 0x0000001413057c12 */ /* 0x000fe6000f8e96ac */
[----:B------:R-:W-:Y:S01]  /*b710*/  FMUL.FTZ R202, R166, UR4 ;  /* 0x00000004a6ca7c20 */ /* 0x000fe20008410000 */
[----:B------:R-:W-:Y:S01]  /*b720*/  IMAD.WIDE.U32 R16, R16, -0x2daee0ad, RZ ;  /* 0xd2511f5310107825 */ /* 0x000fe200078e00ff */
[----:B------:R-:W-:Y:S02]  /*b730*/  LOP3.LUT R6, R211, UR18, R18, 0x96, !PT ;  /* 0x00000012d3067c12 */ /* 0x000fe4000f8e9612 */
[----:B------:R-:W2:Y:S01]  /*b740*/  MUFU.EX2 R3, R3 ;  /* 0x0000000300037308 */ /* 0x000ea20000000800 */
[----:B------:R-:W-:Y:S01]  /*b750*/  FSETP.NEU.FTZ.AND P1, PT, R166, -INF , PT ;  /* 0xff800000a600780b */ /* 0x000fe20003f3d000 */
[----:B------:R-:W-:Y:S01]  /*b760*/  IMAD.WIDE.U32 R206, R206, -0x2daee0ad, RZ ;  /* 0xd2511f53cece7825 */ /* 0x000fe200078e00ff */
[----:B------:R-:W-:Y:S02]  /*b770*/  LOP3.LUT R248, R17, UR20, R248, 0x96, !PT ;  /* 0x0000001411f87c12 */ /* 0x000fe4000f8e96f8 */
[----:B------:R-:W-:Y:S01]  /*b780*/  FSEL R202, R202, RZ, P1 ;  /* 0x000000ffcaca7208 */ /* 0x000fe20000800000 */
[----:B------:R-:W-:Y:S01]  /*b790*/  IMAD.WIDE.U32 R18, R6, -0x326172a9, RZ ;  /* 0xcd9e8d5706127825 */ /* 0x000fe200078e00ff */
[----:B------:R-:W-:Y:S02]  /*b7a0*/  LOP3.LUT R16, R207, UR18, R16, 0x96, !PT ;  /* 0x00000012cf107c12 */ /* 0x000fe4000f8e9610 */
[----:B-1----:R-:W-:Y:S01]  /*b7b0*/  FMNMX.FTZ R165, R4, R165, !PT ;  /* 0x000000a504a57209 */ /* 0x002fe20007810000 */
[----:B------:R-:W-:Y:S01]  /*b7c0*/  IMAD.WIDE.U32 R176, R5, -0x326172a9, RZ ;  /* 0xcd9e8d5705b07825 */ /* 0x000fe200078e00ff */
[----:B------:R-:W-:Y:S02]  /*b7d0*/  SHF.R.U32.HI R7, RZ, 0x10, R18 ;  /* 0x00000010ff077819 */ /* 0x000fe40000011612 */
[----:B------:R-:W-:Y:S01]  /*b7e0*/  LOP3.LUT R4, R18, 0xffff, RZ, 0xc0, !PT ;  /* 0x0000ffff12047812 */ /* 0x000fe200078ec0ff */
[----:B------:R-:W-:Y:S01]  /*b7f0*/  IMAD.WIDE.U32 R16, R16, -0x326172a9, RZ ;  /* 0xcd9e8d5710107825 */ /* 0x000fe200078e00ff */
[----:B------:R-:W-:Y:S02]  /*b800*/  LOP3.LUT R5, R19, UR28, R176, 0x96, !PT ;  /* 0x0000001c13057c12 */ /* 0x000fe4000f8e96b0 */
[----:B------:R-:W-:Y:S01]  /*b810*/  SHF.R.U32.HI R175, RZ, 0x18, R18 ;  /* 0x00000018ffaf7819 */ /* 0x000fe20000011612 */
[----:B------:R-:W-:Y:S01]  /*b820*/  FFMA.FTZ R192, R13, UR4, -R202 ;  /* 0x000000040dc07c23 */ /* 0x000fe200080108ca */
[----:B------:R-:W-:Y:S01]  /*b830*/  LOP3.LUT R7, R7, 0xff, RZ, 0xc0, !PT ;  /* 0x000000ff07077812 */ /* 0x000fe200078ec0ff */
[C---:B------:R-:W-:Y:S01]  /*b840*/  FMUL.FTZ R201, R165.reuse, UR4 ;  /* 0x00000004a5c97c20 */ /* 0x040fe20008410000 */
[----:B------:R-:W-:Y:S01]  /*b850*/  LOP3.LUT R174, R18, 0xff, RZ, 0xc0, !PT ;  /* 0x000000ff12ae7812 */ /* 0x000fe200078ec0ff */
[----:B------:R-:W-:Y:S01]  /*b860*/  IMAD.WIDE.U32 R248, R248, -0x326172a9, RZ ;  /* 0xcd9e8d57f8f87825 */ /* 0x000fe200078e00ff */
[----:B------:R-:W-:Y:S01]  /*b870*/  SHF.R.U32.HI R6, RZ, 0x10, R16 ;  /* 0x00000010ff067819 */ /* 0x000fe20000011610 */
[----:B------:R-:W-:Y:S01]  /*b880*/  MUFU.EX2 R192, R192 ;  /* 0x000000c000c07308 */ /* 0x000fe20000000800 */
[----:B------:R-:W-:Y:S01]  /*b890*/  SHF.R.U32.HI R13, RZ, 0x8, R4 ;  /* 0x00000008ff0d7819 */ /* 0x000fe20000011604 */
[----:B------:R-:W-:Y:S01]  /*b8a0*/  IMAD.MOV.U32 R18, RZ, RZ, R176 ;  /* 0x000000ffff127224 */ /* 0x000fe200078e00b0 */
[----:B------:R-:W-:Y:S01]  /*b8b0*/  FSETP.NEU.FTZ.AND P1, PT, R165, -INF , PT ;  /* 0xff800000a500780b */ /* 0x000fe20003f3d000 */
[----:B------:R-:W-:Y:S01]  /*b8c0*/  IMAD.MOV.U32 R19, RZ, RZ, R177 ;  /* 0x000000ffff137224 */ /* 0x000fe200078e00b1 */
[----:B------:R-:W-:Y:S01]  /*b8d0*/  SHF.R.U32.HI R173, RZ, 0x10, R5 ;  /* 0x00000010ffad7819 */ /* 0x000fe20000011605 */
[----:B------:R-:W1:Y:S01]  /*b8e0*/  LDSM.16.MT88.4 R176, [R217+0x9000] ;  /* 0x00900000d9b0783b */ /* 0x000e620000004200 */
[----:B------:R-:W-:Y:S01]  /*b8f0*/  PRMT R175, R7, 0x5410, R175 ;  /* 0x0000541007af7816 */ /* 0x000fe200000000af */
[--C-:B------:R-:W-:Y:S01]  /*b900*/  FFMA.FTZ R191, R12, UR4, -R202.reuse ;  /* 0x000000040cbf7c23 */ /* 0x100fe200080108ca */
[C---:B------:R-:W-:Y:S01]  /*b910*/  LOP3.LUT R7, R5.reuse, 0xffff, RZ, 0xc0, !PT ;  /* 0x0000ffff05077812 */ /* 0x040fe200078ec0ff */
[--C-:B------:R-:W-:Y:S01]  /*b920*/  FFMA.FTZ R198, R8, UR4, -R202.reuse ;  /* 0x0000000408c67c23 */ /* 0x100fe200080108ca */
[----:B------:R-:W-:Y:S01]  /*b930*/  LOP3.LUT R172, R5, 0xff, RZ, 0xc0, !PT ;  /* 0x000000ff05ac7812 */ /* 0x000fe200078ec0ff */
[----:B------:R-:W-:Y:S01]  /*b940*/  FFMA.FTZ R197, R9, UR4, -R202 ;  /* 0x0000000409c57c23 */ /* 0x000fe200080108ca */
[----:B------:R-:W-:Y:S01]  /*b950*/  FSEL R201, R201, RZ, P1 ;  /* 0x000000ffc9c97208 */ /* 0x000fe20000800000 */
[----:B------:R-:W-:Y:S01]  /*b960*/  MUFU.EX2 R191, R191 ;  /* 0x000000bf00bf7308 */ /* 0x000fe20000000800 */
[----:B------:R-:W-:Y:S01]  /*b970*/  SHF.R.U32.HI R183, RZ, 0x18, R16 ;  /* 0x00000018ffb77819 */ /* 0x000fe20000011610 */
[----:B--2---:R-:W-:Y:S01]  /*b980*/  FMUL.FTZ R70, R3, R70 ;  /* 0x0000004603467220 */ /* 0x004fe20000410000 */
[----:B------:R-:W-:Y:S01]  /*b990*/  PRMT R174, R174, 0x5410, R13 ;  /* 0x00005410aeae7816 */ /* 0x000fe2000000000d */
[--C-:B------:R-:W-:Y:S01]  /*b9a0*/  FFMA.FTZ R195, R14, UR4, -R201.reuse ;  /* 0x000000040ec37c23 */ /* 0x100fe200080108c9 */
[----:B------:R-:W-:Y:S01]  /*b9b0*/  LOP3.LUT R6, R6, 0xff, RZ, 0xc0, !PT ;  /* 0x000000ff06067812 */ /* 0x000fe200078ec0ff */
[----:B------:R-:W-:Y:S01]  /*b9c0*/  FFMA.FTZ R196, R15, UR4, -R201 ;  /* 0x000000040fc47c23 */ /* 0x000fe200080108c9 */
[----:B------:R-:W-:Y:S01]  /*b9d0*/  SHF.R.U32.HI R5, RZ, 0x18, R5 ;  /* 0x00000018ff057819 */ /* 0x000fe20000011605 */
[--C-:B------:R-:W-:Y:S01]  /*b9e0*/  FFMA.FTZ R200, R10, UR4, -R201.reuse ;  /* 0x000000040ac87c23 */ /* 0x100fe200080108c9 */
[----:B------:R-:W-:Y:S01]  /*b9f0*/  LOP3.LUT R173, R173, 0xff, RZ, 0xc0, !PT ;  /* 0x000000ffadad7812 */ /* 0x000fe200078ec0ff */
[----:B------:R-:W-:Y:S01]  /*ba00*/  FFMA.FTZ R199, R11, UR4, -R201 ;  /* 0x000000040bc77c23 */ /* 0x000fe200080108c9 */
[----:B------:R-:W-:Y:S01]  /*ba10*/  LOP3.LUT R4, R17, UR28, R248, 0x96, !PT ;  /* 0x0000001c11047c12 */ /* 0x000fe2000f8e96f8 */
[----:B------:R-:W-:Y:S01]  /*ba20*/  MUFU.EX2 R195, R195 ;  /* 0x000000c300c37308 */ /* 0x000fe20000000800 */
[----:B------:R-:W-:Y:S01]  /*ba30*/  PRMT R183, R6, 0x5410, R183 ;  /* 0x0000541006b77816 */ /* 0x000fe200000000b7 */
[----:B------:R-:W-:Y:S01]  /*ba40*/  FMUL.FTZ R71, R3, R71 ;  /* 0x0000004703477220 */ /* 0x000fe20000410000 */
[----:B------:R-:W-:Y:S01]  /*ba50*/  PRMT R173, R173, 0x5410, R5 ;  /* 0x00005410adad7816 */ /* 0x000fe20000000005 */
[C---:B------:R-:W-:Y:S01]  /*ba60*/  FMUL.FTZ R82, R3.reuse, R82 ;  /* 0x0000005203527220 */ /* 0x040fe20000410000 */
[--C-:B------:R-:W-:Y:S01]  /*ba70*/  HSET2.LE.AND R174, R174, R230.reuse, PT ;  /* 0x000000e6aeae7233 */ /* 0x100fe20003803000 */
[C---:B------:R-:W-:Y:S01]  /*ba80*/  FMUL.FTZ R83, R3.reuse, R83 ;  /* 0x0000005303537220 */ /* 0x040fe20000410000 */
[C---:B------:R-:W-:Y:S03]  /*ba90*/  LOP3.LUT R6, R4.reuse, 0xffff, RZ, 0xc0, !PT ;  /* 0x0000ffff04067812 */ /* 0x040fe600078ec0ff */
[----:B------:R-:W-:Y:S01]  /*baa0*/  MUFU.EX2 R196, R196 ;  /* 0x000000c400c47308 */ /* 0x000fe20000000800 */
[--C-:B------:R-:W-:Y:S01]  /*bab0*/  SHF.R.U32.HI R5, RZ, 0x10, R4.reuse ;  /* 0x00000010ff057819 */ /* 0x100fe20000011604 */
[C---:B------:R-:W-:Y:S01]  /*bac0*/  FMUL.FTZ R86, R3.reuse, R86 ;  /* 0x0000005603567220 */ /* 0x040fe20000410000 */
[----:B------:R-:W-:Y:S01]  /*bad0*/  LOP3.LUT R180, R4, 0xff, RZ, 0xc0, !PT ;  /* 0x000000ff04b47812 */ /* 0x000fe200078ec0ff */
[C---:B------:R-:W-:Y:S01]  /*bae0*/  FMUL.FTZ R87, R3.reuse, R87 ;  /* 0x0000005703577220 */ /* 0x040fe20000410000 */
[----:B------:R-:W-:Y:S01]  /*baf0*/  SHF.R.U32.HI R181, RZ, 0x18, R4 ;  /* 0x00000018ffb57819 */ /* 0x000fe20000011604 */
[C---:B------:R-:W-:Y:S01]  /*bb00*/  FMUL.FTZ R98, R3.reuse, R98 ;  /* 0x0000006203627220 */ /* 0x040fe20000410000 */
[----:B------:R-:W-:Y:S03]  /*bb10*/  F2FP.F16.F32.PACK_AB R4, R170, R169 ;  /* 0x000000a9aa04723e */ /* 0x000fe600000000ff */
[----:B------:R-:W-:Y:S01]  /*bb20*/  MUFU.EX2 R198, R198 ;  /* 0x000000c600c67308 */ /* 0x000fe20000000800 */
[----:B------:R-:W-:Y:S01]  /*bb30*/  SHF.R.U32.HI R7, RZ, 0x8, R7 ;  /* 0x00000008ff077819 */ /* 0x000fe20000011607 */
[----:B------:R-:W-:Y:S01]  /*bb40*/  FMUL.FTZ R99, R3, R99 ;  /* 0x0000006303637220 */ /* 0x000fe20000410000 */
[----:B------:R-:W-:Y:S01]  /*bb50*/  LOP3.LUT R174, R174, R4, RZ, 0xc0, !PT ;  /* 0x00000004aeae7212 */ /* 0x000fe200078ec0ff */
[----:B------:R-:W-:Y:S01]  /*bb60*/  FADD.FTZ R4, -R166, R0 ;  /* 0x00000000a6047221 */ /* 0x000fe20000010100 */
[----:B------:R-:W-:Y:S01]  /*bb70*/  FADD.FTZ R0, -R165, R2 ;  /* 0x00000002a5007221 */ /* 0x000fe20000010100 */
[----:B------:R-:W-:Y:S01]  /*bb80*/  LOP3.LUT R12, R16, 0xffff, RZ, 0xc0, !PT ;  /* 0x0000ffff100c7812 */ /* 0x000fe200078ec0ff */
[----:B------:R-:W-:Y:S03]  /*bb90*/  FMUL.FTZ R17, R164, R149 ;  /* 0x00000095a4117220 */ /* 0x000fe60000410000 */
[----:B------:R-:W-:Y:S01]  /*bba0*/  MUFU.EX2 R197, R197 ;  /* 0x000000c500c57308 */ /* 0x000fe20000000800 */
[----:B------:R-:W-:Y:S01]  /*bbb0*/  FMUL.FTZ R2, R4, UR4 ;  /* 0x0000000404027c20 */ /* 0x000fe20008410000 */
[----:B------:R-:W-:Y:S01]  /*bbc0*/  FMUL.FTZ R0, R0, UR4 ;  /* 0x0000000400007c20 */ /* 0x000fe20008410000 */
[----:B------:R-:W-:Y:S01]  /*bbd0*/  PRMT R172, R172, 0x5410, R7 ;  /* 0x00005410acac7816 */ /* 0x000fe20000000007 */
[C---:B------:R-:W-:Y:S01]  /*bbe0*/  FMUL.FTZ R102, R3.reuse, R102 ;  /* 0x0000006603667220 */ /* 0x040fe20000410000 */
[----:B------:R-:W-:Y:S01]  /*bbf0*/  LOP3.LUT R182, R16, 0xff, RZ, 0xc0, !PT ;  /* 0x000000ff10b67812 */ /* 0x000fe200078ec0ff */
[----:B------:R-:W-:Y:S01]  /*bc00*/  FMUL.FTZ R16, R164, R148 ;  /* 0x00000094a4107220 */ /* 0x000fe20000410000 */
[----:B------:R-:W-:Y:S03]  /*bc10*/  SHF.R.U32.HI R12, RZ, 0x8, R12 ;  /* 0x00000008ff0c7819 */ /* 0x000fe6000001160c */
[----:B------:R-:W-:Y:S01]  /*bc20*/  MUFU.EX2 R200, R200 ;  /* 0x000000c800c87308 */ /* 0x000fe20000000800 */
[----:B------:R-:W-:Y:S01]  /*bc30*/  SHF.R.U32.HI R6, RZ, 0x8, R6 ;  /* 0x00000008ff067819 */ /* 0x000fe20000011606 */
[----:B------:R-:W-:Y:S01]  /*bc40*/  FMUL.FTZ R103, R3, R103 ;  /* 0x0000006703677220 */ /* 0x000fe20000410000 */
[----:B------:R-:W-:Y:S01]  /*bc50*/  LOP3.LUT R5, R5, 0xff, RZ, 0xc0, !PT ;  /* 0x000000ff05057812 */ /* 0x000fe200078ec0ff */
[--C-:B------:R-:W-:Y:S01]  /*bc60*/  FFMA.FTZ R59, R59, UR4, -R201.reuse ;  /* 0x000000043b3b7c23 */ /* 0x100fe200080108c9 */
[----:B------:R-:W-:Y:S01]  /*bc70*/  PRMT R182, R182, 0x5410, R12 ;  /* 0x00005410b6b67816 */ /* 0x000fe2000000000c */
[----:B------:R-:W-:Y:S01]  /*bc80*/  FFMA.FTZ R62, R62, UR4, -R201 ;  /* 0x000000043e3e7c23 */ /* 0x000fe200080108c9 */
[--C-:B------:R-:W-:Y:S03]  /*bc90*/  HSET2.LE.AND R175, R175, R230.reuse, PT ;  /* 0x000000e6afaf7233 */ /* 0x100fe60003803000 */
[----:B------:R-:W-:Y:S01]  /*bca0*/  MUFU.EX2 R199, R199 ;  /* 0x000000c700c77308 */ /* 0x000fe20000000800 */
[--C-:B------:R-:W-:Y:S01]  /*bcb0*/  HSET2.LE.AND R172, R172, R230.reuse, PT ;  /* 0x000000e6acac7233 */ /* 0x100fe20003803000 */
[C---:B------:R-:W-:Y:S01]  /*bcc0*/  FMUL.FTZ R108, R164.reuse, R108 ;  /* 0x0000006ca46c7220 */ /* 0x040fe20000410000 */
[--C-:B------:R-:W-:Y:S01]  /*bcd0*/  HSET2.LE.AND R173, R173, R230.reuse, PT ;  /* 0x000000e6adad7233 */ /* 0x100fe20003803000 */
[----:B------:R-:W-:Y:S01]  /*bce0*/  FMUL.FTZ R109, R164, R109 ;  /* 0x0000006da46d7220 */ /* 0x000fe20000410000 */
[----:B------:R-:W-:Y:S01]  /*bcf0*/  PRMT R180, R180, 0x5410, R6 ;  /* 0x00005410b4b47816 */ /* 0x000fe20000000006 */
[----:B------:R-:W-:Y:S01]  /*bd00*/  FMUL.FTZ R110, R3, R110 ;  /* 0x0000006e036e7220 */ /* 0x000fe20000410000 */
[----:B------:R-:W-:Y:S03]  /*bd10*/  PRMT R181, R5, 0x5410, R181 ;  /* 0x0000541005b57816 */ /* 0x000fe600000000b5 */
[----:B------:R-:W2:Y:S01]  /*bd20*/  MUFU.EX2 R2, R2 ;  /* 0x0000000200027308 */ /* 0x000ea20000000800 */
[----:B------:R-:W-:Y:S01]  /*bd30*/  F2FP.F16.F32.PACK_AB R6, R188, R171 ;  /* 0x000000abbc06723e */ /* 0x000fe200000000ff */
[----:B------:R-:W-:Y:S01]  /*bd40*/  FMUL.FTZ R111, R3, R111 ;  /* 0x0000006f036f7220 */ /* 0x000fe20000410000 */
[----:B------:R-:W-:Y:S01]  /*bd50*/  F2FP.F16.F32.PACK_AB R5, R190, R189 ;  /* 0x000000bdbe05723e */ /* 0x000fe200000000ff */
[--C-:B------:R-:W-:Y:S01]  /*bd60*/  FFMA.FTZ R205, R24, UR4, -R202.reuse ;  /* 0x0000000418cd7c23 */ /* 0x100fe200080108ca */
[----:B------:R-:W-:Y:S01]  /*bd70*/  F2FP.F16.F32.PACK_AB R4, R193, R194 ;  /* 0x000000c2c104723e */ /* 0x000fe200000000ff */
[--C-:B------:R-:W-:Y:S01]  /*bd80*/  FFMA.FTZ R207, R26, UR4, -R201.reuse ;  /* 0x000000041acf7c23 */ /* 0x100fe200080108c9 */
[----:B------:R-:W-:Y:S03]  /*bd90*/  LOP3.LUT R175, R175, R6, RZ, 0xc0, !PT ;  /* 0x00000006afaf7212 */ /* 0x000fe600078ec0ff */
[----:B------:R-:W3:Y:S01]  /*bda0*/  MUFU.EX2 R0, R0 ;  /* 0x0000000000007308 */ /* 0x000ee20000000800 */
[----:B------:R-:W-:Y:S01]  /*bdb0*/  LOP3.LUT R172, R172, R5, RZ, 0xc0, !PT ;  /* 0x00000005acac7212 */ /* 0x000fe200078ec0ff */
[----:B------:R-:W-:Y:S01]  /*bdc0*/  FFMA.FTZ R209, R28, UR4, -R202 ;  /* 0x000000041cd17c23 */ /* 0x000fe200080108ca */
[----:B------:R-:W-:Y:S01]  /*bdd0*/  LOP3.LUT R173, R173, R4, RZ, 0xc0, !PT ;  /* 0x00000004adad7212 */ /* 0x000fe200078ec0ff */
[--C-:B------:R-:W-:Y:S01]  /*bde0*/  FFMA.FTZ R211, R30, UR4, -R201.reuse ;  /* 0x000000041ed37c23 */ /* 0x100fe200080108c9 */
[--C-:B------:R-:W-:Y:S01]  /*bdf0*/  HSET2.LE.AND R182, R182, R230.reuse, PT ;  /* 0x000000e6b6b67233 */ /* 0x100fe20003803000 */
[----:B------:R-:W-:Y:S01]  /*be00*/  FFMA.FTZ R212, R31, UR4, -R201 ;  /* 0x000000041fd47c23 */ /* 0x000fe200080108c9 */
[--C-:B------:R-:W-:Y:S01]  /*be10*/  HSET2.LE.AND R183, R183, R230.reuse, PT ;  /* 0x000000e6b7b77233 */ /* 0x100fe20003803000 */
[----:B------:R-:W-:Y:S01]  /*be20*/  FMUL.FTZ R28, R164, R132 ;  /* 0x00000084a41c7220 */ /* 0x000fe20000410000 */
[--C-:B------:R-:W-:Y:S01]  /*be30*/  HSET2.LE.AND R180, R180, R230.reuse, PT ;  /* 0x000000e6b4b47233 */ /* 0x100fe20003803000 */
[C---:B--2---:R-:W-:Y:S01]  /*be40*/  FMUL.FTZ R8, R2.reuse, R156 ;  /* 0x0000009c02087220 */ /* 0x044fe20000410000 */
[--C-:B------:R-:W-:Y:S01]  /*be50*/  HSET2.LE.AND R181, R181, R230.reuse, PT ;  /* 0x000000e6b5b57233 */ /* 0x100fe20003803000 */
[----:B------:R-:W-:Y:S01]  /*be60*/  FMUL.FTZ R9, R2, R157 ;  /* 0x0000009d02097220 */ /* 0x000fe20000410000 */
[----:B------:R-:W-:Y:S01]  /*be70*/  F2FP.F16.F32.PACK_AB R7, R192, R191 ;  /* 0x000000bfc007723e */ /* 0x000fe200000000ff */
[----:B------:R-:W-:Y:S01]  /*be80*/  FMUL.FTZ R12, R2, R152 ;  /* 0x00000098020c7220 */ /* 0x000fe20000410000 */
[----:B------:R-:W-:Y:S01]  /*be90*/  F2FP.F16.F32.PACK_AB R6, R196, R195 ;  /* 0x000000c3c406723e */ /* 0x000fe200000000ff */
[----:B------:R-:W-:Y:S01]  /*bea0*/  FMUL.FTZ R13, R2, R153 ;  /* 0x00000099020d7220 */ /* 0x000fe20000410000 */
[----:B------:R-:W-:Y:S01]  /*beb0*/  F2FP.F16.F32.PACK_AB R5, R197, R198 ;  /* 0x000000c6c505723e */ /* 0x000fe200000000ff */
[C---:B---3--:R-:W-:Y:S01]  /*bec0*/  FMUL.FTZ R10, R0.reuse, R158 ;  /* 0x0000009e000a7220 */ /* 0x048fe20000410000 */
[----:B------:R-:W-:Y:S01]  /*bed0*/  F2FP.F16.F32.PACK_AB R4, R199, R200 ;  /* 0x000000c8c704723e */ /* 0x000fe200000000ff */
[----:B------:R-:W-:Y:S01]  /*bee0*/  FMUL.FTZ R11, R0, R159 ;  /* 0x0000009f000b7220 */ /* 0x000fe20000410000 */
[----:B------:R-:W-:Y:S01]  /*bef0*/  LOP3.LUT R182, R182, R7, RZ, 0xc0, !PT ;  /* 0x00000007b6b67212 */ /* 0x000fe200078ec0ff */
[----:B------:R-:W-:Y:S01]  /*bf00*/  FMUL.FTZ R7, R3, R163 ;  /* 0x000000a303077220 */ /* 0x000fe20000410000 */
[----:B------:R-:W-:Y:S01]  /*bf10*/  LOP3.LUT R183, R183, R6, RZ, 0xc0, !PT ;  /* 0x00000006b7b77212 */ /* 0x000fe200078ec0ff */
[----:B------:R-:W-:Y:S01]  /*bf20*/  FMUL.FTZ R6, R3, R162 ;  /* 0x000000a203067220 */ /* 0x000fe20000410000 */
[----:B------:R-:W-:Y:S01]  /*bf30*/  LOP3.LUT R180, R180, R5, RZ, 0xc0, !PT ;  /* 0x00000005b4b47212 */ /* 0x000fe200078ec0ff */
[C---:B------:R-:W-:Y:S01]  /*bf40*/  FMUL.FTZ R5, R164.reuse, R161 ;  /* 0x000000a1a4057220 */ /* 0x040fe20000410000 */
[----:B------:R-:W-:Y:S01]  /*bf50*/  LOP3.LUT R181, R181, R4, RZ, 0xc0, !PT ;  /* 0x00000004b5b57212 */ /* 0x000fe200078ec0ff */
[----:B------:R-:W-:Y:S01]  /*bf60*/  FMUL.FTZ R4, R164, R160 ;  /* 0x000000a0a4047220 */ /* 0x000fe20000410000 */
[C---:B------:R-:W-:Y:S01]  /*bf70*/  FMUL.FTZ R14, R0.reuse, R154 ;  /* 0x0000009a000e7220 */ /* 0x040fe20000410000 */
[----:B------:R-:W-:Y:S01]  /*bf80*/  FMUL.FTZ R15, R0, R155 ;  /* 0x0000009b000f7220 */ /* 0x000fe20000410000 */
[----:B------:R-:W-:Y:S01]  /*bf90*/  IMAD.MOV.U32 R160, RZ, RZ, R18 ;  /* 0x000000ffffa07224 */ /* 0x000fe200078e0012 */
[----:B------:R-:W2:Y:S01]  /*bfa0*/  LDSM.16.MT88.4 R152, [R217+0xa000] ;  /* 0x00a00000d998783b */ /* 0x000ea20000004200 */
[C---:B------:R-:W-:Y:S01]  /*bfb0*/  FMUL.FTZ R18, R3.reuse, R150 ;  /* 0x0000009603127220 */ /* 0x040fe20000410000 */
[----:B------:R-:W-:Y:S01]  /*bfc0*/  IMAD.MOV.U32 R161, RZ, RZ, R19 ;  /* 0x000000ffffa17224 */ /* 0x000fe200078e0013 */
[-C--:B-1----:R-:W-:Y:S01]  /*bfd0*/  HMMA.16816.F32 R4, R172, R176.reuse, R4 ;  /* 0x000000b0ac04723c */ /* 0x082fe20000001804 */
[----:B------:R-:W-:Y:S04]  /*bfe0*/  MUFU.EX2 R211, R211 ;  /* 0x000000d300d37308 */ /* 0x000fe80000000800 */
[----:B------:R-:W-:Y:S01]  /*bff0*/  FMUL.FTZ R19, R3, R151 ;  /* 0x0000009703137220 */ /* 0x000fe20000410000 */
[C---:B------:R-:W-:Y:S01]  /*c000*/  HMMA.16816.F32 R8, R180.reuse, R176, R8 ;  /* 0x000000b0b408723c */ /* 0x040fe20000001808 */
[----:B------:R-:W1:Y:S04]  /*c010*/  LDSM.16.MT88.4 R148, [R216+0xa000] ;  /* 0x00a00000d894783b */ /* 0x000e680000004200 */
[----:B------:R-:W-:Y:S01]  /*c020*/  MUFU.EX2 R212, R212 ;  /* 0x000000d400d47308 */ /* 0x000fe20000000800 */
[C---:B------:R-:W-:Y:S01]  /*c030*/  FMUL.FTZ R92, R2.reuse, R92 ;  /* 0x0000005c025c7220 */ /* 0x040fe20000410000 */
[-C--:B------:R-:W-:Y:S04]  /*c040*/  HMMA.16816.F32 R12, R180, R178.reuse, R12 ;  /* 0x000000b2b40c723c */ /* 0x080fe8000000180c */
[C---:B------:R-:W-:Y:S02]  /*c050*/  FMUL.FTZ R93, R2.reuse, R93 ;  /* 0x0000005d025d7220 */ /* 0x040fe40000410000 */
[C---:B------:R-:W-:Y:S02]  /*c060*/  HMMA.16816.F32 R16, R172.reuse, R178, R16 ;  /* 0x000000b2ac10723c */ /* 0x040fe40000001810 */
[----:B------:R-:W-:Y:S03]  /*c070*/  MUFU.EX2 R209, R209 ;  /* 0x000000d100d17308 */ /* 0x000fe60000000800 */
[C---:B------:R-:W-:Y:S01]  /*c080*/  FMUL.FTZ R72, R2.reuse, R72 ;  /* 0x0000004802487220 */ /* 0x040fe20000410000 */
[-C--:B------:R-:W-:Y:S06]  /*c090*/  HMMA.16816.F32 R68, R172, R184.reuse, R68 ;  /* 0x000000b8ac44723c */ /* 0x080fec0000001844 */
[----:B------:R-:W-:Y:S01]  /*c0a0*/  MUFU.EX2 R205, R205 ;  /* 0x000000cd00cd7308 */ /* 0x000fe20000000800 */
[----:B------:R-:W-:Y:S01]  /*c0b0*/  FMUL.FTZ R73, R2, R73 ;  /* 0x0000004902497220 */ /* 0x000fe20000410000 */
[C---:B------:R-:W-:Y:S03]  /*c0c0*/  FMUL.FTZ R74, R0.reuse, R74 ;  /* 0x0000004a004a7220 */ /* 0x040fe60000410000 */
[----:B------:R-:W-:Y:S01]  /*c0d0*/  FMUL.FTZ R75, R0, R75 ;  /* 0x0000004b004b7220 */ /* 0x000fe20000410000 */
[C---:B------:R-:W-:Y:S01]  /*c0e0*/  FMUL.FTZ R76, R2.reuse, R76 ;  /* 0x0000004c024c7220 */ /* 0x040fe20000410000 */
[----:B------:R-:W-:Y:S01]  /*c0f0*/  FMUL.FTZ R77, R2, R77 ;  /* 0x0000004d024d7220 */ /* 0x000fe20000410000 */
[C---:B------:R-:W-:Y:S01]  /*c100*/  FMUL.FTZ R78, R0.reuse, R78 ;  /* 0x0000004e004e7220 */ /* 0x040fe20000410000 */
[C---:B------:R-:W-:Y:S03]  /*c110*/  FMUL.FTZ R79, R0.reuse, R79 ;  /* 0x0000004f004f7220 */ /* 0x040fe60000410000 */
[C---:B------:R-:W-:Y:S01]  /*c120*/  HMMA.16816.F32 R72, R180.reuse, R184, R72 ;  /* 0x000000b8b448723c */ /* 0x040fe20000001848 */
[----:B------:R-:W-:Y:S03]  /*c130*/  MUFU.EX2 R207, R207 ;  /* 0x000000cf00cf7308 */ /* 0x000fe60000000800 */
[C---:B------:R-:W-:Y:S01]  /*c140*/  FMUL.FTZ R94, R0.reuse, R94 ;  /* 0x0000005e005e7220 */ /* 0x040fe20000410000 */
[----:B------:R-:W-:Y:S01]  /*c150*/  FMUL.FTZ R95, R0, R95 ;  /* 0x0000005f005f7220 */ /* 0x000fe20000410000 */
[-C--:B------:R-:W-:Y:S05]  /*c160*/  HMMA.16816.F32 R76, R180, R186.reuse, R76 ;  /* 0x000000bab44c723c */ /* 0x080fea000000184c */
[----:B------:R-:W-:Y:S01]  /*c170*/  LOP3.LUT R156, R161, UR19, R250, 0x96, !PT ;  /* 0x00000013a19c7c12 */ /* 0x000fe2000f8e96fa */
[C---:B------:R-:W-:Y:S05]  /*c180*/  HMMA.16816.F32 R80, R172.reuse, R186, R80 ;  /* 0x000000baac50723c */ /* 0x040fea0000001850 */
[C---:B------:R-:W-:Y:S01]  /*c190*/  FMUL.FTZ R88, R2.reuse, R88 ;  /* 0x0000005802587220 */ /* 0x040fe20000410000 */
[-C--:B--2---:R-:W-:Y:S05]  /*c1a0*/  HMMA.16816.F32 R84, R172, R152.reuse, R84 ;  /* 0x00000098ac54723c */ /* 0x084fea0000001854 */
[----:B------:R-:W-:Y:S01]  /*c1b0*/  FMUL.FTZ R89, R2, R89 ;  /* 0x0000005902597220 */ /* 0x000fe20000410000 */
[C---:B------:R-:W-:Y:S01]  /*c1c0*/  FMUL.FTZ R90, R0.reuse, R90 ;  /* 0x0000005a005a7220 */ /* 0x040fe20000410000 */
[----:B------:R-:W-:Y:S01]  /*c1d0*/  FMUL.FTZ R91, R0, R91 ;  /* 0x0000005b005b7220 */ /* 0x000fe20000410000 */
[--C-:B------:R-:W-:Y:S03]  /*c1e0*/  FFMA.FTZ R250, R47, UR4, -R201.reuse ;  /* 0x000000042ffa7c23 */ /* 0x100fe600080108c9 */
[----:B------:R-:W-:Y:S01]  /*c1f0*/  LOP3.LUT R160, R249, UR19, R208, 0x96, !PT ;  /* 0x00000013f9a07c12 */ /* 0x000fe2000f8e96d0 */
[----:B------:R-:W-:Y:S01]  /*c200*/  FFMA.FTZ R249, R46, UR4, -R201 ;  /* 0x000000042ef97c23 */ /* 0x000fe200080108c9 */
[----:B------:R-:W-:Y:S01]  /*c210*/  FFMA.FTZ R185, R21, UR4, -R204 ;  /* 0x0000000415b97c23 */ /* 0x000fe200080108cc */
[C---:B------:R-:W-:Y:S01]  /*c220*/  HMMA.16816.F32 R88, R180.reuse, R152, R88 ;  /* 0x00000098b458723c */ /* 0x040fe20000001858 */
[----:B------:R-:W-:Y:S03]  /*c230*/  MUFU.EX2 R250, R250 ;  /* 0x000000fa00fa7308 */ /* 0x000fe60000000800 */
[----:B------:R-:W-:Y:S01]  /*c240*/  FMUL.FTZ R21, R164, R141 ;  /* 0x0000008da4157220 */ /* 0x000fe20000410000 */
[----:B------:R-:W-:Y:S01]  /*c250*/  IMAD.WIDE.U32 R160, R160, -0x2daee0ad, RZ ;  /* 0xd2511f53a0a07825 */ /* 0x000fe200078e00ff */
[-C--:B------:R-:W-:Y:S05]  /*c260*/  HMMA.16816.F32 R92, R180, R154.reuse, R92 ;  /* 0x0000009ab45c723c */ /* 0x080fea000000185c */
[----:B------:R-:W-:Y:S01]  /*c270*/  MUFU.EX2 R249, R249 ;  /* 0x000000f900f97308 */ /* 0x000fe20000000800 */
[----:B------:R-:W-:Y:S01]  /*c280*/  SHF.R.U32.HI R152, RZ, 0x10, R160 ;  /* 0x00000010ff987819 */ /* 0x000fe200000116a0 */
[C---:B------:R-:W-:Y:S04]  /*c290*/  HMMA.16816.F32 R96, R172.reuse, R154, R96 ;  /* 0x0000009aac60723c */ /* 0x040fe80000001860 */
[C---:B------:R-:W-:Y:S02]  /*c2a0*/  FMUL.FTZ R104, R2.reuse, R104 ;  /* 0x0000006802687220 */ /* 0x040fe40000410000 */
[-C--:B-1----:R-:W-:Y:S02]  /*c2b0*/  HMMA.16816.F32 R100, R172, R148.reuse, R100 ;  /* 0x00000094ac64723c */ /* 0x082fe40000001864 */
[----:B------:R-:W-:Y:S03]  /*c2c0*/  MUFU.EX2 R185, R185 ;  /* 0x000000b900b97308 */ /* 0x000fe60000000800 */
[----:B------:R-:W-:Y:S01]  /*c2d0*/  FMUL.FTZ R105, R2, R105 ;  /* 0x0000006902697220 */ /* 0x000fe20000410000 */
[C---:B------:R-:W-:Y:S01]  /*c2e0*/  FMUL.FTZ R106, R0.reuse, R106 ;  /* 0x0000006a006a7220 */ /* 0x040fe20000410000 */
[----:B------:R-:W-:Y:S01]  /*c2f0*/  FMUL.FTZ R107, R0, R107 ;  /* 0x0000006b006b7220 */ /* 0x000fe20000410000 */
[----:B------:R-:W-:Y:S03]  /*c300*/  LOP3.LUT R206, R161, UR5, R206, 0x96, !PT ;  /* 0x00000005a1ce7c12 */ /* 0x000fe6000f8e96ce */
[----:B------:R-:W-:Y:S04]  /*c310*/  IMAD.WIDE.U32 R156, R156, -0x2daee0ad, RZ ;  /* 0xd2511f539c9c7825 */ /* 0x000fe800078e00ff */
[----:B------:R-:W-:Y:S01]  /*c320*/  FFMA.FTZ R186, R22, UR4, -R203 ;  /* 0x0000000416ba7c23 */ /* 0x000fe200080108cb */
[C---:B------:R-:W-:Y:S04]  /*c330*/  HMMA.16816.F32 R104, R180.reuse, R148, R104 ;  /* 0x00000094b468723c */ /* 0x040fe80000001868 */
[C---:B------:R-:W-:Y:S01]  /*c340*/  LOP3.LUT R153, R156.reuse, 0xffff, RZ, 0xc0, !PT ;  /* 0x0000ffff9c997812 */ /* 0x040fe200078ec0ff */
[--C-:B------:R-:W-:Y:S01]  /*c350*/  FFMA.FTZ R177, R33, UR4, -R204.reuse ;  /* 0x0000000421b17c23 */ /* 0x100fe200080108cc */
[----:B------:R-:W-:Y:S01]  /*c360*/  LOP3.LUT R158, R156, 0xff, RZ, 0xc0, !PT ;  /* 0x000000ff9c9e7812 */ /* 0x000fe200078ec0ff */
[--C-:B------:R-:W-:Y:S01]  /*c370*/  FFMA.FTZ R176, R32, UR4, -R204.reuse ;  /* 0x0000000420b07c23 */ /* 0x100fe200080108cc */
[----:B------:R-:W-:Y:S01]  /*c380*/  SHF.R.U32.HI R153, RZ, 0x8, R153 ;  /* 0x00000008ff997819 */ /* 0x000fe20000011699 */
[----:B------:R-:W-:Y:S02]  /*c390*/  MUFU.EX2 R186, R186 ;  /* 0x000000ba00ba7308 */ /* 0x000fe40000000800 */
[----:B------:R-:W-:Y:S01]  /*c3a0*/  LOP3.LUT R148, R152, 0xff, RZ, 0xc0, !PT ;  /* 0x000000ff98947812 */ /* 0x000fe200078ec0ff */
[----:B------:R-:W-:Y:S01]  /*c3b0*/  FFMA.FTZ R184, R20, UR4, -R204 ;  /* 0x0000000414b87c23 */ /* 0x000fe200080108cc */
[----:B------:R-:W-:Y:S01]  /*c3c0*/  PRMT R158, R158, 0x5410, R153 ;  /* 0x000054109e9e7816 */ /* 0x000fe20000000099 */
[--C-:B------:R-:W-:Y:S01]  /*c3d0*/  FFMA.FTZ R178, R34, UR4, -R203.reuse ;  /* 0x0000000422b27c23 */ /* 0x100fe200080108cb */
[----:B------:R-:W1:Y:S01]  /*c3e0*/  LDSM.16.MT88.4 R152, [R217+0xb000] ;  /* 0x00b00000d998783b */ /* 0x000e620000004200 */
[----:B------:R-:W-:Y:S01]  /*c3f0*/  SHF.R.U32.HI R159, RZ, 0x10, R156 ;  /* 0x00000010ff9f7819 */ /* 0x000fe2000001169c */
[--C-:B------:R-:W-:Y:S01]  /*c400*/  FFMA.FTZ R179, R35, UR4, -R203.reuse ;  /* 0x0000000423b37c23 */ /* 0x100fe200080108cb */
[----:B------:R-:W-:Y:S01]  /*c410*/  LOP3.LUT R210, R157, UR5, R210, 0x96, !PT ;  /* 0x000000059dd27c12 */ /* 0x000fe2000f8e96d2 */
[C---:B------:R-:W-:Y:S01]  /*c420*/  FMUL.FTZ R34, R0.reuse, R146 ;  /* 0x0000009200227220 */ /* 0x040fe20000410000 */
[----:B------:R-:W-:Y:S01]  /*c430*/  SHF.R.U32.HI R157, RZ, 0x18, R156 ;  /* 0x00000018ff9d7819 */ /* 0x000fe2000001169c */
[----:B------:R-:W-:Y:S01]  /*c440*/  FMUL.FTZ R35, R0, R147 ;  /* 0x0000009300237220 */ /* 0x000fe20000410000 */
[----:B------:R-:W-:Y:S01]  /*c450*/  LOP3.LUT R33, R159, 0xff, RZ, 0xc0, !PT ;  /* 0x000000ff9f217812 */ /* 0x000fe200078ec0ff */
[----:B------:R-:W-:Y:S01]  /*c460*/  FFMA.FTZ R187, R23, UR4, -R203 ;  /* 0x0000000417bb7c23 */ /* 0x000fe200080108cb */
[C---:B------:R-:W-:Y:S01]  /*c470*/  LOP3.LUT R32, R160.reuse, 0xffff, RZ, 0xc0, !PT ;  /* 0x0000ffffa0207812 */ /* 0x040fe200078ec0ff */
[C---:B------:R-:W-:Y:S01]  /*c480*/  FMUL.FTZ R22, R3.reuse, R142 ;  /* 0x0000008e03167220 */ /* 0x040fe20000410000 */
[----:B------:R-:W-:Y:S01]  /*c490*/  LOP3.LUT R159, R160, 0xff, RZ, 0xc0, !PT ;  /* 0x000000ffa09f7812 */ /* 0x000fe200078ec0ff */
[----:B------:R-:W-:Y:S01]  /*c4a0*/  FMUL.FTZ R23, R3, R143 ;  /* 0x0000008f03177220 */ /* 0x000fe20000410000 */
[----:B------:R-:W-:Y:S01]  /*c4b0*/  SHF.R.U32.HI R156, RZ, 0x18, R160 ;  /* 0x00000018ff9c7819 */ /* 0x000fe200000116a0 */
[----:B------:R-:W-:Y:S01]  /*c4c0*/  MUFU.EX2 R176, R176 ;  /* 0x000000b000b07308 */ /* 0x000fe20000000800 */
[----:B------:R-:W-:Y:S01]  /*c4d0*/  LOP3.LUT R160, R210, 0xffff, RZ, 0xc0, !PT ;  /* 0x0000ffffd2a07812 */ /* 0x000fe200078ec0ff */
[----:B------:R-:W-:Y:S01]  /*c4e0*/  FMUL.FTZ R112, R2, R112 ;  /* 0x0000007002707220 */ /* 0x000fe20000410000 */
[----:B------:R-:W-:Y:S01]  /*c4f0*/  LOP3.LUT R20, R210, 0xff, RZ, 0xc0, !PT ;  /* 0x000000ffd2147812 */ /* 0x000fe200078ec0ff */
[----:B------:R-:W-:Y:S01]  /*c500*/  FMUL.FTZ R113, R2, R113 ;  /* 0x0000007102717220 */ /* 0x000fe20000410000 */
[----:B------:R-:W-:Y:S01]  /*c510*/  SHF.R.U32.HI R160, RZ, 0x8, R160 ;  /* 0x00000008ffa07819 */ /* 0x000fe200000116a0 */
[----:B------:R-:W-:Y:S01]  /*c520*/  FMUL.FTZ R114, R0, R114 ;  /* 0x0000007200727220 */ /* 0x000fe20000410000 */
[----:B------:R-:W-:Y:S01]  /*c530*/  PRMT R157, R33, 0x5410, R157 ;  /* 0x00005410219d7816 */ /* 0x000fe2000000009d */
[C---:B------:R-:W-:Y:S01]  /*c540*/  FMUL.FTZ R33, R2.reuse, R145 ;  /* 0x0000009102217220 */ /* 0x040fe20000410000 */
[----:B------:R-:W-:Y:S01]  /*c550*/  SHF.R.U32.HI R149, RZ, 0x8, R32 ;  /* 0x00000008ff957819 */ /* 0x000fe20000011620 */
[----:B------:R-:W-:Y:S01]  /*c560*/  FMUL.FTZ R32, R2, R144 ;  /* 0x0000009002207220 */ /* 0x000fe20000410000 */
[----:B------:R-:W-:Y:S01]  /*c570*/  PRMT R144, R20, 0x5410, R160 ;  /* 0x0000541014907816 */ /* 0x000fe200000000a0 */
[----:B------:R-:W-:Y:S01]  /*c580*/  FFMA.FTZ R208, R27, UR4, -R201 ;  /* 0x000000041bd07c23 */ /* 0x000fe200080108c9 */
[----:B------:R-:W-:Y:S01]  /*c590*/  SHF.R.U32.HI R20, RZ, 0x10, R206 ;  /* 0x00000010ff147819 */ /* 0x000fe200000116ce */
[----:B------:R-:W-:Y:S01]  /*c5a0*/  FMUL.FTZ R30, R3, R134 ;  /* 0x00000086031e7220 */ /* 0x000fe20000410000 */
[----:B------:R-:W-:Y:S01]  /*c5b0*/  PRMT R147, R159, 0x5410, R149 ;  /* 0x000054109f937816 */ /* 0x000fe20000000095 */
[----:B------:R-:W-:Y:S01]  /*c5c0*/  FMUL.FTZ R31, R3, R135 ;  /* 0x00000087031f7220 */ /* 0x000fe20000410000 */
[-C--:B------:R-:W-:Y:S01]  /*c5d0*/  HMMA.16816.F32 R32, R180, R150.reuse, R32 ;  /* 0x00000096b420723c */ /* 0x080fe20000001820 */
[----:B------:R-:W2:Y:S02]  /*c5e0*/  MUFU.EX2 R177, R177 ;  /* 0x000000b100b17308 */ /* 0x000ea40000000800 */
[----:B------:R-:W-:Y:S01]  /*c5f0*/  LOP3.LUT R24, R20, 0xff, RZ, 0xc0, !PT ;  /* 0x000000ff14187812 */ /* 0x000fe200078ec0ff */
[----:B------:R-:W-:Y:S01]  /*c600*/  FMUL.FTZ R20, R164, R140 ;  /* 0x0000008ca4147220 */ /* 0x000fe20000410000 */
[--C-:B------:R-:W-:Y:S01]  /*c610*/  HSET2.LE.AND R144, R144, R230.reuse, PT ;  /* 0x000000e690907233 */ /* 0x100fe20003803000 */
[C---:B------:R-:W-:Y:S01]  /*c620*/  HMMA.16816.F32 R108, R172.reuse, R150, R108 ;  /* 0x00000096ac6c723c */ /* 0x040fe2000000186c */
[----:B------:R-:W3:Y:S04]  /*c630*/  LDSM.16.MT88.4 R140, [R216+0xb000] ;  /* 0x00b00000d88c783b */ /* 0x000ee80000004200 */
[----:B------:R-:W-:Y:S01]  /*c640*/  MUFU.EX2 R178, R178 ;  /* 0x000000b200b27308 */ /* 0x000fe20000000800 */
[----:B------:R-:W-:Y:S01]  /*c650*/  SHF.R.U32.HI R146, RZ, 0x10, R210 ;  /* 0x00000010ff927819 */ /* 0x000fe200000116d2 */
[-C--:B-1----:R-:W-:Y:S08]  /*c660*/  HMMA.16816.F32 R20, R172, R152.reuse, R20 ;  /* 0x00000098ac14723c */ /* 0x082ff00000001814 */
[----:B------:R-:W1:Y:S03]  /*c670*/  MUFU.EX2 R179, R179 ;  /* 0x000000b300b37308 */ /* 0x000e660000000800 */
[----:B------:R-:W-:Y:S01]  /*c680*/  LOP3.LUT R145, R206, 0xffff, RZ, 0xc0, !PT ;  /* 0x0000ffffce917812 */ /* 0x000fe200078ec0ff */
[----:B------:R-:W-:Y:S01]  /*c690*/  FMUL.FTZ R115, R0, R115 ;  /* 0x0000007300737220 */ /* 0x000fe20000410000 */
[----:B------:R-:W-:Y:S02]  /*c6a0*/  PRMT R156, R148, 0x5410, R156 ;  /* 0x00005410949c7816 */ /* 0x000fe4000000009c */
[----:B------:R-:W-:Y:S01]  /*c6b0*/  SHF.R.U32.HI R150, RZ, 0x18, R210 ;  /* 0x00000018ff967819 */ /* 0x000fe200000116d2 */
[----:B------:R-:W-:Y:S02]  /*c6c0*/  FFMA.FTZ R210, R29, UR4, -R202 ;  /* 0x000000041dd27c23 */ /* 0x000fe400080108ca */
[----:B------:R-:W4:Y:S01]  /*c6d0*/  MUFU.EX2 R184, R184 ;  /* 0x000000b800b87308 */ /* 0x000f220000000800 */
[C---:B------:R-:W-:Y:S04]  /*c6e0*/  HMMA.16816.F32 R112, R180.reuse, R152, R112 ;  /* 0x00000098b470723c */ /* 0x040fe80000001870 */
[----:B------:R-:W-:Y:S01]  /*c6f0*/  LOP3.LUT R149, R206, 0xff, RZ, 0xc0, !PT ;  /* 0x000000ffce957812 */ /* 0x000fe200078ec0ff */
[C---:B------:R-:W-:Y:S01]  /*c700*/  FMUL.FTZ R26, R0.reuse, R138 ;  /* 0x0000008a001a7220 */ /* 0x040fe20000410000 */
[----:B------:R-:W-:Y:S01]  /*c710*/  SHF.R.U32.HI R148, RZ, 0x18, R206 ;  /* 0x00000018ff947819 */ /* 0x000fe200000116ce */
[----:B------:R-:W-:Y:S01]  /*c720*/  FMUL.FTZ R27, R0, R139 ;  /* 0x0000008b001b7220 */ /* 0x000fe20000410000 */
[----:B------:R-:W-:Y:S01]  /*c730*/  LOP3.LUT R146, R146, 0xff, RZ, 0xc0, !PT ;  /* 0x000000ff92927812 */ /* 0x000fe200078ec0ff */
[----:B------:R-:W5:Y:S02]  /*c740*/  MUFU.EX2 R187, R187 ;  /* 0x000000bb00bb7308 */ /* 0x000f640000000800 */
[----:B------:R-:W-:Y:S01]  /*c750*/  SHF.R.U32.HI R145, RZ, 0x8, R145 ;  /* 0x00000008ff917819 */ /* 0x000fe20000011691 */
[----:B------:R-:W-:Y:S01]  /*c760*/  FFMA.FTZ R206, R25, UR4, -R202 ;  /* 0x0000000419ce7c23 */ /* 0x000fe200080108ca */
[----:B------:R-:W-:Y:S01]  /*c770*/  PRMT R150, R146, 0x5410, R150 ;  /* 0x0000541092967816 */ /* 0x000fe20000000096 */
[----:B------:R-:W-:Y:S01]  /*c780*/  FMUL.FTZ R25, R2, R137 ;  /* 0x0000008902197220 */ /* 0x000fe20000410000 */
[----:B------:R-:W-:Y:S01]  /*c790*/  PRMT R149, R149, 0x5410, R145 ;  /* 0x0000541095957816 */ /* 0x000fe20000000091 */
[----:B------:R-:W-:Y:S01]  /*c7a0*/  FMUL.FTZ R116, R164, R116 ;  /* 0x00000074a4747220 */ /* 0x000fe20000410000 */
[----:B------:R-:W-:Y:S01]  /*c7b0*/  PRMT R148, R24, 0x5410, R148 ;  /* 0x0000541018947816 */ /* 0x000fe20000000094 */
[----:B------:R-:W-:Y:S01]  /*c7c0*/  FMUL.FTZ R24, R2, R136 ;  /* 0x0000008802187220 */ /* 0x000fe20000410000 */
[--C-:B------:R-:W-:Y:S01]  /*c7d0*/  HSET2.LE.AND R146, R158, R230.reuse, PT ;  /* 0x000000e69e927233 */ /* 0x100fe20003803000 */
[C---:B------:R-:W-:Y:S01]  /*c7e0*/  FMUL.FTZ R117, R164.reuse, R117 ;  /* 0x00000075a4757220 */ /* 0x040fe20000410000 */
[--C-:B------:R-:W-:Y:S01]  /*c7f0*/  HSET2.LE.AND R145, R157, R230.reuse, PT ;  /* 0x000000e69d917233 */ /* 0x100fe20003803000 */
[----:B------:R-:W-:Y:S01]  /*c800*/  FMUL.FTZ R118, R3, R118 ;  /* 0x0000007603767220 */ /* 0x000fe20000410000 */
[----:B--2---:R-:W-:Y:S01]  /*c810*/  F2FP.F16.F32.PACK_AB R138, R177, R176 ;  /* 0x000000b0b18a723e */ /* 0x004fe200000000ff */
[----:B------:R-:W-:Y:S01]  /*c820*/  FMUL.FTZ R119, R3, R119 ;  /* 0x0000007703777220 */ /* 0x000fe20000410000 */
[-C--:B------:R-:W-:Y:S01]  /*c830*/  HMMA.16816.F32 R24, R180, R154.reuse, R24 ;  /* 0x0000009ab418723c */ /* 0x080fe20000001818 */
[----:B------:R-:W-:Y:S02]  /*c840*/  MUFU.EX2 R158, R59 ;  /* 0x0000003b009e7308 */ /* 0x000fe40000000800 */
[----:B-1----:R-:W-:Y:S01]  /*c850*/  F2FP.F16.F32.PACK_AB R139, R179, R178 ;  /* 0x000000b2b38b723e */ /* 0x002fe200000000ff */
[----:B------:R-:W-:Y:S01]  /*c860*/  FMUL.FTZ R29, R164, R133 ;  /* 0x00000085a41d7220 */ /* 0x000fe20000410000 */
[----:B----4-:R-:W-:Y:S01]  /*c870*/  F2FP.F16.F32.PACK_AB R136, R185, R184 ;  /* 0x000000b8b988723e */ /* 0x010fe200000000ff */
[C---:B------:R-:W-:Y:S05]  /*c880*/  HMMA.16816.F32 R116, R172.reuse, R154, R116 ;  /* 0x0000009aac74723c */ /* 0x040fea0000001874 */
[----:B------:R-:W1:Y:S01]  /*c890*/  MUFU.EX2 R210, R210 ;  /* 0x000000d200d27308 */ /* 0x000e620000000800 */
[----:B------:R-:W-:Y:S01]  /*c8a0*/  LOP3.LUT R138, R146, R138, RZ, 0xc0, !PT ;  /* 0x0000008a928a7212 */ /* 0x000fe200078ec0ff */
[-C--:B---3--:R-:W-:Y:S04]  /*c8b0*/  HMMA.16816.F32 R28, R172, R140.reuse, R28 ;  /* 0x0000008cac1c723c */ /* 0x088fe8000000181c */
[----:B------:R-:W-:Y:S01]  /*c8c0*/  LOP3.LUT R139, R145, R139, RZ, 0xc0, !PT ;  /* 0x0000008b918b7212 */ /* 0x000fe200078ec0ff */
[----:B------:R-:W-:Y:S01]  /*c8d0*/  FMUL.FTZ R120, R2, R120 ;  /* 0x0000007802787220 */ /* 0x000fe20000410000 */
[----:B------:R-:W-:Y:S01]  /*c8e0*/  LOP3.LUT R136, R144, R136, RZ, 0xc0, !PT ;  /* 0x0000008890887212 */ /* 0x000fe200078ec0ff */
[----:B------:R-:W-:Y:S01]  /*c8f0*/  FMUL.FTZ R121, R2, R121 ;  /* 0x0000007902797220 */ /* 0x000fe20000410000 */
[----:B------:R-:W2:Y:S03]  /*c900*/  MUFU.EX2 R206, R206 ;  /* 0x000000ce00ce7308 */ /* 0x000ea60000000800 */
[--C-:B------:R-:W-:Y:S01]  /*c910*/  HSET2.LE.AND R152, R147, R230.reuse, PT ;  /* 0x000000e693987233 */ /* 0x100fe20003803000 */
[C---:B------:R-:W-:Y:S01]  /*c920*/  FMUL.FTZ R122, R0.reuse, R122 ;  /* 0x0000007a007a7220 */ /* 0x040fe20000410000 */
[----:B------:R-:W3:Y:S01]  /*c930*/  LDSM.16.MT88.4 R144, [R217+0x9400] ;  /* 0x00940000d990783b */ /* 0x000ee20000004200 */
[----:B------:R-:W-:Y:S01]  /*c940*/  FMUL.FTZ R123, R0, R123 ;  /* 0x0000007b007b7220 */ /* 0x000fe20000410000 */
[C---:B------:R-:W-:Y:S01]  /*c950*/  FMUL.FTZ R124, R2.reuse, R124 ;  /* 0x0000007c027c7220 */ /* 0x040fe20000410000 */
[----:B------:R-:W-:Y:S02]  /*c960*/  FMUL.FTZ R125, R2, R125 ;  /* 0x0000007d027d7220 */ /* 0x000fe40000410000 */
[----:B------:R-:W4:Y:S01]  /*c970*/  MUFU.EX2 R208, R208 ;  /* 0x000000d000d07308 */ /* 0x000f220000000800 */
[C---:B------:R-:W-:Y:S01]  /*c980*/  FMUL.FTZ R126, R0.reuse, R126 ;  /* 0x0000007e007e7220 */ /* 0x040fe20000410000 */
[----:B------:R-:W-:Y:S01]  /*c990*/  FMUL.FTZ R127, R0, R127 ;  /* 0x0000007f007f7220 */ /* 0x000fe20000410000 */
[--C-:B------:R-:W-:Y:S01]  /*c9a0*/  HSET2.LE.AND R137, R150, R230.reuse, PT ;  /* 0x000000e696897233 */ /* 0x100fe20003803000 */
[C---:B------:R-:W-:Y:S04]  /*c9b0*/  HMMA.16816.F32 R120, R180.reuse, R140, R120 ;  /* 0x0000008cb478723c */ /* 0x040fe80000001878 */
[--C-:B------:R-:W-:Y:S01]  /*c9c0*/  HSET2.LE.AND R154, R149, R230.reuse, PT ;  /* 0x000000e6959a7233 */ /* 0x100fe20003803000 */
[C---:B------:R-:W-:Y:S01]  /*c9d0*/  FMUL.FTZ R128, R164.reuse, R128 ;  /* 0x00000080a4807220 */ /* 0x040fe20000410000 */
[-C--:B------:R-:W-:Y:S05]  /*c9e0*/  HMMA.16816.F32 R124, R180, R142.reuse, R124 ;  /* 0x0000008eb47c723c */ /* 0x080fea000000187c */
[--C-:B------:R-:W-:Y:S01]  /*c9f0*/  HSET2.LE.AND R153, R148, R230.reuse, PT ;  /* 0x000000e694997233 */ /* 0x100fe20003803000 */
[----:B------:R-:W-:Y:S01]  /*ca00*/  FMUL.FTZ R129, R164, R129 ;  /* 0x00000081a4817220 */ /* 0x000fe20000410000 */
[----:B------:R-:W4:Y:S01]  /*ca10*/  LDSM.16.MT88.4 R148, [R216+0x9400] ;  /* 0x00940000d894783b */ /* 0x000f220000004200 */
[C---:B------:R-:W-:Y:S03]  /*ca20*/  FMUL.FTZ R130, R3.reuse, R130 ;  /* 0x0000008203827220 */ /* 0x040fe60000410000 */
[----:B------:R-:W-:Y:S01]  /*ca30*/  FMUL.FTZ R131, R3, R131 ;  /* 0x0000008303837220 */ /* 0x000fe20000410000 */
[----:B-----5:R-:W-:Y:S01]  /*ca40*/  F2FP.F16.F32.PACK_AB R134, R187, R186 ;  /* 0x000000babb86723e */ /* 0x020fe200000000ff */
[----:B------:R-:W-:Y:S01]  /*ca50*/  FFMA.FTZ R181, R37, UR4, -R204 ;  /* 0x0000000425b57c23 */ /* 0x000fe200080108cc */
[----:B-1----:R-:W-:Y:S01]  /*ca60*/  F2FP.F16.F32.PACK_AB R135, R210, R209 ;  /* 0x000000d1d287723e */ /* 0x002fe200000000ff */
[--C-:B------:R-:W-:Y:S01]  /*ca70*/  FFMA.FTZ R182, R38, UR4, -R203.reuse ;  /* 0x0000000426b67c23 */ /* 0x100fe200080108cb */
[----:B------:R-:W-:Y:S01]  /*ca80*/  LOP3.LUT R137, R137, R134, RZ, 0xc0, !PT ;  /* 0x0000008689897212 */ /* 0x000fe200078ec0ff */
[--C-:B------:R-:W-:Y:S01]  /*ca90*/  FFMA.FTZ R183, R39, UR4, -R203.reuse ;  /* 0x0000000427b77c23 */ /* 0x100fe200080108cb */
[----:B------:R-:W-:Y:S01]  /*caa0*/  HMMA.16816.F32 R128, R172, R142, R128 ;  /* 0x0000008eac80723c */ /* 0x000fe20000001880 */
[----:B------:R-:W-:Y:S03]  /*cab0*/  MUFU.EX2 R181, R181 ;  /* 0x000000b500b57308 */ /* 0x000fe60000000800 */
[----:B------:R-:W-:Y:S01]  /*cac0*/  LOP3.LUT R134, R152, R135, RZ, 0xc0, !PT ;  /* 0x0000008798867212 */ /* 0x000fe200078ec0ff */
[----:B------:R-:W-:Y:S01]  /*cad0*/  FFMA.FTZ R248, R45, UR4, -R202 ;  /* 0x000000042df87c23 */ /* 0x000fe200080108ca */
[--C-:B------:R-:W-:Y:S01]  /*cae0*/  HSET2.LE.AND R135, R156, R230.reuse, PT ;  /* 0x000000e69c877233 */ /* 0x100fe20003803000 */
[--C-:B------:R-:W-:Y:S01]  /*caf0*/  FFMA.FTZ R175, R50, UR4, -R203.reuse ;  /* 0x0000000432af7c23 */ /* 0x100fe200080108cb */
[-C--:B---3--:R-:W-:Y:S03]  /*cb00*/  HMMA.16816.F32 R4, R136, R144.reuse, R4 ;  /* 0x000000908804723c */ /* 0x088fe60000001804 */
[----:B------:R-:W-:Y:S02]  /*cb10*/  MUFU.EX2 R182, R182 ;  /* 0x000000b600b67308 */ /* 0x000fe40000000800 */
[----:B------:R-:W-:Y:S01]  /*cb20*/  F2FP.F16.F32.PACK_AB R140, R212, R211 ;  /* 0x000000d3d48c723e */ /* 0x000fe200000000ff */
[----:B------:R-:W-:Y:S01]  /*cb30*/  VIADD R213, R213, 0x1 ;  /* 0x00000001d5d57836 */ /* 0x000fe20000000000 */
[----:B--2---:R-:W-:Y:S01]  /*cb40*/  F2FP.F16.F32.PACK_AB R132, R206, R205 ;  /* 0x000000cdce84723e */ /* 0x004fe200000000ff */
[--C-:B------:R-:W-:Y:S05]  /*cb50*/  FFMA.FTZ R172, R48, UR4, -R204.reuse ;  /* 0x0000000430ac7c23 */ /* 0x100fea00080108cc */
[----:B------:R-:W-:Y:S01]  /*cb60*/  MUFU.EX2 R248, R248 ;  /* 0x000000f800f87308 */ /* 0x000fe20000000800 */
[----:B----4-:R-:W-:Y:S01]  /*cb70*/  F2FP.F16.F32.PACK_AB R133, R208, R207 ;  /* 0x000000cfd085723e */ /* 0x010fe200000000ff */
[----:B------:R-:W-:Y:S01]  /*cb80*/  FFMA.FTZ R173, R49, UR4, -R204 ;  /* 0x0000000431ad7c23 */ /* 0x000fe200080108cc */
[----:B------:R-:W-:Y:S01]  /*cb90*/  LOP3.LUT R135, R135, R140, RZ, 0xc0, !PT ;  /* 0x0000008c87877212 */ /* 0x000fe200078ec0ff */
[--C-:B------:R-:W-:Y:S01]  /*cba0*/  FFMA.FTZ R174, R51, UR4, -R203.reuse ;  /* 0x0000000433ae7c23 */ /* 0x100fe200080108cb */
[----:B------:R-:W-:Y:S01]  /*cbb0*/  LOP3.LUT R132, R154, R132, RZ, 0xc0, !PT ;  /* 0x000000849a847212 */ /* 0x000fe200078ec0ff */
[----:B------:R-:W1:Y:S01]  /*cbc0*/  LDSM.16.MT88.4 R140, [R217+0xa400] ;  /* 0x00a40000d98c783b */ /* 0x000e620000004200 */
[----:B------:R-:W-:Y:S01]  /*cbd0*/  LOP3.LUT R133, R153, R133, RZ, 0xc0, !PT ;  /* 0x0000008599857212 */ /* 0x000fe200078ec0ff */
[--C-:B------:R-:W-:Y:S01]  /*cbe0*/  FFMA.FTZ R66, R66, UR4, -R203.reuse ;  /* 0x0000000442427c23 */ /* 0x100fe200080108cb */
[----:B------:R-:W-:Y:S01]  /*cbf0*/  FFMA.FTZ R67, R67, UR4, -R203 ;  /* 0x0000000443437c23 */ /* 0x000fe200080108cb */
[----:B------:R-:W-:Y:S01]  /*cc00*/  FFMA.FTZ R57, R57, UR4, -R202 ;  /* 0x0000000439397c23 */ /* 0x000fe200080108ca */
[----:B------:R-:W-:Y:S01]  /*cc10*/  FFMA.FTZ R58, R58, UR4, -R201 ;  /* 0x000000043a3a7c23 */ /* 0x000fe200080108c9 */
[----:B------:R-:W-:Y:S01]  /*cc20*/  FFMA.FTZ R252, R65, UR4, -R204 ;  /* 0x0000000441fc7c23 */ /* 0x000fe200080108cc */
[--C-:B------:R-:W-:Y:S01]  /*cc30*/  FFMA.FTZ R65, R56, UR4, -R202.reuse ;  /* 0x0000000438417c23 */ /* 0x100fe200080108ca */
[C---:B------:R-:W-:Y:S01]  /*cc40*/  HMMA.16816.F32 R8, R132.reuse, R144, R8 ;  /* 0x000000908408723c */ /* 0x040fe20000001808 */
[----:B------:R-:W-:Y:S03]  /*cc50*/  MUFU.EX2 R160, R57 ;  /* 0x0000003900a07308 */ /* 0x000fe60000000800 */
[----:B------:R-:W-:Y:S01]  /*cc60*/  FFMA.FTZ R60, R60, UR4, -R202 ;  /* 0x000000043c3c7c23 */ /* 0x000fe200080108ca */
[----:B------:R-:W-:Y:S01]  /*cc70*/  LOP3.LUT R156, R245, UR33, R213, 0x96, !PT ;  /* 0x00000021f59c7c12 */ /* 0x000fe2000f8e96d5 */
[-C--:B------:R-:W-:Y:S05]  /*cc80*/  HMMA.16816.F32 R12, R132, R146.reuse, R12 ;  /* 0x00000092840c723c */ /* 0x080fea000000180c */
[----:B------:R-:W-:Y:S01]  /*cc90*/  MUFU.EX2 R161, R65 ;  /* 0x0000004100a17308 */ /* 0x000fe20000000800 */
[----:B------:R-:W-:Y:S01]  /*cca0*/  IMAD.WIDE.U32 R156, R156, -0x326172a9, RZ ;  /* 0xcd9e8d579c9c7825 */ /* 0x000fe200078e00ff */
[C---:B------:R-:W-:Y:S04]  /*ccb0*/  HMMA.16816.F32 R16, R136.reuse, R146, R16 ;  /* 0x000000928810723c */ /* 0x040fe80000001810 */
[C---:B------:R-:W-:Y:S02]  /*ccc0*/  LOP3.LUT R144, R157.reuse, UR27, R242, 0x96, !PT ;  /* 0x0000001b9d907c12 */ /* 0x040fe4000f8e96f2 */
[-C--:B------:R-:W-:Y:S02]  /*ccd0*/  HMMA.16816.F32 R68, R136, R148.reuse, R68 ;  /* 0x000000948844723c */ /* 0x080fe40000001844 */
[----:B------:R-:W-:Y:S03]  /*cce0*/  MUFU.EX2 R159, R58 ;  /* 0x0000003a009f7308 */ /* 0x000fe60000000800 */
[----:B------:R-:W-:Y:S01]  /*ccf0*/  LOP3.LUT R48, R157, UR27, R238, 0x96, !PT ;  /* 0x0000001b9d307c12 */ /* 0x000fe2000f8e96ee */
[C---:B------:R-:W-:Y:S06]  /*cd00*/  HMMA.16816.F32 R72, R132.reuse, R148, R72 ;  /* 0x000000948448723c */ /* 0x040fec0000001848 */
[----:B------:R-:W-:Y:S01]  /*cd10*/  MUFU.EX2 R172, R172 ;  /* 0x000000ac00ac7308 */ /* 0x000fe20000000800 */
[----:B------:R-:W-:Y:S01]  /*cd20*/  FFMA.FTZ R213, R40, UR4, -R202 ;  /* 0x0000000428d57c23 */ /* 0x000fe200080108ca */
[-C--:B------:R-:W-:Y:S03]  /*cd30*/  HMMA.16816.F32 R76, R132, R150.reuse, R76 ;  /* 0x00000096844c723c */ /* 0x080fe6000000184c */
[----:B------:R-:W-:Y:S03]  /*cd40*/  IMAD.WIDE.U32 R148, R144, -0x2daee0ad, RZ ;  /* 0xd2511f5390947825 */ /* 0x000fe600078e00ff */
[C---:B------:R-:W-:Y:S01]  /*cd50*/  HMMA.16816.F32 R80, R136.reuse, R150, R80 ;  /* 0x000000968850723c */ /* 0x040fe20000001850 */
[----:B------:R-:W2:Y:S01]  /*cd60*/  LDSM.16.MT88.4 R144, [R216+0xa400] ;  /* 0x00a40000d890783b */ /* 0x000ea20000004200 */
[----:B------:R-:W-:Y:S03]  /*cd70*/  MUFU.EX2 R213, R213 ;  /* 0x000000d500d57308 */ /* 0x000fe60000000800 */
[----:B------:R-:W-:Y:S01]  /*cd80*/  LOP3.LUT R49, R149, UR24, R240, 0x96, !PT ;  /* 0x0000001895317c12 */ /* 0x000fe2000f8e96f0 */
[-C--:B-1----:R-:W-:Y:S06]  /*cd90*/  HMMA.16816.F32 R84, R136, R140.reuse, R84 ;  /* 0x0000008c8854723c */ /* 0x082fec0000001854 */
[----:B------:R-:W1:Y:S05]  /*cda0*/  MUFU.EX2 R173, R173 ;  /* 0x000000ad00ad7308 */ /* 0x000e6a0000000800 */
[----:B------:R-:W-:Y:S01]  /*cdb0*/  IMAD.WIDE.U32 R150, R48, -0x2daee0ad, RZ ;  /* 0xd2511f5330967825 */ /* 0x000fe200078e00ff */
[C---:B------:R-:W-:Y:S04]  /*cdc0*/  HMMA.16816.F32 R88, R132.reuse, R140, R88 ;  /* 0x0000008c8458723c */ /* 0x040fe80000001858 */
[----:B------:R-:W-:Y:S02]  /*cdd0*/  LOP3.LUT R48, R151, UR24, R232, 0x96, !PT ;  /* 0x0000001897307c12 */ /* 0x000fe4000f8e96e8 */
[-C--:B------:R-:W-:Y:S01]  /*cde0*/  HMMA.16816.F32 R92, R132, R142.reuse, R92 ;  /* 0x0000008e845c723c */ /* 0x080fe2000000185c */
[----:B------:R-:W-:Y:S04]  /*cdf0*/  MUFU.EX2 R175, R175 ;  /* 0x000000af00af7308 */ /* 0x000fe80000000800 */
[--C-:B------:R-:W-:Y:S01]  /*ce00*/  LOP3.LUT R154, R247, UR25, R156.reuse, 0x96, !PT ;  /* 0x00000019f79a7c12 */ /* 0x100fe2000f8e969c */
[C---:B------:R-:W-:Y:S05]  /*ce10*/  HMMA.16816.F32 R96, R136.reuse, R142, R96 ;  /* 0x0000008e8860723c */ /* 0x040fea0000001860 */
[----:B------:R-:W3:Y:S01]  /*ce20*/  MUFU.EX2 R174, R174 ;  /* 0x000000ae00ae7308 */ /* 0x000ee20000000800 */
[----:B------:R-:W-:Y:S01]  /*ce30*/  IMAD.WIDE.U32 R152, R49, -0x326172a9, RZ ;  /* 0xcd9e8d5731987825 */ /* 0x000fe200078e00ff */
[----:B------:R-:W-:Y:S04]  /*ce40*/  LOP3.LUT R156, R215, UR25, R156, 0x96, !PT ;  /* 0x00000019d79c7c12 */ /* 0x000fe8000f8e969c */
[----:B------:R-:W-:Y:S01]  /*ce50*/  FFMA.FTZ R180, R36, UR4, -R204 ;  /* 0x0000000424b47c23 */ /* 0x000fe200080108cc */
[----:B------:R-:W-:Y:S01]  /*ce60*/  IMAD.WIDE.U32 R140, R48, -0x326172a9, RZ ;  /* 0xcd9e8d57308c7825 */ /* 0x000fe200078e00ff */
[----:B------:R-:W-:Y:S01]  /*ce70*/  LOP3.LUT R246, R153, UR23, R246, 0x96, !PT ;  /* 0x0000001799f67c12 */ /* 0x000fe2000f8e96f6 */
[----:B------:R-:W4:Y:S02]  /*ce80*/  LDSM.16.MT88.4 R48, [R217+0xb400] ;  /* 0x00b40000d930783b */ /* 0x000f240000004200 */
[----:B------:R-:W-:Y:S01]  /*ce90*/  FFMA.FTZ R52, R52, UR4, -R204 ;  /* 0x0000000434347c23 */ /* 0x000fe200080108cc */
[----:B------:R-:W-:Y:S01]  /*cea0*/  IMAD.WIDE.U32 R154, R154, -0x2daee0ad, RZ ;  /* 0xd2511f539a9a7825 */ /* 0x000fe200078e00ff */
[----:B------:R-:W-:Y:S01]  /*ceb0*/  LOP3.LUT R214, R141, UR23, R214, 0x96, !PT ;  /* 0x000000178dd67c12 */ /* 0x000fe2000f8e96d6 */
[-C--:B--2---:R-:W-:Y:S01]  /*cec0*/  HMMA.16816.F32 R100, R136, R144.reuse, R100 ;  /* 0x000000908864723c */ /* 0x084fe20000001864 */
[----:B------:R-:W-:Y:S02]  /*ced0*/  MUFU.EX2 R162, R52 ;  /* 0x0000003400a27308 */ /* 0x000fe40000000800 */
[----:B------:R-:W-:Y:S01]  /*cee0*/  LOP3.LUT R148, R155, UR22, R148, 0x96, !PT ;  /* 0x000000169b947c12 */ /* 0x000fe2000f8e9694 */
[----:B------:R-:W-:Y:S04]  /*cef0*/  IMAD.WIDE.U32 R156, R156, -0x2daee0ad, RZ ;  /* 0xd2511f539c9c7825 */ /* 0x000fe800078e00ff */
[----:B------:R-:W-:Y:S01]  /*cf00*/  FFMA.FTZ R54, R54, UR4, -R203 ;  /* 0x0000000436367c23 */ /* 0x000fe200080108cb */
[C---:B------:R-:W-:Y:S03]  /*cf10*/  HMMA.16816.F32 R104, R132.reuse, R144, R104 ;  /* 0x000000908468723c */ /* 0x040fe60000001868 */
[----:B------:R-:W-:Y:S01]  /*cf20*/  MUFU.EX2 R163, R54 ;  /* 0x0000003600a37308 */ /* 0x000fe20000000800 */
[----:B------:R-:W-:Y:S02]  /*cf30*/  IMAD.WIDE.U32 R148, R148, -0x326172a9, RZ ;  /* 0xcd9e8d5794947825 */ /* 0x000fe400078e00ff */
[-C--:B------:R-:W-:Y:S05]  /*cf40*/  HMMA.16816.F32 R32, R132, R146.reuse, R32 ;  /* 0x000000928420723c */ /* 0x080fea0000001820 */
[----:B------:R-:W-:Y:S01]  /*cf50*/  LOP3.LUT R150, R157, UR22, R150, 0x96, !PT ;  /* 0x000000169d967c12 */ /* 0x000fe2000f8e9696 */
[C---:B------:R-:W-:Y:S01]  /*cf60*/  HMMA.16816.F32 R108, R136.reuse, R146, R108 ;  /* 0x00000092886c723c */ /* 0x040fe2000000186c */
[----:B------:R-:W-:Y:S04]  /*cf70*/  MUFU.EX2 R252, R252 ;  /* 0x000000fc00fc7308 */ /* 0x000fe80000000800 */
[----:B------:R-:W-:Y:S01]  /*cf80*/  LOP3.LUT R152, R149, UR21, R152, 0x96, !PT ;  /* 0x0000001595987c12 */ /* 0x000fe2000f8e9698 */
[----:B------:R-:W-:Y:S05]  /*cf90*/  IMAD.WIDE.U32 R150, R150, -0x326172a9, RZ ;  /* 0xcd9e8d5796967825 */ /* 0x000fea00078e00ff */
[----:B------:R-:W-:Y:S01]  /*cfa0*/  FFMA.FTZ R251, R64, UR4, -R204 ;  /* 0x0000000440fb7c23 */ /* 0x000fe200080108cc */
[----:B------:R-:W2:Y:S01]  /*cfb0*/  MUFU.EX2 R180, R180 ;  /* 0x000000b400b47308 */ /* 0x000ea20000000800 */
[----:B------:R-:W-:Y:S01]  /*cfc0*/  IMAD.WIDE.U32 R246, R246, -0x2daee0ad, RZ ;  /* 0xd2511f53f6f67825 */ /* 0x000fe200078e00ff */
[----:B------:R-:W-:Y:S03]  /*cfd0*/  LOP3.LUT R140, R151, UR21, R140, 0x96, !PT ;  /* 0x00000015978c7c12 */ /* 0x000fe6000f8e968c */
[----:B------:R-:W-:Y:S01]  /*cfe0*/  FFMA.FTZ R204, R53, UR4, -R204 ;  /* 0x0000000435cc7c23 */ /* 0x000fe200080108cc */
[----:B------:R-:W-:Y:S01]  /*cff0*/  IMAD.WIDE.U32 R152, R152, -0x2daee0ad, RZ ;  /* 0xd2511f5398987825 */ /* 0x000fe200078e00ff */
[----:B------:R-:W-:Y:S03]  /*d000*/  LOP3.LUT R155, R247, UR20, R154, 0x96, !PT ;  /* 0x00000014f79b7c12 */ /* 0x000fe6000f8e969a */
[----:B------:R-:W-:Y:S01]  /*d010*/  MUFU.EX2 R251, R251 ;  /* 0x000000fb00fb7308 */ /* 0x000fe20000000800 */
[-C--:B----4-:R-:W-:Y:S03]  /*d020*/  HMMA.16816.F32 R20, R136, R48.reuse, R20 ;  /* 0x000000308814723c */ /* 0x090fe60000001814 */
[----:B------:R-:W-:Y:S01]  /*d030*/  IMAD.WIDE.U32 R214, R214, -0x2daee0ad, RZ ;  /* 0xd2511f53d6d67825 */ /* 0x000fe200078e00ff */
[----:B------:R-:W-:Y:S02]  /*d040*/  LOP3.LUT R36, R153, UR18, R246, 0x96, !PT ;  /* 0x0000001299247c12 */ /* 0x000fe4000f8e96f6 */
[C---:B------:R-:W-:Y:S03]  /*d050*/  HMMA.16816.F32 R112, R132.reuse, R48, R112 ;  /* 0x000000308470723c */ /* 0x040fe60000001870 */
[----:B------:R-:W-:Y:S02]  /*d060*/  MUFU.EX2 R204, R204 ;  /* 0x000000cc00cc7308 */ /* 0x000fe40000000800 */
[----:B------:R-:W-:Y:S01]  /*d070*/  IMAD.WIDE.U32 R140, R140, -0x2daee0ad, RZ ;  /* 0xd2511f538c8c7825 */ /* 0x000fe200078e00ff */
[-C--:B------:R-:W-:Y:S07]  /*d080*/  HMMA.16816.F32 R24, R132, R50.reuse, R24 ;  /* 0x000000328418723c */ /* 0x080fee0000001818 */
[----:B------:R-:W4:Y:S01]  /*d090*/  MUFU.EX2 R183, R183 ;  /* 0x000000b700b77308 */ /* 0x000f220000000800 */
[----:B------:R-:W-:Y:S01]  /*d0a0*/  LOP3.LUT R154, R215, UR20, R156, 0x96, !PT ;  /* 0x00000014d79a7c12 */ /* 0x000fe2000f8e969c */
[C---:B------:R-:W-:Y:S04]  /*d0b0*/  HMMA.16816.F32 R116, R136.reuse, R50, R116 ;  /* 0x000000328874723c */ /* 0x040fe80000001874 */
[----:B------:R-:W-:Y:S01]  /*d0c0*/  IMAD.WIDE.U32 R156, R36, -0x326172a9, RZ ;  /* 0xcd9e8d57249c7825 */ /* 0x000fe200078e00ff */
[----:B------:R-:W-:Y:S03]  /*d0d0*/  LOP3.LUT R36, R141, UR18, R214, 0x96, !PT ;  /* 0x000000128d247c12 */ /* 0x000fe6000f8e96d6 */
[--C-:B------:R-:W-:Y:S03]  /*d0e0*/  FFMA.FTZ R215, R43, UR4, -R201.reuse ;  /* 0x000000042bd77c23 */ /* 0x100fe600080108c9 */
[----:B------:R-:W-:Y:S01]  /*d0f0*/  IMAD.WIDE.U32 R142, R155, -0x326172a9, RZ ;  /* 0xcd9e8d579b8e7825 */ /* 0x000fe200078e00ff */
[----:B------:R-:W-:Y:S02]  /*d100*/  SHF.R.U32.HI R151, RZ, 0x10, R156 ;  /* 0x00000010ff977819 */ /* 0x000fe4000001169c */
[C---:B------:R-:W-:Y:S01]  /*d110*/  LOP3.LUT R155, R156.reuse, 0xffff, RZ, 0xc0, !PT ;  /* 0x0000ffff9c9b7812 */ /* 0x040fe200078ec0ff */
[----:B------:R-:W-:Y:S01]  /*d120*/  FFMA.FTZ R214, R41, UR4, -R202 ;  /* 0x0000000429d67c23 */ /* 0x000fe200080108ca */
[----:B------:R-:W-:Y:S01]  /*d130*/  LOP3.LUT R153, R156, 0xff, RZ, 0xc0, !PT ;  /* 0x000000ff9c997812 */ /* 0x000fe200078ec0ff */
[--C-:B------:R-:W-:Y:S01]  /*d140*/  FFMA.FTZ R246, R42, UR4, -R201.reuse ;  /* 0x000000042af67c23 */ /* 0x100fe200080108c9 */
[----:B------:R-:W-:Y:S01]  /*d150*/  LOP3.LUT R149, R157, UR28, R142, 0x96, !PT ;  /* 0x0000001c9d957c12 */ /* 0x000fe2000f8e968e */
[----:B------:R-:W-:Y:S01]  /*d160*/  IMAD.WIDE.U32 R144, R154, -0x326172a9, RZ ;  /* 0xcd9e8d579a907825 */ /* 0x000fe200078e00ff */
[----:B------:R-:W-:Y:S01]  /*d170*/  SHF.R.U32.HI R141, RZ, 0x18, R156 ;  /* 0x00000018ff8d7819 */ /* 0x000fe2000001169c */
[----:B------:R-:W5:Y:S01]  /*d180*/  MUFU.EX2 R214, R214 ;  /* 0x000000d600d67308 */ /* 0x000f620000000800 */
[----:B------:R-:W-:Y:S01]  /*d190*/  LOP3.LUT R48, R149, 0xffff, RZ, 0xc0, !PT ;  /* 0x0000ffff95307812 */ /* 0x000fe200078ec0ff */
[----:B------:R-:W-:Y:S01]  /*d1a0*/  IMAD.WIDE.U32 R156, R36, -0x326172a9, RZ ;  /* 0xcd9e8d57249c7825 */ /* 0x000fe200078e00ff */
[----:B------:R-:W-:Y:S01]  /*d1b0*/  LOP3.LUT R43, R151, 0xff, RZ, 0xc0, !PT ;  /* 0x000000ff972b7812 */ /* 0x000fe200078ec0ff */
[----:B------:R-:W1:Y:S01]  /*d1c0*/  LDSM.16.MT88.4 R36, [R216+0xb400] ;  /* 0x00b40000d824783b */ /* 0x000e620000004200 */
[----:B------:R-:W-:Y:S01]  /*d1d0*/  SHF.R.U32.HI R48, RZ, 0x8, R48 ;  /* 0x00000008ff307819 */ /* 0x000fe20000011630 */
[----:B------:R-:W-:Y:S01]  /*d1e0*/  FFMA.FTZ R201, R63, UR4, -R201 ;  /* 0x000000043fc97c23 */ /* 0x000fe200080108c9 */
[----:B------:R-:W-:Y:S01]  /*d1f0*/  SHF.R.U32.HI R147, RZ, 0x10, R156 ;  /* 0x00000010ff937819 */ /* 0x000fe2000001169c */
[----:B------:R-:W-:Y:S01]  /*d200*/  FFMA.FTZ R247, R44, UR4, -R202 ;  /* 0x000000042cf77c23 */ /* 0x000fe200080108ca */
[----:B------:R-:W-:Y:S01]  /*d210*/  SHF.R.U32.HI R41, RZ, 0x18, R156 ;  /* 0x00000018ff297819 */ /* 0x000fe2000001169c */
[----:B------:R-:W-:Y:S01]  /*d220*/  FFMA.FTZ R202, R61, UR4, -R202 ;  /* 0x000000043dca7c23 */ /* 0x000fe200080108ca */
[----:B------:R-:W-:Y:S01]  /*d230*/  LOP3.LUT R147, R147, 0xff, RZ, 0xc0, !PT ;  /* 0x000000ff93937812 */ /* 0x000fe200078ec0ff */
[----:B------:R-:W-:Y:S01]  /*d240*/  MUFU.EX2 R246, R246 ;  /* 0x000000f600f67308 */ /* 0x000fe20000000800 */
[----:B------:R-:W-:Y:S01]  /*d250*/  LOP3.LUT R42, R149, 0xff, RZ, 0xc0, !PT ;  /* 0x000000ff952a7812 */ /* 0x000fe200078ec0ff */
[----:B------:R-:W-:Y:S01]  /*d260*/  FFMA.FTZ R203, R55, UR4, -R203 ;  /* 0x0000000437cb7c23 */ /* 0x000fe200080108cb */
[----:B------:R-:W-:Y:S01]  /*d270*/  PRMT R43, R43, 0x5410, R141 ;  /* 0x000054102b2b7816 */ /* 0x000fe2000000008d */
[----:B------:R-:W-:Y:S01]  /*d280*/  FFMA.FTZ R189, R164, R237, R189 ;  /* 0x000000eda4bd7223 */ /* 0x000fe200000100bd */
[----:B------:R-:W-:Y:S01]  /*d290*/  PRMT R141, R147, 0x5410, R41 ;  /* 0x00005410938d7816 */ /* 0x000fe20000000029 */
[----:B------:R-:W-:Y:S01]  /*d2a0*/  IMAD.MOV.U32 R164, RZ, RZ, R167 ;  /* 0x000000ffffa47224 */ /* 0x000fe200078e00a7 */
[----:B------:R-:W-:Y:S03]  /*d2b0*/  PRMT R41, R42, 0x5410, R48 ;  /* 0x000054102a297816 */ /* 0x000fe60000000030 */
[----:B------:R-:W5:Y:S01]  /*d2c0*/  MUFU.EX2 R215, R215 ;  /* 0x000000d700d77308 */ /* 0x000f620000000800 */
[--C-:B------:R-:W-:Y:S01]  /*d2d0*/  SHF.R.U32.HI R48, RZ, 0x10, R149.reuse ;  /* 0x00000010ff307819 */ /* 0x100fe20000011695 */
[----:B------:R-:W-:Y:S01]  /*d2e0*/  FFMA.FTZ R194, R3, R236, R194 ;  /* 0x000000ec03c27223 */ /* 0x000fe200000100c2 */
[----:B------:R-:W-:Y:S01]  /*d2f0*/  LOP3.LUT R146, R156, 0xffff, RZ, 0xc0, !PT ;  /* 0x0000ffff9c927812 */ /* 0x000fe200078ec0ff */
[----:B------:R-:W-:Y:S01]  /*d300*/  FFMA.FTZ R198, R2, R235, R198 ;  /* 0x000000eb02c67223 */ /* 0x000fe200000100c6 */
[----:B------:R-:W-:Y:S01]  /*d310*/  LOP3.LUT R45, R48, 0xff, RZ, 0xc0, !PT ;  /* 0x000000ff302d7812 */ /* 0x000fe200078ec0ff */
[----:B------:R-:W-:Y:S01]  /*d320*/  FFMA.FTZ R200, R0, R234, R200 ;  /* 0x000000ea00c87223 */ /* 0x000fe200000100c8 */
[----:B------:R-:W5:Y:S01]  /*d330*/  LDSM.16.MT88.4 R48, [R217+0x9800] ;  /* 0x00980000d930783b */ /* 0x000f620000004200 */
[----:B------:R-:W-:Y:S02]  /*d340*/  LOP3.LUT R144, R157, UR28, R144, 0x96, !PT ;  /* 0x0000001c9d907c12 */ /* 0x000fe4000f8e9690 */
[----:B------:R-:W5:Y:S01]  /*d350*/  MUFU.EX2 R247, R247 ;  /* 0x000000f700f77308 */ /* 0x000f620000000800 */
[----:B------:R-:W-:Y:S01]  /*d360*/  SHF.R.U32.HI R149, RZ, 0x18, R149 ;  /* 0x00000018ff957819 */ /* 0x000fe20000011695 */
[----:B------:R-:W-:Y:S01]  /*d370*/  FADD.FTZ R189, R190, R189 ;  /* 0x000000bdbebd7221 */ /* 0x000fe20000010000 */
[----:B------:R-:W-:Y:S01]  /*d380*/  SHF.R.U32.HI R44, RZ, 0x10, R144 ;  /* 0x00000010ff2c7819 */ /* 0x000fe20000011690 */
[----:B------:R-:W-:Y:S01]  /*d390*/  FADD.FTZ R194, R193, R194 ;  /* 0x000000c2c1c27221 */ /* 0x000fe20000010000 */
[----:B------:R-:W-:Y:S01]  /*d3a0*/  PRMT R149, R45, 0x5410, R149 ;  /* 0x000054102d957816 */ /* 0x000fe20000000095 */
[----:B------:R-:W-:Y:S01]  /*d3b0*/  FADD.FTZ R198, R197, R198 ;  /* 0x000000c6c5c67221 */ /* 0x000fe20000010000 */
[----:B------:R-:W-:Y:S03]  /*d3c0*/  LOP3.LUT R44, R44, 0xff, RZ, 0xc0, !PT ;  /* 0x000000ff2c2c7812 */ /* 0x000fe600078ec0ff */
[----:B------:R-:W-:Y:S01]  /*d3d0*/  MUFU.EX2 R157, R62 ;  /* 0x0000003e009d7308 */ /* 0x000fe20000000800 */
[----:B------:R-:W-:Y:S01]  /*d3e0*/  LOP3.LUT R142, R156, 0xff, RZ, 0xc0, !PT ;  /* 0x000000ff9c8e7812 */ /* 0x000fe200078ec0ff */
[----:B------:R-:W-:Y:S01]  /*d3f0*/  FADD.FTZ R200, R199, R200 ;  /* 0x000000c8c7c87221 */ /* 0x000fe20000010000 */
[----:B------:R-:W-:Y:S01]  /*d400*/  SHF.R.U32.HI R146, RZ, 0x8, R146 ;  /* 0x00000008ff927819 */ /* 0x000fe20000011692 */
[----:B------:R-:W-:Y:S01]  /*d410*/  FADD.FTZ R189, R169, R189 ;  /* 0x000000bda9bd7221 */ /* 0x000fe20000010000 */
[----:B------:R-:W-:Y:S01]  /*d420*/  SHF.R.U32.HI R40, RZ, 0x8, R155 ;  /* 0x00000008ff287819 */ /* 0x000fe2000001169b */
[----:B------:R-:W-:Y:S01]  /*d430*/  FADD.FTZ R194, R171, R194 ;  /* 0x000000c2abc27221 */ /* 0x000fe20000010000 */
[-C--:B-1----:R-:W-:Y:S03]  /*d440*/  HMMA.16816.F32 R28, R136, R36.reuse, R28 ;  /* 0x00000024881c723c */ /* 0x082fe6000000181c */
[----:B------:R1:W-:Y:S01]  /*d450*/  MUFU.EX2 R154, R66 ;  /* 0x00000042009a7308 */ /* 0x0003e20000000800 */
[----:B------:R-:W-:Y:S01]  /*d460*/  PRMT R142, R142, 0x5410, R146 ;  /* 0x000054108e8e7816 */ /* 0x000fe20000000092 */
[----:B------:R-:W-:Y:S01]  /*d470*/  FADD.FTZ R198, R191, R198 ;  /* 0x000000c6bfc67221 */ /* 0x000fe20000010000 */
[C---:B------:R-:W-:Y:S01]  /*d480*/  LOP3.LUT R42, R144.reuse, 0xffff, RZ, 0xc0, !PT ;  /* 0x0000ffff902a7812 */ /* 0x040fe200078ec0ff */
[C---:B------:R-:W-:Y:S06]  /*d490*/  HMMA.16816.F32 R120, R132.reuse, R36, R120 ;  /* 0x000000248478723c */ /* 0x040fec0000001878 */
[----:B------:R1:W1:Y:S01]  /*d4a0*/  MUFU.EX2 R156, R67 ;  /* 0x00000043009c7308 */ /* 0x0002620000000800 */
[----:B------:R-:W-:Y:S01]  /*d4b0*/  LOP3.LUT R146, R144, 0xff, RZ, 0xc0, !PT ;  /* 0x000000ff90927812 */ /* 0x000fe200078ec0ff */
[-C--:B------:R-:W-:Y:S03]  /*d4c0*/  HMMA.16816.F32 R124, R132, R38.reuse, R124 ;  /* 0x00000026847c723c */ /* 0x080fe6000000187c */
[----:B------:R-:W-:Y:S03]  /*d4d0*/  SHF.R.U32.HI R144, RZ, 0x18, R144 ;  /* 0x00000018ff907819 */ /* 0x000fe60000011690 */
[----:B------:R-:W-:Y:S02]  /*d4e0*/  HMMA.16816.F32 R128, R136, R38, R128 ;  /* 0x000000268880723c */ /* 0x000fe40000001880 */
[----:B------:R1:W1:Y:S03]  /*d4f0*/  MUFU.EX2 R155, R60 ;  /* 0x0000003c009b7308 */ /* 0x0002660000000800 */
[----:B------:R-:W-:Y:S01]  /*d500*/  PRMT R40, R153, 0x5410, R40 ;  /* 0x0000541099287816 */ /* 0x000fe20000000028 */
[----:B------:R-:W-:Y:S01]  /*d510*/  FADD.FTZ R200, R195, R200 ;  /* 0x000000c8c3c87221 */ /* 0x000fe20000010000 */
[----:B------:R-:W-:Y:S01]  /*d520*/  SHF.R.U32.HI R42, RZ, 0x8, R42 ;  /* 0x00000008ff2a7819 */ /* 0x000fe2000001162a */
[----:B------:R-:W-:Y:S04]  /*d530*/  FADD.FTZ R189, R170, R189 ;  /* 0x000000bdaabd7221 */ /* 0x000fe80000010000 */
[----:B------:R-:W1:Y:S01]  /*d540*/  MUFU.EX2 R203, R203 ;  /* 0x000000cb00cb7308 */ /* 0x000e620000000800 */
[----:B------:R-:W-:Y:S01]  /*d550*/  PRMT R144, R44, 0x5410, R144 ;  /* 0x000054102c907816 */ /* 0x000fe20000000090 */
[----:B------:R-:W-:Y:S01]  /*d560*/  FADD.FTZ R194, R188, R194 ;  /* 0x000000c2bcc27221 */ /* 0x000fe20000010000 */
[----:B------:R-:W1:Y:S01]  /*d570*/  LDSM.16.MT88.4 R44, [R216+0x9800] ;  /* 0x00980000d82c783b */ /* 0x000e620000004200 */
[----:B------:R-:W-:Y:S01]  /*d580*/  PRMT R146, R146, 0x5410, R42 ;  /* 0x0000541092927816 */ /* 0x000fe2000000002a */
[----:B------:R-:W-:Y:S01]  /*d590*/  FADD.FTZ R198, R192, R198 ;  /* 0x000000c6c0c67221 */ /* 0x000fe20000010000 */
[--C-:B------:R-:W-:Y:S04]  /*d5a0*/  HSET2.LE.AND R42, R40, R230.reuse, PT ;  /* 0x000000e6282a7233 */ /* 0x100fe80003803000 */
[----:B------:R-:W1:Y:S01]  /*d5b0*/  MUFU.EX2 R201, R201 ;  /* 0x000000c900c97308 */ /* 0x000e620000000800 */
[--C-:B------:R-:W-:Y:S01]  /*d5c0*/  HSET2.LE.AND R40, R41, R230.reuse, PT ;  /* 0x000000e629287233 */ /* 0x100fe20003803000 */
[----:B------:R-:W-:Y:S01]  /*d5d0*/  FADD.FTZ R200, R196, R200 ;  /* 0x000000c8c4c87221 */ /* 0x000fe20000010000 */
[--C-:B------:R-:W-:Y:S01]  /*d5e0*/  HSET2.LE.AND R41, R149, R230.reuse, PT ;  /* 0x000000e695297233 */ /* 0x100fe20003803000 */
[----:B------:R-:W-:Y:S01]  /*d5f0*/  FADD.FTZ R189, R184, R189 ;  /* 0x000000bdb8bd7221 */ /* 0x000fe20000010000 */
[--C-:B------:R-:W-:Y:S01]  /*d600*/  HSET2.LE.AND R43, R43, R230.reuse, PT ;  /* 0x000000e62b2b7233 */ /* 0x100fe20003803000 */
[----:B------:R-:W-:Y:S01]  /*d610*/  FADD.FTZ R194, R186, R194 ;  /* 0x000000c2bac27221 */ /* 0x000fe20000010000 */
[----:B------:R-:W-:Y:S03]  /*d620*/  F2FP.F16.F32.PACK_AB R133, R173, R172 ;  /* 0x000000acad85723e */ /* 0x000fe600000000ff */
[----:B------:R-:W1:Y:S01]  /*d630*/  MUFU.EX2 R202, R202 ;  /* 0x000000ca00ca7308 */ /* 0x000e620000000800 */
[----:B---3--:R-:W-:Y:S01]  /*d640*/  F2FP.F16.F32.PACK_AB R132, R174, R175 ;  /* 0x000000afae84723e */ /* 0x008fe200000000ff */
[----:B------:R-:W-:Y:S01]  /*d650*/  FADD.FTZ R198, R205, R198 ;  /* 0x000000c6cdc67221 */ /* 0x000fe20000010000 */
[----:B--2---:R-:W-:Y:S01]  /*d660*/  F2FP.F16.F32.PACK_AB R37, R181, R180 ;  /* 0x000000b4b525723e */ /* 0x004fe200000000ff */
[----:B------:R-:W-:Y:S01]  /*d670*/  FADD.FTZ R200, R207, R200 ;  /* 0x000000c8cfc87221 */ /* 0x000fe20000010000 */
[----:B----4-:R-:W-:Y:S01]  /*d680*/  F2FP.F16.F32.PACK_AB R36, R183, R182 ;  /* 0x000000b6b724723e */ /* 0x010fe200000000ff */
        /* <DEDUP_REMOVED lines=9> */
[--C-:B------:R-:W-:Y:S01]  /*d720*/  HSET2.LE.AND R38, R142, R230.reuse, PT ;  /* 0x000000e68e267233 */ /* 0x100fe20003803000 */
[----:B------:R-:W-:Y:S01]  /*d730*/  FADD.FTZ R194, R178, R194 ;  /* 0x000000c2b2c27221 */ /* 0x000fe20000010000 */
[--C-:B------:R-:W-:Y:S01]  /*d740*/  HSET2.LE.AND R39, R141, R230.reuse, PT ;  /* 0x000000e68d277233 */ /* 0x100fe20003803000 */
[----:B------:R-:W-:Y:S01]  /*d750*/  FADD.FTZ R198, R209, R198 ;  /* 0x000000c6d1c67221 */ /* 0x000fe20000010000 */
[--C-:B------:R-:W-:Y:S01]  /*d760*/  HSET2.LE.AND R36, R146, R230.reuse, PT ;  /* 0x000000e692247233 */ /* 0x100fe20003803000 */
[-C--:B-----5:R-:W-:Y:S05]  /*d770*/  HMMA.16816.F32 R4, R40, R48.reuse, R4 ;  /* 0x000000302804723c */ /* 0x0a0fea0000001804 */
[--C-:B------:R-:W-:Y:S01]  /*d780*/  HSET2.LE.AND R37, R144, R230.reuse, PT ;  /* 0x000000e690257233 */ /* 0x100fe20003803000 */
[----:B------:R-:W-:Y:S01]  /*d790*/  FADD.FTZ R200, R211, R200 ;  /* 0x000000c8d3c87221 */ /* 0x000fe20000010000 */
        /* <DEDUP_REMOVED lines=16> */
[----:B------:R-:W2:Y:S01]  /*d8a0*/  LDSM.16.MT88.4 R132, [R217+0xa800] ;  /* 0x00a80000d984783b */ /* 0x000ea20000004200 */
[----:B-1----:R-:W-:Y:S01]  /*d8b0*/  LOP3.LUT R66, R145, UR19, R150, 0x96, !PT ;  /* 0x0000001391427c12 */ /* 0x002fe2000f8e9696 */
[----:B------:R-:W-:Y:S01]  /*d8c0*/  FADD.FTZ R189, R181, R189 ;  /* 0x000000bdb5bd7221 */ /* 0x000fe20000010000 */
[----:B------:R-:W-:Y:S01]  /*d8d0*/  LOP3.LUT R142, R143, UR19, R148, 0x96, !PT ;  /* 0x000000138f8e7c12 */ /* 0x000fe2000f8e9694 */
[----:B------:R-:W-:Y:S01]  /*d8e0*/  FADD.FTZ R194, R183, R194 ;  /* 0x000000c2b7c27221 */ /* 0x000fe20000010000 */
[C---:B------:R-:W-:Y:S03]  /*d8f0*/  HMMA.16816.F32 R8, R36.reuse, R48, R8 ;  /* 0x000000302408723c */ /* 0x040fe60000001808 */
[----:B------:R-:W-:Y:S01]  /*d900*/  LDSM.16.MT88.4 R148, [R217+0x9c00] ;  /* 0x009c0000d994783b */ /* 0x000fe20000004200 */
[----:B------:R-:W-:Y:S04]  /*d910*/  IMAD.WIDE.U32 R66, R66, -0x2daee0ad, RZ ;  /* 0xd2511f5342427825 */ /* 0x000fe800078e00ff */
[----:B------:R-:W-:Y:S01]  /*d920*/  FADD.FTZ R198, R214, R198 ;  /* 0x000000c6d6c67221 */ /* 0x000fe20000010000 */
[-C--:B------:R-:W-:Y:S03]  /*d930*/  HMMA.16816.F32 R12, R36, R50.reuse, R12 ;  /* 0x00000032240c723c */ /* 0x080fe6000000180c */
[----:B------:R-:W-:Y:S03]  /*d940*/  LOP3.LUT R53, R66, 0xffff, RZ, 0xc0, !PT ;  /* 0x0000ffff42357812 */ /* 0x000fe600078ec0ff */
[C---:B------:R-:W-:Y:S01]  /*d950*/  HMMA.16816.F32 R16, R40.reuse, R50, R16 ;  /* 0x000000322810723c */ /* 0x040fe20000001810 */
[----:B------:R-:W1:Y:S04]  /*d960*/  LDSM.16.MT88.4 R48, [R216+0xa800] ;  /* 0x00a80000d830783b */ /* 0x000e680000004200 */
[----:B------:R-:W-:Y:S01]  /*d970*/  SHF.R.U32.HI R56, RZ, 0x10, R66 ;  /* 0x00000010ff387819 */ /* 0x000fe20000011642 */
[-C--:B------:R-:W-:Y:S05]  /*d980*/  HMMA.16816.F32 R68, R40, R44.reuse, R68 ;  /* 0x0000002c2844723c */ /* 0x080fea0000001844 */
[----:B------:R-:W-:Y:S01]  /*d990*/  LOP3.LUT R140, R67, UR5, R140, 0x96, !PT ;  /* 0x00000005438c7c12 */ /* 0x000fe2000f8e968c */
[C---:B------:R-:W-:Y:S05]  /*d9a0*/  HMMA.16816.F32 R72, R36.reuse, R44, R72 ;  /* 0x0000002c2448723c */ /* 0x040fea0000001848 */
[----:B------:R-:W-:Y:S01]  /*d9b0*/  LOP3.LUT R56, R56, 0xff, RZ, 0xc0, !PT ;  /* 0x000000ff38387812 */ /* 0x000fe200078ec0ff */
[-C--:B------:R-:W-:Y:S05]  /*d9c0*/  HMMA.16816.F32 R76, R36, R46.reuse, R76 ;  /* 0x0000002e244c723c */ /* 0x080fea000000184c */
[----:B------:R-:W-:Y:S01]  /*d9d0*/  LOP3.LUT R57, R140, 0xffff, RZ, 0xc0, !PT ;  /* 0x0000ffff8c397812 */ /* 0x000fe200078ec0ff */
[C---:B------:R-:W-:Y:S01]  /*d9e0*/  HMMA.16816.F32 R80, R40.reuse, R46, R80 ;  /* 0x0000002e2850723c */ /* 0x040fe20000001850 */
[----:B------:R-:W3:Y:S04]  /*d9f0*/  LDSM.16.MT88.4 R44, [R217+0xb800] ;  /* 0x00b80000d92c783b */ /* 0x000ee80000004200 */
[----:B------:R-:W-:Y:S01]  /*da00*/  SHF.R.U32.HI R57, RZ, 0x8, R57 ;  /* 0x00000008ff397819 */ /* 0x000fe20000011639 */
[-C--:B--2---:R-:W-:Y:S05]  /*da10*/  HMMA.16816.F32 R84, R40, R132.reuse, R84 ;  /* 0x000000842854723c */ /* 0x084fea0000001854 */
[----:B------:R-:W-:Y:S01]  /*da20*/  IMAD.WIDE.U32 R142, R142, -0x2daee0ad, RZ ;  /* 0xd2511f538e8e7825 */ /* 0x000fe200078e00ff */
[C---:B------:R-:W-:Y:S05]  /*da30*/  HMMA.16816.F32 R88, R36.reuse, R132, R88 ;  /* 0x000000842458723c */ /* 0x040fea0000001858 */
[----:B------:R-:W-:Y:S01]  /*da40*/  LOP3.LUT R64, R142, 0xffff, RZ, 0xc0, !PT ;  /* 0x0000ffff8e407812 */ /* 0x000fe200078ec0ff */
[-C--:B------:R-:W-:Y:S05]  /*da50*/  HMMA.16816.F32 R92, R36, R134.reuse, R92 ;  /* 0x00000086245c723c */ /* 0x080fea000000185c */
[----:B------:R-:W-:Y:S01]  /*da60*/  SHF.R.U32.HI R133, RZ, 0x18, R66 ;  /* 0x00000018ff857819 */ /* 0x000fe20000011642 */
[C---:B------:R-:W-:Y:S05]  /*da70*/  HMMA.16816.F32 R96, R40.reuse, R134, R96 ;  /* 0x000000862860723c */ /* 0x040fea0000001860 */
[----:B------:R-:W-:Y:S01]  /*da80*/  SHF.R.U32.HI R64, RZ, 0x8, R64 ;  /* 0x00000008ff407819 */ /* 0x000fe20000011640 */
[-C--:B-1----:R-:W-:Y:S05]  /*da90*/  HMMA.16816.F32 R100, R40, R48.reuse, R100 ;  /* 0x000000302864723c */ /* 0x082fea0000001864 */
[----:B------:R-:W-:Y:S01]  /*daa0*/  LOP3.LUT R134, R66, 0xff, RZ, 0xc0, !PT ;  /* 0x000000ff42867812 */ /* 0x000fe200078ec0ff */
[C---:B------:R-:W-:Y:S05]  /*dab0*/  HMMA.16816.F32 R104, R36.reuse, R48, R104 ;  /* 0x000000302468723c */ /* 0x040fea0000001868 */
[----:B------:R-:W-:Y:S01]  /*dac0*/  LOP3.LUT R54, R142, 0xff, RZ, 0xc0, !PT ;  /* 0x000000ff8e367812 */ /* 0x000fe200078ec0ff */
[-C--:B------:R-:W-:Y:S05]  /*dad0*/  HMMA.16816.F32 R32, R36, R50.reuse, R32 ;  /* 0x000000322420723c */ /* 0x080fea0000001820 */
[----:B------:R-:W-:Y:S01]  /*dae0*/  PRMT R54, R54, 0x5410, R64 ;  /* 0x0000541036367816 */ /* 0x000fe20000000040 */
[C---:B------:R-:W-:Y:S01]  /*daf0*/  HMMA.16816.F32 R108, R40.reuse, R50, R108 ;  /* 0x00000032286c723c */ /* 0x040fe2000000186c */
[----:B------:R-:W1:Y:S04]  /*db00*/  LDSM.16.MT88.4 R48, [R216+0xb800] ;  /* 0x00b80000d830783b */ /* 0x000e680000004200 */
[----:B------:R-:W-:Y:S01]  /*db10*/  PRMT R133, R56, 0x5410, R133 ;  /* 0x0000541038857816 */ /* 0x000fe20000000085 */
[-C--:B---3--:R-:W-:Y:S03]  /*db20*/  HMMA.16816.F32 R20, R40, R44.reuse, R20 ;  /* 0x0000002c2814723c */ /* 0x088fe60000001814 */
[----:B------:R-:W-:Y:S02]  /*db30*/  LDSM.16.MT88.4 R64, [R216+0xac00] ;  /* 0x00ac0000d840783b */ /* 0x000fe40000004200 */
[----:B------:R-:W-:Y:S01]  /*db40*/  LOP3.LUT R56, R140, 0xff, RZ, 0xc0, !PT ;  /* 0x000000ff8c387812 */ /* 0x000fe200078ec0ff */
[C---:B------:R-:W-:Y:S05]  /*db50*/  HMMA.16816.F32 R112, R36.reuse, R44, R112 ;  /* 0x0000002c2470723c */ /* 0x040fea0000001870 */
[----:B------:R-:W-:Y:S01]  /*db60*/  PRMT R60, R56, 0x5410, R57 ;  /* 0x00005410383c7816 */ /* 0x000fe20000000039 */
[-C--:B------:R-:W-:Y:S05]  /*db70*/  HMMA.16816.F32 R24, R36, R46.reuse, R24 ;  /* 0x0000002e2418723c */ /* 0x080fea0000001818 */
[----:B------:R-:W-:Y:S01]  /*db80*/  F2FP.F16.F32.PACK_AB R44, R252, R251 ;  /* 0x000000fbfc2c723e */ /* 0x000fe200000000ff */
[C---:B------:R-:W-:Y:S05]  /*db90*/  HMMA.16816.F32 R116, R40.reuse, R46, R116 ;  /* 0x0000002e2874723c */ /* 0x040fea0000001874 */
[----:B------:R-:W-:Y:S01]  /*dba0*/  SHF.R.U32.HI R52, RZ, 0x10, R142 ;  /* 0x00000010ff347819 */ /* 0x000fe2000001168e */
[----:B------:R-:W-:Y:S01]  /*dbb0*/  IMAD.MOV.U32 R2, RZ, RZ, R165 ;  /* 0x000000ffff027224 */ /* 0x000fe200078e00a5 */
[----:B------:R-:W-:Y:S01]  /*dbc0*/  LOP3.LUT R152, R143, UR5, R152, 0x96, !PT ;  /* 0x000000058f987c12 */ /* 0x000fe2000f8e9698 */
[----:B------:R-:W-:Y:S03]  /*dbd0*/  FADD.FTZ R200, R215, R200 ;  /* 0x000000c8d7c87221 */ /* 0x000fe60000010000 */
[----:B------:R-:W-:Y:S01]  /*dbe0*/  SHF.R.U32.HI R53, RZ, 0x8, R53 ;  /* 0x00000008ff357819 */ /* 0x000fe20000011635 */
[----:B------:R-:W-:Y:S01]  /*dbf0*/  FADD.FTZ R189, R172, R189 ;  /* 0x000000bdacbd7221 */ /* 0x000fe20000010000 */
[----:B------:R-:W-:Y:S01]  /*dc00*/  LOP3.LUT R58, R152, 0xffff, RZ, 0xc0, !PT ;  /* 0x0000ffff983a7812 */ /* 0x000fe200078ec0ff */
[----:B------:R-:W-:Y:S01]  /*dc10*/  FADD.FTZ R194, R175, R194 ;  /* 0x000000c2afc27221 */ /* 0x000fe20000010000 */
[----:B------:R-:W-:Y:S01]  /*dc20*/  F2FP.F16.F32.PACK_AB R47, R156, R154 ;  /* 0x0000009a9c2f723e */ /* 0x000fe200000000ff */
[----:B------:R-:W-:Y:S01]  /*dc30*/  FADD.FTZ R198, R247, R198 ;  /* 0x000000c6f7c67221 */ /* 0x000fe20000010000 */
[-C--:B-1----:R-:W-:Y:S03]  /*dc40*/  HMMA.16816.F32 R28, R40, R48.reuse, R28 ;  /* 0x00000030281c723c */ /* 0x082fe6000000181c */
[----:B------:R-:W-:Y:S01]  /*dc50*/  LOP3.LUT R52, R52, 0xff, RZ, 0xc0, !PT ;  /* 0x000000ff34347812 */ /* 0x000fe200078ec0ff */
[----:B------:R-:W-:Y:S01]  /*dc60*/  FADD.FTZ R200, R249, R200 ;  /* 0x000000c8f9c87221 */ /* 0x000fe20000010000 */
[----:B------:R-:W-:Y:S01]  /*dc70*/  SHF.R.U32.HI R55, RZ, 0x18, R142 ;  /* 0x00000018ff377819 */ /* 0x000fe2000001168e */
[C---:B------:R-:W-:Y:S05]  /*dc80*/  HMMA.16816.F32 R120, R36.reuse, R48, R120 ;  /* 0x000000302478723c */ /* 0x040fea0000001878 */
[----:B------:R-:W-:Y:S01]  /*dc90*/  PRMT R134, R134, 0x5410, R53 ;  /* 0x0000541086867816 */ /* 0x000fe20000000035 */
[-C--:B------:R-:W-:Y:S05]  /*dca0*/  HMMA.16816.F32 R124, R36, R50.reuse, R124 ;  /* 0x00000032247c723c */ /* 0x080fea000000187c */
[----:B------:R-:W-:Y:S01]  /*dcb0*/  SHF.R.U32.HI R53, RZ, 0x10, R152 ;  /* 0x00000010ff357819 */ /* 0x000fe20000011698 */
[----:B------:R-:W-:Y:S05]  /*dcc0*/  HMMA.16816.F32 R128, R40, R50, R128 ;  /* 0x000000322880723c */ /* 0x000fea0000001880 */
[----:B------:R-:W-:Y:S01]  /*dcd0*/  PRMT R55, R52, 0x5410, R55 ;  /* 0x0000541034377816 */ /* 0x000fe20000000037 */
[----:B------:R-:W-:Y:S01]  /*dce0*/  IMAD.MOV.U32 R39, RZ, RZ, R157 ;  /* 0x000000ffff277224 */ /* 0x000fe200078e009d */
[----:B------:R-:W-:Y:S01]  /*dcf0*/  SHF.R.U32.HI R58, RZ, 0x8, R58 ;  /* 0x00000008ff3a7819 */ /* 0x000fe2000001163a */
[----:B------:R-:W-:Y:S03]  /*dd00*/  IMAD.MOV.U32 R50, RZ, RZ, R161 ;  /* 0x000000ffff327224 */ /* 0x000fe600078e00a1 */
[----:B------:R-:W-:Y:S01]  /*dd10*/  LOP3.LUT R52, R152, 0xff, RZ, 0xc0, !PT ;  /* 0x000000ff98347812 */ /* 0x000fe200078ec0ff */
[----:B------:R-:W-:Y:S01]  /*dd20*/  IMAD.MOV.U32 R43, RZ, RZ, R163 ;  /* 0x000000ffff2b7224 */ /* 0x000fe200078e00a3 */
[----:B------:R-:W-:Y:S01]  /*dd30*/  SHF.R.U32.HI R152, RZ, 0x18, R152 ;  /* 0x00000018ff987819 */ /* 0x000fe20000011698 */
[----:B------:R-:W-:Y:S01]  /*dd40*/  IMAD.MOV.U32 R42, RZ, RZ, R162 ;  /* 0x000000ffff2a7224 */ /* 0x000fe200078e00a2 */
[----:B------:R-:W-:Y:S01]  /*dd50*/  LOP3.LUT R53, R53, 0xff, RZ, 0xc0, !PT ;  /* 0x000000ff35357812 */ /* 0x000fe200078ec0ff */
[----:B------:R-:W-:Y:S01]  /*dd60*/  IMAD.MOV.U32 R36, RZ, RZ, R158 ;  /* 0x000000ffff247224 */ /* 0x000fe200078e009e */
[----:B------:R-:W-:Y:S01]  /*dd70*/  SHF.R.U32.HI R135, RZ, 0x10, R140 ;  /* 0x00000010ff877819 */ /* 0x000fe2000001168c */
[----:B------:R-:W-:Y:S01]  /*dd80*/  IMAD.MOV.U32 R51, RZ, RZ, R159 ;  /* 0x000000ffff337224 */ /* 0x000fe200078e009f */
[----:B------:R-:W-:Y:S01]  /*dd90*/  PRMT R52, R52, 0x5410, R58 ;  /* 0x0000541034347816 */ /* 0x000fe2000000003a */
[----:B------:R-:W-:Y:S01]  /*dda0*/  IMAD.MOV.U32 R38, RZ, RZ, R155 ;  /* 0x000000ffff267224 */ /* 0x000fe200078e009b */
[--C-:B------:R-:W-:Y:S01]  /*ddb0*/  HSET2.LE.AND R54, R54, R230.reuse, PT ;  /* 0x000000e636367233 */ /* 0x100fe20003803000 */
[----:B------:R-:W1:Y:S01]  /*ddc0*/  LDSM.16.MT88.4 R56, [R216+0x9c00] ;  /* 0x009c0000d838783b */ /* 0x000e620000004200 */
[----:B------:R-:W-:Y:S01]  /*ddd0*/  PRMT R53, R53, 0x5410, R152 ;  /* 0x0000541035357816 */ /* 0x000fe20000000098 */
[----:B------:R-:W-:Y:S01]  /*dde0*/  IMAD.MOV.U32 R37, RZ, RZ, R154 ;  /* 0x000000ffff257224 */ /* 0x000fe200078e009a */
[----:B------:R-:W-:Y:S01]  /*ddf0*/  SHF.R.U32.HI R140, RZ, 0x18, R140 ;  /* 0x00000018ff8c7819 */ /* 0x000fe2000001168c */
[----:B------:R-:W-:Y:S01]  /*de00*/  FADD.FTZ R189, R173, R189 ;  /* 0x000000bdadbd7221 */ /* 0x000fe20000010000 */
[----:B------:R-:W-:Y:S01]  /*de10*/  LOP3.LUT R135, R135, 0xff, RZ, 0xc0, !PT ;  /* 0x000000ff87877812 */ /* 0x000fe200078ec0ff */
[----:B------:R-:W-:Y:S01]  /*de20*/  FADD.FTZ R194, R174, R194 ;  /* 0x000000c2aec27221 */ /* 0x000fe20000010000 */
[--C-:B------:R-:W-:Y:S01]  /*de30*/  HSET2.LE.AND R55, R55, R230.reuse, PT ;  /* 0x000000e637377233 */ /* 0x100fe20003803000 */
        /* <DEDUP_REMOVED lines=8> */
[----:B------:R-:W-:Y:S01]  /*dec0*/  FADD.FTZ R198, R50, R198 ;  /* 0x000000c632c67221 */ /* 0x000fe20000010000 */
[C---:B------:R-:W-:Y:S01]  /*ded0*/  F2FP.F16.F32.PACK_AB R46, R204.reuse, R162 ;  /* 0x000000a2cc2e723e */ /* 0x040fe200000000ff */
[----:B------:R-:W2:Y:S01]  /*dee0*/  LDSM.16.MT88.4 R60, [R217+0xac00] ;  /* 0x00ac0000d93c783b */ /* 0x000ea20000004200 */
[----:B------:R-:W-:Y:S01]  /*def0*/  F2FP.F16.F32.PACK_AB R45, R203, R163 ;  /* 0x000000a3cb2d723e */ /* 0x000fe200000000ff */
[----:B------:R-:W-:Y:S01]  /*df00*/  FADD.FTZ R200, R51, R200 ;  /* 0x000000c833c87221 */ /* 0x000fe20000010000 */
[----:B------:R-:W-:Y:S01]  /*df10*/  PRMT R135, R135, 0x5410, R140 ;  /* 0x0000541087877816 */ /* 0x000fe2000000008c */
[----:B------:R-:W-:Y:S01]  /*df20*/  FADD.FTZ R189, R204, R189 ;  /* 0x000000bdccbd7221 */ /* 0x000fe20000010000 */
[----:B------:R-:W-:Y:S01]  /*df30*/  F2FP.F16.F32.PACK_AB R132, R160, R161 ;  /* 0x000000a1a084723e */ /* 0x000fe200000000ff */
[----:B------:R-:W-:Y:S01]  /*df40*/  FADD.FTZ R194, R203, R194 ;  /* 0x000000c2cbc27221 */ /* 0x000fe20000010000 */
[----:B------:R-:W-:Y:S01]  /*df50*/  LOP3.LUT R55, R55, R47, RZ, 0xc0, !PT ;  /* 0x0000002f37377212 */ /* 0x000fe200078ec0ff */
[----:B------:R-:W-:Y:S01]  /*df60*/  FADD.FTZ R200, R36, R200 ;  /* 0x000000c824c87221 */ /* 0x000fe20000010000 */
[--C-:B------:R-:W-:Y:S01]  /*df70*/  HSET2.LE.AND R47, R133, R230.reuse, PT ;  /* 0x000000e6852f7233 */ /* 0x100fe20003803000 */
[----:B------:R-:W-:Y:S01]  /*df80*/  FADD.FTZ R189, R251, R189 ;  /* 0x000000bdfbbd7221 */ /* 0x000fe20000010000 */
[----:B------:R-:W-:Y:S01]  /*df90*/  LOP3.LUT R52, R52, R46, RZ, 0xc0, !PT ;  /* 0x0000002e34347212 */ /* 0x000fe200078ec0ff */
[----:B------:R-:W-:Y:S01]  /*dfa0*/  FADD.FTZ R194, R37, R194 ;  /* 0x000000c225c27221 */ /* 0x000fe20000010000 */
[----:B------:R-:W-:Y:S01]  /*dfb0*/  LOP3.LUT R53, R53, R45, RZ, 0xc0, !PT ;  /* 0x0000002d35357212 */ /* 0x000fe200078ec0ff */
[----:B------:R-:W-:Y:S01]  /*dfc0*/  FADD.FTZ R200, R39, R200 ;  /* 0x000000c827c87221 */ /* 0x000fe20000010000 */
[C---:B------:R-:W-:Y:S01]  /*dfd0*/  F2FP.F16.F32.PACK_AB R48, R201.reuse, R157 ;  /* 0x0000009dc930723e */ /* 0x040fe200000000ff */
[----:B------:R-:W-:Y:S01]  /*dfe0*/  FADD.FTZ R237, R252, R189 ;  /* 0x000000bdfced7221 */ /* 0x000fe20000010000 */
[----:B------:R-:W-:Y:S01]  /*dff0*/  LOP3.LUT R44, R44, R132, RZ, 0xc0, !PT ;  /* 0x000000842c2c7212 */ /* 0x000fe200078ec0ff */
[----:B------:R-:W-:Y:S01]  /*e000*/  FADD.FTZ R234, R201, R200 ;  /* 0x000000c8c9ea7221 */ /* 0x000fe20000010000 */
[--C-:B------:R-:W-:Y:S01]  /*e010*/  HSET2.LE.AND R46, R134, R230.reuse, PT ;  /* 0x000000e6862e7233 */ /* 0x100fe20003803000 */
[----:B------:R-:W-:Y:S01]  /*e020*/  IMAD.MOV.U32 R3, RZ, RZ, R168 ;  /* 0x000000ffff037224 */ /* 0x000fe200078e00a8 */
[----:B------:R-:W-:Y:S01]  /*e030*/  HSET2.LE.AND R45, R135, R230, PT ;  /* 0x000000e6872d7233 */ /* 0x000fe20003803000 */
[----:B------:R-:W-:Y:S01]  /*e040*/  IMAD.MOV.U32 R0, RZ, RZ, R166 ;  /* 0x000000ffff007224 */ /* 0x000fe200078e00a6 */
[----:B------:R-:W-:Y:S02]  /*e050*/  F2FP.F16.F32.PACK_AB R132, R158, R159 ;  /* 0x0000009f9e84723e */ /* 0x000fe400000000ff */
[----:B------:R-:W-:Y:S02]  /*e060*/  F2FP.F16.F32.PACK_AB R49, R202, R155 ;  /* 0x0000009bca31723e */ /* 0x000fe400000000ff */
[----:B------:R-:W-:Y:S01]  /*e070*/  LOP3.LUT R47, R47, R48, RZ, 0xc0, !PT ;  /* 0x000000302f2f7212 */ /* 0x000fe200078ec0ff */
[----:B------:R-:W-:Y:S01]  /*e080*/  IMAD.MOV.U32 R48, RZ, RZ, R160 ;  /* 0x000000ffff307224 */ /* 0x000fe200078e00a0 */
[----:B------:R-:W-:Y:S01]  /*e090*/  LOP3.LUT R45, R45, R132, RZ, 0xc0, !PT ;  /* 0x000000842d2d7212 */ /* 0x000fe200078ec0ff */
[-C--:B------:R-:W-:Y:S01]  /*e0a0*/  HMMA.16816.F32 R160, R52, R148.reuse, R4 ;  /* 0x0000009434a0723c */ /* 0x080fe20000001804 */
[----:B------:R-:W3:Y:S04]  /*e0b0*/  LDSM.16.MT88.4 R4, [R217+0xbc00] ;  /* 0x00bc0000d904783b */ /* 0x000ee80000004200 */
[----:B------:R-:W-:Y:S01]  /*e0c0*/  LOP3.LUT R46, R46, R49, RZ, 0xc0, !PT ;  /* 0x000000312e2e7212 */ /* 0x000fe200078ec0ff */
[----:B------:R-:W-:Y:S02]  /*e0d0*/  IMAD.MOV.U32 R49, RZ, RZ, R156 ;  /* 0x000000ffff317224 */ /* 0x000fe400078e009c */
[----:B------:R-:W-:Y:S04]  /*e0e0*/  FADD.FTZ R198, R48, R198 ;  /* 0x000000c630c67221 */ /* 0x000fe80000010000 */
[----:B------:R-:W-:Y:S01]  /*e0f0*/  FADD.FTZ R198, R38, R198 ;  /* 0x000000c626c67221 */ /* 0x000fe20000010000 */
[C---:B------:R-:W-:Y:S01]  /*e100*/  HMMA.16816.F32 R156, R44.reuse, R148, R8 ;  /* 0x000000942c9c723c */ /* 0x040fe20000001808 */
[----:B------:R-:W4:Y:S03]  /*e110*/  LDSM.16.MT88.4 R8, [R216+0xbc00] ;  /* 0x00bc0000d808783b */ /* 0x000f260000004200 */
[----:B------:R-:W-:Y:S01]  /*e120*/  FADD.FTZ R236, R49, R194 ;  /* 0x000000c231ec7221 */ /* 0x000fe20000010000 */
[----:B------:R-:W-:Y:S01]  /*e130*/  FADD.FTZ R235, R202, R198 ;  /* 0x000000c6caeb7221 */ /* 0x000fe20000010000 */
[-C--:B------:R-:W-:Y:S06]  /*e140*/  HMMA.16816.F32 R152, R44, R150.reuse, R12 ;  /* 0x000000962c98723c */ /* 0x080fec000000180c */
[C---:B------:R-:W-:Y:S06]  /*e150*/  HMMA.16816.F32 R148, R52.reuse, R150, R16 ;  /* 0x000000963494723c */ /* 0x040fec0000001810 */
[-C--:B-1----:R-:W-:Y:S06]  /*e160*/  HMMA.16816.F32 R68, R52, R56.reuse, R68 ;  /* 0x000000383444723c */ /* 0x082fec0000001844 */
        /* <DEDUP_REMOVED lines=15> */
[-C--:B----4-:R-:W-:Y:S06]  /*e260*/  HMMA.16816.F32 R132, R52, R8.reuse, R28 ;  /* 0x000000083484723c */ /* 0x090fec000000181c */
[C---:B------:R-:W-:Y:S06]  /*e270*/  HMMA.16816.F32 R120, R44.reuse, R8, R120 ;  /* 0x000000082c78723c */ /* 0x040fec0000001878 */
[-C--:B------:R-:W-:Y:S06]  /*e280*/  HMMA.16816.F32 R124, R44, R10.reuse, R124 ;  /* 0x0000000a2c7c723c */ /* 0x080fec000000187c */
[----:B------:R-:W-:Y:S01]  /*e290*/  HMMA.16816.F32 R128, R52, R10, R128 ;  /* 0x0000000a3480723c */ /* 0x000fe20000001880 */
[----:B------:R-:W-:Y:S11]  /*e2a0*/  @!UPT UIADD3 URZ, URZ, URZ, URZ ;  /* 0x0000003f3f3ff290 */ /* 0x000ff6000fffe03f */
[----:B------:R-:W-:Y:S01]  /*e2b0*/  @!UPT UIADD3 URZ, URZ, URZ, URZ ;  /* 0x0000003f3f3ff290 */ /* 0x000fe2000fffe03f */
[----:B------:R-:W-:Y:S11]  /*e2c0*/  @P0 BRA `(.L_x_368) ;  /* 0xffffffc0004c0947 */ /* 0x000ff6000383ffff */
.L_x_367:
[----:B------:R-:W1:Y:S01]  /*e2d0*/  SHFL.BFLY PT, R2, R237, 0x2, 0x1f ;  /* 0x0c401f00ed027f89 */ /* 0x000e6200000e0000 */
[----:B------:R-:W-:Y:S01]  /*e2e0*/  MOV R12, 0x3f800000 ;  /* 0x3f800000000c7802 */ /* 0x000fe20000000f00 */
[----:B------:R-:W-:Y:S01]  /*e2f0*/  ULDC UR4, c[0x0][0x38c] ;  /* 0x0000e30000047ab9 */ /* 0x000fe20000000800 */
[----:B------:R-:W-:Y:S01]  /*e300*/  MOV R13, 0x3f800000 ;  /* 0x3f800000000d7802 */ /* 0x000fe20000000f00 */
[----:B------:R-:W2:Y:S01]  /*e310*/  SHFL.BFLY PT, R0, R236, 0x2, 0x1f ;  /* 0x0c401f00ec007f89 */ /* 0x000ea200000e0000 */
[----:B------:R-:W-:Y:S01]  /*e320*/  UMOV UR5, 0x400 ;  /* 0x0000040000057882 */ /* 0x000fe20000000000 */
[----:B------:R-:W-:Y:S01]  /*e330*/  S2UR UR11, SR_CTAID.Y ;  /* 0x00000000000b79c3 */ /* 0x000fe20000002600 */
[----:B------:R-:W-:Y:S01]  /*e340*/  UMOV UR14, URZ ;  /* 0x0000003f000e7c82 */ /* 0x000fe20008000000 */
[----:B------:R-:W3:Y:S01]  /*e350*/  SHFL.BFLY PT, R10, R235, 0x2, 0x1f ;  /* 0x0c401f00eb0a7f89 */ /* 0x000ee200000e0000 */
[----:B------:R-:W-:Y:S01]  /*e360*/  UMOV UR15, URZ ;  /* 0x0000003f000f7c82 */ /* 0x000fe20008000000 */
[----:B------:R-:W-:Y:S01]  /*e370*/  BSSY B0, `(.L_x_371) ;  /* 0x000016d000007945 */ /* 0x000fe20003800000 */
[----:B------:R-:W-:Y:S01]  /*e380*/  MOV R18, 0x7f800000 ;  /* 0x7f80000000127802 */ /* 0x000fe20000000f00 */
[----:B------:R-:W4:Y:S01]  /*e390*/  SHFL.BFLY PT, R4, R234, 0x2, 0x1f ;  /* 0x0c401f00ea047f89 */ /* 0x000f2200000e0000 */
[----:B------:R-:W-:Y:S01]  /*e3a0*/  MOV R16, 0x7f800000 ;  /* 0x7f80000000107802 */ /* 0x000fe20000000f00 */
[----:B------:R-:W-:Y:S01]  /*e3b0*/  S2UR UR10, SR_CTAID.X ;  /* 0x00000000000a79c3 */ /* 0x000fe20000002500 */
[----:B------:R-:W-:Y:S01]  /*e3c0*/  MOV R17, 0x7f800000 ;  /* 0x7f80000000117802 */ /* 0x000fe20000000f00 */
[----:B-1----:R-:W-:-:S02]  /*e3d0*/  FADD.FTZ R237, R2, R237 ;  /* 0x000000ed02ed7221 */ /* 0x002fc40000010000 */
[----:B------:R-:W1:Y:S01]  /*e3e0*/  S2R R2, SR_TID.X ;  /* 0x0000000000027919 */ /* 0x000e620000002100 */
[----:B--2---:R-:W-:Y:S02]  /*e3f0*/  FADD.FTZ R236, R0, R236 ;  /* 0x000000ec00ec7221 */ /* 0x004fe40000010000 */
[----:B------:R-:W2:Y:S01]  /*e400*/  S2R R0, SR_TID.X ;  /* 0x0000000000007919 */ /* 0x000ea20000002100 */
[----:B---3--:R-:W-:Y:S01]  /*e410*/  FADD.FTZ R10, R10, R235 ;  /* 0x000000eb0a0a7221 */ /* 0x008fe20000010000 */
[----:B------:R-:W3:Y:S01]  /*e420*/  SHFL.BFLY PT, R3, R237, 0x1, 0x1f ;  /* 0x0c201f00ed037f89 */ /* 0x000ee200000e0000 */
[----:B----4-:R-:W-:-:S03]  /*e430*/  FADD.FTZ R234, R4, R234 ;  /* 0x000000ea04ea7221 */ /* 0x010fc60000010000 */
[----:B------:R-:W4:Y:S04]  /*e440*/  SHFL.BFLY PT, R11, R236, 0x1, 0x1f ;  /* 0x0c201f00ec0b7f89 */ /* 0x000f2800000e0000 */
[----:B------:R-:W5:Y:S04]  /*e450*/  SHFL.BFLY PT, R4, R10, 0x1, 0x1f ;  /* 0x0c201f000a047f89 */ /* 0x000f6800000e0000 */
[----:B------:R-:W5:Y:S01]  /*e460*/  SHFL.BFLY PT, R14, R234, 0x1, 0x1f ;  /* 0x0c201f00ea0e7f89 */ /* 0x000f6200000e0000 */
[----:B-1----:R-:W-:Y:S01]  /*e470*/  SHF.R.S32.HI R9, RZ, 0x1f, R2 ;  /* 0x0000001fff097819 */ /* 0x002fe20000011402 */
[----:B---3--:R-:W-:Y:S01]  /*e480*/  FADD.FTZ R3, R237, R3 ;  /* 0x00000003ed037221 */ /* 0x008fe20000010000 */
[----:B--2---:R-:W-:Y:S01]  /*e490*/  SHF.R.S32.HI R5, RZ, 0x1f, R0 ;  /* 0x0000001fff057819 */ /* 0x004fe20000011400 */
[----:B----4-:R-:W-:Y:S01]  /*e4a0*/  FADD.FTZ R11, R236, R11 ;  /* 0x0000000bec0b7221 */ /* 0x010fe20000010000 */
[CC--:B------:R-:W-:Y:S01]  /*e4b0*/  LEA.HI R8, R9.reuse, R2.reuse, RZ, 0x5 ;  /* 0x0000000209087211 */ /* 0x0c0fe200078f28ff */
[----:B-----5:R-:W-:Y:S01]  /*e4c0*/  FADD.FTZ R10, R10, R4 ;  /* 0x000000040a0a7221 */ /* 0x020fe20000010000 */
[----:B------:R-:W-:-:S02]  /*e4d0*/  LEA.HI R9, R9, R2, RZ, 0x2 ;  /* 0x0000000209097211 */ /* 0x000fc400078f10ff */
[----:B------:R-:W-:Y:S01]  /*e4e0*/  LEA.HI R5, R5, R0, RZ, 0x2 ;  /* 0x0000000005057211 */ /* 0x000fe200078f10ff */
[----:B------:R-:W-:Y:S01]  /*e4f0*/  FADD.FTZ R14, R234, R14 ;  /* 0x0000000eea0e7221 */ /* 0x000fe20000010000 */
[----:B------:R-:W-:Y:S02]  /*e500*/  FSETP.NE.FTZ.AND P5, PT, R3, RZ, PT ;  /* 0x000000ff0300720b */ /* 0x000fe40003fb5000 */
[----:B------:R-:W-:Y:S02]  /*e510*/  FSETP.NE.FTZ.AND P4, PT, R11, RZ, PT ;  /* 0x000000ff0b00720b */ /* 0x000fe40003f95000 */
[----:B------:R-:W-:Y:S02]  /*e520*/  FSETP.NE.FTZ.AND P3, PT, R10, RZ, PT ;  /* 0x000000ff0a00720b */ /* 0x000fe40003f75000 */
[----:B------:R-:W-:Y:S02]  /*e530*/  FSETP.NE.FTZ.AND P2, PT, R14, RZ, PT ;  /* 0x000000ff0e00720b */ /* 0x000fe40003f55000 */
[----:B------:R-:W-:-:S02]  /*e540*/  LOP3.LUT R6, R8, 0xffffffe0, RZ, 0xc0, !PT ;  /* 0xffffffe008067812 */ /* 0x000fc400078ec0ff */
[----:B------:R-:W-:Y:S02]  /*e550*/  LOP3.LUT R7, R9, 0xfffffffc, RZ, 0xc0, !PT ;  /* 0xfffffffc09077812 */ /* 0x000fe400078ec0ff */
[----:B------:R-:W-:Y:S01]  /*e560*/  LOP3.LUT R4, R5, 0xfffffffc, RZ, 0xc0, !PT ;  /* 0xfffffffc05047812 */ /* 0x000fe200078ec0ff */
[----:B------:R-:W1:Y:S01]  /*e570*/  @P5 MUFU.RCP R12, R3 ;  /* 0x00000003000c5308 */ /* 0x000e620000001000 */
[-C--:B------:R-:W-:Y:S02]  /*e580*/  IADD3 R6, -R6, R2.reuse, RZ ;  /* 0x0000000206067210 */ /* 0x080fe40007ffe1ff */
[----:B------:R-:W-:Y:S02]  /*e590*/  IADD3 R7, -R7, R2, RZ ;  /* 0x0000000207077210 */ /* 0x000fe40007ffe1ff */
[----:B------:R-:W-:Y:S02]  /*e5a0*/  IADD3 R4, -R4, R0, RZ ;  /* 0x0000000004047210 */ /* 0x000fe40007ffe1ff */
[----:B------:R-:W-:Y:S01]  /*e5b0*/  MOV R0, 0x3f800000 ;  /* 0x3f80000000007802 */ /* 0x000fe20000000f00 */
[----:B------:R-:W2:Y:S01]  /*e5c0*/  @P4 MUFU.RCP R13, R11 ;  /* 0x0000000b000d4308 */ /* 0x000ea20000001000 */
[----:B------:R-:W-:-:S02]  /*e5d0*/  MOV R2, 0x3f800000 ;  /* 0x3f80000000027802 */ /* 0x000fc40000000f00 */
[----:B------:R-:W-:Y:S02]  /*e5e0*/  SHF.R.S32.HI R9, RZ, 0x2, R9 ;  /* 0x00000002ff097819 */ /* 0x000fe40000011409 */
[----:B------:R-:W-:Y:S02]  /*e5f0*/  LOP3.LUT P6, RZ, R6, 0x3, RZ, 0xc0, !PT ;  /* 0x0000000306ff7812 */ /* 0x000fe400078cc0ff */
[----:B------:R-:W-:Y:S01]  /*e600*/  SHF.R.S32.HI R6, RZ, 0x1f, R9 ;  /* 0x0000001fff067819 */ /* 0x000fe20000011409 */
[----:B------:R-:W3:Y:S01]  /*e610*/  @P3 MUFU.RCP R0, R10 ;  /* 0x0000000a00003308 */ /* 0x000ee20000001000 */
[----:B-1----:R-:W-:Y:S01]  /*e620*/  FMUL.FTZ R12, R12, UR4 ;  /* 0x000000040c0c7c20 */ /* 0x002fe20008410000 */
[----:B------:R-:W-:Y:S02]  /*e630*/  SHF.R.S32.HI R8, RZ, 0x5, R8 ;  /* 0x00000005ff087819 */ /* 0x000fe40000011408 */
[----:B------:R-:W-:Y:S01]  /*e640*/  LEA.HI R6, R6, R9, RZ, 0x3 ;  /* 0x0000000906067211 */ /* 0x000fe200078f18ff */
[----:B------:R-:W-:Y:S01]  /*e650*/  FMUL.FTZ R160, R12, R160 ;  /* 0x000000a00ca07220 */ /* 0x000fe20000410000 */
[----:B------:R-:W-:Y:S01]  /*e660*/  LEA R7, R8, R7, 0x8 ;  /* 0x0000000708077211 */ /* 0x000fe200078e40ff */
[----:B------:R-:W-:Y:S01]  /*e670*/  FMUL.FTZ R161, R12, R161 ;  /* 0x000000a10ca17220 */ /* 0x000fe20000410000 */
[----:B------:R-:W1:Y:S01]  /*e680*/  @P2 MUFU.RCP R2, R14 ;  /* 0x0000000e00022308 */ /* 0x000e620000001000 */
[----:B------:R-:W-:Y:S01]  /*e690*/  LOP3.LUT R6, R6, 0xfffffff8, RZ, 0xc0, !PT ;  /* 0xfffffff806067812 */ /* 0x000fe200078ec0ff */
[----:B--2---:R-:W-:Y:S01]  /*e6a0*/  FMUL.FTZ R13, R13, UR4 ;  /* 0x000000040d0d7c20 */ /* 0x004fe20008410000 */
[C---:B------:R-:W-:Y:S01]  /*e6b0*/  FMUL.FTZ R148, R12.reuse, R148 ;  /* 0x000000940c947220 */ /* 0x040fe20000410000 */
[----:B------:R-:W-:Y:S01]  /*e6c0*/  FMUL.FTZ R149, R12, R149 ;  /* 0x000000950c957220 */ /* 0x000fe20000410000 */
[----:B------:R-:W-:Y:S01]  /*e6d0*/  IADD3 R6, R9, -R6, RZ ;  /* 0x8000000609067210 */ /* 0x000fe20007ffe0ff */
[C---:B------:R-:W-:Y:S01]  /*e6e0*/  FMUL.FTZ R162, R13.reuse, R162 ;  /* 0x000000a20da27220 */ /* 0x040fe20000410000 */
[C---:B------:R-:W-:Y:S01]  /*e6f0*/  FMUL.FTZ R163, R13.reuse, R163 ;  /* 0x000000a30da37220 */ /* 0x040fe20000410000 */
[C---:B------:R-:W-:Y:S01]  /*e700*/  FMUL.FTZ R150, R13.reuse, R150 ;  /* 0x000000960d967220 */ /* 0x040fe20000410000 */
[----:B---3--:R-:W-:Y:S01]  /*e710*/  FMUL.FTZ R0, R0, UR4 ;  /* 0x0000000400007c20 */ /* 0x008fe20008410000 */
[----:B------:R-:W-:Y:S01]  /*e720*/  LEA.HI R9, R6, R6, RZ, 0x1 ;  /* 0x0000000606097211 */ /* 0x000fe200078f08ff */
[----:B------:R-:W-:Y:S01]  /*e730*/  FMUL.FTZ R151, R13, R151 ;  /* 0x000000970d977220 */ /* 0x000fe20000410000 */
[----:B------:R-:W-:Y:S01]  /*e740*/  FMUL.FTZ R68, R12, R68 ;  /* 0x000000440c447220 */ /* 0x000fe20000410000 */
[C---:B------:R-:W-:Y:S01]  /*e750*/  FMUL.FTZ R156, R0.reuse, R156 ;  /* 0x0000009c009c7220 */ /* 0x040fe20000410000 */
[----:B------:R-:W-:Y:S01]  /*e760*/  LOP3.LUT R15, R9, 0x3fffffe, RZ, 0xc0, !PT ;  /* 0x03fffffe090f7812 */ /* 0x000fe200078ec0ff */
[----:B------:R-:W-:Y:S01]  /*e770*/  FMUL.FTZ R157, R0, R157 ;  /* 0x0000009d009d7220 */ /* 0x000fe20000410000 */
[----:B------:R-:W-:Y:S01]  /*e780*/  SHF.R.S32.HI R9, RZ, 0x1, R9 ;  /* 0x00000001ff097819 */ /* 0x000fe20000011409 */
[----:B-1----:R-:W-:Y:S01]  /*e790*/  FMUL.FTZ R2, R2, UR4 ;  /* 0x0000000402027c20 */ /* 0x002fe20008410000 */
[----:B------:R-:W1:Y:S01]  /*e7a0*/  S2UR UR4, SR_CgaCtaId ;  /* 0x00000000000479c3 */ /* 0x000e620000008800 */
[----:B------:R-:W-:Y:S01]  /*e7b0*/  IADD3 R15, R6, -R15, RZ ;  /* 0x8000000f060f7210 */ /* 0x000fe20007ffe0ff */
[----:B------:R-:W-:Y:S01]  /*e7c0*/  FMUL.FTZ R152, R0, R152 ;  /* 0x0000009800987220 */ /* 0x000fe20000410000 */
[----:B------:R-:W-:Y:S01]  /*e7d0*/  SHF.L.U32 R6, R9, 0x6, RZ ;  /* 0x0000000609067819 */ /* 0x000fe200000006ff */
[C---:B------:R-:W-:Y:S01]  /*e7e0*/  FMUL.FTZ R158, R2.reuse, R158 ;  /* 0x0000009e029e7220 */ /* 0x040fe20000410000 */
[----:B------:R-:W-:Y:S01]  /*e7f0*/  LEA R7, R15, R7, 0x4 ;  /* 0x000000070f077211 */ /* 0x000fe200078e20ff */
[----:B------:R-:W-:Y:S01]  /*e800*/  FMUL.FTZ R159, R2, R159 ;  /* 0x0000009f029f7220 */ /* 0x000fe20000410000 */
[----:B------:R-:W-:Y:S01]  /*e810*/  LOP3.LUT R6, R6, 0xc0, RZ, 0xc0, !PT ;  /* 0x000000c006067812 */ /* 0x000fe200078ec0ff */
[----:B------:R-:W-:Y:S01]  /*e820*/  FMUL.FTZ R153, R0, R153 ;  /* 0x0000009900997220 */ /* 0x000fe20000410000 */
[----:B------:R-:W-:Y:S01]  /*e830*/  LOP3.LUT R15, R9, 0x1, RZ, 0xc0, !PT ;  /* 0x00000001090f7812 */ /* 0x000fe200078ec0ff */
[----:B------:R-:W-:Y:S01]  /*e840*/  FMUL.FTZ R154, R2, R154 ;  /* 0x0000009a029a7220 */ /* 0x000fe20000410000 */
[----:B------:R-:W-:Y:S01]  /*e850*/  LEA.HI R6, R6, R6, RZ, 0x1d ;  /* 0x0000000606067211 */ /* 0x000fe200078fe8ff */
[----:B------:R-:W-:Y:S01]  /*e860*/  FMUL.FTZ R155, R2, R155 ;  /* 0x0000009b029b7220 */ /* 0x000fe20000410000 */
[----:B------:R-:W-:Y:S01]  /*e870*/  ISETP.NE.U32.AND P1, PT, R15, 0x1, PT ;  /* 0x000000010f00780c */ /* 0x000fe20003f25070 */
[C---:B------:R-:W-:Y:S01]  /*e880*/  FMUL.FTZ R69, R12.reuse, R69 ;  /* 0x000000450c457220 */ /* 0x040fe20000410000 */
[----:B------:R-:W-:Y:S01]  /*e890*/  LEA R6, R7, R6, 0x1 ;  /* 0x0000000607067211 */ /* 0x000fe200078e08ff */
[----:B------:R-:W-:Y:S01]  /*e8a0*/  FMUL.FTZ R70, R13, R70 ;  /* 0x000000460d467220 */ /* 0x000fe20000410000 */
[----:B------:R-:W-:Y:S01]  /*e8b0*/  LOP3.LUT P0, RZ, R9, 0x2, RZ, 0xc0, !PT ;  /* 0x0000000209ff7812 */ /* 0x000fe2000780c0ff */
[C---:B------:R-:W-:Y:S01]  /*e8c0*/  FMUL.FTZ R71, R13.reuse, R71 ;  /* 0x000000470d477220 */ /* 0x040fe20000410000 */
[----:B------:R-:W-:Y:S01]  /*e8d0*/  MOV R9, 0x20 ;  /* 0x0000002000097802 */ /* 0x000fe20000000f00 */
[C---:B------:R-:W-:Y:S01]  /*e8e0*/  FMUL.FTZ R80, R12.reuse, R80 ;  /* 0x000000500c507220 */ /* 0x040fe20000410000 */
[----:B------:R-:W-:Y:S01]  /*e8f0*/  FMUL.FTZ R81, R12, R81 ;  /* 0x000000510c517220 */ /* 0x000fe20000410000 */
[C---:B------:R-:W-:Y:S01]  /*e900*/  FMUL.FTZ R82, R13.reuse, R82 ;  /* 0x000000520d527220 */ /* 0x040fe20000410000 */
[----:B------:R-:W-:Y:S01]  /*e910*/  FMUL.FTZ R83, R13, R83 ;  /* 0x000000530d537220 */ /* 0x000fe20000410000 */
[----:B-1----:R-:W-:Y:S01]  /*e920*/  ULEA UR4, UR4, UR5, 0x18 ;  /* 0x0000000504047291 */ /* 0x002fe2000f8ec03f */
[----:B------:R-:W-:Y:S01]  /*e930*/  F2FP.F16.F32.PACK_AB R160, R161, R160 ;  /* 0x000000a0a1a0723e */ /* 0x000fe200000000ff */
[C---:B------:R-:W-:Y:S01]  /*e940*/  FMUL.FTZ R72, R0.reuse, R72 ;  /* 0x0000004800487220 */ /* 0x040fe20000410000 */
[----:B------:R-:W-:Y:S01]  /*e950*/  F2FP.F16.F32.PACK_AB R162, R163, R162 ;  /* 0x000000a2a3a2723e */ /* 0x000fe200000000ff */
[----:B------:R-:W-:Y:S01]  /*e960*/  FMUL.FTZ R73, R0, R73 ;  /* 0x0000004900497220 */ /* 0x000fe20000410000 */
[----:B------:R-:W-:Y:S01]  /*e970*/  SEL R9, R9, 0xffffffe0, !P0 ;  /* 0xffffffe009097807 */ /* 0x000fe20004000000 */
[----:B------:R-:W-:Y:S01]  /*e980*/  FMUL.FTZ R74, R2, R74 ;  /* 0x0000004a024a7220 */ /* 0x000fe20000410000 */
[----:B------:R-:W-:Y:S01]  /*e990*/  LEA R6, R6, UR4, 0x1 ;  /* 0x0000000406067c11 */ /* 0x000fe2000f8e08ff */
[----:B------:R-:W-:Y:S01]  /*e9a0*/  FMUL.FTZ R75, R2, R75 ;  /* 0x0000004b024b7220 */ /* 0x000fe20000410000 */
[----:B------:R-:W-:Y:S01]  /*e9b0*/  F2FP.F16.F32.PACK_AB R148, R149, R148 ;  /* 0x000000949594723e */ /* 0x000fe200000000ff */
[----:B------:R-:W-:Y:S01]  /*e9c0*/  FMUL.FTZ R76, R0, R76 ;  /* 0x0000004c004c7220 */ /* 0x000fe20000410000 */
[----:B------:R-:W-:Y:S01]  /*e9d0*/  IADD3 R7, R6, -0x10, RZ ;  /* 0xfffffff006077810 */ /* 0x000fe20007ffe0ff */
[----:B------:R-:W-:Y:S01]  /*e9e0*/  FMUL.FTZ R77, R0, R77 ;  /* 0x0000004d004d7220 */ /* 0x000fe20000410000 */
[----:B------:R-:W-:Y:S01]  /*e9f0*/  F2FP.F16.F32.PACK_AB R150, R151, R150 ;  /* 0x000000969796723e */ /* 0x000fe200000000ff */
[----:B------:R-:W-:Y:S01]  /*ea00*/  FMUL.FTZ R78, R2, R78 ;  /* 0x0000004e024e7220 */ /* 0x000fe20000410000 */
[----:B------:R-:W-:Y:S01]  /*ea10*/  @P1 IADD3 R7, R6, 0x10, RZ ;  /* 0x0000001006071810 */ /* 0x000fe20007ffe0ff */
[----:B------:R-:W-:Y:S01]  /*ea20*/  FMUL.FTZ R79, R2, R79 ;  /* 0x0000004f024f7220 */ /* 0x000fe20000410000 */
[----:B------:R-:W-:Y:S01]  /*ea30*/  F2FP.F16.F32.PACK_AB R156, R157, R156 ;  /* 0x0000009c9d9c723e */ /* 0x000fe200000000ff */
[C---:B------:R-:W-:Y:S01]  /*ea40*/  FMUL.FTZ R84, R12.reuse, R84 ;  /* 0x000000540c547220 */ /* 0x040fe20000410000 */
[----:B------:R-:W-:Y:S01]  /*ea50*/  F2FP.F16.F32.PACK_AB R158, R159, R158 ;  /* 0x0000009e9f9e723e */ /* 0x000fe200000000ff */
[C---:B------:R-:W-:Y:S01]  /*ea60*/  FMUL.FTZ R85, R12.reuse, R85 ;  /* 0x000000550c557220 */ /* 0x040fe20000410000 */
[C---:B------:R-:W-:Y:S01]  /*ea70*/  FMUL.FTZ R86, R13.reuse, R86 ;  /* 0x000000560d567220 */ /* 0x040fe20000410000 */
[----:B------:R-:W-:Y:S01]  /*ea80*/  FMUL.FTZ R87, R13, R87 ;  /* 0x000000570d577220 */ /* 0x000fe20000410000 */
[----:B------:R-:W-:Y:S01]  /*ea90*/  F2FP.F16.F32.PACK_AB R152, R153, R152 ;  /* 0x000000989998723e */ /* 0x000fe200000000ff */
[C---:B------:R-:W-:Y:S01]  /*eaa0*/  FMUL.FTZ R96, R12.reuse, R96 ;  /* 0x000000600c607220 */ /* 0x040fe20000410000 */
[----:B------:R-:W-:Y:S01]  /*eab0*/  F2FP.F16.F32.PACK_AB R154, R155, R154 ;  /* 0x0000009a9b9a723e */ /* 0x000fe200000000ff */
[----:B------:R-:W-:Y:S01]  /*eac0*/  FMUL.FTZ R97, R12, R97 ;  /* 0x000000610c617220 */ /* 0x000fe20000410000 */
[C---:B------:R-:W-:Y:S01]  /*ead0*/  FMUL.FTZ R98, R13.reuse, R98 ;  /* 0x000000620d627220 */ /* 0x040fe20000410000 */
[----:B------:R-:W-:Y:S01]  /*eae0*/  FMUL.FTZ R99, R13, R99 ;  /* 0x000000630d637220 */ /* 0x000fe20000410000 */
[----:B------:R-:W-:Y:S01]  /*eaf0*/  F2FP.F16.F32.PACK_AB R68, R69, R68 ;  /* 0x000000444544723e */ /* 0x000fe200000000ff */
[C---:B------:R-:W-:Y:S01]  /*eb00*/  FMUL.FTZ R88, R0.reuse, R88 ;  /* 0x0000005800587220 */ /* 0x040fe20000410000 */
[----:B------:R-:W-:Y:S01]  /*eb10*/  F2FP.F16.F32.PACK_AB R70, R71, R70 ;  /* 0x000000464746723e */ /* 0x000fe200000000ff */
[----:B------:R-:W-:Y:S01]  /*eb20*/  FMUL.FTZ R89, R0, R89 ;  /* 0x0000005900597220 */ /* 0x000fe20000410000 */
[----:B------:R-:W-:Y:S01]  /*eb30*/  IADD3 R15, R6, R9, RZ ;  /* 0x00000009060f7210 */ /* 0x000fe20007ffe0ff */
[C---:B------:R-:W-:Y:S01]  /*eb40*/  FMUL.FTZ R90, R2.reuse, R90 ;  /* 0x0000005a025a7220 */ /* 0x040fe20000410000 */
[----:B------:R-:W-:Y:S01]  /*eb50*/  FMUL.FTZ R91, R2, R91 ;  /* 0x0000005b025b7220 */ /* 0x000fe20000410000 */
[----:B------:R-:W-:Y:S01]  /*eb60*/  F2FP.F16.F32.PACK_AB R80, R81, R80 ;  /* 0x000000505150723e */ /* 0x000fe200000000ff */
[----:B------:R-:W-:Y:S01]  /*eb70*/  STS [R6], R160 ;  /* 0x000000a006007388 */ /* 0x000fe20000000800 */
[----:B------:R-:W-:Y:S01]  /*eb80*/  F2FP.F16.F32.PACK_AB R82, R83, R82 ;  /* 0x000000525352723e */ /* 0x000fe200000000ff */
[C---:B------:R-:W-:Y:S01]  /*eb90*/  FMUL.FTZ R92, R0.reuse, R92 ;  /* 0x0000005c005c7220 */ /* 0x040fe20000410000 */
[----:B------:R-:W-:Y:S01]  /*eba0*/  IADD3 R9, R9, R7, RZ ;  /* 0x0000000709097210 */ /* 0x000fe20007ffe0ff */
[----:B------:R-:W-:Y:S01]  /*ebb0*/  STS [R6+0x200], R162 ;  /* 0x000200a206007388 */ /* 0x000fe20000000800 */
[----:B------:R-:W-:Y:S01]  /*ebc0*/  FMUL.FTZ R93, R0, R93 ;  /* 0x0000005d005d7220 */ /* 0x000fe20000410000 */
[C---:B------:R-:W-:Y:S01]  /*ebd0*/  FMUL.FTZ R94, R2.reuse, R94 ;  /* 0x0000005e025e7220 */ /* 0x040fe20000410000 */
[----:B------:R-:W-:Y:S01]  /*ebe0*/  FMUL.FTZ R95, R2, R95 ;  /* 0x0000005f025f7220 */ /* 0x000fe20000410000 */
[----:B------:R-:W-:Y:S01]  /*ebf0*/  F2FP.F16.F32.PACK_AB R72, R73, R72 ;  /* 0x000000484948723e */ /* 0x000fe200000000ff */
[----:B------:R-:W-:Y:S01]  /*ec00*/  STS [R7], R148 ;  /* 0x0000009407007388 */ /* 0x000fe20000000800 */
[----:B------:R-:W-:Y:S01]  /*ec10*/  F2FP.F16.F32.PACK_AB R74, R75, R74 ;  /* 0x0000004a4b4a723e */ /* 0x000fe200000000ff */
        /* <DEDUP_REMOVED lines=22> */
[----:B------:R-:W-:Y:S01]  /*ed80*/  STS [R15], R68 ;  /* 0x000000440f007388 */ /* 0x000fe20000000800 */
        /* <DEDUP_REMOVED lines=49> */
[----:B------:R-:W-:Y:S01]  /*f0a0*/  @UP0 ULDC.64 UR8, c[0x0][0x2c0] ;  /* 0x0000b00000080ab9 */ /* 0x000fe20000000a00 */
[----:B------:R-:W-:Y:S01]  /*f0b0*/  F2FP.F16.F32.PACK_AB R112, R113, R112 ;  /* 0x000000707170723e */ /* 0x000fe200000000ff */
[----:B------:R-:W-:Y:S01]  /*f0c0*/  STS [R6+0x3200], R90 ;  /* 0x0032005a06007388 */ /* 0x000fe20000000800 */
[----:B------:R-:W-:Y:S01]  /*f0d0*/  F2FP.F16.F32.PACK_AB R114, R115, R114 ;  /* 0x000000727372723e */ /* 0x000fe200000000ff */
[C---:B------:R-:W-:Y:S01]  /*f0e0*/  FMUL.FTZ R138, R2.reuse, R138 ;  /* 0x0000008a028a7220 */ /* 0x040fe20000410000 */
[----:B------:R-:W-:Y:S01]  /*f0f0*/  FMUL.FTZ R139, R2, R139 ;  /* 0x0000008b028b7220 */ /* 0x000fe20000410000 */
[----:B------:R-:W-:Y:S01]  /*f100*/  STS [R7+0x3000], R92 ;  /* 0x0030005c07007388 */ /* 0x000fe20000000800 */
[C---:B------:R-:W-:Y:S01]  /*f110*/  FMUL.FTZ R132, R12.reuse, R132 ;  /* 0x000000840c847220 */ /* 0x040fe20000410000 */
[C---:B------:R-:W-:Y:S01]  /*f120*/  FMUL.FTZ R133, R12.reuse, R133 ;  /* 0x000000850c857220 */ /* 0x040fe20000410000 */
[C---:B------:R-:W-:Y:S01]  /*f130*/  FMUL.FTZ R128, R12.reuse, R128 ;  /* 0x000000800c807220 */ /* 0x040fe20000410000 */
[----:B------:R-:W-:Y:S01]  /*f140*/  STS [R7+0x3200], R94 ;  /* 0x0032005e07007388 */ /* 0x000fe20000000800 */
[C---:B------:R-:W-:Y:S01]  /*f150*/  FMUL.FTZ R134, R13.reuse, R134 ;  /* 0x000000860d867220 */ /* 0x040fe20000410000 */
[C---:B------:R-:W-:Y:S01]  /*f160*/  FMUL.FTZ R135, R13.reuse, R135 ;  /* 0x000000870d877220 */ /* 0x040fe20000410000 */
[C---:B------:R-:W-:Y:S01]  /*f170*/  FMUL.FTZ R130, R13.reuse, R130 ;  /* 0x000000820d827220 */ /* 0x040fe20000410000 */
[----:B------:R-:W-:Y:S01]  /*f180*/  STS [R15+0x2000], R100 ;  /* 0x002000640f007388 */ /* 0x000fe20000000800 */
[----:B------:R-:W-:Y:S01]  /*f190*/  FMUL.FTZ R12, R12, R129 ;  /* 0x000000810c0c7220 */ /* 0x000fe20000410000 */
[----:B------:R-:W-:Y:S01]  /*f1a0*/  FMUL.FTZ R13, R13, R131 ;  /* 0x000000830d0d7220 */ /* 0x000fe20000410000 */
[----:B------:R-:W-:Y:S01]  /*f1b0*/  @UP0 UIMAD UR13, UR9, UR8, URZ ;  /* 0x00000008090d02a4 */ /* 0x000fe2000f8e023f */
[----:B------:R-:W-:Y:S01]  /*f1c0*/  STS [R15+0x2200], R102 ;  /* 0x002200660f007388 */ /* 0x000fe20000000800 */
[C---:B------:R-:W-:Y:S01]  /*f1d0*/  FMUL.FTZ R120, R0.reuse, R120 ;  /* 0x0000007800787220 */ /* 0x040fe20000410000 */
[C---:B------:R-:W-:Y:S01]  /*f1e0*/  FMUL.FTZ R121, R0.reuse, R121 ;  /* 0x0000007900797220 */ /* 0x040fe20000410000 */
[----:B------:R-:W-:Y:S01]  /*f1f0*/  FMUL.FTZ R124, R0, R124 ;  /* 0x0000007c007c7220 */ /* 0x000fe20000410000 */
[----:B------:R-:W-:Y:S01]  /*f200*/  STS [R9+0x2000], R108 ;  /* 0x0020006c09007388 */ /* 0x000fe20000000800 */
[C---:B------:R-:W-:Y:S01]  /*f210*/  FMUL.FTZ R122, R2.reuse, R122 ;  /* 0x0000007a027a7220 */ /* 0x040fe20000410000 */
[C---:B------:R-:W-:Y:S01]  /*f220*/  FMUL.FTZ R123, R2.reuse, R123 ;  /* 0x0000007b027b7220 */ /* 0x040fe20000410000 */
[----:B------:R-:W-:Y:S01]  /*f230*/  FMUL.FTZ R126, R2, R126 ;  /* 0x0000007e027e7220 */ /* 0x000fe20000410000 */
[----:B------:R-:W-:Y:S01]  /*f240*/  STS [R9+0x2200], R110 ;  /* 0x0022006e09007388 */ /* 0x000fe20000000800 */
[----:B------:R-:W1:Y:S01]  /*f250*/  S2UR UR8, SR_CTAID.Z ;  /* 0x00000000000879c3 */ /* 0x000e620000002700 */
[----:B------:R-:W-:Y:S01]  /*f260*/  FMUL.FTZ R0, R0, R125 ;  /* 0x0000007d00007220 */ /* 0x000fe20000410000 */
[----:B------:R-:W-:Y:S01]  /*f270*/  FMUL.FTZ R2, R2, R127 ;  /* 0x0000007f02027220 */ /* 0x000fe20000410000 */
[----:B------:R-:W-:Y:S01]  /*f280*/  STS [R15+0x3000], R104 ;  /* 0x003000680f007388 */ /* 0x000fe20000000800 */
[----:B------:R-:W-:Y:S01]  /*f290*/  ULDC.U8 UR5, c[0x0][0x3d8] ;  /* 0x0000f60000057ab9 */ /* 0x000fe20000000000 */
[----:B------:R-:W-:Y:S01]  /*f2a0*/  F2FP.F16.F32.PACK_AB R136, R137, R136 ;  /* 0x000000888988723e */ /* 0x000fe200000000ff */
[----:B------:R-:W-:Y:S01]  /*f2b0*/  UISETP.NE.AND UP1, UPT, UR5, URZ, UPT ;  /* 0x0000003f0500728c */ /* 0x000fe2000bf25270 */
[----:B------:R-:W-:Y:S01]  /*f2c0*/  STS [R15+0x3200], R106 ;  /* 0x0032006a0f007388 */ /* 0x000fe20000000800 */
[----:B------:R-:W-:Y:S01]  /*f2d0*/  F2FP.F16.F32.PACK_AB R138, R139, R138 ;  /* 0x0000008a8b8a723e */ /* 0x000fe200000000ff */
[----:B------:R-:W-:Y:S01]  /*f2e0*/  @!UP0 ULDC UR6, c[0x0][0x2e4] ;  /* 0x0000b90000068ab9 */ /* 0x000fe20000000800 */
[----:B------:R-:W-:Y:S01]  /*f2f0*/  F2FP.F16.F32.PACK_AB R132, R133, R132 ;  /* 0x000000848584723e */ /* 0x000fe200000000ff */
[----:B------:R-:W-:Y:S01]  /*f300*/  STS [R9+0x3000], R144 ;  /* 0x0030009009007388 */ /* 0x000fe20000000800 */
[----:B------:R-:W-:Y:S01]  /*f310*/  F2FP.F16.F32.PACK_AB R134, R135, R134 ;  /* 0x000000868786723e */ /* 0x000fe200000000ff */
[----:B------:R-:W-:Y:S01]  /*f320*/  @!UP0 ULDC UR9, c[0x0][0x2c4] ;  /* 0x0000b10000098ab9 */ /* 0x000fe20000000800 */
[----:B------:R-:W-:Y:S01]  /*f330*/  F2FP.F16.F32.PACK_AB R12, R12, R128 ;  /* 0x000000800c0c723e */ /* 0x000fe200000000ff */
[----:B------:R-:W-:Y:S01]  /*f340*/  STS [R9+0x3200], R146 ;  /* 0x0032009209007388 */ /* 0x000fe20000000800 */
[----:B------:R-:W-:Y:S01]  /*f350*/  F2FP.F16.F32.PACK_AB R13, R13, R130 ;  /* 0x000000820d0d723e */ /* 0x000fe200000000ff */
[----:B------:R-:W-:Y:S01]  /*f360*/  UISETP.NE.OR UP2, UPT, UR4, URZ, !UP1 ;  /* 0x0000003f0400728c */ /* 0x000fe2000cf45670 */
[----:B------:R-:W-:Y:S01]  /*f370*/  F2FP.F16.F32.PACK_AB R120, R121, R120 ;  /* 0x000000787978723e */ /* 0x000fe200000000ff */
[----:B------:R-:W-:Y:S01]  /*f380*/  STS [R6+0x4000], R140 ;  /* 0x0040008c06007388 */ /* 0x000fe20000000800 */
[----:B------:R-:W-:Y:S01]  /*f390*/  F2FP.F16.F32.PACK_AB R122, R123, R122 ;  /* 0x0000007a7b7a723e */ /* 0x000fe200000000ff */
[----:B------:R-:W-:Y:S01]  /*f3a0*/  @!UP0 USEL UR13, UR9, UR6, !UP1 ;  /* 0x00000006090d8287 */ /* 0x000fe2000c800000 */
[----:B------:R-:W-:Y:S01]  /*f3b0*/  F2FP.F16.F32.PACK_AB R0, R0, R124 ;  /* 0x0000007c0000723e */ /* 0x000fe200000000ff */
[----:B------:R-:W-:Y:S01]  /*f3c0*/  STS [R6+0x4200], R142 ;  /* 0x0042008e06007388 */ /* 0x000fe20000000800 */
[----:B------:R-:W-:Y:S01]  /*f3d0*/  F2FP.F16.F32.PACK_AB R2, R2, R126 ;  /* 0x0000007e0202723e */ /* 0x000fe200000000ff */
[----:B------:R-:W-:Y:S01]  /*f3e0*/  @!UP0 ULDC UR4, c[0x0][0x270] ;  /* 0x00009c0000048ab9 */ /* 0x000fe20000000800 */
[----:B------:R-:W-:Y:S01]  /*f3f0*/  @UP0 UMOV UR7, 0x1 ;  /* 0x0000000100070882 */ /* 0x000fe20000000000 */
[----:B------:R-:W-:Y:S01]  /*f400*/  STS [R7+0x4000], R116 ;  /* 0x0040007407007388 */ /* 0x000fe20000000800 */
[----:B------:R-:W-:Y:S01]  /*f410*/  @!UP0 UIMAD UR7, UR13, UR4, URZ ;  /* 0x000000040d0782a4 */ /* 0x000fe2000f8e023f */
[----:B------:R-:W2:Y:S01]  /*f420*/  @P4 MUFU.LG2 R11, R11 ;  /* 0x0000000b000b4308 */ /* 0x000ea20000000c00 */
[----:B------:R-:W-:Y:S01]  /*f430*/  @UP0 ULDC UR12, c[0x0][0x2c0] ;  /* 0x0000b000000c0ab9 */ /* 0x000fe20000000800 */
[----:B------:R-:W-:Y:S01]  /*f440*/  STS [R7+0x4200], R118 ;  /* 0x0042007607007388 */ /* 0x000fe20000000800 */
[----:B------:R-:W-:Y:S01]  /*f450*/  UIMAD UR6, UR11, UR7, URZ ;  /* 0x000000070b0672a4 */ /* 0x000fe2000f8e023f */
[----:B------:R-:W-:-:S02]  /*f460*/  @!UP2 ULDC UR5, c[0x0][0x2c4] ;  /* 0x0000b1000005aab9 */ /* 0x000fc40000000800 */
[----:B------:R-:W-:Y:S01]  /*f470*/  STS [R6+0x5000], R112 ;  /* 0x0050007006007388 */ /* 0x000fe20000000800 */
[----:B------:R-:W-:Y:S01]  /*f480*/  @!UP0 UMOV UR12, 0x1 ;  /* 0x00000001000c8882 */ /* 0x000fe20000000000 */
[----:B------:R-:W3:Y:S01]  /*f490*/  @P2 MUFU.LG2 R14, R14 ;  /* 0x0000000e000e2308 */ /* 0x000ee20000000c00 */
[----:B------:R-:W-:Y:S01]  /*f4a0*/  @!UP2 UIMAD UR5, UR11, UR5, URZ ;  /* 0x000000050b05a2a4 */ /* 0x000fe2000f8e023f */
[----:B------:R4:W-:Y:S01]  /*f4b0*/  STS [R6+0x5200], R114 ;  /* 0x0052007206007388 */ /* 0x0009e20000000800 */
[----:B------:R-:W-:Y:S02]  /*f4c0*/  USEL UR6, UR6, URZ, UP2 ;  /* 0x0000003f06067287 */ /* 0x000fe40009000000 */
[----:B------:R-:W-:Y:S01]  /*f4d0*/  UIMAD UR4, UR10, UR12, URZ ;  /* 0x0000000c0a0472a4 */ /* 0x000fe2000f8e023f */
[----:B------:R-:W-:Y:S01]  /*f4e0*/  STS [R7+0x5000], R136 ;  /* 0x0050008807007388 */ /* 0x000fe20000000800 */
[----:B-1----:R-:W-:Y:S02]  /*f4f0*/  UIMAD UR13, UR8, UR13, UR6 ;  /* 0x0000000d080d72a4 */ /* 0x002fe4000f8e0206 */
[----:B------:R-:W-:Y:S01]  /*f500*/  USHF.L.U32 UR7, UR4, 0x7, URZ ;  /* 0x0000000704077899 */ /* 0x000fe2000800063f */
[----:B------:R-:W-:Y:S01]  /*f510*/  STS [R7+0x5200], R138 ;  /* 0x0052008a07007388 */ /* 0x000fe20000000800 */
[----:B------:R-:W-:Y:S01]  /*f520*/  @!UP2 UMOV UR14, UR5 ;  /* 0x00000005000eac82 */ /* 0x000fe20008000000 */
[----:B------:R-:W-:Y:S01]  /*f530*/  USHF.R.S32.HI UR6, URZ, 0x1f, UR13 ;  /* 0x0000001f3f067899 */ /* 0x000fe2000801140d */
[----:B--2---:R-:W-:Y:S01]  /*f540*/  @P4 FMUL.FTZ R11, R11, 0.69314718246459960938 ;  /* 0x3f3172180b0b4820 */ /* 0x004fe20000410000 */
[----:B------:R-:W-:Y:S01]  /*f550*/  STS [R15+0x4000], R132 ;  /* 0x004000840f007388 */ /* 0x000fe20000000800 */
[----:B------:R-:W-:-:S02]  /*f560*/  @!UP2 USHF.R.S32.HI UR15, URZ, 0x1f, UR5 ;  /* 0x0000001f3f0fa899 */ /* 0x000fc40008011405 */
[----:B------:R-:W-:Y:S01]  /*f570*/  USHF.R.S32.HI UR4, URZ, 0x1f, UR7 ;  /* 0x0000001f3f047899 */ /* 0x000fe20008011407 */
[----:B------:R-:W-:Y:S01]  /*f580*/  STS [R15+0x4200], R134 ;  /* 0x004200860f007388 */ /* 0x000fe20000000800 */
[----:B------:R-:W-:Y:S01]  /*f590*/  UIADD3 UR13, UP1, UP0, UR7, UR14, UR13 ;  /* 0x0000000e070d7290 */ /* 0x000fe2000f83e00d */
[----:B---3--:R-:W-:Y:S02]  /*f5a0*/  @P2 FMUL.FTZ R14, R14, 0.69314718246459960938 ;  /* 0x3f3172180e0e2820 */ /* 0x008fe40000410000 */
[----:B------:R-:W-:Y:S01]  /*f5b0*/  STS [R9+0x4000], R12 ;  /* 0x0040000c09007388 */ /* 0x000fe20000000800 */
[----:B------:R-:W-:-:S03]  /*f5c0*/  UIADD3.X UR14, UR4, UR15, UR6, UP1, UP0 ;  /* 0x0000000f040e7290 */ /* 0x000fc60008fe0406 */
[----:B------:R1:W-:Y:S01]  /*f5d0*/  STS [R9+0x4200], R13 ;  /* 0x0042000d09007388 */ /* 0x0003e20000000800 */
[----:B----4-:R2:W3:Y:S03]  /*f5e0*/  @P5 MUFU.LG2 R6, R3 ;  /* 0x0000000300065308 */ /* 0x0104e60000000c00 */
[----:B------:R-:W-:Y:S04]  /*f5f0*/  STS [R15+0x5000], R120 ;  /* 0x005000780f007388 */ /* 0x000fe80000000800 */
[----:B------:R-:W-:Y:S04]  /*f600*/  STS [R15+0x5200], R122 ;  /* 0x0052007a0f007388 */ /* 0x000fe80000000800 */
[----:B------:R4:W-:Y:S04]  /*f610*/  STS [R9+0x5000], R0 ;  /* 0x0050000009007388 */ /* 0x0009e80000000800 */
[----:B------:R5:W-:Y:S01]  /*f620*/  STS [R9+0x5200], R2 ;  /* 0x0052000209007388 */ /* 0x000be20000000800 */
[----:B--2---:R-:W2:Y:S01]  /*f630*/  @P5 LDC R3, c[0x0][0x2e8] ;  /* 0x0000ba00ff035b82 */ /* 0x004ea20000000800 */
[----:B---3--:R-:W-:Y:S01]  /*f640*/  @P5 FMUL.FTZ R6, R6, 0.69314718246459960938 ;  /* 0x3f31721806065820 */ /* 0x008fe20000410000 */
[----:B-1----:R-:W1:Y:S06]  /*f650*/  @P3 MUFU.LG2 R13, R10 ;  /* 0x0000000a000d3308 */ /* 0x002e6c0000000c00 */
[----:B------:R-:W3:Y:S01]  /*f660*/  @P4 LDC R12, c[0x0][0x2e8] ;  /* 0x0000ba00ff0c4b82 */ /* 0x000ee20000000800 */
[----:B----4-:R-:W-:-:S07]  /*f670*/  MOV R0, 0x7f800000 ;  /* 0x7f80000000007802 */ /* 0x010fce0000000f00 */
[----:B-----5:R-:W4:Y:S01]  /*f680*/  @P2 LDC R9, c[0x0][0x2e8] ;  /* 0x0000ba00ff092b82 */ /* 0x020f220000000800 */
[----:B--2---:R-:W-:Y:S01]  /*f690*/  @P5 FFMA.FTZ R0, R168, R3, R6 ;  /* 0x00000003a8005223 */ /* 0x004fe20000010006 */
[----:B-1----:R-:W-:-:S06]  /*f6a0*/  @P3 FMUL.FTZ R13, R13, 0.69314718246459960938 ;  /* 0x3f3172180d0d3820 */ /* 0x002fcc0000410000 */
[----:B------:R-:W1:Y:S01]  /*f6b0*/  @P3 LDC R10, c[0x0][0x2e8] ;  /* 0x0000ba00ff0a3b82 */ /* 0x000e620000000800 */
[----:B---3--:R-:W-:-:S07]  /*f6c0*/  @P4 FFMA.FTZ R18, R167, R12, R11 ;  /* 0x0000000ca7124223 */ /* 0x008fce000001000b */
[----:B------:R-:W2:Y:S08]  /*f6d0*/  LDC.64 R6, c[0x0][0x290] ;  /* 0x0000a400ff067b82 */ /* 0x000eb00000000a00 */
[----:B------:R-:W3:Y:S01]  /*f6e0*/  LDC.64 R2, c[0x0][0x2a0] ;  /* 0x0000a800ff027b82 */ /* 0x000ee20000000a00 */
[----:B----4-:R-:W-:Y:S01]  /*f6f0*/  @P2 FFMA.FTZ R17, R165, R9, R14 ;  /* 0x00000009a5112223 */ /* 0x010fe2000001000e */
[----:B-1----:R-:W-:-:S06]  /*f700*/  @P3 FFMA.FTZ R16, R166, R10, R13 ;  /* 0x0000000aa6103223 */ /* 0x002fcc000001000d */
[----:B------:R-:W-:Y:S06]  /*f710*/  BAR.SYNC.DEFER_BLOCKING 0x0 ;  /* 0x0000000000007b1d */ /* 0x000fec0000010000 */
[----:B------:R-:W-:Y:S05]  /*f720*/  @P6 BRA `(.L_x_372) ;  /* 0x0000000000c46947 */ /* 0x000fea0003800000 */
[----:B------:R-:W1:Y:S01]  /*f730*/  S2R R10, SR_TID.X ;  /* 0x00000000000a7919 */ /* 0x000e620000002100 */
[----:B------:R-:W-:Y:S01]  /*f740*/  SHF.R.S32.HI R11, RZ, 0x1f, R8 ;  /* 0x0000001fff0b7819 */ /* 0x000fe20000011408 */
[----:B------:R-:W-:-:S03]  /*f750*/  UIMAD UR4, UR10, -0x80, UR9 ;  /* 0xffffff800a0478a4 */ /* 0x000fc6000f8e0209 */
        /* <DEDUP_REMOVED lines=19> */
[----:B------:R-:W-:-:S03]  /*f890*/  @!P6 IMAD R19, R19, UR12, RZ ;  /* 0x0000000c1313ec24 */ /* 0x000fc6000f8e02ff */
[----:B------:R-:W-:Y:S02]  /*f8a0*/  @!P5 IMAD R23, R23, UR12, RZ ;  /* 0x0000000c1717dc24 */ /* 0x000fe4000f8e02ff */
[----:B------:R-:W-:Y:S01]  /*f8b0*/  @!P6 IADD3 R20, P0, R19, UR13, RZ ;  /* 0x0000000d1314ec10 */ /* 0x000fe2000ff1e0ff */
[----:B------:R-:W-:Y:S01]  /*f8c0*/  @!P4 IMAD R22, R22, UR12, RZ ;  /* 0x0000000c1616cc24 */ /* 0x000fe2000f8e02ff */
[----:B------:R-:W4:Y:S01]  /*f8d0*/  @!P5 LDC.64 R12, c[0x0][0x2b0] ;  /* 0x0000ac00ff0cdb82 */ /* 0x000f220000000a00 */
[----:B------:R-:W-:Y:S01]  /*f8e0*/  @!P3 IMAD R21, R21, UR12, RZ ;  /* 0x0000000c1515bc24 */ /* 0x000fe2000f8e02ff */
[----:B------:R-:W-:-:S06]  /*f8f0*/  @!P6 LEA.HI.X.SX32 R19, R19, UR14, 0x1, P0 ;  /* 0x0000000e1313ec11 */ /* 0x000fcc00080f0eff */
[----:B------:R-:W5:Y:S08]  /*f900*/  @!P4 LDC.64 R10, c[0x0][0x2b0] ;  /* 0x0000ac00ff0acb82 */ /* 0x000f700000000a00 */
[----:B------:R-:W2:Y:S01]  /*f910*/  @!P3 LDC.64 R8, c[0x0][0x2b0] ;  /* 0x0000ac00ff08bb82 */ /* 0x000ea20000000a00 */
[----:B-1----:R-:W-:Y:S02]  /*f920*/  @!P6 LEA R24, P1, R20, R14, 0x2 ;  /* 0x0000000e1418e211 */ /* 0x002fe400078210ff */
[----:B------:R-:W-:-:S02]  /*f930*/  @!P5 IADD3 R14, P0, R23, UR13, RZ ;  /* 0x0000000d170edc10 */ /* 0x000fc4000ff1e0ff */
[----:B------:R-:W-:Y:S02]  /*f940*/  @!P6 LEA.HI.X R25, R20, R15, R19, 0x2, P1 ;  /* 0x0000000f1419e211 */ /* 0x000fe400008f1413 */
[----:B------:R-:W-:Y:S02]  /*f950*/  @!P5 LEA.HI.X.SX32 R23, R23, UR14, 0x1, P0 ;  /* 0x0000000e1717dc11 */ /* 0x000fe400080f0eff */
[----:B----4-:R-:W-:Y:S01]  /*f960*/  @!P5 LEA R26, P2, R14, R12, 0x2 ;  /* 0x0000000c0e1ad211 */ /* 0x010fe200078410ff */
[----:B------:R1:W-:Y:S01]  /*f970*/  @!P6 STG.E desc[UR30][R24.64], R0 ;  /* 0x000000001800e986 */ /* 0x0003e2000c10191e */
[C---:B------:R-:W-:Y:S02]  /*f980*/  @!P4 IADD3 R12, P1, R22.reuse, UR13, RZ ;  /* 0x0000000d160ccc10 */ /* 0x040fe4000ff3e0ff */
[----:B------:R-:W-:Y:S02]  /*f990*/  @!P3 IADD3 R15, P0, R21, UR13, RZ ;  /* 0x0000000d150fbc10 */ /* 0x000fe4000ff1e0ff */
[----:B------:R-:W-:-:S02]  /*f9a0*/  @!P4 LEA.HI.X.SX32 R22, R22, UR14, 0x1, P1 ;  /* 0x0000000e1616cc11 */ /* 0x000fc400088f0eff */
[----:B------:R-:W-:Y:S02]  /*f9b0*/  @!P3 LEA.HI.X.SX32 R21, R21, UR14, 0x1, P0 ;  /* 0x0000000e1515bc11 */ /* 0x000fe400080f0eff */
[----:B-----5:R-:W-:Y:S02]  /*f9c0*/  @!P4 LEA R10, P1, R12, R10, 0x2 ;  /* 0x0000000a0c0ac211 */ /* 0x020fe400078210ff */
[----:B------:R-:W-:Y:S02]  /*f9d0*/  @!P5 LEA.HI.X R27, R14, R13, R23, 0x2, P2 ;  /* 0x0000000d0e1bd211 */ /* 0x000fe400010f1417 */
[----:B------:R-:W-:Y:S02]  /*f9e0*/  @!P4 LEA.HI.X R11, R12, R11, R22, 0x2, P1 ;  /* 0x0000000b0c0bc211 */ /* 0x000fe400008f1416 */
[C---:B--2---:R-:W-:Y:S01]  /*f9f0*/  @!P3 LEA R8, P0, R15.reuse, R8, 0x2 ;  /* 0x000000080f08b211 */ /* 0x044fe200078010ff */
[----:B------:R1:W-:Y:S03]  /*fa00*/  @!P5 STG.E desc[UR30][R26.64], R18 ;  /* 0x000000121a00d986 */ /* 0x0003e6000c10191e */
[----:B------:R-:W-:Y:S01]  /*fa10*/  @!P3 LEA.HI.X R9, R15, R9, R21, 0x2, P0 ;  /* 0x000000090f09b211 */ /* 0x000fe200000f1415 */
[----:B------:R1:W-:Y:S04]  /*fa20*/  @!P4 STG.E desc[UR30][R10.64], R16 ;  /* 0x000000100a00c986 */ /* 0x0003e8000c10191e */
[----:B------:R1:W-:Y:S04]  /*fa30*/  @!P3 STG.E desc[UR30][R8.64], R17 ;  /* 0x000000110800b986 */ /* 0x0003e8000c10191e */
.L_x_372:
[----:B------:R-:W-:Y:S05]  /*fa40*/  BSYNC B0 ;  /* 0x0000000000007941 */ /* 0x000fea0003800000 */
.L_x_371:
[----:B------:R-:W-:Y:S01]  /*fa50*/  IMAD.SHL.U32 R4, R4, 0x8, RZ ;  /* 0x0000000804047824 */ /* 0x000fe200078e00ff */
[----:B------:R-:W-:Y:S01]  /*fa60*/  USHF.R.S32.HI UR4, URZ, 0x1f, UR11 ;  /* 0x0000001f3f047899 */ /* 0x000fe2000801140b */
[----:B------:R-:W-:Y:S01]  /*fa70*/  SHF.R.S32.HI R52, RZ, 0x2, R5 ;  /* 0x00000002ff347819 */ /* 0x000fe20000011405 */
[----:B------:R-:W4:Y:S01]  /*fa80*/  LDS.128 R44, [R223] ;  /* 0x00000000df2c7984 */ /* 0x000f220000000c00 */
[----:B------:R-:W-:Y:S01]  /*fa90*/  ULDC.64 UR6, c[0x0][0x298] ;  /* 0x0000a60000067ab9 */ /* 0x000fe20000000a00 */
[--C-:B------:R-:W-:Y:S02]  /*faa0*/  SHF.R.S32.HI R5, RZ, 0x1f, R4.reuse ;  /* 0x0000001fff057819 */ /* 0x100fe40000011404 */
[C---:B-12---:R-:W-:Y:S01]  /*fab0*/  IMAD R0, R6.reuse, UR4, RZ ;  /* 0x0000000406007c24 */ /* 0x046fe2000f8e02ff */
[----:B------:R-:W1:Y:S01]  /*fac0*/  LDS.128 R12, [R223+0x4000] ;  /* 0x00400000df0c7984 */ /* 0x000e620000000c00 */
[----:B------:R-:W-:Y:S01]  /*fad0*/  USHF.R.S32.HI UR4, URZ, 0x1f, UR8 ;  /* 0x0000001f3f047899 */ /* 0x000fe20008011408 */
[----:B------:R-:W-:Y:S01]  /*fae0*/  IMAD.WIDE.U32 R4, R6, UR11, R4 ;  /* 0x0000000b06047c25 */ /* 0x000fe2000f8e0004 */
[----:B------:R-:W-:Y:S01]  /*faf0*/  SHF.R.S32.HI R53, RZ, 0x1f, R52 ;  /* 0x0000001fff357819 */ /* 0x000fe20000011434 */
[----:B------:R-:W2:Y:S02]  /*fb00*/  LDS.128 R28, [R223+0x2000] ;  /* 0x00200000df1c7984 */ /* 0x000ea40000000c00 */
[----:B------:R-:W-:-:S02]  /*fb10*/  IMAD R7, R7, UR11, R0 ;  /* 0x0000000b07077c24 */ /* 0x000fc4000f8e0200 */
[----:B---3--:R-:W-:Y:S01]  /*fb20*/  IMAD R0, R2, UR4, RZ ;  /* 0x0000000402007c24 */ /* 0x008fe2000f8e02ff */
[----:B------:R-:W3:Y:S01]  /*fb30*/  LDS.128 R40, [R223+0x800] ;  /* 0x00080000df287984 */ /* 0x000ee20000000c00 */
[----:B------:R-:W-:Y:S01]  /*fb40*/  IMAD.WIDE R52, R222, 0x80, R52 ;  /* 0x00000080de347825 */ /* 0x000fe200078e0234 */
[----:B------:R-:W-:Y:S01]  /*fb50*/  IADD3 R5, R5, R7, RZ ;  /* 0x0000000705057210 */ /* 0x000fe20007ffe0ff */
[----:B------:R-:W-:Y:S01]  /*fb60*/  ULDC.64 UR4, c[0x0][0x280] ;  /* 0x0000a00000047ab9 */ /* 0x000fe20000000a00 */
[----:B------:R-:W5:Y:S01]  /*fb70*/  LDS.128 R24, [R223+0x2800] ;  /* 0x00280000df187984 */ /* 0x000f620000000c00 */
[----:B------:R-:W-:Y:S02]  /*fb80*/  IMAD R3, R3, UR8, R0 ;  /* 0x0000000803037c24 */ /* 0x000fe4000f8e0200 */
[----:B------:R-:W-:Y:S01]  /*fb90*/  IMAD.WIDE.U32 R54, R2, UR8, R4 ;  /* 0x0000000802367c25 */ /* 0x000fe2000f8e0004 */
[----:B------:R-:W5:Y:S03]  /*fba0*/  LDS.128 R8, [R223+0x4800] ;  /* 0x00480000df087984 */ /* 0x000f660000000c00 */
[----:B------:R-:W-:Y:S01]  /*fbb0*/  IMAD.IADD R3, R55, 0x1, R3 ;  /* 0x0000000137037824 */ /* 0x000fe200078e0203 */
[----:B------:R-:W5:Y:S01]  /*fbc0*/  LDS.128 R36, [R223+0x1000] ;  /* 0x00100000df247984 */ /* 0x000f620000000c00 */
[----:B------:R-:W-:Y:S01]  /*fbd0*/  MOV R2, R54 ;  /* 0x0000003600027202 */ /* 0x000fe20000000f00 */
[----:B------:R-:W-:-:S02]  /*fbe0*/  IMAD R0, R53, UR6, RZ ;  /* 0x0000000635007c24 */ /* 0x000fc4000f8e02ff */
[----:B------:R-:W5:Y:S02]  /*fbf0*/  LDS.128 R20, [R223+0x3000] ;  /* 0x00300000df147984 */ /* 0x000f640000000c00 */
[C---:B------:R-:W-:Y:S02]  /*fc00*/  IMAD.WIDE.U32 R2, R52.reuse, UR6, R2 ;  /* 0x0000000634027c25 */ /* 0x040fe4000f8e0002 */
[----:B------:R-:W5:Y:S02]  /*fc10*/  LDS.128 R4, [R223+0x5000] ;  /* 0x00500000df047984 */ /* 0x000f640000000c00 */
[----:B------:R-:W-:Y:S01]  /*fc20*/  IMAD R0, R52, UR7, R0 ;  /* 0x0000000734007c24 */ /* 0x000fe2000f8e0200 */
[C---:B------:R-:W-:Y:S01]  /*fc30*/  LEA R52, P0, R2.reuse, UR4, 0x1 ;  /* 0x0000000402347c11 */ /* 0x040fe2000f8008ff */
[----:B------:R-:W5:Y:S01]  /*fc40*/  LDS.128 R32, [R223+0x1800] ;  /* 0x00180000df207984 */ /* 0x000f620000000c00 */
[----:B------:R-:W-:Y:S01]  /*fc50*/  USHF.L.U32 UR4, UR6, 0x6, URZ ;  /* 0x0000000606047899 */ /* 0x000fe2000800063f */
[----:B------:R-:W-:Y:S01]  /*fc60*/  IMAD.IADD R0, R3, 0x1, R0 ;  /* 0x0000000103007824 */ /* 0x000fe200078e0200 */
[----:B------:R-:W-:Y:S01]  /*fc70*/  USHF.L.U64.HI UR6, UR6, 0x6, UR7 ;  /* 0x0000000606067899 */ /* 0x000fe20008010207 */
[----:B------:R-:W5:Y:S03]  /*fc80*/  LDS.128 R16, [R223+0x3800] ;  /* 0x00380000df107984 */ /* 0x000f660000000c00 */
[----:B------:R-:W-:Y:S01]  /*fc90*/  LEA.HI.X R53, R2, UR5, R0, 0x1, P0 ;  /* 0x0000000502357c11 */ /* 0x000fe200080f0c00 */
[----:B------:R-:W5:Y:S01]  /*fca0*/  LDS.128 R48, [R223+0x5800] ;  /* 0x00580000df307984 */ /* 0x000f620000000c00 */
[----:B------:R-:W-:-:S03]  /*fcb0*/  IADD3 R2, P0, R52, UR4, RZ ;  /* 0x0000000434027c10 */ /* 0x000fc6000ff1e0ff */
[----:B----4-:R4:W-:Y:S01]  /*fcc0*/  STG.E.128 desc[UR30][R52.64], R44 ;  /* 0x0000002c34007986 */ /* 0x0109e2000c101d1e */
[----:B------:R-:W-:-:S03]  /*fcd0*/  IADD3.X R3, R53, UR6, RZ, P0, !PT ;  /* 0x0000000635037c10 */ /* 0x000fc600087fe4ff */
[----:B-1----:R1:W-:Y:S04]  /*fce0*/  STG.E.128 desc[UR30][R52.64+0x80], R12 ;  /* 0x0000800c34007986 */ /* 0x0023e8000c101d1e */
[----:B--2---:R-:W-:Y:S04]  /*fcf0*/  STG.E.128 desc[UR30][R52.64+0x40], R28 ;  /* 0x0000401c34007986 */ /* 0x004fe8000c101d1e */
[----:B---3--:R-:W-:Y:S04]  /*fd00*/  STG.E.128 desc[UR30][R2.64], R40 ;  /* 0x0000002802007986 */ /* 0x008fe8000c101d1e */
[----:B-----5:R-:W-:Y:S04]  /*fd10*/  STG.E.128 desc[UR30][R2.64+0x40], R24 ;  /* 0x0000401802007986 */ /* 0x020fe8000c101d1e */
[----:B------:R-:W-:Y:S01]  /*fd20*/  STG.E.128 desc[UR30][R2.64+0x80], R8 ;  /* 0x0000800802007986 */ /* 0x000fe2000c101d1e */
[----:B----4-:R-:W-:-:S04]  /*fd30*/  IADD3 R44, P0, R2, UR4, RZ ;  /* 0x00000004022c7c10 */ /* 0x010fc8000ff1e0ff */
[----:B------:R-:W-:Y:S02]  /*fd40*/  IADD3.X R45, R3, UR6, RZ, P0, !PT ;  /* 0x00000006032d7c10 */ /* 0x000fe400087fe4ff */
[----:B-1----:R-:W-:-:S03]  /*fd50*/  IADD3 R12, P0, R44, UR4, RZ ;  /* 0x000000042c0c7c10 */ /* 0x002fc6000ff1e0ff */
[----:B------:R-:W-:Y:S01]  /*fd60*/  STG.E.128 desc[UR30][R44.64], R36 ;  /* 0x000000242c007986 */ /* 0x000fe2000c101d1e */
[----:B------:R-:W-:-:S03]  /*fd70*/  IADD3.X R13, R45, UR6, RZ, P0, !PT ;  /* 0x000000062d0d7c10 */ /* 0x000fc600087fe4ff */
[----:B------:R-:W-:Y:S04]  /*fd80*/  STG.E.128 desc[UR30][R44.64+0x40], R20 ;  /* 0x000040142c007986 */ /* 0x000fe8000c101d1e */
[----:B------:R-:W-:Y:S04]  /*fd90*/  STG.E.128 desc[UR30][R44.64+0x80], R4 ;  /* 0x000080042c007986 */ /* 0x000fe8000c101d1e */
[----:B------:R-:W-:Y:S04]  /*fda0*/  STG.E.128 desc[UR30][R12.64], R32 ;  /* 0x000000200c007986 */ /* 0x000fe8000c101d1e */
[----:B------:R-:W-:Y:S04]  /*fdb0*/  STG.E.128 desc[UR30][R12.64+0x40], R16 ;  /* 0x000040100c007986 */ /* 0x000fe8000c101d1e */
[----:B------:R-:W-:Y:S01]  /*fdc0*/  STG.E.128 desc[UR30][R12.64+0x80], R48 ;  /* 0x000080300c007986 */ /* 0x000fe2000c101d1e */
[----:B------:R-:W-:Y:S05]  /*fdd0*/  EXIT ;  /* 0x000000000000794d */ /* 0x000fea0003800000 */
.L_x_362:
[----:B------:R-:W-:Y:S01]  /*fde0*/  LEA.HI R2, R14, R122, RZ, 0x2 ;  /* 0x0000007a0e027211 */ /* 0x000fe200078f10ff */
[----:B------:R-:W-:Y:S01]  /*fdf0*/  ULDC.64 UR4, c[0x0][0x290] ;  /* 0x0000a40000047ab9 */ /* 0x000fe20000000a00 */
[----:B------:R-:W-:Y:S01]  /*fe00*/  SHF.R.S32.HI R3, RZ, 0x1f, R12 ;  /* 0x0000001fff037819 */ /* 0x000fe2000001140c */
[----:B------:R-:W-:Y:S01]  /*fe10*/  ULDC.U8 UR9, c[0x0][0x3d9] ;  /* 0x0000f64000097ab9 */ /* 0x000fe20000000000 */
[----:B------:R-:W-:Y:S01]  /*fe20*/  LOP3.LUT R4, R2, 0x1ffffffc, RZ, 0xc0, !PT ;  /* 0x1ffffffc02047812 */ /* 0x000fe200078ec0ff */
[----:B------:R-:W-:Y:S01]  /*fe30*/  UISETP.NE.AND UP1, UPT, UR9, URZ, UPT ;  /* 0x0000003f0900728c */ /* 0x000fe2000bf25270 */
[----:B------:R-:W-:Y:S01]  /*fe40*/  SHF.R.S32.HI R0, RZ, 0x1f, R11 ;  /* 0x0000001fff007819 */ /* 0x000fe2000001140b */
[----:B------:R-:W-:Y:S01]  /*fe50*/  IMAD R3, R3, UR4, RZ ;  /* 0x0000000403037c24 */ /* 0x000fe2000f8e02ff */
[----:B------:R-:W-:Y:S01]  /*fe60*/  ULDC.U8 UR10, c[0x0][0x3d8] ;  /* 0x0000f600000a7ab9 */ /* 0x000fe20000000000 */
[----:B------:R-:W-:Y:S01]  /*fe70*/  IMAD.IADD R4, R122, 0x1, -R4 ;  /* 0x000000017a047824 */ /* 0x000fe200078e0a04 */
[----:B------:R-:W-:Y:S01]  /*fe80*/  SHF.R.S32.HI R2, RZ, 0x2, R2 ;  /* 0x00000002ff027819 */ /* 0x000fe20000011402 */
[----:B------:R-:W-:Y:S01]  /*fe90*/  IMAD R3, R12, UR5, R3 ;  /* 0x000000050c037c24 */ /* 0x000fe2000f8e0203 */
[----:B------:R-:W-:Y:S01]  /*fea0*/  ULDC.64 UR6, c[0x0][0x298] ;  /* 0x0000a60000067ab9 */ /* 0x000fe20000000a00 */
[----:B------:R-:W-:Y:S01]  /*feb0*/  IMAD.SHL.U32 R4, R4, 0x8, RZ ;  /* 0x0000000804047824 */ /* 0x000fe200078e00ff */
[----:B------:R-:W-:Y:S01]  /*fec0*/  ISETP.NE.AND P0, PT, RZ, UR10, PT ;  /* 0x0000000aff007c0c */ /* 0x000fe2000bf05270 */
[----:B------:R-:W-:Y:S01]  /*fed0*/  BSSY B0, `(.L_x_373) ;  /* 0x000004f000007945 */ /* 0x000fe20003800000 */
[----:B------:R-:W-:Y:S01]  /*fee0*/  @!UP1 UISETP.NE.AND UP0, UPT, UR10, URZ, UPT ;  /* 0x0000003f0a00928c */ /* 0x000fe2000bf05270 */
[----:B------:R-:W-:Y:S01]  /*fef0*/  LOP3.LUT P3, RZ, R122, 0x3, RZ, 0xc0, !PT ;  /* 0x000000037aff7812 */ /* 0x000fe2000786c0ff */
[----:B------:R-:W-:Y:S01]  /*ff00*/  @UP1 ULDC UR11, c[0x0][0x2c0] ;  /* 0x0000b000000b1ab9 */ /* 0x000fe20000000800 */
[--C-:B------:R-:W-:Y:S01]  /*ff10*/  SHF.R.S32.HI R5, RZ, 0x1f, R4.reuse ;  /* 0x0000001fff057819 */ /* 0x100fe20000011404 */
[----:B------:R-:W-:Y:S01]  /*ff20*/  @UP1 UIMAD UR11, UR19, UR11, URZ ;  /* 0x0000000b130b12a4 */ /* 0x000fe2000f8e023f */
[----:B------:R-:W-:Y:S01]  /*ff30*/  ISETP.EQ.AND P0, PT, RZ, UR9, P0 ;  /* 0x00000009ff007c0c */ /* 0x000fe20008702270 */
[----:B------:R-:W-:Y:S01]  /*ff40*/  IMAD.WIDE.U32 R4, R12, UR4, R4 ;  /* 0x000000040c047c25 */ /* 0x000fe2000f8e0004 */
[----:B------:R-:W-:-:S03]  /*ff50*/  ULDC.64 UR4, c[0x0][0x2a0] ;  /* 0x0000a80000047ab9 */ /* 0x000fc60000000a00 */
[----:B------:R-:W-:Y:S01]  /*ff60*/  IMAD.IADD R5, R3, 0x1, R5 ;  /* 0x0000000103057824 */ /* 0x000fe200078e0205 */
[----:B------:R-:W-:Y:S01]  /*ff70*/  SHF.R.S32.HI R3, RZ, 0x1f, R2 ;  /* 0x0000001fff037819 */ /* 0x000fe20000011402 */
[----:B------:R-:W-:Y:S02]  /*ff80*/  IMAD R0, R0, UR4, RZ ;  /* 0x0000000400007c24 */ /* 0x000fe4000f8e02ff */
[C---:B------:R-:W-:Y:S01]  /*ff90*/  IMAD.WIDE.U32 R4, R11.reuse, UR4, R4 ;  /* 0x000000040b047c25 */ /* 0x040fe2000f8e0004 */
[----:B------:R-:W-:Y:S02]  /*ffa0*/  @!UP1 ULDC UR4, c[0x0][0x2e4] ;  /* 0x0000b90000049ab9 */ /* 0x000fe40000000800 */
[----:B------:R-:W-:Y:S01]  /*ffb0*/  @!UP1 USEL UR11, UR19, UR4, !UP0 ;  /* 0x00000004130b9287 */ /* 0x000fe2000c000000 */
[----:B------:R-:W-:Y:S02]  /*ffc0*/  IMAD R0, R11, UR5, R0 ;  /* 0x000000050b007c24 */ /* 0x000fe4000f8e0200 */
[----:B------:R-:W-:Y:S01]  /*ffd0*/  IMAD.WIDE R6, R222, 0x80, R2 ;  /* 0x00000080de067825 */ /* 0x000fe200078e0202 */
[----:B------:R-:W-:Y:S01]  /*ffe0*/  @UP1 UMOV UR4, 0x1 ;  /* 0x0000000100041882 */ /* 0x000fe20000000000 */
[----:B------:R-:W-:-:S02]  /*fff0*/  @!UP1 UIMAD UR4, UR11, UR8, URZ ;  /* 0x000000080b0492a4 */ /* 0x000fc4000f8e023f */
[----:B------:R-:W-:Y:S02]  /*10000*/  IMAD.IADD R9, R0, 0x1, R5 ;  /* 0x0000000100097824 */ /* 0x000fe400078e0205 */
[----:B------:R-:W-:Y:S02]  /*10010*/  IMAD R0, R7, UR6, RZ ;  /* 0x0000000607007c24 */ /* 0x000fe4000f8e02ff */
[----:B------:R-:W-:Y:S02]  /*10020*/  IMAD.MOV.U32 R8, RZ, RZ, R4 ;  /* 0x000000ffff087224 */ /* 0x000fe400078e0004 */
[----:B------:R-:W-:Y:S01]  /*10030*/  IMAD R5, R12, UR4, RZ ;  /* 0x000000040c057c24 */ /* 0x000fe2000f8e02ff */
[----:B------:R-:W-:Y:S01]  /*10040*/  ULDC.64 UR4, c[0x0][0x280] ;  /* 0x0000a00000047ab9 */ /* 0x000fe20000000a00 */
[C---:B------:R-:W-:Y:S01]  /*10050*/  IMAD R0, R6.reuse, UR7, R0 ;  /* 0x0000000706007c24 */ /* 0x040fe2000f8e0200 */
[----:B------:R-:W-:Y:S01]  /*10060*/  USHF.L.U64.HI UR7, UR6, 0x6, UR7 ;  /* 0x0000000606077899 */ /* 0x000fe20008010207 */
[----:B------:R-:W-:Y:S01]  /*10070*/  IMAD.WIDE.U32 R6, R6, UR6, R8 ;  /* 0x0000000606067c25 */ /* 0x000fe2000f8e0008 */
[----:B------:R-:W-:-:S02]  /*10080*/  SEL R5, R5, RZ, !P0 ;  /* 0x000000ff05057207 */ /* 0x000fc40004000000 */
[----:B------:R-:W-:Y:S01]  /*10090*/  IADD3 R8, -R124, UR19, RZ ;  /* 0x000000137c087c10 */ /* 0x000fe2000fffe1ff */
[----:B------:R-:W-:Y:S01]  /*100a0*/  IMAD.IADD R0, R0, 0x1, R7 ;  /* 0x0000000100007824 */ /* 0x000fe200078e0207 */
[----:B------:R-:W-:Y:S01]  /*100b0*/  LEA R4, P1, R6, UR4, 0x1 ;  /* 0x0000000406047c11 */ /* 0x000fe2000f8208ff */
[----:B------:R-:W-:Y:S01]  /*100c0*/  IMAD R12, R12, UR19, RZ ;  /* 0x000000130c0c7c24 */ /* 0x000fe2000f8e02ff */
[----:B------:R-:W-:Y:S01]  /*100d0*/  USHF.L.U32 UR4, UR6, 0x6, URZ ;  /* 0x0000000606047899 */ /* 0x000fe2000800063f */
[----:B------:R-:W-:Y:S01]  /*100e0*/  IMAD R11, R11, UR11, R5 ;  /* 0x0000000b0b0b7c24 */ /* 0x000fe2000f8e0205 */
[----:B------:R-:W-:Y:S01]  /*100f0*/  LEA.HI.X R5, R6, UR5, R0, 0x1, P1 ;  /* 0x0000000506057c11 */ /* 0x000fe200088f0c00 */
[----:B------:R-:W-:Y:S01]  /*10100*/  @UP1 ULDC UR6, c[0x0][0x2c0] ;  /* 0x0000b00000061ab9 */ /* 0x000fe20000000800 */
[----:B------:R-:W-:Y:S01]  /*10110*/  @!UP1 UMOV UR6, 0x1 ;  /* 0x0000000100069882 */ /* 0x000fe20000000000 */
[----:B------:R-:W-:Y:S01]  /*10120*/  SHF.R.S32.HI R0, RZ, 0x1f, R12 ;  /* 0x0000001fff007819 */ /* 0x000fe2000001140c */
[----:B------:R-:W-:Y:S01]  /*10130*/  IMAD R124, R124, UR6, RZ ;  /* 0x000000067c7c7c24 */ /* 0x000fe2000f8e02ff */
[----:B------:R-:W-:Y:S01]  /*10140*/  SEL R12, R12, RZ, P0 ;  /* 0x000000ff0c0c7207 */ /* 0x000fe20000000000 */
[----:B------:R-:W-:Y:S01]  /*10150*/  STG.E.128 desc[UR30][R4.64], RZ ;  /* 0x000000ff04007986 */ /* 0x000fe2000c101d1e */
[----:B------:R-:W-:Y:S01]  /*10160*/  SEL R0, R0, RZ, P0 ;  /* 0x000000ff00007207 */ /* 0x000fe20000000000 */
[----:B------:R-:W-:Y:S01]  /*10170*/  VIADD R7, R2, 0x20 ;  /* 0x0000002002077836 */ /* 0x000fe20000000000 */
[--C-:B------:R-:W-:Y:S01]  /*10180*/  IADD3 R12, P2, P1, R124, R12, R11.reuse ;  /* 0x0000000c7c0c7210 */ /* 0x100fe2000795e00b */
[----:B------:R-:W-:Y:S01]  /*10190*/  STG.E.128 desc[UR30][R4.64+0x40], RZ ;  /* 0x000040ff04007986 */ /* 0x000fe2000c101d1e */
[----:B------:R-:W-:Y:S01]  /*101a0*/  SHF.R.S32.HI R124, RZ, 0x1f, R124 ;  /* 0x0000001fff7c7819 */ /* 0x000fe2000001147c */
[----:B------:R-:W-:Y:S01]  /*101b0*/  VIADD R6, R2, 0x40 ;  /* 0x0000004002067836 */ /* 0x000fe20000000000 */
[----:B------:R-:W-:Y:S01]  /*101c0*/  SHF.R.S32.HI R11, RZ, 0x1f, R11 ;  /* 0x0000001fff0b7819 */ /* 0x000fe2000001140b */
[----:B------:R1:W-:Y:S01]  /*101d0*/  STG.E.128 desc[UR30][R4.64+0x80], RZ ;  /* 0x000080ff04007986 */ /* 0x0003e2000c101d1e */
[----:B------:R-:W-:Y:S01]  /*101e0*/  IADD3 R10, P0, R4, UR4, RZ ;  /* 0x00000004040a7c10 */ /* 0x000fe2000ff1e0ff */
[----:B------:R-:W-:Y:S01]  /*101f0*/  VIADD R9, R2, 0x60 ;  /* 0x0000006002097836 */ /* 0x000fe20000000000 */
[----:B------:R-:W-:-:S02]  /*10200*/  IADD3.X R0, R124, R0, R11, P2, P1 ;  /* 0x000000007c007210 */ /* 0x000fc400017e240b */
[----:B------:R-:W-:Y:S02]  /*10210*/  IADD3.X R11, R5, UR7, RZ, P0, !PT ;  /* 0x00000007050b7c10 */ /* 0x000fe400087fe4ff */
[----:B------:R-:W-:Y:S02]  /*10220*/  IADD3 R14, P0, R10, UR4, RZ ;  /* 0x000000040a0e7c10 */ /* 0x000fe4000ff1e0ff */
[-C--:B------:R-:W-:Y:S01]  /*10230*/  ISETP.GE.OR P6, PT, R2, R8.reuse, P3 ;  /* 0x000000080200720c */ /* 0x080fe20001fc6670 */
[----:B------:R2:W-:Y:S01]  /*10240*/  STG.E.128 desc[UR30][R10.64], RZ ;  /* 0x000000ff0a007986 */ /* 0x0005e2000c101d1e */
[----:B------:R-:W-:Y:S02]  /*10250*/  IADD3.X R15, R11, UR7, RZ, P0, !PT ;  /* 0x000000070b0f7c10 */ /* 0x000fe400087fe4ff */
[-C--:B------:R-:W-:Y:S01]  /*10260*/  ISETP.GE.OR P5, PT, R7, R8.reuse, P3 ;  /* 0x000000080700720c */ /* 0x080fe20001fa6670 */
[----:B------:R2:W-:Y:S01]  /*10270*/  STG.E.128 desc[UR30][R10.64+0x40], RZ ;  /* 0x000040ff0a007986 */ /* 0x0005e2000c101d1e */
[----:B------:R-:W-:-:S02]  /*10280*/  ISETP.GE.OR P4, PT, R6, R8, P3 ;  /* 0x000000080600720c */ /* 0x000fc40001f86670 */
[----:B------:R-:W-:Y:S01]  /*10290*/  ISETP.GE.OR P3, PT, R9, R8, P3 ;  /* 0x000000080900720c */ /* 0x000fe20001f66670 */
[----:B------:R2:W-:Y:S04]  /*102a0*/  STG.E.128 desc[UR30][R10.64+0x80], RZ ;  /* 0x000080ff0a007986 */ /* 0x0005e8000c101d1e */
[----:B------:R2:W-:Y:S01]  /*102b0*/  STG.E.128 desc[UR30][R14.64], RZ ;  /* 0x000000ff0e007986 */ /* 0x0005e2000c101d1e */
[----:B-1----:R-:W-:-:S03]  /*102c0*/  IADD3 R4, P0, R14, UR4, RZ ;  /* 0x000000040e047c10 */ /* 0x002fc6000ff1e0ff */
[----:B------:R2:W-:Y:S01]  /*102d0*/  STG.E.128 desc[UR30][R14.64+0x40], RZ ;  /* 0x000040ff0e007986 */ /* 0x0005e2000c101d1e */
[----:B------:R-:W-:-:S03]  /*102e0*/  IADD3.X R5, R15, UR7, RZ, P0, !PT ;  /* 0x000000070f057c10 */ /* 0x000fc600087fe4ff */
[----:B------:R2:W-:Y:S04]  /*102f0*/  STG.E.128 desc[UR30][R14.64+0x80], RZ ;  /* 0x000080ff0e007986 */ /* 0x0005e8000c101d1e */
[----:B------:R2:W-:Y:S04]  /*10300*/  STG.E.128 desc[UR30][R4.64], RZ ;  /* 0x000000ff04007986 */ /* 0x0005e8000c101d1e */
[----:B------:R2:W-:Y:S04]  /*10310*/  STG.E.128 desc[UR30][R4.64+0x40], RZ ;  /* 0x000040ff04007986 */ /* 0x0005e8000c101d1e */
[----:B------:R2:W-:Y:S01]  /*10320*/  STG.E.128 desc[UR30][R4.64+0x80], RZ ;  /* 0x000080ff04007986 */ /* 0x0005e2000c101d1e */
[----:B------:R-:W-:Y:S05]  /*10330*/  @P6 BRA `(.L_x_374) ;  /* 0x0000000000206947 */ /* 0x000fea0003800000 */
[----:B------:R-:W-:Y:S01]  /*10340*/  IMAD R2, R2, UR6, RZ ;  /* 0x0000000602027c24 */ /* 0x000fe2000f8e02ff */
[----:B------:R-:W-:-:S04]  /*10350*/  ULDC.64 UR4, c[0x0][0x2b0] ;  /* 0x0000ac0000047ab9 */ /* 0x000fc80000000a00 */
[----:B------:R-:W-:-:S04]  /*10360*/  IADD3 R3, P0, R2, R12, RZ ;  /* 0x0000000c02037210 */ /* 0x000fc80007f1e0ff */
[----:B------:R-:W-:Y:S02]  /*10370*/  LEA.HI.X.SX32 R2, R2, R0, 0x1, P0 ;  /* 0x0000000002027211 */ /* 0x000fe400000f0eff */
[----:B--2---:R-:W-:-:S04]  /*10380*/  LEA R4, P0, R3, UR4, 0x2 ;  /* 0x0000000403047c11 */ /* 0x004fc8000f8010ff */
[----:B------:R-:W-:Y:S01]  /*10390*/  LEA.HI.X R5, R3, UR5, R2, 0x2, P0 ;  /* 0x0000000503057c11 */ /* 0x000fe200080f1402 */
[----:B------:R-:W-:-:S05]  /*103a0*/  IMAD.MOV.U32 R2, RZ, RZ, 0x7f800000 ;  /* 0x7f800000ff027424 */ /* 0x000fca00078e00ff */
[----:B------:R1:W-:Y:S03]  /*103b0*/  STG.E desc[UR30][R4.64], R2 ;  /* 0x0000000204007986 */ /* 0x0003e6000c10191e */
.L_x_374:
[----:B------:R-:W-:Y:S05]  /*103c0*/  BSYNC B0 ;  /* 0x0000000000007941 */ /* 0x000fea0003800000 */
.L_x_373:
[----:B------:R-:W-:Y:S04]  /*103d0*/  BSSY B0, `(.L_x_375) ;  /* 0x000000a000007945 */ /* 0x000fe80003800000 */
[----:B------:R-:W-:Y:S05]  /*103e0*/  @P5 BRA `(.L_x_376) ;  /* 0x0000000000205947 */ /* 0x000fea0003800000 */
[----:B-1----:R-:W-:Y:S01]  /*103f0*/  IMAD R2, R7, UR6, RZ ;  /* 0x0000000607027c24 */ /* 0x002fe2000f8e02ff */
[----:B------:R-:W-:-:S04]  /*10400*/  ULDC.64 UR4, c[0x0][0x2b0] ;  /* 0x0000ac0000047ab9 */ /* 0x000fc80000000a00 */
[----:B------:R-:W-:-:S04]  /*10410*/  IADD3 R3, P0, R2, R12, RZ ;  /* 0x0000000c02037210 */ /* 0x000fc80007f1e0ff */
[----:B------:R-:W-:Y:S02]  /*10420*/  LEA.HI.X.SX32 R2, R2, R0, 0x1, P0 ;  /* 0x0000000002027211 */ /* 0x000fe400000f0eff */
[----:B--2---:R-:W-:-:S04]  /*10430*/  LEA R4, P0, R3, UR4, 0x2 ;  /* 0x0000000403047c11 */ /* 0x004fc8000f8010ff */
[----:B------:R-:W-:Y:S01]  /*10440*/  LEA.HI.X R5, R3, UR5, R2, 0x2, P0 ;  /* 0x0000000503057c11 */ /* 0x000fe200080f1402 */
[----:B------:R-:W-:-:S05]  /*10450*/  IMAD.MOV.U32 R2, RZ, RZ, 0x7f800000 ;  /* 0x7f800000ff027424 */ /* 0x000fca00078e00ff */
[----:B------:R3:W-:Y:S03]  /*10460*/  STG.E desc[UR30][R4.64], R2 ;  /* 0x0000000204007986 */ /* 0x0007e6000c10191e */
.L_x_376:
[----:B------:R-:W-:Y:S05]  /*10470*/  BSYNC B0 ;  /* 0x0000000000007941 */ /* 0x000fea0003800000 */
.L_x_375:
[----:B------:R-:W-:Y:S04]  /*10480*/  BSSY B0, `(.L_x_377) ;  /* 0x000000a000007945 */ /* 0x000fe80003800000 */
[----:B------:R-:W-:Y:S05]  /*10490*/  @P4 BRA `(.L_x_378) ;  /* 0x0000000000204947 */ /* 0x000fea0003800000 */
[----:B-1-3--:R-:W-:Y:S01]  /*104a0*/  IMAD R2, R6, UR6, RZ ;  /* 0x0000000606027c24 */ /* 0x00afe2000f8e02ff */
[----:B------:R-:W-:-:S04]  /*104b0*/  ULDC.64 UR4, c[0x0][0x2b0] ;  /* 0x0000ac0000047ab9 */ /* 0x000fc80000000a00 */
[----:B------:R-:W-:-:S04]  /*104c0*/  IADD3 R3, P0, R2, R12, RZ ;  /* 0x0000000c02037210 */ /* 0x000fc80007f1e0ff */
[----:B------:R-:W-:Y:S02]  /*104d0*/  LEA.HI.X.SX32 R2, R2, R0, 0x1, P0 ;  /* 0x0000000002027211 */ /* 0x000fe400000f0eff */
[----:B--2---:R-:W-:-:S04]  /*104e0*/  LEA R4, P0, R3, UR4, 0x2 ;  /* 0x0000000403047c11 */ /* 0x004fc8000f8010ff */
[----:B------:R-:W-:Y:S01]  /*104f0*/  LEA.HI.X R5, R3, UR5, R2, 0x2, P0 ;  /* 0x0000000503057c11 */ /* 0x000fe200080f1402 */
[----:B------:R-:W-:-:S05]  /*10500*/  IMAD.MOV.U32 R2, RZ, RZ, 0x7f800000 ;  /* 0x7f800000ff027424 */ /* 0x000fca00078e00ff */
[----:B------:R4:W-:Y:S03]  /*10510*/  STG.E desc[UR30][R4.64], R2 ;  /* 0x0000000204007986 */ /* 0x0009e6000c10191e */
.L_x_378:
[----:B------:R-:W-:Y:S05]  /*10520*/  BSYNC B0 ;  /* 0x0000000000007941 */ /* 0x000fea0003800000 */
.L_x_377:
[----:B------:R-:W-:Y:S05]  /*10530*/  @P3 EXIT ;  /* 0x000000000000394d */ /* 0x000fea0003800000 */
[----:B------:R-:W-:Y:S01]  /*10540*/  IMAD R9, R9, UR6, RZ ;  /* 0x0000000609097c24 */ /* 0x000fe2000f8e02ff */
[----:B------:R-:W-:-:S04]  /*10550*/  ULDC.64 UR4, c[0x0][0x2b0] ;  /* 0x0000ac0000047ab9 */ /* 0x000fc80000000a00 */
[----:B------:R-:W-:-:S04]  /*10560*/  IADD3 R12, P0, R9, R12, RZ ;  /* 0x0000000c090c7210 */ /* 0x000fc80007f1e0ff */
[----:B------:R-:W-:Y:S02]  /*10570*/  LEA.HI.X.SX32 R0, R9, R0, 0x1, P0 ;  /* 0x0000000009007211 */ /* 0x000fe400000f0eff */
[----:B-1-34-:R-:W-:-:S04]  /*10580*/  LEA R2, P0, R12, UR4, 0x2 ;  /* 0x000000040c027c11 */ /* 0x01afc8000f8010ff */
[----:B------:R-:W-:Y:S01]  /*10590*/  LEA.HI.X R3, R12, UR5, R0, 0x2, P0 ;  /* 0x000000050c037c11 */ /* 0x000fe200080f1400 */
[----:B------:R-:W-:-:S05]  /*105a0*/  IMAD.MOV.U32 R0, RZ, RZ, 0x7f800000 ;  /* 0x7f800000ff007424 */ /* 0x000fca00078e00ff */
[----:B------:R-:W-:Y:S01]  /*105b0*/  STG.E desc[UR30][R2.64], R0 ;  /* 0x0000000002007986 */ /* 0x000fe2000c10191e */
[----:B------:R-:W-:Y:S05]  /*105c0*/  EXIT ;  /* 0x000000000000794d */ /* 0x000fea0003800000 */
.L_x_379:
        /* <DEDUP_REMOVED lines=11> */
.L_x_1150:


//--------------------- .text._ZN5flash16flash_fwd_kernelI23Flash_fwd_kernel_traitsILi96ELi128ELi64ELi4ELb0ELb0EN7cutlass6half_tE19Flash_kernel_traitsILi96ELi128ELi64ELi4ES3_EELb0ELb1ELb0ELb0ELb1ELb1ELb1ELb0EEEvNS_16Flash_fwd_paramsE --------------------------
	.section	.text._ZN5flash16flash_fwd_kernelI23Flash_fwd_kernel_traitsILi96ELi128ELi64ELi4ELb0ELb0EN7cutlass6half_tE19Flash_kernel_traitsILi96ELi128ELi64ELi4ES3_EELb0ELb1ELb0ELb0ELb1ELb1ELb1ELb0EEEvNS_16Flash_fwd_paramsE,"ax",@progbits
	.align	128
        .global         _ZN5flash16flash_fwd_kernelI23Flash_fwd_kernel_traitsILi96ELi128ELi64ELi4ELb0ELb0EN7cutlass6half_tE19Flash_kernel_traitsILi96ELi128ELi64ELi4ES3_EELb0ELb1ELb0ELb0ELb1ELb1ELb1ELb0EEEvNS_16Flash_fwd_paramsE
        .type           _ZN5flash16flash_fwd_kernelI23Flash_fwd_kernel_traitsILi96ELi128ELi64ELi4ELb0ELb0EN7cutlass6half_tE19Flash_kernel_traitsILi96ELi128ELi64ELi4ES3_EELb0ELb1ELb0ELb0ELb1ELb1ELb1ELb0EEEvNS_16Flash_fwd_paramsE,@function
        .size           _ZN5flash16flash_fwd_kernelI23Flash_fwd_kernel_traitsILi96ELi128ELi64ELi4ELb0ELb0EN7cutlass6half_tE19Flash_kernel_traitsILi96ELi128ELi64ELi4ES3_EELb0ELb1ELb0ELb0ELb1ELb1ELb1ELb0EEEvNS_16Flash_fwd_paramsE,(.L_x_1151 - _ZN5flash16flash_fwd_kernelI23Flash_fwd_kernel_traitsILi96ELi128ELi64ELi4ELb0ELb0EN7cutlass6half_tE19Flash_kernel_traitsILi96ELi128ELi64ELi4ES3_EELb0ELb1ELb0ELb0ELb1ELb1ELb1ELb0EEEvNS_16Flash_fwd_paramsE)
        .other          _ZN5flash16flash_fwd_kernelI23Flash_fwd_kernel_traitsILi96ELi128ELi64ELi4ELb0ELb0EN7cutlass6half_tE19Flash_kernel_traitsILi96ELi128ELi64ELi4ES3_EELb0ELb1ELb0ELb0ELb1ELb1ELb1ELb0EEEvNS_16Flash_fwd_paramsE,@"STO_CUDA_ENTRY STV_DEFAULT"
_ZN5flash16flash_fwd_kernelI23Flash_fwd_kernel_traitsILi96ELi128ELi64ELi4ELb0ELb0EN7cutlass6half_tE19Flash_kernel_traitsILi96ELi128ELi64ELi4ES3_EELb0ELb1ELb0ELb0ELb1ELb1ELb1ELb0EEEvNS_16Flash_fwd_paramsE:
.text._ZN5flash16flash_fwd_kernelI23Flash_fwd_kernel_traitsILi96ELi128ELi64ELi4ELb0ELb0EN7cutlass6half_tE19Flash_kernel_traitsILi96ELi128ELi64ELi4ES3_EELb0ELb1ELb0ELb0ELb1ELb1ELb1ELb0EEEvNS_16Flash_fwd_paramsE:
        /* <DEDUP_REMOVED lines=14> */
[----:B---3--:R-:W-:-:S05]  /*00e0*/  @P0 IMAD.WIDE R4, R23, 0x4, R2 ;  /* 0x0000000417040825 */ /* 0x008fca00078e0202 */
[----:B------:R2:W3:Y:S01]  /*00f0*/  @P0 LDG.E R8, desc[UR12][R4.64] ;  /* 0x0000000c04080981 */ /* 0x0004e2000c1e1900 */
[----:B-1----:R-:W-:-:S05]  /*0100*/  @P2 IMAD.WIDE R2, R23, 0x4, R6 ;  /* 0x0000000417022825 */ /* 0x002fca00078e0206 */
[----:B------:R-:W3:Y:S01]  /*0110*/  @P2 LDG.E R0, desc[UR12][R2.64] ;  /* 0x0000000c02002981 */ /* 0x000ee2000c1e1900 */
[----:B------:R-:W1:Y:S01]  /*0120*/  S2R R16, SR_CTAID.X ;  /* 0x0000000000107919 */ /* 0x000e620000002500 */
[----:B--2---:R-:W2:Y:S08]  /*0130*/  @!P2 LDC.64 R4, c[0x0][0x2c8] ;  /* 0x0000b200ff04ab82 */ /* 0x004eb00000000a00 */
[----:B------:R-:W4:Y:S01]  /*0140*/  @!P2 LDC.64 R2, c[0x0][0x318] ;  /* 0x0000c600ff02ab82 */ /* 0x000f220000000a00 */
[----:B-1----:R-:W-:-:S05]  /*0150*/  IMAD.SHL.U32 R184, R16, 0x80, RZ ;  /* 0x0000008010b87824 */ /* 0x002fca00078e00ff */
[----:B------:R-:W-:Y:S02]  /*0160*/  ISETP.GE.AND P1, PT, R184, UR15, PT ;  /* 0x0000000fb8007c0c */ /* 0x000fe4000bf26270 */
[----:B----4-:R-:W-:-:S04]  /*0170*/  @!P2 ISETP.NE.U32.AND P0, PT, R2, RZ, PT ;  /* 0x000000ff0200a20c */ /* 0x010fc80003f05070 */
[----:B------:R-:W-:Y:S01]  /*0180*/  @!P2 ISETP.NE.AND.EX P0, PT, R3, RZ, PT, P0 ;  /* 0x000000ff0300a20c */ /* 0x000fe20003f05300 */
[----:B---3--:R-:W-:-:S03]  /*0190*/  @P2 IMAD.IADD R140, R0, 0x1, -R8 ;  /* 0x00000001008c2824 */ /* 0x008fc600078e0a08 */
[----:B--2---:R-:W-:-:S03]  /*01a0*/  @!P2 SEL R0, R5, RZ, P0 ;  /* 0x000000ff0500a207 */ /* 0x004fc60000000000 */
        /* <DEDUP_REMOVED lines=27> */
[----:B------:R-:W-:Y:S01]  /*0360*/  LOP3.LUT R7, R3, 0xfffffffc, RZ, 0xc0, !PT ;  /* 0xfffffffc03077812 */ /* 0x000fe200078ec0ff */
[----:B------:R-:W-:Y:S01]  /*0370*/  ULDC.64 UR8, c[0x0][0x210] ;  /* 0x0000840000087ab9 */ /* 0x000fe20000000a00 */
[----:B------:R-:W-:Y:S01]  /*0380*/  SHF.R.S32.HI R2, RZ, 0x2, R3 ;  /* 0x00000002ff027819 */ /* 0x000fe20000011403 */
[----:B------:R-:W-:Y:S01]  /*0390*/  VIADD R141, R244, 0xffffffff ;  /* 0xfffffffff48d7836 */ /* 0x000fe20000000000 */
[----:B------:R-:W-:Y:S01]  /*03a0*/  SHF.R.S32.HI R6, RZ, 0x3, R21 ;  /* 0x00000003ff067819 */ /* 0x000fe20000011415 */
[----:B------:R-:W-:Y:S01]  /*03b0*/  IMAD.IADD R7, R182, 0x1, -R7 ;  /* 0x00000001b6077824 */ /* 0x000fe200078e0a07 */
[----:B------:R-:W-:Y:S01]  /*03c0*/  IADD3 R13, P0, R2, R8, RZ ;  /* 0x00000008020d7210 */ /* 0x000fe20007f1e0ff */
[----:B------:R-:W3:Y:S01]  /*03d0*/  S2UR UR16, SR_CgaCtaId ;  /* 0x00000000001079c3 */ /* 0x000ee20000008800 */
[-C--:B------:R-:W-:Y:S01]  /*03e0*/  LEA.HI R10, R12, R182.reuse, RZ, 0x4 ;  /* 0x000000b60c0a7211 */ /* 0x080fe200078f20ff */
[----:B------:R-:W-:Y:S01]  /*03f0*/  IMAD.SHL.U32 R6, R6, 0x40, RZ ;  /* 0x0000004006067824 */ /* 0x000fe200078e00ff */
[----:B------:R-:W-:Y:S01]  /*0400*/  LEA.HI R183, R12, R182, RZ, 0x5 ;  /* 0x000000b60cb77211 */ /* 0x000fe200078f28ff */
[----:B------:R-:W-:Y:S01]  /*0410*/  IMAD.SHL.U32 R26, R7, 0x8, RZ ;  /* 0x00000008071a7824 */ /* 0x000fe200078e00ff */
[----:B------:R-:W-:Y:S01]  /*0420*/  SHF.R.S32.HI R11, RZ, 0x4, R10 ;  /* 0x00000004ff0b7819 */ /* 0x000fe2000001140a */
[----:B------:R-:W-:Y:S01]  /*0430*/  IMAD R12, R22, UR6, RZ ;  /* 0x00000006160c7c24 */ /* 0x000fe2000f8e02ff */
[----:B------:R-:W-:Y:S01]  /*0440*/  SHF.R.S32.HI R181, RZ, 0x5, R183 ;  /* 0x00000005ffb57819 */ /* 0x000fe200000114b7 */
[----:B------:R-:W4:Y:S01]  /*0450*/  LDC.64 R246, c[0x0][0x250] ;  /* 0x00009400fff67b82 */ /* 0x000f220000000a00 */
[----:B-1----:R-:W-:Y:S01]  /*0460*/  IABS R0, R24 ;  /* 0x0000001800007213 */ /* 0x002fe20000000000 */
[----:B------:R-:W-:Y:S01]  /*0470*/  IMAD R12, R23, UR7, R12 ;  /* 0x00000007170c7c24 */ /* 0x000fe2000f8e020c */
[----:B------:R-:W-:-:S02]  /*0480*/  LEA.HI R9, R10, R11, RZ, 0x1 ;  /* 0x0000000b0a097211 */ /* 0x000fc400078f08ff */
[----:B------:R-:W-:Y:S01]  /*0490*/  SHF.R.S32.HI R27, RZ, 0x1f, R26 ;  /* 0x0000001fff1b7819 */ /* 0x000fe2000001141a */
[----:B------:R-:W-:Y:S01]  /*04a0*/  IMAD.MOV.U32 R14, RZ, RZ, R0 ;  /* 0x000000ffff0e7224 */ /* 0x000fe200078e0000 */
[C---:B--2---:R-:W-:Y:S01]  /*04b0*/  SHF.L.U64.HI R188, R248.reuse, 0x6, R249 ;  /* 0x00000006f8bc7819 */ /* 0x044fe200000102f9 */
[----:B------:R-:W-:Y:S02]  /*04c0*/  IMAD.SHL.U32 R185, R248, 0x40, RZ ;  /* 0x00000040f8b97824 */ /* 0x000fe400078e00ff */
[----:B------:R-:W1:Y:S08]  /*04d0*/  I2F.RP R0, R14 ;  /* 0x0000000e00007306 */ /* 0x000e700000209400 */
[----:B-1----:R-:W1:Y:S02]  /*04e0*/  MUFU.RCP R0, R0 ;  /* 0x0000000000007308 */ /* 0x002e640000001000 */
[----:B-1----:R-:W-:Y:S01]  /*04f0*/  VIADD R4, R0, 0xffffffe ;  /* 0x0ffffffe00047836 */ /* 0x002fe20000000000 */
[----:B------:R-:W-:-:S02]  /*0500*/  LEA.HI R0, R3, R2, RZ, 0x1 ;  /* 0x0000000203007211 */ /* 0x000fc400078f08ff */
[----:B------:R-:W-:-:S03]  /*0510*/  SHF.R.S32.HI R3, RZ, 0x1f, R2 ;  /* 0x0000001fff037819 */ /* 0x000fc60000011402 */
[----:B------:R1:W2:Y:S01]  /*0520*/  F2I.FTZ.U32.TRUNC.NTZ R5, R4 ;  /* 0x0000000400057305 */ /* 0x0002a2000021f000 */
[----:B------:R-:W-:Y:S01]  /*0530*/  LEA.HI.X.SX32 R15, R8, R3, 0x1, P0 ;  /* 0x00000003080f7211 */ /* 0x000fe200000f0eff */
[----:B------:R-:W-:Y:S01]  /*0540*/  IMAD.WIDE R28, R16, 0x80, R2 ;  /* 0x00000080101c7825 */ /* 0x000fe200078e0202 */
[----:B------:R-:W-:-:S04]  /*0550*/  LOP3.LUT R3, R9, 0xfffffffe, RZ, 0xc0, !PT ;  /* 0xfffffffe09037812 */ /* 0x000fc800078ec0ff */
[----:B------:R5:W-:Y:S01]  /*0560*/  STL.64 [R1+0x58], R28 ;  /* 0x0000581c01007387 */ /* 0x000be20000100a00 */
[----:B------:R-:W-:Y:S02]  /*0570*/  IMAD.IADD R18, R11, 0x1, -R3 ;  /* 0x000000010b127824 */ /* 0x000fe400078e0a03 */
[----:B------:R-:W-:Y:S01]  /*0580*/  IMAD R3, R22, UR4, RZ ;  /* 0x0000000416037c24 */ /* 0x000fe2000f8e02ff */
[----:B------:R4:W-:Y:S01]  /*0590*/  STL.64 [R1+0x50], R26 ;  /* 0x0000501a01007387 */ /* 0x0009e20000100a00 */
[----:B-1----:R-:W-:Y:S02]  /*05a0*/  LOP3.LUT R4, R0, 0x7fffffe, RZ, 0xc0, !PT ;  /* 0x07fffffe00047812 */ /* 0x002fe400078ec0ff */
[----:B------:R-:W-:Y:S01]  /*05b0*/  LOP3.LUT R0, R6, 0xc0, RZ, 0xc0, !PT ;  /* 0x000000c006007812 */ /* 0x000fe200078ec0ff */
[----:B------:R-:W-:Y:S01]  /*05c0*/  STL [R1+0x4c], R188 ;  /* 0x00004cbc01007387 */ /* 0x000fe20000100800 */
[----:B------:R-:W-:Y:S01]  /*05d0*/  IABS R6, R17 ;  /* 0x0000001100067213 */ /* 0x000fe20000000000 */
[----:B------:R-:W-:Y:S01]  /*05e0*/  IMAD.IADD R7, R2, 0x1, -R4 ;  /* 0x0000000102077824 */ /* 0x000fe200078e0a04 */
[----:B------:R-:W-:-:S02]  /*05f0*/  LOP3.LUT R4, R0, 0x18, R26, 0xf8, !PT ;  /* 0x0000001800047812 */ /* 0x000fc400078ef81a */
[----:B--2---:R-:W-:Y:S01]  /*0600*/  IADD3 R2, RZ, -R5, RZ ;  /* 0x80000005ff027210 */ /* 0x004fe20007ffe0ff */
[----:B------:R-:W-:Y:S01]  /*0610*/  IMAD R7, R181, 0x8, R7 ;  /* 0x00000008b5077824 */ /* 0x000fe200078e0207 */
[----:B------:R-:W-:-:S04]  /*0620*/  SHF.R.U32.HI R0, RZ, 0x3, R0 ;  /* 0x00000003ff007819 */ /* 0x000fc80000011600 */
[----:B------:R-:W-:Y:S01]  /*0630*/  LOP3.LUT R230, R4, R0, RZ, 0x3c, !PT ;  /* 0x0000000004e67212 */ /* 0x000fe200078e3cff */
[----:B------:R-:W-:Y:S01]  /*0640*/  IMAD R0, R2, R14, RZ ;  /* 0x0000000e02007224 */ /* 0x000fe200078e02ff */
[----:B------:R-:W-:Y:S01]  /*0650*/  LOP3.LUT R2, R10, 0xfffffff0, RZ, 0xc0, !PT ;  /* 0xfffffff00a027812 */ /* 0x000fe200078ec0ff */
[----:B------:R-:W-:Y:S02]  /*0660*/  IMAD.MOV.U32 R4, RZ, RZ, RZ ;  /* 0x000000ffff047224 */ /* 0x000fe400078e00ff */
[----:B------:R-:W-:Y:S02]  /*0670*/  IMAD.MOV.U32 R10, RZ, RZ, R6 ;  /* 0x000000ffff0a7224 */ /* 0x000fe400078e0006 */
[----:B------:R-:W-:-:S04]  /*0680*/  IMAD.HI.U32 R5, R5, R0, R4 ;  /* 0x0000000005057227 */ /* 0x000fc800078e0004 */
[----:B------:R-:W-:Y:S02]  /*0690*/  IMAD.IADD R0, R182, 0x1, -R2 ;  /* 0x00000001b6007824 */ /* 0x000fe400078e0a02 */
[----:B------:R-:W-:-:S03]  /*06a0*/  IMAD.HI.U32 R8, R5, R10, RZ ;  /* 0x0000000a05087227 */ /* 0x000fc600078e00ff */
[----:B------:R-:W-:Y:S01]  /*06b0*/  SHF.R.S32.HI R6, RZ, 0x1f, R0 ;  /* 0x0000001fff067819 */ /* 0x000fe20000011400 */
[C---:B------:R-:W-:Y:S01]  /*06c0*/  IMAD R4, R23.reuse, UR5, R3 ;  /* 0x0000000517047c24 */ /* 0x040fe2000f8e0203 */
[-C--:B------:R-:W-:Y:S01]  /*06d0*/  LEA.HI R9, R0, R0.reuse, RZ, 0x1 ;  /* 0x0000000000097211 */ /* 0x080fe200078f08ff */
[----:B------:R-:W-:Y:S01]  /*06e0*/  IMAD.WIDE.U32 R2, R23, UR4, R26 ;  /* 0x0000000417027c25 */ /* 0x000fe2000f8e001a */
[----:B------:R-:W-:Y:S01]  /*06f0*/  LEA.HI R20, R6, R0, RZ, 0x3 ;  /* 0x0000000006147211 */ /* 0x000fe200078f18ff */
[----:B------:R-:W-:Y:S01]  /*0700*/  ULDC.64 UR4, c[0x0][0x258] ;  /* 0x0000960000047ab9 */ /* 0x000fe20000000a00 */
[----:B------:R-:W-:Y:S01]  /*0710*/  LOP3.LUT R5, R9, 0x7fffffe, RZ, 0xc0, !PT ;  /* 0x07fffffe09057812 */ /* 0x000fe200078ec0ff */
[----:B------:R-:W-:Y:S01]  /*0720*/  IMAD.MOV R6, RZ, RZ, -R8 ;  /* 0x000000ffff067224 */ /* 0x000fe200078e0a08 */
[----:B------:R-:W-:Y:S01]  /*0730*/  SHF.R.S32.HI R11, RZ, 0x1, R9 ;  /* 0x00000001ff0b7819 */ /* 0x000fe20000011409 */
[----:B------:R-:W-:Y:S01]  /*0740*/  IMAD.IADD R3, R3, 0x1, R4 ;  /* 0x0000000103037824 */ /* 0x000fe200078e0204 */
[----:B------:R-:W-:Y:S01]  /*0750*/  LOP3.LUT R4, R21, 0xfffffff8, RZ, 0xc0, !PT ;  /* 0xfffffff815047812 */ /* 0x000fe200078ec0ff */
[----:B------:R-:W-:Y:S01]  /*0760*/  IMAD R6, R14, R6, R10 ;  /* 0x000000060e067224 */ /* 0x000fe200078e020a */
[----:B------:R-:W-:Y:S01]  /*0770*/  IADD3 R180, R0, -R5, RZ ;  /* 0x8000000500b47210 */ /* 0x000fe20007ffe0ff */
[----:B------:R-:W-:Y:S01]  /*0780*/  IMAD.WIDE.U32 R2, R17, UR4, R2 ;  /* 0x0000000411027c25 */ /* 0x000fe2000f8e0002 */
[----:B------:R-:W-:-:S02]  /*0790*/  SHF.R.S32.HI R5, RZ, 0x1f, R17 ;  /* 0x0000001fff057819 */ /* 0x000fc40000011411 */
[----:B------:R-:W-:Y:S01]  /*07a0*/  ISETP.GT.U32.AND P2, PT, R14, R6, PT ;  /* 0x000000060e00720c */ /* 0x000fe20003f44070 */
[----:B------:R-:W-:Y:S01]  /*07b0*/  IMAD.IADD R0, R182, 0x1, -R4 ;  /* 0x00000001b6007824 */ /* 0x000fe200078e0a04 */
[----:B------:R-:W-:Y:S01]  /*07c0*/  LOP3.LUT R10, R17, R24, RZ, 0x3c, !PT ;  /* 0x00000018110a7212 */ /* 0x000fe200078e3cff */
[----:B------:R-:W-:Y:S01]  /*07d0*/  IMAD R5, R5, UR4, RZ ;  /* 0x0000000405057c24 */ /* 0x000fe2000f8e02ff */
[----:B------:R-:W-:Y:S01]  /*07e0*/  SHF.R.S32.HI R9, RZ, 0x1f, R9 ;  /* 0x0000001fff097819 */ /* 0x000fe20000011409 */
[----:B------:R-:W-:Y:S01]  /*07f0*/  IMAD.U32 R230, R7, 0x20, R230 ;  /* 0x0000002007e67824 */ /* 0x000fe200078e00e6 */
[----:B------:R-:W-:Y:S01]  /*0800*/  LEA.HI R16, R0, R0, RZ, 0x1 ;  /* 0x0000000000107211 */ /* 0x000fe200078f08ff */
[----:B------:R-:W-:Y:S01]  /*0810*/  IMAD R5, R17, UR5, R5 ;  /* 0x0000000511057c24 */ /* 0x000fe2000f8e0205 */
[----:B------:R-:W-:Y:S01]  /*0820*/  ISETP.GE.AND P1, PT, R10, RZ, PT ;  /* 0x000000ff0a00720c */ /* 0x000fe20003f26270 */
[----:B------:R-:W-:Y:S01]  /*0830*/  UMOV UR5, 0x400 ;  /* 0x0000040000057882 */ /* 0x000fe20000000000 */
[----:B------:R-:W-:Y:S01]  /*0840*/  LOP3.LUT R4, R16, 0x3fffffe, RZ, 0xc0, !PT ;  /* 0x03fffffe10047812 */ /* 0x000fe200078ec0ff */
[----:B------:R-:W-:Y:S01]  /*0850*/  IMAD.IADD R3, R3, 0x1, R5 ;  /* 0x0000000103037824 */ /* 0x000fe200078e0205 */
[----:B---3--:R-:W-:Y:S01]  /*0860*/  ULEA UR5, UR16, UR5, 0x18 ;  /* 0x0000000510057291 */ /* 0x008fe2000f8ec03f */
[----:B------:R-:W-:Y:S01]  /*0870*/  @!P2 IMAD.IADD R6, R6, 0x1, -R14 ;  /* 0x000000010606a824 */ /* 0x000fe200078e0a0e */
[----:B------:R-:W-:Y:S01]  /*0880*/  LEA.HI R9, R9, R11, RZ, 0x2 ;  /* 0x0000000b09097211 */ /* 0x000fe200078f10ff */
[----:B------:R-:W-:Y:S01]  /*0890*/  IMAD.IADD R19, R0, 0x1, -R4 ;  /* 0x0000000100137824 */ /* 0x000fe200078e0a04 */
[----:B------:R-:W-:Y:S01]  /*08a0*/  USHF.L.U32 UR4, UR10, 0x6, URZ ;  /* 0x000000060a047899 */ /* 0x000fe2000800063f */
[----:B------:R-:W-:Y:S01]  /*08b0*/  IMAD R0, R15, R248, RZ ;  /* 0x000000f80f007224 */ /* 0x000fe200078e02ff */
[----:B------:R-:W-:Y:S01]  /*08c0*/  ISETP.GE.U32.AND P0, PT, R6, R14, PT ;  /* 0x0000000e0600720c */ /* 0x000fe20003f06070 */
[----:B------:R-:W-:Y:S01]  /*08d0*/  IMAD.WIDE.U32 R4, R13, R248, R26 ;  /* 0x000000f80d047225 */ /* 0x000fe200078e001a */
[----:B------:R-:W-:-:S02]  /*08e0*/  LEA R230, R230, UR5, 0x1 ;  /* 0x00000005e6e67c11 */ /* 0x000fc4000f8e08ff */
[----:B------:R-:W-:Y:S01]  /*08f0*/  SHF.R.S32.HI R14, RZ, 0x1f, R141 ;  /* 0x0000001fff0e7819 */ /* 0x000fe2000001148d */
[----:B------:R-:W-:Y:S01]  /*0900*/  IMAD R0, R13, R249, R0 ;  /* 0x000000f90d007224 */ /* 0x000fe200078e0200 */
[----:B------:R-:W-:Y:S01]  /*0910*/  SHF.R.S32.HI R16, RZ, 0x1, R16 ;  /* 0x00000001ff107819 */ /* 0x000fe20000011410 */
[----:B------:R-:W-:Y:S01]  /*0920*/  @!P2 VIADD R8, R8, 0x1 ;  /* 0x000000010808a836 */ /* 0x000fe20000000000 */
[----:B------:R-:W-:Y:S01]  /*0930*/  ISETP.NE.AND P2, PT, R24, RZ, PT ;  /* 0x000000ff1800720c */ /* 0x000fe20003f45270 */
[----:B------:R-:W-:Y:S01]  /*0940*/  IMAD.WIDE.U32 R6, R28, UR10, R2 ;  /* 0x0000000a1c067c25 */ /* 0x000fe2000f8e0002 */
[----:B------:R-:W-:-:S03]  /*0950*/  IADD3 R5, R5, R0, RZ ;  /* 0x0000000005057210 */ /* 0x000fc60007ffe0ff */
[----:B------:R-:W-:Y:S01]  /*0960*/  IMAD R0, R29, UR10, RZ ;  /* 0x0000000a1d007c24 */ /* 0x000fe2000f8e02ff */
[----:B------:R-:W-:Y:S01]  /*0970*/  USHF.L.U64.HI UR10, UR10, 0x6, UR11 ;  /* 0x000000060a0a7899 */ /* 0x000fe2000801020b */
[----:B------:R-:W-:Y:S01]  /*0980*/  @P0 VIADD R8, R8, 0x1 ;  /* 0x0000000108080836 */ /* 0x000fe20000000000 */
[----:B------:R-:W-:Y:S01]  /*0990*/  LEA R2, P0, R6, UR8, 0x1 ;  /* 0x0000000806027c11 */ /* 0x000fe2000f8008ff */
[----:B------:R-:W-:Y:S02]  /*09a0*/  IMAD R0, R28, UR11, R0 ;  /* 0x0000000b1c007c24 */ /* 0x000fe4000f8e0200 */
[----:B------:R-:W-:Y:S02]  /*09b0*/  IMAD.MOV.U32 R10, RZ, RZ, R8 ;  /* 0x000000ffff0a7224 */ /* 0x000fe400078e0008 */
[----:B------:R-:W-:Y:S01]  /*09c0*/  IMAD.IADD R3, R7, 0x1, R0 ;  /* 0x0000000107037824 */ /* 0x000fe200078e0200 */
[----:B------:R-:W-:Y:S01]  /*09d0*/  LOP3.LUT R0, R9, 0xfffffffc, RZ, 0xc0, !PT ;  /* 0xfffffffc09007812 */ /* 0x000fe200078ec0ff */
[----:B------:R-:W-:Y:S01]  /*09e0*/  IMAD.WIDE.U32 R4, R23, UR6, R4 ;  /* 0x0000000617047c25 */ /* 0x000fe2000f8e0004 */
[----:B------:R-:W-:-:S02]  /*09f0*/  ULDC.64 UR6, c[0x0][0x260] ;  /* 0x0000980000067ab9 */ /* 0x000fc40000000a00 */
[----:B------:R-:W-:Y:S01]  /*0a00*/  LEA.HI.X R3, R6, UR9, R3, 0x1, P0 ;  /* 0x0000000906037c11 */ /* 0x000fe200080f0c03 */
[----:B------:R-:W-:Y:S01]  /*0a10*/  @!P1 IMAD.MOV R10, RZ, RZ, -R10 ;  /* 0x000000ffff0a9224 */ /* 0x000fe200078e0a0a */
[----:B------:R-:W-:Y:S01]  /*0a20*/  @!P2 LOP3.LUT R10, RZ, R24, RZ, 0x33, !PT ;  /* 0x00000018ff0aa212 */ /* 0x000fe200078e33ff */
[----:B------:R-:W-:Y:S01]  /*0a30*/  IMAD.IADD R5, R5, 0x1, R12 ;  /* 0x0000000105057824 */ /* 0x000fe200078e020c */
[----:B------:R-:W-:Y:S01]  /*0a40*/  IADD3 R17, R11, -R0, RZ ;  /* 0x800000000b117210 */ /* 0x000fe20007ffe0ff */
[----:B------:R-:W-:Y:S01]  /*0a50*/  @!PT LDS RZ, [RZ] ;  /* 0x00000000fffff984 */ /* 0x000fe20000000800 */
[----:B------:R-:W-:Y:S01]  /*0a60*/  @!PT LDS RZ, [RZ] ;  /* 0x00000000fffff984 */ /* 0x000fe20000000800 */
[----:B------:R-:W-:Y:S01]  /*0a70*/  @!PT LDS RZ, [RZ] ;  /* 0x00000000fffff984 */ /* 0x000fe20000000800 */
[----:B------:R-:W-:Y:S01]  /*0a80*/  LDGSTS.E.BYPASS.LTC128B.128 [R230], desc[UR12][R2.64] ;  /* 0x0000000002e67fae */ /* 0x000fe2000b901d4c */
[----:B------:R-:W-:Y:S01]  /*0a90*/  SHF.R.S32.HI R12, RZ, 0x1f, R10 ;  /* 0x0000001fff0c7819 */ /* 0x000fe2000001140a */
[----:B-----5:R-:W-:Y:S01]  /*0aa0*/  IMAD.WIDE.U32 R28, R10, UR6, R4 ;  /* 0x000000060a1c7c25 */ /* 0x020fe2000f8e0004 */
[----:B------:R-:W-:Y:S01]  /*0ab0*/  ULDC.64 UR8, c[0x0][0x218] ;  /* 0x0000860000087ab9 */ /* 0x000fe20000000a00 */
[----:B------:R-:W-:Y:S01]  /*0ac0*/  LDGSTS.E.BYPASS.LTC128B.128 [R230+0x2000], desc[UR12][R2.64+0x40] ;  /* 0x0200004002e67fae */ /* 0x000fe2000b901d4c */
[----:B------:R-:W-:Y:S01]  /*0ad0*/  LOP3.LUT P1, RZ, R17, 0x2, RZ, 0xc0, !PT ;  /* 0x0000000211ff7812 */ /* 0x000fe2000782c0ff */
[----:B------:R-:W-:-:S02]  /*0ae0*/  IMAD R0, R12, UR6, RZ ;  /* 0x000000060c007c24 */ /* 0x000fc4000f8e02ff */
[----:B------:R1:W-:Y:S01]  /*0af0*/  LDGSTS.E.BYPASS.LTC128B.128 [R230+0x4000], desc[UR12][R2.64+0x80] ;  /* 0x0400008002e67fae */ /* 0x0003e2000b901d4c */
[----:B------:R-:W-:Y:S02]  /*0b00*/  IMAD.MOV.U32 R186, RZ, RZ, R28 ;  /* 0x000000ffffba7224 */ /* 0x000fe400078e001c */
[----:B------:R-:W-:Y:S01]  /*0b10*/  IMAD R6, R10, UR7, R0 ;  /* 0x000000070a067c24 */ /* 0x000fe2000f8e0200 */
[----:B------:R-:W-:Y:S01]  /*0b20*/  ULDC.64 UR6, c[0x0][0x238] ;  /* 0x00008e0000067ab9 */ /* 0x000fe20000000a00 */
[----:B------:R-:W-:Y:S01]  /*0b30*/  IMAD R0, R188, R141, RZ ;  /* 0x0000008dbc007224 */ /* 0x000fe200078e02ff */
[----:B------:R-:W-:Y:S01]  /*0b40*/  STL.64 [R1+0x40], R28 ;  /* 0x0000401c01007387 */ /* 0x000fe20000100a00 */
[----:B------:R-:W-:Y:S02]  /*0b50*/  IMAD.IADD R187, R29, 0x1, R6 ;  /* 0x000000011dbb7824 */ /* 0x000fe400078e0206 */
[-C--:B------:R-:W-:Y:S01]  /*0b60*/  IMAD R0, R14, R185.reuse, R0 ;  /* 0x000000b90e007224 */ /* 0x080fe200078e0200 */
[----:B------:R-:W-:Y:S01]  /*0b70*/  STL [R1+0x34], R185 ;  /* 0x000034b901007387 */ /* 0x000fe20000100800 */
[----:B------:R-:W-:-:S03]  /*0b80*/  IMAD.WIDE.U32 R8, R141, R185, R186 ;  /* 0x000000b98d087225 */ /* 0x000fc600078e00ba */
[----:B------:R-:W-:Y:S01]  /*0b90*/  STL.64 [R1+0x38], R186 ;  /* 0x000038ba01007387 */ /* 0x000fe20000100a00 */
[----:B----4-:R-:W-:Y:S01]  /*0ba0*/  IMAD R11, R15, R246, RZ ;  /* 0x000000f60f0b7224 */ /* 0x010fe200078e02ff */
[----:B------:R-:W-:Y:S01]  /*0bb0*/  IADD3 R0, R9, R0, RZ ;  /* 0x0000000009007210 */ /* 0x000fe20007ffe0ff */
[----:B------:R-:W-:Y:S01]  /*0bc0*/  IMAD.SHL.U32 R15, R246, 0x40, RZ ;  /* 0x00000040f60f7824 */ /* 0x000fe200078e00ff */
[----:B-1----:R-:W-:-:S04]  /*0bd0*/  IADD3 R2, P0, R2, UR4, RZ ;  /* 0x0000000402027c10 */ /* 0x002fc8000ff1e0ff */
[----:B------:R-:W-:Y:S02]  /*0be0*/  IADD3.X R3, R3, UR10, RZ, P0, !PT ;  /* 0x0000000a03037c10 */ /* 0x000fe400087fe4ff */
[----:B------:R-:W-:-:S03]  /*0bf0*/  IADD3 R4, P0, R2, UR4, RZ ;  /* 0x0000000402047c10 */ /* 0x000fc6000ff1e0ff */
[----:B------:R-:W-:Y:S01]  /*0c00*/  LDGSTS.E.BYPASS.LTC128B.128 [R230+0x800], desc[UR12][R2.64] ;  /* 0x0080000002e67fae */ /* 0x000fe2000b901d4c */
[----:B------:R-:W-:Y:S02]  /*0c10*/  IADD3.X R5, R3, UR10, RZ, P0, !PT ;  /* 0x0000000a03057c10 */ /* 0x000fe400087fe4ff */
[----:B------:R-:W-:Y:S01]  /*0c20*/  IADD3 R6, P0, R4, UR4, RZ ;  /* 0x0000000404067c10 */ /* 0x000fe2000ff1e0ff */
[----:B------:R-:W-:Y:S01]  /*0c30*/  LDGSTS.E.BYPASS.LTC128B.128 [R230+0x2800], desc[UR12][R2.64+0x40] ;  /* 0x0280004002e67fae */ /* 0x000fe2000b901d4c */
[----:B------:R-:W-:Y:S02]  /*0c40*/  UIADD3 UR4, UR5, 0x6000, URZ ;  /* 0x0000600005047890 */ /* 0x000fe4000fffe03f */
[----:B------:R-:W-:Y:S01]  /*0c50*/  IADD3.X R7, R5, UR10, RZ, P0, !PT ;  /* 0x0000000a05077c10 */ /* 0x000fe200087fe4ff */
[----:B------:R1:W-:Y:S04]  /*0c60*/  LDGSTS.E.BYPASS.LTC128B.128 [R230+0x4800], desc[UR12][R2.64+0x80] ;  /* 0x0480008002e67fae */ /* 0x0003e8000b901d4c */
[----:B------:R-:W-:Y:S04]  /*0c70*/  LDGSTS.E.BYPASS.LTC128B.128 [R230+0x1000], desc[UR12][R4.64] ;  /* 0x0100000004e67fae */ /* 0x000fe8000b901d4c */
[----:B------:R-:W-:Y:S04]  /*0c80*/  LDGSTS.E.BYPASS.LTC128B.128 [R230+0x3000], desc[UR12][R4.64+0x40] ;  /* 0x0300004004e67fae */ /* 0x000fe8000b901d4c */
[----:B------:R2:W-:Y:S04]  /*0c90*/  LDGSTS.E.BYPASS.LTC128B.128 [R230+0x5000], desc[UR12][R4.64+0x80] ;  /* 0x0500008004e67fae */ /* 0x0005e8000b901d4c */
[----:B------:R-:W-:Y:S04]  /*0ca0*/  LDGSTS.E.BYPASS.LTC128B.128 [R230+0x1800], desc[UR12][R6.64] ;  /* 0x0180000006e67fae */ /* 0x000fe8000b901d4c */
[----:B------:R-:W-:Y:S04]  /*0cb0*/  LDGSTS.E.BYPASS.LTC128B.128 [R230+0x3800], desc[UR12][R6.64+0x40] ;  /* 0x0380004006e67fae */ /* 0x000fe8000b901d4c */
[----:B------:R3:W-:Y:S01]  /*0cc0*/  LDGSTS.E.BYPASS.LTC128B.128 [R230+0x5800], desc[UR12][R6.64+0x80] ;  /* 0x0580008006e67fae */ /* 0x0007e2000b901d4c */
[----:B-1----:R-:W-:-:S04]  /*0cd0*/  LEA R2, P0, R8, UR8, 0x1 ;  /* 0x0000000808027c11 */ /* 0x002fc8000f8008ff */
[----:B------:R-:W-:Y:S01]  /*0ce0*/  LEA.HI.X R3, R8, UR9, R0, 0x1, P0 ;  /* 0x0000000908037c11 */ /* 0x000fe200080f0c00 */
[----:B------:R-:W-:Y:S01]  /*0cf0*/  IMAD R0, R13, R247, R11 ;  /* 0x000000f70d007224 */ /* 0x000fe200078e020b */
[----:B------:R-:W-:-:S03]  /*0d00*/  SHF.L.U64.HI R11, R246, 0x6, R247 ;  /* 0x00000006f60b7819 */ /* 0x000fc600000102f7 */
[----:B------:R-:W-:Y:S01]  /*0d10*/  LDGSTS.E.BYPASS.LTC128B.128 [R230+0x6000], desc[UR12][R2.64] ;  /* 0x0600000002e67fae */ /* 0x000fe2000b901d4c */
[----:B--2---:R-:W-:-:S03]  /*0d20*/  IMAD.WIDE.U32 R4, R13, R246, R26 ;  /* 0x000000f60d047225 */ /* 0x004fc600078e001a */
[----:B------:R-:W-:Y:S01]  /*0d30*/  LDGSTS.E.BYPASS.LTC128B.128 [R230+0x7000], desc[UR12][R2.64+0x40] ;  /* 0x0700004002e67fae */ /* 0x000fe2000b901d4c */
[----:B------:R-:W-:-:S03]  /*0d40*/  IMAD.IADD R5, R5, 0x1, R0 ;  /* 0x0000000105057824 */ /* 0x000fc600078e0200 */
[----:B------:R1:W-:Y:S01]  /*0d50*/  LDGSTS.E.BYPASS.LTC128B.128 [R230+0x8000], desc[UR12][R2.64+0x80] ;  /* 0x0800008002e67fae */ /* 0x0003e2000b901d4c */
[----:B------:R-:W-:Y:S02]  /*0d60*/  IMAD R0, R22, UR6, RZ ;  /* 0x0000000616007c24 */ /* 0x000fe4000f8e02ff */
[C---:B------:R-:W-:Y:S01]  /*0d70*/  IMAD.WIDE.U32 R4, R23.reuse, UR6, R4 ;  /* 0x0000000617047c25 */ /* 0x040fe2000f8e0004 */
[----:B------:R-:W-:Y:S03]  /*0d80*/  STL [R1+0x48], R11 ;  /* 0x0000480b01007387 */ /* 0x000fe60000100800 */
[----:B------:R-:W-:Y:S01]  /*0d90*/  IMAD R0, R23, UR7, R0 ;  /* 0x0000000717007c24 */ /* 0x000fe2000f8e0200 */
[----:B------:R-:W-:Y:S01]  /*0da0*/  ULDC.64 UR6, c[0x0][0x268] ;  /* 0x00009a0000067ab9 */ /* 0x000fe20000000a00 */
[----:B---3--:R-:W-:Y:S01]  /*0db0*/  IMAD R6, R11, R141, RZ ;  /* 0x0000008d0b067224 */ /* 0x008fe200078e02ff */
[----:B------:R-:W-:Y:S01]  /*0dc0*/  STL [R1+0x30], R15 ;  /* 0x0000300f01007387 */ /* 0x000fe20000100800 */
[----:B------:R-:W-:-:S02]  /*0dd0*/  IMAD.IADD R5, R5, 0x1, R0 ;  /* 0x0000000105057824 */ /* 0x000fc400078e0200 */
[----:B------:R-:W-:Y:S02]  /*0de0*/  IMAD R0, R12, UR6, RZ ;  /* 0x000000060c007c24 */ /* 0x000fe4000f8e02ff */
[----:B------:R-:W-:-:S04]  /*0df0*/  IMAD.WIDE.U32 R26, R10, UR6, R4 ;  /* 0x000000060a1a7c25 */ /* 0x000fc8000f8e0004 */
[----:B------:R-:W-:Y:S01]  /*0e00*/  IMAD.SHL.U32 R4, R17, 0x40, RZ ;  /* 0x0000004011047824 */ /* 0x000fe200078e00ff */
[----:B------:R-:W-:Y:S01]  /*0e10*/  STL.64 [R1+0x60], R26 ;  /* 0x0000601a01007387 */ /* 0x000fe20000100a00 */
[----:B------:R-:W-:Y:S02]  /*0e20*/  IMAD.MOV.U32 R24, RZ, RZ, R26 ;  /* 0x000000ffff187224 */ /* 0x000fe400078e001a */
[----:B------:R-:W-:Y:S01]  /*0e30*/  IMAD R9, R14, R15, R6 ;  /* 0x0000000f0e097224 */ /* 0x000fe200078e0206 */
[----:B------:R-:W-:Y:S02]  /*0e40*/  SHF.L.U32 R6, R18, 0x3, RZ ;  /* 0x0000000312067819 */ /* 0x000fe400000006ff */
[----:B------:R-:W-:Y:S02]  /*0e50*/  LOP3.LUT R4, R4, 0xc0, RZ, 0xc0, !PT ;  /* 0x000000c004047812 */ /* 0x000fe400078ec0ff */
[----:B-1----:R-:W-:Y:S02]  /*0e60*/  IADD3 R2, P0, R185, R2, RZ ;  /* 0x00000002b9027210 */ /* 0x002fe40007f1e0ff */
[----:B------:R-:W-:-:S02]  /*0e70*/  LOP3.LUT R6, R4, 0x8, R6, 0xf8, !PT ;  /* 0x0000000804067812 */ /* 0x000fc400078ef806 */
[----:B------:R-:W-:Y:S01]  /*0e80*/  SHF.R.U32.HI R5, RZ, 0x3, R4 ;  /* 0x00000003ff057819 */ /* 0x000fe20000011604 */
[----:B------:R-:W-:-:S03]  /*0e90*/  IMAD.X R3, R188, 0x1, R3, P0 ;  /* 0x00000001bc037824 */ /* 0x000fc600000e0603 */
[----:B------:R-:W-:Y:S02]  /*0ea0*/  LOP3.LUT R143, R6, R5, RZ, 0x3c, !PT ;  /* 0x00000005068f7212 */ /* 0x000fe400078e3cff */
[----:B------:R-:W-:Y:S04]  /*0eb0*/  LDGSTS.E.BYPASS.LTC128B.128 [R230+0x6800], desc[UR12][R2.64] ;  /* 0x0680000002e67fae */ /* 0x000fe8000b901d4c */
[----:B------:R-:W-:Y:S04]  /*0ec0*/  LDGSTS.E.BYPASS.LTC128B.128 [R230+0x7800], desc[UR12][R2.64+0x40] ;  /* 0x0780004002e67fae */ /* 0x000fe8000b901d4c */
[----:B------:R1:W-:Y:S04]  /*0ed0*/  LDGSTS.E.BYPASS.LTC128B.128 [R230+0x8800], desc[UR12][R2.64+0x80] ;  /* 0x0880008002e67fae */ /* 0x0003e8000b901d4c */
[----:B------:R-:W0:Y:S01]  /*0ee0*/  LDGDEPBAR ;  /* 0x00000000000079af */ /* 0x000e220000000000 */
[----:B-1----:R-:W-:Y:S01]  /*0ef0*/  IMAD R3, R10, UR7, R0 ;  /* 0x000000070a037c24 */ /* 0x002fe2000f8e0200 */
[----:B------:R-:W-:-:S04]  /*0f00*/  DEPBAR.LE SB0, 0x0 ;  /* 0x000080000000791a */ /* 0x000fc80000000000 */
[----:B------:R-:W-:Y:S01]  /*0f10*/  IMAD.SHL.U32 R2, R20, 0x20, RZ ;  /* 0x0000002014027824 */ /* 0x000fe200078e00ff */
[----:B------:R-:W-:Y:S01]  /*0f20*/  ULDC.64 UR6, c[0x0][0x220] ;  /* 0x0000880000067ab9 */ /* 0x000fe20000000a00 */
[----:B------:R-:W-:Y:S02]  /*0f30*/  IMAD.SHL.U32 R0, R16, 0x40, RZ ;  /* 0x0000004010007824 */ /* 0x000fe400078e00ff */
[----:B------:R-:W-:Y:S01]  /*0f40*/  IMAD.IADD R25, R27, 0x1, R3 ;  /* 0x000000011b197824 */ /* 0x000fe200078e0203 */
[----:B------:R-:W-:Y:S01]  /*0f50*/  LOP3.LUT R142, R2, 0xffffff00, RZ, 0xc0, !PT ;  /* 0xffffff00028e7812 */ /* 0x000fe200078ec0ff */
[----:B------:R-:W-:Y:S01]  /*0f60*/  IMAD R10, R18, 0x8, R19 ;  /* 0x00000008120a7824 */ /* 0x000fe200078e0213 */
[----:B------:R-:W-:Y:S01]  /*0f70*/  LOP3.LUT R0, R0, 0xc0, RZ, 0xc0, !PT ;  /* 0x000000c000007812 */ /* 0x000fe200078ec0ff */
[----:B------:R-:W-:Y:S01]  /*0f80*/  IMAD.WIDE.U32 R2, R141, R15, R24 ;  /* 0x0000000f8d027225 */ /* 0x000fe200078e0018 */
[----:B------:R1:W-:Y:S02]  /*0f90*/  STL.64 [R1+0x8], R24 ;  /* 0x0000081801007387 */ /* 0x0003e40000100a00 */
[----:B------:R-:W-:-:S02]  /*0fa0*/  LOP3.LUT R8, R0, 0x8, R21, 0xf8, !PT ;  /* 0x0000000800087812 */ /* 0x000fc400078ef815 */
[----:B------:R-:W-:Y:S01]  /*0fb0*/  SHF.R.U32.HI R7, RZ, 0x3, R0 ;  /* 0x00000003ff077819 */ /* 0x000fe20000011600 */
[----:B------:R-:W-:Y:S01]  /*0fc0*/  STL [R1], R141 ;  /* 0x0000008d01007387 */ /* 0x000fe20000100800 */
[----:B------:R-:W-:Y:S01]  /*0fd0*/  IADD3 R0, R3, R9, RZ ;  /* 0x0000000903007210 */ /* 0x000fe20007ffe0ff */
[----:B------:R-:W-:Y:S01]  /*0fe0*/  IMAD R3, R181, 0x200, R142 ;  /* 0x00000200b5037824 */ /* 0x000fe200078e028e */
[----:B------:R-:W-:Y:S01]  /*0ff0*/  BAR.SYNC.DEFER_BLOCKING 0x0 ;  /* 0x0000000000007b1d */ /* 0x000fe20000010000 */
[----:B------:R-:W-:Y:S02]  /*1000*/  LEA R4, P0, R2, UR6, 0x1 ;  /* 0x0000000602047c11 */ /* 0x000fe4000f8008ff */
[----:B------:R-:W-:Y:S02]  /*1010*/  LOP3.LUT R7, R8, R7, RZ, 0x3c, !PT ;  /* 0x0000000708077212 */ /* 0x000fe400078e3cff */
[----:B------:R-:W-:Y:S01]  /*1020*/  LEA.HI.X R5, R2, UR7, R0, 0x1, P0 ;  /* 0x0000000702057c11 */ /* 0x000fe200080f0c00 */
[----:B------:R-:W-:Y:S01]  /*1030*/  IMAD R2, R180, 0x20, R3 ;  /* 0x00000020b4027824 */ /* 0x000fe200078e0203 */
[----:B------:R-:W-:Y:S01]  /*1040*/  IADD3 R6, P0, R15, R4, RZ ;  /* 0x000000040f067210 */ /* 0x000fe20007f1e0ff */
[----:B------:R-:W-:Y:S01]  /*1050*/  IMAD.U32 R0, R10, 0x20, R7 ;  /* 0x000000200a007824 */ /* 0x000fe200078e0007 */
[----:B------:R-:W-:Y:S01]  /*1060*/  MOV R3, 0x20 ;  /* 0x0000002000037802 */ /* 0x000fe20000000f00 */
[----:B------:R-:W-:-:S02]  /*1070*/  IMAD.IADD R2, R143, 0x1, R2 ;  /* 0x000000018f027824 */ /* 0x000fc400078e0202 */
[----:B------:R-:W-:Y:S01]  /*1080*/  IMAD.X R7, R11, 0x1, R5, P0 ;  /* 0x000000010b077824 */ /* 0x000fe200000e0605 */
[----:B------:R-:W-:Y:S02]  /*1090*/  LOP3.LUT P0, RZ, R16, 0x2, RZ, 0xc0, !PT ;  /* 0x0000000210ff7812 */ /* 0x000fe4000780c0ff */
[----:B------:R-:W-:Y:S02]  /*10a0*/  LEA R228, R2, UR5, 0x1 ;  /* 0x0000000502e47c11 */ /* 0x000fe4000f8e08ff */
[C---:B------:R-:W-:Y:S02]  /*10b0*/  SEL R2, R3.reuse, 0xffffffe0, !P0 ;  /* 0xffffffe003027807 */ /* 0x040fe40004000000 */
[C---:B-1----:R-:W-:Y:S02]  /*10c0*/  LEA R24, R0.reuse, UR5, 0x1 ;  /* 0x0000000500187c11 */ /* 0x042fe4000f8e08ff */
[----:B------:R-:W-:Y:S02]  /*10d0*/  SEL R3, R3, 0xffffffe0, !P1 ;  /* 0xffffffe003037807 */ /* 0x000fe40004800000 */
[----:B------:R-:W-:Y:S01]  /*10e0*/  LEA R227, R0, UR4, 0x1 ;  /* 0x0000000400e37c11 */ /* 0x000fe2000f8e08ff */
[----:B------:R-:W-:Y:S01]  /*10f0*/  @!PT LDS RZ, [RZ] ;  /* 0x00000000fffff984 */ /* 0x000fe20000000800 */
[----:B------:R-:W-:Y:S01]  /*1100*/  @!PT LDS RZ, [RZ] ;  /* 0x00000000fffff984 */ /* 0x000fe20000000800 */
[----:B------:R-:W-:Y:S01]  /*1110*/  @!PT LDS RZ, [RZ] ;  /* 0x00000000fffff984 */ /* 0x000fe20000000800 */
[----:B------:R-:W-:Y:S01]  /*1120*/  LDGSTS.E.BYPASS.LTC128B.128 [R230+0x9000], desc[UR12][R4.64] ;  /* 0x0900000004e67fae */ /* 0x000fe2000b901d4c */
[----:B------:R-:W-:Y:S01]  /*1130*/  ULDC UR4, c[0x0][0x39c] ;  /* 0x0000e70000047ab9 */ /* 0x000fe20000000800 */
[----:B------:R-:W-:-:S02]  /*1140*/  IMAD.IADD R229, R228, 0x1, R3 ;  /* 0x00000001e4e57824 */ /* 0x000fc400078e0203 */
[----:B------:R-:W-:Y:S01]  /*1150*/  LDGSTS.E.BYPASS.LTC128B.128 [R230+0xa000], desc[UR12][R4.64+0x40] ;  /* 0x0a00004004e67fae */ /* 0x000fe2000b901d4c */
[----:B------:R-:W-:-:S03]  /*1160*/  IMAD.IADD R226, R227, 0x1, R2 ;  /* 0x00000001e3e27824 */ /* 0x000fc600078e0202 */
[----:B------:R-:W-:Y:S04]  /*1170*/  LDGSTS.E.BYPASS.LTC128B.128 [R230+0xb000], desc[UR12][R4.64+0x80] ;  /* 0x0b00008004e67fae */ /* 0x000fe8000b901d4c */
[----:B------:R-:W-:Y:S04]  /*1180*/  LDGSTS.E.BYPASS.LTC128B.128 [R230+0x9800], desc[UR12][R6.64] ;  /* 0x0980000006e67fae */ /* 0x000fe8000b901d4c */
[----:B------:R-:W-:Y:S04]  /*1190*/  LDGSTS.E.BYPASS.LTC128B.128 [R230+0xa800], desc[UR12][R6.64+0x40] ;  /* 0x0a80004006e67fae */ /* 0x000fe8000b901d4c */
[----:B------:R1:W-:Y:S04]  /*11a0*/  LDGSTS.E.BYPASS.LTC128B.128 [R230+0xb800], desc[UR12][R6.64+0x80] ;  /* 0x0b80008006e67fae */ /* 0x0003e8000b901d4c */
[----:B------:R-:W-:Y:S04]  /*11b0*/  LDSM.16.M88.4 R8, [R228] ;  /* 0x00000000e408783b */ /* 0x000fe80000000200 */
[----:B------:R-:W2:Y:S04]  /*11c0*/  LDSM.16.M88.4 R12, [R24+0x6000] ;  /* 0x00600000180c783b */ /* 0x000ea80000000200 */
[----:B------:R-:W-:Y:S04]  /*11d0*/  LDSM.16.M88.4 R40, [R229] ;  /* 0x00000000e528783b */ /* 0x000fe80000000200 */
[----:B------:R-:W-:Y:S04]  /*11e0*/  LDSM.16.M88.4 R48, [R226] ;  /* 0x00000000e230783b */ /* 0x000fe80000000200 */
[----:B------:R-:W3:Y:S04]  /*11f0*/  LDSM.16.M88.4 R28, [R24+0x6800] ;  /* 0x00680000181c783b */ /* 0x000ee80000000200 */
[----:B------:R-:W-:Y:S04]  /*1200*/  LDSM.16.M88.4 R44, [R24+0x6c00] ;  /* 0x006c0000182c783b */ /* 0x000fe80000000200 */
[----:B-1----:R-:W1:Y:S04]  /*1210*/  LDSM.16.M88.4 R4, [R228+0x1000] ;  /* 0x00100000e404783b */ /* 0x002e680000000200 */
[----:B------:R-:W4:Y:S04]  /*1220*/  LDSM.16.M88.4 R16, [R24+0x6400] ;  /* 0x006400001810783b */ /* 0x000f280000000200 */
[----:B------:R-:W-:Y:S04]  /*1230*/  LDSM.16.M88.4 R76, [R24+0x7000] ;  /* 0x00700000184c783b */ /* 0x000fe80000000200 */
[----:B------:R-:W5:Y:S04]  /*1240*/  LDSM.16.M88.4 R36, [R228+0x2000] ;  /* 0x00200000e424783b */ /* 0x000f680000000200 */
[----:B------:R-:W5:Y:S01]  /*1250*/  LDSM.16.M88.4 R20, [R229+0x1000] ;  /* 0x00100000e514783b */ /* 0x000f620000000200 */
[C---:B--2---:R-:W-:Y:S03]  /*1260*/  HMMA.16816.F32 R52, R8.reuse, R12, RZ ;  /* 0x0000000c0834723c */ /* 0x044fe600000018ff */
[----:B------:R-:W2:Y:S04]  /*1270*/  LDSM.16.M88.4 R92, [R226+0x800] ;  /* 0x00080000e25c783b */ /* 0x000ea80000000200 */
[----:B------:R-:W2:Y:S01]  /*1280*/  LDSM.16.M88.4 R84, [R226+0xc00] ;  /* 0x000c0000e254783b */ /* 0x000ea20000000200 */
[C---:B------:R-:W-:Y:S03]  /*1290*/  HMMA.16816.F32 R108, R8.reuse, R14, RZ ;  /* 0x0000000e086c723c */ /* 0x040fe600000018ff */
[----:B------:R-:W-:Y:S03]  /*12a0*/  LDSM.16.M88.4 R88, [R226+0x1000] ;  /* 0x00100000e258783b */ /* 0x000fe60000000200 */
[C---:B---3--:R-:W-:Y:S01]  /*12b0*/  HMMA.16816.F32 R120, R8.reuse, R28, RZ ;  /* 0x0000001c0878723c */ /* 0x048fe200000018ff */
[----:B------:R-:W-:Y:S04]  /*12c0*/  LDSM.16.M88.4 R32, [R228+0x3000] ;  /* 0x00300000e420783b */ /* 0x000fe80000000200 */
[----:B------:R-:W-:Y:S01]  /*12d0*/  LDSM.16.M88.4 R80, [R226+0x400] ;  /* 0x00040000e250783b */ /* 0x000fe20000000200 */
[----:B------:R-:W-:Y:S03]  /*12e0*/  HMMA.16816.F32 R128, R8, R30, RZ ;  /* 0x0000001e0880723c */ /* 0x000fe600000018ff */
[----:B------:R-:W0:Y:S03]  /*12f0*/  LDGDEPBAR ;  /* 0x00000000000079af */ /* 0x000e260000000000 */
[C---:B-1----:R-:W-:Y:S06]  /*1300*/  HMMA.16816.F32 R56, R4.reuse, R12, RZ ;  /* 0x0000000c0438723c */ /* 0x042fec00000018ff */
[----:B------:R-:W-:Y:S06]  /*1310*/  HMMA.16816.F32 R72, R4, R14, RZ ;  /* 0x0000000e0448723c */ /* 0x000fec00000018ff */
[----:B------:R-:W-:Y:S01]  /*1320*/  HMMA.16816.F32 R12, R40, R48, R52 ;  /* 0x00000030280c723c */ /* 0x000fe20000001834 */
[----:B------:R-:W-:Y:S05]  /*1330*/  LDSM.16.M88.4 R52, [R24+0x7400] ;  /* 0x007400001834783b */ /* 0x000fea0000000200 */
[C---:B------:R-:W-:Y:S06]  /*1340*/  HMMA.16816.F32 R64, R4.reuse, R28, RZ ;  /* 0x0000001c0440723c */ /* 0x040fec00000018ff */
[C---:B------:R-:W-:Y:S01]  /*1350*/  HMMA.16816.F32 R104, R4.reuse, R30, RZ ;  /* 0x0000001e0468723c */ /* 0x040fe200000018ff */
[----:B------:R-:W1:Y:S05]  /*1360*/  LDSM.16.M88.4 R28, [R229+0x2000] ;  /* 0x00200000e51c783b */ /* 0x000e6a0000000200 */
[C---:B------:R-:W-:Y:S06]  /*1370*/  HMMA.16816.F32 R60, R4.reuse, R44, RZ ;  /* 0x0000002c043c723c */ /* 0x040fec00000018ff */
[----:B------:R-:W-:Y:S06]  /*1380*/  HMMA.16816.F32 R96, R4, R46, RZ ;  /* 0x0000002e0460723c */ /* 0x000fec00000018ff */
[C---:B------:R-:W-:Y:S06]  /*1390*/  HMMA.16816.F32 R112, R8.reuse, R44, RZ ;  /* 0x0000002c0870723c */ /* 0x040fec00000018ff */
[----:B------:R-:W-:Y:S06]  /*13a0*/  HMMA.16816.F32 R164, R8, R46, RZ ;  /* 0x0000002e08a4723c */ /* 0x000fec00000018ff */
[C---:B----4-:R-:W-:Y:S06]  /*13b0*/  HMMA.16816.F32 R68, R4.reuse, R16, RZ ;  /* 0x000000100444723c */ /* 0x050fec00000018ff */
[----:B------:R-:W-:Y:S06]  /*13c0*/  HMMA.16816.F32 R100, R4, R18, RZ ;  /* 0x000000120464723c */ /* 0x000fec00000018ff */
[----:B-----5:R-:W-:Y:S01]  /*13d0*/  HMMA.16816.F32 R44, R36, R76, R12 ;  /* 0x0000004c242c723c */ /* 0x020fe2000000180c */
[----:B------:R-:W-:Y:S05]  /*13e0*/  LDSM.16.M88.4 R12, [R228+0x4000] ;  /* 0x00400000e40c783b */ /* 0x000fea0000000200 */
[C---:B------:R-:W-:Y:S01]  /*13f0*/  HMMA.16816.F32 R4, R20.reuse, R48, R56 ;  /* 0x000000301404723c */ /* 0x040fe20000001838 */
[----:B------:R-:W-:Y:S05]  /*1400*/  LDSM.16.M88.4 R56, [R226+0x2000] ;  /* 0x00200000e238783b */ /* 0x000fea0000000200 */
[----:B--2---:R-:W-:Y:S01]  /*1410*/  HMMA.16816.F32 R172, R20, R92, R64 ;  /* 0x0000005c14ac723c */ /* 0x004fe20000001840 */
[----:B------:R-:W2:Y:S05]  /*1420*/  LDSM.16.M88.4 R64, [R24+0x8000] ;  /* 0x008000001840783b */ /* 0x000eaa0000000200 */
[C---:B------:R-:W-:Y:S06]  /*1430*/  HMMA.16816.F32 R116, R8.reuse, R16, RZ ;  /* 0x000000100874723c */ /* 0x040fec00000018ff */
[----:B------:R-:W-:Y:S01]  /*1440*/  HMMA.16816.F32 R124, R8, R18, RZ ;  /* 0x00000012087c723c */ /* 0x000fe200000018ff */
[----:B------:R-:W3:Y:S04]  /*1450*/  LDSM.16.M88.4 R16, [R229+0x3000] ;  /* 0x00300000e510783b */ /* 0x000ee80000000200 */
[----:B------:R-:W-:Y:S01]  /*1460*/  LDSM.16.M88.4 R8, [R228+0x5000] ;  /* 0x00500000e408783b */ /* 0x000fe20000000200 */
[----:B------:R-:W-:Y:S06]  /*1470*/  HMMA.16816.F32 R168, R20, R84, R60 ;  /* 0x0000005414a8723c */ /* 0x000fec000000183c */
[----:B-1----:R-:W-:Y:S06]  /*1480*/  HMMA.16816.F32 R44, R28, R88, R44 ;  /* 0x000000581c2c723c */ /* 0x002fec000000182c */
[----:B------:R-:W-:Y:S06]  /*1490*/  HMMA.16816.F32 R144, R20, R50, R72 ;  /* 0x000000321490723c */ /* 0x000fec0000001848 */
[----:B------:R-:W-:Y:S01]  /*14a0*/  HMMA.16816.F32 R60, R32, R76, R4 ;  /* 0x0000004c203c723c */ /* 0x000fe20000001804 */
[----:B------:R-:W1:Y:S05]  /*14b0*/  LDSM.16.M88.4 R4, [R229+0x4000] ;  /* 0x00400000e504783b */ /* 0x000e6a0000000200 */
[----:B------:R-:W-:Y:S01]  /*14c0*/  HMMA.16816.F32 R72, R40, R50, R108 ;  /* 0x000000322848723c */ /* 0x000fe2000000186c */
[----:B------:R-:W4:Y:S05]  /*14d0*/  LDSM.16.M88.4 R48, [R24+0x7800] ;  /* 0x007800001830783b */ /* 0x000f2a0000000200 */
[C---:B------:R-:W-:Y:S06]  /*14e0*/  HMMA.16816.F32 R176, R20.reuse, R80, R68 ;  /* 0x0000005014b0723c */ /* 0x040fec0000001844 */
[C---:B------:R-:W-:Y:S06]  /*14f0*/  HMMA.16816.F32 R156, R20.reuse, R82, R100 ;  /* 0x00000052149c723c */ /* 0x040fec0000001864 */
[C---:B------:R-:W-:Y:S01]  /*1500*/  HMMA.16816.F32 R152, R20.reuse, R94, R104 ;  /* 0x0000005e1498723c */ /* 0x040fe20000001868 */
[----:B------:R-:W-:Y:S05]  /*1510*/  LDSM.16.M88.4 R104, [R226+0x1800] ;  /* 0x00180000e268783b */ /* 0x000fea0000000200 */
[----:B------:R-:W-:Y:S01]  /*1520*/  HMMA.16816.F32 R160, R20, R86, R96 ;  /* 0x0000005614a0723c */ /* 0x000fe20000001860 */
[----:B------:R-:W5:Y:S05]  /*1530*/  LDSM.16.M88.4 R20, [R24+0x7c00] ;  /* 0x007c00001814783b */ /* 0x000f6a0000000200 */
[----:B--2---:R-:W-:Y:S01]  /*1540*/  HMMA.16816.F32 R108, R12, R64, R44 ;  /* 0x000000400c6c723c */ /* 0x004fe2000000182c */
[----:B------:R-:W2:Y:S05]  /*1550*/  LDSM.16.M88.4 R44, [R229+0x5000] ;  /* 0x00500000e52c783b */ /* 0x000eaa0000000200 */
[----:B---3--:R-:W-:Y:S01]  /*1560*/  HMMA.16816.F32 R68, R16, R88, R60 ;  /* 0x000000581044723c */ /* 0x008fe2000000183c */
[----:B------:R-:W3:Y:S05]  /*1570*/  LDSM.16.M88.4 R60, [R226+0x1400] ;  /* 0x00140000e23c783b */ /* 0x000eea0000000200 */
[----:B------:R-:W-:Y:S06]  /*1580*/  HMMA.16816.F32 R132, R40, R84, R112 ;  /* 0x000000542884723c */ /* 0x000fec0000001870 */
[----:B------:R-:W-:Y:S06]  /*1590*/  HMMA.16816.F32 R112, R36, R78, R72 ;  /* 0x0000004e2470723c */ /* 0x000fec0000001848 */
[C---:B------:R-:W-:Y:S06]  /*15a0*/  HMMA.16816.F32 R136, R40.reuse, R92, R120 ;  /* 0x0000005c2888723c */ /* 0x040fec0000001878 */
[C---:B------:R-:W-:Y:S01]  /*15b0*/  HMMA.16816.F32 R120, R40.reuse, R82, R124 ;  /* 0x000000522878723c */ /* 0x040fe2000000187c */
[----:B------:R-:W3:Y:S05]  /*15c0*/  LDSM.16.M88.4 R124, [R226+0x1c00] ;  /* 0x001c0000e27c783b */ /* 0x000eea0000000200 */
[C---:B------:R-:W-:Y:S06]  /*15d0*/  HMMA.16816.F32 R148, R40.reuse, R80, R116 ;  /* 0x000000502894723c */ /* 0x040fec0000001874 */
[----:B------:R-:W-:Y:S06]  /*15e0*/  HMMA.16816.F32 R100, R40, R86, R164 ;  /* 0x000000562864723c */ /* 0x000fec00000018a4 */
[----:B------:R-:W-:Y:S06]  /*15f0*/  HMMA.16816.F32 R84, R32, R78, R144 ;  /* 0x0000004e2054723c */ /* 0x000fec0000001890 */
[----:B------:R-:W-:Y:S06]  /*1600*/  HMMA.16816.F32 R128, R40, R94, R128 ;  /* 0x0000005e2880723c */ /* 0x000fec0000001880 */
[----:B-1----:R-:W-:Y:S06]  /*1610*/  HMMA.16816.F32 R116, R4, R56, R108 ;  /* 0x000000380474723c */ /* 0x002fec000000186c */
[----:B------:R-:W-:Y:S06]  /*1620*/  HMMA.16816.F32 R40, R8, R64, R68 ;  /* 0x000000400828723c */ /* 0x000fec0000001844 */
[C---:B------:R-:W-:Y:S06]  /*1630*/  HMMA.16816.F32 R96, R32.reuse, R52, R176 ;  /* 0x000000342060723c */ /* 0x040fec00000018b0 */
[C---:B----4-:R-:W-:Y:S06]  /*1640*/  HMMA.16816.F32 R80, R32.reuse, R48, R172 ;  /* 0x000000302050723c */ /* 0x050fec00000018ac */
[----:B-----5:R-:W-:Y:S01]  /*1650*/  HMMA.16816.F32 R72, R32, R20, R168 ;  /* 0x000000142048723c */ /* 0x020fe200000018a8 */
[----:B------:R-:W-:-:S04]  /*1660*/  FMUL.FTZ R0, R116, UR4 ;  /* 0x0000000474007c20 */ /* 0x000fc80008410000 */
[----:B------:R1:W-:Y:S01]  /*1670*/  MUFU.TANH R145, R0 ;  /* 0x0000000000917308 */ /* 0x0003e20000002400 */
[C---:B------:R-:W-:Y:S06]  /*1680*/  HMMA.16816.F32 R92, R32.reuse, R54, R156 ;  /* 0x00000036205c723c */ /* 0x040fec000000189c */
[C---:B------:R-:W-:Y:S06]  /*1690*/  HMMA.16816.F32 R76, R32.reuse, R50, R152 ;  /* 0x00000032204c723c */ /* 0x040fec0000001898 */
[----:B------:R-:W-:Y:S01]  /*16a0*/  HMMA.16816.F32 R108, R32, R22, R160 ;  /* 0x00000016206c723c */ /* 0x000fe200000018a0 */
[----:B-1----:R-:W-:-:S05]  /*16b0*/  FMUL.FTZ R0, R117, UR4 ;  /* 0x0000000475007c20 */ /* 0x002fca0008410000 */
[----:B------:R-:W-:Y:S01]  /*16c0*/  HMMA.16816.F32 R68, R28, R90, R112 ;  /* 0x0000005a1c44723c */ /* 0x000fe20000001870 */
[----:B------:R1:W4:Y:S05]  /*16d0*/  MUFU.TANH R144, R0 ;  /* 0x0000000000907308 */ /* 0x00032a0000002400 */
[----:B------:R-:W-:Y:S06]  /*16e0*/  HMMA.16816.F32 R112, R36, R52, R148 ;  /* 0x000000342470723c */ /* 0x000fec0000001894 */
[----:B------:R-:W-:Y:S06]  /*16f0*/  HMMA.16816.F32 R32, R16, R90, R84 ;  /* 0x0000005a1020723c */ /* 0x000fec0000001854 */
[----:B------:R-:W-:Y:S01]  /*1700*/  HMMA.16816.F32 R120, R36, R54, R120 ;  /* 0x000000362478723c */ /* 0x000fe20000001878 */
[----:B-1----:R-:W-:-:S05]  /*1710*/  FMUL.FTZ R0, R118, UR4 ;  /* 0x0000000476007c20 */ /* 0x002fca0008410000 */
[C---:B------:R-:W-:Y:S01]  /*1720*/  HMMA.16816.F32 R52, R36.reuse, R48, R136 ;  /* 0x000000302434723c */ /* 0x040fe20000001888 */
[----:B------:R1:W-:Y:S05]  /*1730*/  MUFU.TANH R139, R0 ;  /* 0x00000000008b7308 */ /* 0x0003ea0000002400 */
[----:B------:R-:W-:Y:S06]  /*1740*/  HMMA.16816.F32 R128, R36, R50, R128 ;  /* 0x000000322480723c */ /* 0x000fec0000001880 */
[----:B--2---:R-:W-:Y:S06]  /*1750*/  HMMA.16816.F32 R48, R44, R56, R40 ;  /* 0x000000382c30723c */ /* 0x004fec0000001828 */
[----:B---3--:R-:W-:Y:S01]  /*1760*/  HMMA.16816.F32 R96, R16, R60, R96 ;  /* 0x0000003c1060723c */ /* 0x008fe20000001860 */
[----:B-1----:R-:W-:-:S04]  /*1770*/  FMUL.FTZ R0, R119, UR4 ;  /* 0x0000000477007c20 */ /* 0x002fc80008410000 */
[----:B------:R1:W-:Y:S01]  /*1780*/  MUFU.TANH R138, R0 ;  /* 0x00000000008a7308 */ /* 0x0003e20000002400 */
[C---:B------:R-:W-:Y:S06]  /*1790*/  HMMA.16816.F32 R92, R16.reuse, R62, R92 ;  /* 0x0000003e105c723c */ /* 0x040fec000000185c */
[C---:B------:R-:W-:Y:S06]  /*17a0*/  HMMA.16816.F32 R80, R16.reuse, R104, R80 ;  /* 0x000000681050723c */ /* 0x040fec0000001850 */
[----:B------:R-:W-:Y:S01]  /*17b0*/  HMMA.16816.F32 R84, R16, R106, R76 ;  /* 0x0000006a1054723c */ /* 0x000fe2000000184c */
[----:B-1----:R-:W-:-:S05]  /*17c0*/  FMUL.FTZ R0, R48, UR4 ;  /* 0x0000000430007c20 */ /* 0x002fca0008410000 */
[C---:B------:R-:W-:Y:S06]  /*17d0*/  HMMA.16816.F32 R88, R16.reuse, R124, R72 ;  /* 0x0000007c1058723c */ /* 0x040fec0000001848 */
[----:B------:R-:W-:Y:S01]  /*17e0*/  HMMA.16816.F32 R108, R16, R126, R108 ;  /* 0x0000007e106c723c */ /* 0x000fe2000000186c */
[----:B------:R-:W1:Y:S05]  /*17f0*/  LDSM.16.M88.4 R16, [R24+0x8400] ;  /* 0x008400001810783b */ /* 0x000e6a0000000200 */
[----:B------:R-:W-:Y:S06]  /*1800*/  HMMA.16816.F32 R40, R12, R66, R68 ;  /* 0x000000420c28723c */ /* 0x000fec0000001844 */
[C---:B------:R-:W-:Y:S06]  /*1810*/  HMMA.16816.F32 R132, R36.reuse, R20, R132 ;  /* 0x000000142484723c */ /* 0x040fec0000001884 */
[----:B------:R-:W-:Y:S01]  /*1820*/  HMMA.16816.F32 R100, R36, R22, R100 ;  /* 0x000000162464723c */ /* 0x000fe20000001864 */
[----:B------:R-:W2:Y:S05]  /*1830*/  LDSM.16.M88.4 R20, [R226+0x2400] ;  /* 0x00240000e214783b */ /* 0x000eaa0000000200 */
[----:B------:R-:W-:Y:S01]  /*1840*/  HMMA.16816.F32 R36, R28, R60, R112 ;  /* 0x0000003c1c24723c */ /* 0x000fe20000001870 */
[----:B------:R3:W-:Y:S05]  /*1850*/  MUFU.TANH R114, R0 ;  /* 0x0000000000727308 */ /* 0x0007ea0000002400 */
[----:B------:R-:W-:Y:S06]  /*1860*/  HMMA.16816.F32 R32, R8, R66, R32 ;  /* 0x000000420820723c */ /* 0x000fec0000001820 */
[----:B------:R-:W-:Y:S01]  /*1870*/  HMMA.16816.F32 R40, R4, R58, R40 ;  /* 0x0000003a0428723c */ /* 0x000fe20000001828 */
[----:B---3--:R-:W-:-:S05]  /*1880*/  FMUL.FTZ R0, R49, UR4 ;  /* 0x0000000431007c20 */ /* 0x008fca0008410000 */
[----:B------:R-:W-:Y:S01]  /*1890*/  HMMA.16816.F32 R60, R28, R62, R120 ;  /* 0x0000003e1c3c723c */ /* 0x000fe20000001878 */
[----:B------:R3:W-:Y:S05]  /*18a0*/  MUFU.TANH R113, R0 ;  /* 0x0000000000717308 */ /* 0x0007ea0000002400 */
[----:B-1----:R-:W-:Y:S06]  /*18b0*/  HMMA.16816.F32 R36, R12, R16, R36 ;  /* 0x000000100c24723c */ /* 0x002fec0000001824 */
[----:B------:R-:W-:Y:S01]  /*18c0*/  HMMA.16816.F32 R56, R44, R58, R32 ;  /* 0x0000003a2c38723c */ /* 0x000fe20000001820 */
[----:B------:R-:W-:Y:S04]  /*18d0*/  LDSM.16.M88.4 R32, [R24+0x8800] ;  /* 0x008800001820783b */ /* 0x000fe80000000200 */
[----:B------:R-:W1:Y:S01]  /*18e0*/  LDSM.16.M88.4 R24, [R24+0x8c00] ;  /* 0x008c00001818783b */ /* 0x000e620000000200 */
[----:B------:R-:W-:Y:S01]  /*18f0*/  HMMA.16816.F32 R76, R28, R104, R52 ;  /* 0x000000681c4c723c */ /* 0x000fe20000001834 */
[----:B---3--:R-:W-:-:S04]  /*1900*/  FMUL.FTZ R0, R50, UR4 ;  /* 0x0000000432007c20 */ /* 0x008fc80008410000 */
[----:B------:R3:W-:Y:S01]  /*1910*/  MUFU.TANH R115, R0 ;  /* 0x0000000000737308 */ /* 0x0007e20000002400 */
[----:B------:R-:W-:Y:S06]  /*1920*/  HMMA.16816.F32 R52, R8, R18, R92 ;  /* 0x000000120834723c */ /* 0x000fec000000185c */
[----:B--2---:R-:W-:Y:S06]  /*1930*/  HMMA.16816.F32 R36, R4, R20, R36 ;  /* 0x000000140424723c */ /* 0x004fec0000001824 */
[----:B------:R-:W-:Y:S01]  /*1940*/  HMMA.16816.F32 R104, R28, R106, R128 ;  /* 0x0000006a1c68723c */ /* 0x000fe20000001880 */
[----:B---3--:R-:W-:-:S05]  /*1950*/  FMUL.FTZ R0, R51, UR4 ;  /* 0x0000000433007c20 */ /* 0x008fca0008410000 */
[----:B------:R-:W-:Y:S01]  /*1960*/  HMMA.16816.F32 R48, R8, R16, R96 ;  /* 0x000000100830723c */ /* 0x000fe20000001860 */
[----:B------:R2:W-:Y:S05]  /*1970*/  MUFU.TANH R112, R0 ;  /* 0x0000000000707308 */ /* 0x0005ea0000002400 */
[----:B------:R-:W-:Y:S06]  /*1980*/  HMMA.16816.F32 R16, R12, R18, R60 ;  /* 0x000000120c10723c */ /* 0x000fec000000183c */
[C---:B------:R-:W-:Y:S06]  /*1990*/  HMMA.16816.F32 R72, R28.reuse, R124, R132 ;  /* 0x0000007c1c48723c */ /* 0x040fec0000001884 */
[----:B------:R-:W-:Y:S01]  /*19a0*/  HMMA.16816.F32 R64, R28, R126, R100 ;  /* 0x0000007e1c40723c */ /* 0x000fe20000001864 */
[----:B--2---:R-:W-:-:S04]  /*19b0*/  FMUL.FTZ R0, R40, UR4 ;  /* 0x0000000428007c20 */ /* 0x004fc80008410000 */
[----:B------:R2:W3:Y:S01]  /*19c0*/  MUFU.TANH R119, R0 ;  /* 0x0000000000777308 */ /* 0x0004e20000002400 */
[----:B------:R-:W-:Y:S06]  /*19d0*/  HMMA.16816.F32 R28, R44, R20, R48 ;  /* 0x000000142c1c723c */ /* 0x000fec0000001830 */
[----:B------:R-:W-:Y:S01]  /*19e0*/  HMMA.16816.F32 R48, R4, R22, R16 ;  /* 0x000000160430723c */ /* 0x000fe20000001810 */
[----:B------:R-:W5:Y:S05]  /*19f0*/  LDSM.16.M88.4 R16, [R226+0x2800] ;  /* 0x00280000e210783b */ /* 0x000f6a0000000200 */
[----:B-1----:R-:W-:Y:S01]  /*1a00*/  HMMA.16816.F32 R68, R8, R24, R88 ;  /* 0x000000180844723c */ /* 0x002fe20000001858 */
[----:B--2---:R-:W-:-:S05]  /*1a10*/  FMUL.FTZ R0, R41, UR4 ;  /* 0x0000000429007c20 */ /* 0x004fca0008410000 */
[----:B------:R-:W-:Y:S01]  /*1a20*/  HMMA.16816.F32 R20, R44, R22, R52 ;  /* 0x000000162c14723c */ /* 0x000fe20000001834 */
[----:B------:R1:W2:Y:S05]  /*1a30*/  MUFU.TANH R118, R0 ;  /* 0x0000000000767308 */ /* 0x0002aa0000002400 */
[C---:B------:R-:W-:Y:S06]  /*1a40*/  HMMA.16816.F32 R60, R8.reuse, R34, R84 ;  /* 0x00000022083c723c */ /* 0x040fec0000001854 */
[----:B------:R-:W-:Y:S01]  /*1a50*/  HMMA.16816.F32 R84, R8, R26, R108 ;  /* 0x0000001a0854723c */ /* 0x000fe2000000186c */
[----:B-1----:R-:W-:-:S04]  /*1a60*/  FMUL.FTZ R0, R42, UR4 ;  /* 0x000000042a007c20 */ /* 0x002fc80008410000 */
[----:B------:R1:W-:Y:S07]  /*1a70*/  MUFU.TANH R117, R0 ;  /* 0x0000000000757308 */ /* 0x0003ee0000002400 */
[----:B------:R-:W-:-:S06]  /*1a80*/  FMUL.FTZ R2, R23, UR4 ;  /* 0x0000000417027c20 */ /* 0x000fcc0008410000 */
[----:B-----5:R-:W-:Y:S01]  /*1a90*/  HMMA.16816.F32 R60, R44, R18, R60 ;  /* 0x000000122c3c723c */ /* 0x020fe2000000183c */
[----:B-1----:R-:W-:Y:S02]  /*1aa0*/  FMUL.FTZ R0, R43, UR4 ;  /* 0x000000042b007c20 */ /* 0x002fe40008410000 */
[----:B------:R-:W1:Y:S01]  /*1ab0*/  LDSM.16.M88.4 R40, [R226+0x2c00] ;  /* 0x002c0000e228783b */ /* 0x000e620000000200 */
[----:B------:R-:W-:-:S04]  /*1ac0*/  DEPBAR.LE SB0, 0x0 ;  /* 0x000080000000791a */ /* 0x000fc80000000000 */
[----:B------:R5:W-:Y:S02]  /*1ad0*/  MUFU.TANH R116, R0 ;  /* 0x0000000000747308 */ /* 0x000be40000002400 */
[----:B-----5:R-:W-:-:S06]  /*1ae0*/  FMUL.FTZ R0, R56, UR4 ;  /* 0x0000000438007c20 */ /* 0x020fcc0008410000 */
[----:B------:R5:W-:Y:S01]  /*1af0*/  MUFU.TANH R97, R0 ;  /* 0x0000000000617308 */ /* 0x000be20000002400 */
[----:B-1----:R-:W-:Y:S01]  /*1b00*/  HMMA.16816.F32 R52, R44, R40, R68 ;  /* 0x000000282c34723c */ /* 0x002fe20000001844 */
[----:B-----5:R-:W-:-:S06]  /*1b10*/  FMUL.FTZ R0, R57, UR4 ;  /* 0x0000000439007c20 */ /* 0x020fcc0008410000 */
[----:B------:R1:W-:Y:S02]  /*1b20*/  MUFU.TANH R96, R0 ;  /* 0x0000000000607308 */ /* 0x0003e40000002400 */
[----:B-1----:R-:W-:-:S06]  /*1b30*/  FMUL.FTZ R0, R58, UR4 ;  /* 0x000000043a007c20 */ /* 0x002fcc0008410000 */
[----:B------:R1:W-:Y:S02]  /*1b40*/  MUFU.TANH R93, R0 ;  /* 0x00000000005d7308 */ /* 0x0003e40000002400 */
[----:B-1----:R-:W-:Y:S02]  /*1b50*/  FMUL.FTZ R0, R59, UR4 ;  /* 0x000000043b007c20 */ /* 0x002fe40008410000 */
[----:B------:R-:W-:Y:S04]  /*1b60*/  HMMA.16816.F32 R56, R8, R32, R80 ;  /* 0x000000200838723c */ /* 0x000fe80000001850 */
[----:B------:R1:W-:Y:S02]  /*1b70*/  MUFU.TANH R92, R0 ;  /* 0x00000000005c7308 */ /* 0x0003e40000002400 */
[----:B------:R-:W-:Y:S01]  /*1b80*/  HMMA.16816.F32 R8, R12, R24, R72 ;  /* 0x000000180c08723c */ /* 0x000fe20000001848 */
[----:B-1----:R-:W-:-:S05]  /*1b90*/  FMUL.FTZ R0, R36, UR4 ;  /* 0x0000000424007c20 */ /* 0x002fca0008410000 */
[----:B------:R1:W5:Y:S02]  /*1ba0*/  MUFU.TANH R95, R0 ;  /* 0x00000000005f7308 */ /* 0x0003640000002400 */
[----:B-1----:R-:W-:-:S06]  /*1bb0*/  FMUL.FTZ R0, R37, UR4 ;  /* 0x0000000425007c20 */ /* 0x002fcc0008410000 */
[----:B------:R1:W5:Y:S02]  /*1bc0*/  MUFU.TANH R130, R0 ;  /* 0x0000000000827308 */ /* 0x0003640000002400 */
[----:B-1----:R-:W-:-:S06]  /*1bd0*/  FMUL.FTZ R0, R38, UR4 ;  /* 0x0000000426007c20 */ /* 0x002fcc0008410000 */
[----:B------:R1:W-:Y:S02]  /*1be0*/  MUFU.TANH R98, R0 ;  /* 0x0000000000627308 */ /* 0x0003e40000002400 */
[----:B-1----:R-:W-:Y:S02]  /*1bf0*/  FMUL.FTZ R0, R39, UR4 ;  /* 0x0000000427007c20 */ /* 0x002fe40008410000 */
[C---:B------:R-:W-:Y:S04]  /*1c00*/  HMMA.16816.F32 R36, R12.reuse, R32, R76 ;  /* 0x000000200c24723c */ /* 0x040fe8000000184c */
[----:B------:R1:W-:Y:S02]  /*1c10*/  MUFU.TANH R99, R0 ;  /* 0x0000000000637308 */ /* 0x0003e40000002400 */
[C---:B------:R-:W-:Y:S06]  /*1c20*/  HMMA.16816.F32 R32, R12.reuse, R34, R104 ;  /* 0x000000220c20723c */ /* 0x040fec0000001868 */
[----:B------:R-:W-:Y:S06]  /*1c30*/  HMMA.16816.F32 R12, R12, R26, R64 ;  /* 0x0000001a0c0c723c */ /* 0x000fec0000001840 */
[----:B------:R-:W-:Y:S01]  /*1c40*/  HMMA.16816.F32 R76, R4, R40, R8 ;  /* 0x00000028044c723c */ /* 0x000fe20000001808 */
[----:B-1----:R-:W-:-:S04]  /*1c50*/  FMUL.FTZ R0, R28, UR4 ;  /* 0x000000041c007c20 */ /* 0x002fc80008410000 */
[----:B------:R1:W-:Y:S01]  /*1c60*/  MUFU.TANH R89, R0 ;  /* 0x0000000000597308 */ /* 0x0003e20000002400 */
[C---:B------:R-:W-:Y:S06]  /*1c70*/  HMMA.16816.F32 R24, R4.reuse, R16, R36 ;  /* 0x000000100418723c */ /* 0x040fec0000001824 */
[C---:B------:R-:W-:Y:S06]  /*1c80*/  HMMA.16816.F32 R64, R4.reuse, R18, R32 ;  /* 0x000000120440723c */ /* 0x040fec0000001820 */
[----:B------:R-:W-:Y:S01]  /*1c90*/  HMMA.16816.F32 R72, R4, R42, R12 ;  /* 0x0000002a0448723c */ /* 0x000fe2000000180c */
[----:B-1----:R-:W-:-:S06]  /*1ca0*/  FMUL.FTZ R0, R29, UR4 ;  /* 0x000000041d007c20 */ /* 0x002fcc0008410000 */
[----:B------:R-:W-:Y:S01]  /*1cb0*/  IMAD R4, R181, 0x10, R184 ;  /* 0x00000010b5047824 */ /* 0x000fe200078e02b8 */
[----:B------:R1:W-:Y:S04]  /*1cc0*/  MUFU.TANH R88, R0 ;  /* 0x0000000000587308 */ /* 0x0003e80000002400 */
[----:B------:R-:W-:Y:S01]  /*1cd0*/  FMUL.FTZ R7, R27, UR4 ;  /* 0x000000041b077c20 */ /* 0x000fe20008410000 */
[----:B------:R-:W-:-:S03]  /*1ce0*/  FMUL.FTZ R6, R26, UR4 ;  /* 0x000000041a067c20 */ /* 0x000fc60008410000 */
[----:B------:R-:W-:Y:S08]  /*1cf0*/  MUFU.TANH R105, R7 ;  /* 0x0000000700697308 */ /* 0x000ff00000002400 */
[----:B------:R-:W-:Y:S01]  /*1d00*/  MUFU.TANH R100, R6 ;  /* 0x0000000600647308 */ /* 0x000fe20000002400 */
[----:B-1----:R-:W-:-:S07]  /*1d10*/  FMUL.FTZ R0, R30, UR4 ;  /* 0x000000041e007c20 */ /* 0x002fce0008410000 */
[----:B------:R1:W-:Y:S02]  /*1d20*/  MUFU.TANH R83, R0 ;  /* 0x0000000000537308 */ /* 0x0003e40000002400 */
[----:B-1----:R-:W-:-:S06]  /*1d30*/  FMUL.FTZ R0, R31, UR4 ;  /* 0x000000041f007c20 */ /* 0x002fcc0008410000 */
[----:B------:R1:W-:Y:S02]  /*1d40*/  MUFU.TANH R90, R0 ;  /* 0x00000000005a7308 */ /* 0x0003e40000002400 */
[----:B-1----:R-:W-:-:S06]  /*1d50*/  FMUL.FTZ R0, R48, UR4 ;  /* 0x0000000430007c20 */ /* 0x002fcc0008410000 */
        /* <DEDUP_REMOVED lines=8> */
[----:B------:R-:W-:Y:S06]  /*1de0*/  HMMA.16816.F32 R44, R44, R42, R84 ;  /* 0x0000002a2c2c723c */ /* 0x000fec0000001854 */
[----:B------:R4:W-:Y:S01]  /*1df0*/  MUFU.TANH R91, R0 ;  /* 0x00000000005b7308 */ /* 0x0009e20000002400 */
[----:B-1----:R-:W-:-:S07]  /*1e00*/  FMUL.FTZ R2, R24, UR4 ;  /* 0x0000000418027c20 */ /* 0x002fce0008410000 */
[----:B------:R-:W1:Y:S01]  /*1e10*/  MUFU.TANH R12, R2 ;  /* 0x00000002000c7308 */ /* 0x000e620000002400 */
[----:B----4-:R-:W-:-:S07]  /*1e20*/  FMUL.FTZ R0, R20, UR4 ;  /* 0x0000000414007c20 */ /* 0x010fce0008410000 */
[----:B------:R4:W-:Y:S02]  /*1e30*/  MUFU.TANH R81, R0 ;  /* 0x0000000000517308 */ /* 0x0009e40000002400 */
[----:B----4-:R-:W-:-:S06]  /*1e40*/  FMUL.FTZ R0, R21, UR4 ;  /* 0x0000000415007c20 */ /* 0x010fcc0008410000 */
[----:B------:R4:W-:Y:S02]  /*1e50*/  MUFU.TANH R80, R0 ;  /* 0x0000000000507308 */ /* 0x0009e40000002400 */
[----:B----4-:R-:W-:-:S06]  /*1e60*/  FMUL.FTZ R0, R22, UR4 ;  /* 0x0000000416007c20 */ /* 0x010fcc0008410000 */
[----:B------:R4:W-:Y:S02]  /*1e70*/  MUFU.TANH R82, R0 ;  /* 0x0000000000527308 */ /* 0x0009e40000002400 */
[----:B----4-:R-:W-:-:S05]  /*1e80*/  LOP3.LUT R0, R183, 0xffffffe0, RZ, 0xc0, !PT ;  /* 0xffffffe0b7007812 */ /* 0x010fca00078ec0ff */
[C---:B------:R-:W-:Y:S02]  /*1e90*/  IMAD.IADD R0, R182.reuse, 0x1, -R0 ;  /* 0x00000001b6007824 */ /* 0x040fe400078e0a00 */
[----:B------:R-:W-:-:S03]  /*1ea0*/  IMAD.SHL.U32 R182, R182, 0x2, RZ ;  /* 0x00000002b6b67824 */ /* 0x000fc600078e00ff */
[----:B------:R-:W-:Y:S02]  /*1eb0*/  SHF.R.S32.HI R5, RZ, 0x1f, R0 ;  /* 0x0000001fff057819 */ /* 0x000fe40000011400 */
[----:B------:R-:W-:Y:S02]  /*1ec0*/  LOP3.LUT R189, R182, 0x6, RZ, 0xc0, !PT ;  /* 0x00000006b6bd7812 */ /* 0x000fe400078ec0ff */
[----:B------:R-:W-:Y:S01]  /*1ed0*/  LEA.HI R2, R5, R0, RZ, 0x2 ;  /* 0x0000000005027211 */ /* 0x000fe200078f10ff */
[----:B------:R-:W-:Y:S01]  /*1ee0*/  FMUL.FTZ R5, R25, UR4 ;  /* 0x0000000419057c20 */ /* 0x000fe20008410000 */
[----:B------:R-:W-:Y:S02]  /*1ef0*/  LEA R0, R141, R189, 0x6 ;  /* 0x000000bd8d007211 */ /* 0x000fe400078e30ff */
[----:B------:R-:W-:Y:S01]  /*1f00*/  SHF.R.S32.HI R2, RZ, 0x2, R2 ;  /* 0x00000002ff027819 */ /* 0x000fe20000011402 */
[----:B------:R-:W4:Y:S01]  /*1f10*/  MUFU.TANH R11, R5 ;  /* 0x00000005000b7308 */ /* 0x000f220000002400 */
[C---:B------:R-:W-:Y:S01]  /*1f20*/  IADD3 R25, R0.reuse, 0x18, RZ ;  /* 0x0000001800197810 */ /* 0x040fe20007ffe0ff */
[----:B------:R-:W-:-:S02]  /*1f30*/  VIADD R29, R0, 0x1 ;  /* 0x00000001001d7836 */ /* 0x000fc40000000000 */
[----:B------:R3:W-:Y:S01]  /*1f40*/  STL [R1+0x68], R2 ;  /* 0x0000680201007387 */ /* 0x0007e20000100800 */
[C---:B------:R-:W-:Y:S02]  /*1f50*/  VIADD R27, R0.reuse, 0x8 ;  /* 0x00000008001b7836 */ /* 0x040fe40000000000 */
[C---:B------:R-:W-:Y:S02]  /*1f60*/  VIADD R26, R0.reuse, 0x9 ;  /* 0x00000009001a7836 */ /* 0x040fe40000000000 */
[C---:B------:R-:W-:Y:S02]  /*1f70*/  VIADD R24, R0.reuse, 0x10 ;  /* 0x0000001000187836 */ /* 0x040fe40000000000 */
[C---:B------:R-:W-:Y:S02]  /*1f80*/  VIADD R23, R0.reuse, 0x11 ;  /* 0x0000001100177836 */ /* 0x040fe40000000000 */
[C---:B------:R-:W-:Y:S02]  /*1f90*/  VIADD R22, R0.reuse, 0x19 ;  /* 0x0000001900167836 */ /* 0x040fe40000000000 */
[----:B------:R-:W-:-:S02]  /*1fa0*/  VIADD R16, R0, 0x20 ;  /* 0x0000002000107836 */ /* 0x000fc40000000000 */
[C---:B------:R-:W-:Y:S02]  /*1fb0*/  VIADD R15, R0.reuse, 0x21 ;  /* 0x00000021000f7836 */ /* 0x040fe40000000000 */
[C---:B------:R-:W-:Y:S02]  /*1fc0*/  VIADD R28, R0.reuse, 0x28 ;  /* 0x00000028001c7836 */ /* 0x040fe40000000000 */
[C---:B------:R-:W-:Y:S02]  /*1fd0*/  VIADD R31, R0.reuse, 0x30 ;  /* 0x00000030001f7836 */ /* 0x040fe40000000000 */
[C---:B------:R-:W-:Y:S02]  /*1fe0*/  VIADD R30, R0.reuse, 0x29 ;  /* 0x00000029001e7836 */ /* 0x040fe40000000000 */
[C---:B------:R-:W-:Y:S02]  /*1ff0*/  VIADD R36, R0.reuse, 0x38 ;  /* 0x0000003800247836 */ /* 0x040fe40000000000 */
[----:B------:R-:W-:Y:S01]  /*2000*/  VIADD R32, R0, 0x31 ;  /* 0x0000003100207836 */ /* 0x000fe20000000000 */
[----:B---3--:R-:W-:Y:S01]  /*2010*/  IADD3 R2, R4, 0x1, R2 ;  /* 0x0000000104027810 */ /* 0x008fe20007ffe002 */
[----:B------:R-:W-:Y:S01]  /*2020*/  FMUL.FTZ R4, R76, UR4 ;  /* 0x000000044c047c20 */ /* 0x000fe20008410000 */
[----:B------:R-:W-:-:S02]  /*2030*/  VIADD R37, R0, 0x39 ;  /* 0x0000003900257836 */ /* 0x000fc40000000000 */
[----:B------:R-:W-:Y:S01]  /*2040*/  IADD3 R2, R140, -UR15, R2 ;  /* 0x8000000f8c027c10 */ /* 0x000fe2000fffe002 */
[----:B------:R3:W-:Y:S03]  /*2050*/  MUFU.TANH R8, R4 ;  /* 0x0000000400087308 */ /* 0x0007e60000002400 */
[----:B------:R-:W-:Y:S01]  /*2060*/  IADD3 R14, R2, UR14, RZ ;  /* 0x0000000e020e7c10 */ /* 0x000fe2000fffe0ff */
[----:B------:R-:W-:-:S03]  /*2070*/  FMUL.FTZ R2, R64, UR4 ;  /* 0x0000000440027c20 */ /* 0x000fc60008410000 */
[----:B------:R-:W-:Y:S01]  /*2080*/  VIMNMX R21, R14, R140, PT ;  /* 0x0000008c0e157248 */ /* 0x000fe20003fe0100 */
[----:B------:R2:W4:Y:S01]  /*2090*/  MUFU.TANH R9, R2 ;  /* 0x0000000200097308 */ /* 0x0005220000002400 */
[----:B------:R-:W-:Y:S02]  /*20a0*/  BAR.SYNC.DEFER_BLOCKING 0x0 ;  /* 0x0000000000007b1d */ /* 0x000fe40000010000 */
[-C--:B------:R-:W-:Y:S02]  /*20b0*/  ISETP.GE.AND P2, PT, R29, R21.reuse, PT ;  /* 0x000000151d00720c */ /* 0x080fe40003f46270 */
[-C--:B------:R-:W-:Y:S02]  /*20c0*/  ISETP.GE.AND P3, PT, R0, R21.reuse, PT ;  /* 0x000000150000720c */ /* 0x080fe40003f66270 */
[----:B------:R-:W-:Y:S02]  /*20d0*/  ISETP.GE.AND P1, PT, R27, R21, PT ;  /* 0x000000151b00720c */ /* 0x000fe40003f26270 */
[----:B------:R-:W-:Y:S01]  /*20e0*/  FSEL R57, R144, -INF , !P2 ;  /* 0xff80000090397808 */ /* 0x000fe20005000000 */
[----:B---3--:R-:W-:Y:S01]  /*20f0*/  FMUL.FTZ R4, R77, UR4 ;  /* 0x000000044d047c20 */ /* 0x008fe20008410000 */
[----:B------:R-:W-:-:S02]  /*2100*/  FSEL R56, R145, -INF , !P3 ;  /* 0xff80000091387808 */ /* 0x000fc40005800000 */
[-C--:B------:R-:W-:Y:S01]  /*2110*/  ISETP.GE.AND P0, PT, R26, R21.reuse, PT ;  /* 0x000000151a00720c */ /* 0x080fe20003f06270 */
[----:B------:R3:W-:Y:S01]  /*2120*/  MUFU.TANH R7, R4 ;  /* 0x0000000400077308 */ /* 0x0007e20000002400 */
[----:B------:R-:W-:Y:S01]  /*2130*/  FSEL R64, R119, -INF , !P1 ;  /* 0xff80000077407808 */ /* 0x000fe20004800000 */
[----:B--2---:R-:W-:Y:S01]  /*2140*/  FMUL.FTZ R2, R65, UR4 ;  /* 0x0000000441027c20 */ /* 0x004fe20008410000 */
[----:B------:R-:W-:Y:S02]  /*2150*/  ISETP.GE.AND P2, PT, R24, R21, PT ;  /* 0x000000151800720c */ /* 0x000fe40003f46270 */
[----:B------:R-:W-:-:S03]  /*2160*/  FSEL R103, R118, -INF , !P0 ;  /* 0xff80000076677808 */ /* 0x000fc60004000000 */
[----:B------:R2:W4:Y:S01]  /*2170*/  MUFU.TANH R10, R2 ;  /* 0x00000002000a7308 */ /* 0x0005220000002400 */
[-C--:B------:R-:W-:Y:S02]  /*2180*/  ISETP.GE.AND P1, PT, R23, R21.reuse, PT ;  /* 0x000000151700720c */ /* 0x080fe40003f26270 */
[----:B-----5:R-:W-:Y:S02]  /*2190*/  FSEL R106, R95, -INF , !P2 ;  /* 0xff8000005f6a7808 */ /* 0x020fe40005000000 */
[-C--:B------:R-:W-:Y:S02]  /*21a0*/  ISETP.GE.AND P0, PT, R25, R21.reuse, PT ;  /* 0x000000151900720c */ /* 0x080fe40003f06270 */
[----:B------:R-:W-:Y:S02]  /*21b0*/  FSEL R130, R130, -INF , !P1 ;  /* 0xff80000082827808 */ /* 0x000fe40004800000 */
[----:B------:R-:W-:Y:S01]  /*21c0*/  ISETP.GE.AND P2, PT, R22, R21, PT ;  /* 0x000000151600720c */ /* 0x000fe20003f46270 */
[----:B---3--:R-:W-:Y:S01]  /*21d0*/  FMUL.FTZ R4, R72, UR4 ;  /* 0x0000000448047c20 */ /* 0x008fe20008410000 */
[----:B------:R-:W-:-:S02]  /*21e0*/  FSEL R137, R137, -INF , !P0 ;  /* 0xff80000089897808 */ /* 0x000fc40004000000 */
[----:B------:R-:W-:Y:S01]  /*21f0*/  ISETP.GE.AND P1, PT, R16, R21, PT ;  /* 0x000000151000720c */ /* 0x000fe20003f26270 */
[----:B------:R3:W5:Y:S01]  /*2200*/  MUFU.TANH R5, R4 ;  /* 0x0000000400057308 */ /* 0x0007620000002400 */
[----:B------:R-:W-:Y:S02]  /*2210*/  FSEL R136, R136, -INF , !P2 ;  /* 0xff80000088887808 */ /* 0x000fe40005000000 */
[----:B--2---:R-:W-:Y:S02]  /*2220*/  FMNMX.FTZ R2, R56, R57, !PT ;  /* 0x0000003938027209 */ /* 0x004fe40007810000 */
[----:B------:R-:W-:Y:S02]  /*2230*/  ISETP.GE.AND P0, PT, R15, R21, PT ;  /* 0x000000150f00720c */ /* 0x000fe40003f06270 */
[----:B------:R-:W-:Y:S02]  /*2240*/  FMNMX.FTZ R2, R64, R2, !PT ;  /* 0x0000000240027209 */ /* 0x000fe40007810000 */
[----:B-1----:R-:W-:-:S02]  /*2250*/  FSEL R172, R12, -INF , !P1 ;  /* 0xff8000000cac7808 */ /* 0x002fc40004800000 */
[----:B------:R-:W-:Y:S02]  /*2260*/  FMNMX.FTZ R2, R103, R2, !PT ;  /* 0x0000000267027209 */ /* 0x000fe40007810000 */
[-C--:B------:R-:W-:Y:S02]  /*2270*/  ISETP.GE.AND P2, PT, R28, R21.reuse, PT ;  /* 0x000000151c00720c */ /* 0x080fe40003f46270 */
[----:B------:R-:W-:Y:S02]  /*2280*/  FMNMX.FTZ R2, R106, R2, !PT ;  /* 0x000000026a027209 */ /* 0x000fe40007810000 */
[----:B----4-:R-:W-:Y:S01]  /*2290*/  FSEL R177, R11, -INF , !P0 ;  /* 0xff8000000bb17808 */ /* 0x010fe20004000000 */
[----:B---3--:R-:W-:Y:S01]  /*22a0*/  FMUL.FTZ R4, R73, UR4 ;  /* 0x0000000449047c20 */ /* 0x008fe20008410000 */
[----:B------:R-:W-:Y:S01]  /*22b0*/  FMNMX.FTZ R2, R130, R2, !PT ;  /* 0x0000000282027209 */ /* 0x000fe20007810000 */
[----:B------:R-:W-:Y:S01]  /*22c0*/  FMUL.FTZ R11, R50, UR4 ;  /* 0x00000004320b7c20 */ /* 0x000fe20008410000 */
[----:B------:R-:W-:Y:S01]  /*22d0*/  ISETP.GE.AND P0, PT, R31, R21, PT ;  /* 0x000000151f00720c */ /* 0x000fe20003f06270 */
[----:B------:R1:W2:Y:S01]  /*22e0*/  MUFU.TANH R6, R4 ;  /* 0x0000000400067308 */ /* 0x0002a20000002400 */
[----:B------:R-:W-:-:S02]  /*22f0*/  FMNMX.FTZ R2, R137, R2, !PT ;  /* 0x0000000289027209 */ /* 0x000fc40007810000 */
[----:B------:R-:W-:Y:S02]  /*2300*/  ISETP.GE.AND P1, PT, R30, R21, PT ;  /* 0x000000151e00720c */ /* 0x000fe40003f26270 */
[----:B------:R-:W-:Y:S02]  /*2310*/  FMNMX.FTZ R2, R136, R2, !PT ;  /* 0x0000000288027209 */ /* 0x000fe40007810000 */
[----:B------:R-:W-:Y:S02]  /*2320*/  FSEL R178, R9, -INF , !P2 ;  /* 0xff80000009b27808 */ /* 0x000fe40005000000 */
[----:B------:R-:W-:Y:S02]  /*2330*/  FMNMX.FTZ R2, R172, R2, !PT ;  /* 0x00000002ac027209 */ /* 0x000fe40007810000 */
[----:B------:R-:W-:Y:S02]  /*2340*/  FSEL R192, R8, -INF , !P0 ;  /* 0xff80000008c07808 */ /* 0x000fe40004000000 */
[----:B------:R-:W-:-:S02]  /*2350*/  FMNMX.FTZ R2, R177, R2, !PT ;  /* 0x00000002b1027209 */ /* 0x000fc40007810000 */
[----:B------:R-:W-:Y:S01]  /*2360*/  FSEL R179, R10, -INF , !P1 ;  /* 0xff8000000ab37808 */ /* 0x000fe20004800000 */
[----:B-1----:R-:W-:Y:S01]  /*2370*/  FMUL.FTZ R4, R48, UR4 ;  /* 0x0000000430047c20 */ /* 0x002fe20008410000 */
[----:B------:R-:W-:Y:S02]  /*2380*/  FMNMX.FTZ R2, R178, R2, !PT ;  /* 0x00000002b2027209 */ /* 0x000fe40007810000 */
[-C--:B------:R-:W-:Y:S01]  /*2390*/  ISETP.GE.AND P0, PT, R36, R21.reuse, PT ;  /* 0x000000152400720c */ /* 0x080fe20003f06270 */
[----:B------:R1:W3:Y:S01]  /*23a0*/  MUFU.TANH R41, R4 ;  /* 0x0000000400297308 */ /* 0x0002e20000002400 */
[----:B------:R-:W-:Y:S02]  /*23b0*/  ISETP.GE.AND P1, PT, R32, R21, PT ;  /* 0x000000152000720c */ /* 0x000fe40003f26270 */
[----:B------:R-:W-:Y:S02]  /*23c0*/  FMNMX.FTZ R2, R179, R2, !PT ;  /* 0x00000002b3027209 */ /* 0x000fe40007810000 */
[----:B-----5:R-:W-:-:S02]  /*23d0*/  FSEL R194, R5, -INF , !P0 ;  /* 0xff80000005c27808 */ /* 0x020fc40004000000 */
[----:B------:R-:W-:Y:S02]  /*23e0*/  ISETP.NE.AND P0, PT, R244, 0x1, PT ;  /* 0x00000001f400780c */ /* 0x000fe40003f05270 */
[----:B------:R-:W-:Y:S02]  /*23f0*/  FSEL R193, R7, -INF , !P1 ;  /* 0xff80000007c17808 */ /* 0x000fe40004800000 */
[----:B------:R-:W-:Y:S02]  /*2400*/  FMNMX.FTZ R2, R192, R2, !PT ;  /* 0x00000002c0027209 */ /* 0x000fe40007810000 */
[----:B------:R-:W-:Y:S02]  /*2410*/  ISETP.GE.AND P1, PT, R37, R21, PT ;  /* 0x000000152500720c */ /* 0x000fe40003f26270 */
[----:B------:R-:W-:Y:S01]  /*2420*/  FMNMX.FTZ R2, R193, R2, !PT ;  /* 0x00000002c1027209 */ /* 0x000fe20007810000 */
[----:B-1----:R-:W-:Y:S01]  /*2430*/  FMUL.FTZ R4, R49, UR4 ;  /* 0x0000000431047c20 */ /* 0x002fe20008410000 */
[----:B--2---:R-:W-:-:S02]  /*2440*/  FSEL R219, R6, -INF , !P1 ;  /* 0xff80000006db7808 */ /* 0x004fc40004800000 */
[----:B------:R-:W-:Y:S01]  /*2450*/  FMNMX.FTZ R2, R194, R2, !PT ;  /* 0x00000002c2027209 */ /* 0x000fe20007810000 */
[----:B------:R1:W2:Y:S03]  /*2460*/  MUFU.TANH R18, R4 ;  /* 0x0000000400127308 */ /* 0x0002a60000002400 */
[----:B------:R-:W-:Y:S01]  /*2470*/  FMNMX.FTZ R10, R219, R2, !PT ;  /* 0x00000002db0a7209 */ /* 0x000fe20007810000 */
[----:B---3--:R-:W-:Y:S06]  /*2480*/  @!P0 BRA `(.L_x_381) ;  /* 0x0000000000588947 */ /* 0x008fec0003800000 */
[----:B------:R-:W-:Y:S02]  /*2490*/  VIADD R2, R244, 0xfffffffe ;  /* 0xfffffffef4027836 */ /* 0x000fe40000000000 */
[----:B------:R-:W-:Y:S02]  /*24a0*/  IMAD.SHL.U32 R7, R248, 0x20, RZ ;  /* 0x00000020f8077824 */ /* 0x000fe400078e00ff */
[----:B-1----:R-:W-:Y:S01]  /*24b0*/  IMAD R4, R188, R2, RZ ;  /* 0x00000002bc047224 */ /* 0x002fe200078e02ff */
[----:B------:R-:W-:Y:S01]  /*24c0*/  SHF.R.S32.HI R5, RZ, 0x1f, R2 ;  /* 0x0000001fff057819 */ /* 0x000fe20000011402 */
[----:B------:R-:W-:-:S04]  /*24d0*/  IMAD.WIDE.U32 R8, R2, R185, R186 ;  /* 0x000000b902087225 */ /* 0x000fc800078e00ba */
[----:B------:R-:W-:Y:S01]  /*24e0*/  IMAD R2, R5, R185, R4 ;  /* 0x000000b905027224 */ /* 0x000fe200078e0204 */
[----:B------:R-:W-:-:S03]  /*24f0*/  LEA R4, P1, R8, UR8, 0x1 ;  /* 0x0000000808047c11 */ /* 0x000fc6000f8208ff */
[----:B------:R-:W-:Y:S01]  /*2500*/  IMAD.IADD R2, R9, 0x1, R2 ;  /* 0x0000000109027824 */ /* 0x000fe200078e0202 */
[----:B------:R-:W-:Y:S02]  /*2510*/  SHF.L.U64.HI R9, R248, 0x5, R249 ;  /* 0x00000005f8097819 */ /* 0x000fe400000102f9 */
        /* <DEDUP_REMOVED lines=13> */
.L_x_381:
[----:B------:R-:W4:Y:S01]  /*25f0*/  SHFL.BFLY PT, R8, R10, 0x2, 0x1f ;  /* 0x0c401f000a087f89 */ /* 0x000f2200000e0000 */
[--C-:B------:R-:W-:Y:S01]  /*2600*/  VIADDMNMX R20, R14, 0x40, R140.reuse, PT ;  /* 0x000000400e147846 */ /* 0x100fe2000380018c */
[----:B------:R-:W-:Y:S01]  /*2610*/  FMUL.FTZ R2, R51, UR4 ;  /* 0x0000000433027c20 */ /* 0x000fe20008410000 */
[----:B---3--:R-:W-:Y:S01]  /*2620*/  FMUL.FTZ R6, R62, UR4 ;  /* 0x000000043e067c20 */ /* 0x008fe20008410000 */
[----:B------:R-:W-:Y:S01]  /*2630*/  FMUL.FTZ R12, R45, UR4 ;  /* 0x000000042d0c7c20 */ /* 0x000fe20008410000 */
[-C--:B------:R-:W-:Y:S01]  /*2640*/  ISETP.GE.AND P6, PT, R27, R20.reuse, PT ;  /* 0x000000141b00720c */ /* 0x080fe20003fc6270 */
[----:B------:R3:W-:Y:S01]  /*2650*/  MUFU.TANH R50, R2 ;  /* 0x0000000200327308 */ /* 0x0007e20000002400 */
[-C--:B------:R-:W-:Y:S01]  /*2660*/  ISETP.GE.AND P4, PT, R29, R20.reuse, PT ;  /* 0x000000141d00720c */ /* 0x080fe20003f86270 */
[----:B-1----:R-:W-:Y:S01]  /*2670*/  FMUL.FTZ R4, R60, UR4 ;  /* 0x000000043c047c20 */ /* 0x002fe20008410000 */
[----:B------:R-:W-:Y:S01]  /*2680*/  FSEL R33, R97, -INF , !P6 ;  /* 0xff80000061217808 */ /* 0x000fe20007000000 */
[----:B------:R-:W-:Y:S01]  /*2690*/  FMUL.FTZ R7, R61, UR4 ;  /* 0x000000043d077c20 */ /* 0x000fe20008410000 */
[-C--:B------:R-:W-:Y:S01]  /*26a0*/  ISETP.GE.AND P6, PT, R0, R20.reuse, PT ;  /* 0x000000140000720c */ /* 0x080fe20003fc6270 */
[----:B------:R-:W-:Y:S01]  /*26b0*/  FMUL.FTZ R5, R63, UR4 ;  /* 0x000000043f057c20 */ /* 0x000fe20008410000 */
[----:B------:R-:W-:Y:S01]  /*26c0*/  FSEL R34, R113, -INF , !P4 ;  /* 0xff80000071227808 */ /* 0x000fe20006000000 */
[----:B------:R-:W-:Y:S01]  /*26d0*/  MUFU.TANH R45, R6 ;  /* 0x00000006002d7308 */ /* 0x000fe20000002400 */
[----:B------:R-:W-:Y:S01]  /*26e0*/  VIADDMNMX R19, R14, 0x48, R140, PT ;  /* 0x000000480e137846 */ /* 0x000fe2000380018c */
[----:B------:R-:W-:Y:S01]  /*26f0*/  FMUL.FTZ R9, R54, UR4 ;  /* 0x0000000436097c20 */ /* 0x000fe20008410000 */
[-C--:B------:R-:W-:Y:S01]  /*2700*/  ISETP.GE.AND P2, PT, R26, R20.reuse, PT ;  /* 0x000000141a00720c */ /* 0x080fe20003f46270 */
[----:B------:R-:W-:Y:S01]  /*2710*/  FMUL.FTZ R13, R55, UR4 ;  /* 0x00000004370d7c20 */ /* 0x000fe20008410000 */
[----:B------:R-:W-:Y:S01]  /*2720*/  ISETP.GE.AND P0, PT, R29, R19, PT ;  /* 0x000000131d00720c */ /* 0x000fe20003f06270 */
[----:B------:R-:W-:Y:S01]  /*2730*/  FMUL.FTZ R46, R46, UR4 ;  /* 0x000000042e2e7c20 */ /* 0x000fe20008410000 */
[----:B------:R-:W-:Y:S01]  /*2740*/  ISETP.GE.AND P1, PT, R24, R20, PT ;  /* 0x000000141800720c */ /* 0x000fe20003f26270 */
[----:B------:R1:W5:Y:S01]  /*2750*/  MUFU.TANH R48, R4 ;  /* 0x0000000400307308 */ /* 0x0003620000002400 */
[----:B---3--:R-:W-:Y:S01]  /*2760*/  FMUL.FTZ R2, R52, UR4 ;  /* 0x0000000434027c20 */ /* 0x008fe20008410000 */
[----:B----4-:R-:W-:Y:S01]  /*2770*/  FMNMX.FTZ R8, R10, R8, !PT ;  /* 0x000000080a087209 */ /* 0x010fe20007810000 */
[----:B------:R-:W-:Y:S01]  /*2780*/  FMUL.FTZ R47, R47, UR4 ;  /* 0x000000042f2f7c20 */ /* 0x000fe20008410000 */
[----:B------:R-:W-:Y:S01]  /*2790*/  FSEL R10, R114, -INF , !P6 ;  /* 0xff800000720a7808 */ /* 0x000fe20007000000 */
[----:B------:R-:W-:Y:S01]  /*27a0*/  ULDC UR10, c[0x0][0x2ec] ;  /* 0x0000bb00000a7ab9 */ /* 0x000fe20000000800 */
[----:B------:R-:W-:Y:S01]  /*27b0*/  FSEL R35, R96, -INF , !P2 ;  /* 0xff80000060237808 */ /* 0x000fe20005000000 */
[----:B------:R-:W-:Y:S01]  /*27c0*/  SHFL.BFLY PT, R104, R8, 0x1, 0x1f ;  /* 0x0c201f0008687f89 */ /* 0x000fe200000e0000 */
[----:B------:R3:W-:Y:S01]  /*27d0*/  MUFU.TANH R6, R2 ;  /* 0x0000000200067308 */ /* 0x0007e20000002400 */
[----:B------:R-:W-:-:S02]  /*27e0*/  FSEL R38, R112, -INF , !P0 ;  /* 0xff80000070267808 */ /* 0x000fc40004000000 */
[-C--:B------:R-:W-:Y:S02]  /*27f0*/  ISETP.GE.AND P0, PT, R23, R20.reuse, PT ;  /* 0x000000141700720c */ /* 0x080fe40003f06270 */
[----:B------:R-:W-:Y:S02]  /*2800*/  FSEL R43, R89, -INF , !P1 ;  /* 0xff800000592b7808 */ /* 0x000fe40004800000 */
[-C--:B------:R-:W-:Y:S01]  /*2810*/  ISETP.GE.AND P5, PT, R26, R19.reuse, PT ;  /* 0x000000131a00720c */ /* 0x080fe20003fa6270 */
[----:B------:R-:W4:Y:S01]  /*2820*/  MUFU.TANH R7, R7 ;  /* 0x0000000700077308 */ /* 0x000f220000002400 */
[----:B------:R-:W-:Y:S01]  /*2830*/  ISETP.GE.AND P6, PT, R25, R20, PT ;  /* 0x000000141900720c */ /* 0x000fe20003fc6270 */
[----:B-1----:R-:W-:Y:S01]  /*2840*/  FMUL.FTZ R4, R53, UR4 ;  /* 0x0000000435047c20 */ /* 0x002fe20008410000 */
[----:B------:R-:W-:Y:S02]  /*2850*/  FSEL R42, R88, -INF , !P0 ;  /* 0xff800000582a7808 */ /* 0x000fe40004000000 */
[----:B------:R-:W-:-:S02]  /*2860*/  ISETP.GE.AND P4, PT, R24, R19, PT ;  /* 0x000000131800720c */ /* 0x000fc40003f86270 */
[----:B------:R-:W-:Y:S01]  /*2870*/  FSEL R40, R92, -INF , !P5 ;  /* 0xff8000005c287808 */ /* 0x000fe20006800000 */
[----:B------:R1:W-:Y:S01]  /*2880*/  MUFU.TANH R17, R11 ;  /* 0x0000000b00117308 */ /* 0x0003e20000002400 */
[----:B---3--:R-:W-:Y:S02]  /*2890*/  FMNMX.FTZ R2, R10, R34, !PT ;  /* 0x000000220a027209 */ /* 0x008fe40007810000 */
[----:B------:R-:W-:Y:S02]  /*28a0*/  ISETP.GE.AND P5, PT, R22, R20, PT ;  /* 0x000000141600720c */ /* 0x000fe40003fa6270 */
[----:B------:R-:W-:Y:S02]  /*28b0*/  FMNMX.FTZ R2, R33, R2, !PT ;  /* 0x0000000221027209 */ /* 0x000fe40007810000 */
[----:B------:R-:W-:Y:S01]  /*28c0*/  FSEL R60, R81, -INF , !P6 ;  /* 0xff800000513c7808 */ /* 0x000fe20007000000 */
[----:B------:R-:W-:Y:S01]  /*28d0*/  MUFU.TANH R49, R5 ;  /* 0x0000000500317308 */ /* 0x000fe20000002400 */
[----:B------:R-:W-:-:S02]  /*28e0*/  FMNMX.FTZ R2, R35, R2, !PT ;  /* 0x0000000223027209 */ /* 0x000fc40007810000 */
[----:B------:R-:W-:Y:S02]  /*28f0*/  FSEL R61, R83, -INF , !P4 ;  /* 0xff800000533d7808 */ /* 0x000fe40006000000 */
[----:B------:R-:W-:Y:S02]  /*2900*/  FMNMX.FTZ R2, R43, R2, !PT ;  /* 0x000000022b027209 */ /* 0x000fe40007810000 */
[----:B------:R-:W-:Y:S01]  /*2910*/  ISETP.GE.AND P4, PT, R16, R20, PT ;  /* 0x000000141000720c */ /* 0x000fe20003f86270 */
[----:B------:R3:W-:Y:S01]  /*2920*/  MUFU.TANH R5, R4 ;  /* 0x0000000400057308 */ /* 0x0007e20000002400 */
[----:B------:R-:W-:Y:S01]  /*2930*/  FMNMX.FTZ R2, R42, R2, !PT ;  /* 0x000000022a027209 */ /* 0x000fe20007810000 */
[----:B-1----:R-:W-:Y:S01]  /*2940*/  FMUL.FTZ R11, R44, UR4 ;  /* 0x000000042c0b7c20 */ /* 0x002fe20008410000 */
[----:B------:R-:W-:Y:S02]  /*2950*/  FSEL R59, R80, -INF , !P5 ;  /* 0xff800000503b7808 */ /* 0x000fe40006800000 */
[----:B------:R-:W-:-:S02]  /*2960*/  ISETP.GE.AND P5, PT, R28, R20, PT ;  /* 0x000000141c00720c */ /* 0x000fc40003fa6270 */
[----:B------:R-:W-:Y:S01]  /*2970*/  FMNMX.FTZ R2, R60, R2, !PT ;  /* 0x000000023c027209 */ /* 0x000fe20007810000 */
[----:B------:R-:W1:Y:S01]  /*2980*/  MUFU.TANH R11, R11 ;  /* 0x0000000b000b7308 */ /* 0x000e620000002400 */
[----:B------:R-:W-:Y:S02]  /*2990*/  FSEL R131, R41, -INF , !P4 ;  /* 0xff80000029837808 */ /* 0x000fe40006000000 */
[-C--:B------:R-:W-:Y:S02]  /*29a0*/  ISETP.GE.AND P6, PT, R15, R20.reuse, PT ;  /* 0x000000140f00720c */ /* 0x080fe40003fc6270 */
[----:B------:R-:W-:Y:S02]  /*29b0*/  ISETP.GE.AND P4, PT, R30, R20, PT ;  /* 0x000000141e00720c */ /* 0x000fe40003f86270 */
[----:B------:R-:W-:Y:S01]  /*29c0*/  FMNMX.FTZ R2, R59, R2, !PT ;  /* 0x000000023b027209 */ /* 0x000fe20007810000 */
[----:B------:R-:W1:Y:S01]  /*29d0*/  MUFU.TANH R12, R12 ;  /* 0x0000000c000c7308 */ /* 0x000e620000002400 */
[----:B-----5:R-:W-:-:S02]  /*29e0*/  FSEL R135, R48, -INF , !P5 ;  /* 0xff80000030877808 */ /* 0x020fc40006800000 */
[-C--:B------:R-:W-:Y:S02]  /*29f0*/  ISETP.GE.AND P5, PT, R0, R19.reuse, PT ;  /* 0x000000130000720c */ /* 0x080fe40003fa6270 */
[----:B--2---:R-:W-:Y:S02]  /*2a00*/  FSEL R133, R18, -INF , !P6 ;  /* 0xff80000012857808 */ /* 0x004fe40007000000 */
[----:B------:R-:W-:Y:S01]  /*2a10*/  FMNMX.FTZ R2, R131, R2, !PT ;  /* 0x0000000283027209 */ /* 0x000fe20007810000 */
[----:B------:R2:W5:Y:S01]  /*2a20*/  MUFU.TANH R44, R9 ;  /* 0x00000009002c7308 */ /* 0x0005620000002400 */
[----:B----4-:R-:W-:Y:S02]  /*2a30*/  FSEL R134, R7, -INF , !P4 ;  /* 0xff80000007867808 */ /* 0x010fe40006000000 */
[----:B------:R-:W-:Y:S02]  /*2a40*/  ISETP.GE.AND P3, PT, R27, R19, PT ;  /* 0x000000131b00720c */ /* 0x000fe40003f66270 */
[----:B------:R-:W-:-:S02]  /*2a50*/  FSEL R7, R115, -INF , !P5 ;  /* 0xff80000073077808 */ /* 0x000fc40006800000 */
[----:B---3--:R-:W-:Y:S01]  /*2a60*/  FMNMX.FTZ R4, R133, R2, !PT ;  /* 0x0000000285047209 */ /* 0x008fe20007810000 */
[----:B------:R-:W3:Y:S01]  /*2a70*/  MUFU.TANH R13, R13 ;  /* 0x0000000d000d7308 */ /* 0x000ee20000002400 */
[----:B------:R-:W-:Y:S02]  /*2a80*/  FSEL R39, R93, -INF , !P3 ;  /* 0xff8000005d277808 */ /* 0x000fe40005800000 */
[----:B------:R-:W-:Y:S02]  /*2a90*/  FMNMX.FTZ R2, R7, R38, !PT ;  /* 0x0000002607027209 */ /* 0x000fe40007810000 */
[----:B------:R-:W-:Y:S02]  /*2aa0*/  ISETP.GE.AND P3, PT, R23, R19, PT ;  /* 0x000000131700720c */ /* 0x000fe40003f66270 */
[----:B------:R-:W-:Y:S01]  /*2ab0*/  FMNMX.FTZ R2, R39, R2, !PT ;  /* 0x0000000227027209 */ /* 0x000fe20007810000 */
[----:B------:R-:W4:Y:S01]  /*2ac0*/  MUFU.TANH R46, R46 ;  /* 0x0000002e002e7308 */ /* 0x000f220000002400 */
[----:B------:R-:W-:-:S02]  /*2ad0*/  ISETP.GE.AND P6, PT, R31, R20, PT ;  /* 0x000000141f00720c */ /* 0x000fc40003fc6270 */
[----:B------:R-:W-:Y:S02]  /*2ae0*/  FMNMX.FTZ R2, R40, R2, !PT ;  /* 0x0000000228027209 */ /* 0x000fe40007810000 */
[----:B------:R-:W-:Y:S02]  /*2af0*/  ISETP.GE.AND P5, PT, R36, R20, PT ;  /* 0x000000142400720c */ /* 0x000fe40003fa6270 */
[----:B------:R-:W-:Y:S01]  /*2b00*/  FMNMX.FTZ R4, R135, R4, !PT ;  /* 0x0000000487047209 */ /* 0x000fe20007810000 */
[----:B------:R-:W4:Y:S01]  /*2b10*/  MUFU.TANH R47, R47 ;  /* 0x0000002f002f7308 */ /* 0x000f220000002400 */
[----:B------:R-:W-:Y:S02]  /*2b20*/  ISETP.GE.AND P2, PT, R25, R19, PT ;  /* 0x000000131900720c */ /* 0x000fe40003f46270 */
[----:B--2---:R-:W-:Y:S02]  /*2b30*/  FSEL R9, R90, -INF , !P3 ;  /* 0xff8000005a097808 */ /* 0x004fe40005800000 */
[----:B------:R-:W-:-:S02]  /*2b40*/  FMNMX.FTZ R2, R61, R2, !PT ;  /* 0x000000023d027209 */ /* 0x000fc40007810000 */
[----:B------:R-:W-:Y:S02]  /*2b50*/  FSEL R175, R6, -INF , !P6 ;  /* 0xff80000006af7808 */ /* 0x000fe40007000000 */
[-C--:B------:R-:W-:Y:S02]  /*2b60*/  ISETP.GE.AND P4, PT, R32, R20.reuse, PT ;  /* 0x000000142000720c */ /* 0x080fe40003f86270 */
[----:B------:R-:W-:Y:S02]  /*2b70*/  ISETP.GE.AND P6, PT, R37, R20, PT ;  /* 0x000000142500720c */ /* 0x000fe40003fc6270 */
[----:B------:R-:W-:Y:S02]  /*2b80*/  FMNMX.FTZ R4, R134, R4, !PT ;  /* 0x0000000486047209 */ /* 0x000fe40007810000 */
[----:B-1----:R-:W-:Y:S02]  /*2b90*/  FSEL R212, R11, -INF , !P5 ;  /* 0xff8000000bd47808 */ /* 0x002fe40006800000 */
[----:B------:R-:W-:-:S02]  /*2ba0*/  ISETP.GE.AND P1, PT, R22, R19, PT ;  /* 0x000000131600720c */ /* 0x000fc40003f26270 */
[----:B------:R-:W-:Y:S02]  /*2bb0*/  FSEL R11, R82, -INF , !P2 ;  /* 0xff800000520b7808 */ /* 0x000fe40005000000 */
[----:B------:R-:W-:Y:S02]  /*2bc0*/  FMNMX.FTZ R2, R9, R2, !PT ;  /* 0x0000000209027209 */ /* 0x000fe40007810000 */
[----:B------:R-:W-:Y:S02]  /*2bd0*/  FSEL R176, R5, -INF , !P4 ;  /* 0xff80000005b07808 */ /* 0x000fe40006000000 */
[----:B------:R-:W-:Y:S02]  /*2be0*/  FMNMX.FTZ R4, R175, R4, !PT ;  /* 0x00000004af047209 */ /* 0x000fe40007810000 */
[----:B------:R-:W-:Y:S02]  /*2bf0*/  FSEL R215, R12, -INF , !P6 ;  /* 0xff8000000cd77808 */ /* 0x000fe40007000000 */
[----:B------:R-:W-:-:S02]  /*2c00*/  ISETP.GE.AND P0, PT, R16, R19, PT ;  /* 0x000000131000720c */ /* 0x000fc40003f06270 */
[----:B------:R-:W-:Y:S02]  /*2c10*/  FSEL R12, R58, -INF , !P1 ;  /* 0xff8000003a0c7808 */ /* 0x000fe40004800000 */
[----:B------:R-:W-:Y:S02]  /*2c20*/  FMNMX.FTZ R2, R11, R2, !PT ;  /* 0x000000020b027209 */ /* 0x000fe40007810000 */
[----:B------:R-:W-:Y:S02]  /*2c30*/  FMNMX.FTZ R4, R176, R4, !PT ;  /* 0x00000004b0047209 */ /* 0x000fe40007810000 */
[----:B------:R-:W-:Y:S02]  /*2c40*/  ISETP.GE.AND P2, PT, R15, R19, PT ;  /* 0x000000130f00720c */ /* 0x000fe40003f46270 */
[----:B------:R-:W-:Y:S02]  /*2c50*/  FSEL R107, R17, -INF , !P0 ;  /* 0xff800000116b7808 */ /* 0x000fe40004000000 */
[----:B------:R-:W-:-:S02]  /*2c60*/  FMNMX.FTZ R2, R12, R2, !PT ;  /* 0x000000020c027209 */ /* 0x000fc40007810000 */
[----:B------:R-:W-:Y:S02]  /*2c70*/  FMNMX.FTZ R4, R212, R4, !PT ;  /* 0x00000004d4047209 */ /* 0x000fe40007810000 */
[-C--:B------:R-:W-:Y:S02]  /*2c80*/  ISETP.GE.AND P1, PT, R28, R19.reuse, PT ;  /* 0x000000131c00720c */ /* 0x080fe40003f26270 */
[----:B------:R-:W-:Y:S02]  /*2c90*/  FSEL R128, R50, -INF , !P2 ;  /* 0xff80000032807808 */ /* 0x000fe40005000000 */
[----:B------:R-:W-:Y:S02]  /*2ca0*/  FMNMX.FTZ R2, R107, R2, !PT ;  /* 0x000000026b027209 */ /* 0x000fe40007810000 */
[----:B------:R-:W-:Y:S01]  /*2cb0*/  FMNMX.FTZ R102, R215, R4, !PT ;  /* 0x00000004d7667209 */ /* 0x000fe20007810000 */
[----:B------:R-:W-:Y:S01]  /*2cc0*/  FMUL.FTZ R4, R66, UR4 ;  /* 0x0000000442047c20 */ /* 0x000fe20008410000 */
[----:B------:R-:W-:-:S02]  /*2cd0*/  ISETP.GE.AND P2, PT, R30, R19, PT ;  /* 0x000000131e00720c */ /* 0x000fc40003f46270 */
[----:B------:R-:W-:Y:S01]  /*2ce0*/  FSEL R129, R45, -INF , !P1 ;  /* 0xff8000002d817808 */ /* 0x000fe20004800000 */
[----:B------:R-:W1:Y:S01]  /*2cf0*/  SHFL.BFLY PT, R5, R102, 0x2, 0x1f ;  /* 0x0c401f0066057f89 */ /* 0x000e6200000e0000 */
[----:B------:R-:W-:Y:S01]  /*2d00*/  FMNMX.FTZ R2, R128, R2, !PT ;  /* 0x0000000280027209 */ /* 0x000fe20007810000 */
[----:B------:R2:W-:Y:S01]  /*2d10*/  MUFU.TANH R65, R4 ;  /* 0x0000000400417308 */ /* 0x0005e20000002400 */
[-C--:B------:R-:W-:Y:S02]  /*2d20*/  ISETP.GE.AND P0, PT, R31, R19.reuse, PT ;  /* 0x000000131f00720c */ /* 0x080fe40003f06270 */
[----:B------:R-:W-:Y:S02]  /*2d30*/  FSEL R132, R49, -INF , !P2 ;  /* 0xff80000031847808 */ /* 0x000fe40005000000 */
[----:B------:R-:W-:Y:S02]  /*2d40*/  FMNMX.FTZ R2, R129, R2, !PT ;  /* 0x0000000281027209 */ /* 0x000fe40007810000 */
[----:B------:R-:W-:-:S02]  /*2d50*/  ISETP.GE.AND P1, PT, R32, R19, PT ;  /* 0x000000132000720c */ /* 0x000fc40003f26270 */
[----:B-----5:R-:W-:Y:S02]  /*2d60*/  FSEL R173, R44, -INF , !P0 ;  /* 0xff8000002cad7808 */ /* 0x020fe40004000000 */
[----:B------:R-:W-:Y:S02]  /*2d70*/  FMNMX.FTZ R2, R132, R2, !PT ;  /* 0x0000000284027209 */ /* 0x000fe40007810000 */
[-C--:B------:R-:W-:Y:S02]  /*2d80*/  ISETP.GE.AND P2, PT, R36, R19.reuse, PT ;  /* 0x000000132400720c */ /* 0x080fe40003f46270 */
[----:B---3--:R-:W-:Y:S02]  /*2d90*/  FSEL R174, R13, -INF , !P1 ;  /* 0xff8000000dae7808 */ /* 0x008fe40004800000 */
[----:B------:R-:W-:Y:S01]  /*2da0*/  FMNMX.FTZ R2, R173, R2, !PT ;  /* 0x00000002ad027209 */ /* 0x000fe20007810000 */
[----:B--2---:R-:W-:Y:S01]  /*2db0*/  FMUL.FTZ R4, R67, UR4 ;  /* 0x0000000443047c20 */ /* 0x004fe20008410000 */
[----:B------:R-:W-:-:S02]  /*2dc0*/  ISETP.GE.AND P0, PT, R37, R19, PT ;  /* 0x000000132500720c */ /* 0x000fc40003f06270 */
[----:B----4-:R-:W-:Y:S01]  /*2dd0*/  FSEL R213, R46, -INF , !P2 ;  /* 0xff8000002ed57808 */ /* 0x010fe20005000000 */
[----:B------:R2:W-:Y:S01]  /*2de0*/  MUFU.TANH R63, R4 ;  /* 0x00000004003f7308 */ /* 0x0005e20000002400 */
[----:B------:R-:W-:Y:S02]  /*2df0*/  FMNMX.FTZ R2, R174, R2, !PT ;  /* 0x00000002ae027209 */ /* 0x000fe40007810000 */
[----:B------:R-:W-:Y:S02]  /*2e00*/  FSEL R218, R47, -INF , !P0 ;  /* 0xff8000002fda7808 */ /* 0x000fe40004000000 */
[----:B------:R-:W-:Y:S01]  /*2e10*/  FMNMX.FTZ R101, R213, R2, !PT ;  /* 0x00000002d5657209 */ /* 0x000fe20007810000 */
[----:B------:R-:W-:Y:S01]  /*2e20*/  FMUL.FTZ R2, R78, UR4 ;  /* 0x000000044e027c20 */ /* 0x000fe20008410000 */
[----:B-1----:R-:W-:Y:S02]  /*2e30*/  FMNMX.FTZ R102, R102, R5, !PT ;  /* 0x0000000566667209 */ /* 0x002fe40007810000 */
[----:B------:R-:W-:Y:S01]  /*2e40*/  FMNMX.FTZ R101, R218, R101, !PT ;  /* 0x00000065da657209 */ /* 0x000fe20007810000 */
[----:B------:R1:W3:Y:S01]  /*2e50*/  MUFU.TANH R62, R2 ;  /* 0x00000002003e7308 */ /* 0x0002e20000002400 */
[----:B------:R-:W-:Y:S01]  /*2e60*/  FMNMX.FTZ R104, R8, R104, !PT ;  /* 0x0000006808687209 */ /* 0x000fe20007810000 */
[----:B------:R-:W4:Y:S01]  /*2e70*/  SHFL.BFLY PT, R5, R102, 0x1, 0x1f ;  /* 0x0c201f0066057f89 */ /* 0x000f2200000e0000 */
[----:B------:R-:W-:-:S02]  /*2e80*/  VIADDMNMX R18, R14, 0x8, R140, PT ;  /* 0x000000080e127846 */ /* 0x000fc4000380018c */
[----:B------:R-:W-:Y:S01]  /*2e90*/  FSETP.NEU.FTZ.AND P0, PT, R104, -INF , PT ;  /* 0xff8000006800780b */ /* 0x000fe20003f1d000 */
[----:B------:R-:W5:Y:S01]  /*2ea0*/  SHFL.BFLY PT, R6, R101, 0x2, 0x1f ;  /* 0x0c401f0065067f89 */ /* 0x000f6200000e0000 */
[----:B--2---:R-:W-:Y:S01]  /*2eb0*/  FMUL.FTZ R4, R75, UR4 ;  /* 0x000000044b047c20 */ /* 0x004fe20008410000 */
[-C--:B------:R-:W-:Y:S02]  /*2ec0*/  ISETP.GE.AND P3, PT, R29, R18.reuse, PT ;  /* 0x000000121d00720c */ /* 0x080fe40003f66270 */
[-C--:B------:R-:W-:Y:S01]  /*2ed0*/  ISETP.GE.AND P1, PT, R26, R18.reuse, PT ;  /* 0x000000121a00720c */ /* 0x080fe20003f26270 */
[----:B------:R-:W-:Y:S01]  /*2ee0*/  MUFU.TANH R68, R4 ;  /* 0x0000000400447308 */ /* 0x000fe20000002400 */
[-C--:B------:R-:W-:Y:S02]  /*2ef0*/  ISETP.GE.AND P2, PT, R27, R18.reuse, PT ;  /* 0x000000121b00720c */ /* 0x080fe40003f46270 */
[----:B------:R-:W-:Y:S02]  /*2f00*/  FSEL R58, R138, -INF , !P3 ;  /* 0xff8000008a3a7808 */ /* 0x000fe40005800000 */
[-C--:B------:R-:W-:Y:S01]  /*2f10*/  ISETP.GE.AND P6, PT, R23, R18.reuse, PT ;  /* 0x000000121700720c */ /* 0x080fe20003fc6270 */
[----:B-1----:R-:W-:Y:S01]  /*2f20*/  FMUL.FTZ R2, R79, UR4 ;  /* 0x000000044f027c20 */ /* 0x002fe20008410000 */
[----:B------:R-:W-:-:S02]  /*2f30*/  ISETP.GE.AND P3, PT, R16, R18, PT ;  /* 0x000000121000720c */ /* 0x000fc40003f66270 */
[-C--:B------:R-:W-:Y:S01]  /*2f40*/  ISETP.GE.AND P5, PT, R25, R18.reuse, PT ;  /* 0x000000121900720c */ /* 0x080fe20003fa6270 */
[----:B------:R1:W2:Y:S01]  /*2f50*/  MUFU.TANH R41, R2 ;  /* 0x0000000200297308 */ /* 0x0002a20000002400 */
[----:B------:R-:W-:Y:S02]  /*2f60*/  FSEL R14, R99, -INF , !P6 ;  /* 0xff800000630e7808 */ /* 0x000fe40007000000 */
[----:B------:R-:W-:Y:S02]  /*2f70*/  ISETP.GE.AND P4, PT, R22, R18, PT ;  /* 0x000000121600720c */ /* 0x000fe40003f86270 */
[----:B----4-:R-:W-:Y:S02]  /*2f80*/  FMNMX.FTZ R102, R102, R5, !PT ;  /* 0x0000000566667209 */ /* 0x010fe40007810000 */
[----:B------:R-:W-:Y:S02]  /*2f90*/  FSEL R13, R94, -INF , !P5 ;  /* 0xff8000005e0d7808 */ /* 0x000fe40006800000 */
[----:B-----5:R-:W-:Y:S01]  /*2fa0*/  FMNMX.FTZ R101, R101, R6, !PT ;  /* 0x0000000665657209 */ /* 0x020fe20007810000 */
[----:B------:R-:W-:Y:S01]  /*2fb0*/  FMUL.FTZ R17, R102, UR10 ;  /* 0x0000000a66117c20 */ /* 0x000fe20008410000 */
[----:B------:R-:W-:Y:S01]  /*2fc0*/  IMAD R6, R180, 0x20, R142 ;  /* 0x00000020b4067824 */ /* 0x000fe200078e028e */
[----:B------:R-:W-:-:S02]  /*2fd0*/  FSEL R22, R91, -INF , !P4 ;  /* 0xff8000005b167808 */ /* 0x000fc40006000000 */
[----:B------:R-:W4:Y:S01]  /*2fe0*/  SHFL.BFLY PT, R5, R101, 0x1, 0x1f ;  /* 0x0c201f0065057f89 */ /* 0x000f2200000e0000 */
[----:B------:R-:W-:Y:S01]  /*2ff0*/  FSEL R100, R100, -INF , !P3 ;  /* 0xff80000064647808 */ /* 0x000fe20005800000 */
[----:B-1----:R-:W-:Y:S01]  /*3000*/  FMUL.FTZ R2, R74, UR4 ;  /* 0x000000044a027c20 */ /* 0x002fe20008410000 */
[-C--:B------:R-:W-:Y:S02]  /*3010*/  ISETP.GE.AND P6, PT, R31, R18.reuse, PT ;  /* 0x000000121f00720c */ /* 0x080fe40003fc6270 */
[-C--:B------:R-:W-:Y:S01]  /*3020*/  ISETP.GE.AND P5, PT, R32, R18.reuse, PT ;  /* 0x000000122000720c */ /* 0x080fe20003fa6270 */
[----:B------:R1:W5:Y:S01]  /*3030*/  MUFU.TANH R69, R2 ;  /* 0x0000000200457308 */ /* 0x0003620000002400 */
[----:B---3--:R-:W-:Y:S02]  /*3040*/  FSEL R250, R62, -INF , !P6 ;  /* 0xff8000003efa7808 */ /* 0x008fe40007000000 */
[----:B------:R-:W-:Y:S02]  /*3050*/  ISETP.GE.AND P4, PT, R36, R18, PT ;  /* 0x000000122400720c */ /* 0x000fe40003f86270 */
[----:B--2---:R-:W-:-:S02]  /*3060*/  FSEL R251, R41, -INF , !P5 ;  /* 0xff80000029fb7808 */ /* 0x004fc40006800000 */
[----:B------:R-:W-:-:S04]  /*3070*/  ISETP.GE.AND P3, PT, R37, R18, PT ;  /* 0x000000122500720c */ /* 0x000fc80003f66270 */
[----:B------:R-:W-:Y:S01]  /*3080*/  FSEL R195, R68, -INF , !P3 ;  /* 0xff80000044c37808 */ /* 0x000fe20005800000 */
[----:B-1----:R-:W-:Y:S01]  /*3090*/  FMUL.FTZ R2, R104, UR10 ;  /* 0x0000000a68027c20 */ /* 0x002fe20008410000 */
[----:B----4-:R-:W-:Y:S02]  /*30a0*/  FMNMX.FTZ R101, R101, R5, !PT ;  /* 0x0000000565657209 */ /* 0x010fe40007810000 */
[----:B-----5:R-:W-:Y:S02]  /*30b0*/  FSEL R252, R69, -INF , !P4 ;  /* 0xff80000045fc7808 */ /* 0x020fe40006000000 */
[----:B------:R-:W-:Y:S01]  /*30c0*/  FSEL R2, R2, RZ, P0 ;  /* 0x000000ff02027208 */ /* 0x000fe20000000000 */
[----:B------:R-:W-:Y:S01]  /*30d0*/  FMUL.FTZ R16, R101, UR10 ;  /* 0x0000000a65107c20 */ /* 0x000fe20008410000 */
[----:B------:R-:W-:-:S03]  /*30e0*/  FSETP.NEU.FTZ.AND P0, PT, R102, -INF , PT ;  /* 0xff8000006600780b */ /* 0x000fc60003f1d000 */
[----:B------:R-:W-:Y:S01]  /*30f0*/  FFMA.FTZ R4, R56, UR10, -R2 ;  /* 0x0000000a38047c23 */ /* 0x000fe20008010802 */
[----:B------:R-:W-:Y:S02]  /*3100*/  FSEL R17, R17, RZ, P0 ;  /* 0x000000ff11117208 */ /* 0x000fe40000000000 */
[-C--:B------:R-:W-:Y:S01]  /*3110*/  ISETP.GE.AND P0, PT, R24, R18.reuse, PT ;  /* 0x000000121800720c */ /* 0x080fe20003f06270 */
[----:B------:R1:W-:Y:S01]  /*3120*/  MUFU.EX2 R141, R4 ;  /* 0x00000004008d7308 */ /* 0x0003e20000000800 */
[----:B------:R-:W-:Y:S01]  /*3130*/  FSEL R56, R116, -INF , !P1 ;  /* 0xff80000074387808 */ /* 0x000fe20004800000 */
[--C-:B------:R-:W-:Y:S01]  /*3140*/  FFMA.FTZ R8, R42, UR10, -R17.reuse ;  /* 0x0000000a2a087c23 */ /* 0x100fe20008010811 */
[----:B------:R-:W-:Y:S01]  /*3150*/  ISETP.GE.AND P1, PT, R0, R18, PT ;  /* 0x000000120000720c */ /* 0x000fe20003f26270 */
[----:B------:R-:W-:Y:S01]  /*3160*/  FFMA.FTZ R0, R35, UR10, -R17 ;  /* 0x0000000a23007c23 */ /* 0x000fe20008010811 */
[----:B------:R-:W-:Y:S02]  /*3170*/  FSEL R23, R98, -INF , !P0 ;  /* 0xff80000062177808 */ /* 0x000fe40004000000 */
[----:B------:R-:W-:Y:S01]  /*3180*/  FSETP.NEU.FTZ.AND P0, PT, R101, -INF , PT ;  /* 0xff8000006500780b */ /* 0x000fe20003f1d000 */
[----:B------:R2:W-:Y:S03]  /*3190*/  MUFU.EX2 R239, R0 ;  /* 0x0000000000ef7308 */ /* 0x0005e60000000800 */
[----:B------:R-:W-:-:S02]  /*31a0*/  FSEL R16, R16, RZ, P0 ;  /* 0x000000ff10107208 */ /* 0x000fc40000000000 */
[----:B------:R-:W-:-:S03]  /*31b0*/  ISETP.GE.AND P0, PT, R30, R18, PT ;  /* 0x000000121e00720c */ /* 0x000fc60003f06270 */
[----:B------:R-:W-:Y:S01]  /*31c0*/  MUFU.EX2 R233, R8 ;  /* 0x0000000800e97308 */ /* 0x000fe20000000800 */
[----:B-1----:R-:W-:Y:S01]  /*31d0*/  FFMA.FTZ R4, R57, UR10, -R2 ;  /* 0x0000000a39047c23 */ /* 0x002fe20008010802 */
[----:B------:R-:W-:Y:S02]  /*31e0*/  FSEL R57, R117, -INF , !P2 ;  /* 0xff80000075397808 */ /* 0x000fe40005000000 */
[----:B------:R-:W-:Y:S02]  /*31f0*/  ISETP.GE.AND P2, PT, R15, R18, PT ;  /* 0x000000120f00720c */ /* 0x000fe40003f46270 */
[----:B------:R-:W-:Y:S02]  /*3200*/  FSEL R15, R139, -INF , !P1 ;  /* 0xff8000008b0f7808 */ /* 0x000fe40004800000 */
[----:B------:R1:W-:Y:S01]  /*3210*/  MUFU.EX2 R120, R4 ;  /* 0x0000000400787308 */ /* 0x0003e20000000800 */
[----:B--2---:R-:W-:Y:S01]  /*3220*/  IMAD.IADD R0, R143, 0x1, R6 ;  /* 0x000000018f007824 */ /* 0x004fe200078e0206 */
[----:B------:R-:W-:-:S02]  /*3230*/  FMNMX.FTZ R5, R15, R58, !PT ;  /* 0x0000003a0f057209 */ /* 0x000fc40007810000 */
[----:B------:R-:W-:Y:S02]  /*3240*/  ISETP.GE.AND P1, PT, R28, R18, PT ;  /* 0x000000121c00720c */ /* 0x000fe40003f26270 */
[----:B------:R-:W-:Y:S02]  /*3250*/  FMNMX.FTZ R5, R57, R5, !PT ;  /* 0x0000000539057209 */ /* 0x000fe40007810000 */
[----:B------:R-:W-:Y:S01]  /*3260*/  LEA R224, R0, UR5, 0x1 ;  /* 0x0000000500e07c11 */ /* 0x000fe2000f8e08ff */
[----:B------:R-:W-:Y:S01]  /*3270*/  FFMA.FTZ R0, R38, UR10, -R16 ;  /* 0x0000000a26007c23 */ /* 0x000fe20008010810 */
[----:B------:R-:W-:Y:S02]  /*3280*/  FSEL R105, R105, -INF , !P2 ;  /* 0xff80000069697808 */ /* 0x000fe40005000000 */
[----:B------:R-:W-:Y:S01]  /*3290*/  FSEL R243, R65, -INF , !P1 ;  /* 0xff80000041f37808 */ /* 0x000fe20004800000 */
[----:B------:R-:W-:Y:S01]  /*32a0*/  MUFU.EX2 R235, R0 ;  /* 0x0000000000eb7308 */ /* 0x000fe20000000800 */
[----:B------:R-:W-:-:S02]  /*32b0*/  IMAD.IADD R225, R3, 0x1, R224 ;  /* 0x0000000103e17824 */ /* 0x000fc400078e02e0 */
[----:B------:R-:W-:Y:S01]  /*32c0*/  FFMA.FTZ R3, R39, UR10, -R16 ;  /* 0x0000000a27037c23 */ /* 0x000fe20008010810 */
[----:B------:R-:W-:Y:S01]  /*32d0*/  FSEL R245, R63, -INF , !P0 ;  /* 0xff8000003ff57808 */ /* 0x000fe20004000000 */
[--C-:B-1----:R-:W-:Y:S01]  /*32e0*/  FFMA.FTZ R4, R10, UR10, -R17.reuse ;  /* 0x0000000a0a047c23 */ /* 0x102fe20008010811 */
[----:B------:R-:W1:Y:S03]  /*32f0*/  LDSM.16.MT88.4 R52, [R224+0xa000] ;  /* 0x00a00000e034783b */ /* 0x000e660000004200 */
[----:B------:R2:W-:Y:S01]  /*3300*/  MUFU.EX2 R242, R4 ;  /* 0x0000000400f27308 */ /* 0x0005e20000000800 */
[----:B------:R-:W3:Y:S04]  /*3310*/  LDSM.16.MT88.4 R44, [R224+0x9000] ;  /* 0x00900000e02c783b */ /* 0x000ee80000004200 */
[----:B------:R-:W4:Y:S03]  /*3320*/  LDSM.16.MT88.4 R48, [R225+0x9000] ;  /* 0x00900000e130783b */ /* 0x000f260000004200 */
[----:B------:R5:W-:Y:S01]  /*3330*/  MUFU.EX2 R236, R3 ;  /* 0x0000000300ec7308 */ /* 0x000be20000000800 */
[----:B------:R-:W-:Y:S04]  /*3340*/  LDSM.16.MT88.4 R84, [R224+0xb000] ;  /* 0x00b00000e054783b */ /* 0x000fe80000004200 */
[----:B------:R-:W-:Y:S01]  /*3350*/  LDSM.16.MT88.4 R108, [R225+0xb000] ;  /* 0x00b00000e16c783b */ /* 0x000fe20000004200 */
[----:B--2---:R-:W-:-:S03]  /*3360*/  FFMA.FTZ R4, R34, UR10, -R17 ;  /* 0x0000000a22047c23 */ /* 0x004fc60008010811 */
[----:B------:R-:W-:Y:S01]  /*3370*/  LDSM.16.MT88.4 R92, [R224+0xa400] ;  /* 0x00a40000e05c783b */ /* 0x000fe20000004200 */
[----:B------:R2:W-:Y:S03]  /*3380*/  MUFU.EX2 R241, R4 ;  /* 0x0000000400f17308 */ /* 0x0005e60000000800 */
[----:B------:R-:W-:Y:S01]  /*3390*/  LDSM.16.MT88.4 R80, [R224+0x9400] ;  /* 0x00940000e050783b */ /* 0x000fe20000004200 */
[----:B-----5:R-:W-:-:S03]  /*33a0*/  FFMA.FTZ R3, R40, UR10, -R16 ;  /* 0x0000000a28037c23 */ /* 0x020fc60008010810 */
[----:B------:R-:W-:Y:S01]  /*33b0*/  LDSM.16.MT88.4 R88, [R225+0x9400] ;  /* 0x00940000e158783b */ /* 0x000fe20000004200 */
[----:B------:R5:W-:Y:S03]  /*33c0*/  MUFU.EX2 R237, R3 ;  /* 0x0000000300ed7308 */ /* 0x000be60000000800 */
[----:B------:R-:W-:Y:S04]  /*33d0*/  LDSM.16.MT88.4 R112, [R225+0xa400] ;  /* 0x00a40000e170783b */ /* 0x000fe80000004200 */
[----:B------:R-:W-:Y:S01]  /*33e0*/  LDSM.16.MT88.4 R124, [R225+0xb400] ;  /* 0x00b40000e17c783b */ /* 0x000fe20000004200 */
[----:B--2---:R-:W-:-:S04]  /*33f0*/  FFMA.FTZ R4, R33, UR10, -R17 ;  /* 0x0000000a21047c23 */ /* 0x004fc80008010811 */
[----:B------:R2:W1:Y:S01]  /*3400*/  MUFU.EX2 R240, R4 ;  /* 0x0000000400f07308 */ /* 0x0004620000000800 */
[----:B-----5:R-:W-:Y:S02]  /*3410*/  FFMA.FTZ R3, R64, UR10, -R2 ;  /* 0x0000000a40037c23 */ /* 0x020fe40008010802 */
[----:B------:R-:W5:Y:S05]  /*3420*/  LDSM.16.MT88.4 R64, [R225+0xa000] ;  /* 0x00a00000e140783b */ /* 0x000f6a0000004200 */
[----:B------:R-:W-:Y:S01]  /*3430*/  MUFU.EX2 R186, R3 ;  /* 0x0000000300ba7308 */ /* 0x000fe20000000800 */
[----:B--2---:R-:W-:Y:S01]  /*3440*/  FFMA.FTZ R4, R7, UR10, -R16 ;  /* 0x0000000a07047c23 */ /* 0x004fe20008010810 */
[----:B-1----:R-:W-:-:S02]  /*3450*/  F2FP.F16.F32.PACK_AB R6, R239, R240 ;  /* 0x000000f0ef06723e */ /* 0x002fc400000000ff */
[----:B------:R-:W-:-:S04]  /*3460*/  F2FP.F16.F32.PACK_AB R7, R237, R236 ;  /* 0x000000eced07723e */ /* 0x000fc800000000ff */
[----:B------:R1:W2:Y:S02]  /*3470*/  MUFU.EX2 R238, R4 ;  /* 0x0000000400ee7308 */ /* 0x0002a40000000800 */
[----:B-1----:R-:W-:Y:S02]  /*3480*/  FMNMX.FTZ R4, R56, R5, !PT ;  /* 0x0000000538047209 */ /* 0x002fe40007810000 */
[----:B--2---:R-:W-:Y:S02]  /*3490*/  F2FP.F16.F32.PACK_AB R5, R235, R238 ;  /* 0x000000eeeb05723e */ /* 0x004fe400000000ff */
[----:B------:R-:W-:-:S04]  /*34a0*/  FMNMX.FTZ R4, R23, R4, !PT ;  /* 0x0000000417047209 */ /* 0x000fc80007810000 */
[----:B------:R-:W-:Y:S02]  /*34b0*/  FMNMX.FTZ R0, R14, R4, !PT ;  /* 0x000000040e007209 */ /* 0x000fe40007810000 */
[----:B------:R-:W-:Y:S02]  /*34c0*/  F2FP.F16.F32.PACK_AB R4, R241, R242 ;  /* 0x000000f2f104723e */ /* 0x000fe400000000ff */
[----:B------:R-:W-:-:S04]  /*34d0*/  FMNMX.FTZ R0, R13, R0, !PT ;  /* 0x000000000d007209 */ /* 0x000fc80007810000 */
[----:B------:R-:W-:Y:S01]  /*34e0*/  FMNMX.FTZ R0, R22, R0, !PT ;  /* 0x0000000016007209 */ /* 0x000fe20007810000 */
[----:B------:R-:W-:Y:S03]  /*34f0*/  HMMA.16816.F32 R24, R4, R54, RZ ;  /* 0x000000360418723c */ /* 0x000fe600000018ff */
[----:B------:R-:W-:-:S03]  /*3500*/  FMNMX.FTZ R0, R100, R0, !PT ;  /* 0x0000000064007209 */ /* 0x000fc60007810000 */
[----:B---3--:R-:W-:Y:S01]  /*3510*/  HMMA.16816.F32 R116, R4, R44, RZ ;  /* 0x0000002c0474723c */ /* 0x008fe200000018ff */
[----:B------:R-:W-:-:S04]  /*3520*/  FMNMX.FTZ R0, R105, R0, !PT ;  /* 0x0000000069007209 */ /* 0x000fc80007810000 */
[----:B------:R-:W-:Y:S01]  /*3530*/  FMNMX.FTZ R0, R243, R0, !PT ;  /* 0x00000000f3007209 */ /* 0x000fe20007810000 */
[C---:B----4-:R-:W-:Y:S03]  /*3540*/  HMMA.16816.F32 R96, R4.reuse, R48, RZ ;  /* 0x000000300460723c */ /* 0x050fe600000018ff */
[----:B------:R-:W-:Y:S01]  /*3550*/  FMNMX.FTZ R3, R245, R0, !PT ;  /* 0x00000000f5037209 */ /* 0x000fe20007810000 */
[--C-:B------:R-:W-:Y:S02]  /*3560*/  FFMA.FTZ R0, R43, UR10, -R17.reuse ;  /* 0x0000000a2b007c23 */ /* 0x100fe40008010811 */
[C---:B------:R-:W-:Y:S01]  /*3570*/  HMMA.16816.F32 R76, R4.reuse, R52, RZ ;  /* 0x00000034044c723c */ /* 0x040fe200000018ff */
[----:B------:R-:W-:Y:S01]  /*3580*/  FMNMX.FTZ R3, R250, R3, !PT ;  /* 0x00000003fa037209 */ /* 0x000fe20007810000 */
[----:B------:R1:W2:Y:S04]  /*3590*/  MUFU.EX2 R231, R0 ;  /* 0x0000000000e77308 */ /* 0x0002a80000000800 */
[C---:B-----5:R-:W-:Y:S06]  /*35a0*/  HMMA.16816.F32 R72, R4.reuse, R64, RZ ;  /* 0x000000400448723c */ /* 0x060fec00000018ff */
[C---:B------:R-:W-:Y:S06]  /*35b0*/  HMMA.16816.F32 R40, R4.reuse, R84, RZ ;  /* 0x000000540428723c */ /* 0x040fec00000018ff */
[----:B------:R-:W-:Y:S01]  /*35c0*/  HMMA.16816.F32 R68, R4, R108, RZ ;  /* 0x0000006c0444723c */ /* 0x000fe200000018ff */
[----:B-1----:R-:W-:Y:S01]  /*35d0*/  FMNMX.FTZ R0, R251, R3, !PT ;  /* 0x00000003fb007209 */ /* 0x002fe20007810000 */
[----:B------:R-:W-:-:S03]  /*35e0*/  FFMA.FTZ R3, R60, UR10, -R17 ;  /* 0x0000000a3c037c23 */ /* 0x000fc60008010811 */
[----:B------:R-:W-:Y:S01]  /*35f0*/  FMNMX.FTZ R0, R252, R0, !PT ;  /* 0x00000000fc007209 */ /* 0x000fe20007810000 */
[----:B------:R1:W-:Y:S01]  /*3600*/  MUFU.EX2 R232, R3 ;  /* 0x0000000300e87308 */ /* 0x0003e20000000800 */
[----:B------:R-:W-:Y:S02]  /*3610*/  HMMA.16816.F32 R32, R4, R46, RZ ;  /* 0x0000002e0420723c */ /* 0x000fe400000018ff */
[----:B------:R-:W-:-:S04]  /*3620*/  FMNMX.FTZ R0, R195, R0, !PT ;  /* 0x00000000c3007209 */ /* 0x000fc80007810000 */
[C---:B------:R-:W-:Y:S01]  /*3630*/  HMMA.16816.F32 R28, R4.reuse, R50, RZ ;  /* 0x00000032041c723c */ /* 0x040fe200000018ff */
[----:B------:R-:W3:Y:S05]  /*3640*/  SHFL.BFLY PT, R8, R0, 0x2, 0x1f ;  /* 0x0c401f0000087f89 */ /* 0x000eea00000e0000 */
[----:B------:R-:W-:Y:S01]  /*3650*/  HMMA.16816.F32 R36, R4, R86, RZ ;  /* 0x000000560424723c */ /* 0x000fe200000018ff */
[----:B-1----:R-:W-:-:S04]  /*3660*/  FFMA.FTZ R3, R59, UR10, -R17 ;  /* 0x0000000a3b037c23 */ /* 0x002fc80008010811 */
[----:B------:R1:W4:Y:S01]  /*3670*/  MUFU.EX2 R234, R3 ;  /* 0x0000000300ea7308 */ /* 0x0003220000000800 */
[----:B---3--:R-:W-:Y:S02]  /*3680*/  FMNMX.FTZ R0, R0, R8, !PT ;  /* 0x0000000800007209 */ /* 0x008fe40007810000 */
[----:B--2---:R-:W-:Y:S01]  /*3690*/  F2FP.F16.F32.PACK_AB R8, R233, R231 ;  /* 0x000000e7e908723e */ /* 0x004fe200000000ff */
[--C-:B-1----:R-:W-:Y:S01]  /*36a0*/  FFMA.FTZ R3, R61, UR10, -R16.reuse ;  /* 0x0000000a3d037c23 */ /* 0x102fe20008010810 */
[----:B----4-:R-:W-:Y:S01]  /*36b0*/  F2FP.F16.F32.PACK_AB R10, R234, R232 ;  /* 0x000000e8ea0a723e */ /* 0x010fe200000000ff */
[C---:B------:R-:W-:Y:S02]  /*36c0*/  HMMA.16816.F32 R60, R4.reuse, R66, RZ ;  /* 0x00000042043c723c */ /* 0x040fe400000018ff */
[----:B------:R1:W-:Y:S04]  /*36d0*/  MUFU.EX2 R220, R3 ;  /* 0x0000000300dc7308 */ /* 0x0003e80000000800 */
[----:B------:R-:W-:Y:S01]  /*36e0*/  HMMA.16816.F32 R4, R4, R110, RZ ;  /* 0x0000006e0404723c */ /* 0x000fe200000018ff */
[----:B-1----:R-:W-:-:S04]  /*36f0*/  FFMA.FTZ R3, R9, UR10, -R16 ;  /* 0x0000000a09037c23 */ /* 0x002fc80008010810 */
[----:B------:R1:W2:Y:S02]  /*3700*/  MUFU.EX2 R221, R3 ;  /* 0x0000000300dd7308 */ /* 0x0002a40000000800 */
[----:B-1----:R-:W-:Y:S01]  /*3710*/  FFMA.FTZ R3, R11, UR10, -R16 ;  /* 0x0000000a0b037c23 */ /* 0x002fe20008010810 */
[----:B--2---:R-:W-:-:S05]  /*3720*/  F2FP.F16.F32.PACK_AB R9, R221, R220 ;  /* 0x000000dcdd09723e */ /* 0x004fca00000000ff */
[----:B------:R1:W-:Y:S02]  /*3730*/  MUFU.EX2 R223, R3 ;  /* 0x0000000300df7308 */ /* 0x0003e40000000800 */
[----:B-1----:R-:W-:Y:S02]  /*3740*/  FFMA.FTZ R3, R12, UR10, -R16 ;  /* 0x0000000a0c037c23 */ /* 0x002fe40008010810 */
[----:B------:R-:W1:Y:S04]  /*3750*/  SHFL.BFLY PT, R12, R0, 0x1, 0x1f ;  /* 0x0c201f00000c7f89 */ /* 0x000e6800000e0000 */
[----:B------:R2:W3:Y:S02]  /*3760*/  MUFU.EX2 R222, R3 ;  /* 0x0000000300de7308 */ /* 0x0004e40000000800 */
[----:B--2---:R-:W-:Y:S01]  /*3770*/  FFMA.FTZ R3, R103, UR10, -R2 ;  /* 0x0000000a67037c23 */ /* 0x004fe20008010802 */
[----:B---3--:R-:W-:-:S05]  /*3780*/  F2FP.F16.F32.PACK_AB R11, R222, R223 ;  /* 0x000000dfde0b723e */ /* 0x008fca00000000ff */
[----:B------:R2:W-:Y:S01]  /*3790*/  MUFU.EX2 R184, R3 ;  /* 0x0000000300b87308 */ /* 0x0005e20000000800 */
[----:B-1----:R-:W-:Y:S01]  /*37a0*/  FMNMX.FTZ R103, R0, R12, !PT ;  /* 0x0000000c00677209 */ /* 0x002fe20007810000 */
[C---:B------:R-:W-:Y:S03]  /*37b0*/  HMMA.16816.F32 R152, R8.reuse, R94, R24 ;  /* 0x0000005e0898723c */ /* 0x040fe60000001818 */
[C---:B------:R-:W-:Y:S01]  /*37c0*/  FSETP.NEU.FTZ.AND P0, PT, R103.reuse, -INF , PT ;  /* 0xff8000006700780b */ /* 0x040fe20003f1d000 */
[----:B------:R-:W-:Y:S02]  /*37d0*/  FMUL.FTZ R0, R103, UR10 ;  /* 0x0000000a67007c20 */ /* 0x000fe40008410000 */
[----:B------:R-:W-:Y:S03]  /*37e0*/  HMMA.16816.F32 R164, R8, R80, R116 ;  /* 0x0000005008a4723c */ /* 0x000fe60000001874 */
[----:B------:R-:W-:-:S02]  /*37f0*/  FSEL R0, R0, RZ, P0 ;  /* 0x000000ff00007208 */ /* 0x000fc40000000000 */
[----:B------:R-:W-:Y:S01]  /*3800*/  ISETP.GE.AND P0, PT, R244, 0x2, PT ;  /* 0x00000002f400780c */ /* 0x000fe20003f06270 */
[C---:B------:R-:W-:Y:S01]  /*3810*/  HMMA.16816.F32 R156, R8.reuse, R88, R96 ;  /* 0x00000058089c723c */ /* 0x040fe20000001860 */
[----:B--2---:R-:W-:Y:S01]  /*3820*/  FFMA.FTZ R3, R106, UR10, -R2 ;  /* 0x0000000a6a037c23 */ /* 0x004fe20008010802 */
[----:B------:R-:W-:Y:S02]  /*3830*/  IMAD.MOV.U32 R106, RZ, RZ, R120 ;  /* 0x000000ffff6a7224 */ /* 0x000fe400078e0078 */
[----:B------:R-:W1:Y:S01]  /*3840*/  LDSM.16.MT88.4 R120, [R224+0xb400] ;  /* 0x00b40000e078783b */ /* 0x000e620000004200 */
[----:B------:R2:W-:Y:S01]  /*3850*/  MUFU.EX2 R59, R3 ;  /* 0x00000003003b7308 */ /* 0x0005e20000000800 */
[C---:B------:R-:W-:Y:S06]  /*3860*/  HMMA.16816.F32 R144, R8.reuse, R92, R76 ;  /* 0x0000005c0890723c */ /* 0x040fec000000184c */
[C---:B------:R-:W-:Y:S06]  /*3870*/  HMMA.16816.F32 R160, R8.reuse, R112, R72 ;  /* 0x0000007008a0723c */ /* 0x040fec0000001848 */
[----:B------:R-:W-:Y:S01]  /*3880*/  HMMA.16816.F32 R148, R8, R82, R32 ;  /* 0x000000520894723c */ /* 0x000fe20000001820 */
[----:B--2---:R-:W-:Y:S01]  /*3890*/  FFMA.FTZ R3, R130, UR10, -R2 ;  /* 0x0000000a82037c23 */ /* 0x004fe20008010802 */
[----:B------:R-:W-:-:S04]  /*38a0*/  IMAD.MOV.U32 R130, RZ, RZ, R141 ;  /* 0x000000ffff827224 */ /* 0x000fc800078e008d */
[----:B------:R-:W-:Y:S01]  /*38b0*/  HMMA.16816.F32 R168, R8, R114, R60 ;  /* 0x0000007208a8723c */ /* 0x000fe2000000183c */
[----:B------:R2:W-:Y:S01]  /*38c0*/  MUFU.EX2 R138, R3 ;  /* 0x00000003008a7308 */ /* 0x0005e20000000800 */
[----:B------:R-:W-:-:S04]  /*38d0*/  F2FP.F16.F32.PACK_AB R12, R106, R130 ;  /* 0x000000826a0c723e */ /* 0x000fc800000000ff */
[C---:B------:R-:W-:Y:S06]  /*38e0*/  HMMA.16816.F32 R140, R8.reuse, R124, R68 ;  /* 0x0000007c088c723c */ /* 0x040fec0000001844 */
[----:B------:R-:W-:Y:S01]  /*38f0*/  HMMA.16816.F32 R180, R8, R126, R4 ;  /* 0x0000007e08b4723c */ /* 0x000fe20000001804 */
[----:B--2---:R-:W-:-:S05]  /*3900*/  FFMA.FTZ R3, R137, UR10, -R2 ;  /* 0x0000000a89037c23 */ /* 0x004fca0008010802 */
[C---:B-1----:R-:W-:Y:S01]  /*3910*/  HMMA.16816.F32 R188, R8.reuse, R120, R40 ;  /* 0x0000007808bc723c */ /* 0x042fe20000001828 */
[----:B------:R1:W-:Y:S05]  /*3920*/  MUFU.EX2 R187, R3 ;  /* 0x0000000300bb7308 */ /* 0x0003ea0000000800 */
[----:B------:R-:W-:Y:S01]  /*3930*/  HMMA.16816.F32 R116, R8, R122, R36 ;  /* 0x0000007a0874723c */ /* 0x000fe20000001824 */
[----:B-1----:R-:W-:-:S04]  /*3940*/  FFMA.FTZ R3, R136, UR10, -R2 ;  /* 0x0000000a88037c23 */ /* 0x002fc80008010802 */
[----:B------:R1:W-:Y:S02]  /*3950*/  MUFU.EX2 R185, R3 ;  /* 0x0000000300b97308 */ /* 0x0003e40000000800 */
[----:B-1----:R-:W-:-:S06]  /*3960*/  FFMA.FTZ R3, R15, UR10, -R0 ;  /* 0x0000000a0f037c23 */ /* 0x002fcc0008010800 */
[----:B------:R1:W-:Y:S02]  /*3970*/  MUFU.EX2 R217, R3 ;  /* 0x0000000300d97308 */ /* 0x0003e40000000800 */
[----:B-1----:R-:W-:-:S06]  /*3980*/  FFMA.FTZ R3, R58, UR10, -R0 ;  /* 0x0000000a3a037c23 */ /* 0x002fcc0008010800 */
[----:B------:R1:W-:Y:S02]  /*3990*/  MUFU.EX2 R211, R3 ;  /* 0x0000000300d37308 */ /* 0x0003e40000000800 */
[----:B-1----:R-:W-:-:S06]  /*39a0*/  FFMA.FTZ R3, R57, UR10, -R0 ;  /* 0x0000000a39037c23 */ /* 0x002fcc0008010800 */
[----:B------:R1:W-:Y:S02]  /*39b0*/  MUFU.EX2 R209, R3 ;  /* 0x0000000300d17308 */ /* 0x0003e40000000800 */
[----:B-1----:R-:W-:-:S06]  /*39c0*/  FFMA.FTZ R3, R56, UR10, -R0 ;  /* 0x0000000a38037c23 */ /* 0x002fcc0008010800 */
[----:B------:R1:W2:Y:S02]  /*39d0*/  MUFU.EX2 R210, R3 ;  /* 0x0000000300d27308 */ /* 0x0002a40000000800 */
[----:B-1----:R-:W-:Y:S01]  /*39e0*/  FFMA.FTZ R3, R23, UR10, -R0 ;  /* 0x0000000a17037c23 */ /* 0x002fe20008010800 */
[----:B--2---:R-:W-:Y:S01]  /*39f0*/  F2FP.F16.F32.PACK_AB R15, R210, R209 ;  /* 0x000000d1d20f723e */ /* 0x004fe200000000ff */
[----:B------:R-:W-:-:S04]  /*3a00*/  IMAD.MOV.U32 R23, RZ, RZ, R138 ;  /* 0x000000ffff177224 */ /* 0x000fc800078e008a */
[----:B------:R1:W-:Y:S01]  /*3a10*/  MUFU.EX2 R214, R3 ;  /* 0x0000000300d67308 */ /* 0x0003e20000000800 */
[----:B------:R-:W-:Y:S01]  /*3a20*/  HMMA.16816.F32 R136, R8, R90, R28 ;  /* 0x0000005a0888723c */ /* 0x000fe2000000181c */
[----:B------:R-:W-:Y:S01]  /*3a30*/  F2FP.F16.F32.PACK_AB R4, R23, R59 ;  /* 0x0000003b1704723e */ /* 0x000fe200000000ff */
[----:B-1----:R-:W-:Y:S01]  /*3a40*/  FFMA.FTZ R3, R14, UR10, -R0 ;  /* 0x0000000a0e037c23 */ /* 0x002fe20008010800 */
[----:B------:R-:W-:-:S04]  /*3a50*/  F2FP.F16.F32.PACK_AB R14, R184, R186 ;  /* 0x000000bab80e723e */ /* 0x000fc800000000ff */
[----:B------:R1:W2:Y:S02]  /*3a60*/  MUFU.EX2 R216, R3 ;  /* 0x0000000300d87308 */ /* 0x0002a40000000800 */
[----:B-1----:R-:W-:Y:S01]  /*3a70*/  FFMA.FTZ R3, R13, UR10, -R0 ;  /* 0x0000000a0d037c23 */ /* 0x002fe20008010800 */
[----:B------:R-:W-:Y:S02]  /*3a80*/  F2FP.F16.F32.PACK_AB R13, R211, R217 ;  /* 0x000000d9d30d723e */ /* 0x000fe400000000ff */
[----:B--2---:R-:W-:-:S03]  /*3a90*/  F2FP.F16.F32.PACK_AB R5, R216, R214 ;  /* 0x000000d6d805723e */ /* 0x004fc600000000ff */
[----:B------:R1:W-:Y:S02]  /*3aa0*/  MUFU.EX2 R208, R3 ;  /* 0x0000000300d07308 */ /* 0x0003e40000000800 */
[C---:B------:R-:W-:Y:S06]  /*3ab0*/  HMMA.16816.F32 R24, R12.reuse, R44, RZ ;  /* 0x0000002c0c18723c */ /* 0x040fec00000018ff */
[C---:B------:R-:W-:Y:S06]  /*3ac0*/  HMMA.16816.F32 R44, R12.reuse, R46, RZ ;  /* 0x0000002e0c2c723c */ /* 0x040fec00000018ff */
[----:B------:R-:W-:Y:S01]  /*3ad0*/  HMMA.16816.F32 R8, R12, R48, RZ ;  /* 0x000000300c08723c */ /* 0x000fe200000018ff */
[----:B-1----:R-:W-:Y:S01]  /*3ae0*/  FFMA.FTZ R3, R22, UR10, -R0 ;  /* 0x0000000a16037c23 */ /* 0x002fe20008010800 */
[----:B------:R-:W-:-:S03]  /*3af0*/  IMAD.MOV.U32 R22, RZ, RZ, R187 ;  /* 0x000000ffff167224 */ /* 0x000fc600078e00bb */
[----:B------:R1:W2:Y:S01]  /*3b00*/  MUFU.EX2 R203, R3 ;  /* 0x0000000300cb7308 */ /* 0x0002a20000000800 */
[----:B------:R-:W-:Y:S01]  /*3b10*/  HMMA.16816.F32 R40, R12, R108, RZ ;  /* 0x0000006c0c28723c */ /* 0x000fe200000018ff */
[----:B------:R-:W-:-:S05]  /*3b20*/  F2FP.F16.F32.PACK_AB R6, R185, R22 ;  /* 0x00000016b906723e */ /* 0x000fca00000000ff */
[----:B------:R-:W-:Y:S01]  /*3b30*/  HMMA.16816.F32 R28, R12, R52, RZ ;  /* 0x000000340c1c723c */ /* 0x000fe200000018ff */
[----:B------:R-:W-:Y:S02]  /*3b40*/  IMAD.MOV.U32 R108, RZ, RZ, R186 ;  /* 0x000000ffff6c7224 */ /* 0x000fe400078e00ba */
[----:B------:R-:W-:-:S03]  /*3b50*/  IMAD.MOV.U32 R109, RZ, RZ, R59 ;  /* 0x000000ffff6d7224 */ /* 0x000fc600078e003b */
[----:B------:R-:W-:Y:S01]  /*3b60*/  HMMA.16816.F32 R60, R12, R110, RZ ;  /* 0x0000006e0c3c723c */ /* 0x000fe200000018ff */
[----:B-1----:R-:W-:Y:S01]  /*3b70*/  FFMA.FTZ R3, R172, UR10, -R2 ;  /* 0x0000000aac037c23 */ /* 0x002fe20008010802 */
[----:B--2---:R-:W-:-:S04]  /*3b80*/  F2FP.F16.F32.PACK_AB R7, R203, R208 ;  /* 0x000000d0cb07723e */ /* 0x004fc800000000ff */
[----:B------:R-:W-:Y:S01]  /*3b90*/  HMMA.16816.F32 R36, R12, R84, RZ ;  /* 0x000000540c24723c */ /* 0x000fe200000018ff */
[----:B------:R-:W-:Y:S01]  /*3ba0*/  IMAD.MOV.U32 R110, RZ, RZ, R23 ;  /* 0x000000ffff6e7224 */ /* 0x000fe200078e0017 */
[----:B------:R1:W2:Y:S01]  /*3bb0*/  MUFU.EX2 R56, R3 ;  /* 0x0000000300387308 */ /* 0x0002a20000000800 */
[----:B------:R-:W-:-:S03]  /*3bc0*/  IMAD.MOV.U32 R23, RZ, RZ, R195 ;  /* 0x000000ffff177224 */ /* 0x000fc600078e00c3 */
[C---:B------:R-:W-:Y:S06]  /*3bd0*/  HMMA.16816.F32 R76, R4.reuse, R88, R8 ;  /* 0x00000058044c723c */ /* 0x040fec0000001808 */
[C---:B------:R-:W-:Y:S01]  /*3be0*/  HMMA.16816.F32 R204, R4.reuse, R124, R40 ;  /* 0x0000007c04cc723c */ /* 0x040fe20000001828 */
[----:B------:R-:W-:Y:S01]  /*3bf0*/  IMAD.MOV.U32 R11, RZ, RZ, R184 ;  /* 0x000000ffff0b7224 */ /* 0x000fe200078e00b8 */
[----:B------:R-:W-:Y:S04]  /*3c00*/  LDSM.16.MT88.4 R40, [R225+0xa800] ;  /* 0x00a80000e128783b */ /* 0x000fe80000004200 */
[----:B------:R-:W-:Y:S01]  /*3c10*/  HMMA.16816.F32 R72, R4, R92, R28 ;  /* 0x0000005c0448723c */ /* 0x000fe2000000181c */
[----:B-1----:R-:W-:Y:S01]  /*3c20*/  FFMA.FTZ R3, R131, UR10, -R17 ;  /* 0x0000000a83037c23 */ /* 0x002fe20008010811 */
[----:B------:R-:W-:Y:S01]  /*3c30*/  LDSM.16.MT88.4 R28, [R224+0xa800] ;  /* 0x00a80000e01c783b */ /* 0x000fe20000004200 */
[----:B------:R-:W-:-:S02]  /*3c40*/  IMAD.MOV.U32 R125, RZ, RZ, R11 ;  /* 0x000000ffff7d7224 */ /* 0x000fc400078e000b */
[----:B------:R1:W-:Y:S01]  /*3c50*/  MUFU.EX2 R202, R3 ;  /* 0x0000000300ca7308 */ /* 0x0003e20000000800 */
[C---:B------:R-:W-:Y:S06]  /*3c60*/  HMMA.16816.F32 R32, R12.reuse, R64, RZ ;  /* 0x000000400c20723c */ /* 0x040fec00000018ff */
[C---:B------:R-:W-:Y:S06]  /*3c70*/  HMMA.16816.F32 R48, R12.reuse, R50, RZ ;  /* 0x000000320c30723c */ /* 0x040fec00000018ff */
[----:B------:R-:W-:Y:S01]  /*3c80*/  HMMA.16816.F32 R52, R12, R54, RZ ;  /* 0x000000360c34723c */ /* 0x000fe200000018ff */
[----:B-1----:R-:W-:-:S05]  /*3c90*/  FFMA.FTZ R3, R133, UR10, -R17 ;  /* 0x0000000a85037c23 */ /* 0x002fca0008010811 */
[C---:B------:R-:W-:Y:S01]  /*3ca0*/  HMMA.16816.F32 R64, R12.reuse, R66, RZ ;  /* 0x000000420c40723c */ /* 0x040fe200000018ff */
[----:B------:R1:W3:Y:S05]  /*3cb0*/  MUFU.EX2 R201, R3 ;  /* 0x0000000300c97308 */ /* 0x0002ea0000000800 */
[----:B------:R-:W-:Y:S01]  /*3cc0*/  HMMA.16816.F32 R84, R12, R86, RZ ;  /* 0x000000560c54723c */ /* 0x000fe200000018ff */
[----:B------:R-:W-:Y:S05]  /*3cd0*/  LDSM.16.MT88.4 R12, [R224+0x9800] ;  /* 0x00980000e00c783b */ /* 0x000fea0000004200 */
[C---:B------:R-:W-:Y:S01]  /*3ce0*/  HMMA.16816.F32 R196, R4.reuse, R120, R36 ;  /* 0x0000007804c4723c */ /* 0x040fe20000001824 */
[----:B------:R-:W4:Y:S05]  /*3cf0*/  LDSM.16.MT88.4 R36, [R224+0xb800] ;  /* 0x00b80000e024783b */ /* 0x000f2a0000004200 */
[C---:B------:R-:W-:Y:S01]  /*3d00*/  HMMA.16816.F32 R96, R4.reuse, R80, R24 ;  /* 0x000000500460723c */ /* 0x040fe20000001818 */
[----:B-1----:R-:W-:Y:S01]  /*3d10*/  FFMA.FTZ R3, R135, UR10, -R17 ;  /* 0x0000000a87037c23 */ /* 0x002fe20008010811 */
[----:B--2---:R-:W-:Y:S01]  /*3d20*/  IMAD.MOV.U32 R135, RZ, RZ, R56 ;  /* 0x000000ffff877224 */ /* 0x004fe200078e0038 */
[----:B------:R-:W1:Y:S02]  /*3d30*/  LDSM.16.MT88.4 R24, [R225+0x9800] ;  /* 0x00980000e118783b */ /* 0x000e640000004200 */
[----:B------:R2:W-:Y:S01]  /*3d40*/  MUFU.EX2 R200, R3 ;  /* 0x0000000300c87308 */ /* 0x0005e20000000800 */
[----:B------:R-:W-:Y:S01]  /*3d50*/  HMMA.16816.F32 R56, R4, R82, R44 ;  /* 0x000000520438723c */ /* 0x000fe2000000182c */
[----:B------:R-:W-:-:S02]  /*3d60*/  IMAD.MOV.U32 R80, RZ, RZ, R106 ;  /* 0x000000ffff507224 */ /* 0x000fc400078e006a */
[----:B------:R-:W-:Y:S02]  /*3d70*/  IMAD.MOV.U32 R81, RZ, RZ, R130 ;  /* 0x000000ffff517224 */ /* 0x000fe400078e0082 */
[----:B------:R-:W-:Y:S01]  /*3d80*/  IMAD.MOV.U32 R133, RZ, RZ, R80 ;  /* 0x000000ffff857224 */ /* 0x000fe200078e0050 */
[----:B------:R-:W-:Y:S01]  /*3d90*/  MOV R80, R109 ;  /* 0x0000006d00507202 */ /* 0x000fe20000000f00 */
[----:B------:R-:W-:Y:S01]  /*3da0*/  IMAD.MOV.U32 R83, RZ, RZ, R108 ;  /* 0x000000ffff537224 */ /* 0x000fe200078e006c */
[C---:B------:R-:W-:Y:S01]  /*3db0*/  HMMA.16816.F32 R68, R4.reuse, R112, R32 ;  /* 0x000000700444723c */ /* 0x040fe20000001820 */
[----:B------:R-:W-:Y:S01]  /*3dc0*/  IMAD.MOV.U32 R108, RZ, RZ, R185 ;  /* 0x000000ffff6c7224 */ /* 0x000fe200078e00b9 */
[----:B------:R-:W5:Y:S01]  /*3dd0*/  LDSM.16.MT88.4 R32, [R225+0xb800] ;  /* 0x00b80000e120783b */ /* 0x000f620000004200 */
[----:B------:R-:W-:Y:S02]  /*3de0*/  IMAD.MOV.U32 R92, RZ, RZ, R81 ;  /* 0x000000ffff5c7224 */ /* 0x000fe400078e0051 */
[----:B------:R-:W-:Y:S01]  /*3df0*/  IMAD.MOV.U32 R81, RZ, RZ, R110 ;  /* 0x000000ffff517224 */ /* 0x000fe200078e006e */
[----:B------:R-:W-:Y:S01]  /*3e00*/  HMMA.16816.F32 R44, R4, R94, R52 ;  /* 0x0000005e042c723c */ /* 0x000fe20000001834 */
[----:B--2---:R-:W-:Y:S01]  /*3e10*/  FFMA.FTZ R3, R134, UR10, -R17 ;  /* 0x0000000a86037c23 */ /* 0x004fe20008010811 */
[----:B------:R-:W-:-:S03]  /*3e20*/  IMAD.MOV.U32 R134, RZ, RZ, R108 ;  /* 0x000000ffff867224 */ /* 0x000fc600078e006c */
[----:B------:R2:W4:Y:S01]  /*3e30*/  MUFU.EX2 R187, R3 ;  /* 0x0000000300bb7308 */ /* 0x0005220000000800 */
[C---:B------:R-:W-:Y:S06]  /*3e40*/  HMMA.16816.F32 R48, R4.reuse, R90, R48 ;  /* 0x0000005a0430723c */ /* 0x040fec0000001830 */
[C---:B------:R-:W-:Y:S06]  /*3e50*/  HMMA.16816.F32 R64, R4.reuse, R114, R64 ;  /* 0x000000720440723c */ /* 0x040fec0000001840 */
[----:B------:R-:W-:Y:S01]  /*3e60*/  HMMA.16816.F32 R52, R4, R122, R84 ;  /* 0x0000007a0434723c */ /* 0x000fe20000001854 */
[----:B--2---:R-:W-:-:S05]  /*3e70*/  FFMA.FTZ R3, R107, UR10, -R16 ;  /* 0x0000000a6b037c23 */ /* 0x004fca0008010810 */
[----:B------:R-:W-:Y:S01]  /*3e80*/  HMMA.16816.F32 R60, R4, R126, R60 ;  /* 0x0000007e043c723c */ /* 0x000fe2000000183c */
[----:B------:R2:W-:Y:S06]  /*3e90*/  MUFU.EX2 R186, R3 ;  /* 0x0000000300ba7308 */ /* 0x0005ec0000000800 */
[----:B---3--:R-:W-:Y:S02]  /*3ea0*/  F2FP.F16.F32.PACK_AB R4, R201, R202 ;  /* 0x000000cac904723e */ /* 0x008fe400000000ff */
[----:B----4-:R-:W-:Y:S01]  /*3eb0*/  F2FP.F16.F32.PACK_AB R6, R187, R200 ;  /* 0x000000c8bb06723e */ /* 0x010fe200000000ff */
[----:B--2---:R-:W-:-:S04]  /*3ec0*/  FFMA.FTZ R3, R128, UR10, -R16 ;  /* 0x0000000a80037c23 */ /* 0x004fc80008010810 */
[----:B------:R2:W3:Y:S02]  /*3ed0*/  MUFU.EX2 R185, R3 ;  /* 0x0000000300b97308 */ /* 0x0004e40000000800 */
[----:B--2---:R-:W-:Y:S01]  /*3ee0*/  FFMA.FTZ R3, R129, UR10, -R16 ;  /* 0x0000000a81037c23 */ /* 0x004fe20008010810 */
[----:B---3--:R-:W-:-:S05]  /*3ef0*/  F2FP.F16.F32.PACK_AB R5, R185, R186 ;  /* 0x000000bab905723e */ /* 0x008fca00000000ff */
[----:B------:R2:W-:Y:S02]  /*3f00*/  MUFU.EX2 R184, R3 ;  /* 0x0000000300b87308 */ /* 0x0005e40000000800 */
[----:B--2---:R-:W-:-:S06]  /*3f10*/  FFMA.FTZ R3, R132, UR10, -R16 ;  /* 0x0000000a84037c23 */ /* 0x004fcc0008010810 */
[----:B------:R2:W3:Y:S02]  /*3f20*/  MUFU.EX2 R111, R3 ;  /* 0x00000003006f7308 */ /* 0x0004e40000000800 */
[----:B--2---:R-:W-:Y:S01]  /*3f30*/  FFMA.FTZ R3, R177, UR10, -R2 ;  /* 0x0000000ab1037c23 */ /* 0x004fe20008010802 */
[----:B---3--:R-:W-:-:S05]  /*3f40*/  F2FP.F16.F32.PACK_AB R7, R111, R184 ;  /* 0x000000b86f07723e */ /* 0x008fca00000000ff */
[----:B------:R2:W-:Y:S02]  /*3f50*/  MUFU.EX2 R124, R3 ;  /* 0x00000003007c7308 */ /* 0x0005e40000000800 */
[C---:B------:R-:W-:Y:S06]  /*3f60*/  HMMA.16816.F32 R88, R4.reuse, R38, R116 ;  /* 0x000000260458723c */ /* 0x040fec0000001874 */
[C---:B------:R-:W-:Y:S06]  /*3f70*/  HMMA.16816.F32 R120, R4.reuse, R14, R148 ;  /* 0x0000000e0478723c */ /* 0x040fec0000001894 */
[----:B------:R-:W-:Y:S01]  /*3f80*/  HMMA.16816.F32 R112, R4, R12, R164 ;  /* 0x0000000c0470723c */ /* 0x000fe200000018a4 */
[----:B--2---:R-:W-:-:S04]  /*3f90*/  FFMA.FTZ R3, R178, UR10, -R2 ;  /* 0x0000000ab2037c23 */ /* 0x004fc80008010802 */
[----:B------:R2:W-:Y:S01]  /*3fa0*/  MUFU.EX2 R93, R3 ;  /* 0x00000003005d7308 */ /* 0x0005e20000000800 */
[C---:B-1----:R-:W-:Y:S01]  /*3fb0*/  HMMA.16816.F32 R128, R4.reuse, R24, R156 ;  /* 0x000000180480723c */ /* 0x042fe2000000189c */
[----:B------:R-:W-:Y:S05]  /*3fc0*/  LDSM.16.MT88.4 R156, [R224+0xac00] ;  /* 0x00ac0000e09c783b */ /* 0x000fea0000004200 */
[C---:B------:R-:W-:Y:S06]  /*3fd0*/  HMMA.16816.F32 R144, R4.reuse, R28, R144 ;  /* 0x0000001c0490723c */ /* 0x040fec0000001890 */
[----:B------:R-:W-:Y:S01]  /*3fe0*/  HMMA.16816.F32 R160, R4, R40, R160 ;  /* 0x0000002804a0723c */ /* 0x000fe200000018a0 */
[----:B--2---:R-:W-:-:S05]  /*3ff0*/  FFMA.FTZ R3, R179, UR10, -R2 ;  /* 0x0000000ab3037c23 */ /* 0x004fca0008010802 */
[C---:B------:R-:W-:Y:S01]  /*4000*/  HMMA.16816.F32 R188, R4.reuse, R36, R188 ;  /* 0x0000002404bc723c */ /* 0x040fe200000018bc */
[----:B------:R1:W-:Y:S05]  /*4010*/  MUFU.EX2 R172, R3 ;  /* 0x0000000300ac7308 */ /* 0x0003ea0000000800 */
[C---:B------:R-:W-:Y:S06]  /*4020*/  HMMA.16816.F32 R136, R4.reuse, R26, R136 ;  /* 0x0000001a0488723c */ /* 0x040fec0000001888 */
[C---:B------:R-:W-:Y:S06]  /*4030*/  HMMA.16816.F32 R152, R4.reuse, R30, R152 ;  /* 0x0000001e0498723c */ /* 0x040fec0000001898 */
[----:B------:R-:W-:Y:S01]  /*4040*/  HMMA.16816.F32 R168, R4, R42, R168 ;  /* 0x0000002a04a8723c */ /* 0x000fe200000018a8 */
[----:B-1----:R-:W-:-:S04]  /*4050*/  FFMA.FTZ R3, R192, UR10, -R2 ;  /* 0x0000000ac0037c23 */ /* 0x002fc80008010802 */
[----:B------:R1:W2:Y:S01]  /*4060*/  MUFU.EX2 R8, R3 ;  /* 0x0000000300087308 */ /* 0x0002a20000000800 */
[----:B-----5:R-:W-:Y:S01]  /*4070*/  HMMA.16816.F32 R180, R4, R34, R180 ;  /* 0x0000002204b4723c */ /* 0x020fe200000018b4 */
[----:B-1----:R-:W-:-:S06]  /*4080*/  FFMA.FTZ R3, R193, UR10, -R2 ;  /* 0x0000000ac1037c23 */ /* 0x002fcc0008010802 */
[----:B------:R1:W-:Y:S02]  /*4090*/  MUFU.EX2 R9, R3 ;  /* 0x0000000300097308 */ /* 0x0003e40000000800 */
[--C-:B-1----:R-:W-:Y:S01]  /*40a0*/  FFMA.FTZ R3, R194, UR10, -R2.reuse ;  /* 0x0000000ac2037c23 */ /* 0x102fe20008010802 */
[----:B------:R-:W-:Y:S01]  /*40b0*/  FFMA.FTZ R2, R219, UR10, -R2 ;  /* 0x0000000adb027c23 */ /* 0x000fe20008010802 */
[----:B------:R-:W-:Y:S01]  /*40c0*/  HMMA.16816.F32 R192, R4, R32, R140 ;  /* 0x0000002004c0723c */ /* 0x000fe2000000188c */
[----:B------:R-:W-:Y:S03]  /*40d0*/  LDSM.16.MT88.4 R4, [R225+0xbc00] ;  /* 0x00bc0000e104783b */ /* 0x000fe60000004200 */
[----:B------:R1:W3:Y:S01]  /*40e0*/  MUFU.EX2 R10, R3 ;  /* 0x00000003000a7308 */ /* 0x0002e20000000800 */
[----:B------:R-:W-:Y:S07]  /*40f0*/  LDSM.16.MT88.4 R140, [R225+0x9c00] ;  /* 0x009c0000e18c783b */ /* 0x000fee0000004200 */
[----:B------:R4:W-:Y:S01]  /*4100*/  MUFU.EX2 R219, R2 ;  /* 0x0000000200db7308 */ /* 0x0009e20000000800 */
[----:B-1----:R-:W-:-:S07]  /*4110*/  FFMA.FTZ R3, R100, UR10, -R0 ;  /* 0x0000000a64037c23 */ /* 0x002fce0008010800 */
[----:B------:R1:W-:Y:S01]  /*4120*/  MUFU.EX2 R100, R3 ;  /* 0x0000000300647308 */ /* 0x0003e20000000800 */
[----:B----4-:R-:W-:Y:S01]  /*4130*/  FFMA.FTZ R2, R250, UR10, -R0 ;  /* 0x0000000afa027c23 */ /* 0x010fe20008010800 */
[----:B--2---:R-:W-:Y:S01]  /*4140*/  IMAD.MOV.U32 R250, RZ, RZ, R8 ;  /* 0x000000fffffa7224 */ /* 0x004fe200078e0008 */
[----:B------:R-:W-:-:S05]  /*4150*/  F2FP.F16.F32.PACK_AB R8, R124, R135 ;  /* 0x000000877c08723e */ /* 0x000fca00000000ff */
[----:B------:R2:W-:Y:S01]  /*4160*/  MUFU.EX2 R110, R2 ;  /* 0x00000002006e7308 */ /* 0x0005e20000000800 */
[----:B-1----:R-:W-:-:S07]  /*4170*/  FFMA.FTZ R3, R105, UR10, -R0 ;  /* 0x0000000a69037c23 */ /* 0x002fce0008010800 */
[----:B------:R1:W4:Y:S01]  /*4180*/  MUFU.EX2 R106, R3 ;  /* 0x00000003006a7308 */ /* 0x0003220000000800 */
[----:B--2---:R-:W-:-:S07]  /*4190*/  FFMA.FTZ R2, R175, UR10, -R17 ;  /* 0x0000000aaf027c23 */ /* 0x004fce0008010811 */
[----:B------:R2:W-:Y:S01]  /*41a0*/  MUFU.EX2 R107, R2 ;  /* 0x00000002006b7308 */ /* 0x0005e20000000800 */
[----:B-1----:R-:W-:Y:S01]  /*41b0*/  FFMA.FTZ R3, R243, UR10, -R0 ;  /* 0x0000000af3037c23 */ /* 0x002fe20008010800 */
[----:B---3--:R-:W-:Y:S01]  /*41c0*/  IMAD.MOV.U32 R243, RZ, RZ, R10 ;  /* 0x000000fffff37224 */ /* 0x008fe200078e000a */
[----:B------:R-:W-:-:S05]  /*41d0*/  F2FP.F16.F32.PACK_AB R10, R172, R93 ;  /* 0x0000005dac0a723e */ /* 0x000fca00000000ff */
[----:B------:R1:W-:Y:S01]  /*41e0*/  MUFU.EX2 R108, R3 ;  /* 0x00000003006c7308 */ /* 0x0003e20000000800 */
[----:B--2---:R-:W-:-:S07]  /*41f0*/  FFMA.FTZ R2, R176, UR10, -R17 ;  /* 0x0000000ab0027c23 */ /* 0x004fce0008010811 */
[----:B------:R2:W-:Y:S01]  /*4200*/  MUFU.EX2 R105, R2 ;  /* 0x0000000200697308 */ /* 0x0005e20000000800 */
[----:B-1----:R-:W-:Y:S01]  /*4210*/  FFMA.FTZ R3, R245, UR10, -R0 ;  /* 0x0000000af5037c23 */ /* 0x002fe20008010800 */
[----:B------:R-:W-:Y:S01]  /*4220*/  IMAD.MOV.U32 R245, RZ, RZ, R9 ;  /* 0x000000fffff57224 */ /* 0x000fe200078e0009 */
[----:B----4-:R-:W-:-:S05]  /*4230*/  F2FP.F16.F32.PACK_AB R9, R106, R100 ;  /* 0x000000646a09723e */ /* 0x010fca00000000ff */
[----:B------:R-:W1:Y:S01]  /*4240*/  MUFU.EX2 R109, R3 ;  /* 0x00000003006d7308 */ /* 0x000e620000000800 */
[----:B--2---:R-:W-:Y:S01]  /*4250*/  FFMA.FTZ R2, R212, UR10, -R17 ;  /* 0x0000000ad4027c23 */ /* 0x004fe20008010811 */
[----:B------:R-:W-:Y:S01]  /*4260*/  IMAD.MOV.U32 R212, RZ, RZ, R133 ;  /* 0x000000ffffd47224 */ /* 0x000fe200078e0085 */
[----:B-1----:R-:W-:Y:S01]  /*4270*/  F2FP.F16.F32.PACK_AB R11, R109, R108 ;  /* 0x0000006c6d0b723e */ /* 0x002fe200000000ff */
[----:B------:R-:W-:Y:S01]  /*4280*/  IMAD.MOV.U32 R3, RZ, RZ, R92 ;  /* 0x000000ffff037224 */ /* 0x000fe200078e005c */
[----:B------:R-:W-:-:S05]  /*4290*/  F2FP.F16.F32.PACK_AB R92, R105, R107 ;  /* 0x0000006b695c723e */ /* 0x000fca00000000ff */
[C---:B------:R-:W-:Y:S01]  /*42a0*/  HMMA.16816.F32 R176, R8.reuse, R14, R56 ;  /* 0x0000000e08b0723c */ /* 0x040fe20000001838 */
[----:B------:R1:W-:Y:S05]  /*42b0*/  MUFU.EX2 R56, R2 ;  /* 0x0000000200387308 */ /* 0x0003ea0000000800 */
[C---:B------:R-:W-:Y:S01]  /*42c0*/  HMMA.16816.F32 R116, R8.reuse, R12, R96 ;  /* 0x0000000c0874723c */ /* 0x040fe20000001860 */
[----:B------:R-:W-:Y:S02]  /*42d0*/  IMAD.MOV.U32 R57, RZ, RZ, R135 ;  /* 0x000000ffff397224 */ /* 0x000fe400078e0087 */
[----:B------:R-:W-:Y:S02]  /*42e0*/  IMAD.MOV.U32 R58, RZ, RZ, R93 ;  /* 0x000000ffff3a7224 */ /* 0x000fe400078e005d */
[----:B------:R-:W-:Y:S01]  /*42f0*/  IMAD.MOV.U32 R59, RZ, RZ, R172 ;  /* 0x000000ffff3b7224 */ /* 0x000fe200078e00ac */
[----:B------:R-:W-:Y:S01]  /*4300*/  HMMA.16816.F32 R164, R8, R40, R68 ;  /* 0x0000002808a4723c */ /* 0x000fe20000001844 */
[----:B------:R-:W-:-:S02]  /*4310*/  IMAD.MOV.U32 R96, RZ, RZ, R134 ;  /* 0x000000ffff607224 */ /* 0x000fc400078e0086 */
[----:B------:R-:W-:Y:S02]  /*4320*/  IMAD.MOV.U32 R99, RZ, RZ, R83 ;  /* 0x000000ffff637224 */ /* 0x000fe400078e0053 */
[----:B------:R-:W-:Y:S02]  /*4330*/  IMAD.MOV.U32 R97, RZ, RZ, R125 ;  /* 0x000000ffff617224 */ /* 0x000fe400078e007d */
[----:B-1----:R-:W-:Y:S01]  /*4340*/  FFMA.FTZ R2, R215, UR10, -R17 ;  /* 0x0000000ad7027c23 */ /* 0x002fe20008010811 */
[C---:B------:R-:W-:Y:S01]  /*4350*/  HMMA.16816.F32 R132, R8.reuse, R24, R76 ;  /* 0x000000180884723c */ /* 0x040fe2000000184c */
[----:B------:R-:W-:Y:S02]  /*4360*/  IMAD.MOV.U32 R98, RZ, RZ, R124 ;  /* 0x000000ffff627224 */ /* 0x000fe400078e007c */
[----:B------:R-:W1:Y:S03]  /*4370*/  LDSM.16.MT88.4 R124, [R224+0x9c00] ;  /* 0x009c0000e07c783b */ /* 0x000e660000004200 */
[----:B------:R-:W-:Y:S01]  /*4380*/  HMMA.16816.F32 R48, R8, R26, R48 ;  /* 0x0000001a0830723c */ /* 0x000fe20000001830 */
[----:B------:R-:W-:Y:S01]  /*4390*/  IMAD.MOV.U32 R76, RZ, RZ, R23 ;  /* 0x000000ffff4c7224 */ /* 0x000fe200078e0017 */
[----:B------:R-:W-:Y:S01]  /*43a0*/  MOV R77, R22 ;  /* 0x00000016004d7202 */ /* 0x000fe20000000f00 */
[----:B------:R2:W3:Y:S01]  /*43b0*/  MUFU.EX2 R23, R2 ;  /* 0x0000000200177308 */ /* 0x0004e20000000800 */
[----:B------:R-:W-:-:S02]  /*43c0*/  IMAD.MOV.U32 R79, RZ, RZ, R80 ;  /* 0x000000ffff4f7224 */ /* 0x000fc400078e0050 */
[----:B------:R-:W-:Y:S01]  /*43d0*/  IMAD.MOV.U32 R78, RZ, RZ, R81 ;  /* 0x000000ffff4e7224 */ /* 0x000fe200078e0051 */
[C---:B------:R-:W-:Y:S01]  /*43e0*/  HMMA.16816.F32 R148, R8.reuse, R28, R72 ;  /* 0x0000001c0894723c */ /* 0x040fe20000001848 */
[----:B------:R-:W4:Y:S01]  /*43f0*/  LDSM.16.MT88.4 R80, [R224+0xbc00] ;  /* 0x00bc0000e050783b */ /* 0x000f220000004200 */
[----:B------:R-:W-:Y:S02]  /*4400*/  IMAD.MOV.U32 R26, RZ, RZ, R97 ;  /* 0x000000ffff1a7224 */ /* 0x000fe400078e0061 */
[----:B------:R-:W-:Y:S01]  /*4410*/  IMAD.MOV.U32 R25, RZ, RZ, R96 ;  /* 0x000000ffff197224 */ /* 0x000fe200078e0060 */
[----:B------:R-:W-:Y:S01]  /*4420*/  F2FP.F16.F32.PACK_AB R96, R245, R250 ;  /* 0x000000faf560723e */ /* 0x000fe200000000ff */
[----:B------:R-:W-:Y:S01]  /*4430*/  HMMA.16816.F32 R44, R8, R30, R44 ;  /* 0x0000001e082c723c */ /* 0x000fe2000000182c */
[----:B------:R-:W-:Y:S02]  /*4440*/  IMAD.MOV.U32 R28, RZ, RZ, R212 ;  /* 0x000000ffff1c7224 */ /* 0x000fe400078e00d4 */
[----:B------:R-:W-:-:S02]  /*4450*/  IMAD.MOV.U32 R29, RZ, RZ, R99 ;  /* 0x000000ffff1d7224 */ /* 0x000fc400078e0063 */
[----:B------:R-:W-:Y:S01]  /*4460*/  FADD.FTZ R3, R3, R28 ;  /* 0x0000001c03037221 */ /* 0x000fe20000010000 */
[C---:B------:R-:W-:Y:S01]  /*4470*/  HMMA.16816.F32 R64, R8.reuse, R42, R64 ;  /* 0x0000002a0840723c */ /* 0x040fe20000001840 */
[----:B--2---:R-:W-:Y:S01]  /*4480*/  FFMA.FTZ R2, R173, UR10, -R16 ;  /* 0x0000000aad027c23 */ /* 0x004fe20008010810 */
[----:B------:R-:W-:Y:S01]  /*4490*/  IMAD.MOV.U32 R212, RZ, RZ, R57 ;  /* 0x000000ffffd47224 */ /* 0x000fe200078e0039 */
[----:B---3--:R-:W-:Y:S01]  /*44a0*/  F2FP.F16.F32.PACK_AB R94, R23, R56 ;  /* 0x00000038175e723e */ /* 0x008fe200000000ff */
[----:B------:R-:W-:Y:S01]  /*44b0*/  IMAD.MOV.U32 R57, RZ, RZ, R98 ;  /* 0x000000ffff397224 */ /* 0x000fe200078e0062 */
[----:B------:R2:W-:Y:S01]  /*44c0*/  MUFU.EX2 R22, R2 ;  /* 0x0000000200167308 */ /* 0x0005e20000000800 */
[----:B------:R-:W-:Y:S01]  /*44d0*/  HMMA.16816.F32 R68, R8, R36, R196 ;  /* 0x000000240844723c */ /* 0x000fe200000018c4 */
[----:B------:R-:W-:Y:S01]  /*44e0*/  F2FP.F16.F32.PACK_AB R98, R219, R243 ;  /* 0x000000f3db62723e */ /* 0x000fe200000000ff */
[----:B------:R-:W-:Y:S02]  /*44f0*/  IMAD.MOV.U32 R27, RZ, RZ, R79 ;  /* 0x000000ffff1b7224 */ /* 0x000fe400078e004f */
[----:B------:R-:W-:-:S02]  /*4500*/  IMAD.MOV.U32 R24, RZ, RZ, R77 ;  /* 0x000000ffff187224 */ /* 0x000fc400078e004d */
[----:B------:R-:W-:Y:S01]  /*4510*/  HMMA.16816.F32 R52, R8, R38, R52 ;  /* 0x000000260834723c */ /* 0x000fe20000001834 */
[----:B------:R-:W-:-:S05]  /*4520*/  IMAD.MOV.U32 R215, RZ, RZ, R78 ;  /* 0x000000ffffd77224 */ /* 0x000fca00078e004e */
[----:B------:R-:W-:Y:S01]  /*4530*/  HMMA.16816.F32 R84, R8, R32, R204 ;  /* 0x000000200854723c */ /* 0x000fe200000018cc */
[----:B--2---:R-:W-:-:S05]  /*4540*/  FFMA.FTZ R2, R174, UR10, -R16 ;  /* 0x0000000aae027c23 */ /* 0x004fca0008010810 */
[----:B------:R-:W-:Y:S01]  /*4550*/  HMMA.16816.F32 R60, R8, R34, R60 ;  /* 0x00000022083c723c */ /* 0x000fe2000000183c */
[----:B------:R-:W2:Y:S01]  /*4560*/  LDSM.16.MT88.4 R172, [R225+0xac00] ;  /* 0x00ac0000e1ac783b */ /* 0x000ea20000004200 */
[----:B------:R3:W5:Y:S05]  /*4570*/  MUFU.EX2 R15, R2 ;  /* 0x00000002000f7308 */ /* 0x00076a0000000800 */
[----:B------:R-:W-:Y:S01]  /*4580*/  FADD.FTZ R8, R238, R235 ;  /* 0x000000ebee087221 */ /* 0x000fe20000010000 */
[----:B------:R-:W-:-:S03]  /*4590*/  FADD.FTZ R9, R29, R3 ;  /* 0x000000031d097221 */ /* 0x000fc60000010000 */
[----:B------:R-:W-:Y:S01]  /*45a0*/  FADD.FTZ R8, R236, R8 ;  /* 0x00000008ec087221 */ /* 0x000fe20000010000 */
[----:B------:R-:W-:-:S04]  /*45b0*/  FADD.FTZ R9, R26, R9 ;  /* 0x000000091a097221 */ /* 0x000fc80000010000 */
[----:B------:R-:W-:Y:S01]  /*45c0*/  FADD.FTZ R9, R27, R9 ;  /* 0x000000091b097221 */ /* 0x000fe20000010000 */
[----:B---3--:R-:W-:Y:S01]  /*45d0*/  FFMA.FTZ R2, R213, UR10, -R16 ;  /* 0x0000000ad5027c23 */ /* 0x008fe20008010810 */
[----:B-----5:R-:W-:-:S03]  /*45e0*/  F2FP.F16.F32.PACK_AB R93, R15, R22 ;  /* 0x000000160f5d723e */ /* 0x020fc600000000ff */
[----:B------:R3:W-:Y:S02]  /*45f0*/  MUFU.EX2 R17, R2 ;  /* 0x0000000200117308 */ /* 0x0007e40000000800 */
[----:B---3--:R-:W-:-:S06]  /*4600*/  FFMA.FTZ R2, R218, UR10, -R16 ;  /* 0x0000000ada027c23 */ /* 0x008fcc0008010810 */
[----:B------:R3:W5:Y:S02]  /*4610*/  MUFU.EX2 R14, R2 ;  /* 0x00000002000e7308 */ /* 0x0007640000000800 */
[----:B---3--:R-:W-:Y:S01]  /*4620*/  FFMA.FTZ R2, R251, UR10, -R0 ;  /* 0x0000000afb027c23 */ /* 0x008fe20008010800 */
[----:B-----5:R-:W-:-:S05]  /*4630*/  F2FP.F16.F32.PACK_AB R95, R14, R17 ;  /* 0x000000110e5f723e */ /* 0x020fca00000000ff */
[----:B------:R3:W5:Y:S02]  /*4640*/  MUFU.EX2 R13, R2 ;  /* 0x00000002000d7308 */ /* 0x0007640000000800 */
[C---:B-1----:R-:W-:Y:S06]  /*4650*/  HMMA.16816.F32 R112, R92.reuse, R124, R112 ;  /* 0x0000007c5c70723c */ /* 0x042fec0000001870 */
[C---:B------:R-:W-:Y:S06]  /*4660*/  HMMA.16816.F32 R120, R92.reuse, R126, R120 ;  /* 0x0000007e5c78723c */ /* 0x040fec0000001878 */
[C---:B------:R-:W-:Y:S01]  /*4670*/  HMMA.16816.F32 R128, R92.reuse, R140, R128 ;  /* 0x0000008c5c80723c */ /* 0x040fe20000001880 */
[--C-:B---3--:R-:W-:Y:S01]  /*4680*/  FFMA.FTZ R2, R252, UR10, -R0.reuse ;  /* 0x0000000afc027c23 */ /* 0x108fe20008010800 */
[----:B------:R-:W-:Y:S01]  /*4690*/  FFMA.FTZ R0, R76, UR10, -R0 ;  /* 0x0000000a4c007c23 */ /* 0x000fe20008010800 */
[----:B-----5:R-:W-:Y:S01]  /*46a0*/  F2FP.F16.F32.PACK_AB R97, R13, R110 ;  /* 0x0000006e0d61723e */ /* 0x020fe200000000ff */
[----:B------:R-:W-:Y:S01]  /*46b0*/  IMAD.SHL.U32 R252, R246, 0x20, RZ ;  /* 0x00000020f6fc7824 */ /* 0x000fe200078e00ff */
[----:B------:R1:W-:Y:S01]  /*46c0*/  MUFU.EX2 R12, R2 ;  /* 0x00000002000c7308 */ /* 0x0003e20000000800 */
[C---:B----4-:R-:W-:Y:S06]  /*46d0*/  HMMA.16816.F32 R76, R92.reuse, R82, R88 ;  /* 0x000000525c4c723c */ /* 0x050fec0000001858 */
[C---:B------:R-:W-:Y:S01]  /*46e0*/  HMMA.16816.F32 R88, R92.reuse, R4, R192 ;  /* 0x000000045c58723c */ /* 0x040fe200000018c0 */
[----:B------:R3:W4:Y:S05]  /*46f0*/  MUFU.EX2 R10, R0 ;  /* 0x00000000000a7308 */ /* 0x00072a0000000800 */
[----:B------:R-:W-:Y:S01]  /*4700*/  HMMA.16816.F32 R136, R92, R142, R136 ;  /* 0x0000008e5c88723c */ /* 0x000fe20000001888 */
[----:B-1----:R-:W-:-:S05]  /*4710*/  FADD.FTZ R2, R242, R241 ;  /* 0x000000f1f2027221 */ /* 0x002fca0000010000 */
[----:B------:R-:W-:Y:S01]  /*4720*/  HMMA.16816.F32 R144, R92, R156, R144 ;  /* 0x0000009c5c90723c */ /* 0x000fe20000001890 */
[----:B---3--:R-:W-:Y:S01]  /*4730*/  FADD.FTZ R0, R217, R211 ;  /* 0x000000d3d9007221 */ /* 0x008fe20000010000 */
[----:B----4-:R-:W-:-:S04]  /*4740*/  F2FP.F16.F32.PACK_AB R99, R10, R12 ;  /* 0x0000000c0a63723e */ /* 0x010fc800000000ff */
[----:B------:R-:W-:Y:S01]  /*4750*/  HMMA.16816.F32 R152, R92, R158, R152 ;  /* 0x0000009e5c98723c */ /* 0x000fe20000001898 */
[----:B------:R-:W-:Y:S01]  /*4760*/  FADD.FTZ R3, R209, R0 ;  /* 0x00000000d1037221 */ /* 0x000fe20000010000 */
[----:B------:R-:W-:-:S03]  /*4770*/  FADD.FTZ R0, R240, R2 ;  /* 0x00000002f0007221 */ /* 0x000fc60000010000 */
[----:B------:R-:W-:Y:S01]  /*4780*/  FADD.FTZ R3, R210, R3 ;  /* 0x00000003d2037221 */ /* 0x000fe20000010000 */
[----:B------:R-:W-:Y:S01]  /*4790*/  FADD.FTZ R2, R239, R0 ;  /* 0x00000000ef027221 */ /* 0x000fe20000010000 */
[----:B------:R-:W-:Y:S01]  /*47a0*/  FADD.FTZ R0, R237, R8 ;  /* 0x00000008ed007221 */ /* 0x000fe20000010000 */
[----:B------:R-:W-:Y:S01]  /*47b0*/  HMMA.16816.F32 R84, R96, R4, R84 ;  /* 0x000000046054723c */ /* 0x000fe20000001854 */
[----:B------:R-:W-:Y:S01]  /*47c0*/  FADD.FTZ R8, R214, R3 ;  /* 0x00000003d6087221 */ /* 0x000fe20000010000 */
[----:B------:R-:W-:-:S04]  /*47d0*/  FADD.FTZ R3, R215, R9 ;  /* 0x00000009d7037221 */ /* 0x000fc80000010000 */
[C---:B--2---:R-:W-:Y:S01]  /*47e0*/  HMMA.16816.F32 R160, R92.reuse, R172, R160 ;  /* 0x000000ac5ca0723c */ /* 0x044fe200000018a0 */
[----:B------:R-:W-:Y:S01]  /*47f0*/  FADD.FTZ R5, R231, R2 ;  /* 0x00000002e7057221 */ /* 0x000fe20000010000 */
[----:B------:R-:W-:Y:S01]  /*4800*/  FADD.FTZ R4, R220, R0 ;  /* 0x00000000dc047221 */ /* 0x000fe20000010000 */
[----:B------:R-:W-:Y:S01]  /*4810*/  FADD.FTZ R2, R216, R8 ;  /* 0x00000008d8027221 */ /* 0x000fe20000010000 */
[----:B------:R-:W-:Y:S01]  /*4820*/  SHF.L.U64.HI R8, R246, 0x5, R247 ;  /* 0x00000005f6087819 */ /* 0x000fe200000102f7 */
[----:B------:R-:W-:Y:S01]  /*4830*/  FADD.FTZ R0, R233, R5 ;  /* 0x00000005e9007221 */ /* 0x000fe20000010000 */
        /* <DEDUP_REMOVED lines=41> */
[C---:B------:R-:W-:Y:S01]  /*4ad0*/  HMMA.16816.F32 R168, R92.reuse, R174, R168 ;  /* 0x000000ae5ca8723c */ /* 0x040fe200000018a8 */
[----:B------:R1:W-:Y:S04]  /*4ae0*/  STL [R1+0x10], R5 ;  /* 0x0000100501007387 */ /* 0x0003e80000100800 */
[----:B------:R1:W-:Y:S01]  /*4af0*/  STL [R1+0x14], R4 ;  /* 0x0000140401007387 */ /* 0x0003e20000100800 */
[----:B------:R-:W-:Y:S03]  /*4b00*/  HMMA.16816.F32 R72, R92, R80, R188 ;  /* 0x000000505c48723c */ /* 0x000fe600000018bc */
[----:B------:R1:W-:Y:S03]  /*4b10*/  STL [R1+0x18], R2 ;  /* 0x0000180201007387 */ /* 0x0003e60000100800 */
[C---:B------:R-:W-:Y:S01]  /*4b20*/  HMMA.16816.F32 R116, R96.reuse, R124, R116 ;  /* 0x0000007c6074723c */ /* 0x040fe20000001874 */
        /* <DEDUP_REMOVED lines=11> */
[-C--:B------:R-:W-:Y:S06]  /*4be0*/  HMMA.16816.F32 R92, R92, R6.reuse, R180 ;  /* 0x000000065c5c723c */ /* 0x080fec00000018b4 */
[----:B------:R-:W-:Y:S01]  /*4bf0*/  HMMA.16816.F32 R96, R96, R6, R60 ;  /* 0x000000066060723c */ /* 0x000fe2000000183c */
[----:B------:R-:W-:-:S08]  /*4c00*/  NOP ;  /* 0x0000000000007918 */ /* 0x000fd00000000000 */
[----:B-1----:R-:W-:-:S15]  /*4c10*/  @!P0 BRA `(.L_x_382) ;  /* 0x0000004400708947 */ /* 0x002fde0003800000 */
[----:B------:R-:W2:Y:S04]  /*4c20*/  LDL R245, [R1+0x48] ;  /* 0x0000480001f57983 */ /* 0x000ea80000100800 */
[----:B------:R-:W3:Y:S04]  /*4c30*/  LDL.64 R58, [R1+0x8] ;  /* 0x00000800013a7983 */ /* 0x000ee80000100a00 */
[----:B------:R-:W3:Y:S01]  /*4c40*/  LDL R243, [R1+0x30] ;  /* 0x0000300001f37983 */ /* 0x000ee20000100800 */
[----:B------:R-:W-:Y:S01]  /*4c50*/  VIADD R4, R244, 0xfffffffe ;  /* 0xfffffffef4047836 */ /* 0x000fe20000000000 */
[----:B------:R-:W-:-:S04]  /*4c60*/  DEPBAR.LE SB0, 0x0 ;  /* 0x000080000000791a */ /* 0x000fc80000000000 */
[----:B------:R-:W-:Y:S01]  /*4c70*/  SHF.R.S32.HI R0, RZ, 0x1f, R4 ;  /* 0x0000001fff007819 */ /* 0x000fe20000011404 */
[----:B------:R1:W-:Y:S01]  /*4c80*/  STL [R1], R4 ;  /* 0x0000000401007387 */ /* 0x0003e20000100800 */
[----:B------:R-:W-:Y:S01]  /*4c90*/  BAR.SYNC.DEFER_BLOCKING 0x0 ;  /* 0x0000000000007b1d */ /* 0x000fe20000010000 */
[----:B--2---:R-:W-:Y:S02]  /*4ca0*/  IMAD R2, R245, R4, RZ ;  /* 0x00000004f5027224 */ /* 0x004fe400078e02ff */
[----:B---3--:R-:W-:-:S04]  /*4cb0*/  IMAD.WIDE.U32 R6, R4, R243, R58 ;  /* 0x000000f304067225 */ /* 0x008fc800078e003a */
[----:B------:R-:W-:Y:S01]  /*4cc0*/  IMAD R0, R0, R243, R2 ;  /* 0x000000f300007224 */ /* 0x000fe200078e0202 */
[----:B------:R-:W-:-:S03]  /*4cd0*/  LEA R2, P1, R6, UR6, 0x1 ;  /* 0x0000000606027c11 */ /* 0x000fc6000f8208ff */
[----:B------:R-:W-:Y:S01]  /*4ce0*/  IMAD.IADD R0, R7, 0x1, R0 ;  /* 0x0000000107007824 */ /* 0x000fe200078e0200 */
[----:B-1----:R-:W-:-:S04]  /*4cf0*/  LEA R4, P0, R252, R2, 0x1 ;  /* 0x00000002fc047211 */ /* 0x002fc800078008ff */
[----:B------:R-:W-:-:S04]  /*4d00*/  LEA.HI.X R3, R6, UR7, R0, 0x1, P1 ;  /* 0x0000000706037c11 */ /* 0x000fc800088f0c00 */
[----:B------:R-:W-:Y:S01]  /*4d10*/  LEA.HI.X R5, R252, R3, R8, 0x1, P0 ;  /* 0x00000003fc057211 */ /* 0x000fe200000f0c08 */
[----:B------:R-:W-:Y:S01]  /*4d20*/  @!PT LDS RZ, [RZ] ;  /* 0x00000000fffff984 */ /* 0x000fe20000000800 */
[----:B------:R-:W-:Y:S01]  /*4d30*/  @!PT LDS RZ, [RZ] ;  /* 0x00000000fffff984 */ /* 0x000fe20000000800 */
[----:B------:R-:W-:Y:S01]  /*4d40*/  @!PT LDS RZ, [RZ] ;  /* 0x00000000fffff984 */ /* 0x000fe20000000800 */
[----:B------:R-:W-:Y:S04]  /*4d50*/  LDGSTS.E.BYPASS.LTC128B.128 [R230+0x9000], desc[UR12][R2.64] ;  /* 0x0900000002e67fae */ /* 0x000fe8000b901d4c */
[----:B------:R-:W-:Y:S04]  /*4d60*/  LDGSTS.E.BYPASS.LTC128B.128 [R230+0xa000], desc[UR12][R2.64+0x40] ;  /* 0x0a00004002e67fae */ /* 0x000fe8000b901d4c */
[----:B------:R1:W-:Y:S04]  /*4d70*/  LDGSTS.E.BYPASS.LTC128B.128 [R230+0xb000], desc[UR12][R2.64+0x80] ;  /* 0x0b00008002e67fae */ /* 0x0003e8000b901d4c */
[----:B------:R-:W-:Y:S04]  /*4d80*/  LDGSTS.E.BYPASS.LTC128B.128 [R230+0x9800], desc[UR12][R4.64] ;  /* 0x0980000004e67fae */ /* 0x000fe8000b901d4c */
[----:B------:R-:W-:Y:S04]  /*4d90*/  LDGSTS.E.BYPASS.LTC128B.128 [R230+0xa800], desc[UR12][R4.64+0x40] ;  /* 0x0a80004004e67fae */ /* 0x000fe8000b901d4c */
[----:B------:R2:W-:Y:S04]  /*4da0*/  LDGSTS.E.BYPASS.LTC128B.128 [R230+0xb800], desc[UR12][R4.64+0x80] ;  /* 0x0b80008004e67fae */ /* 0x0005e8000b901d4c */
[----:B------:R-:W-:Y:S04]  /*4db0*/  LDSM.16.M88.4 R40, [R228] ;  /* 0x00000000e428783b */ /* 0x000fe80000000200 */
[----:B------:R-:W3:Y:S04]  /*4dc0*/  LDSM.16.M88.4 R8, [R227] ;  /* 0x00000000e308783b */ /* 0x000ee80000000200 */
[----:B------:R-:W4:Y:S04]  /*4dd0*/  LDSM.16.M88.4 R36, [R228+0x1000] ;  /* 0x00100000e424783b */ /* 0x000f280000000200 */
[----:B------:R-:W5:Y:S04]  /*4de0*/  LDSM.16.M88.4 R48, [R227+0x400] ;  /* 0x00040000e330783b */ /* 0x000f680000000200 */
[----:B------:R-:W-:Y:S04]  /*4df0*/  LDSM.16.M88.4 R32, [R229] ;  /* 0x00000000e520783b */ /* 0x000fe80000000200 */
[----:B------:R-:W5:Y:S04]  /*4e00*/  LDSM.16.M88.4 R44, [R226] ;  /* 0x00000000e22c783b */ /* 0x000f680000000200 */
[----:B------:R-:W5:Y:S04]  /*4e10*/  LDSM.16.M88.4 R28, [R229+0x1000] ;  /* 0x00100000e51c783b */ /* 0x000f680000000200 */
[----:B------:R-:W5:Y:S04]  /*4e20*/  LDSM.16.M88.4 R56, [R226+0x400] ;  /* 0x00040000e238783b */ /* 0x000f680000000200 */
[----:B------:R-:W-:Y:S04]  /*4e30*/  LDSM.16.M88.4 R12, [R228+0x3000] ;  /* 0x00300000e40c783b */ /* 0x000fe80000000200 */
[----:B------:R-:W5:Y:S04]  /*4e40*/  LDSM.16.M88.4 R52, [R227+0x1000] ;  /* 0x00100000e334783b */ /* 0x000f680000000200 */
[----:B------:R-:W5:Y:S01]  /*4e50*/  LDSM.16.M88.4 R24, [R228+0x2000] ;  /* 0x00200000e418783b */ /* 0x000f620000000200 */
[-C--:B---3--:R-:W-:Y:S03]  /*4e60*/  HMMA.16816.F32 R108, R40, R8.reuse, RZ ;  /* 0x00000008286c723c */ /* 0x088fe600000018ff */
[----:B------:R-:W3:Y:S01]  /*4e70*/  LDSM.16.M88.4 R64, [R227+0x1400] ;  /* 0x00140000e340783b */ /* 0x000ee20000000200 */
[----:B-1----:R-:W1:Y:S02]  /*4e80*/  S2R R3, SR_TID.X ;  /* 0x0000000000037919 */ /* 0x002e640000002100 */
[C---:B----4-:R-:W-:Y:S01]  /*4e90*/  HMMA.16816.F32 R60, R36.reuse, R8, RZ ;  /* 0x00000008243c723c */ /* 0x050fe200000018ff */
[----:B------:R-:W0:Y:S05]  /*4ea0*/  LDGDEPBAR ;  /* 0x00000000000079af */ /* 0x000e2a0000000000 */
[-C--:B--2---:R-:W-:Y:S06]  /*4eb0*/  HMMA.16816.F32 R4, R36, R10.reuse, RZ ;  /* 0x0000000a2404723c */ /* 0x084fec00000018ff */
[C---:B------:R-:W-:Y:S06]  /*4ec0*/  HMMA.16816.F32 R8, R40.reuse, R10, RZ ;  /* 0x0000000a2808723c */ /* 0x040fec00000018ff */
[----:B-----5:R-:W-:Y:S06]  /*4ed0*/  HMMA.16816.F32 R180, R40, R48, RZ ;  /* 0x0000003028b4723c */ /* 0x020fec00000018ff */
[----:B------:R-:W-:Y:S06]  /*4ee0*/  HMMA.16816.F32 R200, R32, R44, R108 ;  /* 0x0000002c20c8723c */ /* 0x000fec000000186c */
[----:B------:R-:W-:Y:S01]  /*4ef0*/  HMMA.16816.F32 R196, R36, R48, RZ ;  /* 0x0000003024c4723c */ /* 0x000fe200000018ff */
[----:B-1----:R-:W-:-:S05]  /*4f00*/  IMAD.SHL.U32 R3, R3, 0x2, RZ ;  /* 0x0000000203037824 */ /* 0x002fca00078e00ff */
[----:B------:R-:W-:Y:S01]  /*4f10*/  HMMA.16816.F32 R176, R36, R50, RZ ;  /* 0x0000003224b0723c */ /* 0x000fe200000018ff */
[----:B------:R-:W-:-:S05]  /*4f20*/  LOP3.LUT R3, R3, 0x6, RZ, 0xc0, !PT ;  /* 0x0000000603037812 */ /* 0x000fca00078ec0ff */
[----:B------:R-:W-:Y:S01]  /*4f30*/  HMMA.16816.F32 R108, R40, R50, RZ ;  /* 0x00000032286c723c */ /* 0x000fe200000018ff */
[----:B------:R-:W-:Y:S05]  /*4f40*/  LDSM.16.M88.4 R48, [R226+0x1400] ;  /* 0x00140000e230783b */ /* 0x000fea0000000200 */
[C---:B------:R-:W-:Y:S01]  /*4f50*/  HMMA.16816.F32 R192, R28.reuse, R44, R60 ;  /* 0x0000002c1cc0723c */ /* 0x040fe2000000183c */
[----:B------:R-:W-:Y:S05]  /*4f60*/  LDSM.16.M88.4 R60, [R226+0x1000] ;  /* 0x00100000e23c783b */ /* 0x000fea0000000200 */
[-C--:B------:R-:W-:Y:S01]  /*4f70*/  HMMA.16816.F32 R188, R28, R46.reuse, R4 ;  /* 0x0000002e1cbc723c */ /* 0x080fe20000001804 */
[----:B------:R-:W1:Y:S05]  /*4f80*/  LDSM.16.M88.4 R4, [R229+0x3000] ;  /* 0x00300000e504783b */ /* 0x000e6a0000000200 */
[C---:B------:R-:W-:Y:S01]  /*4f90*/  HMMA.16816.F32 R184, R32.reuse, R46, R8 ;  /* 0x0000002e20b8723c */ /* 0x040fe20000001808 */
[----:B------:R-:W2:Y:S05]  /*4fa0*/  LDSM.16.M88.4 R8, [R229+0x2000] ;  /* 0x00200000e508783b */ /* 0x000eaa0000000200 */
        /* <DEDUP_REMOVED lines=9> */
[----:B------:R-:W-:Y:S04]  /*5040*/  LDSM.16.M88.4 R52, [R228+0x5000] ;  /* 0x00500000e434783b */ /* 0x000fe80000000200 */
[----:B------:R-:W-:Y:S01]  /*5050*/  LDSM.16.M88.4 R184, [R227+0x2400] ;  /* 0x00240000e3b8783b */ /* 0x000fe20000000200 */
[-C--:B---3--:R-:W-:Y:S03]  /*5060*/  HMMA.16816.F32 R192, R24, R64.reuse, R44 ;  /* 0x0000004018c0723c */ /* 0x088fe6000000182c */
[----:B------:R-:W3:Y:S03]  /*5070*/  LDSM.16.M88.4 R44, [R227+0x2000] ;  /* 0x00200000e32c783b */ /* 0x000ee60000000200 */
[C---:B------:R-:W-:Y:S06]  /*5080*/  HMMA.16816.F32 R208, R12.reuse, R64, R208 ;  /* 0x000000400cd0723c */ /* 0x040fec00000018d0 */
[-C--:B------:R-:W-:Y:S06]  /*5090*/  HMMA.16816.F32 R204, R12, R66.reuse, R204 ;  /* 0x000000420ccc723c */ /* 0x080fec00000018cc */
[----:B------:R-:W-:Y:S06]  /*50a0*/  HMMA.16816.F32 R188, R24, R66, R108 ;  /* 0x0000004218bc723c */ /* 0x000fec000000186c */
[-C--:B-1----:R-:W-:Y:S06]  /*50b0*/  HMMA.16816.F32 R180, R4, R60.reuse, R180 ;  /* 0x0000003c04b4723c */ /* 0x082fec00000018b4 */
[----:B--2---:R-:W-:Y:S06]  /*50c0*/  HMMA.16816.F32 R108, R8, R60, R200 ;  /* 0x0000003c086c723c */ /* 0x004fec00000018c8 */
[-C--:B------:R-:W-:Y:S06]  /*50d0*/  HMMA.16816.F32 R64, R4, R62.reuse, R196 ;  /* 0x0000003e0440723c */ /* 0x080fec00000018c4 */
[C---:B------:R-:W-:Y:S01]  /*50e0*/  HMMA.16816.F32 R60, R8.reuse, R62, R176 ;  /* 0x0000003e083c723c */ /* 0x040fe200000018b0 */
[----:B------:R-:W1:Y:S05]  /*50f0*/  LDSM.16.M88.4 R176, [R227+0xc00] ;  /* 0x000c0000e3b0783b */ /* 0x000e6a0000000200 */
[----:B------:R-:W-:Y:S06]  /*5100*/  HMMA.16816.F32 R192, R8, R48, R192 ;  /* 0x0000003008c0723c */ /* 0x000fec00000018c0 */
[----:B------:R-:W-:Y:S06]  /*5110*/  HMMA.16816.F32 R232, R4, R50, R204 ;  /* 0x0000003204e8723c */ /* 0x000fec00000018cc */
[-C--:B---3--:R-:W-:Y:S01]  /*5120*/  HMMA.16816.F32 R212, R52, R44.reuse, R180 ;  /* 0x0000002c34d4723c */ /* 0x088fe200000018b4 */
[----:B------:R-:W-:Y:S05]  /*5130*/  LDSM.16.M88.4 R180, [R226+0x2400] ;  /* 0x00240000e2b4783b */ /* 0x000fea0000000200 */
[----:B------:R-:W-:Y:S01]  /*5140*/  HMMA.16816.F32 R204, R56, R44, R108 ;  /* 0x0000002c38cc723c */ /* 0x000fe2000000186c */
[----:B------:R-:W-:Y:S05]  /*5150*/  LDSM.16.M88.4 R108, [R226+0xc00] ;  /* 0x000c0000e26c783b */ /* 0x000fea0000000200 */
[-C--:B------:R-:W-:Y:S01]  /*5160*/  HMMA.16816.F32 R200, R52, R46.reuse, R64 ;  /* 0x0000002e34c8723c */ /* 0x080fe20000001840 */
[----:B------:R-:W-:Y:S05]  /*5170*/  LDSM.16.M88.4 R64, [R227+0x800] ;  /* 0x00080000e340783b */ /* 0x000fea0000000200 */
[----:B------:R-:W-:Y:S01]  /*5180*/  HMMA.16816.F32 R196, R56, R46, R60 ;  /* 0x0000002e38c4723c */ /* 0x000fe2000000183c */
[----:B------:R-:W-:Y:S04]  /*5190*/  LDSM.16.M88.4 R44, [R229+0x5000] ;  /* 0x00500000e52c783b */ /* 0x000fe80000000200 */
[----:B------:R-:W2:Y:S01]  /*51a0*/  LDSM.16.M88.4 R60, [R226+0x2000] ;  /* 0x00200000e23c783b */ /* 0x000ea20000000200 */
[----:B------:R-:W-:Y:S06]  /*51b0*/  HMMA.16816.F32 R208, R4, R48, R208 ;  /* 0x0000003004d0723c */ /* 0x000fec00000018d0 */
[----:B------:R-:W-:Y:S01]  /*51c0*/  HMMA.16816.F32 R216, R8, R50, R188 ;  /* 0x0000003208d8723c */ /* 0x000fe200000018bc */
[----:B------:R-:W3:Y:S05]  /*51d0*/  LDSM.16.M88.4 R48, [R229+0x4000] ;  /* 0x00400000e530783b */ /* 0x000eea0000000200 */
[----:B------:R-:W-:Y:S06]  /*51e0*/  HMMA.16816.F32 R220, R56, R184, R192 ;  /* 0x000000b838dc723c */ /* 0x000fec00000018c0 */
[-C--:B-1----:R-:W-:Y:S06]  /*51f0*/  HMMA.16816.F32 R192, R40, R176.reuse, RZ ;  /* 0x000000b028c0723c */ /* 0x082fec00000018ff */
[----:B------:R-:W-:Y:S06]  /*5200*/  HMMA.16816.F32 R188, R36, R176, RZ ;  /* 0x000000b024bc723c */ /* 0x000fec00000018ff */
[-C--:B------:R-:W-:Y:S06]  /*5210*/  HMMA.16816.F32 R236, R56, R186.reuse, R216 ;  /* 0x000000ba38ec723c */ /* 0x080fec00000018d8 */
[----:B------:R-:W-:Y:S06]  /*5220*/  HMMA.16816.F32 R240, R52, R186, R232 ;  /* 0x000000ba34f0723c */ /* 0x000fec00000018e8 */
[C---:B--2---:R-:W-:Y:S06]  /*5230*/  HMMA.16816.F32 R216, R44.reuse, R60, R212 ;  /* 0x0000003c2cd8723c */ /* 0x044fec00000018d4 */
[-C--:B------:R-:W-:Y:S06]  /*5240*/  HMMA.16816.F32 R232, R44, R62.reuse, R200 ;  /* 0x0000003e2ce8723c */ /* 0x080fec00000018c8 */
[C---:B---3--:R-:W-:Y:S06]  /*5250*/  HMMA.16816.F32 R212, R48.reuse, R62, R196 ;  /* 0x0000003e30d4723c */ /* 0x048fec00000018c4 */
[----:B------:R-:W-:Y:S06]  /*5260*/  HMMA.16816.F32 R204, R48, R60, R204 ;  /* 0x0000003c30cc723c */ /* 0x000fec00000018cc */
[-C--:B------:R-:W-:Y:S06]  /*5270*/  HMMA.16816.F32 R200, R32, R108.reuse, R192 ;  /* 0x0000006c20c8723c */ /* 0x080fec00000018c0 */
[----:B------:R-:W-:Y:S06]  /*5280*/  HMMA.16816.F32 R196, R28, R108, R188 ;  /* 0x0000006c1cc4723c */ /* 0x000fec00000018bc */
[C---:B------:R-:W-:Y:S06]  /*5290*/  HMMA.16816.F32 R192, R36.reuse, R64, RZ ;  /* 0x0000004024c0723c */ /* 0x040fec00000018ff */
[----:B------:R-:W-:Y:S01]  /*52a0*/  HMMA.16816.F32 R188, R36, R66, RZ ;  /* 0x0000004224bc723c */ /* 0x000fe200000018ff */
[----:B------:R-:W-:-:S04]  /*52b0*/  FMUL.FTZ R0, R204, UR4 ;  /* 0x00000004cc007c20 */ /* 0x000fc80008410000 */
[----:B------:R1:W-:Y:S01]  /*52c0*/  MUFU.TANH R245, R0 ;  /* 0x0000000000f57308 */ /* 0x0003e20000002400 */
[----:B------:R-:W-:Y:S01]  /*52d0*/  HMMA.16816.F32 R60, R36, R178, RZ ;  /* 0x000000b2243c723c */ /* 0x000fe200000018ff */
[----:B------:R-:W2:Y:S05]  /*52e0*/  LDSM.16.M88.4 R36, [R226+0x800] ;  /* 0x00080000e224783b */ /* 0x000eaa0000000200 */
[----:B------:R-:W-:Y:S06]  /*52f0*/  HMMA.16816.F32 R208, R52, R184, R208 ;  /* 0x000000b834d0723c */ /* 0x000fec00000018d0 */
[----:B------:R-:W-:Y:S01]  /*5300*/  HMMA.16816.F32 R184, R40, R64, RZ ;  /* 0x0000004028b8723c */ /* 0x000fe200000018ff */
[----:B-1----:R-:W-:-:S05]  /*5310*/  FMUL.FTZ R0, R205, UR4 ;  /* 0x00000004cd007c20 */ /* 0x002fca0008410000 */
[C---:B------:R-:W-:Y:S01]  /*5320*/  HMMA.16816.F32 R64, R40.reuse, R66, RZ ;  /* 0x000000422840723c */ /* 0x040fe200000018ff */
[----:B------:R1:W-:Y:S05]  /*5330*/  MUFU.TANH R231, R0 ;  /* 0x0000000000e77308 */ /* 0x0003ea0000002400 */
[----:B------:R-:W-:Y:S06]  /*5340*/  HMMA.16816.F32 R176, R40, R178, RZ ;  /* 0x000000b228b0723c */ /* 0x000fec00000018ff */
[----:B------:R-:W-:Y:S06]  /*5350*/  HMMA.16816.F32 R40, R28, R110, R60 ;  /* 0x0000006e1c28723c */ /* 0x000fec000000183c */
[----:B------:R-:W-:Y:S01]  /*5360*/  HMMA.16816.F32 R220, R48, R180, R220 ;  /* 0x000000b430dc723c */ /* 0x000fe200000018dc */
[----:B-1----:R-:W-:-:S04]  /*5370*/  FMUL.FTZ R0, R206, UR4 ;  /* 0x00000004ce007c20 */ /* 0x002fc80008410000 */
[----:B------:R1:W3:Y:S01]  /*5380*/  MUFU.TANH R247, R0 ;  /* 0x0000000000f77308 */ /* 0x0002e20000002400 */
[C---:B--2---:R-:W-:Y:S06]  /*5390*/  HMMA.16816.F32 R192, R28.reuse, R36, R192 ;  /* 0x000000241cc0723c */ /* 0x044fec00000018c0 */
[----:B------:R-:W-:Y:S01]  /*53a0*/  HMMA.16816.F32 R188, R28, R38, R188 ;  /* 0x000000261cbc723c */ /* 0x000fe200000018bc */
[----:B------:R-:W2:Y:S05]  /*53b0*/  LDSM.16.M88.4 R28, [R227+0x1c00] ;  /* 0x001c0000e31c783b */ /* 0x000eaa0000000200 */
[----:B------:R-:W-:Y:S01]  /*53c0*/  HMMA.16816.F32 R60, R32, R36, R184 ;  /* 0x00000024203c723c */ /* 0x000fe200000018b8 */
[----:B-1----:R-:W-:-:S05]  /*53d0*/  FMUL.FTZ R0, R207, UR4 ;  /* 0x00000004cf007c20 */ /* 0x002fca0008410000 */
[C---:B------:R-:W-:Y:S01]  /*53e0*/  HMMA.16816.F32 R64, R32.reuse, R38, R64 ;  /* 0x000000262040723c */ /* 0x040fe20000001840 */
[----:B------:R-:W1:Y:S01]  /*53f0*/  LDSM.16.M88.4 R36, [R227+0x1800] ;  /* 0x00180000e324783b */ /* 0x000e620000000200 */
[----:B------:R4:W-:Y:S04]  /*5400*/  MUFU.TANH R246, R0 ;  /* 0x0000000000f67308 */ /* 0x0009e80000002400 */
[----:B------:R-:W-:Y:S06]  /*5410*/  HMMA.16816.F32 R32, R32, R110, R176 ;  /* 0x0000006e2020723c */ /* 0x000fec00000018b0 */
[----:B------:R-:W-:Y:S01]  /*5420*/  HMMA.16816.F32 R208, R44, R180, R208 ;  /* 0x000000b42cd0723c */ /* 0x000fe200000018d0 */
[----:B----4-:R-:W-:-:S04]  /*5430*/  FMUL.FTZ R0, R216, UR4 ;  /* 0x00000004d8007c20 */ /* 0x010fc80008410000 */
[----:B------:R4:W-:Y:S01]  /*5440*/  MUFU.TANH R251, R0 ;  /* 0x0000000000fb7308 */ /* 0x0009e20000002400 */
[----:B--2---:R-:W-:-:S12]  /*5450*/  HMMA.16816.F32 R184, R12, R28, R196 ;  /* 0x0000001c0cb8723c */ /* 0x004fd800000018c4 */
[----:B------:R-:W-:Y:S01]  /*5460*/  HMMA.16816.F32 R176, R24, R30, R32 ;  /* 0x0000001e18b0723c */ /* 0x000fe20000001820 */
[----:B------:R-:W2:Y:S01]  /*5470*/  LDSM.16.M88.4 R32, [R226+0x1c00] ;  /* 0x001c0000e220783b */ /* 0x000ea20000000200 */
[----:B----4-:R-:W-:-:S04]  /*5480*/  FMUL.FTZ R0, R217, UR4 ;  /* 0x00000004d9007c20 */ /* 0x010fc80008410000 */
[C---:B-1----:R-:W-:Y:S01]  /*5490*/  HMMA.16816.F32 R192, R12.reuse, R36, R192 ;  /* 0x000000240cc0723c */ /* 0x042fe200000018c0 */
[----:B------:R1:W-:Y:S05]  /*54a0*/  MUFU.TANH R250, R0 ;  /* 0x0000000000fa7308 */ /* 0x0003ea0000002400 */
[C---:B------:R-:W-:Y:S06]  /*54b0*/  HMMA.16816.F32 R188, R12.reuse, R38, R188 ;  /* 0x000000260cbc723c */ /* 0x040fec00000018bc */
[----:B------:R-:W-:Y:S01]  /*54c0*/  HMMA.16816.F32 R40, R12, R30, R40 ;  /* 0x0000001e0c28723c */ /* 0x000fe20000001828 */
[----:B------:R-:W4:Y:S05]  /*54d0*/  LDSM.16.M88.4 R12, [R226+0x1800] ;  /* 0x00180000e20c783b */ /* 0x000f2a0000000200 */
[----:B------:R-:W-:Y:S01]  /*54e0*/  HMMA.16816.F32 R60, R24, R36, R60 ;  /* 0x00000024183c723c */ /* 0x000fe2000000183c */
[----:B-1----:R-:W-:-:S04]  /*54f0*/  FMUL.FTZ R0, R218, UR4 ;  /* 0x00000004da007c20 */ /* 0x002fc80008410000 */
[----:B------:R1:W-:Y:S01]  /*5500*/  MUFU.TANH R218, R0 ;  /* 0x0000000000da7308 */ /* 0x0003e20000002400 */
[----:B------:R-:W-:Y:S06]  /*5510*/  HMMA.16816.F32 R64, R24, R38, R64 ;  /* 0x000000261840723c */ /* 0x000fec0000001840 */
[----:B------:R-:W-:Y:S06]  /*5520*/  HMMA.16816.F32 R36, R48, R182, R236 ;  /* 0x000000b63024723c */ /* 0x000fec00000018ec */
[----:B------:R-:W-:Y:S01]  /*5530*/  HMMA.16816.F32 R108, R24, R28, R200 ;  /* 0x0000001c186c723c */ /* 0x000fe200000018c8 */
[----:B------:R-:W5:Y:S01]  /*5540*/  LDSM.16.M88.4 R24, [R227+0x2800] ;  /* 0x00280000e318783b */ /* 0x000f620000000200 */
[----:B-1----:R-:W-:-:S03]  /*5550*/  FMUL.FTZ R0, R212, UR4 ;  /* 0x00000004d4007c20 */ /* 0x002fc60008410000 */
[----:B------:R-:W1:Y:S01]  /*5560*/  LDSM.16.M88.4 R28, [R226+0x2800] ;  /* 0x00280000e21c783b */ /* 0x000e620000000200 */
[C---:B--2---:R-:W-:Y:S01]  /*5570*/  HMMA.16816.F32 R196, R4.reuse, R32, R184 ;  /* 0x0000002004c4723c */ /* 0x044fe200000018b8 */
[----:B------:R2:W-:Y:S05]  /*5580*/  MUFU.TANH R100, R0 ;  /* 0x0000000000647308 */ /* 0x0005ea0000002400 */
[C---:B------:R-:W-:Y:S06]  /*5590*/  HMMA.16816.F32 R184, R4.reuse, R34, R40 ;  /* 0x0000002204b8723c */ /* 0x040fec0000001828 */
[C---:B----4-:R-:W-:Y:S06]  /*55a0*/  HMMA.16816.F32 R192, R4.reuse, R12, R192 ;  /* 0x0000000c04c0723c */ /* 0x050fec00000018c0 */
[----:B------:R-:W-:Y:S01]  /*55b0*/  HMMA.16816.F32 R188, R4, R14, R188 ;  /* 0x0000000e04bc723c */ /* 0x000fe200000018bc */
[----:B--2---:R-:W-:-:S04]  /*55c0*/  FMUL.FTZ R0, R213, UR4 ;  /* 0x00000004d5007c20 */ /* 0x004fc80008410000 */
[----:B------:R2:W-:Y:S01]  /*55d0*/  MUFU.TANH R105, R0 ;  /* 0x0000000000697308 */ /* 0x0005e20000002400 */
[C---:B------:R-:W-:Y:S06]  /*55e0*/  HMMA.16816.F32 R4, R8.reuse, R12, R60 ;  /* 0x0000000c0804723c */ /* 0x040fec000000183c */
[C---:B------:R-:W-:Y:S06]  /*55f0*/  HMMA.16816.F32 R12, R8.reuse, R14, R64 ;  /* 0x0000000e080c723c */ /* 0x040fec0000001840 */
[----:B------:R-:W-:Y:S01]  /*5600*/  HMMA.16816.F32 R60, R8, R32, R108 ;  /* 0x00000020083c723c */ /* 0x000fe2000000186c */
[----:B--2---:R-:W-:-:S05]  /*5610*/  FMUL.FTZ R0, R214, UR4 ;  /* 0x00000004d6007c20 */ /* 0x004fca0008410000 */
[----:B------:R-:W-:Y:S01]  /*5620*/  HMMA.16816.F32 R64, R8, R34, R176 ;  /* 0x000000220840723c */ /* 0x000fe200000018b0 */
[----:B------:R2:W-:Y:S05]  /*5630*/  MUFU.TANH R16, R0 ;  /* 0x0000000000107308 */ /* 0x0005ea0000002400 */
[----:B-----5:R-:W-:Y:S06]  /*5640*/  HMMA.16816.F32 R8, R52, R24, R192 ;  /* 0x000000183408723c */ /* 0x020fec00000018c0 */
[----:B------:R-:W-:Y:S06]  /*5650*/  HMMA.16816.F32 R12, R56, R26, R12 ;  /* 0x0000001a380c723c */ /* 0x000fec000000180c */
[----:B------:R-:W-:Y:S01]  /*5660*/  HMMA.16816.F32 R180, R44, R182, R240 ;  /* 0x000000b62cb4723c */ /* 0x000fe200000018f0 */
[----:B--2---:R-:W-:-:S04]  /*5670*/  FMUL.FTZ R0, R215, UR4 ;  /* 0x00000004d7007c20 */ /* 0x004fc80008410000 */
[----:B------:R2:W4:-:S13]  /*5680*/  MUFU.TANH R106, R0 ;  /* 0x00000000006a7308 */ /* 0x00051a0000002400 */
[----:B-1----:R-:W-:Y:S01]  /*5690*/  HMMA.16816.F32 R32, R48, R30, R12 ;  /* 0x0000001e3020723c */ /* 0x002fe2000000180c */
[----:B--2---:R-:W-:-:S05]  /*56a0*/  FMUL.FTZ R0, R232, UR4 ;  /* 0x00000004e8007c20 */ /* 0x004fca0008410000 */
[----:B------:R-:W-:Y:S01]  /*56b0*/  HMMA.16816.F32 R12, R44, R28, R8 ;  /* 0x0000001c2c0c723c */ /* 0x000fe20000001808 */
[----:B------:R-:W-:Y:S01]  /*56c0*/  LDSM.16.M88.4 R8, [R226+0x2c00] ;  /* 0x002c0000e208783b */ /* 0x000fe20000000200 */
[----:B------:R1:W2:Y:S01]  /*56d0*/  MUFU.TANH R107, R0 ;  /* 0x00000000006b7308 */ /* 0x0002a20000002400 */
[----:B------:R-:W-:Y:S01]  /*56e0*/  FMUL.FTZ R180, R180, UR4 ;  /* 0x00000004b4b47c20 */ /* 0x000fe20008410000 */
[----:B------:R-:W-:Y:S01]  /*56f0*/  FMUL.FTZ R182, R182, UR4 ;  /* 0x00000004b6b67c20 */ /* 0x000fe20008410000 */
[----:B------:R-:W-:Y:S01]  /*5700*/  FMUL.FTZ R181, R181, UR4 ;  /* 0x00000004b5b57c20 */ /* 0x000fe20008410000 */
[----:B------:R-:W-:-:S04]  /*5710*/  FMUL.FTZ R183, R183, UR4 ;  /* 0x00000004b7b77c20 */ /* 0x000fc80008410000 */
[----:B------:R-:W-:Y:S08]  /*5720*/  MUFU.TANH R206, R180 ;  /* 0x000000b400ce7308 */ /* 0x000ff00000002400 */
[----:B------:R-:W-:Y:S01]  /*5730*/  MUFU.TANH R192, R182 ;  /* 0x000000b600c07308 */ /* 0x000fe20000002400 */
[----:B-1----:R-:W-:Y:S01]  /*5740*/  FMUL.FTZ R0, R233, UR4 ;  /* 0x00000004e9007c20 */ /* 0x002fe20008410000 */
[----:B------:R-:W-:Y:S01]  /*5750*/  FMUL.FTZ R33, R33, UR4 ;  /* 0x0000000421217c20 */ /* 0x000fe20008410000 */
[----:B------:R-:W-:-:S03]  /*5760*/  FMUL.FTZ R32, R32, UR4 ;  /* 0x0000000420207c20 */ /* 0x000fc60008410000 */
[----:B------:R-:W-:Y:S01]  /*5770*/  FMUL.FTZ R12, R12, UR4 ;  /* 0x000000040c0c7c20 */ /* 0x000fe20008410000 */
[----:B------:R-:W-:Y:S01]  /*5780*/  FMUL.FTZ R13, R13, UR4 ;  /* 0x000000040d0d7c20 */ /* 0x000fe20008410000 */
[----:B------:R1:W5:Y:S01]  /*5790*/  MUFU.TANH R214, R0 ;  /* 0x0000000000d67308 */ /* 0x0003620000002400 */
[----:B------:R-:W-:-:S07]  /*57a0*/  FMUL.FTZ R14, R14, UR4 ;  /* 0x000000040e0e7c20 */ /* 0x000fce0008410000 */
[----:B------:R-:W-:Y:S08]  /*57b0*/  MUFU.TANH R176, R33 ;  /* 0x0000002100b07308 */ /* 0x000ff00000002400 */
[----:B------:R-:W-:Y:S01]  /*57c0*/  MUFU.TANH R205, R181 ;  /* 0x000000b500cd7308 */ /* 0x000fe20000002400 */
[----:B-1----:R-:W-:-:S07]  /*57d0*/  FMUL.FTZ R0, R219, UR4 ;  /* 0x00000004db007c20 */ /* 0x002fce0008410000 */
[----:B------:R1:W-:Y:S08]  /*57e0*/  MUFU.TANH R217, R0 ;  /* 0x0000000000d97308 */ /* 0x0003f00000002400 */
[----:B------:R-:W-:Y:S08]  /*57f0*/  MUFU.TANH R181, R32 ;  /* 0x0000002000b57308 */ /* 0x000ff00000002400 */
[----:B------:R-:W-:Y:S01]  /*5800*/  MUFU.TANH R32, R13 ;  /* 0x0000000d00207308 */ /* 0x000fe20000002400 */
[----:B-1----:R-:W-:-:S07]  /*5810*/  FMUL.FTZ R0, R234, UR4 ;  /* 0x00000004ea007c20 */ /* 0x002fce0008410000 */
[----:B------:R1:W5:Y:S08]  /*5820*/  MUFU.TANH R216, R0 ;  /* 0x0000000000d87308 */ /* 0x0003700000002400 */
[----:B------:R-:W-:Y:S08]  /*5830*/  MUFU.TANH R183, R183 ;  /* 0x000000b700b77308 */ /* 0x000ff00000002400 */
[----:B------:R-:W-:Y:S01]  /*5840*/  MUFU.TANH R14, R14 ;  /* 0x0000000e000e7308 */ /* 0x000fe20000002400 */
[----:B-1----:R-:W-:-:S07]  /*5850*/  FMUL.FTZ R0, R235, UR4 ;  /* 0x00000004eb007c20 */ /* 0x002fce0008410000 */
[----:B------:R1:W-:Y:S02]  /*5860*/  MUFU.TANH R215, R0 ;  /* 0x0000000000d77308 */ /* 0x0003e40000002400 */
[----:B-1----:R-:W-:-:S06]  /*5870*/  FMUL.FTZ R0, R220, UR4 ;  /* 0x00000004dc007c20 */ /* 0x002fcc0008410000 */
        /* <DEDUP_REMOVED lines=10> */
[----:B------:R1:W5:Y:S02]  /*5920*/  MUFU.TANH R202, R0 ;  /* 0x0000000000ca7308 */ /* 0x0003640000002400 */
[----:B-1----:R-:W-:-:S06]  /*5930*/  FMUL.FTZ R0, R38, UR4 ;  /* 0x0000000426007c20 */ /* 0x002fcc0008410000 */
[----:B------:R1:W-:Y:S02]  /*5940*/  MUFU.TANH R203, R0 ;  /* 0x0000000000cb7308 */ /* 0x0003e40000002400 */
[----:B-1----:R-:W-:Y:S02]  /*5950*/  FMUL.FTZ R0, R39, UR4 ;  /* 0x0000000427007c20 */ /* 0x002fe40008410000 */
[----:B------:R-:W-:Y:S01]  /*5960*/  HMMA.16816.F32 R36, R56, R24, R4 ;  /* 0x000000183824723c */ /* 0x000fe20000001804 */
[----:B------:R-:W1:Y:S03]  /*5970*/  LDSM.16.M88.4 R4, [R227+0x2c00] ;  /* 0x002c0000e304783b */ /* 0x000e660000000200 */
[----:B------:R3:W5:Y:S01]  /*5980*/  MUFU.TANH R204, R0 ;  /* 0x0000000000cc7308 */ /* 0x0007620000002400 */
[----:B------:R-:W-:-:S04]  /*5990*/  DEPBAR.LE SB0, 0x0 ;  /* 0x000080000000791a */ /* 0x000fc80000000000 */
[----:B---3--:R-:W-:-:S04]  /*59a0*/  FMUL.FTZ R0, R208, UR4 ;  /* 0x00000004d0007c20 */ /* 0x008fc80008410000 */
[----:B------:R3:W5:Y:S11]  /*59b0*/  MUFU.TANH R207, R0 ;  /* 0x0000000000cf7308 */ /* 0x0007760000002400 */
[----:B------:R-:W-:Y:S06]  /*59c0*/  HMMA.16816.F32 R40, R48, R28, R36 ;  /* 0x0000001c3028723c */ /* 0x000fec0000001824 */
[----:B------:R-:W-:Y:S01]  /*59d0*/  HMMA.16816.F32 R36, R52, R26, R188 ;  /* 0x0000001a3424723c */ /* 0x000fe200000018bc */
[----:B------:R-:W-:-:S06]  /*59e0*/  FMUL.FTZ R29, R34, UR4 ;  /* 0x00000004221d7c20 */ /* 0x000fcc0008410000 */
[----:B------:R-:W-:Y:S01]  /*59f0*/  MUFU.TANH R29, R29 ;  /* 0x0000001d001d7308 */ /* 0x000fe20000002400 */
[----:B---3--:R-:W-:Y:S01]  /*5a00*/  FMUL.FTZ R0, R209, UR4 ;  /* 0x00000004d1007c20 */ /* 0x008fe20008410000 */
[-C--:B-1----:R-:W-:Y:S06]  /*5a10*/  HMMA.16816.F32 R24, R56, R4.reuse, R60 ;  /* 0x000000043818723c */ /* 0x082fec000000183c */
[----:B------:R1:W3:Y:S01]  /*5a20*/  MUFU.TANH R208, R0 ;  /* 0x0000000000d07308 */ /* 0x0002e20000002400 */
[----:B------:R-:W-:Y:S02]  /*5a30*/  HMMA.16816.F32 R108, R52, R4, R196 ;  /* 0x00000004346c723c */ /* 0x000fe400000018c4 */
[----:B------:R-:W-:Y:S01]  /*5a40*/  FMUL.FTZ R41, R41, UR4 ;  /* 0x0000000429297c20 */ /* 0x000fe20008410000 */
[----:B------:R-:W-:Y:S01]  /*5a50*/  FMUL.FTZ R40, R40, UR4 ;  /* 0x0000000428287c20 */ /* 0x000fe20008410000 */
[----:B------:R-:W-:Y:S01]  /*5a60*/  FMUL.FTZ R42, R42, UR4 ;  /* 0x000000042a2a7c20 */ /* 0x000fe20008410000 */
[----:B------:R-:W-:-:S02]  /*5a70*/  FMUL.FTZ R43, R43, UR4 ;  /* 0x000000042b2b7c20 */ /* 0x000fc40008410000 */
[----:B------:R-:W-:Y:S01]  /*5a80*/  MUFU.TANH R180, R41 ;  /* 0x0000002900b47308 */ /* 0x000fe20000002400 */
[-C--:B------:R-:W-:Y:S06]  /*5a90*/  HMMA.16816.F32 R52, R52, R6.reuse, R184 ;  /* 0x000000063434723c */ /* 0x080fec00000018b8 */
[----:B------:R-:W-:Y:S01]  /*5aa0*/  HMMA.16816.F32 R56, R56, R6, R64 ;  /* 0x000000063838723c */ /* 0x000fe20000001840 */
[----:B------:R-:W3:Y:S01]  /*5ab0*/  MUFU.TANH R182, R40 ;  /* 0x0000002800b67308 */ /* 0x000ee20000002400 */
[----:B-1----:R-:W-:-:S04]  /*5ac0*/  FMUL.FTZ R0, R210, UR4 ;  /* 0x00000004d2007c20 */ /* 0x002fc80008410000 */
[----:B------:R-:W-:Y:S03]  /*5ad0*/  HMMA.16816.F32 R36, R44, R30, R36 ;  /* 0x0000001e2c24723c */ /* 0x000fe60000001824 */
[----:B------:R1:W3:Y:S03]  /*5ae0*/  MUFU.TANH R201, R0 ;  /* 0x0000000000c97308 */ /* 0x0002e60000002400 */
[----:B------:R-:W-:Y:S01]  /*5af0*/  HMMA.16816.F32 R24, R48, R8, R24 ;  /* 0x000000083018723c */ /* 0x000fe20000001818 */
[----:B------:R-:W-:-:S04]  /*5b00*/  FMUL.FTZ R30, R35, UR4 ;  /* 0x00000004231e7c20 */ /* 0x000fc80008410000 */
[----:B------:R-:W-:Y:S01]  /*5b10*/  MUFU.TANH R63, R42 ;  /* 0x0000002a003f7308 */ /* 0x000fe20000002400 */
[-C--:B------:R-:W-:Y:S06]  /*5b20*/  HMMA.16816.F32 R52, R44, R10.reuse, R52 ;  /* 0x0000000a2c34723c */ /* 0x080fec0000001834 */
[----:B------:R-:W-:Y:S01]  /*5b30*/  HMMA.16816.F32 R56, R48, R10, R56 ;  /* 0x0000000a3038723c */ /* 0x000fe20000001838 */
[----:B------:R4:W-:Y:S01]  /*5b40*/  MUFU.TANH R31, R12 ;  /* 0x0000000c001f7308 */ /* 0x0009e20000002400 */
[----:B-1----:R-:W-:-:S04]  /*5b50*/  FMUL.FTZ R0, R211, UR4 ;  /* 0x00000004d3007c20 */ /* 0x002fc80008410000 */
[----:B------:R-:W-:Y:S01]  /*5b60*/  FMUL.FTZ R13, R37, UR4 ;  /* 0x00000004250d7c20 */ /* 0x000fe20008410000 */
[----:B------:R-:W-:Y:S02]  /*5b70*/  HMMA.16816.F32 R108, R44, R8, R108 ;  /* 0x000000082c6c723c */ /* 0x000fe4000000186c */
[----:B------:R1:W3:Y:S03]  /*5b80*/  MUFU.TANH R200, R0 ;  /* 0x0000000000c87308 */ /* 0x0002e60000002400 */
[----:B------:R-:W-:Y:S02]  /*5b90*/  FMUL.FTZ R11, R24, UR4 ;  /* 0x00000004180b7c20 */ /* 0x000fe40008410000 */
[----:B------:R-:W-:-:S03]  /*5ba0*/  FMUL.FTZ R8, R25, UR4 ;  /* 0x0000000419087c20 */ /* 0x000fc60008410000 */
[----:B------:R-:W2:Y:S01]  /*5bb0*/  MUFU.TANH R43, R43 ;  /* 0x0000002b002b7308 */ /* 0x000ea20000002400 */
[----:B----4-:R-:W-:Y:S01]  /*5bc0*/  FMUL.FTZ R12, R15, UR4 ;  /* 0x000000040f0c7c20 */ /* 0x010fe20008410000 */
[----:B------:R-:W-:-:S06]  /*5bd0*/  FMUL.FTZ R15, R38, UR4 ;  /* 0x00000004260f7c20 */ /* 0x000fcc0008410000 */
[----:B------:R-:W4:Y:S01]  /*5be0*/  MUFU.TANH R30, R30 ;  /* 0x0000001e001e7308 */ /* 0x000f220000002400 */
[----:B-1----:R-:W-:-:S04]  /*5bf0*/  VIADD R0, R244, 0xfffffffe ;  /* 0xfffffffef4007836 */ /* 0x002fc80000000000 */
[----:B------:R-:W-:-:S03]  /*5c00*/  IMAD R0, R0, 0x40, R3 ;  /* 0x0000004000007824 */ /* 0x000fc600078e0203 */
[----:B------:R-:W1:Y:S01]  /*5c10*/  MUFU.TANH R13, R13 ;  /* 0x0000000d000d7308 */ /* 0x000e620000002400 */
[C---:B------:R-:W-:Y:S01]  /*5c20*/  VIADD R2, R0.reuse, 0x1 ;  /* 0x0000000100027836 */ /* 0x040fe20000000000 */
[CC--:B------:R-:W-:Y:S01]  /*5c30*/  ISETP.GE.AND P2, PT, R0.reuse, R18.reuse, PT ;  /* 0x000000120000720c */ /* 0x0c0fe20003f46270 */
[C---:B------:R-:W-:Y:S01]  /*5c40*/  VIADD R3, R0.reuse, 0x8 ;  /* 0x0000000800037836 */ /* 0x040fe20000000000 */
[CC--:B------:R-:W-:Y:S01]  /*5c50*/  ISETP.GE.AND P4, PT, R0.reuse, R21.reuse, PT ;  /* 0x000000150000720c */ /* 0x0c0fe20003f86270 */
[----:B------:R-:W-:Y:S01]  /*5c60*/  VIADD R4, R0, 0x11 ;  /* 0x0000001100047836 */ /* 0x000fe20000000000 */
[----:B------:R-:W-:Y:S01]  /*5c70*/  ISETP.GE.AND P0, PT, R2, R21, PT ;  /* 0x000000150200720c */ /* 0x000fe20003f06270 */
[----:B------:R-:W-:Y:S01]  /*5c80*/  VIADD R7, R0, 0x28 ;  /* 0x0000002800077836 */ /* 0x000fe20000000000 */
[C---:B------:R-:W-:Y:S01]  /*5c90*/  ISETP.GE.AND P3, PT, R2.reuse, R18, PT ;  /* 0x000000120200720c */ /* 0x040fe20003f66270 */
[----:B------:R-:W1:Y:S01]  /*5ca0*/  MUFU.TANH R12, R12 ;  /* 0x0000000c000c7308 */ /* 0x000e620000002400 */
[----:B------:R-:W-:Y:S01]  /*5cb0*/  ISETP.GE.AND P1, PT, R2, R20, PT ;  /* 0x000000140200720c */ /* 0x000fe20003f26270 */
[----:B------:R-:W-:Y:S01]  /*5cc0*/  VIADD R6, R0, 0x29 ;  /* 0x0000002900067836 */ /* 0x000fe20000000000 */
[----:B------:R-:W-:Y:S01]  /*5cd0*/  ISETP.GE.AND P5, PT, R2, R19, PT ;  /* 0x000000130200720c */ /* 0x000fe20003fa6270 */
[----:B------:R-:W-:Y:S01]  /*5ce0*/  VIADD R2, R0, 0x9 ;  /* 0x0000000900027836 */ /* 0x000fe20000000000 */
[----:B------:R-:W-:-:S02]  /*5cf0*/  FSEL R60, R247, -INF , !P2 ;  /* 0xff800000f73c7808 */ /* 0x000fc40005000000 */
[----:B------:R-:W-:Y:S01]  /*5d00*/  FSEL R41, R231, -INF , !P0 ;  /* 0xff800000e7297808 */ /* 0x000fe20004000000 */
[----:B------:R-:W1:Y:S01]  /*5d10*/  MUFU.TANH R15, R15 ;  /* 0x0000000f000f7308 */ /* 0x000e620000002400 */
[-C--:B------:R-:W-:Y:S02]  /*5d20*/  ISETP.GE.AND P2, PT, R2, R18.reuse, PT ;  /* 0x000000120200720c */ /* 0x080fe40003f46270 */
[C---:B------:R-:W-:Y:S02]  /*5d30*/  ISETP.GE.AND P6, PT, R3.reuse, R21, PT ;  /* 0x000000150300720c */ /* 0x040fe40003fc6270 */
[----:B------:R-:W-:Y:S02]  /*5d40*/  ISETP.GE.AND P0, PT, R3, R18, PT ;  /* 0x000000120300720c */ /* 0x000fe40003f06270 */
[----:B------:R-:W-:Y:S01]  /*5d50*/  FSEL R179, R106, -INF , !P2 ;  /* 0xff8000006ab37808 */ /* 0x000fe20005000000 */
[----:B------:R-:W1:Y:S01]  /*5d60*/  MUFU.TANH R11, R11 ;  /* 0x0000000b000b7308 */ /* 0x000e620000002400 */
[----:B------:R-:W-:Y:S01]  /*5d70*/  FSEL R40, R245, -INF , !P4 ;  /* 0xff800000f5287808 */ /* 0x000fe20006000000 */
[----:B------:R-:W-:Y:S01]  /*5d80*/  BAR.SYNC.DEFER_BLOCKING 0x0 ;  /* 0x0000000000007b1d */ /* 0x000fe20000010000 */
[----:B------:R-:W-:-:S02]  /*5d90*/  ISETP.GE.AND P2, PT, R0, R20, PT ;  /* 0x000000140000720c */ /* 0x000fc40003f46270 */
[----:B------:R-:W-:Y:S02]  /*5da0*/  ISETP.GE.AND P4, PT, R2, R21, PT ;  /* 0x000000150200720c */ /* 0x000fe40003f86270 */
[----:B------:R-:W-:Y:S02]  /*5db0*/  FSEL R100, R100, -INF , !P6 ;  /* 0xff80000064647808 */ /* 0x000fe40007000000 */
[----:B------:R-:W-:Y:S02]  /*5dc0*/  FSEL R177, R246, -INF , !P3 ;  /* 0xff800000f6b17808 */ /* 0x000fe40005800000 */
[----:B------:R-:W-:Y:S02]  /*5dd0*/  FSEL R178, R16, -INF , !P0 ;  /* 0xff80000010b27808 */ /* 0x000fe40004000000 */
[-C--:B------:R-:W-:Y:S02]  /*5de0*/  ISETP.GE.AND P6, PT, R3, R20.reuse, PT ;  /* 0x000000140300720c */ /* 0x080fe40003fc6270 */
[----:B------:R-:W-:-:S02]  /*5df0*/  ISETP.GE.AND P3, PT, R2, R20, PT ;  /* 0x000000140200720c */ /* 0x000fc40003f66270 */
[-C--:B------:R-:W-:Y:S01]  /*5e00*/  ISETP.GE.AND P0, PT, R2, R19.reuse, PT ;  /* 0x000000130200720c */ /* 0x080fe20003f06270 */
[C---:B------:R-:W-:Y:S01]  /*5e10*/  VIADD R2, R0.reuse, 0x10 ;  /* 0x0000001000027836 */ /* 0x040fe20000000000 */
[----:B------:R-:W-:Y:S02]  /*5e20*/  FSEL R33, R251, -INF , !P2 ;  /* 0xff800000fb217808 */ /* 0x000fe40005000000 */
[----:B------:R-:W-:Y:S02]  /*5e30*/  FSEL R105, R105, -INF , !P4 ;  /* 0xff80000069697808 */ /* 0x000fe40006000000 */
[CC--:B------:R-:W-:Y:S02]  /*5e40*/  ISETP.GE.AND P2, PT, R0.reuse, R19.reuse, PT ;  /* 0x000000130000720c */ /* 0x0c0fe40003f46270 */
[----:B------:R-:W-:Y:S01]  /*5e50*/  ISETP.GE.AND P4, PT, R3, R19, PT ;  /* 0x000000130300720c */ /* 0x000fe20003f86270 */
[----:B------:R-:W-:Y:S01]  /*5e60*/  VIADD R3, R0, 0x18 ;  /* 0x0000001800037836 */ /* 0x000fe20000000000 */
[----:B--2---:R-:W-:-:S02]  /*5e70*/  FSEL R106, R107, -INF , !P6 ;  /* 0xff8000006b6a7808 */ /* 0x004fc40007000000 */
[----:B------:R-:W-:Y:S02]  /*5e80*/  FSEL R62, R250, -INF , !P1 ;  /* 0xff800000fa3e7808 */ /* 0x000fe40004800000 */
[----:B-----5:R-:W-:Y:S02]  /*5e90*/  FSEL R107, R214, -INF , !P3 ;  /* 0xff800000d66b7808 */ /* 0x020fe40005800000 */
[----:B------:R-:W-:Y:S02]  /*5ea0*/  FSEL R34, R218, -INF , !P2 ;  /* 0xff800000da227808 */ /* 0x000fe40005000000 */
[C---:B------:R-:W-:Y:S02]  /*5eb0*/  ISETP.GE.AND P1, PT, R2.reuse, R21, PT ;  /* 0x000000150200720c */ /* 0x040fe40003f26270 */
[C---:B------:R-:W-:Y:S02]  /*5ec0*/  ISETP.GE.AND P6, PT, R2.reuse, R18, PT ;  /* 0x000000120200720c */ /* 0x040fe40003fc6270 */
[----:B------:R-:W-:-:S02]  /*5ed0*/  ISETP.GE.AND P3, PT, R2, R20, PT ;  /* 0x000000140200720c */ /* 0x000fc40003f66270 */
[----:B------:R-:W-:Y:S01]  /*5ee0*/  ISETP.GE.AND P2, PT, R2, R19, PT ;  /* 0x000000130200720c */ /* 0x000fe20003f46270 */
[----:B------:R-:W-:Y:S01]  /*5ef0*/  VIADD R2, R0, 0x19 ;  /* 0x0000001900027836 */ /* 0x000fe20000000000 */
[----:B------:R-:W-:Y:S02]  /*5f00*/  FSEL R42, R216, -INF , !P4 ;  /* 0xff800000d82a7808 */ /* 0x000fe40006000000 */
[----:B------:R-:W-:Y:S02]  /*5f10*/  ISETP.GE.AND P4, PT, R4, R18, PT ;  /* 0x000000120400720c */ /* 0x000fe40003f86270 */
[----:B------:R-:W-:Y:S02]  /*5f20*/  FSEL R35, R217, -INF , !P5 ;  /* 0xff800000d9237808 */ /* 0x000fe40006800000 */
[----:B------:R-:W-:Y:S02]  /*5f30*/  FSEL R202, R202, -INF , !P4 ;  /* 0xff800000caca7808 */ /* 0x000fe40006000000 */
[----:B------:R-:W-:-:S02]  /*5f40*/  ISETP.GE.AND P5, PT, R4, R21, PT ;  /* 0x000000150400720c */ /* 0x000fc40003fa6270 */
[----:B------:R-:W-:Y:S02]  /*5f50*/  ISETP.GE.AND P4, PT, R2, R18, PT ;  /* 0x000000120200720c */ /* 0x000fe40003f86270 */
[----:B------:R-:W-:Y:S02]  /*5f60*/  FSEL R23, R23, -INF , !P5 ;  /* 0xff80000017177808 */ /* 0x000fe40006800000 */
[----:B------:R-:W-:Y:S02]  /*5f70*/  FSEL R204, R204, -INF , !P4 ;  /* 0xff800000cccc7808 */ /* 0x000fe40006000000 */
[----:B------:R-:W-:Y:S02]  /*5f80*/  FSEL R65, R207, -INF , !P3 ;  /* 0xff800000cf417808 */ /* 0x000fe40005800000 */
[----:B------:R-:W-:Y:S02]  /*5f90*/  FSEL R61, R215, -INF , !P0 ;  /* 0xff800000d73d7808 */ /* 0x000fe40004000000 */
[----:B------:R-:W-:-:S02]  /*5fa0*/  ISETP.GE.AND P5, PT, R2, R21, PT ;  /* 0x000000150200720c */ /* 0x000fc40003fa6270 */
[CC--:B------:R-:W-:Y:S02]  /*5fb0*/  ISETP.GE.AND P4, PT, R2.reuse, R20.reuse, PT ;  /* 0x000000140200720c */ /* 0x0c0fe40003f86270 */
[----:B------:R-:W-:Y:S01]  /*5fc0*/  ISETP.GE.AND P3, PT, R2, R19, PT ;  /* 0x000000130200720c */ /* 0x000fe20003f66270 */
[----:B------:R-:W-:Y:S01]  /*5fd0*/  VIADD R2, R0, 0x20 ;  /* 0x0000002000027836 */ /* 0x000fe20000000000 */
[----:B------:R-:W-:Y:S02]  /*5fe0*/  ISETP.GE.AND P0, PT, R4, R20, PT ;  /* 0x000000140400720c */ /* 0x000fe40003f06270 */
[----:B------:R-:W-:Y:S02]  /*5ff0*/  FSEL R16, R213, -INF , !P1 ;  /* 0xff800000d5107808 */ /* 0x000fe40004800000 */
[----:B---3--:R-:W-:Y:S02]  /*6000*/  FSEL R66, R208, -INF , !P0 ;  /* 0xff800000d0427808 */ /* 0x008fe40004000000 */
[----:B------:R-:W-:-:S02]  /*6010*/  ISETP.GE.AND P0, PT, R2, R21, PT ;  /* 0x000000150200720c */ /* 0x000fc40003f06270 */
[-C--:B------:R-:W-:Y:S02]  /*6020*/  ISETP.GE.AND P1, PT, R3, R21.reuse, PT ;  /* 0x000000150300720c */ /* 0x080fe40003f26270 */
[----:B------:R-:W-:Y:S02]  /*6030*/  FSEL R208, R182, -INF , !P0 ;  /* 0xff800000b6d07808 */ /* 0x000fe40004000000 */
[----:B------:R-:W-:Y:S02]  /*6040*/  ISETP.GE.AND P0, PT, R7, R21, PT ;  /* 0x000000150700720c */ /* 0x000fe40003f06270 */
[----:B------:R-:W-:Y:S01]  /*6050*/  FSEL R64, R22, -INF , !P6 ;  /* 0xff80000016407808 */ /* 0x000fe20007000000 */
[----:B------:R-:W-:Y:S01]  /*6060*/  FMUL.FTZ R22, R36, UR4 ;  /* 0x0000000424167c20 */ /* 0x000fe20008410000 */
[----:B------:R-:W-:Y:S02]  /*6070*/  FSEL R28, R17, -INF , !P1 ;  /* 0xff800000111c7808 */ /* 0x000fe40004800000 */
[----:B------:R-:W-:-:S02]  /*6080*/  FSEL R17, R212, -INF , !P5 ;  /* 0xff800000d4117808 */ /* 0x000fc40006800000 */
[----:B------:R-:W-:Y:S01]  /*6090*/  ISETP.GE.AND P6, PT, R3, R20, PT ;  /* 0x000000140300720c */ /* 0x000fe20003fc6270 */
[----:B------:R-:W2:Y:S01]  /*60a0*/  MUFU.TANH R22, R22 ;  /* 0x0000001600167308 */ /* 0x000ea20000002400 */
[----:B------:R-:W-:Y:S02]  /*60b0*/  FSEL R212, R181, -INF , !P0 ;  /* 0xff800000b5d47808 */ /* 0x000fe40004000000 */
[----:B------:R-:W-:Y:S02]  /*60c0*/  ISETP.NE.AND P0, PT, R244, 0x2, PT ;  /* 0x00000002f400780c */ /* 0x000fe40003f05270 */
[----:B------:R-:W-:Y:S02]  /*60d0*/  ISETP.GE.AND P5, PT, R3, R18, PT ;  /* 0x000000120300720c */ /* 0x000fe40003fa6270 */
[----:B------:R-:W-:Y:S02]  /*60e0*/  FSEL R67, R206, -INF , !P6 ;  /* 0xff800000ce437808 */ /* 0x000fe40007000000 */
[----:B------:R-:W-:-:S02]  /*60f0*/  FSEL R188, R205, -INF , !P4 ;  /* 0xff800000cdbc7808 */ /* 0x000fc40006000000 */
[----:B------:R-:W-:Y:S02]  /*6100*/  FSEL R189, R201, -INF , !P2 ;  /* 0xff800000c9bd7808 */ /* 0x000fe40005000000 */
[C---:B------:R-:W-:Y:S02]  /*6110*/  ISETP.GE.AND P6, PT, R2.reuse, R18, PT ;  /* 0x000000120200720c */ /* 0x040fe40003fc6270 */
[C---:B------:R-:W-:Y:S02]  /*6120*/  ISETP.GE.AND P4, PT, R2.reuse, R20, PT ;  /* 0x000000140200720c */ /* 0x040fe40003f86270 */
[-C--:B------:R-:W-:Y:S01]  /*6130*/  ISETP.GE.AND P2, PT, R2, R19.reuse, PT ;  /* 0x000000130200720c */ /* 0x080fe20003f46270 */
[----:B------:R-:W-:Y:S01]  /*6140*/  VIADD R2, R0, 0x21 ;  /* 0x0000002100027836 */ /* 0x000fe20000000000 */
[----:B------:R-:W-:Y:S02]  /*6150*/  ISETP.GE.AND P1, PT, R4, R19, PT ;  /* 0x000000130400720c */ /* 0x000fe40003f26270 */
[----:B------:R-:W-:-:S02]  /*6160*/  FSEL R203, R203, -INF , !P5 ;  /* 0xff800000cbcb7808 */ /* 0x000fc40006800000 */
[----:B------:R-:W-:Y:S02]  /*6170*/  ISETP.GE.AND P5, PT, R3, R19, PT ;  /* 0x000000130300720c */ /* 0x000fe40003fa6270 */
[----:B------:R-:W-:Y:S02]  /*6180*/  P2R R3, PR, RZ, 0x40 ;  /* 0x00000040ff037803 */ /* 0x000fe40000000000 */
[----:B------:R-:W-:Y:S02]  /*6190*/  FSEL R44, R200, -INF , !P1 ;  /* 0xff800000c82c7808 */ /* 0x000fe40004800000 */
[-C--:B------:R-:W-:Y:S02]  /*61a0*/  ISETP.GE.AND P1, PT, R2, R21.reuse, PT ;  /* 0x000000150200720c */ /* 0x080fe40003f26270 */
[----:B------:R-:W-:Y:S02]  /*61b0*/  ISETP.GE.AND P6, PT, R6, R21, PT ;  /* 0x000000150600720c */ /* 0x000fe40003fc6270 */
[----:B------:R-:W-:-:S02]  /*61c0*/  FSEL R45, R192, -INF , !P5 ;  /* 0xff800000c02d7808 */ /* 0x000fc40006800000 */
[----:B------:R-:W-:Y:S02]  /*61d0*/  FSEL R46, R183, -INF , !P3 ;  /* 0xff800000b72e7808 */ /* 0x000fe40005800000 */
[----:B------:R-:W-:Y:S02]  /*61e0*/  FSEL R209, R180, -INF , !P1 ;  /* 0xff800000b4d17808 */ /* 0x000fe40004800000 */
[----:B------:R-:W-:Y:S02]  /*61f0*/  P2R R9, PR, RZ, 0x40 ;  /* 0x00000040ff097803 */ /* 0x000fe40000000000 */
[C---:B------:R-:W-:Y:S02]  /*6200*/  ISETP.GE.AND P5, PT, R2.reuse, R18, PT ;  /* 0x000000120200720c */ /* 0x040fe40003fa6270 */
[C---:B------:R-:W-:Y:S02]  /*6210*/  ISETP.GE.AND P3, PT, R2.reuse, R20, PT ;  /* 0x000000140200720c */ /* 0x040fe40003f66270 */
[----:B------:R-:W-:-:S02]  /*6220*/  ISETP.GE.AND P1, PT, R2, R19, PT ;  /* 0x000000130200720c */ /* 0x000fc40003f26270 */
[----:B------:R-:W-:Y:S01]  /*6230*/  ISETP.NE.AND P6, PT, R3, RZ, PT ;  /* 0x000000ff0300720c */ /* 0x000fe20003fc5270 */
[----:B-12-4-:R-:W-:-:S12]  /*6240*/  @!P0 BRA `(.L_x_383) ;  /* 0x0000000000688947 */ /* 0x016fd80003800000 */
[----:B------:R-:W2:Y:S04]  /*6250*/  LDL.64 R236, [R1+0x40] ;  /* 0x0000400001ec7983 */ /* 0x000ea80000100a00 */
[----:B------:R-:W3:Y:S01]  /*6260*/  LDL.64 R238, [R1+0x38] ;  /* 0x0000380001ee7983 */ /* 0x000ee20000100a00 */
[----:B------:R-:W-:Y:S01]  /*6270*/  VIADD R4, R244, 0xfffffffd ;  /* 0xfffffffdf4047836 */ /* 0x000fe20000000000 */
[C---:B------:R-:W-:Y:S01]  /*6280*/  SHF.L.U64.HI R232, R248.reuse, 0x6, R249 ;  /* 0x00000006f8e87819 */ /* 0x040fe200000102f9 */
[----:B------:R-:W-:-:S03]  /*6290*/  IMAD.SHL.U32 R233, R248, 0x40, RZ ;  /* 0x00000040f8e97824 */ /* 0x000fc600078e00ff */
[----:B------:R-:W-:-:S05]  /*62a0*/  SHF.R.S32.HI R2, RZ, 0x1f, R4 ;  /* 0x0000001fff027819 */ /* 0x000fca0000011404 */
[-C--:B------:R-:W-:Y:S02]  /*62b0*/  IMAD R5, R2, R248.reuse, RZ ;  /* 0x000000f802057224 */ /* 0x080fe400078e02ff */
[----:B------:R-:W-:-:S04]  /*62c0*/  IMAD.WIDE.U32 R2, R4, R248, RZ ;  /* 0x000000f804027225 */ /* 0x000fc800078e00ff */
[----:B------:R-:W-:-:S04]  /*62d0*/  IMAD R4, R4, R249, R5 ;  /* 0x000000f904047224 */ /* 0x000fc800078e0205 */
[----:B------:R-:W-:Y:S01]  /*62e0*/  IMAD.IADD R4, R3, 0x1, R4 ;  /* 0x0000000103047824 */ /* 0x000fe200078e0204 */
[----:B--2---:R-:W-:-:S04]  /*62f0*/  LEA R3, P0, R2, R236, 0x6 ;  /* 0x000000ec02037211 */ /* 0x004fc800078030ff */
[----:B---3--:R-:W-:Y:S02]  /*6300*/  LEA.HI.X R4, R2, R239, R4, 0x6, P0 ;  /* 0x000000ef02047211 */ /* 0x008fe400000f3404 */
        /* <DEDUP_REMOVED lines=14> */
.L_x_383:
[----:B------:R-:W2:Y:S04]  /*63f0*/  LDL.LU R36, [R1+0x1c] ;  /* 0x00001c0001247983 */ /* 0x000ea80000300800 */
[----:B------:R-:W3:Y:S04]  /*6400*/  LDL.LU R37, [R1+0x14] ;  /* 0x0000140001257983 */ /* 0x000ee80000300800 */
[----:B------:R-:W4:Y:S04]  /*6410*/  LDL.LU R38, [R1+0x18] ;  /* 0x0000180001267983 */ /* 0x000f280000300800 */
[----:B------:R-:W5:Y:S01]  /*6420*/  LDL.LU R48, [R1+0x10] ;  /* 0x0000100001307983 */ /* 0x000f620000300800 */
[----:B-1----:R-:W-:Y:S01]  /*6430*/  FMNMX.FTZ R3, R104, R40, !PT ;  /* 0x0000002868037209 */ /* 0x002fe20007810000 */
[----:B------:R-:W-:Y:S01]  /*6440*/  FMUL.FTZ R2, R56, UR4 ;  /* 0x0000000438027c20 */ /* 0x000fe20008410000 */
[----:B------:R-:W-:Y:S01]  /*6450*/  ISETP.NE.AND P0, PT, R9, RZ, PT ;  /* 0x000000ff0900720c */ /* 0x000fe20003f05270 */
[----:B------:R-:W1:Y:S01]  /*6460*/  MUFU.TANH R8, R8 ;  /* 0x0000000800087308 */ /* 0x000e620000002400 */
[----:B------:R-:W-:Y:S01]  /*6470*/  FMNMX.FTZ R3, R41, R3, !PT ;  /* 0x0000000329037209 */ /* 0x000fe20007810000 */
[----:B------:R-:W-:Y:S01]  /*6480*/  FMUL.FTZ R5, R26, UR4 ;  /* 0x000000041a057c20 */ /* 0x000fe20008410000 */
[----:B------:R-:W-:-:S02]  /*6490*/  FSEL R211, R176, -INF , !P0 ;  /* 0xff800000b0d37808 */ /* 0x000fc40004000000 */
[----:B------:R-:W-:Y:S02]  /*64a0*/  FMNMX.FTZ R3, R100, R3, !PT ;  /* 0x0000000364037209 */ /* 0x000fe40007810000 */
[----:B------:R-:W-:Y:S01]  /*64b0*/  ISETP.GE.AND P0, PT, R7, R18, PT ;  /* 0x000000120700720c */ /* 0x000fe20003f06270 */
[----:B------:R1:W-:Y:S01]  /*64c0*/  MUFU.TANH R24, R5 ;  /* 0x0000000500187308 */ /* 0x0003e20000002400 */
[----:B------:R-:W-:Y:S02]  /*64d0*/  FMNMX.FTZ R3, R105, R3, !PT ;  /* 0x0000000369037209 */ /* 0x000fe40007810000 */
[----:B------:R-:W-:Y:S02]  /*64e0*/  FSEL R215, R29, -INF , !P0 ;  /* 0xff8000001dd77808 */ /* 0x000fe40004000000 */
[----:B------:R-:W-:Y:S02]  /*64f0*/  FMNMX.FTZ R4, R16, R3, !PT ;  /* 0x0000000310047209 */ /* 0x000fe40007810000 */
[----:B------:R-:W-:Y:S01]  /*6500*/  IADD3 R3, R0, 0x31, RZ ;  /* 0x0000003100037810 */ /* 0x000fe20007ffe0ff */
[----:B------:R1:W1:Y:S01]  /*6510*/  MUFU.TANH R29, R2 ;  /* 0x00000002001d7308 */ /* 0x0002620000002400 */
[----:B------:R-:W-:-:S02]  /*6520*/  FMNMX.FTZ R4, R23, R4, !PT ;  /* 0x0000000417047209 */ /* 0x000fc40007810000 */
[C---:B------:R-:W-:Y:S02]  /*6530*/  IADD3 R10, R0.reuse, 0x38, RZ ;  /* 0x00000038000a7810 */ /* 0x040fe40007ffe0ff */
[----:B------:R-:W-:Y:S02]  /*6540*/  IADD3 R9, R0, 0x39, RZ ;  /* 0x0000003900097810 */ /* 0x000fe40007ffe0ff */
[----:B------:R-:W-:Y:S02]  /*6550*/  FSEL R214, R43, -INF , !P5 ;  /* 0xff8000002bd67808 */ /* 0x000fe40006800000 */
[----:B------:R-:W-:Y:S01]  /*6560*/  ISETP.GE.AND P5, PT, R6, R18, PT ;  /* 0x000000120600720c */ /* 0x000fe20003fa6270 */
[----:B-1----:R-:W-:Y:S01]  /*6570*/  FMUL.FTZ R5, R58, UR4 ;  /* 0x000000043a057c20 */ /* 0x002fe20008410000 */
[----:B------:R-:W-:Y:S02]  /*6580*/  FSEL R213, R63, -INF , !P6 ;  /* 0xff8000003fd57808 */ /* 0x000fe40007000000 */
[----:B------:R-:W-:-:S02]  /*6590*/  ISETP.GE.AND P6, PT, R7, R20, PT ;  /* 0x000000140700720c */ /* 0x000fc40003fc6270 */
[----:B------:R-:W-:Y:S01]  /*65a0*/  FSEL R191, R32, -INF , !P3 ;  /* 0xff80000020bf7808 */ /* 0x000fe20005800000 */
[----:B------:R-:W-:Y:S01]  /*65b0*/  FMUL.FTZ R2, R57, UR4 ;  /* 0x0000000439027c20 */ /* 0x000fe20008410000 */
[----:B------:R-:W-:Y:S02]  /*65c0*/  FSEL R216, R30, -INF , !P5 ;  /* 0xff8000001ed87808 */ /* 0x000fe40006800000 */
[----:B------:R-:W-:Y:S01]  /*65d0*/  FSEL R201, R31, -INF , !P4 ;  /* 0xff8000001fc97808 */ /* 0x000fe20006000000 */
[----:B------:R1:W1:Y:S01]  /*65e0*/  MUFU.TANH R25, R2 ;  /* 0x0000000200197308 */ /* 0x0002620000002400 */
[C---:B------:R-:W-:Y:S02]  /*65f0*/  ISETP.GE.AND P5, PT, R6.reuse, R20, PT ;  /* 0x000000140600720c */ /* 0x040fe40003fa6270 */
[----:B------:R-:W-:Y:S01]  /*6600*/  ISETP.GE.AND P4, PT, R6, R19, PT ;  /* 0x000000130600720c */ /* 0x000fe20003f86270 */
[----:B------:R-:W-:Y:S01]  /*6610*/  FMUL.FTZ R6, R27, UR4 ;  /* 0x000000041b067c20 */ /* 0x000fe20008410000 */
[----:B------:R-:W-:-:S02]  /*6620*/  FSEL R200, R22, -INF , !P6 ;  /* 0xff80000016c87808 */ /* 0x000fc40007000000 */
[----:B------:R-:W-:Y:S02]  /*6630*/  ISETP.GE.AND P6, PT, R3, R21, PT ;  /* 0x000000150300720c */ /* 0x000fe40003fc6270 */
[----:B------:R-:W-:Y:S02]  /*6640*/  ISETP.GE.AND P0, PT, R7, R19, PT ;  /* 0x000000130700720c */ /* 0x000fe40003f06270 */
[----:B------:R-:W1:Y:S01]  /*6650*/  MUFU.TANH R7, R6 ;  /* 0x0000000600077308 */ /* 0x000e620000002400 */
[----:B------:R-:W-:Y:S02]  /*6660*/  FSEL R205, R13, -INF , !P5 ;  /* 0xff8000000dcd7808 */ /* 0x000fe40006800000 */
[-C--:B------:R-:W-:Y:S02]  /*6670*/  ISETP.GE.AND P5, PT, R10, R21.reuse, PT ;  /* 0x000000150a00720c */ /* 0x080fe40003fa6270 */
[----:B------:R-:W-:Y:S01]  /*6680*/  FSEL R235, R8, -INF , !P6 ;  /* 0xff80000008eb7808 */ /* 0x000fe20007000000 */
[----:B------:R-:W-:Y:S01]  /*6690*/  FMUL.FTZ R8, R111, UR4 ;  /* 0x000000046f087c20 */ /* 0x000fe20008410000 */
[----:B-1----:R-:W-:Y:S01]  /*66a0*/  IADD3 R2, R0, 0x30, RZ ;  /* 0x0000003000027810 */ /* 0x002fe20007ffe0ff */
[----:B------:R-:W1:Y:S01]  /*66b0*/  MUFU.TANH R13, R5 ;  /* 0x00000005000d7308 */ /* 0x000e620000002400 */
[----:B------:R-:W-:Y:S01]  /*66c0*/  FMNMX.FTZ R0, R28, R4, !PT ;  /* 0x000000041c007209 */ /* 0x000fe20007810000 */
[----:B------:R-:W-:Y:S01]  /*66d0*/  FMUL.FTZ R4, R59, UR4 ;  /* 0x000000043b047c20 */ /* 0x000fe20008410000 */
[----:B------:R-:W-:-:S02]  /*66e0*/  ISETP.GE.AND P3, PT, R2, R21, PT ;  /* 0x000000150200720c */ /* 0x000fc40003f66270 */
[----:B------:R-:W-:Y:S02]  /*66f0*/  FMNMX.FTZ R0, R17, R0, !PT ;  /* 0x0000000011007209 */ /* 0x000fe40007810000 */
[----:B------:R-:W-:Y:S01]  /*6700*/  FSEL R210, R11, -INF , !P3 ;  /* 0xff8000000bd27808 */ /* 0x000fe20005800000 */
[----:B------:R1:W1:Y:S01]  /*6710*/  MUFU.TANH R6, R4 ;  /* 0x0000000400067308 */ /* 0x0002620000002400 */
[----:B------:R-:W-:Y:S02]  /*6720*/  FMNMX.FTZ R0, R208, R0, !PT ;  /* 0x00000000d0007209 */ /* 0x000fe40007810000 */
[----:B------:R-:W-:Y:S02]  /*6730*/  FSEL R206, R14, -INF , !P2 ;  /* 0xff8000000ece7808 */ /* 0x000fe40005000000 */
[----:B------:R-:W-:Y:S02]  /*6740*/  FMNMX.FTZ R0, R209, R0, !PT ;  /* 0x00000000d1007209 */ /* 0x000fe40007810000 */
[----:B------:R-:W-:-:S02]  /*6750*/  FSEL R207, R12, -INF , !P1 ;  /* 0xff8000000ccf7808 */ /* 0x000fc40004800000 */
[----:B------:R-:W-:Y:S01]  /*6760*/  FMNMX.FTZ R0, R212, R0, !PT ;  /* 0x00000000d4007209 */ /* 0x000fe20007810000 */
[----:B------:R-:W-:Y:S01]  /*6770*/  MUFU.TANH R12, R8 ;  /* 0x00000008000c7308 */ /* 0x000fe20000002400 */
[----:B------:R-:W-:Y:S02]  /*6780*/  ISETP.GE.AND P2, PT, R9, R21, PT ;  /* 0x000000150900720c */ /* 0x000fe40003f46270 */
[----:B------:R-:W-:Y:S02]  /*6790*/  FMNMX.FTZ R0, R211, R0, !PT ;  /* 0x00000000d3007209 */ /* 0x000fe40007810000 */
[----:B------:R-:W-:Y:S02]  /*67a0*/  ISETP.GE.AND P1, PT, R2, R18, PT ;  /* 0x000000120200720c */ /* 0x000fe40003f26270 */
[----:B------:R-:W-:Y:S01]  /*67b0*/  FMNMX.FTZ R0, R210, R0, !PT ;  /* 0x00000000d2007209 */ /* 0x000fe20007810000 */
[----:B-1----:R-:W-:Y:S01]  /*67c0*/  FMUL.FTZ R4, R108, UR4 ;  /* 0x000000046c047c20 */ /* 0x002fe20008410000 */
[----:B------:R-:W-:-:S02]  /*67d0*/  FSEL R223, R29, -INF , !P5 ;  /* 0xff8000001ddf7808 */ /* 0x000fc40006800000 */
[----:B------:R-:W-:Y:S01]  /*67e0*/  FMNMX.FTZ R0, R235, R0, !PT ;  /* 0x00000000eb007209 */ /* 0x000fe20007810000 */
[----:B------:R1:W1:Y:S01]  /*67f0*/  MUFU.TANH R5, R4 ;  /* 0x0000000400057308 */ /* 0x0002620000002400 */
[----:B------:R-:W-:Y:S02]  /*6800*/  FSEL R232, R25, -INF , !P2 ;  /* 0xff80000019e87808 */ /* 0x000fe40005000000 */
[----:B------:R-:W-:Y:S02]  /*6810*/  FSEL R234, R24, -INF , !P1 ;  /* 0xff80000018ea7808 */ /* 0x000fe40004800000 */
[C---:B------:R-:W-:Y:S01]  /*6820*/  ISETP.GE.AND P2, PT, R2.reuse, R20, PT ;  /* 0x000000140200720c */ /* 0x040fe20003f46270 */
[----:B------:R-:W-:Y:S01]  /*6830*/  LDSM.16.MT88.4 R24, [R225+0x9000] ;  /* 0x00900000e118783b */ /* 0x000fe20000004200 */
[----:B------:R-:W-:Y:S02]  /*6840*/  ISETP.GE.AND P1, PT, R2, R19, PT ;  /* 0x000000130200720c */ /* 0x000fe40003f26270 */
[----:B------:R-:W-:-:S02]  /*6850*/  FMNMX.FTZ R0, R223, R0, !PT ;  /* 0x00000000df007209 */ /* 0x000fc40007810000 */
[----:B------:R-:W-:Y:S02]  /*6860*/  FMNMX.FTZ R2, R103, R60, !PT ;  /* 0x0000003c67027209 */ /* 0x000fe40007810000 */
[----:B------:R-:W-:Y:S02]  /*6870*/  ISETP.GE.AND P3, PT, R3, R18, PT ;  /* 0x000000120300720c */ /* 0x000fe40003f66270 */
[----:B------:R-:W-:Y:S02]  /*6880*/  FMNMX.FTZ R0, R232, R0, !PT ;  /* 0x00000000e8007209 */ /* 0x000fe40007810000 */
[----:B------:R-:W-:Y:S01]  /*6890*/  FMNMX.FTZ R2, R177, R2, !PT ;  /* 0x00000002b1027209 */ /* 0x000fe20007810000 */
[----:B-1----:R-:W-:Y:S01]  /*68a0*/  FMUL.FTZ R4, R39, UR4 ;  /* 0x0000000427047c20 */ /* 0x002fe20008410000 */
[----:B------:R-:W-:Y:S02]  /*68b0*/  ISETP.GE.AND P6, PT, R10, R18, PT ;  /* 0x000000120a00720c */ /* 0x000fe40003fc6270 */
[----:B------:R-:W-:Y:S01]  /*68c0*/  FSEL R236, R7, -INF , !P3 ;  /* 0xff80000007ec7808 */ /* 0x000fe20005800000 */
[----:B------:R1:W-:Y:S01]  /*68d0*/  MUFU.TANH R22, R4 ;  /* 0x0000000400167308 */ /* 0x0003e20000002400 */
[----:B------:R-:W-:Y:S01]  /*68e0*/  FMNMX.FTZ R2, R178, R2, !PT ;  /* 0x00000002b2027209 */ /* 0x000fe20007810000 */
[----:B------:R-:W1:Y:S01]  /*68f0*/  SHFL.BFLY PT, R7, R0, 0x2, 0x1f ;  /* 0x0c401f0000077f89 */ /* 0x000e6200000e0000 */
[----:B------:R-:W-:-:S02]  /*6900*/  FSEL R237, R13, -INF , !P6 ;  /* 0xff8000000ded7808 */ /* 0x000fc40007000000 */
[C---:B------:R-:W-:Y:S02]  /*6910*/  ISETP.GE.AND P3, PT, R3.reuse, R20, PT ;  /* 0x000000140300720c */ /* 0x040fe40003f66270 */
[----:B------:R-:W-:Y:S02]  /*6920*/  ISETP.GE.AND P6, PT, R3, R19, PT ;  /* 0x000000130300720c */ /* 0x000fe40003fc6270 */
[----:B------:R-:W-:Y:S02]  /*6930*/  FMNMX.FTZ R3, R179, R2, !PT ;  /* 0x00000002b3037209 */ /* 0x000fe40007810000 */
[----:B------:R-:W-:Y:S02]  /*6940*/  FMNMX.FTZ R2, R102, R33, !PT ;  /* 0x0000002166027209 */ /* 0x000fe40007810000 */
[----:B------:R-:W-:Y:S02]  /*6950*/  FMNMX.FTZ R3, R64, R3, !PT ;  /* 0x0000000340037209 */ /* 0x000fe40007810000 */
[----:B------:R-:W-:Y:S01]  /*6960*/  FMNMX.FTZ R2, R62, R2, !PT ;  /* 0x000000023e027209 */ /* 0x000fe20007810000 */
[----:B-1----:R-:W-:Y:S01]  /*6970*/  FMUL.FTZ R4, R109, UR4 ;  /* 0x000000046d047c20 */ /* 0x002fe20008410000 */
[----:B------:R-:W-:-:S02]  /*6980*/  FMNMX.FTZ R3, R202, R3, !PT ;  /* 0x00000003ca037209 */ /* 0x000fc40007810000 */
[----:B------:R-:W-:Y:S01]  /*6990*/  FMNMX.FTZ R2, R106, R2, !PT ;  /* 0x000000026a027209 */ /* 0x000fe20007810000 */
[----:B------:R1:W1:Y:S01]  /*69a0*/  MUFU.TANH R21, R4 ;  /* 0x0000000400157308 */ /* 0x0002620000002400 */
[----:B------:R-:W-:Y:S02]  /*69b0*/  FMNMX.FTZ R3, R203, R3, !PT ;  /* 0x00000003cb037209 */ /* 0x000fe40007810000 */
[----:B------:R-:W-:Y:S02]  /*69c0*/  ISETP.GE.AND P5, PT, R9, R18, PT ;  /* 0x000000120900720c */ /* 0x000fe40003fa6270 */
[----:B------:R-:W-:Y:S02]  /*69d0*/  FMNMX.FTZ R2, R107, R2, !PT ;  /* 0x000000026b027209 */ /* 0x000fe40007810000 */
[----:B------:R-:W-:Y:S02]  /*69e0*/  FMNMX.FTZ R0, R0, R7, !PT ;  /* 0x0000000700007209 */ /* 0x000fe40007810000 */
[----:B------:R-:W-:Y:S01]  /*69f0*/  FSEL R238, R6, -INF , !P5 ;  /* 0xff80000006ee7808 */ /* 0x000fe20006800000 */
[----:B------:R-:W-:Y:S01]  /*6a00*/  FMUL.FTZ R6, R110, UR4 ;  /* 0x000000046e067c20 */ /* 0x000fe20008410000 */
[----:B------:R-:W-:Y:S01]  /*6a10*/  FSEL R233, R5, -INF , !P2 ;  /* 0xff80000005e97808 */ /* 0x000fe20005000000 */
[----:B------:R-:W1:Y:S01]  /*6a20*/  SHFL.BFLY PT, R7, R0, 0x1, 0x1f ;  /* 0x0c201f0000077f89 */ /* 0x000e6200000e0000 */
[----:B------:R-:W-:Y:S01]  /*6a30*/  FMUL.FTZ R5, R53, UR4 ;  /* 0x0000000435057c20 */ /* 0x000fe20008410000 */
[----:B------:R1:W1:Y:S01]  /*6a40*/  MUFU.TANH R14, R6 ;  /* 0x00000006000e7308 */ /* 0x0002620000002400 */
[----:B------:R-:W-:Y:S01]  /*6a50*/  ISETP.GE.AND P5, PT, R10, R20, PT ;  /* 0x000000140a00720c */ /* 0x000fe20003fa6270 */
[----:B-1----:R-:W-:Y:S01]  /*6a60*/  FMUL.FTZ R4, R52, UR4 ;  /* 0x0000000434047c20 */ /* 0x002fe20008410000 */
[----:B------:R-:W-:-:S02]  /*6a70*/  FSEL R217, R21, -INF , !P3 ;  /* 0xff80000015d97808 */ /* 0x000fc40005800000 */
[----:B------:R-:W-:-:S03]  /*6a80*/  ISETP.GE.AND P2, PT, R9, R20, PT ;  /* 0x000000140900720c */ /* 0x000fc60003f46270 */
[----:B------:R1:W1:Y:S01]  /*6a90*/  MUFU.TANH R18, R4 ;  /* 0x0000000400127308 */ /* 0x0002620000002400 */
[----:B------:R-:W-:Y:S02]  /*6aa0*/  FSEL R190, R15, -INF , !P0 ;  /* 0xff8000000fbe7808 */ /* 0x000fe40004000000 */
[----:B------:R-:W-:Y:S02]  /*6ab0*/  FSEL R239, R22, -INF , !P4 ;  /* 0xff80000016ef7808 */ /* 0x000fe40006000000 */
[----:B------:R-:W-:-:S03]  /*6ac0*/  FSEL R220, R12, -INF , !P6 ;  /* 0xff8000000cdc7808 */ /* 0x000fc60007000000 */
[----:B------:R1:W1:Y:S01]  /*6ad0*/  MUFU.TANH R13, R5 ;  /* 0x00000005000d7308 */ /* 0x0002620000002400 */
[----:B------:R-:W-:Y:S01]  /*6ae0*/  FMUL.FTZ R6, R54, UR4 ;  /* 0x0000000436067c20 */ /* 0x000fe20008410000 */
[----:B------:R-:W-:Y:S02]  /*6af0*/  FSEL R218, R14, -INF , !P1 ;  /* 0xff8000000eda7808 */ /* 0x000fe40004800000 */
[----:B------:R-:W-:Y:S02]  /*6b00*/  ISETP.GE.AND P1, PT, R9, R19, PT ;  /* 0x000000130900720c */ /* 0x000fe40003f26270 */
[----:B------:R-:W-:Y:S02]  /*6b10*/  FMNMX.FTZ R176, R0, R7, !PT ;  /* 0x0000000700b07209 */ /* 0x000fe40007810000 */
[----:B------:R1:W1:Y:S02]  /*6b20*/  MUFU.TANH R11, R6 ;  /* 0x00000006000b7308 */ /* 0x0002640000002400 */
[----:B-1----:R-:W-:-:S02]  /*6b30*/  FMNMX.FTZ R4, R204, R3, !PT ;  /* 0x00000003cc047209 */ /* 0x002fc40007810000 */
[----:B------:R-:W-:Y:S02]  /*6b40*/  FMNMX.FTZ R3, R65, R2, !PT ;  /* 0x0000000241037209 */ /* 0x000fe40007810000 */
[----:B------:R-:W-:Y:S02]  /*6b50*/  FMNMX.FTZ R4, R213, R4, !PT ;  /* 0x00000004d5047209 */ /* 0x000fe40007810000 */
[----:B------:R-:W-:Y:S02]  /*6b60*/  FMNMX.FTZ R2, R101, R34, !PT ;  /* 0x0000002265027209 */ /* 0x000fe40007810000 */
[----:B------:R-:W-:Y:S01]  /*6b70*/  FMNMX.FTZ R3, R66, R3, !PT ;  /* 0x0000000342037209 */ /* 0x000fe20007810000 */
[----:B------:R-:W-:Y:S01]  /*6b80*/  FMUL.FTZ R5, R55, UR4 ;  /* 0x0000000437057c20 */ /* 0x000fe20008410000 */
[----:B------:R-:W-:Y:S02]  /*6b90*/  FMNMX.FTZ R4, R214, R4, !PT ;  /* 0x00000004d6047209 */ /* 0x000fe40007810000 */
[----:B------:R-:W-:-:S02]  /*6ba0*/  FMNMX.FTZ R2, R35, R2, !PT ;  /* 0x0000000223027209 */ /* 0x000fc40007810000 */
[----:B------:R-:W-:Y:S01]  /*6bb0*/  FMNMX.FTZ R3, R67, R3, !PT ;  /* 0x0000000343037209 */ /* 0x000fe20007810000 */
[----:B------:R-:W1:Y:S01]  /*6bc0*/  MUFU.TANH R5, R5 ;  /* 0x0000000500057308 */ /* 0x000e620000002400 */
        /* <DEDUP_REMOVED lines=18> */
[----:B------:R-:W1:Y:S01]  /*6cf0*/  SHFL.BFLY PT, R6, R2, 0x2, 0x1f ;  /* 0x0c401f0002067f89 */ /* 0x000e6200000e0000 */
[----:B------:R-:W-:Y:S02]  /*6d00*/  FSEL R219, R18, -INF , !P5 ;  /* 0xff80000012db7808 */ /* 0x000fe40006800000 */
[----:B------:R-:W-:Y:S02]  /*6d10*/  FMNMX.FTZ R0, R206, R0, !PT ;  /* 0x00000000ce007209 */ /* 0x000fe40007810000 */
[----:B------:R-:W-:Y:S02]  /*6d20*/  FMNMX.FTZ R3, R217, R3, !PT ;  /* 0x00000003d9037209 */ /* 0x000fe40007810000 */
[----:B------:R-:W-:Y:S01]  /*6d30*/  FSEL R221, R13, -INF , !P2 ;  /* 0xff8000000ddd7808 */ /* 0x000fe20005000000 */
[----:B------:R-:W-:Y:S01]  /*6d40*/  FMUL.FTZ R13, R176, UR10 ;  /* 0x0000000ab00d7c20 */ /* 0x000fe20008410000 */
[----:B------:R-:W-:-:S02]  /*6d50*/  FMNMX.FTZ R4, R207, R0, !PT ;  /* 0x00000000cf047209 */ /* 0x000fc40007810000 */
[----:B------:R-:W-:Y:S02]  /*6d60*/  FMNMX.FTZ R3, R219, R3, !PT ;  /* 0x00000003db037209 */ /* 0x000fe40007810000 */
[----:B------:R-:W-:Y:S02]  /*6d70*/  FSETP.NEU.FTZ.AND P0, PT, R176, -INF , PT ;  /* 0xff800000b000780b */ /* 0x000fe40003f1d000 */
[----:B------:R-:W-:Y:S02]  /*6d80*/  FMNMX.FTZ R4, R190, R4, !PT ;  /* 0x00000004be047209 */ /* 0x000fe40007810000 */
[----:B------:R-:W-:Y:S02]  /*6d90*/  FMNMX.FTZ R3, R221, R3, !PT ;  /* 0x00000003dd037209 */ /* 0x000fe40007810000 */
[----:B------:R-:W-:Y:S02]  /*6da0*/  FSEL R13, R13, RZ, P0 ;  /* 0x000000ff0d0d7208 */ /* 0x000fe40000000000 */
[----:B------:R-:W-:Y:S01]  /*6db0*/  FMNMX.FTZ R4, R239, R4, !PT ;  /* 0x00000004ef047209 */ /* 0x000fe20007810000 */
[----:B------:R-:W2:Y:S01]  /*6dc0*/  SHFL.BFLY PT, R7, R3, 0x2, 0x1f ;  /* 0x0c401f0003077f89 */ /* 0x000ea200000e0000 */
[----:B------:R-:W-:Y:S01]  /*6dd0*/  ISETP.GE.AND P2, PT, R10, R19, PT ;  /* 0x000000130a00720c */ /* 0x000fe20003f46270 */
[----:B------:R-:W-:Y:S01]  /*6de0*/  FFMA.FTZ R0, R40, UR10, -R13 ;  /* 0x0000000a28007c23 */ /* 0x000fe2000801080d */
[----:B------:R-:W-:-:S02]  /*6df0*/  FMNMX.FTZ R4, R218, R4, !PT ;  /* 0x00000004da047209 */ /* 0x000fc40007810000 */
[----:B------:R-:W-:Y:S01]  /*6e00*/  FSEL R222, R11, -INF , !P2 ;  /* 0xff8000000bde7808 */ /* 0x000fe20005000000 */
[----:B------:R2:W-:Y:S01]  /*6e10*/  MUFU.EX2 R182, R0 ;  /* 0x0000000000b67308 */ /* 0x0005e20000000800 */
[----:B-1----:R-:W-:Y:S02]  /*6e20*/  FSEL R231, R5, -INF , !P1 ;  /* 0xff80000005e77808 */ /* 0x002fe40004800000 */
[----:B--2---:R-:W-:Y:S02]  /*6e30*/  FMNMX.FTZ R0, R2, R6, !PT ;  /* 0x0000000602007209 */ /* 0x004fe40007810000 */
[----:B------:R-:W-:Y:S01]  /*6e40*/  FMNMX.FTZ R2, R220, R4, !PT ;  /* 0x00000004dc027209 */ /* 0x000fe20007810000 */
[----:B------:R-:W-:Y:S01]  /*6e50*/  FFMA.FTZ R4, R41, UR10, -R13 ;  /* 0x0000000a29047c23 */ /* 0x000fe2000801080d */
[----:B------:R-:W-:Y:S01]  /*6e60*/  FMNMX.FTZ R3, R3, R7, !PT ;  /* 0x0000000703037209 */ /* 0x000fe20007810000 */
[----:B------:R-:W1:Y:S01]  /*6e70*/  SHFL.BFLY PT, R6, R0, 0x1, 0x1f ;  /* 0x0c201f0000067f89 */ /* 0x000e6200000e0000 */
[----:B------:R-:W-:Y:S01]  /*6e80*/  FMNMX.FTZ R2, R222, R2, !PT ;  /* 0x00000002de027209 */ /* 0x000fe20007810000 */
[----:B------:R2:W-:Y:S02]  /*6e90*/  MUFU.EX2 R43, R4 ;  /* 0x00000004002b7308 */ /* 0x0005e40000000800 */
[----:B------:R-:W5:Y:S01]  /*6ea0*/  SHFL.BFLY PT, R7, R3, 0x1, 0x1f ;  /* 0x0c201f0003077f89 */ /* 0x000f6200000e0000 */
[----:B------:R-:W-:-:S05]  /*6eb0*/  FMNMX.FTZ R2, R231, R2, !PT ;  /* 0x00000002e7027209 */ /* 0x000fca0007810000 */
[----:B------:R-:W5:Y:S01]  /*6ec0*/  SHFL.BFLY PT, R5, R2, 0x2, 0x1f ;  /* 0x0c401f0002057f89 */ /* 0x000f6200000e0000 */
[----:B------:R-:W-:Y:S02]  /*6ed0*/  MOV R241, R36 ;  /* 0x0000002400f17202 */ /* 0x000fe40000000f00 */
[----:B---3--:R-:W-:Y:S01]  /*6ee0*/  MOV R247, R37 ;  /* 0x0000002500f77202 */ /* 0x008fe20000000f00 */
[----:B--2---:R-:W-:Y:S01]  /*6ef0*/  FFMA.FTZ R4, R100, UR10, -R13 ;  /* 0x0000000a64047c23 */ /* 0x004fe2000801080d */
[----:B----4-:R-:W-:-:S03]  /*6f00*/  MOV R248, R38 ;  /* 0x0000002600f87202 */ /* 0x010fc60000000f00 */
[----:B------:R2:W-:Y:S01]  /*6f10*/  MUFU.EX2 R249, R4 ;  /* 0x0000000400f97308 */ /* 0x0005e20000000800 */
[----:B-1----:R-:W-:Y:S01]  /*6f20*/  FMNMX.FTZ R100, R0, R6, !PT ;  /* 0x0000000600647209 */ /* 0x002fe20007810000 */
[----:B------:R-:W-:Y:S01]  /*6f30*/  FFMA.FTZ R0, R28, UR10, -R13 ;  /* 0x0000000a1c007c23 */ /* 0x000fe2000801080d */
[----:B-----5:R-:W-:Y:S01]  /*6f40*/  MOV R251, R48 ;  /* 0x0000003000fb7202 */ /* 0x020fe20000000f00 */
[----:B------:R-:W-:Y:S01]  /*6f50*/  LDSM.16.MT88.4 R28, [R224+0xa000] ;  /* 0x00a00000e01c783b */ /* 0x000fe20000004200 */
[----:B------:R-:W-:Y:S02]  /*6f60*/  FSETP.NEU.FTZ.AND P3, PT, R100, -INF , PT ;  /* 0xff8000006400780b */ /* 0x000fe40003f7d000 */
[----:B------:R-:W-:Y:S01]  /*6f70*/  FMNMX.FTZ R19, R3, R7, !PT ;  /* 0x0000000703137209 */ /* 0x000fe20007810000 */
[----:B------:R1:W-:Y:S01]  /*6f80*/  MUFU.EX2 R47, R0 ;  /* 0x00000000002f7308 */ /* 0x0003e20000000800 */
[----:B------:R-:W-:Y:S01]  /*6f90*/  LDSM.16.MT88.4 R36, [R224+0xb000] ;  /* 0x00b00000e024783b */ /* 0x000fe20000004200 */
[----:B------:R-:W-:-:S02]  /*6fa0*/  FMNMX.FTZ R2, R2, R5, !PT ;  /* 0x0000000502027209 */ /* 0x000fc40007810000 */
[C---:B------:R-:W-:Y:S01]  /*6fb0*/  FMUL.FTZ R14, R19.reuse, UR10 ;  /* 0x0000000a130e7c20 */ /* 0x040fe20008410000 */
[----:B------:R-:W-:Y:S02]  /*6fc0*/  FSETP.NEU.FTZ.AND P2, PT, R19, -INF , PT ;  /* 0xff8000001300780b */ /* 0x000fe40003f5d000 */
[----:B------:R-:W-:Y:S01]  /*6fd0*/  FSEL R5, R176, RZ, P0 ;  /* 0x000000ffb0057208 */ /* 0x000fe20000000000 */
[----:B--2---:R-:W-:Y:S01]  /*6fe0*/  FFMA.FTZ R4, R105, UR10, -R13 ;  /* 0x0000000a69047c23 */ /* 0x004fe2000801080d */
[----:B------:R-:W-:-:S03]  /*6ff0*/  FSEL R14, R14, RZ, P2 ;  /* 0x000000ff0e0e7208 */ /* 0x000fc60001000000 */
[----:B------:R-:W-:Y:S01]  /*7000*/  FADD.FTZ R5, R104, -R5 ;  /* 0x8000000568057221 */ /* 0x000fe20000010000 */
[----:B------:R2:W-:Y:S01]  /*7010*/  MUFU.EX2 R49, R4 ;  /* 0x0000000400317308 */ /* 0x0005e20000000800 */
[----:B------:R-:W-:Y:S01]  /*7020*/  ISETP.GE.AND P0, PT, R244, 0x3, PT ;  /* 0x00000003f400780c */ /* 0x000fe20003f06270 */
[----:B-1----:R-:W-:-:S06]  /*7030*/  FFMA.FTZ R0, R17, UR10, -R13 ;  /* 0x0000000a11007c23 */ /* 0x002fcc000801080d */
[----:B------:R1:W-:Y:S01]  /*7040*/  MUFU.EX2 R180, R0 ;  /* 0x0000000000b47308 */ /* 0x0003e20000000800 */
[----:B--2---:R-:W-:Y:S01]  /*7050*/  FFMA.FTZ R4, R16, UR10, -R13 ;  /* 0x0000000a10047c23 */ /* 0x004fe2000801080d */
[----:B------:R-:W-:-:S06]  /*7060*/  FMUL.FTZ R16, R100, UR10 ;  /* 0x0000000a64107c20 */ /* 0x000fcc0008410000 */
[----:B------:R2:W3:Y:S01]  /*7070*/  MUFU.EX2 R63, R4 ;  /* 0x00000004003f7308 */ /* 0x0004e20000000800 */
[----:B------:R-:W-:-:S05]  /*7080*/  FSEL R16, R16, RZ, P3 ;  /* 0x000000ff10107208 */ /* 0x000fca0001800000 */
[----:B-1----:R-:W-:-:S04]  /*7090*/  FFMA.FTZ R0, R60, UR10, -R16 ;  /* 0x0000000a3c007c23 */ /* 0x002fc80008010810 */
[----:B------:R1:W-:Y:S01]  /*70a0*/  MUFU.EX2 R51, R0 ;  /* 0x0000000000337308 */ /* 0x0003e20000000800 */
[----:B--2---:R-:W-:Y:S01]  /*70b0*/  FFMA.FTZ R4, R23, UR10, -R13 ;  /* 0x0000000a17047c23 */ /* 0x004fe2000801080d */
[----:B---3--:R-:W-:Y:S01]  /*70c0*/  MOV R17, R63 ;  /* 0x0000003f00117202 */ /* 0x008fe20000000f00 */
[----:B------:R-:W-:Y:S05]  /*70d0*/  LDSM.16.MT88.4 R20, [R224+0x9000] ;  /* 0x00900000e014783b */ /* 0x000fea0000004200 */
[----:B------:R2:W-:Y:S01]  /*70e0*/  MUFU.EX2 R242, R4 ;  /* 0x0000000400f27308 */ /* 0x0005e20000000800 */
[----:B-1----:R-:W-:-:S07]  /*70f0*/  FFMA.FTZ R0, R177, UR10, -R16 ;  /* 0x0000000ab1007c23 */ /* 0x002fce0008010810 */
[----:B------:R1:W-:Y:S01]  /*7100*/  MUFU.EX2 R50, R0 ;  /* 0x0000000000327308 */ /* 0x0003e20000000800 */
[----:B--2---:R-:W2:Y:S01]  /*7110*/  SHFL.BFLY PT, R4, R2, 0x1, 0x1f ;  /* 0x0c201f0002047f89 */ /* 0x004ea200000e0000 */
[----:B-1----:R-:W-:Y:S01]  /*7120*/  FFMA.FTZ R0, R178, UR10, -R16 ;  /* 0x0000000ab2007c23 */ /* 0x002fe20008010810 */
[----:B------:R-:W-:-:S05]  /*7130*/  MOV R178, R251 ;  /* 0x000000fb00b27202 */ /* 0x000fca0000000f00 */
[----:B------:R1:W-:Y:S01]  /*7140*/  MUFU.EX2 R108, R0 ;  /* 0x00000000006c7308 */ /* 0x0003e20000000800 */
[----:B--2---:R-:W-:Y:S02]  /*7150*/  FMNMX.FTZ R18, R2, R4, !PT ;  /* 0x0000000402127209 */ /* 0x004fe40007810000 */
[----:B------:R-:W-:Y:S02]  /*7160*/  FSEL R2, R19, RZ, P2 ;  /* 0x000000ff13027208 */ /* 0x000fe40001000000 */
[C---:B------:R-:W-:Y:S01]  /*7170*/  FSETP.NEU.FTZ.AND P1, PT, R18.reuse, -INF , PT ;  /* 0xff8000001200780b */ /* 0x040fe20003f3d000 */
[----:B------:R-:W-:Y:S01]  /*7180*/  FMUL.FTZ R15, R18, UR10 ;  /* 0x0000000a120f7c20 */ /* 0x000fe20008410000 */
[----:B------:R-:W-:Y:S01]  /*7190*/  FSEL R4, R100, RZ, P3 ;  /* 0x000000ff64047208 */ /* 0x000fe20001800000 */
[----:B------:R-:W-:Y:S01]  /*71a0*/  FADD.FTZ R2, R102, -R2 ;  /* 0x8000000266027221 */ /* 0x000fe20000010000 */
[----:B-1----:R-:W-:Y:S01]  /*71b0*/  FFMA.FTZ R0, R33, UR10, -R14 ;  /* 0x0000000a21007c23 */ /* 0x002fe2000801080e */
[----:B------:R-:W-:-:S02]  /*71c0*/  MOV R102, R182 ;  /* 0x000000b600667202 */ /* 0x000fc40000000f00 */
[----:B------:R-:W-:Y:S01]  /*71d0*/  FSEL R15, R15, RZ, P1 ;  /* 0x000000ff0f0f7208 */ /* 0x000fe20000800000 */
[----:B------:R1:W-:Y:S01]  /*71e0*/  MUFU.EX2 R246, R0 ;  /* 0x0000000000f67308 */ /* 0x0003e20000000800 */
[----:B------:R-:W-:Y:S01]  /*71f0*/  FMUL.FTZ R2, R2, UR10 ;  /* 0x0000000a02027c20 */ /* 0x000fe20008410000 */
[----:B------:R-:W-:Y:S01]  /*7200*/  FADD.FTZ R4, R103, -R4 ;  /* 0x8000000467047221 */ /* 0x000fe20000010000 */
[----:B------:R-:W-:Y:S01]  /*7210*/  MOV R103, R180 ;  /* 0x000000b400677202 */ /* 0x000fe20000000f00 */
[----:B------:R-:W-:-:S04]  /*7220*/  FFMA.FTZ R3, R61, UR10, -R15 ;  /* 0x0000000a3d037c23 */ /* 0x000fc8000801080f */
[----:B------:R2:W-:Y:S08]  /*7230*/  MUFU.EX2 R40, R3 ;  /* 0x0000000300287308 */ /* 0x0005f00000000800 */
[----:B------:R-:W3:Y:S01]  /*7240*/  MUFU.EX2 R2, R2 ;  /* 0x0000000200027308 */ /* 0x000ee20000000800 */
[----:B-1----:R-:W-:-:S07]  /*7250*/  FFMA.FTZ R0, R62, UR10, -R14 ;  /* 0x0000000a3e007c23 */ /* 0x002fce000801080e */
[----:B------:R1:W4:Y:S01]  /*7260*/  MUFU.EX2 R245, R0 ;  /* 0x0000000000f57308 */ /* 0x0003220000000800 */
[----:B--2---:R-:W-:-:S07]  /*7270*/  FFMA.FTZ R3, R179, UR10, -R16 ;  /* 0x0000000ab3037c23 */ /* 0x004fce0008010810 */
[----:B------:R2:W-:Y:S01]  /*7280*/  MUFU.EX2 R41, R3 ;  /* 0x0000000300297308 */ /* 0x0005e20000000800 */
        /* <DEDUP_REMOVED lines=8> */
[----:B-1----:R-:W-:Y:S01]  /*7310*/  FFMA.FTZ R0, R106, UR10, -R14 ;  /* 0x0000000a6a007c23 */ /* 0x002fe2000801080e */
[----:B----4-:R-:W-:Y:S01]  /*7320*/  F2FP.F16.F32.PACK_AB R8, R245, R246 ;  /* 0x000000f6f508723e */ /* 0x010fe200000000ff */
[-C--:B------:R-:W-:Y:S01]  /*7330*/  FMUL.FTZ R144, R144, R2.reuse ;  /* 0x0000000290907220 */ /* 0x080fe20000410000 */
[-C--:B------:R-:W-:Y:S01]  /*7340*/  FMUL.FTZ R145, R145, R2.reuse ;  /* 0x0000000291917220 */ /* 0x080fe20000410000 */
[----:B------:R1:W-:Y:S01]  /*7350*/  MUFU.EX2 R243, R0 ;  /* 0x0000000000f37308 */ /* 0x0003e20000000800 */
[-C--:B------:R-:W-:Y:S01]  /*7360*/  FMUL.FTZ R136, R136, R2.reuse ;  /* 0x0000000288887220 */ /* 0x080fe20000410000 */
[-C--:B------:R-:W-:Y:S01]  /*7370*/  FMUL.FTZ R137, R137, R2.reuse ;  /* 0x0000000289897220 */ /* 0x080fe20000410000 */
[-C--:B------:R-:W-:Y:S01]  /*7380*/  FMUL.FTZ R152, R152, R2.reuse ;  /* 0x0000000298987220 */ /* 0x080fe20000410000 */
[----:B--2---:R-:W-:Y:S01]  /*7390*/  FFMA.FTZ R3, R64, UR10, -R16 ;  /* 0x0000000a40037c23 */ /* 0x004fe20008010810 */
[----:B------:R-:W-:Y:S01]  /*73a0*/  MOV R64, R49 ;  /* 0x0000003100407202 */ /* 0x000fe20000000f00 */
[-C--:B------:R-:W-:Y:S01]  /*73b0*/  FMUL.FTZ R153, R153, R2.reuse ;  /* 0x0000000299997220 */ /* 0x080fe20000410000 */
[-C--:B------:R-:W-:Y:S01]  /*73c0*/  FMUL.FTZ R160, R160, R2.reuse ;  /* 0x00000002a0a07220 */ /* 0x080fe20000410000 */
[----:B------:R2:W-:Y:S01]  /*73d0*/  MUFU.EX2 R6, R3 ;  /* 0x0000000300067308 */ /* 0x0005e20000000800 */
        /* <DEDUP_REMOVED lines=8> */
[----:B-1----:R-:W-:Y:S01]  /*7460*/  FFMA.FTZ R0, R107, UR10, -R14 ;  /* 0x0000000a6b007c23 */ /* 0x002fe2000801080e */
[----:B------:R-:W-:-:S03]  /*7470*/  FMUL.FTZ R93, R93, R2 ;  /* 0x000000025d5d7220 */ /* 0x000fc60000410000 */
[----:B------:R1:W3:Y:S01]  /*7480*/  MUFU.EX2 R240, R0 ;  /* 0x0000000000f07308 */ /* 0x0002e20000000800 */
[----:B--2---:R-:W-:-:S07]  /*7490*/  FFMA.FTZ R3, R65, UR10, -R14 ;  /* 0x0000000a41037c23 */ /* 0x004fce000801080e */
[----:B------:R2:W-:Y:S01]  /*74a0*/  MUFU.EX2 R7, R3 ;  /* 0x0000000300077308 */ /* 0x0005e20000000800 */
[----:B-1----:R-:W-:Y:S01]  /*74b0*/  FFMA.FTZ R0, R34, UR10, -R15 ;  /* 0x0000000a22007c23 */ /* 0x002fe2000801080f */
[----:B---3--:R-:W-:-:S06]  /*74c0*/  F2FP.F16.F32.PACK_AB R10, R240, R243 ;  /* 0x000000f3f00a723e */ /* 0x008fcc00000000ff */
[----:B------:R1:W-:Y:S01]  /*74d0*/  MUFU.EX2 R177, R0 ;  /* 0x0000000000b17308 */ /* 0x0003e20000000800 */
[----:B--2---:R-:W-:-:S07]  /*74e0*/  FMUL.FTZ R3, R5, UR10 ;  /* 0x0000000a05037c20 */ /* 0x004fce0008410000 */
[----:B------:R2:W3:Y:S01]  /*74f0*/  MUFU.EX2 R12, R3 ;  /* 0x00000003000c7308 */ /* 0x0004e20000000800 */
[----:B-1----:R-:W-:Y:S02]  /*7500*/  FFMA.FTZ R0, R35, UR10, -R15 ;  /* 0x0000000a23007c23 */ /* 0x002fe4000801080f */
[----:B------:R-:W1:Y:S05]  /*7510*/  LDSM.16.MT88.4 R32, [R225+0xa000] ;  /* 0x00a00000e120783b */ /* 0x000e6a0000004200 */
[----:B------:R4:W5:Y:S01]  /*7520*/  MUFU.EX2 R250, R0 ;  /* 0x0000000000fa7308 */ /* 0x0009620000000800 */
[----:B--2---:R-:W-:Y:S01]  /*7530*/  FMUL.FTZ R3, R4, UR10 ;  /* 0x0000000a04037c20 */ /* 0x004fe20008410000 */
[----:B------:R-:W-:Y:S01]  /*7540*/  F2FP.F16.F32.PACK_AB R4, R43, R102 ;  /* 0x000000662b04723e */ /* 0x000fe200000000ff */
[-C--:B---3--:R-:W-:Y:S01]  /*7550*/  FMUL.FTZ R140, R140, R12.reuse ;  /* 0x0000000c8c8c7220 */ /* 0x088fe20000410000 */
[-C--:B------:R-:W-:Y:S01]  /*7560*/  FMUL.FTZ R141, R141, R12.reuse ;  /* 0x0000000c8d8d7220 */ /* 0x080fe20000410000 */
[-C--:B------:R-:W-:Y:S01]  /*7570*/  FMUL.FTZ R148, R148, R12.reuse ;  /* 0x0000000c94947220 */ /* 0x080fe20000410000 */
[----:B------:R-:W-:-:S02]  /*7580*/  FMUL.FTZ R149, R149, R12 ;  /* 0x0000000c95957220 */ /* 0x000fc40000410000 */
[----:B------:R-:W2:Y:S01]  /*7590*/  MUFU.EX2 R3, R3 ;  /* 0x0000000300037308 */ /* 0x000ea20000000800 */
[-C--:B------:R-:W-:Y:S01]  /*75a0*/  FMUL.FTZ R156, R156, R12.reuse ;  /* 0x0000000c9c9c7220 */ /* 0x080fe20000410000 */
[-C--:B------:R-:W-:Y:S01]  /*75b0*/  FMUL.FTZ R157, R157, R12.reuse ;  /* 0x0000000c9d9d7220 */ /* 0x080fe20000410000 */
[-C--:B------:R-:W-:Y:S01]  /*75c0*/  FMUL.FTZ R116, R116, R12.reuse ;  /* 0x0000000c74747220 */ /* 0x080fe20000410000 */
[-C--:B------:R-:W-:Y:S01]  /*75d0*/  FMUL.FTZ R117, R117, R12.reuse ;  /* 0x0000000c75757220 */ /* 0x080fe20000410000 */
[-C--:B------:R-:W-:Y:S01]  /*75e0*/  FMUL.FTZ R124, R124, R12.reuse ;  /* 0x0000000c7c7c7220 */ /* 0x080fe20000410000 */
[-C--:B------:R-:W-:Y:S01]  /*75f0*/  FMUL.FTZ R125, R125, R12.reuse ;  /* 0x0000000c7d7d7220 */ /* 0x080fe20000410000 */
[----:B----4-:R-:W-:Y:S01]  /*7600*/  FFMA.FTZ R0, R42, UR10, -R15 ;  /* 0x0000000a2a007c23 */ /* 0x010fe2000801080f */
[----:B------:R-:W-:Y:S01]  /*7610*/  MOV R42, R51 ;  /* 0x00000033002a7202 */ /* 0x000fe20000000f00 */
[----:B-----5:R-:W-:Y:S01]  /*7620*/  IMAD.MOV.U32 R65, RZ, RZ, R250 ;  /* 0x000000ffff417224 */ /* 0x020fe200078e00fa */
[----:B------:R-:W-:Y:S01]  /*7630*/  F2FP.F16.F32.PACK_AB R9, R250, R177 ;  /* 0x000000b1fa09723e */ /* 0x000fe200000000ff */
[----:B------:R3:W4:Y:S01]  /*7640*/  MUFU.EX2 R181, R0 ;  /* 0x0000000000b57308 */ /* 0x0007220000000800 */
        /* <DEDUP_REMOVED lines=16> */
[----:B---3--:R-:W-:Y:S01]  /*7750*/  FSEL R0, R18, RZ, P1 ;  /* 0x000000ff12007208 */ /* 0x008fe20000800000 */
[----:B------:R-:W-:Y:S01]  /*7760*/  FMUL.FTZ R135, R135, R3 ;  /* 0x0000000387877220 */ /* 0x000fe20000410000 */
[----:B----4-:R-:W-:Y:S01]  /*7770*/  MOV R179, R181 ;  /* 0x000000b500b37202 */ /* 0x010fe20000000f00 */
[-C--:B------:R-:W-:Y:S01]  /*7780*/  FMUL.FTZ R166, R166, R3.reuse ;  /* 0x00000003a6a67220 */ /* 0x080fe20000410000 */
[----:B------:R-:W-:Y:S01]  /*7790*/  FMUL.FTZ R167, R167, R3 ;  /* 0x00000003a7a77220 */ /* 0x000fe20000410000 */
[----:B------:R-:W-:Y:S01]  /*77a0*/  FADD.FTZ R0, R101, -R0 ;  /* 0x8000000065007221 */ /* 0x000fe20000010000 */
[----:B------:R-:W-:Y:S01]  /*77b0*/  MOV R101, R50 ;  /* 0x0000003200657202 */ /* 0x000fe20000000f00 */
[----:B------:R-:W-:Y:S01]  /*77c0*/  FMUL.FTZ R173, R173, R12 ;  /* 0x0000000cadad7220 */ /* 0x000fe20000410000 */
[----:B------:R-:W2:Y:S01]  /*77d0*/  LDSM.16.MT88.4 R48, [R225+0xb000] ;  /* 0x00b00000e130783b */ /* 0x000ea20000004200 */
[----:B------:R-:W-:Y:S01]  /*77e0*/  FMUL.FTZ R0, R0, UR10 ;  /* 0x0000000a00007c20 */ /* 0x000fe20008410000 */
[----:B------:R-:W-:Y:S01]  /*77f0*/  F2FP.F16.F32.PACK_AB R11, R40, R179 ;  /* 0x000000b3280b723e */ /* 0x000fe200000000ff */
[-C--:B------:R-:W-:Y:S01]  /*7800*/  FMUL.FTZ R174, R174, R3.reuse ;  /* 0x00000003aeae7220 */ /* 0x080fe20000410000 */
[----:B------:R-:W-:Y:S01]  /*7810*/  F2FP.F16.F32.PACK_AB R5, R101, R42 ;  /* 0x0000002a6505723e */ /* 0x000fe200000000ff */
[-C--:B------:R-:W-:Y:S01]  /*7820*/  FMUL.FTZ R175, R175, R3.reuse ;  /* 0x00000003afaf7220 */ /* 0x080fe20000410000 */
[-C--:B------:R-:W-:Y:S01]  /*7830*/  FMUL.FTZ R68, R68, R12.reuse ;  /* 0x0000000c44447220 */ /* 0x080fe20000410000 */
[----:B------:R-:W3:Y:S01]  /*7840*/  MUFU.EX2 R0, R0 ;  /* 0x0000000000007308 */ /* 0x000ee20000000800 */
        /* <DEDUP_REMOVED lines=39> */
[C---:B------:R-:W-:Y:S06]  /*7ac0*/  HMMA.16816.F32 R196, R8.reuse, R20, R112 ;  /* 0x0000001408c4723c */ /* 0x040fec0000001870 */
[C---:B-1----:R-:W-:Y:S06]  /*7ad0*/  HMMA.16816.F32 R112, R8.reuse, R34, R168 ;  /* 0x000000220870723c */ /* 0x042fec00000018a8 */
[----:B------:R-:W-:Y:S01]  /*7ae0*/  HMMA.16816.F32 R56, R8, R22, R120 ;  /* 0x000000160838723c */ /* 0x000fe20000001878 */
[----:B------:R-:W-:-:S02]  /*7af0*/  MOV R170, R108 ;  /* 0x0000006c00aa7202 */ /* 0x000fc40000000f00 */
[----:B------:R-:W-:Y:S02]  /*7b00*/  MOV R168, R42 ;  /* 0x0000002a00a87202 */ /* 0x000fe40000000f00 */
[----:B------:R-:W-:Y:S01]  /*7b10*/  MOV R169, R43 ;  /* 0x0000002b00a97202 */ /* 0x000fe20000000f00 */
[----:B------:R-:W-:Y:S01]  /*7b20*/  HMMA.16816.F32 R192, R8, R24, R128 ;  /* 0x0000001808c0723c */ /* 0x000fe20000001880 */
[----:B------:R-:W-:-:S05]  /*7b30*/  MOV R171, R240 ;  /* 0x000000f000ab7202 */ /* 0x000fca0000000f00 */
[C---:B------:R-:W-:Y:S06]  /*7b40*/  HMMA.16816.F32 R180, R8.reuse, R28, R144 ;  /* 0x0000001c08b4723c */ /* 0x040fec0000001890 */
[C---:B------:R-:W-:Y:S06]  /*7b50*/  HMMA.16816.F32 R184, R8.reuse, R26, R136 ;  /* 0x0000001a08b8723c */ /* 0x040fec0000001888 */
[----:B------:R-:W-:Y:S01]  /*7b60*/  HMMA.16816.F32 R152, R8, R30, R152 ;  /* 0x0000001e0898723c */ /* 0x000fe20000001898 */
[----:B------:R-:W-:-:S02]  /*7b70*/  MOV R139, R7 ;  /* 0x00000007008b7202 */ /* 0x000fc40000000f00 */
[----:B------:R-:W-:Y:S02]  /*7b80*/  MOV R138, R6 ;  /* 0x00000006008a7202 */ /* 0x000fe40000000f00 */
[----:B------:R-:W-:Y:S01]  /*7b90*/  F2FP.F16.F32.PACK_AB R6, R64, R249 ;  /* 0x000000f94006723e */ /* 0x000fe200000000ff */
[----:B------:R-:W-:Y:S01]  /*7ba0*/  HMMA.16816.F32 R104, R8, R32, R160 ;  /* 0x000000200868723c */ /* 0x000fe200000018a0 */
[----:B------:R-:W-:-:S05]  /*7bb0*/  F2FP.F16.F32.PACK_AB R7, R41, R170 ;  /* 0x000000aa2907723e */ /* 0x000fca00000000ff */
[C---:B------:R-:W-:Y:S01]  /*7bc0*/  HMMA.16816.F32 R108, R8.reuse, R36, R72 ;  /* 0x00000024086c723c */ /* 0x040fe20000001848 */
[----:B------:R-:W-:Y:S01]  /*7bd0*/  MOV R161, R246 ;  /* 0x000000f600a17202 */ /* 0x000fe20000000f00 */
[----:B------:R-:W-:Y:S01]  /*7be0*/  IMAD.MOV.U32 R160, RZ, RZ, R247 ;  /* 0x000000ffffa07224 */ /* 0x000fe200078e00f7 */
[----:B------:R-:W-:Y:S02]  /*7bf0*/  MOV R162, R245 ;  /* 0x000000f500a27202 */ /* 0x000fe40000000f00 */
[----:B------:R-:W-:Y:S01]  /*7c00*/  MOV R163, R243 ;  /* 0x000000f300a37202 */ /* 0x000fe20000000f00 */
[C---:B------:R-:W-:Y:S06]  /*7c10*/  HMMA.16816.F32 R120, R8.reuse, R38, R76 ;  /* 0x000000260878723c */ /* 0x040fec000000184c */
[C---:B--2---:R-:W-:Y:S06]  /*7c20*/  HMMA.16816.F32 R128, R8.reuse, R48, R88 ;  /* 0x000000300880723c */ /* 0x044fec0000001858 */
[----:B------:R-:W-:Y:S06]  /*7c30*/  HMMA.16816.F32 R144, R8, R50, R92 ;  /* 0x000000320890723c */ /* 0x000fec000000185c */
[----:B------:R-:W-:Y:S01]  /*7c40*/  HMMA.16816.F32 R60, R4, R26, R140 ;  /* 0x0000001a043c723c */ /* 0x000fe2000000188c */
[----:B------:R-:W-:-:S04]  /*7c50*/  FFMA.FTZ R8, R66, UR10, -R14 ;  /* 0x0000000a42087c23 */ /* 0x000fc8000801080e */
[----:B------:R1:W2:Y:S01]  /*7c60*/  MUFU.EX2 R251, R8 ;  /* 0x0000000800fb7308 */ /* 0x0002a20000000800 */
[C---:B------:R-:W-:Y:S01]  /*7c70*/  HMMA.16816.F32 R52, R4.reuse, R28, R148 ;  /* 0x0000001c0434723c */ /* 0x040fe20000001894 */
[----:B------:R-:W-:Y:S02]  /*7c80*/  MOV R140, R249 ;  /* 0x000000f9008c7202 */ /* 0x000fe40000000f00 */
[----:B------:R-:W-:Y:S02]  /*7c90*/  MOV R141, R248 ;  /* 0x000000f8008d7202 */ /* 0x000fe40000000f00 */
[----:B------:R-:W-:Y:S01]  /*7ca0*/  MOV R143, R65 ;  /* 0x00000041008f7202 */ /* 0x000fe20000000f00 */
[----:B------:R-:W-:Y:S01]  /*7cb0*/  HMMA.16816.F32 R116, R4, R20, R116 ;  /* 0x000000140474723c */ /* 0x000fe20000001874 */
[----:B------:R-:W-:Y:S02]  /*7cc0*/  MOV R149, R138 ;  /* 0x0000008a00957202 */ /* 0x000fe40000000f00 */
[----:B------:R-:W-:-:S02]  /*7cd0*/  MOV R148, R139 ;  /* 0x0000008b00947202 */ /* 0x000fc40000000f00 */
[----:B------:R-:W-:Y:S01]  /*7ce0*/  MOV R151, R41 ;  /* 0x0000002900977202 */ /* 0x000fe20000000f00 */
[C---:B------:R-:W-:Y:S01]  /*7cf0*/  HMMA.16816.F32 R136, R4.reuse, R30, R156 ;  /* 0x0000001e0488723c */ /* 0x040fe2000000189c */
[----:B------:R-:W-:Y:S01]  /*7d00*/  MOV R150, R40 ;  /* 0x0000002800967202 */ /* 0x000fe20000000f00 */
[----:B------:R-:W3:Y:S01]  /*7d10*/  LDSM.16.MT88.4 R28, [R224+0x9400] ;  /* 0x00940000e01c783b */ /* 0x000ee20000004200 */
[----:B------:R-:W-:Y:S01]  /*7d20*/  MOV R142, R64 ;  /* 0x00000040008e7202 */ /* 0x000fe20000000f00 */
[----:B-1----:R-:W-:Y:S02]  /*7d30*/  FFMA.FTZ R8, R67, UR10, -R14 ;  /* 0x0000000a43087c23 */ /* 0x002fe4000801080e */
[----:B------:R-:W-:Y:S01]  /*7d40*/  HMMA.16816.F32 R92, R4, R22, R124 ;  /* 0x00000016045c723c */ /* 0x000fe2000000187c */
[----:B------:R-:W-:Y:S01]  /*7d50*/  MOV R158, R47 ;  /* 0x0000002f009e7202 */ /* 0x000fe20000000f00 */
[----:B------:R1:W-:Y:S01]  /*7d60*/  MUFU.EX2 R250, R8 ;  /* 0x0000000800fa7308 */ /* 0x0003e20000000800 */
[----:B------:R-:W4:Y:S01]  /*7d70*/  LDSM.16.MT88.4 R20, [R225+0x9400] ;  /* 0x00940000e114783b */ /* 0x000f220000004200 */
[----:B------:R-:W-:-:S02]  /*7d80*/  MOV R159, R242 ;  /* 0x000000f2009f7202 */ /* 0x000fc40000000f00 */
[C---:B------:R-:W-:Y:S01]  /*7d90*/  HMMA.16816.F32 R72, R4.reuse, R24, R132 ;  /* 0x000000180448723c */ /* 0x040fe20000001884 */
[----:B------:R-:W5:Y:S01]  /*7da0*/  LDSM.16.MT88.4 R24, [R224+0xa400] ;  /* 0x00a40000e018783b */ /* 0x000f620000004200 */
[----:B------:R-:W-:Y:S02]  /*7db0*/  F2FP.F16.F32.PACK_AB R10, R103, R158 ;  /* 0x0000009e670a723e */ /* 0x000fe400000000ff */
[----:B------:R-:W-:Y:S01]  /*7dc0*/  MOV R157, R163 ;  /* 0x000000a3009d7202 */ /* 0x000fe20000000f00 */
[----:B------:R-:W-:Y:S01]  /*7dd0*/  LDSM.16.MT88.4 R40, [R224+0xb400] ;  /* 0x00b40000e028783b */ /* 0x000fe20000004200 */
[----:B------:R-:W-:Y:S01]  /*7de0*/  HMMA.16816.F32 R164, R4, R32, R164 ;  /* 0x0000002004a4723c */ /* 0x000fe200000018a4 */
[----:B------:R-:W-:-:S05]  /*7df0*/  MOV R156, R179 ;  /* 0x000000b3009c7202 */ /* 0x000fca0000000f00 */
[C---:B------:R-:W-:Y:S01]  /*7e00*/  HMMA.16816.F32 R172, R4.reuse, R34, R172 ;  /* 0x0000002204ac723c */ /* 0x040fe200000018ac */
[----:B-1----:R-:W-:Y:S01]  /*7e10*/  FFMA.FTZ R8, R188, UR10, -R14 ;  /* 0x0000000abc087c23 */ /* 0x002fe2000801080e */
[----:B------:R-:W1:Y:S01]  /*7e20*/  LDSM.16.MT88.4 R32, [R225+0xa400] ;  /* 0x00a40000e120783b */ /* 0x000e620000004200 */
[----:B------:R-:W-:Y:S02]  /*7e30*/  MOV R188, R101 ;  /* 0x0000006500bc7202 */ /* 0x000fe40000000f00 */
[----:B------:R2:W3:Y:S01]  /*7e40*/  MUFU.EX2 R249, R8 ;  /* 0x0000000800f97308 */ /* 0x0004e20000000800 */
[----:B------:R-:W-:Y:S01]  /*7e50*/  HMMA.16816.F32 R132, R4, R36, R68 ;  /* 0x000000240484723c */ /* 0x000fe20000001844 */
[----:B------:R-:W-:Y:S02]  /*7e60*/  MOV R101, R178 ;  /* 0x000000b200657202 */ /* 0x000fe40000000f00 */
[----:B------:R-:W-:-:S03]  /*7e70*/  MOV R178, R241 ;  /* 0x000000f100b27202 */ /* 0x000fc60000000f00 */
[C---:B------:R-:W-:Y:S01]  /*7e80*/  HMMA.16816.F32 R80, R4.reuse, R38, R80 ;  /* 0x000000260450723c */ /* 0x040fe20000001850 */
[----:B------:R-:W-:Y:S05]  /*7e90*/  LDSM.16.MT88.4 R36, [R225+0x9800] ;  /* 0x00980000e124783b */ /* 0x000fea0000004200 */
[----:B------:R-:W-:Y:S01]  /*7ea0*/  HMMA.16816.F32 R84, R4, R48, R84 ;  /* 0x000000300454723c */ /* 0x000fe20000001854 */
[----:B--2---:R-:W-:-:S05]  /*7eb0*/  FFMA.FTZ R8, R189, UR10, -R15 ;  /* 0x0000000abd087c23 */ /* 0x004fca000801080f */
[----:B------:R-:W-:Y:S01]  /*7ec0*/  HMMA.16816.F32 R96, R4, R50, R96 ;  /* 0x000000320460723c */ /* 0x000fe20000001860 */
[----:B------:R2:W-:Y:S06]  /*7ed0*/  MUFU.EX2 R248, R8 ;  /* 0x0000000800f87308 */ /* 0x0005ec0000000800 */
[----:B------:R-:W-:Y:S02]  /*7ee0*/  F2FP.F16.F32.PACK_AB R4, R251, R148 ;  /* 0x00000094fb04723e */ /* 0x000fe400000000ff */
[----:B---3--:R-:W-:Y:S01]  /*7ef0*/  F2FP.F16.F32.PACK_AB R6, R249, R250 ;  /* 0x000000faf906723e */ /* 0x008fe200000000ff */
[----:B--2---:R-:W-:-:S04]  /*7f00*/  FFMA.FTZ R8, R44, UR10, -R15 ;  /* 0x0000000a2c087c23 */ /* 0x004fc8000801080f */
[----:B------:R2:W3:Y:S02]  /*7f10*/  MUFU.EX2 R246, R8 ;  /* 0x0000000800f67308 */ /* 0x0004e40000000800 */
[----:B--2---:R-:W-:Y:S01]  /*7f20*/  FFMA.FTZ R8, R45, UR10, -R15 ;  /* 0x0000000a2d087c23 */ /* 0x004fe2000801080f */
[----:B---3--:R-:W-:-:S05]  /*7f30*/  F2FP.F16.F32.PACK_AB R5, R246, R248 ;  /* 0x000000f8f605723e */ /* 0x008fca00000000ff */
[----:B------:R2:W-:Y:S02]  /*7f40*/  MUFU.EX2 R247, R8 ;  /* 0x0000000800f77308 */ /* 0x0005e40000000800 */
[----:B--2---:R-:W-:Y:S02]  /*7f50*/  FFMA.FTZ R8, R46, UR10, -R15 ;  /* 0x0000000a2e087c23 */ /* 0x004fe4000801080f */
[----:B------:R-:W2:Y:S04]  /*7f60*/  LDSM.16.MT88.4 R44, [R225+0xb400] ;  /* 0x00b40000e12c783b */ /* 0x000ea80000004200 */
[----:B------:R-:W3:Y:S02]  /*7f70*/  MUFU.EX2 R245, R8 ;  /* 0x0000000800f57308 */ /* 0x000ee40000000800 */
[----:B---3--:R-:W-:Y:S01]  /*7f80*/  F2FP.F16.F32.PACK_AB R7, R245, R247 ;  /* 0x000000f7f507723e */ /* 0x008fe200000000ff */
[----:B------:R-:W-:-:S05]  /*7f90*/  FFMA.FTZ R8, R202, UR10, -R16 ;  /* 0x0000000aca087c23 */ /* 0x000fca0008010810 */
[----:B------:R3:W5:Y:S01]  /*7fa0*/  MUFU.EX2 R242, R8 ;  /* 0x0000000800f27308 */ /* 0x0007620000000800 */
[C---:B------:R-:W-:Y:S06]  /*7fb0*/  HMMA.16816.F32 R48, R4.reuse, R28, R196 ;  /* 0x0000001c0430723c */ /* 0x040fec00000018c4 */
[C---:B------:R-:W-:Y:S06]  /*7fc0*/  HMMA.16816.F32 R56, R4.reuse, R30, R56 ;  /* 0x0000001e0438723c */ /* 0x040fec0000001838 */
[----:B----4-:R-:W-:Y:S01]  /*7fd0*/  HMMA.16816.F32 R64, R4, R20, R192 ;  /* 0x000000140440723c */ /* 0x010fe200000018c0 */
[----:B---3--:R-:W-:Y:S01]  /*7fe0*/  FFMA.FTZ R8, R203, UR10, -R16 ;  /* 0x0000000acb087c23 */ /* 0x008fe20008010810 */
[----:B-----5:R-:W-:-:S04]  /*7ff0*/  F2FP.F16.F32.PACK_AB R9, R242, R149 ;  /* 0x00000095f209723e */ /* 0x020fc800000000ff */
[C---:B------:R-:W-:Y:S01]  /*8000*/  HMMA.16816.F32 R68, R4.reuse, R22, R184 ;  /* 0x000000160444723c */ /* 0x040fe200000018b8 */
[----:B------:R3:W-:Y:S05]  /*8010*/  MUFU.EX2 R243, R8 ;  /* 0x0000000800f37308 */ /* 0x0007ea0000000800 */
[C---:B------:R-:W-:Y:S06]  /*8020*/  HMMA.16816.F32 R76, R4.reuse, R24, R180 ;  /* 0x00000018044c723c */ /* 0x040fec00000018b4 */
[C---:B------:R-:W-:Y:S06]  /*8030*/  HMMA.16816.F32 R88, R4.reuse, R26, R152 ;  /* 0x0000001a0458723c */ /* 0x040fec0000001898 */
[----:B-1----:R-:W-:Y:S01]  /*8040*/  HMMA.16816.F32 R104, R4, R32, R104 ;  /* 0x000000200468723c */ /* 0x002fe20000001868 */
[----:B---3--:R-:W-:Y:S01]  /*8050*/  FFMA.FTZ R8, R204, UR10, -R16 ;  /* 0x0000000acc087c23 */ /* 0x008fe20008010810 */
[----:B------:R-:W-:-:S02]  /*8060*/  MOV R153, R151 ;  /* 0x0000009700997202 */ /* 0x000fc40000000f00 */
[----:B------:R-:W-:Y:S01]  /*8070*/  MOV R154, R142 ;  /* 0x0000008e009a7202 */ /* 0x000fe20000000f00 */
[----:B------:R1:W3:Y:S01]  /*8080*/  MUFU.EX2 R241, R8 ;  /* 0x0000000800f17308 */ /* 0x0002e20000000800 */
[C---:B------:R-:W-:Y:S01]  /*8090*/  HMMA.16816.F32 R112, R4.reuse, R34, R112 ;  /* 0x000000220470723c */ /* 0x040fe20000001870 */
[----:B------:R-:W-:Y:S02]  /*80a0*/  MOV R155, R143 ;  /* 0x0000008f009b7202 */ /* 0x000fe40000000f00 */
[----:B------:R-:W-:Y:S02]  /*80b0*/  MOV R143, R160 ;  /* 0x000000a0008f7202 */ /* 0x000fe40000000f00 */
[----:B------:R-:W-:Y:S01]  /*80c0*/  MOV R142, R161 ;  /* 0x000000a1008e7202 */ /* 0x000fe20000000f00 */
[C---:B------:R-:W-:Y:S06]  /*80d0*/  HMMA.16816.F32 R108, R4.reuse, R40, R108 ;  /* 0x00000028046c723c */ /* 0x040fec000000186c */
[----:B------:R-:W-:Y:S01]  /*80e0*/  HMMA.16816.F32 R120, R4, R42, R120 ;  /* 0x0000002a0478723c */ /* 0x000fe20000001878 */
[----:B-1----:R-:W-:-:S05]  /*80f0*/  F2FP.F16.F32.PACK_AB R8, R159, R17 ;  /* 0x000000119f08723e */ /* 0x002fca00000000ff */
[----:B--2---:R-:W-:Y:S01]  /*8100*/  HMMA.16816.F32 R128, R4, R44, R128 ;  /* 0x0000002c0480723c */ /* 0x004fe20000001880 */
[----:B---3--:R-:W-:-:S05]  /*8110*/  F2FP.F16.F32.PACK_AB R11, R241, R243 ;  /* 0x000000f3f10b723e */ /* 0x008fca00000000ff */
[----:B------:R-:W-:Y:S06]  /*8120*/  HMMA.16816.F32 R124, R4, R46, R144 ;  /* 0x0000002e047c723c */ /* 0x000fec0000001890 */
[----:B------:R-:W-:Y:S01]  /*8130*/  HMMA.16816.F32 R116, R8, R28, R116 ;  /* 0x0000001c0874723c */ /* 0x000fe20000001874 */
[----:B------:R-:W-:-:S04]  /*8140*/  FFMA.FTZ R4, R208, UR10, -R13 ;  /* 0x0000000ad0047c23 */ /* 0x000fc8000801080d */
[----:B------:R1:W-:Y:S01]  /*8150*/  MUFU.EX2 R240, R4 ;  /* 0x0000000400f07308 */ /* 0x0003e20000000800 */
[C---:B------:R-:W-:Y:S01]  /*8160*/  HMMA.16816.F32 R92, R8.reuse, R30, R92 ;  /* 0x0000001e085c723c */ /* 0x040fe2000000185c */
[----:B------:R-:W2:Y:S05]  /*8170*/  LDSM.16.MT88.4 R28, [R224+0x9800] ;  /* 0x00980000e01c783b */ /* 0x000eaa0000004200 */
[C---:B------:R-:W-:Y:S06]  /*8180*/  HMMA.16816.F32 R164, R8.reuse, R32, R164 ;  /* 0x0000002008a4723c */ /* 0x040fec00000018a4 */
[----:B------:R-:W-:Y:S01]  /*8190*/  HMMA.16816.F32 R172, R8, R34, R172 ;  /* 0x0000002208ac723c */ /* 0x000fe200000018ac */
[----:B------:R-:W3:Y:S01]  /*81a0*/  LDSM.16.MT88.4 R32, [R224+0xa800] ;  /* 0x00a80000e020783b */ /* 0x000ee20000004200 */
[----:B-1----:R-:W-:-:S04]  /*81b0*/  FFMA.FTZ R4, R209, UR10, -R13 ;  /* 0x0000000ad1047c23 */ /* 0x002fc8000801080d */
[C---:B------:R-:W-:Y:S01]  /*81c0*/  HMMA.16816.F32 R72, R8.reuse, R20, R72 ;  /* 0x000000140848723c */ /* 0x040fe20000001848 */
[----:B------:R1:W-:Y:S05]  /*81d0*/  MUFU.EX2 R208, R4 ;  /* 0x0000000400d07308 */ /* 0x0003ea0000000800 */
[C---:B------:R-:W-:Y:S01]  /*81e0*/  HMMA.16816.F32 R60, R8.reuse, R22, R60 ;  /* 0x00000016083c723c */ /* 0x040fe2000000183c */
[----:B------:R-:W-:Y:S05]  /*81f0*/  LDSM.16.MT88.4 R20, [R224+0xb800] ;  /* 0x00b80000e014783b */ /* 0x000fea0000004200 */
[C---:B------:R-:W-:Y:S06]  /*8200*/  HMMA.16816.F32 R52, R8.reuse, R24, R52 ;  /* 0x000000180834723c */ /* 0x040fec0000001834 */
[C---:B------:R-:W-:Y:S01]  /*8210*/  HMMA.16816.F32 R136, R8.reuse, R26, R136 ;  /* 0x0000001a0888723c */ /* 0x040fe20000001888 */
[----:B-1----:R-:W-:Y:S01]  /*8220*/  FFMA.FTZ R4, R201, UR10, -R14 ;  /* 0x0000000ac9047c23 */ /* 0x002fe2000801080e */
[----:B------:R-:W-:Y:S03]  /*8230*/  LDSM.16.MT88.4 R24, [R225+0xb800] ;  /* 0x00b80000e118783b */ /* 0x000fe60000004200 */
[----:B------:R1:W-:Y:S01]  /*8240*/  MUFU.EX2 R204, R4 ;  /* 0x0000000400cc7308 */ /* 0x0003e20000000800 */
[C---:B------:R-:W-:Y:S06]  /*8250*/  HMMA.16816.F32 R192, R8.reuse, R40, R132 ;  /* 0x0000002808c0723c */ /* 0x040fec0000001884 */
[----:B------:R-:W-:Y:S01]  /*8260*/  HMMA.16816.F32 R184, R8, R42, R80 ;  /* 0x0000002a08b8723c */ /* 0x000fe20000001850 */
[----:B------:R-:W4:Y:S01]  /*8270*/  LDSM.16.MT88.4 R40, [R225+0xa800] ;  /* 0x00a80000e128783b */ /* 0x000f220000004200 */
[----:B------:R-:W-:-:S02]  /*8280*/  MOV R134, R140 ;  /* 0x0000008c00867202 */ /* 0x000fc40000000f00 */
[----:B------:R-:W-:Y:S01]  /*8290*/  MOV R140, R177 ;  /* 0x000000b1008c7202 */ /* 0x000fe20000000f00 */
[----:B------:R-:W-:Y:S01]  /*82a0*/  LDSM.16.MT88.4 R80, [R224+0xbc00] ;  /* 0x00bc0000e050783b */ /* 0x000fe20000004200 */
[----:B------:R-:W-:Y:S01]  /*82b0*/  HMMA.16816.F32 R84, R8, R44, R84 ;  /* 0x0000002c0854723c */ /* 0x000fe20000001854 */
[----:B------:R-:W-:Y:S01]  /*82c0*/  MOV R135, R155 ;  /* 0x0000009b00877202 */ /* 0x000fe20000000f00 */
[----:B-1----:R-:W-:-:S04]  /*82d0*/  FFMA.FTZ R4, R191, UR10, -R14 ;  /* 0x0000000abf047c23 */ /* 0x002fc8000801080e */
[----:B------:R-:W-:Y:S01]  /*82e0*/  HMMA.16816.F32 R180, R8, R46, R96 ;  /* 0x0000002e08b4723c */ /* 0x000fe20000001860 */
[----:B------:R1:W-:Y:S06]  /*82f0*/  MUFU.EX2 R203, R4 ;  /* 0x0000000400cb7308 */ /* 0x0003ec0000000800 */
[----:B------:R-:W-:Y:S01]  /*8300*/  FFMA.FTZ R8, R235, UR10, -R13 ;  /* 0x0000000aeb087c23 */ /* 0x000fe2000801080d */
[----:B------:R-:W-:Y:S02]  /*8310*/  MOV R235, R171 ;  /* 0x000000ab00eb7202 */ /* 0x000fe40000000f00 */
[----:B------:R-:W-:-:S02]  /*8320*/  MOV R171, R178 ;  /* 0x000000b200ab7202 */ /* 0x000fc40000000f00 */
[----:B------:R5:W-:Y:S01]  /*8330*/  MUFU.EX2 R178, R8 ;  /* 0x0000000800b27308 */ /* 0x000be20000000800 */
[----:B-1----:R-:W-:-:S07]  /*8340*/  FFMA.FTZ R4, R200, UR10, -R14 ;  /* 0x0000000ac8047c23 */ /* 0x002fce000801080e */
[----:B------:R1:W-:Y:S01]  /*8350*/  MUFU.EX2 R202, R4 ;  /* 0x0000000400ca7308 */ /* 0x0003e20000000800 */
[----:B-----5:R-:W-:Y:S01]  /*8360*/  FFMA.FTZ R8, R223, UR10, -R13 ;  /* 0x0000000adf087c23 */ /* 0x020fe2000801080d */
[----:B------:R-:W-:-:S06]  /*8370*/  MOV R223, R153 ;  /* 0x0000009900df7202 */ /* 0x000fcc0000000f00 */
[----:B------:R5:W-:Y:S01]  /*8380*/  MUFU.EX2 R177, R8 ;  /* 0x0000000800b17308 */ /* 0x000be20000000800 */
[----:B-1----:R-:W-:-:S07]  /*8390*/  FFMA.FTZ R4, R205, UR10, -R14 ;  /* 0x0000000acd047c23 */ /* 0x002fce000801080e */
[----:B------:R1:W2:Y:S01]  /*83a0*/  MUFU.EX2 R201, R4 ;  /* 0x0000000400c97308 */ /* 0x0002a20000000800 */
[----:B-----5:R-:W-:Y:S01]  /*83b0*/  FFMA.FTZ R8, R213, UR10, -R16 ;  /* 0x0000000ad5087c23 */ /* 0x020fe20008010810 */
[----:B------:R-:W-:Y:S01]  /*83c0*/  MOV R213, R154 ;  /* 0x0000009a00d57202 */ /* 0x000fe20000000f00 */
[----:B-1----:R-:W-:Y:S01]  /*83d0*/  FFMA.FTZ R4, R206, UR10, -R15 ;  /* 0x0000000ace047c23 */ /* 0x002fe2000801080f */
[----:B--2---:R-:W-:Y:S02]  /*83e0*/  F2FP.F16.F32.PACK_AB R6, R201, R202 ;  /* 0x000000cac906723e */ /* 0x004fe400000000ff */
[----:B------:R-:W-:Y:S02]  /*83f0*/  MOV R206, R158 ;  /* 0x0000009e00ce7202 */ /* 0x000fe40000000f00 */
[----:B------:R1:W-:Y:S01]  /*8400*/  MUFU.EX2 R200, R4 ;  /* 0x0000000400c87308 */ /* 0x0003e20000000800 */
[----:B------:R-:W-:-:S04]  /*8410*/  MOV R158, R162 ;  /* 0x000000a2009e7202 */ /* 0x000fc80000000f00 */
[----:B------:R-:W-:Y:S02]  /*8420*/  MOV R209, R158 ;  /* 0x0000009e00d17202 */ /* 0x000fe40000000f00 */
[----:B------:R-:W-:Y:S01]  /*8430*/  MOV R158, R171 ;  /* 0x000000ab009e7202 */ /* 0x000fe20000000f00 */
[--C-:B-1----:R-:W-:Y:S01]  /*8440*/  FFMA.FTZ R4, R207, UR10, -R15.reuse ;  /* 0x0000000acf047c23 */ /* 0x102fe2000801080f */
[----:B------:R-:W-:Y:S01]  /*8450*/  MOV R207, R159 ;  /* 0x0000009f00cf7202 */ /* 0x000fe20000000f00 */
[----:B------:R-:W-:Y:S02]  /*8460*/  IMAD.MOV.U32 R159, RZ, RZ, R188 ;  /* 0x000000ffff9f7224 */ /* 0x000fe400078e00bc */
[----:B------:R1:W2:Y:S02]  /*8470*/  MUFU.EX2 R199, R4 ;  /* 0x0000000400c77308 */ /* 0x0002a40000000800 */
[----:B-1----:R-:W-:Y:S01]  /*8480*/  FFMA.FTZ R4, R190, UR10, -R15 ;  /* 0x0000000abe047c23 */ /* 0x002fe2000801080f */
[----:B--2---:R-:W-:-:S05]  /*8490*/  F2FP.F16.F32.PACK_AB R5, R199, R200 ;  /* 0x000000c8c705723e */ /* 0x004fca00000000ff */
[----:B------:R1:W-:Y:S02]  /*84a0*/  MUFU.EX2 R198, R4 ;  /* 0x0000000400c67308 */ /* 0x0003e40000000800 */
[----:B-1----:R-:W-:Y:S01]  /*84b0*/  FFMA.FTZ R4, R239, UR10, -R15 ;  /* 0x0000000aef047c23 */ /* 0x002fe2000801080f */
[----:B------:R-:W-:-:S05]  /*84c0*/  MOV R239, R148 ;  /* 0x0000009400ef7202 */ /* 0x000fca0000000f00 */
[----:B------:R1:W2:Y:S02]  /*84d0*/  MUFU.EX2 R197, R4 ;  /* 0x0000000400c57308 */ /* 0x0002a40000000800 */
[----:B-1----:R-:W-:Y:S01]  /*84e0*/  FFMA.FTZ R4, R212, UR10, -R13 ;  /* 0x0000000ad4047c23 */ /* 0x002fe2000801080d */
[----:B--2---:R-:W-:Y:S02]  /*84f0*/  F2FP.F16.F32.PACK_AB R7, R197, R198 ;  /* 0x000000c6c507723e */ /* 0x004fe400000000ff */
[----:B------:R-:W-:-:S03]  /*8500*/  MOV R212, R149 ;  /* 0x0000009500d47202 */ /* 0x000fc60000000f00 */
[----:B------:R1:W-:Y:S02]  /*8510*/  MUFU.EX2 R205, R4 ;  /* 0x0000000400cd7308 */ /* 0x0003e40000000800 */
[--C-:B-1----:R-:W-:Y:S01]  /*8520*/  FFMA.FTZ R4, R211, UR10, -R13.reuse ;  /* 0x0000000ad3047c23 */ /* 0x102fe2000801080d */
[----:B------:R-:W-:Y:S01]  /*8530*/  MOV R211, R17 ;  /* 0x0000001100d37202 */ /* 0x000fe20000000f00 */
[----:B------:R-:W-:Y:S01]  /*8540*/  FFMA.FTZ R17, R210, UR10, -R13 ;  /* 0x0000000ad2117c23 */ /* 0x000fe2000801080d */
[----:B------:R-:W-:-:S03]  /*8550*/  MOV R210, R150 ;  /* 0x0000009600d27202 */ /* 0x000fc60000000f00 */
[----:B------:R1:W2:Y:S08]  /*8560*/  MUFU.EX2 R196, R4 ;  /* 0x0000000400c47308 */ /* 0x0002b00000000800 */
[----:B------:R-:W-:Y:S01]  /*8570*/  MUFU.EX2 R179, R17 ;  /* 0x0000001100b37308 */ /* 0x000fe20000000800 */
[----:B-1----:R-:W-:Y:S02]  /*8580*/  F2FP.F16.F32.PACK_AB R4, R203, R204 ;  /* 0x000000cccb04723e */ /* 0x002fe400000000ff */
[----:B--2---:R-:W-:-:S05]  /*8590*/  F2FP.F16.F32.PACK_AB R10, R196, R205 ;  /* 0x000000cdc40a723e */ /* 0x004fca00000000ff */
[C---:B------:R-:W-:Y:S01]  /*85a0*/  HMMA.16816.F32 R148, R4.reuse, R36, R64 ;  /* 0x000000240494723c */ /* 0x040fe20000001840 */
[----:B------:R1:W-:Y:S05]  /*85b0*/  MUFU.EX2 R66, R8 ;  /* 0x0000000800427308 */ /* 0x0003ea0000000800 */
[C---:B------:R-:W-:Y:S06]  /*85c0*/  HMMA.16816.F32 R160, R4.reuse, R28, R48 ;  /* 0x0000001c04a0723c */ /* 0x040fec0000001830 */
[----:B------:R-:W-:Y:S01]  /*85d0*/  HMMA.16816.F32 R188, R4, R30, R56 ;  /* 0x0000001e04bc723c */ /* 0x000fe20000001838 */
[----:B-1----:R-:W-:Y:S01]  /*85e0*/  FFMA.FTZ R8, R214, UR10, -R16 ;  /* 0x0000000ad6087c23 */ /* 0x002fe20008010810 */
[----:B------:R-:W-:Y:S01]  /*85f0*/  IMAD.MOV.U32 R214, RZ, RZ, R156 ;  /* 0x000000ffffd67224 */ /* 0x000fe200078e009c */
[----:B------:R-:W-:-:S03]  /*8600*/  MOV R156, R159 ;  /* 0x0000009f009c7202 */ /* 0x000fc60000000f00 */
[----:B---3--:R-:W-:Y:S01]  /*8610*/  HMMA.16816.F32 R144, R4, R32, R76 ;  /* 0x000000200490723c */ /* 0x008fe2000000184c */
[----:B------:R1:W2:Y:S01]  /*8620*/  MUFU.EX2 R65, R8 ;  /* 0x0000000800417308 */ /* 0x0002a20000000800 */
[----:B------:R-:W-:-:S04]  /*8630*/  MOV R159, R168 ;  /* 0x000000a8009f7202 */ /* 0x000fc80000000f00 */
[C---:B------:R-:W-:Y:S06]  /*8640*/  HMMA.16816.F32 R152, R4.reuse, R34, R88 ;  /* 0x000000220498723c */ /* 0x040fec0000001858 */
[----:B------:R-:W-:Y:S01]  /*8650*/  HMMA.16816.F32 R96, R4, R38, R68 ;  /* 0x000000260460723c */ /* 0x000fe20000001844 */
[----:B-1----:R-:W-:Y:S01]  /*8660*/  FFMA.FTZ R8, R215, UR10, -R16 ;  /* 0x0000000ad7087c23 */ /* 0x002fe20008010810 */
[----:B------:R-:W-:-:S04]  /*8670*/  MOV R215, R157 ;  /* 0x0000009d00d77202 */ /* 0x000fc80000000f00 */
[----:B----4-:R-:W-:Y:S01]  /*8680*/  HMMA.16816.F32 R104, R4, R40, R104 ;  /* 0x000000280468723c */ /* 0x010fe20000001868 */
[----:B------:R-:W-:Y:S01]  /*8690*/  MOV R157, R169 ;  /* 0x000000a9009d7202 */ /* 0x000fe20000000f00 */
[----:B------:R1:W-:Y:S01]  /*86a0*/  MUFU.EX2 R64, R8 ;  /* 0x0000000800407308 */ /* 0x0003e20000000800 */
[----:B--2---:R-:W-:-:S03]  /*86b0*/  F2FP.F16.F32.PACK_AB R9, R65, R66 ;  /* 0x000000424109723e */ /* 0x004fc600000000ff */
[C---:B------:R-:W-:Y:S06]  /*86c0*/  HMMA.16816.F32 R108, R4.reuse, R20, R108 ;  /* 0x00000014046c723c */ /* 0x040fec000000186c */
[C---:B------:R-:W-:Y:S06]  /*86d0*/  HMMA.16816.F32 R76, R4.reuse, R22, R120 ;  /* 0x00000016044c723c */ /* 0x040fec0000001878 */
[----:B------:R-:W-:Y:S01]  /*86e0*/  HMMA.16816.F32 R88, R4, R24, R128 ;  /* 0x000000180458723c */ /* 0x000fe20000001880 */
[----:B-1----:R-:W-:Y:S01]  /*86f0*/  FFMA.FTZ R8, R216, UR10, -R16 ;  /* 0x0000000ad8087c23 */ /* 0x002fe20008010810 */
[----:B------:R-:W-:-:S03]  /*8700*/  MOV R216, R170 ;  /* 0x000000aa00d87202 */ /* 0x000fc60000000f00 */
[----:B------:R1:W2:Y:S01]  /*8710*/  MUFU.EX2 R51, R8 ;  /* 0x0000000800337308 */ /* 0x0002a20000000800 */
[C---:B------:R-:W-:Y:S06]  /*8720*/  HMMA.16816.F32 R168, R4.reuse, R42, R112 ;  /* 0x0000002a04a8723c */ /* 0x040fec0000001870 */
[----:B------:R-:W-:Y:S01]  /*8730*/  HMMA.16816.F32 R56, R4, R26, R124 ;  /* 0x0000001a0438723c */ /* 0x000fe2000000187c */
[----:B------:R-:W-:Y:S06]  /*8740*/  LDSM.16.MT88.4 R124, [R224+0x9c00] ;  /* 0x009c0000e07c783b */ /* 0x000fec0000004200 */
[----:B------:R-:W-:Y:S01]  /*8750*/  FFMA.FTZ R4, R233, UR10, -R14 ;  /* 0x0000000ae9047c23 */ /* 0x000fe2000801080e */
[----:B------:R-:W-:Y:S01]  /*8760*/  MOV R5, R156 ;  /* 0x0000009c00057202 */ /* 0x000fe20000000f00 */
[----:B-1----:R-:W-:-:S02]  /*8770*/  FFMA.FTZ R8, R232, UR10, -R13 ;  /* 0x0000000ae8087c23 */ /* 0x002fc4000801080d */
[----:B------:R1:W-:Y:S01]  /*8780*/  MUFU.EX2 R49, R4 ;  /* 0x0000000400317308 */ /* 0x0003e20000000800 */
[----:B--2---:R-:W-:Y:S02]  /*8790*/  F2FP.F16.F32.PACK_AB R11, R51, R64 ;  /* 0x00000040330b723e */ /* 0x004fe400000000ff */
[----:B------:R-:W-:Y:S02]  /*87a0*/  MOV R232, R134 ;  /* 0x0000008600e87202 */ /* 0x000fe40000000f00 */
[----:B------:R-:W-:Y:S02]  /*87b0*/  MOV R233, R209 ;  /* 0x000000d100e97202 */ /* 0x000fe40000000f00 */
[----:B------:R-:W-:Y:S01]  /*87c0*/  MOV R209, R103 ;  /* 0x0000006700d17202 */ /* 0x000fe20000000f00 */
[----:B------:R2:W-:Y:S01]  /*87d0*/  MUFU.EX2 R67, R8 ;  /* 0x0000000800437308 */ /* 0x0005e20000000800 */
[-C--:B------:R-:W-:Y:S02]  /*87e0*/  MOV R103, R100.reuse ;  /* 0x0000006400677202 */ /* 0x080fe40000000f00 */
[----:B------:R-:W-:Y:S01]  /*87f0*/  @P0 MOV R103, R100 ;  /* 0x0000006400670202 */ /* 0x000fe20000000f00 */
[----:B-1----:R-:W-:Y:S01]  /*8800*/  FFMA.FTZ R4, R217, UR10, -R14 ;  /* 0x0000000ad9047c23 */ /* 0x002fe2000801080e */
[----:B------:R-:W-:-:S03]  /*8810*/  MOV R217, R157 ;  /* 0x0000009d00d97202 */ /* 0x000fc60000000f00 */
[----:B------:R1:W3:Y:S01]  /*8820*/  MUFU.EX2 R48, R4 ;  /* 0x0000000400307308 */ /* 0x0002e20000000800 */
[----:B--2---:R-:W-:Y:S01]  /*8830*/  FFMA.FTZ R8, R234, UR10, -R16 ;  /* 0x0000000aea087c23 */ /* 0x004fe20008010810 */
[----:B------:R-:W-:-:S06]  /*8840*/  MOV R234, R135 ;  /* 0x0000008700ea7202 */ /* 0x000fcc0000000f00 */
[----:B------:R2:W-:Y:S01]  /*8850*/  MUFU.EX2 R50, R8 ;  /* 0x0000000800327308 */ /* 0x0005e20000000800 */
[----:B-1----:R-:W-:Y:S01]  /*8860*/  FFMA.FTZ R4, R219, UR10, -R14 ;  /* 0x0000000adb047c23 */ /* 0x002fe2000801080e */
[----:B------:R-:W-:Y:S02]  /*8870*/  MOV R219, R158 ;  /* 0x0000009e00db7202 */ /* 0x000fe40000000f00 */
[----:B--2---:R-:W-:-:S07]  /*8880*/  F2FP.F16.F32.PACK_AB R8, R208, R240 ;  /* 0x000000f0d008723e */ /* 0x004fce00000000ff */
[C---:B------:R-:W-:Y:S01]  /*8890*/  HMMA.16816.F32 R44, R8.reuse, R30, R92 ;  /* 0x0000001e082c723c */ /* 0x040fe2000000185c */
[----:B------:R1:W-:Y:S05]  /*88a0*/  MUFU.EX2 R31, R4 ;  /* 0x00000004001f7308 */ /* 0x0003ea0000000800 */
[----:B------:R-:W-:Y:S01]  /*88b0*/  HMMA.16816.F32 R116, R8, R28, R116 ;  /* 0x0000001c0874723c */ /* 0x000fe20000001874 */
[----:B---3--:R-:W-:-:S05]  /*88c0*/  F2FP.F16.F32.PACK_AB R92, R48, R49 ;  /* 0x00000031305c723e */ /* 0x008fca00000000ff */
[----:B------:R-:W-:Y:S01]  /*88d0*/  HMMA.16816.F32 R68, R8, R20, R192 ;  /* 0x000000140844723c */ /* 0x000fe200000018c0 */
[----:B-1----:R-:W-:-:S06]  /*88e0*/  FFMA.FTZ R4, R221, UR10, -R14 ;  /* 0x0000000add047c23 */ /* 0x002fcc000801080e */
[----:B------:R-:W-:Y:S01]  /*88f0*/  MOV R195, R102 ;  /* 0x0000006600c37202 */ /* 0x000fe20000000f00 */
[C---:B------:R-:W-:Y:S01]  /*8900*/  HMMA.16816.F32 R132, R8.reuse, R36, R72 ;  /* 0x000000240884723c */ /* 0x040fe20000001848 */
[----:B------:R-:W-:Y:S01]  /*8910*/  MOV R221, R140 ;  /* 0x0000008c00dd7202 */ /* 0x000fe20000000f00 */
[----:B------:R1:W2:Y:S01]  /*8920*/  MUFU.EX2 R30, R4 ;  /* 0x00000004001e7308 */ /* 0x0002a20000000800 */
[-C--:B------:R-:W-:Y:S02]  /*8930*/  MOV R102, R19.reuse ;  /* 0x0000001300667202 */ /* 0x080fe40000000f00 */
[----:B------:R-:W-:Y:S01]  /*8940*/  @P0 MOV R102, R19 ;  /* 0x0000001300660202 */ /* 0x000fe20000000f00 */
[----:B------:R-:W-:Y:S01]  /*8950*/  HMMA.16816.F32 R60, R8, R38, R60 ;  /* 0x00000026083c723c */ /* 0x000fe2000000183c */
[----:B------:R-:W-:-:S05]  /*8960*/  FFMA.FTZ R0, R219, R0, R221 ;  /* 0x00000000db007223 */ /* 0x000fca00000100dd */
[C---:B------:R-:W-:Y:S06]  /*8970*/  HMMA.16816.F32 R52, R8.reuse, R32, R52 ;  /* 0x000000200834723c */ /* 0x040fec0000001834 */
[C---:B------:R-:W-:Y:S01]  /*8980*/  HMMA.16816.F32 R164, R8.reuse, R40, R164 ;  /* 0x0000002808a4723c */ /* 0x040fe200000018a4 */
[----:B-1----:R-:W-:Y:S01]  /*8990*/  FFMA.FTZ R4, R218, UR10, -R15 ;  /* 0x0000000ada047c23 */ /* 0x002fe2000801080f */
[----:B------:R-:W-:Y:S01]  /*89a0*/  IMAD.MOV.U32 R218, RZ, RZ, R141 ;  /* 0x000000ffffda7224 */ /* 0x000fe200078e008d */
[----:B--2---:R-:W-:Y:S02]  /*89b0*/  F2FP.F16.F32.PACK_AB R94, R30, R31 ;  /* 0x0000001f1e5e723e */ /* 0x004fe400000000ff */
[----:B------:R1:W-:Y:S01]  /*89c0*/  MUFU.EX2 R29, R4 ;  /* 0x00000004001d7308 */ /* 0x0003e20000000800 */
[C---:B------:R-:W-:Y:S06]  /*89d0*/  HMMA.16816.F32 R84, R8.reuse, R24, R84 ;  /* 0x000000180854723c */ /* 0x040fec0000001854 */
[C---:B------:R-:W-:Y:S06]  /*89e0*/  HMMA.16816.F32 R32, R8.reuse, R34, R136 ;  /* 0x000000220820723c */ /* 0x040fec0000001888 */
[----:B------:R-:W-:Y:S01]  /*89f0*/  HMMA.16816.F32 R40, R8, R42, R172 ;  /* 0x0000002a0828723c */ /* 0x000fe200000018ac */
[----:B------:R-:W-:Y:S01]  /*8a00*/  LDSM.16.MT88.4 R172, [R225+0xac00] ;  /* 0x00ac0000e1ac783b */ /* 0x000fe20000004200 */
[----:B-1----:R-:W-:Y:S01]  /*8a10*/  FFMA.FTZ R4, R220, UR10, -R15 ;  /* 0x0000000adc047c23 */ /* 0x002fe2000801080f */
[----:B------:R-:W-:-:S03]  /*8a20*/  MOV R220, R142 ;  /* 0x0000008e00dc7202 */ /* 0x000fc60000000f00 */
[----:B------:R-:W-:Y:S01]  /*8a30*/  HMMA.16816.F32 R36, R8, R22, R184 ;  /* 0x000000160824723c */ /* 0x000fe200000018b8 */
[----:B------:R-:W-:Y:S01]  /*8a40*/  LDSM.16.MT88.4 R20, [R225+0xbc00] ;  /* 0x00bc0000e114783b */ /* 0x000fe20000004200 */
[----:B------:R1:W2:Y:S01]  /*8a50*/  MUFU.EX2 R17, R4 ;  /* 0x0000000400117308 */ /* 0x0002a20000000800 */
[----:B------:R-:W-:-:S03]  /*8a60*/  FFMA.FTZ R2, R218, R2, R220 ;  /* 0x00000002da027223 */ /* 0x000fc600000100dc */
[----:B------:R-:W-:Y:S07]  /*8a70*/  HMMA.16816.F32 R24, R8, R26, R180 ;  /* 0x0000001a0818723c */ /* 0x000fee00000018b4 */
[----:B------:R-:W-:Y:S01]  /*8a80*/  FADD.FTZ R9, R234, R0 ;  /* 0x00000000ea097221 */ /* 0x000fe20000010000 */
[--C-:B-1----:R-:W-:Y:S01]  /*8a90*/  FFMA.FTZ R4, R222, UR10, -R15.reuse ;  /* 0x0000000ade047c23 */ /* 0x102fe2000801080f */
[----:B------:R-:W-:Y:S02]  /*8aa0*/  MOV R222, R143 ;  /* 0x0000008f00de7202 */ /* 0x000fe40000000f00 */
[----:B------:R-:W1:Y:S01]  /*8ab0*/  LDSM.16.MT88.4 R140, [R225+0x9c00] ;  /* 0x009c0000e18c783b */ /* 0x000e620000004200 */
[----:B------:R3:W-:Y:S01]  /*8ac0*/  MUFU.EX2 R28, R4 ;  /* 0x00000004001c7308 */ /* 0x0007e20000000800 */
[----:B--2---:R-:W-:Y:S01]  /*8ad0*/  F2FP.F16.F32.PACK_AB R93, R17, R29 ;  /* 0x0000001d115d723e */ /* 0x004fe200000000ff */
[----:B---3--:R-:W-:Y:S01]  /*8ae0*/  FFMA.FTZ R4, R231, UR10, -R15 ;  /* 0x0000000ae7047c23 */ /* 0x008fe2000801080f */
[----:B------:R-:W-:-:S02]  /*8af0*/  MOV R231, R101 ;  /* 0x0000006500e77202 */ /* 0x000fc40000000f00 */
[----:B------:R-:W-:-:S03]  /*8b00*/  MOV R15, R159 ;  /* 0x0000009f000f7202 */ /* 0x000fc60000000f00 */
[----:B------:R2:W3:Y:S01]  /*8b10*/  MUFU.EX2 R14, R4 ;  /* 0x00000004000e7308 */ /* 0x0004e20000000800 */
[----:B------:R-:W4:Y:S01]  /*8b20*/  LDSM.16.MT88.4 R156, [R224+0xac00] ;  /* 0x00ac0000e09c783b */ /* 0x000f220000004200 */
[-C--:B------:R-:W-:Y:S01]  /*8b30*/  MOV R101, R18.reuse ;  /* 0x0000001200657202 */ /* 0x080fe20000000f00 */
[----:B------:R-:W-:Y:S01]  /*8b40*/  FFMA.FTZ R3, R222, R3, R15 ;  /* 0x00000003de037223 */ /* 0x000fe2000001000f */
[----:B------:R-:W-:-:S03]  /*8b50*/  @P0 MOV R101, R18 ;  /* 0x0000001200650202 */ /* 0x000fc60000000f00 */
[----:B------:R-:W-:Y:S01]  /*8b60*/  FADD.FTZ R5, R5, R3 ;  /* 0x0000000305057221 */ /* 0x000fe20000010000 */
[----:B--2---:R-:W-:Y:S01]  /*8b70*/  FFMA.FTZ R4, R236, UR10, -R16 ;  /* 0x0000000aec047c23 */ /* 0x004fe20008010810 */
[----:B---3--:R-:W-:-:S03]  /*8b80*/  F2FP.F16.F32.PACK_AB R95, R14, R28 ;  /* 0x0000001c0e5f723e */ /* 0x008fc600000000ff */
[----:B------:R2:W3:Y:S04]  /*8b90*/  MUFU.EX2 R13, R4 ;  /* 0x00000004000d7308 */ /* 0x0004e80000000800 */
[C---:B-1----:R-:W-:Y:S06]  /*8ba0*/  HMMA.16816.F32 R136, R92.reuse, R142, R96 ;  /* 0x0000008e5c88723c */ /* 0x042fec0000001860 */
[----:B------:R-:W-:Y:S01]  /*8bb0*/  HMMA.16816.F32 R112, R92, R124, R160 ;  /* 0x0000007c5c70723c */ /* 0x000fe200000018a0 */
[----:B------:R-:W-:-:S02]  /*8bc0*/  F2FP.F16.F32.PACK_AB R96, R178, R179 ;  /* 0x000000b3b260723e */ /* 0x000fc400000000ff */
[----:B------:R-:W-:-:S03]  /*8bd0*/  F2FP.F16.F32.PACK_AB R98, R67, R177 ;  /* 0x000000b14362723e */ /* 0x000fc600000000ff */
[----:B------:R-:W-:Y:S01]  /*8be0*/  HMMA.16816.F32 R128, R92, R140, R148 ;  /* 0x0000008c5c80723c */ /* 0x000fe20000001894 */
[----:B--2---:R-:W-:Y:S01]  /*8bf0*/  FFMA.FTZ R4, R237, UR10, -R16 ;  /* 0x0000000aed047c23 */ /* 0x004fe20008010810 */
[----:B---3--:R-:W-:-:S03]  /*8c00*/  F2FP.F16.F32.PACK_AB R97, R13, R50 ;  /* 0x000000320d61723e */ /* 0x008fc600000000ff */
[----:B------:R1:W-:Y:S01]  /*8c10*/  MUFU.EX2 R7, R4 ;  /* 0x0000000400077308 */ /* 0x0003e20000000800 */
[C---:B------:R-:W-:Y:S06]  /*8c20*/  HMMA.16816.F32 R120, R92.reuse, R126, R188 ;  /* 0x0000007e5c78723c */ /* 0x040fec00000018bc */
[C---:B----4-:R-:W-:Y:S06]  /*8c30*/  HMMA.16816.F32 R144, R92.reuse, R156, R144 ;  /* 0x0000009c5c90723c */ /* 0x050fec0000001890 */
[----:B------:R-:W-:Y:S01]  /*8c40*/  HMMA.16816.F32 R152, R92, R158, R152 ;  /* 0x0000009e5c98723c */ /* 0x000fe20000001898 */
[----:B-1----:R-:W-:-:S05]  /*8c50*/  FFMA.FTZ R4, R238, UR10, -R16 ;  /* 0x0000000aee047c23 */ /* 0x002fca0008010810 */
[C---:B------:R-:W-:Y:S01]  /*8c60*/  HMMA.16816.F32 R160, R92.reuse, R172, R104 ;  /* 0x000000ac5ca0723c */ /* 0x040fe20000001868 */
[----:B------:R1:W2:Y:S05]  /*8c70*/  MUFU.EX2 R6, R4 ;  /* 0x0000000400067308 */ /* 0x0002aa0000000800 */
[----:B------:R-:W-:Y:S01]  /*8c80*/  HMMA.16816.F32 R168, R92, R174, R168 ;  /* 0x000000ae5ca8723c */ /* 0x000fe200000018a8 */
[-C--:B------:R-:W-:Y:S02]  /*8c90*/  MOV R104, R176.reuse ;  /* 0x000000b000687202 */ /* 0x080fe40000000f00 */
[----:B------:R-:W-:-:S03]  /*8ca0*/  @P0 MOV R104, R176 ;  /* 0x000000b000680202 */ /* 0x000fc60000000f00 */
[C---:B------:R-:W-:Y:S06]  /*8cb0*/  HMMA.16816.F32 R72, R92.reuse, R80, R108 ;  /* 0x000000505c48723c */ /* 0x040fec000000186c */
[C---:B------:R-:W-:Y:S01]  /*8cc0*/  HMMA.16816.F32 R76, R92.reuse, R82, R76 ;  /* 0x000000525c4c723c */ /* 0x040fe2000000184c */
[----:B-1----:R-:W-:Y:S01]  /*8cd0*/  FFMA.FTZ R4, R231, R12, R195 ;  /* 0x0000000ce7047223 */ /* 0x002fe200000100c3 */
[----:B--2---:R-:W-:Y:S02]  /*8ce0*/  F2FP.F16.F32.PACK_AB R99, R6, R7 ;  /* 0x000000070663723e */ /* 0x004fe400000000ff */
[----:B------:R-:W-:Y:S01]  /*8cf0*/  @P0 IADD3 R231, R244, -0x3, RZ ;  /* 0xfffffffdf4e70810 */ /* 0x000fe20007ffe0ff */
[----:B------:R-:W-:Y:S01]  /*8d00*/  FADD.FTZ R8, R217, R4 ;  /* 0x00000004d9087221 */ /* 0x000fe20000010000 */
[----:B------:R-:W-:Y:S01]  /*8d10*/  FADD.FTZ R4, R233, R2 ;  /* 0x00000002e9047221 */ /* 0x000fe20000010000 */
[----:B------:R-:W-:Y:S01]  /*8d20*/  FADD.FTZ R2, R216, R5 ;  /* 0x00000005d8027221 */ /* 0x000fe20000010000 */
[----:B------:R-:W-:Y:S01]  /*8d30*/  HMMA.16816.F32 R88, R92, R20, R88 ;  /* 0x000000145c58723c */ /* 0x000fe20000001858 */
        /* <DEDUP_REMOVED lines=59> */
[C---:B------:R-:W-:Y:S03]  /*90f0*/  HMMA.16816.F32 R148, R96.reuse, R156, R52 ;  /* 0x0000009c6094723c */ /* 0x040fe60000001834 */
[----:B------:R1:W-:Y:S03]  /*9100*/  STL [R1+0x18], R2 ;  /* 0x0000180201007387 */ /* 0x0003e60000100800 */
[C---:B------:R-:W-:Y:S01]  /*9110*/  HMMA.16816.F32 R164, R96.reuse, R172, R164 ;  /* 0x000000ac60a4723c */ /* 0x040fe200000018a4 */
[----:B------:R1:W-:Y:S05]  /*9120*/  STL [R1+0x1c], R0 ;  /* 0x00001c0001007387 */ /* 0x0003ea0000100800 */
        /* <DEDUP_REMOVED lines=10> */
[----:B-1----:R-:W-:-:S15]  /*91d0*/  @P0 BRA `(.L_x_384) ;  /* 0x0000000000080947 */ /* 0x002fde0003800000 */
.L_x_382:
[----:B------:R-:W2:Y:S02]  /*91e0*/  LDL.LU R0, [R1] ;  /* 0x0000000001007983 */ /* 0x000ea40000300800 */
[----:B--2---:R-:W-:-:S07]  /*91f0*/  IADD3 R231, R0, -0x1, RZ ;  /* 0xffffffff00e77810 */ /* 0x004fce0007ffe0ff */
.L_x_384:
[----:B------:R-:W-:-:S13]  /*9200*/  ISETP.GE.AND P0, PT, R231, RZ, PT ;  /* 0x000000ffe700720c */ /* 0x000fda0003f06270 */
[----:B------:R-:W-:Y:S05]  /*9210*/  @!P0 BRA `(.L_x_385) ;  /* 0x0000003800948947 */ /* 0x000fea0003800000 */
[----:B------:R-:W2:Y:S01]  /*9220*/  LDL.LU R0, [R1+0x4] ;  /* 0x0000040001007983 */ /* 0x000ea20000300800 */
[----:B------:R-:W-:Y:S01]  /*9230*/  IMAD.MOV.U32 R100, RZ, RZ, R103 ;  /* 0x000000ffff647224 */ /* 0x000fe200078e0067 */
[----:B------:R-:W-:Y:S01]  /*9240*/  MOV R3, R104 ;  /* 0x0000006800037202 */ /* 0x000fe20000000f00 */
[----:B------:R-:W-:Y:S01]  /*9250*/  IMAD.MOV.U32 R106, RZ, RZ, R101 ;  /* 0x000000ffff6a7224 */ /* 0x000fe200078e0065 */
[----:B------:R-:W-:Y:S01]  /*9260*/  MOV R105, R102 ;  /* 0x0000006600697202 */ /* 0x000fe20000000f00 */
[----:B------:R-:W-:Y:S01]  /*9270*/  ULDC UR5, c[0x0][0x39c] ;  /* 0x0000e70000057ab9 */ /* 0x000fe20000000800 */
[----:B------:R-:W-:Y:S01]  /*9280*/  ULDC UR4, c[0x0][0x2ec] ;  /* 0x0000bb0000047ab9 */ /* 0x000fe20000000800 */
[----:B------:R-:W-:Y:S01]  /*9290*/  ULDC.64 UR10, c[0x0][0x220] ;  /* 0x00008800000a7ab9 */ /* 0x000fe20000000a00 */
[----:B------:R-:W-:Y:S01]  /*92a0*/  ULDC.64 UR6, c[0x0][0x218] ;  /* 0x0000860000067ab9 */ /* 0x000fe20000000a00 */
[----:B------:R-:W-:Y:S01]  /*92b0*/  ULDC.64 UR8, c[0x0][0x248] ;  /* 0x0000920000087ab9 */ /* 0x000fe20000000a00 */
[C---:B--2---:R-:W-:Y:S01]  /*92c0*/  SHF.L.U64.HI R2, R252.reuse, 0x1, R0 ;  /* 0x00000001fc027819 */ /* 0x044fe20000010200 */
[----:B------:R-:W-:-:S04]  /*92d0*/  IMAD.SHL.U32 R0, R252, 0x2, RZ ;  /* 0x00000002fc007824 */ /* 0x000fc800078e00ff */
[----:B------:R1:W-:Y:S04]  /*92e0*/  STL [R1+0x28], R2 ;  /* 0x0000280201007387 */ /* 0x0003e80000100800 */
[----:B------:R1:W-:Y:S04]  /*92f0*/  STL [R1+0x2c], R0 ;  /* 0x00002c0001007387 */ /* 0x0003e80000100800 */
[----:B------:R-:W2:Y:S04]  /*9300*/  LDL.LU.64 R6, [R1+0x8] ;  /* 0x0000080001067983 */ /* 0x000ea80000300a00 */
[----:B------:R-:W2:Y:S02]  /*9310*/  LDL.LU.64 R4, [R1+0x60] ;  /* 0x0000600001047983 */ /* 0x000ea40000300a00 */
[----:B--2---:R-:W-:-:S05]  /*9320*/  MOV R5, R7 ;  /* 0x0000000700057202 */ /* 0x004fca0000000f00 */
[----:B------:R1:W-:Y:S01]  /*9330*/  STL.64 [R1+0x20], R4 ;  /* 0x0000200401007387 */ /* 0x0003e20000100a00 */
[----:B------:R-:W-:Y:S05]  /*9340*/  BRA `(.L_x_386) ;  /* 0x00000000006c7947 */ /* 0x000fea0003800000 */
.L_x_388:
[----:B------:R-:W2:Y:S01]  /*9350*/  LDL.64 R244, [R1+0x40] ;  /* 0x0000400001f47983 */ /* 0x000ea20000100a00 */
[----:B------:R-:W-:Y:S03]  /*9360*/  VIADD R0, R231, 0xffffffff ;  /* 0xffffffffe7007836 */ /* 0x000fe60000000000 */
[----:B------:R-:W5:Y:S01]  /*9370*/  LDL.64 R242, [R1+0x38] ;  /* 0x0000380001f27983 */ /* 0x000f620000100a00 */
[----:B------:R-:W-:Y:S01]  /*9380*/  IMAD.WIDE.U32 R6, R0, UR8, RZ ;  /* 0x0000000800067c25 */ /* 0x000fe2000f8e00ff */
[----:B------:R-:W-:Y:S02]  /*9390*/  SHF.R.S32.HI R2, RZ, 0x1f, R0 ;  /* 0x0000001fff027819 */ /* 0x000fe40000011400 */
[----:B------:R-:W3:Y:S03]  /*93a0*/  LDL R102, [R1+0x34] ;  /* 0x0000340001667983 */ /* 0x000ee60000100800 */
[----:B------:R-:W-:Y:S01]  /*93b0*/  IMAD R2, R2, UR8, RZ ;  /* 0x0000000802027c24 */ /* 0x000fe2000f8e02ff */
[----:B------:R-:W4:Y:S03]  /*93c0*/  LDL R101, [R1+0x4c] ;  /* 0x00004c0001657983 */ /* 0x000f260000100800 */
[----:B------:R-:W-:Y:S04]  /*93d0*/  IMAD R2, R0, UR9, R2 ;  /* 0x0000000900027c24 */ /* 0x000fe8000f8e0202 */
[----:B------:R-:W-:Y:S01]  /*93e0*/  IMAD.IADD R2, R7, 0x1, R2 ;  /* 0x0000000107027824 */ /* 0x000fe200078e0202 */
[----:B--2---:R-:W-:Y:S04]  /*93f0*/  LEA R0, P1, R6, R244, 0x6 ;  /* 0x000000f406007211 */ /* 0x004fe800078230ff */
[----:B------:R-:W-:Y:S02]  /*9400*/  LEA R4, P2, R0, UR6, 0x1 ;  /* 0x0000000600047c11 */ /* 0x000fe4000f8408ff */
[----:B-----5:R-:W-:Y:S02]  /*9410*/  LEA.HI.X R2, R6, R243, R2, 0x6, P1 ;  /* 0x000000f306027211 */ /* 0x020fe400008f3402 */
[----:B---3--:R-:W-:Y:S02]  /*9420*/  IADD3 R6, P1, R102, R4, RZ ;  /* 0x0000000466067210 */ /* 0x008fe40007f3e0ff */
[----:B------:R-:W-:Y:S05]  /*9430*/  LEA.HI.X R5, R0, UR7, R2, 0x1, P2 ;  /* 0x0000000700057c11 */ /* 0x000fea00090f0c02 */
[----:B------:R-:W-:Y:S01]  /*9440*/  @!PT LDS RZ, [RZ] ;  /* 0x00000000fffff984 */ /* 0x000fe20000000800 */
[----:B------:R-:W-:Y:S01]  /*9450*/  @!PT LDS RZ, [RZ] ;  /* 0x00000000fffff984 */ /* 0x000fe20000000800 */
[----:B------:R-:W-:Y:S01]  /*9460*/  @!PT LDS RZ, [RZ] ;  /* 0x00000000fffff984 */ /* 0x000fe20000000800 */
[----:B------:R1:W-:Y:S01]  /*9470*/  LDGSTS.E.BYPASS.LTC128B.128 [R230+0x6000], desc[UR12][R4.64] ;  /* 0x0600000004e67fae */ /* 0x0003e2000b901d4c */
[----:B----4-:R-:W-:Y:S03]  /*9480*/  IMAD.X R7, R101, 0x1, R5, P1 ;  /* 0x0000000165077824 */ /* 0x010fe600008e0605 */
[----:B------:R1:W-:Y:S04]  /*9490*/  LDGSTS.E.BYPASS.LTC128B.128 [R230+0x7000], desc[UR12][R4.64+0x40] ;  /* 0x0700004004e67fae */ /* 0x0003e8000b901d4c */
[----:B------:R1:W-:Y:S04]  /*94a0*/  LDGSTS.E.BYPASS.LTC128B.128 [R230+0x8000], desc[UR12][R4.64+0x80] ;  /* 0x0800008004e67fae */ /* 0x0003e8000b901d4c */
[----:B------:R1:W-:Y:S04]  /*94b0*/  LDGSTS.E.BYPASS.LTC128B.128 [R230+0x6800], desc[UR12][R6.64] ;  /* 0x0680000006e67fae */ /* 0x0003e8000b901d4c */
[----:B------:R1:W-:Y:S04]  /*94c0*/  LDGSTS.E.BYPASS.LTC128B.128 [R230+0x7800], desc[UR12][R6.64+0x40] ;  /* 0x0780004006e67fae */ /* 0x0003e8000b901d4c */
[----:B------:R1:W-:Y:S04]  /*94d0*/  LDGSTS.E.BYPASS.LTC128B.128 [R230+0x8800], desc[UR12][R6.64+0x80] ;  /* 0x0880008006e67fae */ /* 0x0003e8000b901d4c */
[----:B------:R-:W0:Y:S01]  /*94e0*/  LDGDEPBAR ;  /* 0x00000000000079af */ /* 0x000e220000000000 */
[----:B------:R-:W-:Y:S05]  /*94f0*/  BRA `(.L_x_387) ;  /* 0x0000001400687947 */ /* 0x000fea0003800000 */
.L_x_386:
[----:B-12---:R-:W2:Y:S01]  /*9500*/  LDL R0, [R1+0x48] ;  /* 0x0000480001007983 */ /* 0x006ea20000100800 */
[----:B------:R-:W-:Y:S04]  /*9510*/  DEPBAR.LE SB0, 0x0 ;  /* 0x000080000000791a */ /* 0x000fe80000000000 */
[----:B------:R-:W3:Y:S01]  /*9520*/  LDL.64 R8, [R1+0x20] ;  /* 0x0000200001087983 */ /* 0x000ee20000100a00 */
[----:B------:R-:W-:Y:S05]  /*9530*/  SHF.R.S32.HI R2, RZ, 0x1f, R231 ;  /* 0x0000001fff027819 */ /* 0x000fea00000114e7 */
[----:B------:R-:W3:Y:S04]  /*9540*/  LDL R4, [R1+0x30] ;  /* 0x0000300001047983 */ /* 0x000ee80000100800 */
[----:B------:R-:W4:Y:S04]  /*9550*/  LDL R6, [R1+0x2c] ;  /* 0x00002c0001067983 */ /* 0x000f280000100800 */
[----:B------:R-:W5:Y:S01]  /*9560*/  LDL R10, [R1+0x28] ;  /* 0x00002800010a7983 */ /* 0x000f620000100800 */
[----:B------:R-:W-:Y:S01]  /*9570*/  BAR.SYNC.DEFER_BLOCKING 0x0 ;  /* 0x0000000000007b1d */ /* 0x000fe20000010000 */
[----:B--2---:R-:W-:Y:S02]  /*9580*/  IMAD R0, R0, R231, RZ ;  /* 0x000000e700007224 */ /* 0x004fe400078e02ff */
[-C--:B---3--:R-:W-:Y:S04]  /*9590*/  IMAD.WIDE.U32 R8, R231, R4.reuse, R8 ;  /* 0x00000004e7087225 */ /* 0x088fe800078e0008 */
[----:B------:R-:W-:Y:S01]  /*95a0*/  IMAD R0, R2, R4, R0 ;  /* 0x0000000402007224 */ /* 0x000fe200078e0200 */
[----:B------:R-:W-:Y:S04]  /*95b0*/  LEA R4, P1, R8, UR10, 0x1 ;  /* 0x0000000a08047c11 */ /* 0x000fe8000f8208ff */
[----:B------:R-:W-:Y:S02]  /*95c0*/  IADD3 R0, R9, R0, RZ ;  /* 0x0000000009007210 */ /* 0x000fe40007ffe0ff */
[----:B----4-:R-:W-:Y:S02]  /*95d0*/  IADD3 R6, P0, R6, R4, RZ ;  /* 0x0000000406067210 */ /* 0x010fe40007f1e0ff */
[----:B------:R-:W-:Y:S04]  /*95e0*/  LEA.HI.X R5, R8, UR11, R0, 0x1, P1 ;  /* 0x0000000b08057c11 */ /* 0x000fe800088f0c00 */
[----:B-----5:R-:W-:Y:S01]  /*95f0*/  IADD3.X R7, R10, R5, RZ, P0, !PT ;  /* 0x000000050a077210 */ /* 0x020fe200007fe4ff */
[----:B------:R-:W-:Y:S01]  /*9600*/  @!PT LDS RZ, [RZ] ;  /* 0x00000000fffff984 */ /* 0x000fe20000000800 */
[----:B------:R-:W-:Y:S01]  /*9610*/  @!PT LDS RZ, [RZ] ;  /* 0x00000000fffff984 */ /* 0x000fe20000000800 */
[----:B------:R-:W-:Y:S01]  /*9620*/  @!PT LDS RZ, [RZ] ;  /* 0x00000000fffff984 */ /* 0x000fe20000000800 */
[----:B------:R-:W-:Y:S01]  /*9630*/  LDGSTS.E.BYPASS.LTC128B.128 [R230+0x9000], desc[UR12][R4.64] ;  /* 0x0900000004e67fae */ /* 0x000fe2000b901d4c */
[----:B------:R-:W-:Y:S07]  /*9640*/  ISETP.GT.AND P0, PT, R231, RZ, PT ;  /* 0x000000ffe700720c */ /* 0x000fee0003f04270 */
[----:B------:R-:W-:Y:S08]  /*9650*/  LDGSTS.E.BYPASS.LTC128B.128 [R230+0xa000], desc[UR12][R4.64+0x40] ;  /* 0x0a00004004e67fae */ /* 0x000ff0000b901d4c */
[----:B------:R-:W-:Y:S08]  /*9660*/  LDGSTS.E.BYPASS.LTC128B.128 [R230+0xb000], desc[UR12][R4.64+0x80] ;  /* 0x0b00008004e67fae */ /* 0x000ff0000b901d4c */
[----:B------:R-:W-:Y:S08]  /*9670*/  LDGSTS.E.BYPASS.LTC128B.128 [R230+0x9800], desc[UR12][R6.64] ;  /* 0x0980000006e67fae */ /* 0x000ff0000b901d4c */
[----:B------:R-:W-:Y:S08]  /*9680*/  LDGSTS.E.BYPASS.LTC128B.128 [R230+0xa800], desc[UR12][R6.64+0x40] ;  /* 0x0a80004006e67fae */ /* 0x000ff0000b901d4c */
[----:B------:R1:W-:Y:S08]  /*9690*/  LDGSTS.E.BYPASS.LTC128B.128 [R230+0xb800], desc[UR12][R6.64+0x80] ;  /* 0x0b80008006e67fae */ /* 0x0003f0000b901d4c */
[----:B------:R-:W-:Y:S08]  /*96a0*/  LDSM.16.M88.4 R64, [R228] ;  /* 0x00000000e440783b */ /* 0x000ff00000000200 */
[----:B------:R-:W1:Y:S08]  /*96b0*/  LDSM.16.M88.4 R16, [R227] ;  /* 0x00000000e310783b */ /* 0x000e700000000200 */
[----:B------:R-:W2:Y:S08]  /*96c0*/  LDSM.16.M88.4 R60, [R228+0x1000] ;  /* 0x00100000e43c783b */ /* 0x000eb00000000200 */
[----:B------:R-:W3:Y:S08]  /*96d0*/  LDSM.16.M88.4 R32, [R227+0x400] ;  /* 0x00040000e320783b */ /* 0x000ef00000000200 */
[----:B------:R-:W0:Y:S08]  /*96e0*/  LDGDEPBAR ;  /* 0x00000000000079af */ /* 0x000e300000000000 */
[----:B------:R-:W4:Y:S08]  /*96f0*/  LDSM.16.M88.4 R48, [R227+0x800] ;  /* 0x00080000e330783b */ /* 0x000f300000000200 */
[----:B------:R-:W5:Y:S01]  /*9700*/  LDSM.16.M88.4 R108, [R227+0xc00] ;  /* 0x000c0000e36c783b */ /* 0x000f620000000200 */
[-C--:B-1----:R-:W-:Y:S07]  /*9710*/  HMMA.16816.F32 R4, R64, R16.reuse, RZ ;  /* 0x000000104004723c */ /* 0x082fee00000018ff */
[----:B------:R-:W-:Y:S01]  /*9720*/  LDSM.16.M88.4 R176, [R229] ;  /* 0x00000000e5b0783b */ /* 0x000fe20000000200 */
[C---:B--2---:R-:W-:Y:S07]  /*9730*/  HMMA.16816.F32 R8, R60.reuse, R16, RZ ;  /* 0x000000103c08723c */ /* 0x044fee00000018ff */
[----:B------:R-:W1:Y:S01]  /*9740*/  LDSM.16.M88.4 R180, [R226] ;  /* 0x00000000e2b4783b */ /* 0x000e620000000200 */
[-C--:B------:R-:W-:Y:S06]  /*9750*/  HMMA.16816.F32 R12, R60, R18.reuse, RZ ;  /* 0x000000123c0c723c */ /* 0x080fec00000018ff */
[C---:B------:R-:W-:Y:S01]  /*9760*/  HMMA.16816.F32 R16, R64.reuse, R18, RZ ;  /* 0x000000124010723c */ /* 0x040fe200000018ff */
[----:B------:R-:W2:Y:S05]  /*9770*/  LDSM.16.M88.4 R184, [R229+0x1000] ;  /* 0x00100000e5b8783b */ /* 0x000eaa0000000200 */
[-C--:B---3--:R-:W-:Y:S03]  /*9780*/  HMMA.16816.F32 R20, R64, R32.reuse, RZ ;  /* 0x000000204014723c */ /* 0x088fe600000018ff */
[----:B------:R-:W3:Y:S03]  /*9790*/  LDSM.16.M88.4 R188, [R226+0x400] ;  /* 0x00040000e2bc783b */ /* 0x000ee60000000200 */
[C---:B------:R-:W-:Y:S05]  /*97a0*/  HMMA.16816.F32 R24, R60.reuse, R32, RZ ;  /* 0x000000203c18723c */ /* 0x040fea00000018ff */
[----:B------:R-:W3:Y:S01]  /*97b0*/  LDSM.16.M88.4 R192, [R226+0x800] ;  /* 0x00080000e2c0783b */ /* 0x000ee20000000200 */
[-C--:B------:R-:W-:Y:S06]  /*97c0*/  HMMA.16816.F32 R28, R60, R34.reuse, RZ ;  /* 0x000000223c1c723c */ /* 0x080fec00000018ff */
[C---:B------:R-:W-:Y:S01]  /*97d0*/  HMMA.16816.F32 R32, R64.reuse, R34, RZ ;  /* 0x000000224020723c */ /* 0x040fe200000018ff */
[----:B------:R-:W3:Y:S05]  /*97e0*/  LDSM.16.M88.4 R196, [R226+0xc00] ;  /* 0x000c0000e2c4783b */ /* 0x000eea0000000200 */
[-C--:B----4-:R-:W-:Y:S03]  /*97f0*/  HMMA.16816.F32 R36, R64, R48.reuse, RZ ;  /* 0x000000304024723c */ /* 0x090fe600000018ff */
[----:B------:R-:W-:Y:S03]  /*9800*/  LDSM.16.M88.4 R200, [R228+0x2000] ;  /* 0x00200000e4c8783b */ /* 0x000fe60000000200 */
[C---:B------:R-:W-:Y:S05]  /*9810*/  HMMA.16816.F32 R40, R60.reuse, R48, RZ ;  /* 0x000000303c28723c */ /* 0x040fea00000018ff */
[----:B------:R-:W4:Y:S01]  /*9820*/  LDSM.16.M88.4 R204, [R227+0x1000] ;  /* 0x00100000e3cc783b */ /* 0x000f220000000200 */
[-C--:B------:R-:W-:Y:S06]  /*9830*/  HMMA.16816.F32 R44, R60, R50.reuse, RZ ;  /* 0x000000323c2c723c */ /* 0x080fec00000018ff */
[C---:B------:R-:W-:Y:S01]  /*9840*/  HMMA.16816.F32 R48, R64.reuse, R50, RZ ;  /* 0x000000324030723c */ /* 0x040fe200000018ff */
[----:B------:R-:W4:Y:S05]  /*9850*/  LDSM.16.M88.4 R208, [R228+0x3000] ;  /* 0x00300000e4d0783b */ /* 0x000f2a0000000200 */
[-C--:B-----5:R-:W-:Y:S03]  /*9860*/  HMMA.16816.F32 R52, R64, R108.reuse, RZ ;  /* 0x0000006c4034723c */ /* 0x0a0fe600000018ff */
[----:B------:R-:W-:Y:S03]  /*9870*/  LDSM.16.M88.4 R212, [R227+0x1c00] ;  /* 0x001c0000e3d4783b */ /* 0x000fe60000000200 */
[C---:B------:R-:W-:Y:S05]  /*9880*/  HMMA.16816.F32 R56, R60.reuse, R108, RZ ;  /* 0x0000006c3c38723c */ /* 0x040fea00000018ff */
[----:B------:R-:W-:Y:S01]  /*9890*/  LDSM.16.M88.4 R216, [R229+0x4000] ;  /* 0x00400000e5d8783b */ /* 0x000fe20000000200 */
[-C--:B------:R-:W-:Y:S06]  /*98a0*/  HMMA.16816.F32 R60, R60, R110.reuse, RZ ;  /* 0x0000006e3c3c723c */ /* 0x080fec00000018ff */
[----:B------:R-:W-:Y:S01]  /*98b0*/  HMMA.16816.F32 R64, R64, R110, RZ ;  /* 0x0000006e4040723c */ /* 0x000fe200000018ff */
[----:B------:R-:W5:Y:S05]  /*98c0*/  LDSM.16.M88.4 R108, [R227+0x1400] ;  /* 0x00140000e36c783b */ /* 0x000f6a0000000200 */
[-C--:B-1----:R-:W-:Y:S03]  /*98d0*/  HMMA.16816.F32 R4, R176, R180.reuse, R4 ;  /* 0x000000b4b004723c */ /* 0x082fe60000001804 */
[----:B------:R-:W-:Y:S03]  /*98e0*/  LDSM.16.M88.4 R220, [R226+0x2000] ;  /* 0x00200000e2dc783b */ /* 0x000fe60000000200 */
[C---:B--2---:R-:W-:Y:S06]  /*98f0*/  HMMA.16816.F32 R8, R184.reuse, R180, R8 ;  /* 0x000000b4b808723c */ /* 0x044fec0000001808 */
[-C--:B------:R-:W-:Y:S06]  /*9900*/  HMMA.16816.F32 R12, R184, R182.reuse, R12 ;  /* 0x000000b6b80c723c */ /* 0x080fec000000180c */
[C---:B------:R-:W-:Y:S01]  /*9910*/  HMMA.16816.F32 R16, R176.reuse, R182, R16 ;  /* 0x000000b6b010723c */ /* 0x040fe20000001810 */
[----:B------:R-:W1:Y:S05]  /*9920*/  LDSM.16.M88.4 R180, [R227+0x1800] ;  /* 0x00180000e3b4783b */ /* 0x000e6a0000000200 */
[-C--:B---3--:R-:W-:Y:S06]  /*9930*/  HMMA.16816.F32 R20, R176, R188.reuse, R20 ;  /* 0x000000bcb014723c */ /* 0x088fec0000001814 */
        /* <DEDUP_REMOVED lines=13> */
[----:B------:R-:W-:Y:S03]  /*9a10*/  HMMA.16816.F32 R64, R176, R198, R64 ;  /* 0x000000c6b040723c */ /* 0x000fe60000001840 */
[----:B------:R-:W2:Y:S03]  /*9a20*/  LDSM.16.M88.4 R176, [R229+0x2000] ;  /* 0x00200000e5b0783b */ /* 0x000ea60000000200 */
[-C--:B----4-:R-:W-:Y:S05]  /*9a30*/  HMMA.16816.F32 R4, R200, R204.reuse, R4 ;  /* 0x000000ccc804723c */ /* 0x090fea0000001804 */
[----:B------:R-:W-:Y:S01]  /*9a40*/  LDSM.16.M88.4 R196, [R228+0x4000] ;  /* 0x00400000e4c4783b */ /* 0x000fe20000000200 */
[C---:B------:R-:W-:Y:S06]  /*9a50*/  HMMA.16816.F32 R8, R208.reuse, R204, R8 ;  /* 0x000000ccd008723c */ /* 0x040fec0000001808 */
[-C--:B------:R-:W-:Y:S06]  /*9a60*/  HMMA.16816.F32 R12, R208, R206.reuse, R12 ;  /* 0x000000ced00c723c */ /* 0x080fec000000180c */
[C---:B------:R-:W-:Y:S01]  /*9a70*/  HMMA.16816.F32 R16, R200.reuse, R206, R16 ;  /* 0x000000cec810723c */ /* 0x040fe20000001810 */
[----:B------:R-:W-:Y:S05]  /*9a80*/  LDSM.16.M88.4 R204, [R227+0x2000] ;  /* 0x00200000e3cc783b */ /* 0x000fea0000000200 */
[-C--:B-----5:R-:W-:Y:S06]  /*9a90*/  HMMA.16816.F32 R20, R200, R108.reuse, R20 ;  /* 0x0000006cc814723c */ /* 0x0a0fec0000001814 */
[C---:B------:R-:W-:Y:S06]  /*9aa0*/  HMMA.16816.F32 R24, R208.reuse, R108, R24 ;  /* 0x0000006cd018723c */ /* 0x040fec0000001818 */
[-C--:B------:R-:W-:Y:S06]  /*9ab0*/  HMMA.16816.F32 R28, R208, R110.reuse, R28 ;  /* 0x0000006ed01c723c */ /* 0x080fec000000181c */
[C---:B------:R-:W-:Y:S01]  /*9ac0*/  HMMA.16816.F32 R32, R200.reuse, R110, R32 ;  /* 0x0000006ec820723c */ /* 0x040fe20000001820 */
[----:B------:R-:W3:Y:S05]  /*9ad0*/  LDSM.16.M88.4 R108, [R226+0x1800] ;  /* 0x00180000e26c783b */ /* 0x000eea0000000200 */
[-C--:B-1----:R-:W-:Y:S06]  /*9ae0*/  HMMA.16816.F32 R36, R200, R180.reuse, R36 ;  /* 0x000000b4c824723c */ /* 0x082fec0000001824 */
[C---:B------:R-:W-:Y:S06]  /*9af0*/  HMMA.16816.F32 R40, R208.reuse, R180, R40 ;  /* 0x000000b4d028723c */ /* 0x040fec0000001828 */
[-C--:B------:R-:W-:Y:S06]  /*9b00*/  HMMA.16816.F32 R44, R208, R182.reuse, R44 ;  /* 0x000000b6d02c723c */ /* 0x080fec000000182c */
[C---:B------:R-:W-:Y:S01]  /*9b10*/  HMMA.16816.F32 R48, R200.reuse, R182, R48 ;  /* 0x000000b6c830723c */ /* 0x040fe20000001830 */
[----:B------:R-:W1:Y:S05]  /*9b20*/  LDSM.16.M88.4 R180, [R226+0x1c00] ;  /* 0x001c0000e2b4783b */ /* 0x000e6a0000000200 */
[-C--:B------:R-:W-:Y:S06]  /*9b30*/  HMMA.16816.F32 R52, R200, R212.reuse, R52 ;  /* 0x000000d4c834723c */ /* 0x080fec0000001834 */
[C---:B------:R-:W-:Y:S06]  /*9b40*/  HMMA.16816.F32 R56, R208.reuse, R212, R56 ;  /* 0x000000d4d038723c */ /* 0x040fec0000001838 */
[-C--:B------:R-:W-:Y:S01]  /*9b50*/  HMMA.16816.F32 R60, R208, R214.reuse, R60 ;  /* 0x000000d6d03c723c */ /* 0x080fe2000000183c */
[----:B------:R-:W-:Y:S05]  /*9b60*/  LDSM.16.M88.4 R208, [R227+0x2400] ;  /* 0x00240000e3d0783b */ /* 0x000fea0000000200 */
[----:B------:R-:W-:Y:S03]  /*9b70*/  HMMA.16816.F32 R64, R200, R214, R64 ;  /* 0x000000d6c840723c */ /* 0x000fe60000001840 */
[----:B------:R-:W4:Y:S03]  /*9b80*/  LDSM.16.M88.4 R200, [R228+0x5000] ;  /* 0x00500000e4c8783b */ /* 0x000f260000000200 */
[-C--:B--2---:R-:W-:Y:S05]  /*9b90*/  HMMA.16816.F32 R4, R176, R184.reuse, R4 ;  /* 0x000000b8b004723c */ /* 0x084fea0000001804 */
[----:B------:R-:W-:Y:S01]  /*9ba0*/  LDSM.16.M88.4 R212, [R227+0x2c00] ;  /* 0x002c0000e3d4783b */ /* 0x000fe20000000200 */
[C---:B------:R-:W-:Y:S06]  /*9bb0*/  HMMA.16816.F32 R8, R188.reuse, R184, R8 ;  /* 0x000000b8bc08723c */ /* 0x040fec0000001808 */
[-C--:B------:R-:W-:Y:S06]  /*9bc0*/  HMMA.16816.F32 R12, R188, R186.reuse, R12 ;  /* 0x000000babc0c723c */ /* 0x080fec000000180c */
[C---:B------:R-:W-:Y:S01]  /*9bd0*/  HMMA.16816.F32 R16, R176.reuse, R186, R16 ;  /* 0x000000bab010723c */ /* 0x040fe20000001810 */
[----:B------:R-:W2:Y:S05]  /*9be0*/  LDSM.16.M88.4 R184, [R227+0x2800] ;  /* 0x00280000e3b8783b */ /* 0x000eaa0000000200 */
[-C--:B------:R-:W-:Y:S06]  /*9bf0*/  HMMA.16816.F32 R20, R176, R192.reuse, R20 ;  /* 0x000000c0b014723c */ /* 0x080fec0000001814 */
[C---:B------:R-:W-:Y:S06]  /*9c00*/  HMMA.16816.F32 R24, R188.reuse, R192, R24 ;  /* 0x000000c0bc18723c */ /* 0x040fec0000001818 */
[-C--:B------:R-:W-:Y:S06]  /*9c10*/  HMMA.16816.F32 R28, R188, R194.reuse, R28 ;  /* 0x000000c2bc1c723c */ /* 0x080fec000000181c */
[C---:B------:R-:W-:Y:S06]  /*9c20*/  HMMA.16816.F32 R32, R176.reuse, R194, R32 ;  /* 0x000000c2b020723c */ /* 0x040fec0000001820 */
[-C--:B---3--:R-:W-:Y:S06]  /*9c30*/  HMMA.16816.F32 R36, R176, R108.reuse, R36 ;  /* 0x0000006cb024723c */ /* 0x088fec0000001824 */
[C---:B------:R-:W-:Y:S06]  /*9c40*/  HMMA.16816.F32 R40, R188.reuse, R108, R40 ;  /* 0x0000006cbc28723c */ /* 0x040fec0000001828 */
[-C--:B------:R-:W-:Y:S06]  /*9c50*/  HMMA.16816.F32 R44, R188, R110.reuse, R44 ;  /* 0x0000006ebc2c723c */ /* 0x080fec000000182c */
[C---:B------:R-:W-:Y:S01]  /*9c60*/  HMMA.16816.F32 R48, R176.reuse, R110, R48 ;  /* 0x0000006eb030723c */ /* 0x040fe20000001830 */
[----:B------:R-:W3:Y:S05]  /*9c70*/  LDSM.16.M88.4 R108, [R229+0x5000] ;  /* 0x00500000e56c783b */ /* 0x000eea0000000200 */
[-C--:B-1----:R-:W-:Y:S06]  /*9c80*/  HMMA.16816.F32 R52, R176, R180.reuse, R52 ;  /* 0x000000b4b034723c */ /* 0x082fec0000001834 */
[C---:B------:R-:W-:Y:S06]  /*9c90*/  HMMA.16816.F32 R56, R188.reuse, R180, R56 ;  /* 0x000000b4bc38723c */ /* 0x040fec0000001838 */
[-C--:B------:R-:W-:Y:S06]  /*9ca0*/  HMMA.16816.F32 R60, R188, R182.reuse, R60 ;  /* 0x000000b6bc3c723c */ /* 0x080fec000000183c */
[----:B------:R-:W-:Y:S06]  /*9cb0*/  HMMA.16816.F32 R64, R176, R182, R64 ;  /* 0x000000b6b040723c */ /* 0x000fec0000001840 */
[-C--:B------:R-:W-:Y:S06]  /*9cc0*/  HMMA.16816.F32 R4, R196, R204.reuse, R4 ;  /* 0x000000ccc404723c */ /* 0x080fec0000001804 */
[C---:B----4-:R-:W-:Y:S06]  /*9cd0*/  HMMA.16816.F32 R8, R200.reuse, R204, R8 ;  /* 0x000000ccc808723c */ /* 0x050fec0000001808 */
[-C--:B------:R-:W-:Y:S06]  /*9ce0*/  HMMA.16816.F32 R12, R200, R206.reuse, R12 ;  /* 0x000000cec80c723c */ /* 0x080fec000000180c */
[C---:B------:R-:W-:Y:S06]  /*9cf0*/  HMMA.16816.F32 R16, R196.reuse, R206, R16 ;  /* 0x000000cec410723c */ /* 0x040fec0000001810 */
[-C--:B------:R-:W-:Y:S06]  /*9d00*/  HMMA.16816.F32 R20, R196, R208.reuse, R20 ;  /* 0x000000d0c414723c */ /* 0x080fec0000001814 */
        /* <DEDUP_REMOVED lines=10> */
[----:B------:R-:W-:Y:S06]  /*9db0*/  HMMA.16816.F32 R64, R196, R214, R64 ;  /* 0x000000d6c440723c */ /* 0x000fec0000001840 */
[-C--:B------:R-:W-:Y:S06]  /*9dc0*/  HMMA.16816.F32 R4, R216, R220.reuse, R4 ;  /* 0x000000dcd804723c */ /* 0x080fec0000001804 */
[C---:B---3--:R-:W-:Y:S06]  /*9dd0*/  HMMA.16816.F32 R8, R108.reuse, R220, R8 ;  /* 0x000000dc6c08723c */ /* 0x048fec0000001808 */
[-C--:B------:R-:W-:Y:S06]  /*9de0*/  HMMA.16816.F32 R12, R108, R222.reuse, R12 ;  /* 0x000000de6c0c723c */ /* 0x080fec000000180c */
[C---:B------:R-:W-:Y:S06]  /*9df0*/  HMMA.16816.F32 R16, R216.reuse, R222, R16 ;  /* 0x000000ded810723c */ /* 0x040fec0000001810 */
[----:B------:R-:W-:Y:S01]  /*9e00*/  FMUL.FTZ R4, R4, UR5 ;  /* 0x0000000504047c20 */ /* 0x000fe20008410000 */
[----:B------:R-:W-:Y:S01]  /*9e10*/  FMUL.FTZ R6, R6, UR5 ;  /* 0x0000000506067c20 */ /* 0x000fe20008410000 */
[----:B------:R-:W-:Y:S02]  /*9e20*/  FMUL.FTZ R5, R5, UR5 ;  /* 0x0000000505057c20 */ /* 0x000fe40008410000 */
[----:B------:R-:W-:Y:S01]  /*9e30*/  MUFU.TANH R176, R4 ;  /* 0x0000000400b07308 */ /* 0x000fe20000002400 */
[----:B------:R-:W-:Y:S01]  /*9e40*/  FMUL.FTZ R179, R7, UR5 ;  /* 0x0000000507b37c20 */ /* 0x000fe20008410000 */
[----:B------:R-:W-:Y:S01]  /*9e50*/  FMUL.FTZ R8, R8, UR5 ;  /* 0x0000000508087c20 */ /* 0x000fe20008410000 */
[----:B------:R-:W-:Y:S01]  /*9e60*/  FMUL.FTZ R10, R10, UR5 ;  /* 0x000000050a0a7c20 */ /* 0x000fe20008410000 */
[----:B------:R-:W-:Y:S01]  /*9e70*/  FMUL.FTZ R9, R9, UR5 ;  /* 0x0000000509097c20 */ /* 0x000fe20008410000 */
[----:B------:R-:W-:Y:S05]  /*9e80*/  FMUL.FTZ R11, R11, UR5 ;  /* 0x000000050b0b7c20 */ /* 0x000fea0008410000 */
[----:B------:R-:W1:Y:S01]  /*9e90*/  MUFU.TANH R177, R6 ;  /* 0x0000000600b17308 */ /* 0x000e620000002400 */
[----:B------:R-:W-:Y:S01]  /*9ea0*/  FMUL.FTZ R14, R14, UR5 ;  /* 0x000000050e0e7c20 */ /* 0x000fe20008410000 */
[----:B------:R-:W-:Y:S01]  /*9eb0*/  FMUL.FTZ R15, R15, UR5 ;  /* 0x000000050f0f7c20 */ /* 0x000fe20008410000 */
[----:B------:R-:W-:Y:S01]  /*9ec0*/  FMUL.FTZ R13, R13, UR5 ;  /* 0x000000050d0d7c20 */ /* 0x000fe20008410000 */
[----:B------:R-:W-:Y:S06]  /*9ed0*/  FMUL.FTZ R12, R12, UR5 ;  /* 0x000000050c0c7c20 */ /* 0x000fec0008410000 */
[----:B------:R2:W-:Y:S10]  /*9ee0*/  MUFU.TANH R184, R5 ;  /* 0x0000000500b87308 */ /* 0x0005f40000002400 */
[----:B------:R-:W3:Y:S01]  /*9ef0*/  MUFU.TANH R178, R8 ;  /* 0x0000000800b27308 */ /* 0x000ee20000002400 */
[----:B-1----:R-:W-:Y:S09]  /*9f00*/  FMNMX.FTZ R2, R177, R100, !PT ;  /* 0x00000064b1027209 */ /* 0x002ff20007810000 */
[----:B------:R-:W1:Y:S01]  /*9f10*/  MUFU.TANH R180, R10 ;  /* 0x0000000a00b47308 */ /* 0x000e620000002400 */
[----:B--2---:R-:W2:Y:S09]  /*9f20*/  LDSM.16.M88.4 R4, [R226+0x2400] ;  /* 0x00240000e204783b */ /* 0x004eb20000000200 */
[----:B------:R-:W-:Y:S10]  /*9f30*/  MUFU.TANH R187, R9 ;  /* 0x0000000900bb7308 */ /* 0x000ff40000002400 */
[----:B------:R4:W-:Y:S10]  /*9f40*/  MUFU.TANH R183, R11 ;  /* 0x0000000b00b77308 */ /* 0x0009f40000002400 */
[----:B------:R5:W-:Y:S10]  /*9f50*/  MUFU.TANH R186, R14 ;  /* 0x0000000e00ba7308 */ /* 0x000bf40000002400 */
[----:B------:R3:W-:Y:S01]  /*9f60*/  MUFU.TANH R181, R15 ;  /* 0x0000000f00b57308 */ /* 0x0007e20000002400 */
[----:B----4-:R-:W4:Y:S09]  /*9f70*/  LDSM.16.M88.4 R8, [R226+0x2800] ;  /* 0x00280000e208783b */ /* 0x010f320000000200 */
[----:B------:R1:W-:Y:S01]  /*9f80*/  MUFU.TANH R185, R13 ;  /* 0x0000000d00b97308 */ /* 0x0003e20000002400 */
[-C--:B--2---:R-:W-:Y:S03]  /*9f90*/  HMMA.16816.F32 R20, R216, R4.reuse, R20 ;  /* 0x00000004d814723c */ /* 0x084fe60000001814 */
[----:B-----5:R-:W-:Y:S03]  /*9fa0*/  FMUL.FTZ R14, R16, UR5 ;  /* 0x00000005100e7c20 */ /* 0x020fe60008410000 */
[C---:B------:R-:W-:Y:S03]  /*9fb0*/  HMMA.16816.F32 R24, R108.reuse, R4, R24 ;  /* 0x000000046c18723c */ /* 0x040fe60000001818 */
[----:B------:R2:W-:Y:S02]  /*9fc0*/  MUFU.TANH R182, R12 ;  /* 0x0000000c00b67308 */ /* 0x0005e40000002400 */
[----:B---3--:R-:W-:Y:S01]  /*9fd0*/  FMUL.FTZ R15, R18, UR5 ;  /* 0x00000005120f7c20 */ /* 0x008fe20008410000 */
[-C--:B------:R-:W-:Y:S07]  /*9fe0*/  HMMA.16816.F32 R28, R108, R6.reuse, R28 ;  /* 0x000000066c1c723c */ /* 0x080fee000000181c */
[----:B------:R-:W3:Y:S01]  /*9ff0*/  MUFU.TANH R179, R179 ;  /* 0x000000b300b37308 */ /* 0x000ee20000002400 */
[----:B-1----:R-:W-:Y:S01]  /*a000*/  FMUL.FTZ R13, R17, UR5 ;  /* 0x00000005110d7c20 */ /* 0x002fe20008410000 */
[C---:B------:R-:W-:Y:S01]  /*a010*/  HMMA.16816.F32 R32, R216.reuse, R6, R32 ;  /* 0x00000006d820723c */ /* 0x040fe20000001820 */
[----:B------:R-:W1:Y:S01]  /*a020*/  LDSM.16.M88.4 R4, [R226+0x2c00] ;  /* 0x002c0000e204783b */ /* 0x000e620000000200 */
[----:B------:R-:W-:Y:S06]  /*a030*/  DEPBAR.LE SB0, 0x0 ;  /* 0x000080000000791a */ /* 0x000fec0000000000 */
[----:B------:R-:W5:Y:S03]  /*a040*/  MUFU.TANH R14, R14 ;  /* 0x0000000e000e7308 */ /* 0x000f660000002400 */
[----:B--2---:R-:W-:Y:S01]  /*a050*/  FMUL.FTZ R12, R19, UR5 ;  /* 0x00000005130c7c20 */ /* 0x004fe20008410000 */
[----:B------:R-:W-:Y:S01]  /*a060*/  FMUL.FTZ R20, R20, UR5 ;  /* 0x0000000514147c20 */ /* 0x000fe20008410000 */
[----:B------:R-:W-:Y:S01]  /*a070*/  FMUL.FTZ R22, R22, UR5 ;  /* 0x0000000516167c20 */ /* 0x000fe20008410000 */
[----:B------:R-:W-:Y:S01]  /*a080*/  FMUL.FTZ R24, R24, UR5 ;  /* 0x0000000518187c20 */ /* 0x000fe20008410000 */
[----:B------:R-:W-:Y:S03]  /*a090*/  FMUL.FTZ R21, R21, UR5 ;  /* 0x0000000515157c20 */ /* 0x000fe60008410000 */
[----:B------:R-:W2:Y:S01]  /*a0a0*/  MUFU.TANH R15, R15 ;  /* 0x0000000f000f7308 */ /* 0x000ea20000002400 */
[----:B------:R-:W-:Y:S01]  /*a0b0*/  BAR.SYNC.DEFER_BLOCKING 0x0 ;  /* 0x0000000000007b1d */ /* 0x000fe20000010000 */
[-C--:B----4-:R-:W-:Y:S05]  /*a0c0*/  HMMA.16816.F32 R36, R216, R8.reuse, R36 ;  /* 0x00000008d824723c */ /* 0x090fea0000001824 */
[----:B------:R-:W-:Y:S03]  /*a0d0*/  FMUL.FTZ R26, R26, UR5 ;  /* 0x000000051a1a7c20 */ /* 0x000fe60008410000 */
[----:B------:R-:W4:Y:S01]  /*a0e0*/  MUFU.TANH R13, R13 ;  /* 0x0000000d000d7308 */ /* 0x000f220000002400 */
[C---:B------:R-:W-:Y:S04]  /*a0f0*/  HMMA.16816.F32 R40, R108.reuse, R8, R40 ;  /* 0x000000086c28723c */ /* 0x040fe80000001828 */
[----:B------:R-:W-:Y:S01]  /*a100*/  FMUL.FTZ R23, R23, UR5 ;  /* 0x0000000517177c20 */ /* 0x000fe20008410000 */
[----:B------:R-:W-:Y:S01]  /*a110*/  FMUL.FTZ R32, R32, UR5 ;  /* 0x0000000520207c20 */ /* 0x000fe20008410000 */
[-C--:B------:R-:W-:Y:S03]  /*a120*/  HMMA.16816.F32 R44, R108, R10.reuse, R44 ;  /* 0x0000000a6c2c723c */ /* 0x080fe6000000182c */
[----:B------:R-:W4:Y:S02]  /*a130*/  MUFU.TANH R12, R12 ;  /* 0x0000000c000c7308 */ /* 0x000f240000002400 */
[----:B------:R-:W-:Y:S01]  /*a140*/  FMUL.FTZ R25, R25, UR5 ;  /* 0x0000000519197c20 */ /* 0x000fe20008410000 */
[C---:B------:R-:W-:Y:S07]  /*a150*/  HMMA.16816.F32 R48, R216.reuse, R10, R48 ;  /* 0x0000000ad830723c */ /* 0x040fee0000001830 */
[----:B------:R-:W4:Y:S01]  /*a160*/  MUFU.TANH R188, R20 ;  /* 0x0000001400bc7308 */ /* 0x000f220000002400 */
[----:B------:R-:W-:Y:S01]  /*a170*/  FMUL.FTZ R27, R27, UR5 ;  /* 0x000000051b1b7c20 */ /* 0x000fe20008410000 */
[-C--:B-1----:R-:W-:Y:S08]  /*a180*/  HMMA.16816.F32 R52, R216, R4.reuse, R52 ;  /* 0x00000004d834723c */ /* 0x082ff00000001834 */
[----:B------:R-:W1:Y:S01]  /*a190*/  MUFU.TANH R196, R24 ;  /* 0x0000001800c47308 */ /* 0x000e620000002400 */
[C---:B------:R-:W-:Y:S04]  /*a1a0*/  HMMA.16816.F32 R56, R108.reuse, R4, R56 ;  /* 0x000000046c38723c */ /* 0x040fe80000001838 */
[----:B------:R-:W-:Y:S02]  /*a1b0*/  FMUL.FTZ R34, R34, UR5 ;  /* 0x0000000522227c20 */ /* 0x000fe40008410000 */
[-C--:B------:R-:W-:Y:S03]  /*a1c0*/  HMMA.16816.F32 R60, R108, R6.reuse, R60 ;  /* 0x000000066c3c723c */ /* 0x080fe6000000183c */
[----:B------:R-:W1:Y:S02]  /*a1d0*/  MUFU.TANH R192, R22 ;  /* 0x0000001600c07308 */ /* 0x000e640000002400 */
[----:B------:R-:W-:Y:S01]  /*a1e0*/  FMNMX.FTZ R4, R176, R3, !PT ;  /* 0x00000003b0047209 */ /* 0x000fe20007810000 */
[----:B------:R-:W-:Y:S07]  /*a1f0*/  HMMA.16816.F32 R64, R216, R6, R64 ;  /* 0x00000006d840723c */ /* 0x000fee0000001840 */
[----:B------:R-:W1:Y:S01]  /*a200*/  MUFU.TANH R189, R21 ;  /* 0x0000001500bd7308 */ /* 0x000e620000002400 */
[----:B------:R-:W-:Y:S03]  /*a210*/  FMNMX.FTZ R5, R178, R105, !PT ;  /* 0x00000069b2057209 */ /* 0x000fe60007810000 */
[----:B------:R-:W-:Y:S01]  /*a220*/  FMUL.FTZ R33, R33, UR5 ;  /* 0x0000000521217c20 */ /* 0x000fe20008410000 */
[----:B------:R-:W-:Y:S01]  /*a230*/  FMNMX.FTZ R7, R184, R4, !PT ;  /* 0x00000004b8077209 */ /* 0x000fe20007810000 */
[----:B------:R-:W-:Y:S04]  /*a240*/  FMUL.FTZ R28, R28, UR5 ;  /* 0x000000051c1c7c20 */ /* 0x000fe80008410000 */
[----:B------:R-:W1:Y:S01]  /*a250*/  MUFU.TANH R198, R26 ;  /* 0x0000001a00c67308 */ /* 0x000e620000002400 */
[----:B------:R-:W-:Y:S01]  /*a260*/  FMNMX.FTZ R6, R180, R106, !PT ;  /* 0x0000006ab4067209 */ /* 0x000fe20007810000 */
[----:B------:R-:W-:Y:S01]  /*a270*/  FMUL.FTZ R30, R30, UR5 ;  /* 0x000000051e1e7c20 */ /* 0x000fe20008410000 */
[----:B---3--:R-:W-:Y:S01]  /*a280*/  FMNMX.FTZ R4, R179, R2, !PT ;  /* 0x00000002b3047209 */ /* 0x008fe20007810000 */
[----:B------:R-:W-:Y:S01]  /*a290*/  FMUL.FTZ R35, R35, UR5 ;  /* 0x0000000523237c20 */ /* 0x000fe20008410000 */
[----:B------:R-:W-:Y:S01]  /*a2a0*/  FMNMX.FTZ R2, R187, R5, !PT ;  /* 0x00000005bb027209 */ /* 0x000fe20007810000 */
[----:B------:R-:W-:Y:S01]  /*a2b0*/  FMUL.FTZ R36, R36, UR5 ;  /* 0x0000000524247c20 */ /* 0x000fe20008410000 */
[----:B------:R-:W-:Y:S03]  /*a2c0*/  FMUL.FTZ R0, R63, UR5 ;  /* 0x000000053f007c20 */ /* 0x000fe60008410000 */
[----:B------:R-:W3:Y:S01]  /*a2d0*/  MUFU.TANH R194, R23 ;  /* 0x0000001700c27308 */ /* 0x000ee20000002400 */
[----:B-----5:R-:W-:Y:S01]  /*a2e0*/  FMNMX.FTZ R7, R14, R7, !PT ;  /* 0x000000070e077209 */ /* 0x020fe20007810000 */
[----:B------:R-:W-:Y:S01]  /*a2f0*/  FMUL.FTZ R38, R38, UR5 ;  /* 0x0000000526267c20 */ /* 0x000fe20008410000 */
[----:B------:R-:W-:Y:S01]  /*a300*/  FMNMX.FTZ R5, R183, R6, !PT ;  /* 0x00000006b7057209 */ /* 0x000fe20007810000 */
[----:B------:R-:W-:Y:S01]  /*a310*/  FMUL.FTZ R37, R37, UR5 ;  /* 0x0000000525257c20 */ /* 0x000fe20008410000 */
[----:B--2---:R-:W-:Y:S01]  /*a320*/  FMNMX.FTZ R6, R15, R4, !PT ;  /* 0x000000040f067209 */ /* 0x004fe20007810000 */
[----:B------:R-:W-:Y:S01]  /*a330*/  FMUL.FTZ R31, R31, UR5 ;  /* 0x000000051f1f7c20 */ /* 0x000fe20008410000 */
[----:B------:R-:W-:Y:S03]  /*a340*/  FMNMX.FTZ R4, R182, R2, !PT ;  /* 0x00000002b6047209 */ /* 0x000fe60007810000 */
[----:B------:R2:W-:Y:S01]  /*a350*/  MUFU.TANH R108, R0 ;  /* 0x00000000006c7308 */ /* 0x0005e20000002400 */
[----:B----4-:R-:W-:Y:S01]  /*a360*/  FMNMX.FTZ R7, R13, R7, !PT ;  /* 0x000000070d077209 */ /* 0x010fe20007810000 */
[----:B------:R-:W-:Y:S01]  /*a370*/  FMUL.FTZ R29, R29, UR5 ;  /* 0x000000051d1d7c20 */ /* 0x000fe20008410000 */
[----:B------:R-:W-:Y:S01]  /*a380*/  FMNMX.FTZ R2, R186, R5, !PT ;  /* 0x00000005ba027209 */ /* 0x000fe20007810000 */
[----:B------:R-:W-:Y:S01]  /*a390*/  FMUL.FTZ R39, R39, UR5 ;  /* 0x0000000527277c20 */ /* 0x000fe20008410000 */
[----:B------:R-:W-:Y:S01]  /*a3a0*/  FMNMX.FTZ R5, R12, R6, !PT ;  /* 0x000000060c057209 */ /* 0x000fe20007810000 */
[----:B------:R-:W-:Y:S01]  /*a3b0*/  FMUL.FTZ R48, R48, UR5 ;  /* 0x0000000530307c20 */ /* 0x000fe20008410000 */
[----:B------:R-:W-:Y:S03]  /*a3c0*/  FMNMX.FTZ R4, R185, R4, !PT ;  /* 0x00000004b9047209 */ /* 0x000fe60007810000 */
[----:B------:R-:W4:Y:S01]  /*a3d0*/  MUFU.TANH R190, R32 ;  /* 0x0000002000be7308 */ /* 0x000f220000002400 */
[----:B------:R-:W-:Y:S01]  /*a3e0*/  FMNMX.FTZ R6, R188, R7, !PT ;  /* 0x00000007bc067209 */ /* 0x000fe20007810000 */
[----:B------:R-:W-:Y:S01]  /*a3f0*/  FMUL.FTZ R42, R42, UR5 ;  /* 0x000000052a2a7c20 */ /* 0x000fe20008410000 */
[----:B------:R-:W-:Y:S01]  /*a400*/  FMNMX.FTZ R8, R181, R2, !PT ;  /* 0x00000002b5087209 */ /* 0x000fe20007810000 */
[----:B------:R-:W-:Y:S01]  /*a410*/  FMUL.FTZ R40, R40, UR5 ;  /* 0x0000000528287c20 */ /* 0x000fe20008410000 */
[----:B-1----:R-:W-:Y:S01]  /*a420*/  FMNMX.FTZ R2, R196, R4, !PT ;  /* 0x00000004c4027209 */ /* 0x002fe20007810000 */
[----:B------:R-:W-:Y:S01]  /*a430*/  FMUL.FTZ R50, R50, UR5 ;  /* 0x0000000532327c20 */ /* 0x000fe20008410000 */
[----:B------:R-:W-:Y:S03]  /*a440*/  FMNMX.FTZ R5, R192, R5, !PT ;  /* 0x00000005c0057209 */ /* 0x000fe60007810000 */
[----:B------:R-:W1:Y:S01]  /*a450*/  MUFU.TANH R197, R25 ;  /* 0x0000001900c57308 */ /* 0x000e620000002400 */
[----:B------:R-:W-:Y:S01]  /*a460*/  FMNMX.FTZ R4, R189, R6, !PT ;  /* 0x00000006bd047209 */ /* 0x000fe20007810000 */
[----:B------:R-:W-:Y:S01]  /*a470*/  FMUL.FTZ R49, R49, UR5 ;  /* 0x0000000531317c20 */ /* 0x000fe20008410000 */
[----:B--2---:R-:W-:Y:S01]  /*a480*/  FMNMX.FTZ R0, R198, R8, !PT ;  /* 0x00000008c6007209 */ /* 0x004fe20007810000 */
[----:B------:R-:W-:Y:S01]  /*a490*/  FMUL.FTZ R43, R43, UR5 ;  /* 0x000000052b2b7c20 */ /* 0x000fe20008410000 */
[----:B---3--:R-:W-:Y:S01]  /*a4a0*/  FMNMX.FTZ R5, R194, R5, !PT ;  /* 0x00000005c2057209 */ /* 0x008fe20007810000 */
[----:B------:R-:W-:Y:S01]  /*a4b0*/  FMUL.FTZ R41, R41, UR5 ;  /* 0x0000000529297c20 */ /* 0x000fe20008410000 */
[----:B------:R-:W-:Y:S03]  /*a4c0*/  FMUL.FTZ R51, R51, UR5 ;  /* 0x0000000533337c20 */ /* 0x000fe60008410000 */
[----:B------:R-:W2:Y:S01]  /*a4d0*/  MUFU.TANH R200, R27 ;  /* 0x0000001b00c87308 */ /* 0x000ea20000002400 */
[----:B----4-:R-:W-:Y:S01]  /*a4e0*/  FMNMX.FTZ R4, R190, R4, !PT ;  /* 0x00000004be047209 */ /* 0x010fe20007810000 */
[----:B------:R-:W-:Y:S01]  /*a4f0*/  FMUL.FTZ R52, R52, UR5 ;  /* 0x0000000534347c20 */ /* 0x000fe20008410000 */
[----:B------:R-:W-:Y:S01]  /*a500*/  FMUL.FTZ R44, R44, UR5 ;  /* 0x000000052c2c7c20 */ /* 0x000fe20008410000 */
[----:B------:R-:W-:Y:S01]  /*a510*/  FMUL.FTZ R54, R54, UR5 ;  /* 0x0000000536367c20 */ /* 0x000fe20008410000 */
[----:B------:R-:W-:Y:S01]  /*a520*/  FMUL.FTZ R53, R53, UR5 ;  /* 0x0000000535357c20 */ /* 0x000fe20008410000 */
[----:B------:R-:W-:Y:S01]  /*a530*/  FMUL.FTZ R46, R46, UR5 ;  /* 0x000000052e2e7c20 */ /* 0x000fe20008410000 */
[----:B------:R-:W-:Y:S03]  /*a540*/  FMUL.FTZ R45, R45, UR5 ;  /* 0x000000052d2d7c20 */ /* 0x000fe60008410000 */
[----:B------:R-:W3:Y:S01]  /*a550*/  MUFU.TANH R193, R34 ;  /* 0x0000002200c17308 */ /* 0x000ee20000002400 */
[----:B-1----:R-:W-:Y:S01]  /*a560*/  FMNMX.FTZ R6, R197, R2, !PT ;  /* 0x00000002c5067209 */ /* 0x002fe20007810000 */
[----:B------:R-:W-:Y:S01]  /*a570*/  FMUL.FTZ R55, R55, UR5 ;  /* 0x0000000537377c20 */ /* 0x000fe20008410000 */
[----:B------:R-:W-:Y:S01]  /*a580*/  FMUL.FTZ R64, R64, UR5 ;  /* 0x0000000540407c20 */ /* 0x000fe20008410000 */
[----:B------:R-:W-:Y:S01]  /*a590*/  FMUL.FTZ R47, R47, UR5 ;  /* 0x000000052f2f7c20 */ /* 0x000fe20008410000 */
[----:B------:R-:W-:Y:S01]  /*a5a0*/  FMUL.FTZ R56, R56, UR5 ;  /* 0x0000000538387c20 */ /* 0x000fe20008410000 */
[----:B------:R-:W-:Y:S01]  /*a5b0*/  FMUL.FTZ R57, R57, UR5 ;  /* 0x0000000539397c20 */ /* 0x000fe20008410000 */
[----:B------:R-:W-:Y:S03]  /*a5c0*/  FMUL.FTZ R58, R58, UR5 ;  /* 0x000000053a3a7c20 */ /* 0x000fe60008410000 */
[----:B------:R-:W1:Y:S01]  /*a5d0*/  MUFU.TANH R191, R33 ;  /* 0x0000002100bf7308 */ /* 0x000e620000002400 */
[----:B--2---:R-:W-:Y:S01]  /*a5e0*/  FMNMX.FTZ R0, R200, R0, !PT ;  /* 0x00000000c8007209 */ /* 0x004fe20007810000 */
[----:B------:R-:W-:Y:S01]  /*a5f0*/  FMUL.FTZ R59, R59, UR5 ;  /* 0x000000053b3b7c20 */ /* 0x000fe20008410000 */
[----:B------:R-:W-:Y:S01]  /*a600*/  FMUL.FTZ R60, R60, UR5 ;  /* 0x000000053c3c7c20 */ /* 0x000fe20008410000 */
[----:B------:R-:W-:Y:S01]  /*a610*/  FMUL.FTZ R61, R61, UR5 ;  /* 0x000000053d3d7c20 */ /* 0x000fe20008410000 */
[----:B------:R-:W-:Y:S01]  /*a620*/  FMUL.FTZ R62, R62, UR5 ;  /* 0x000000053e3e7c20 */ /* 0x000fe20008410000 */
[----:B------:R-:W-:Y:S01]  /*a630*/  FMUL.FTZ R66, R66, UR5 ;  /* 0x0000000542427c20 */ /* 0x000fe20008410000 */
[----:B------:R-:W-:Y:S03]  /*a640*/  FMUL.FTZ R65, R65, UR5 ;  /* 0x0000000541417c20 */ /* 0x000fe60008410000 */
[----:B------:R-:W2:Y:S01]  /*a650*/  MUFU.TANH R201, R28 ;  /* 0x0000001c00c97308 */ /* 0x000ea20000002400 */
[----:B---3--:R-:W-:Y:S01]  /*a660*/  FMNMX.FTZ R2, R193, R5, !PT ;  /* 0x00000005c1027209 */ /* 0x008fe20007810000 */
[----:B------:R-:W-:Y:S08]  /*a670*/  FMUL.FTZ R67, R67, UR5 ;  /* 0x0000000543437c20 */ /* 0x000ff00008410000 */
[----:B------:R-:W3:Y:S01]  /*a680*/  MUFU.TANH R202, R30 ;  /* 0x0000001e00ca7308 */ /* 0x000ee20000002400 */
[----:B-1----:R-:W-:Y:S09]  /*a690*/  FMNMX.FTZ R4, R191, R4, !PT ;  /* 0x00000004bf047209 */ /* 0x002ff20007810000 */
[----:B------:R-:W1:Y:S01]  /*a6a0*/  MUFU.TANH R195, R35 ;  /* 0x0000002300c37308 */ /* 0x000e620000002400 */
[----:B--2---:R-:W-:Y:S09]  /*a6b0*/  FMNMX.FTZ R5, R201, R6, !PT ;  /* 0x00000006c9057209 */ /* 0x004ff20007810000 */
[----:B------:R-:W2:Y:S01]  /*a6c0*/  MUFU.TANH R207, R36 ;  /* 0x0000002400cf7308 */ /* 0x000ea20000002400 */
[----:B---3--:R-:W-:Y:S09]  /*a6d0*/  FMNMX.FTZ R6, R202, R0, !PT ;  /* 0x00000000ca067209 */ /* 0x008ff20007810000 */
        /* <DEDUP_REMOVED lines=46> */
[----:B------:R-:W-:Y:S01]  /*a9c0*/  MUFU.TANH R237, R57 ;  /* 0x0000003900ed7308 */ /* 0x000fe20000002400 */
[----:B---3--:R-:W-:Y:S09]  /*a9d0*/  FMNMX.FTZ R10, R232, R5, !PT ;  /* 0x00000005e80a7209 */ /* 0x008ff20007810000 */
[----:B------:R-:W-:Y:S01]  /*a9e0*/  MUFU.TANH R238, R58 ;  /* 0x0000003a00ee7308 */ /* 0x000fe20000002400 */
[----:B-1----:R-:W-:Y:S09]  /*a9f0*/  FMNMX.FTZ R8, R219, R2, !PT ;  /* 0x00000002db087209 */ /* 0x002ff20007810000 */
[----:B------:R-:W-:Y:S10]  /*aa00*/  MUFU.TANH R241, R59 ;  /* 0x0000003b00f17308 */ /* 0x000ff40000002400 */
[----:B------:R-:W-:Y:S10]  /*aa10*/  MUFU.TANH R240, R60 ;  /* 0x0000003c00f07308 */ /* 0x000ff40000002400 */
[----:B------:R-:W-:Y:S10]  /*aa20*/  MUFU.TANH R239, R61 ;  /* 0x0000003d00ef7308 */ /* 0x000ff40000002400 */
[----:B------:R-:W-:Y:S10]  /*aa30*/  MUFU.TANH R107, R62 ;  /* 0x0000003e006b7308 */ /* 0x000ff40000002400 */
[----:B------:R-:W1:Y:S10]  /*aa40*/  MUFU.TANH R218, R66 ;  /* 0x0000004200da7308 */ /* 0x000e740000002400 */
[----:B------:R-:W2:Y:S10]  /*aa50*/  MUFU.TANH R214, R65 ;  /* 0x0000004100d67308 */ /* 0x000eb40000002400 */
[----:B------:R3:W4:Y:S01]  /*aa60*/  MUFU.TANH R216, R67 ;  /* 0x0000004300d87308 */ /* 0x0007220000002400 */
[----:B-1----:R-:W-:Y:S02]  /*aa70*/  FMNMX.FTZ R9, R218, R0, !PT ;  /* 0x00000000da097209 */ /* 0x002fe40007810000 */
[----:B--2---:R-:W-:Y:S01]  /*aa80*/  FMNMX.FTZ R104, R214, R104, !PT ;  /* 0x00000068d6687209 */ /* 0x004fe20007810000 */
[----:B------:R-:W-:Y:S06]  /*aa90*/  @P0 BRA `(.L_x_388) ;  /* 0xffffffe8002c0947 */ /* 0x000fec000383ffff */
.L_x_387:
[----:B-1----:R-:W1:Y:S01]  /*aaa0*/  SHFL.BFLY PT, R6, R104, 0x2, 0x1f ;  /* 0x0c401f0068067f89 */ /* 0x002e6200000e0000 */
[----:B----4-:R-:W-:Y:S02]  /*aab0*/  FMNMX.FTZ R5, R216, R9, !PT ;  /* 0x00000009d8057209 */ /* 0x010fe40007810000 */
[----:B------:R-:W-:Y:S05]  /*aac0*/  FMNMX.FTZ R2, R237, R8, !PT ;  /* 0x00000008ed027209 */ /* 0x000fea0007810000 */
[----:B------:R-:W-:Y:S01]  /*aad0*/  LDSM.16.MT88.4 R20, [R224+0x9000] ;  /* 0x00900000e014783b */ /* 0x000fe20000004200 */
[----:B------:R-:W-:Y:S02]  /*aae0*/  FMNMX.FTZ R0, R238, R10, !PT ;  /* 0x0000000aee007209 */ /* 0x000fe40007810000 */
[----:B------:R-:W-:Y:S02]  /*aaf0*/  FMNMX.FTZ R2, R240, R2, !PT ;  /* 0x00000002f0027209 */ /* 0x000fe40007810000 */
[----:B------:R-:W-:Y:S02]  /*ab00*/  FMNMX.FTZ R0, R241, R0, !PT ;  /* 0x00000000f1007209 */ /* 0x000fe40007810000 */
[----:B------:R-:W-:Y:S01]  /*ab10*/  FMNMX.FTZ R4, R239, R2, !PT ;  /* 0x00000002ef047209 */ /* 0x000fe20007810000 */
[----:B------:R-:W2:Y:S01]  /*ab20*/  SHFL.BFLY PT, R7, R5, 0x2, 0x1f ;  /* 0x0c401f0005077f89 */ /* 0x000ea200000e0000 */
[----:B------:R-:W-:Y:S02]  /*ab30*/  FMNMX.FTZ R0, R107, R0, !PT ;  /* 0x000000006b007209 */ /* 0x000fe40007810000 */
[----:B------:R-:W-:Y:S05]  /*ab40*/  IADD3 R231, R231, -0x1, RZ ;  /* 0xffffffffe7e77810 */ /* 0x000fea0007ffe0ff */
[----:B------:R-:W4:Y:S01]  /*ab50*/  SHFL.BFLY PT, R102, R4, 0x2, 0x1f ;  /* 0x0c401f0004667f89 */ /* 0x000f2200000e0000 */
[----:B------:R-:W-:Y:S07]  /*ab60*/  FMNMX.FTZ R0, R108, R0, !PT ;  /* 0x000000006c007209 */ /* 0x000fee0007810000 */
[----:B------:R-:W-:Y:S08]  /*ab70*/  LDSM.16.MT88.4 R36, [R225+0x9000] ;  /* 0x00900000e124783b */ /* 0x000ff00000004200 */
[----:B------:R-:W5:Y:S08]  /*ab80*/  SHFL.BFLY PT, R2, R0, 0x2, 0x1f ;  /* 0x0c401f0000027f89 */ /* 0x000f7000000e0000 */
[----:B------:R-:W-:Y:S01]  /*ab90*/  LDSM.16.MT88.4 R52, [R224+0xa000] ;  /* 0x00a00000e034783b */ /* 0x000fe20000004200 */
[----:B-1----:R-:W-:Y:S02]  /*aba0*/  FMNMX.FTZ R104, R104, R6, !PT ;  /* 0x0000000668687209 */ /* 0x002fe40007810000 */
[----:B--2---:R-:W-:Y:S05]  /*abb0*/  FMNMX.FTZ R5, R5, R7, !PT ;  /* 0x0000000705057209 */ /* 0x004fea0007810000 */
[----:B------:R-:W1:Y:S01]  /*abc0*/  SHFL.BFLY PT, R6, R104, 0x1, 0x1f ;  /* 0x0c201f0068067f89 */ /* 0x000e6200000e0000 */
[----:B----4-:R-:W-:Y:S07]  /*abd0*/  FMNMX.FTZ R102, R4, R102, !PT ;  /* 0x0000006604667209 */ /* 0x010fee0007810000 */
[----:B------:R-:W2:Y:S08]  /*abe0*/  SHFL.BFLY PT, R103, R5, 0x1, 0x1f ;  /* 0x0c201f0005677f89 */ /* 0x000eb000000e0000 */
[----:B------:R-:W4:Y:S01]  /*abf0*/  SHFL.BFLY PT, R7, R102, 0x1, 0x1f ;  /* 0x0c201f0066077f89 */ /* 0x000f2200000e0000 */
[----:B-----5:R-:W-:Y:S07]  /*ac00*/  FMNMX.FTZ R2, R0, R2, !PT ;  /* 0x0000000200027209 */ /* 0x020fee0007810000 */
[----:B------:R-:W5:Y:S01]  /*ac10*/  SHFL.BFLY PT, R4, R2, 0x1, 0x1f ;  /* 0x0c201f0002047f89 */ /* 0x000f6200000e0000 */
[----:B-1----:R-:W-:Y:S02]  /*ac20*/  FMNMX.FTZ R104, R104, R6, !PT ;  /* 0x0000000668687209 */ /* 0x002fe40007810000 */
[----:B--2---:R-:W-:Y:S03]  /*ac30*/  FMNMX.FTZ R103, R5, R103, !PT ;  /* 0x0000006705677209 */ /* 0x004fe60007810000 */
[C---:B------:R-:W-:Y:S01]  /*ac40*/  FADD.FTZ R0, -R104.reuse, R3 ;  /* 0x0000000368007221 */ /* 0x040fe20000010100 */
[----:B------:R-:W-:Y:S02]  /*ac50*/  FSETP.NEU.FTZ.AND P1, PT, R104, -INF , PT ;  /* 0xff8000006800780b */ /* 0x000fe40003f3d000 */
[----:B----4-:R-:W-:Y:S01]  /*ac60*/  FMNMX.FTZ R102, R102, R7, !PT ;  /* 0x0000000766667209 */ /* 0x010fe20007810000 */
[----:B------:R-:W-:Y:S01]  /*ac70*/  FMUL.FTZ R3, R0, UR4 ;  /* 0x0000000400037c20 */ /* 0x000fe20008410000 */
[----:B------:R-:W-:Y:S03]  /*ac80*/  FADD.FTZ R0, -R103, R100 ;  /* 0x0000006467007221 */ /* 0x000fe60000010100 */
[----:B------:R1:W2:Y:S01]  /*ac90*/  MUFU.EX2 R100, R3 ;  /* 0x0000000300647308 */ /* 0x0002a20000000800 */
[----:B------:R-:W-:Y:S01]  /*aca0*/  FMUL.FTZ R109, R102, UR4 ;  /* 0x00000004666d7c20 */ /* 0x000fe20008410000 */
[----:B-----5:R-:W-:Y:S05]  /*acb0*/  FMNMX.FTZ R101, R2, R4, !PT ;  /* 0x0000000402657209 */ /* 0x020fea0007810000 */
[C---:B------:R-:W-:Y:S01]  /*acc0*/  FMUL.FTZ R110, R101.reuse, UR4 ;  /* 0x00000004656e7c20 */ /* 0x040fe20008410000 */
[----:B-1----:R-:W-:Y:S01]  /*acd0*/  FMUL.FTZ R3, R0, UR4 ;  /* 0x0000000400037c20 */ /* 0x002fe20008410000 */
[----:B------:R-:W-:Y:S01]  /*ace0*/  FADD.FTZ R0, -R102, R105 ;  /* 0x0000006966007221 */ /* 0x000fe20000010100 */
[----:B------:R-:W-:Y:S01]  /*acf0*/  FMUL.FTZ R105, R104, UR4 ;  /* 0x0000000468697c20 */ /* 0x000fe20008410000 */
[C---:B--2---:R-:W-:Y:S01]  /*ad00*/  FMUL.FTZ R32, R100.reuse, R140 ;  /* 0x0000008c64207220 */ /* 0x044fe20000410000 */
[----:B------:R-:W-:Y:S01]  /*ad10*/  FMUL.FTZ R33, R100, R141 ;  /* 0x0000008d64217220 */ /* 0x000fe20000410000 */
[----:B------:R-:W-:Y:S01]  /*ad20*/  FMUL.FTZ R2, R0, UR4 ;  /* 0x0000000400027c20 */ /* 0x000fe20008410000 */
[----:B------:R-:W-:Y:S01]  /*ad30*/  FADD.FTZ R0, -R101, R106 ;  /* 0x0000006a65007221 */ /* 0x000fe20000010100 */
[----:B------:R-:W-:Y:S01]  /*ad40*/  FSEL R105, R105, RZ, P1 ;  /* 0x000000ff69697208 */ /* 0x000fe20000800000 */
[C---:B------:R-:W-:Y:S01]  /*ad50*/  FMUL.FTZ R106, R103.reuse, UR4 ;  /* 0x00000004676a7c20 */ /* 0x040fe20008410000 */
[----:B------:R-:W-:Y:S01]  /*ad60*/  FSETP.NEU.FTZ.AND P1, PT, R103, -INF , PT ;  /* 0xff8000006700780b */ /* 0x000fe20003f3d000 */
[----:B------:R-:W-:Y:S01]  /*ad70*/  FMUL.FTZ R0, R0, UR4 ;  /* 0x0000000400007c20 */ /* 0x000fe20008410000 */
[----:B------:R-:W1:Y:S01]  /*ad80*/  MUFU.EX2 R2, R2 ;  /* 0x0000000200027308 */ /* 0x000e620000000800 */
[--C-:B------:R-:W-:Y:S01]  /*ad90*/  FFMA.FTZ R4, R176, UR4, -R105.reuse ;  /* 0x00000004b0047c23 */ /* 0x100fe20008010869 */
[----:B------:R-:W-:Y:S01]  /*ada0*/  FSEL R106, R106, RZ, P1 ;  /* 0x000000ff6a6a7208 */ /* 0x000fe20000800000 */
[--C-:B------:R-:W-:Y:S01]  /*adb0*/  FFMA.FTZ R40, R188, UR4, -R105.reuse ;  /* 0x00000004bc287c23 */ /* 0x100fe20008010869 */
[----:B------:R-:W-:Y:S01]  /*adc0*/  FSETP.NEU.FTZ.AND P1, PT, R102, -INF , PT ;  /* 0xff8000006600780b */ /* 0x000fe20003f3d000 */
[--C-:B------:R-:W-:Y:S01]  /*add0*/  FFMA.FTZ R44, R189, UR4, -R105.reuse ;  /* 0x00000004bd2c7c23 */ /* 0x100fe20008010869 */
[----:B------:R-:W-:Y:S01]  /*ade0*/  FFMA.FTZ R56, R190, UR4, -R105 ;  /* 0x00000004be387c23 */ /* 0x000fe20008010869 */
[--C-:B------:R-:W-:Y:S03]  /*adf0*/  FFMA.FTZ R5, R12, UR4, -R106.reuse ;  /* 0x000000040c057c23 */ /* 0x100fe6000801086a */
[----:B------:R2:W-:Y:S01]  /*ae00*/  MUFU.EX2 R176, R4 ;  /* 0x0000000400b07308 */ /* 0x0005e20000000800 */
[----:B------:R-:W-:Y:S01]  /*ae10*/  FSEL R109, R109, RZ, P1 ;  /* 0x000000ff6d6d7208 */ /* 0x000fe20000800000 */
[--C-:B------:R-:W-:Y:S01]  /*ae20*/  FFMA.FTZ R111, R195, UR4, -R106.reuse ;  /* 0x00000004c36f7c23 */ /* 0x100fe2000801086a */
[----:B------:R-:W-:Y:S01]  /*ae30*/  FSETP.NEU.FTZ.AND P1, PT, R101, -INF , PT ;  /* 0xff8000006500780b */ /* 0x000fe20003f3d000 */
[----:B------:R-:W-:Y:S01]  /*ae40*/  FFMA.FTZ R50, R192, UR4, -R106 ;  /* 0x00000004c0327c23 */ /* 0x000fe2000801086a */
[----:B------:R-:W-:Y:S01]  /*ae50*/  FMUL.FTZ R48, R100, R156 ;  /* 0x0000009c64307220 */ /* 0x000fe20000410000 */
[--C-:B------:R-:W-:Y:S01]  /*ae60*/  FFMA.FTZ R7, R182, UR4, -R109.reuse ;  /* 0x00000004b6077c23 */ /* 0x100fe2000801086d */
[----:B------:R-:W-:Y:S03]  /*ae70*/  FSEL R110, R110, RZ, P1 ;  /* 0x000000ff6e6e7208 */ /* 0x000fe60000800000 */
[----:B------:R-:W-:Y:S01]  /*ae80*/  MUFU.EX2 R61, R5 ;  /* 0x00000005003d7308 */ /* 0x000fe20000000800 */
[----:B------:R-:W-:Y:S01]  /*ae90*/  FFMA.FTZ R9, R185, UR4, -R109 ;  /* 0x00000004b9097c23 */ /* 0x000fe2000801086d */
[C---:B-1----:R-:W-:Y:S01]  /*aea0*/  FMUL.FTZ R8, R2.reuse, R112 ;  /* 0x0000007002087220 */ /* 0x042fe20000410000 */
[C---:B------:R-:W-:Y:S01]  /*aeb0*/  FMUL.FTZ R12, R2.reuse, R120 ;  /* 0x00000078020c7220 */ /* 0x040fe20000410000 */
[C---:B------:R-:W-:Y:S01]  /*aec0*/  FMUL.FTZ R25, R2.reuse, R129 ;  /* 0x0000008102197220 */ /* 0x040fe20000410000 */
[----:B------:R-:W-:Y:S01]  /*aed0*/  FMUL.FTZ R24, R2, R128 ;  /* 0x0000008002187220 */ /* 0x000fe20000410000 */
[----:B------:R-:W-:Y:S01]  /*aee0*/  FFMA.FTZ R128, R198, UR4, -R110 ;  /* 0x00000004c6807c23 */ /* 0x000fe2000801086e */
[----:B------:R-:W-:Y:S03]  /*aef0*/  FMUL.FTZ R28, R2, R136 ;  /* 0x00000088021c7220 */ /* 0x000fe60000410000 */
[----:B------:R-:W1:Y:S01]  /*af00*/  MUFU.EX2 R0, R0 ;  /* 0x0000000000007308 */ /* 0x000e620000000800 */
[--C-:B--2---:R-:W-:Y:S01]  /*af10*/  FFMA.FTZ R4, R184, UR4, -R105.reuse ;  /* 0x00000004b8047c23 */ /* 0x104fe20008010869 */
[C---:B------:R-:W-:Y:S01]  /*af20*/  FMUL.FTZ R29, R2.reuse, R137 ;  /* 0x00000089021d7220 */ /* 0x040fe20000410000 */
[C---:B------:R-:W-:Y:S01]  /*af30*/  FMUL.FTZ R41, R2.reuse, R145 ;  /* 0x0000009102297220 */ /* 0x040fe20000410000 */
[----:B------:R-:W-:Y:S01]  /*af40*/  FMUL.FTZ R45, R2, R153 ;  /* 0x00000099022d7220 */ /* 0x000fe20000410000 */
[----:B------:R-:W-:Y:S01]  /*af50*/  FMUL.FTZ R49, R100, R157 ;  /* 0x0000009d64317220 */ /* 0x000fe20000410000 */
[----:B------:R-:W-:Y:S01]  /*af60*/  FFMA.FTZ R60, R191, UR4, -R105 ;  /* 0x00000004bf3c7c23 */ /* 0x000fe20008010869 */
[--C-:B------:R-:W-:Y:S03]  /*af70*/  FFMA.FTZ R66, R193, UR4, -R106.reuse ;  /* 0x00000004c1427c23 */ /* 0x100fe6000801086a */
[----:B------:R2:W-:Y:S01]  /*af80*/  MUFU.EX2 R18, R4 ;  /* 0x0000000400127308 */ /* 0x0005e20000000800 */
[----:B------:R-:W-:Y:S01]  /*af90*/  FMUL.FTZ R57, R2, R161 ;  /* 0x000000a102397220 */ /* 0x000fe20000410000 */
[C---:B------:R-:W-:Y:S01]  /*afa0*/  FMUL.FTZ R68, R100.reuse, R68 ;  /* 0x0000004464447220 */ /* 0x040fe20000410000 */
[----:B------:R-:W-:Y:S01]  /*afb0*/  FMUL.FTZ R69, R100, R69 ;  /* 0x0000004564457220 */ /* 0x000fe20000410000 */
[C---:B------:R-:W-:Y:S01]  /*afc0*/  FMUL.FTZ R72, R2.reuse, R72 ;  /* 0x0000004802487220 */ /* 0x040fe20000410000 */
[C---:B------:R-:W-:Y:S01]  /*afd0*/  FMUL.FTZ R73, R2.reuse, R73 ;  /* 0x0000004902497220 */ /* 0x040fe20000410000 */
[C---:B------:R-:W-:Y:S01]  /*afe0*/  FMUL.FTZ R76, R2.reuse, R76 ;  /* 0x0000004c024c7220 */ /* 0x040fe20000410000 */
[----:B------:R-:W-:Y:S03]  /*aff0*/  FMUL.FTZ R77, R2, R77 ;  /* 0x0000004d024d7220 */ /* 0x000fe60000410000 */
[----:B------:R4:W5:Y:S01]  /*b000*/  MUFU.EX2 R64, R9 ;  /* 0x0000000900407308 */ /* 0x0009620000000800 */
        /* <DEDUP_REMOVED lines=8> */
[--C-:B--2---:R-:W-:Y:S01]  /*b090*/  FFMA.FTZ R4, R177, UR4, -R106.reuse ;  /* 0x00000004b1047c23 */ /* 0x104fe2000801086a */
[C---:B------:R-:W-:Y:S01]  /*b0a0*/  FMUL.FTZ R46, R0.reuse, R154 ;  /* 0x0000009a002e7220 */ /* 0x040fe20000410000 */
[C---:B------:R-:W-:Y:S01]  /*b0b0*/  FMUL.FTZ R47, R0.reuse, R155 ;  /* 0x0000009b002f7220 */ /* 0x040fe20000410000 */
[C---:B------:R-:W-:Y:S01]  /*b0c0*/  FMUL.FTZ R58, R0.reuse, R162 ;  /* 0x000000a2003a7220 */ /* 0x040fe20000410000 */
[C---:B------:R-:W-:Y:S01]  /*b0d0*/  FMUL.FTZ R59, R0.reuse, R163 ;  /* 0x000000a3003b7220 */ /* 0x040fe20000410000 */
[C---:B------:R-:W-:Y:S01]  /*b0e0*/  FMUL.FTZ R74, R0.reuse, R74 ;  /* 0x0000004a004a7220 */ /* 0x040fe20000410000 */
[----:B------:R-:W-:Y:S03]  /*b0f0*/  FMUL.FTZ R75, R0, R75 ;  /* 0x0000004b004b7220 */ /* 0x000fe60000410000 */
[----:B------:R2:W-:Y:S01]  /*b100*/  MUFU.EX2 R184, R4 ;  /* 0x0000000400b87308 */ /* 0x0005e20000000800 */
[----:B----4-:R-:W-:Y:S01]  /*b110*/  FMUL.FTZ R9, R2, R113 ;  /* 0x0000007102097220 */ /* 0x010fe20000410000 */
[----:B-----5:R-:W-:Y:S01]  /*b120*/  MOV R139, R64 ;  /* 0x00000040008b7202 */ /* 0x020fe20000000f00 */
[C---:B------:R-:W-:Y:S01]  /*b130*/  FMUL.FTZ R78, R0.reuse, R78 ;  /* 0x0000004e004e7220 */ /* 0x040fe20000410000 */
[----:B------:R-:W-:Y:S01]  /*b140*/  FMUL.FTZ R79, R0, R79 ;  /* 0x0000004f004f7220 */ /* 0x000fe20000410000 */
[C---:B------:R-:W-:Y:S01]  /*b150*/  FMUL.FTZ R80, R100.reuse, R80 ;  /* 0x0000005064507220 */ /* 0x040fe20000410000 */
[C---:B------:R-:W-:Y:S01]  /*b160*/  FMUL.FTZ R81, R100.reuse, R81 ;  /* 0x0000005164517220 */ /* 0x040fe20000410000 */
[C---:B------:R-:W-:Y:S03]  /*b170*/  FMUL.FTZ R84, R100.reuse, R84 ;  /* 0x0000005464547220 */ /* 0x040fe60000410000 */
[----:B------:R4:W-:Y:S01]  /*b180*/  MUFU.EX2 R250, R128 ;  /* 0x0000008000fa7308 */ /* 0x0009e20000000800 */
[C---:B-1----:R-:W-:Y:S01]  /*b190*/  FMUL.FTZ R6, R3.reuse, R118 ;  /* 0x0000007603067220 */ /* 0x042fe20000410000 */
[C---:B------:R-:W-:Y:S01]  /*b1a0*/  FMUL.FTZ R19, R3.reuse, R127 ;  /* 0x0000007f03137220 */ /* 0x040fe20000410000 */
[C---:B------:R-:W-:Y:S01]  /*b1b0*/  FMUL.FTZ R34, R3.reuse, R142 ;  /* 0x0000008e03227220 */ /* 0x040fe20000410000 */
[C---:B------:R-:W-:Y:S01]  /*b1c0*/  FMUL.FTZ R35, R3.reuse, R143 ;  /* 0x0000008f03237220 */ /* 0x040fe20000410000 */
[C---:B------:R-:W-:Y:S01]  /*b1d0*/  FMUL.FTZ R51, R3.reuse, R159 ;  /* 0x0000009f03337220 */ /* 0x040fe20000410000 */
[C---:B---3--:R-:W-:Y:S01]  /*b1e0*/  FMUL.FTZ R67, R3.reuse, R175 ;  /* 0x000000af03437220 */ /* 0x048fe20000410000 */
[----:B------:R-:W-:Y:S03]  /*b1f0*/  FMUL.FTZ R70, R3, R70 ;  /* 0x0000004603467220 */ /* 0x000fe60000410000 */
[----:B------:R1:W-:Y:S01]  /*b200*/  MUFU.EX2 R137, R40 ;  /* 0x0000002800897308 */ /* 0x0003e20000000800 */
[----:B--2---:R-:W-:Y:S01]  /*b210*/  FFMA.FTZ R4, R179, UR4, -R106 ;  /* 0x00000004b3047c23 */ /* 0x004fe2000801086a */
[C---:B------:R-:W-:Y:S01]  /*b220*/  FMUL.FTZ R71, R3.reuse, R71 ;  /* 0x0000004703477220 */ /* 0x040fe20000410000 */
[C---:B------:R-:W-:Y:S01]  /*b230*/  FMUL.FTZ R82, R3.reuse, R82 ;  /* 0x0000005203527220 */ /* 0x040fe20000410000 */
[C---:B------:R-:W-:Y:S01]  /*b240*/  FMUL.FTZ R83, R3.reuse, R83 ;  /* 0x0000005303537220 */ /* 0x040fe20000410000 */
[----:B------:R-:W-:Y:S01]  /*b250*/  FMUL.FTZ R85, R100, R85 ;  /* 0x0000005564557220 */ /* 0x000fe20000410000 */
[C---:B------:R-:W-:Y:S01]  /*b260*/  FMUL.FTZ R86, R3.reuse, R86 ;  /* 0x0000005603567220 */ /* 0x040fe20000410000 */
[----:B------:R-:W-:Y:S03]  /*b270*/  FMUL.FTZ R87, R3, R87 ;  /* 0x0000005703577220 */ /* 0x000fe60000410000 */
[----:B------:R2:W-:Y:S01]  /*b280*/  MUFU.EX2 R17, R4 ;  /* 0x0000000400117308 */ /* 0x0005e20000000800 */
[----:B----4-:R-:W-:Y:S01]  /*b290*/  FFMA.FTZ R128, R199, UR4, -R109 ;  /* 0x00000004c7807c23 */ /* 0x010fe2000801086d */
[C---:B------:R-:W-:Y:S01]  /*b2a0*/  FMUL.FTZ R88, R2.reuse, R88 ;  /* 0x0000005802587220 */ /* 0x040fe20000410000 */
[----:B------:R-:W-:Y:S01]  /*b2b0*/  FMUL.FTZ R89, R2, R89 ;  /* 0x0000005902597220 */ /* 0x000fe20000410000 */
[C---:B------:R-:W-:Y:S01]  /*b2c0*/  FMUL.FTZ R90, R0.reuse, R90 ;  /* 0x0000005a005a7220 */ /* 0x040fe20000410000 */
[----:B------:R-:W-:Y:S01]  /*b2d0*/  FMUL.FTZ R91, R0, R91 ;  /* 0x0000005b005b7220 */ /* 0x000fe20000410000 */
[C---:B------:R-:W-:Y:S01]  /*b2e0*/  FMUL.FTZ R92, R2.reuse, R92 ;  /* 0x0000005c025c7220 */ /* 0x040fe20000410000 */
[C---:B------:R-:W-:Y:S03]  /*b2f0*/  FMUL.FTZ R93, R2.reuse, R93 ;  /* 0x0000005d025d7220 */ /* 0x040fe60000410000 */
[----:B------:R3:W-:Y:S01]  /*b300*/  MUFU.EX2 R140, R44 ;  /* 0x0000002c008c7308 */ /* 0x0007e20000000800 */
[----:B-1----:R-:W-:Y:S01]  /*b310*/  FMUL.FTZ R40, R2, R144 ;  /* 0x0000009002287220 */ /* 0x002fe20000410000 */
[C---:B------:R-:W-:Y:S01]  /*b320*/  FMUL.FTZ R94, R0.reuse, R94 ;  /* 0x0000005e005e7220 */ /* 0x040fe20000410000 */
[----:B------:R-:W-:Y:S01]  /*b330*/  FMUL.FTZ R95, R0, R95 ;  /* 0x0000005f005f7220 */ /* 0x000fe20000410000 */
[C---:B------:R-:W-:Y:S01]  /*b340*/  FMUL.FTZ R96, R100.reuse, R96 ;  /* 0x0000006064607220 */ /* 0x040fe20000410000 */
[----:B------:R-:W-:Y:S01]  /*b350*/  FMUL.FTZ R97, R100, R97 ;  /* 0x0000006164617220 */ /* 0x000fe20000410000 */
[C---:B------:R-:W-:Y:S01]  /*b360*/  FMUL.FTZ R98, R3.reuse, R98 ;  /* 0x0000006203627220 */ /* 0x040fe20000410000 */
[----:B------:R-:W-:Y:S03]  /*b370*/  FMUL.FTZ R99, R3, R99 ;  /* 0x0000006303637220 */ /* 0x000fe60000410000 */
[----:B------:R1:W-:Y:S01]  /*b380*/  MUFU.EX2 R138, R50 ;  /* 0x00000032008a7308 */ /* 0x0003e20000000800 */
[--C-:B--2---:R-:W-:Y:S01]  /*b390*/  FFMA.FTZ R4, R14, UR4, -R105.reuse ;  /* 0x000000040e047c23 */ /* 0x104fe20008010869 */
[----:B------:R-:W-:Y:S01]  /*b3a0*/  FMUL.FTZ R14, R0, R122 ;  /* 0x0000007a000e7220 */ /* 0x000fe20000410000 */
[----:B------:R-:W-:Y:S07]  /*b3b0*/  FFMA.FTZ R107, R107, UR4, -R110 ;  /* 0x000000046b6b7c23 */ /* 0x000fee000801086e */
[----:B------:R2:W4:Y:S01]  /*b3c0*/  MUFU.EX2 R16, R4 ;  /* 0x0000000400107308 */ /* 0x0005220000000800 */
[C---:B---3--:R-:W-:Y:S09]  /*b3d0*/  FMUL.FTZ R44, R2.reuse, R152 ;  /* 0x00000098022c7220 */ /* 0x048ff20000410000 */
[----:B------:R3:W5:Y:S01]  /*b3e0*/  MUFU.EX2 R65, R56 ;  /* 0x0000003800417308 */ /* 0x0007620000000800 */
[----:B-1----:R-:W-:Y:S02]  /*b3f0*/  FMUL.FTZ R50, R3, R158 ;  /* 0x0000009e03327220 */ /* 0x002fe40000410000 */
[----:B------:R-:W-:Y:S07]  /*b400*/  LDSM.16.MT88.4 R156, [R224+0xac00] ;  /* 0x00ac0000e09c783b */ /* 0x000fee0000004200 */
[----:B------:R1:W-:Y:S01]  /*b410*/  MUFU.EX2 R136, R60 ;  /* 0x0000003c00887308 */ /* 0x0003e20000000800 */
[----:B--2---:R-:W-:Y:S01]  /*b420*/  FFMA.FTZ R4, R13, UR4, -R105 ;  /* 0x000000040d047c23 */ /* 0x004fe20008010869 */
[----:B----4-:R-:W-:Y:S01]  /*b430*/  MOV R182, R16 ;  /* 0x0000001000b67202 */ /* 0x010fe20000000f00 */
[----:B------:R-:W-:Y:S01]  /*b440*/  FMUL.FTZ R13, R2, R121 ;  /* 0x00000079020d7220 */ /* 0x000fe20000410000 */
[----:B------:R-:W-:Y:S06]  /*b450*/  FMUL.FTZ R16, R100, R124 ;  /* 0x0000007c64107220 */ /* 0x000fec0000410000 */
[----:B------:R2:W4:Y:S01]  /*b460*/  MUFU.EX2 R62, R4 ;  /* 0x00000004003e7308 */ /* 0x0005220000000800 */
[----:B---3--:R-:W-:Y:S01]  /*b470*/  FMUL.FTZ R56, R2, R160 ;  /* 0x000000a002387220 */ /* 0x008fe20000410000 */
[----:B-----5:R-:W-:Y:S01]  /*b480*/  MOV R163, R65 ;  /* 0x0000004100a37202 */ /* 0x020fe20000000f00 */
[----:B------:R-:W-:Y:S07]  /*b490*/  FMUL.FTZ R65, R100, R173 ;  /* 0x000000ad64417220 */ /* 0x000fee0000410000 */
[----:B------:R3:W-:Y:S01]  /*b4a0*/  MUFU.EX2 R162, R66 ;  /* 0x0000004200a27308 */ /* 0x0007e20000000800 */
[----:B-1----:R-:W-:Y:S09]  /*b4b0*/  FMUL.FTZ R60, R2, R168 ;  /* 0x000000a8023c7220 */ /* 0x002ff20000410000 */
[----:B------:R1:W-:Y:S01]  /*b4c0*/  MUFU.EX2 R248, R128 ;  /* 0x0000008000f87308 */ /* 0x0003e20000000800 */
[----:B--2---:R-:W-:Y:S01]  /*b4d0*/  FFMA.FTZ R4, R15, UR4, -R106 ;  /* 0x000000040f047c23 */ /* 0x004fe2000801086a */
[----:B----4-:R-:W-:Y:S01]  /*b4e0*/  F2FP.F16.F32.PACK_AB R114, R62, R182 ;  /* 0x000000b63e72723e */ /* 0x010fe200000000ff */
[----:B------:R-:W-:Y:S02]  /*b4f0*/  FMUL.FTZ R15, R0, R123 ;  /* 0x0000007b000f7220 */ /* 0x000fe40000410000 */
[----:B------:R-:W2:Y:S05]  /*b500*/  LDSM.16.MT88.4 R120, [R225+0xa000] ;  /* 0x00a00000e178783b */ /* 0x000eaa0000004200 */
[----:B------:R4:W5:Y:S01]  /*b510*/  MUFU.EX2 R11, R4 ;  /* 0x00000004000b7308 */ /* 0x0009620000000800 */
[C---:B---3--:R-:W-:Y:S09]  /*b520*/  FMUL.FTZ R66, R3.reuse, R174 ;  /* 0x000000ae03427220 */ /* 0x048ff20000410000 */
[----:B------:R-:W-:Y:S01]  /*b530*/  MUFU.EX2 R107, R107 ;  /* 0x0000006b006b7308 */ /* 0x000fe20000000800 */
[----:B-1----:R-:W-:Y:S01]  /*b540*/  LDSM.16.MT88.4 R128, [R225+0x9400] ;  /* 0x00940000e180783b */ /* 0x002fe20000004200 */
[--C-:B----4-:R-:W-:Y:S01]  /*b550*/  FFMA.FTZ R4, R178, UR4, -R109.reuse ;  /* 0x00000004b2047c23 */ /* 0x110fe2000801086d */
[----:B------:R-:W-:Y:S01]  /*b560*/  MOV R178, R18 ;  /* 0x0000001200b27202 */ /* 0x000fe20000000f00 */
[----:B------:R-:W-:Y:S01]  /*b570*/  FMUL.FTZ R18, R3, R126 ;  /* 0x0000007e03127220 */ /* 0x000fe20000410000 */
[----:B-----5:R-:W-:Y:S05]  /*b580*/  MOV R185, R11 ;  /* 0x0000000b00b97202 */ /* 0x020fea0000000f00 */
[----:B------:R1:W-:Y:S01]  /*b590*/  MUFU.EX2 R177, R4 ;  /* 0x0000000400b17308 */ /* 0x0003e20000000800 */
[----:B------:R-:W-:Y:S01]  /*b5a0*/  FMUL.FTZ R11, R0, R115 ;  /* 0x00000073000b7220 */ /* 0x000fe20000410000 */
[----:B------:R-:W-:Y:S02]  /*b5b0*/  F2FP.F16.F32.PACK_AB R112, R178, R176 ;  /* 0x000000b0b270723e */ /* 0x000fe400000000ff */
[----:B------:R-:W-:Y:S01]  /*b5c0*/  F2FP.F16.F32.PACK_AB R115, R61, R185 ;  /* 0x000000b93d73723e */ /* 0x000fe200000000ff */
[--C-:B-1----:R-:W-:Y:S01]  /*b5d0*/  FFMA.FTZ R4, R187, UR4, -R109.reuse ;  /* 0x00000004bb047c23 */ /* 0x102fe2000801086d */
[----:B------:R-:W-:Y:S01]  /*b5e0*/  MOV R187, R17 ;  /* 0x0000001100bb7202 */ /* 0x000fe20000000f00 */
[----:B------:R-:W-:Y:S03]  /*b5f0*/  FMUL.FTZ R17, R100, R125 ;  /* 0x0000007d64117220 */ /* 0x000fe60000410000 */
[----:B------:R1:W3:Y:S01]  /*b600*/  MUFU.EX2 R5, R4 ;  /* 0x0000000400057308 */ /* 0x0002e20000000800 */
[----:B------:R-:W-:Y:S01]  /*b610*/  F2FP.F16.F32.PACK_AB R113, R187, R184 ;  /* 0x000000b8bb71723e */ /* 0x000fe200000000ff */
[----:B------:R-:W4:Y:S01]  /*b620*/  LDSM.16.MT88.4 R124, [R224+0xb000] ;  /* 0x00b00000e07c783b */ /* 0x000f220000004200 */
[--C-:B-1----:R-:W-:Y:S01]  /*b630*/  FFMA.FTZ R4, R180, UR4, -R110.reuse ;  /* 0x00000004b4047c23 */ /* 0x102fe2000801086e */
[----:B---3--:R-:W-:Y:S06]  /*b640*/  MOV R180, R5 ;  /* 0x0000000500b47202 */ /* 0x008fec0000000f00 */
[----:B------:R1:W-:Y:S10]  /*b650*/  MUFU.EX2 R5, R7 ;  /* 0x0000000700057308 */ /* 0x0003f40000000800 */
[----:B------:R3:W5:Y:S01]  /*b660*/  MUFU.EX2 R179, R4 ;  /* 0x0000000400b37308 */ /* 0x0007620000000800 */
[----:B-1----:R-:W-:Y:S01]  /*b670*/  FMUL.FTZ R7, R3, R119 ;  /* 0x0000007703077220 */ /* 0x002fe20000410000 */
[--C-:B---3--:R-:W-:Y:S01]  /*b680*/  FFMA.FTZ R4, R183, UR4, -R110.reuse ;  /* 0x00000004b7047c23 */ /* 0x108fe2000801086e */
[----:B-----5:R-:W-:Y:S07]  /*b690*/  MOV R161, R179 ;  /* 0x000000b300a17202 */ /* 0x020fee0000000f00 */
[----:B------:R1:W3:Y:S02]  /*b6a0*/  MUFU.EX2 R183, R4 ;  /* 0x0000000400b77308 */ /* 0x0002e40000000800 */
[--C-:B-1----:R-:W-:Y:S01]  /*b6b0*/  FFMA.FTZ R4, R186, UR4, -R110.reuse ;  /* 0x00000004ba047c23 */ /* 0x102fe2000801086e */
[----:B------:R-:W-:Y:S02]  /*b6c0*/  MOV R186, R5 ;  /* 0x0000000500ba7202 */ /* 0x000fe40000000f00 */
[----:B---3--:R-:W-:Y:S05]  /*b6d0*/  MOV R168, R183 ;  /* 0x000000b700a87202 */ /* 0x008fea0000000f00 */
[----:B------:R1:W3:Y:S01]  /*b6e0*/  MUFU.EX2 R5, R4 ;  /* 0x0000000400057308 */ /* 0x0002e20000000800 */
[----:B------:R-:W-:Y:S01]  /*b6f0*/  F2FP.F16.F32.PACK_AB R118, R64, R186 ;  /* 0x000000ba4076723e */ /* 0x000fe200000000ff */
[C---:B------:R-:W-:Y:S02]  /*b700*/  FMUL.FTZ R64, R100.reuse, R172 ;  /* 0x000000ac64407220 */ /* 0x040fe40000410000 */
[----:B------:R-:W-:Y:S01]  /*b710*/  LDSM.16.MT88.4 R172, [R225+0xac00] ;  /* 0x00ac0000e1ac783b */ /* 0x000fe20000004200 */
[----:B-1----:R-:W-:Y:S01]  /*b720*/  FFMA.FTZ R4, R181, UR4, -R110 ;  /* 0x00000004b5047c23 */ /* 0x002fe2000801086e */
[----:B---3--:R-:W-:Y:S01]  /*b730*/  MOV R181, R5 ;  /* 0x0000000500b57202 */ /* 0x008fe20000000f00 */
[C---:B------:R-:W-:Y:S01]  /*b740*/  FMUL.FTZ R5, R100.reuse, R117 ;  /* 0x0000007564057220 */ /* 0x040fe20000410000 */
[----:B------:R-:W-:Y:S02]  /*b750*/  F2FP.F16.F32.PACK_AB R117, R183, R179 ;  /* 0x000000b3b775723e */ /* 0x000fe400000000ff */
[----:B------:R1:W3:Y:S02]  /*b760*/  MUFU.EX2 R63, R4 ;  /* 0x00000004003f7308 */ /* 0x0002e40000000800 */
[----:B-1----:R-:W-:Y:S01]  /*b770*/  FMUL.FTZ R4, R100, R116 ;  /* 0x0000007464047220 */ /* 0x002fe20000410000 */
[----:B------:R-:W-:Y:S02]  /*b780*/  F2FP.F16.F32.PACK_AB R116, R180, R177 ;  /* 0x000000b1b474723e */ /* 0x000fe400000000ff */
[----:B---3--:R-:W-:Y:S04]  /*b790*/  F2FP.F16.F32.PACK_AB R119, R63, R181 ;  /* 0x000000b53f77723e */ /* 0x008fe800000000ff */
[-C--:B------:R-:W-:Y:S06]  /*b7a0*/  HMMA.16816.F32 R4, R112, R20.reuse, R4 ;  /* 0x000000147004723c */ /* 0x080fec0000001804 */
[C---:B------:R-:W-:Y:S06]  /*b7b0*/  HMMA.16816.F32 R8, R116.reuse, R20, R8 ;  /* 0x000000147408723c */ /* 0x040fec0000001808 */
[-C--:B------:R-:W-:Y:S05]  /*b7c0*/  HMMA.16816.F32 R12, R116, R22.reuse, R12 ;  /* 0x00000016740c723c */ /* 0x080fea000000180c */
[----:B------:R-:W-:Y:S01]  /*b7d0*/  FMUL.FTZ R21, R100, R133 ;  /* 0x0000008564157220 */ /* 0x000fe20000410000 */
[C---:B------:R-:W-:Y:S05]  /*b7e0*/  HMMA.16816.F32 R16, R112.reuse, R22, R16 ;  /* 0x000000167010723c */ /* 0x040fea0000001810 */
[----:B------:R-:W-:Y:S01]  /*b7f0*/  MOV R133, R63 ;  /* 0x0000003f00857202 */ /* 0x000fe20000000f00 */
[----:B------:R-:W-:Y:S01]  /*b800*/  FMUL.FTZ R63, R0, R171 ;  /* 0x000000ab003f7220 */ /* 0x000fe20000410000 */
[----:B------:R-:W-:Y:S01]  /*b810*/  FMUL.FTZ R20, R100, R132 ;  /* 0x0000008464147220 */ /* 0x000fe20000410000 */
[----:B------:R1:W-:Y:S03]  /*b820*/  MUFU.EX2 R171, R111 ;  /* 0x0000006f00ab7308 */ /* 0x0003e60000000800 */
[----:B------:R-:W-:Y:S01]  /*b830*/  FFMA.FTZ R132, R206, UR4, -R106 ;  /* 0x00000004ce847c23 */ /* 0x000fe2000801086a */
[C---:B------:R-:W-:Y:S01]  /*b840*/  FMUL.FTZ R22, R3.reuse, R134 ;  /* 0x0000008603167220 */ /* 0x040fe20000410000 */
[C---:B------:R-:W-:Y:S01]  /*b850*/  FMUL.FTZ R23, R3.reuse, R135 ;  /* 0x0000008703177220 */ /* 0x040fe20000410000 */
[----:B------:R-:W-:Y:S01]  /*b860*/  MOV R134, R62 ;  /* 0x0000003e00867202 */ /* 0x000fe20000000f00 */
[----:B------:R-:W-:Y:S01]  /*b870*/  FMUL.FTZ R62, R0, R170 ;  /* 0x000000aa003e7220 */ /* 0x000fe20000410000 */
[----:B------:R-:W-:Y:S01]  /*b880*/  MOV R135, R61 ;  /* 0x0000003d00877202 */ /* 0x000fe20000000f00 */
[----:B------:R-:W-:Y:S01]  /*b890*/  FMUL.FTZ R61, R2, R169 ;  /* 0x000000a9023d7220 */ /* 0x000fe20000410000 */
[----:B------:R-:W-:Y:S02]  /*b8a0*/  MOV R169, R180 ;  /* 0x000000b400a97202 */ /* 0x000fe40000000f00 */
[-C--:B------:R-:W-:Y:S03]  /*b8b0*/  HMMA.16816.F32 R20, R112, R36.reuse, R20 ;  /* 0x000000247014723c */ /* 0x080fe60000001814 */
[----:B------:R-:W-:Y:S01]  /*b8c0*/  MOV R170, R187 ;  /* 0x000000bb00aa7202 */ /* 0x000fe20000000f00 */
[--C-:B-1----:R-:W-:Y:S02]  /*b8d0*/  FFMA.FTZ R111, R196, UR4, -R109.reuse ;  /* 0x00000004c46f7c23 */ /* 0x102fe4000801086d */
[C---:B------:R-:W-:Y:S02]  /*b8e0*/  HMMA.16816.F32 R24, R116.reuse, R36, R24 ;  /* 0x000000247418723c */ /* 0x040fe40000001818 */
[----:B------:R1:W-:Y:S04]  /*b8f0*/  MUFU.EX2 R252, R111 ;  /* 0x0000006f00fc7308 */ /* 0x0003e80000000800 */
[-C--:B------:R-:W-:Y:S05]  /*b900*/  HMMA.16816.F32 R28, R116, R38.reuse, R28 ;  /* 0x00000026741c723c */ /* 0x080fea000000181c */
[C---:B------:R-:W-:Y:S01]  /*b910*/  FMUL.FTZ R36, R100.reuse, R148 ;  /* 0x0000009464247220 */ /* 0x040fe20000410000 */
[C---:B------:R-:W-:Y:S05]  /*b920*/  HMMA.16816.F32 R32, R112.reuse, R38, R32 ;  /* 0x000000267020723c */ /* 0x040fea0000001820 */
[----:B------:R-:W-:Y:S02]  /*b930*/  FMUL.FTZ R37, R100, R149 ;  /* 0x0000009564257220 */ /* 0x000fe40000410000 */
[----:B------:R-:W-:Y:S01]  /*b940*/  FMUL.FTZ R38, R3, R150 ;  /* 0x0000009603267220 */ /* 0x000fe20000410000 */
[--C-:B-1----:R-:W-:Y:S03]  /*b950*/  FFMA.FTZ R111, R197, UR4, -R109.reuse ;  /* 0x00000004c56f7c23 */ /* 0x102fe6000801086d */
[C---:B------:R-:W-:Y:S01]  /*b960*/  FMUL.FTZ R39, R3.reuse, R151 ;  /* 0x0000009703277220 */ /* 0x040fe20000410000 */
[----:B------:R1:W3:Y:S06]  /*b970*/  MUFU.EX2 R251, R111 ;  /* 0x0000006f00fb7308 */ /* 0x0002ec0000000800 */
[-C--:B------:R-:W-:Y:S06]  /*b980*/  HMMA.16816.F32 R36, R112, R52.reuse, R36 ;  /* 0x000000347024723c */ /* 0x080fec0000001824 */
[C---:B------:R-:W-:Y:S05]  /*b990*/  HMMA.16816.F32 R40, R116.reuse, R52, R40 ;  /* 0x000000347428723c */ /* 0x040fea0000001828 */
[----:B-1----:R-:W-:Y:S01]  /*b9a0*/  FFMA.FTZ R111, R200, UR4, -R110 ;  /* 0x00000004c86f7c23 */ /* 0x002fe2000801086e */
[-C--:B------:R-:W-:Y:S03]  /*b9b0*/  HMMA.16816.F32 R44, R116, R54.reuse, R44 ;  /* 0x00000036742c723c */ /* 0x080fe6000000182c */
[----:B------:R1:W-:Y:S02]  /*b9c0*/  MUFU.EX2 R249, R111 ;  /* 0x0000006f00f97308 */ /* 0x0003e40000000800 */
[----:B------:R-:W-:Y:S01]  /*b9d0*/  FFMA.FTZ R52, R194, UR4, -R106 ;  /* 0x00000004c2347c23 */ /* 0x000fe2000801086a */
[C---:B------:R-:W-:Y:S07]  /*b9e0*/  HMMA.16816.F32 R48, R112.reuse, R54, R48 ;  /* 0x000000367030723c */ /* 0x040fee0000001830 */
[----:B------:R5:W3:Y:S01]  /*b9f0*/  MUFU.EX2 R141, R52 ;  /* 0x00000034008d7308 */ /* 0x000ae20000000800 */
[C---:B------:R-:W-:Y:S03]  /*ba00*/  FMUL.FTZ R53, R100.reuse, R165 ;  /* 0x000000a564357220 */ /* 0x040fe60000410000 */
[C---:B------:R-:W-:Y:S01]  /*ba10*/  FMUL.FTZ R54, R3.reuse, R166 ;  /* 0x000000a603367220 */ /* 0x040fe20000410000 */
[----:B------:R-:W-:Y:S01]  /*ba20*/  FMUL.FTZ R55, R3, R167 ;  /* 0x000000a703377220 */ /* 0x000fe20000410000 */
[----:B-1----:R-:W-:Y:S04]  /*ba30*/  FFMA.FTZ R111, R201, UR4, -R109 ;  /* 0x00000004c96f7c23 */ /* 0x002fe8000801086d */
[----:B------:R1:W3:Y:S01]  /*ba40*/  MUFU.EX2 R247, R111 ;  /* 0x0000006f00f77308 */ /* 0x0002e20000000800 */
[----:B-----5:R-:W-:Y:S07]  /*ba50*/  FMUL.FTZ R52, R100, R164 ;  /* 0x000000a464347220 */ /* 0x020fee0000410000 */
[-C--:B--2---:R-:W-:Y:S06]  /*ba60*/  HMMA.16816.F32 R52, R112, R120.reuse, R52 ;  /* 0x000000787034723c */ /* 0x084fec0000001834 */
[C---:B------:R-:W-:Y:S05]  /*ba70*/  HMMA.16816.F32 R56, R116.reuse, R120, R56 ;  /* 0x000000787438723c */ /* 0x040fea0000001838 */
[--C-:B-1----:R-:W-:Y:S01]  /*ba80*/  FFMA.FTZ R111, R202, UR4, -R110.reuse ;  /* 0x00000004ca6f7c23 */ /* 0x102fe2000801086e */
[-C--:B------:R-:W-:Y:S03]  /*ba90*/  HMMA.16816.F32 R60, R116, R122.reuse, R60 ;  /* 0x0000007a743c723c */ /* 0x080fe6000000183c */
[----:B------:R1:W-:Y:S03]  /*baa0*/  MUFU.EX2 R246, R111 ;  /* 0x0000006f00f67308 */ /* 0x0003e60000000800 */
[C---:B------:R-:W-:Y:S01]  /*bab0*/  HMMA.16816.F32 R64, R112.reuse, R122, R64 ;  /* 0x0000007a7040723c */ /* 0x040fe20000001840 */
[----:B------:R-:W2:Y:S05]  /*bac0*/  LDSM.16.MT88.4 R120, [R225+0xb000] ;  /* 0x00b00000e178783b */ /* 0x000eaa0000004200 */
[-C--:B----4-:R-:W-:Y:S06]  /*bad0*/  HMMA.16816.F32 R68, R112, R124.reuse, R68 ;  /* 0x0000007c7044723c */ /* 0x090fec0000001844 */
[C---:B------:R-:W-:Y:S05]  /*bae0*/  HMMA.16816.F32 R72, R116.reuse, R124, R72 ;  /* 0x0000007c7448723c */ /* 0x040fea0000001848 */
[----:B-1----:R-:W-:Y:S01]  /*baf0*/  FFMA.FTZ R111, R203, UR4, -R110 ;  /* 0x00000004cb6f7c23 */ /* 0x002fe2000801086e */
[-C--:B------:R-:W-:Y:S03]  /*bb00*/  HMMA.16816.F32 R76, R116, R126.reuse, R76 ;  /* 0x0000007e744c723c */ /* 0x080fe6000000184c */
[----:B------:R1:W4:Y:S03]  /*bb10*/  MUFU.EX2 R245, R111 ;  /* 0x0000006f00f57308 */ /* 0x0003260000000800 */
[C---:B------:R-:W-:Y:S01]  /*bb20*/  HMMA.16816.F32 R80, R112.reuse, R126, R80 ;  /* 0x0000007e7050723c */ /* 0x040fe20000001850 */
[----:B------:R-:W5:Y:S04]  /*bb30*/  LDSM.16.MT88.4 R124, [R224+0x9400] ;  /* 0x00940000e07c783b */ /* 0x000f680000004200 */
[--C-:B-1----:R-:W-:Y:S01]  /*bb40*/  FFMA.FTZ R111, R207, UR4, -R105.reuse ;  /* 0x00000004cf6f7c23 */ /* 0x102fe20008010869 */
[-C--:B--2---:R-:W-:Y:S03]  /*bb50*/  HMMA.16816.F32 R84, R112, R120.reuse, R84 ;  /* 0x000000787054723c */ /* 0x084fe60000001854 */
[----:B------:R1:W-:Y:S03]  /*bb60*/  MUFU.EX2 R243, R111 ;  /* 0x0000006f00f37308 */ /* 0x0003e60000000800 */
[C---:B------:R-:W-:Y:S06]  /*bb70*/  HMMA.16816.F32 R88, R116.reuse, R120, R88 ;  /* 0x000000787458723c */ /* 0x040fec0000001858 */
[-C--:B------:R-:W-:Y:S06]  /*bb80*/  HMMA.16816.F32 R92, R116, R122.reuse, R92 ;  /* 0x0000007a745c723c */ /* 0x080fec000000185c */
[----:B------:R-:W-:Y:S01]  /*bb90*/  HMMA.16816.F32 R96, R112, R122, R96 ;  /* 0x0000007a7060723c */ /* 0x000fe20000001860 */
[----:B------:R-:W2:Y:S04]  /*bba0*/  LDSM.16.MT88.4 R120, [R224+0xa400] ;  /* 0x00a40000e078783b */ /* 0x000ea80000004200 */
[--C-:B-1----:R-:W-:Y:S01]  /*bbb0*/  FFMA.FTZ R111, R209, UR4, -R105.reuse ;  /* 0x00000004d16f7c23 */ /* 0x102fe20008010869 */
[----:B---3--:R-:W-:Y:S02]  /*bbc0*/  F2FP.F16.F32.PACK_AB R116, R251, R252 ;  /* 0x000000fcfb74723e */ /* 0x008fe400000000ff */
[----:B------:R-:W-:Y:S01]  /*bbd0*/  F2FP.F16.F32.PACK_AB R112, R140, R137 ;  /* 0x000000898c70723e */ /* 0x000fe200000000ff */
[----:B------:R1:W3:Y:S02]  /*bbe0*/  MUFU.EX2 R244, R111 ;  /* 0x0000006f00f47308 */ /* 0x0002e40000000800 */
[----:B------:R-:W-:Y:S02]  /*bbf0*/  F2FP.F16.F32.PACK_AB R113, R141, R138 ;  /* 0x0000008a8d71723e */ /* 0x000fe400000000ff */
[----:B------:R-:W-:Y:S02]  /*bc00*/  F2FP.F16.F32.PACK_AB R114, R136, R163 ;  /* 0x000000a38872723e */ /* 0x000fe400000000ff */
[----:B------:R-:W-:Y:S02]  /*bc10*/  F2FP.F16.F32.PACK_AB R115, R171, R162 ;  /* 0x000000a2ab73723e */ /* 0x000fe400000000ff */
[----:B------:R-:W-:Y:S02]  /*bc20*/  F2FP.F16.F32.PACK_AB R117, R249, R250 ;  /* 0x000000faf975723e */ /* 0x000fe400000000ff */
[----:B------:R-:W-:Y:S02]  /*bc30*/  F2FP.F16.F32.PACK_AB R118, R248, R247 ;  /* 0x000000f7f876723e */ /* 0x000fe400000000ff */
[----:B----4-:R-:W-:Y:S01]  /*bc40*/  F2FP.F16.F32.PACK_AB R119, R245, R246 ;  /* 0x000000f6f577723e */ /* 0x010fe200000000ff */
[-C--:B-----5:R-:W-:Y:S03]  /*bc50*/  HMMA.16816.F32 R4, R112, R124.reuse, R4 ;  /* 0x0000007c7004723c */ /* 0x0a0fe60000001804 */
[--C-:B-1----:R-:W-:Y:S03]  /*bc60*/  FFMA.FTZ R111, R210, UR4, -R106.reuse ;  /* 0x00000004d26f7c23 */ /* 0x102fe6000801086a */
[C---:B------:R-:W-:Y:S01]  /*bc70*/  HMMA.16816.F32 R8, R116.reuse, R124, R8 ;  /* 0x0000007c7408723c */ /* 0x040fe20000001808 */
[----:B------:R1:W-:Y:S05]  /*bc80*/  MUFU.EX2 R242, R111 ;  /* 0x0000006f00f27308 */ /* 0x0003ea0000000800 */
[-C--:B------:R-:W-:Y:S06]  /*bc90*/  HMMA.16816.F32 R12, R116, R126.reuse, R12 ;  /* 0x0000007e740c723c */ /* 0x080fec000000180c */
[C---:B------:R-:W-:Y:S01]  /*bca0*/  HMMA.16816.F32 R16, R112.reuse, R126, R16 ;  /* 0x0000007e7010723c */ /* 0x040fe20000001810 */
[----:B------:R-:W4:Y:S05]  /*bcb0*/  LDSM.16.MT88.4 R124, [R225+0xa400] ;  /* 0x00a40000e17c783b */ /* 0x000f2a0000004200 */
[-C--:B------:R-:W-:Y:S05]  /*bcc0*/  HMMA.16816.F32 R20, R112, R128.reuse, R20 ;  /* 0x000000807014723c */ /* 0x080fea0000001814 */
[--C-:B-1----:R-:W-:Y:S01]  /*bcd0*/  FFMA.FTZ R111, R211, UR4, -R106.reuse ;  /* 0x00000004d36f7c23 */ /* 0x102fe2000801086a */
[C---:B------:R-:W-:Y:S03]  /*bce0*/  HMMA.16816.F32 R24, R116.reuse, R128, R24 ;  /* 0x000000807418723c */ /* 0x040fe60000001818 */
[----:B------:R1:W5:Y:S02]  /*bcf0*/  MUFU.EX2 R207, R111 ;  /* 0x0000006f00cf7308 */ /* 0x0003640000000800 */
[----:B------:R-:W-:Y:S01]  /*bd00*/  MOV R211, R136 ;  /* 0x0000008800d37202 */ /* 0x000fe20000000f00 */
[-C--:B------:R-:W-:Y:S06]  /*bd10*/  HMMA.16816.F32 R28, R116, R130.reuse, R28 ;  /* 0x00000082741c723c */ /* 0x080fec000000181c */
[C---:B------:R-:W-:Y:S01]  /*bd20*/  HMMA.16816.F32 R32, R112.reuse, R130, R32 ;  /* 0x000000827020723c */ /* 0x040fe20000001820 */
[----:B------:R-:W3:Y:S05]  /*bd30*/  LDSM.16.MT88.4 R128, [R224+0xb400] ;  /* 0x00b40000e080783b */ /* 0x000eea0000004200 */
[-C--:B--2---:R-:W-:Y:S05]  /*bd40*/  HMMA.16816.F32 R36, R112, R120.reuse, R36 ;  /* 0x000000787024723c */ /* 0x084fea0000001824 */
[--C-:B-1----:R-:W-:Y:S01]  /*bd50*/  FFMA.FTZ R111, R204, UR4, -R105.reuse ;  /* 0x00000004cc6f7c23 */ /* 0x102fe20008010869 */
[C---:B------:R-:W-:Y:S03]  /*bd60*/  HMMA.16816.F32 R40, R116.reuse, R120, R40 ;  /* 0x000000787428723c */ /* 0x040fe60000001828 */
[----:B------:R1:W-:Y:S03]  /*bd70*/  MUFU.EX2 R210, R111 ;  /* 0x0000006f00d27308 */ /* 0x0003e60000000800 */
[-C--:B------:R-:W-:Y:S06]  /*bd80*/  HMMA.16816.F32 R44, R116, R122.reuse, R44 ;  /* 0x0000007a742c723c */ /* 0x080fec000000182c */
[C---:B------:R-:W-:Y:S01]  /*bd90*/  HMMA.16816.F32 R48, R112.reuse, R122, R48 ;  /* 0x0000007a7030723c */ /* 0x040fe20000001830 */
[----:B------:R-:W2:Y:S05]  /*bda0*/  LDSM.16.MT88.4 R120, [R225+0xb400] ;  /* 0x00b40000e178783b */ /* 0x000eaa0000004200 */
[-C--:B----4-:R-:W-:Y:S05]  /*bdb0*/  HMMA.16816.F32 R52, R112, R124.reuse, R52 ;  /* 0x0000007c7034723c */ /* 0x090fea0000001834 */
[----:B-1----:R-:W-:Y:S01]  /*bdc0*/  FFMA.FTZ R111, R205, UR4, -R105 ;  /* 0x00000004cd6f7c23 */ /* 0x002fe20008010869 */
[C---:B------:R-:W-:Y:S01]  /*bdd0*/  HMMA.16816.F32 R56, R116.reuse, R124, R56 ;  /* 0x0000007c7438723c */ /* 0x040fe20000001838 */
[----:B------:R-:W-:Y:S05]  /*bde0*/  MUFU.EX2 R205, R132 ;  /* 0x0000008400cd7308 */ /* 0x000fea0000000800 */
[-C--:B------:R-:W-:Y:S05]  /*bdf0*/  HMMA.16816.F32 R60, R116, R126.reuse, R60 ;  /* 0x0000007e743c723c */ /* 0x080fea000000183c */
[----:B------:R1:W4:Y:S01]  /*be00*/  MUFU.EX2 R209, R111 ;  /* 0x0000006f00d17308 */ /* 0x0003220000000800 */
[C---:B------:R-:W-:Y:S01]  /*be10*/  HMMA.16816.F32 R64, R112.reuse, R126, R64 ;  /* 0x0000007e7040723c */ /* 0x040fe20000001840 */
[----:B------:R-:W4:Y:S05]  /*be20*/  LDSM.16.MT88.4 R124, [R224+0x9800] ;  /* 0x00980000e07c783b */ /* 0x000f2a0000004200 */
[-C--:B---3--:R-:W-:Y:S06]  /*be30*/  HMMA.16816.F32 R68, R112, R128.reuse, R68 ;  /* 0x000000807044723c */ /* 0x088fec0000001844 */
[C---:B------:R-:W-:Y:S05]  /*be40*/  HMMA.16816.F32 R72, R116.reuse, R128, R72 ;  /* 0x000000807448723c */ /* 0x040fea0000001848 */
[----:B-1----:R-:W-:Y:S01]  /*be50*/  FFMA.FTZ R111, R208, UR4, -R106 ;  /* 0x00000004d06f7c23 */ /* 0x002fe2000801086a */
[-C--:B------:R-:W-:Y:S03]  /*be60*/  HMMA.16816.F32 R76, R116, R130.reuse, R76 ;  /* 0x00000082744c723c */ /* 0x080fe6000000184c */
[----:B------:R1:W3:Y:S02]  /*be70*/  MUFU.EX2 R206, R111 ;  /* 0x0000006f00ce7308 */ /* 0x0002e40000000800 */
[----:B------:R-:W-:Y:S01]  /*be80*/  MOV R208, R178 ;  /* 0x000000b200d07202 */ /* 0x000fe20000000f00 */
[C---:B------:R-:W-:Y:S01]  /*be90*/  HMMA.16816.F32 R80, R112.reuse, R130, R80 ;  /* 0x000000827050723c */ /* 0x040fe20000001850 */
[----:B------:R-:W-:Y:S05]  /*bea0*/  LDSM.16.MT88.4 R128, [R224+0xb800] ;  /* 0x00b80000e080783b */ /* 0x000fea0000004200 */
[-C--:B--2---:R-:W-:Y:S06]  /*beb0*/  HMMA.16816.F32 R84, R112, R120.reuse, R84 ;  /* 0x000000787054723c */ /* 0x084fec0000001854 */
[C---:B------:R-:W-:Y:S05]  /*bec0*/  HMMA.16816.F32 R88, R116.reuse, R120, R88 ;  /* 0x000000787458723c */ /* 0x040fea0000001858 */
[--C-:B-1----:R-:W-:Y:S01]  /*bed0*/  FFMA.FTZ R111, R212, UR4, -R109.reuse ;  /* 0x00000004d46f7c23 */ /* 0x102fe2000801086d */
[-C--:B------:R-:W-:Y:S01]  /*bee0*/  HMMA.16816.F32 R92, R116, R122.reuse, R92 ;  /* 0x0000007a745c723c */ /* 0x080fe2000000185c */
[----:B------:R-:W2:Y:S02]  /*bef0*/  LDL.LU R212, [R1+0x18] ;  /* 0x0000180001d47983 */ /* 0x000ea40000300800 */
[----:B------:R1:W-:Y:S02]  /*bf00*/  MUFU.EX2 R203, R111 ;  /* 0x0000006f00cb7308 */ /* 0x0003e40000000800 */
[----:B------:R-:W2:Y:S01]  /*bf10*/  LDL.LU R160, [R1+0x1c] ;  /* 0x00001c0001a07983 */ /* 0x000ea20000300800 */
[----:B------:R-:W-:Y:S03]  /*bf20*/  HMMA.16816.F32 R96, R112, R122, R96 ;  /* 0x0000007a7060723c */ /* 0x000fe60000001860 */
[----:B------:R-:W-:Y:S04]  /*bf30*/  LDSM.16.MT88.4 R120, [R224+0xa800] ;  /* 0x00a80000e078783b */ /* 0x000fe80000004200 */
[----:B------:R-:W-:Y:S04]  /*bf40*/  F2FP.F16.F32.PACK_AB R112, R244, R243 ;  /* 0x000000f3f470723e */ /* 0x000fe800000000ff */
[----:B-----5:R-:W-:Y:S02]  /*bf50*/  F2FP.F16.F32.PACK_AB R113, R207, R242 ;  /* 0x000000f2cf71723e */ /* 0x020fe400000000ff */
[----:B----4-:R-:W-:Y:S01]  /*bf60*/  F2FP.F16.F32.PACK_AB R114, R209, R210 ;  /* 0x000000d2d172723e */ /* 0x010fe200000000ff */
[--C-:B-1----:R-:W-:Y:S01]  /*bf70*/  FFMA.FTZ R111, R213, UR4, -R109.reuse ;  /* 0x00000004d56f7c23 */ /* 0x102fe2000801086d */
[----:B---3--:R-:W-:Y:S02]  /*bf80*/  F2FP.F16.F32.PACK_AB R115, R206, R205 ;  /* 0x000000cdce73723e */ /* 0x008fe400000000ff */
[----:B------:R-:W-:Y:S01]  /*bf90*/  MOV R213, R177 ;  /* 0x000000b100d57202 */ /* 0x000fe20000000f00 */
[----:B------:R1:W3:Y:S04]  /*bfa0*/  MUFU.EX2 R204, R111 ;  /* 0x0000006f00cc7308 */ /* 0x0002e80000000800 */
[-C--:B------:R-:W-:Y:S03]  /*bfb0*/  HMMA.16816.F32 R4, R112, R124.reuse, R4 ;  /* 0x0000007c7004723c */ /* 0x080fe60000001804 */
[--C-:B-1----:R-:W-:Y:S01]  /*bfc0*/  FFMA.FTZ R111, R221, UR4, -R110.reuse ;  /* 0x00000004dd6f7c23 */ /* 0x102fe2000801086e */
[----:B---3--:R-:W-:Y:S02]  /*bfd0*/  F2FP.F16.F32.PACK_AB R116, R204, R203 ;  /* 0x000000cbcc74723e */ /* 0x008fe400000000ff */
[----:B------:R-:W-:Y:S01]  /*bfe0*/  MOV R221, R141 ;  /* 0x0000008d00dd7202 */ /* 0x000fe20000000f00 */
[----:B------:R1:W-:Y:S04]  /*bff0*/  MUFU.EX2 R201, R111 ;  /* 0x0000006f00c97308 */ /* 0x0003e80000000800 */
[--C-:B-1----:R-:W-:Y:S01]  /*c000*/  FFMA.FTZ R111, R215, UR4, -R110.reuse ;  /* 0x00000004d76f7c23 */ /* 0x102fe2000801086e */
[----:B------:R-:W-:Y:S02]  /*c010*/  MOV R215, R140 ;  /* 0x0000008c00d77202 */ /* 0x000fe40000000f00 */
[----:B------:R-:W-:Y:S03]  /*c020*/  LDSM.16.MT88.4 R140, [R225+0x9c00] ;  /* 0x009c0000e18c783b */ /* 0x000fe60000004200 */
[----:B------:R1:W3:Y:S02]  /*c030*/  MUFU.EX2 R202, R111 ;  /* 0x0000006f00ca7308 */ /* 0x0002e40000000800 */
[--C-:B-1----:R-:W-:Y:S01]  /*c040*/  FFMA.FTZ R111, R220, UR4, -R109.reuse ;  /* 0x00000004dc6f7c23 */ /* 0x102fe2000801086d */
[----:B------:R-:W-:Y:S02]  /*c050*/  MOV R220, R138 ;  /* 0x0000008a00dc7202 */ /* 0x000fe40000000f00 */
[----:B------:R-:W-:Y:S05]  /*c060*/  MOV R138, R135 ;  /* 0x00000087008a7202 */ /* 0x000fea0000000f00 */
[----:B------:R1:W-:Y:S01]  /*c070*/  MUFU.EX2 R199, R111 ;  /* 0x0000006f00c77308 */ /* 0x0003e20000000800 */
[----:B---3--:R-:W-:Y:S01]  /*c080*/  F2FP.F16.F32.PACK_AB R117, R202, R201 ;  /* 0x000000c9ca75723e */ /* 0x008fe200000000ff */
[----:B-1----:R-:W-:Y:S01]  /*c090*/  FFMA.FTZ R111, R222, UR4, -R109 ;  /* 0x00000004de6f7c23 */ /* 0x002fe2000801086d */
[----:B------:R-:W-:Y:S02]  /*c0a0*/  MOV R222, R137 ;  /* 0x0000008900de7202 */ /* 0x000fe40000000f00 */
[----:B------:R-:W-:Y:S05]  /*c0b0*/  MOV R137, R134 ;  /* 0x0000008600897202 */ /* 0x000fea0000000f00 */
[----:B------:R1:W3:Y:S02]  /*c0c0*/  MUFU.EX2 R200, R111 ;  /* 0x0000006f00c87308 */ /* 0x0002e40000000800 */
[--C-:B-1----:R-:W-:Y:S01]  /*c0d0*/  FFMA.FTZ R111, R223, UR4, -R110.reuse ;  /* 0x00000004df6f7c23 */ /* 0x102fe2000801086e */
[----:B------:R-:W-:Y:S02]  /*c0e0*/  MOV R223, R133 ;  /* 0x0000008500df7202 */ /* 0x000fe40000000f00 */
[----:B------:R-:W1:Y:S05]  /*c0f0*/  LDSM.16.MT88.4 R132, [R225+0x9800] ;  /* 0x00980000e184783b */ /* 0x000e6a0000004200 */
[----:B------:R4:W-:Y:S01]  /*c100*/  MUFU.EX2 R198, R111 ;  /* 0x0000006f00c67308 */ /* 0x0009e20000000800 */
[----:B---3--:R-:W-:Y:S01]  /*c110*/  F2FP.F16.F32.PACK_AB R118, R200, R199 ;  /* 0x000000c7c876723e */ /* 0x008fe200000000ff */
[----:B----4-:R-:W-:Y:S01]  /*c120*/  FFMA.FTZ R111, R232, UR4, -R110 ;  /* 0x00000004e86f7c23 */ /* 0x010fe2000801086e */
[----:B------:R-:W-:Y:S07]  /*c130*/  MOV R232, R139 ;  /* 0x0000008b00e87202 */ /* 0x000fee0000000f00 */
[----:B------:R3:W4:Y:S02]  /*c140*/  MUFU.EX2 R197, R111 ;  /* 0x0000006f00c57308 */ /* 0x0007240000000800 */
[--C-:B---3--:R-:W-:Y:S01]  /*c150*/  FFMA.FTZ R111, R233, UR4, -R105.reuse ;  /* 0x00000004e96f7c23 */ /* 0x108fe20008010869 */
[----:B----4-:R-:W-:Y:S02]  /*c160*/  F2FP.F16.F32.PACK_AB R119, R197, R198 ;  /* 0x000000c6c577723e */ /* 0x010fe400000000ff */
[----:B------:R-:W-:Y:S05]  /*c170*/  MOV R233, R138 ;  /* 0x0000008a00e97202 */ /* 0x000fea0000000f00 */
[----:B------:R3:W-:Y:S01]  /*c180*/  MUFU.EX2 R196, R111 ;  /* 0x0000006f00c47308 */ /* 0x0007e20000000800 */
[C---:B------:R-:W-:Y:S06]  /*c190*/  HMMA.16816.F32 R8, R116.reuse, R124, R8 ;  /* 0x0000007c7408723c */ /* 0x040fec0000001808 */
[-C--:B------:R-:W-:Y:S06]  /*c1a0*/  HMMA.16816.F32 R12, R116, R126.reuse, R12 ;  /* 0x0000007e740c723c */ /* 0x080fec000000180c */
[C---:B------:R-:W-:Y:S01]  /*c1b0*/  HMMA.16816.F32 R16, R112.reuse, R126, R16 ;  /* 0x0000007e7010723c */ /* 0x040fe20000001810 */
[----:B------:R-:W4:Y:S04]  /*c1c0*/  LDSM.16.MT88.4 R124, [R225+0xa800] ;  /* 0x00a80000e17c783b */ /* 0x000f280000004200 */
[--C-:B---3--:R-:W-:Y:S01]  /*c1d0*/  FFMA.FTZ R111, R234, UR4, -R105.reuse ;  /* 0x00000004ea6f7c23 */ /* 0x108fe20008010869 */
[-C--:B-1----:R-:W-:Y:S03]  /*c1e0*/  HMMA.16816.F32 R20, R112, R132.reuse, R20 ;  /* 0x000000847014723c */ /* 0x082fe60000001814 */
[----:B------:R1:W-:Y:S02]  /*c1f0*/  MUFU.EX2 R195, R111 ;  /* 0x0000006f00c37308 */ /* 0x0003e40000000800 */
[----:B------:R-:W-:Y:S01]  /*c200*/  MOV R234, R137 ;  /* 0x0000008900ea7202 */ /* 0x000fe20000000f00 */
[C---:B------:R-:W-:Y:S06]  /*c210*/  HMMA.16816.F32 R24, R116.reuse, R132, R24 ;  /* 0x000000847418723c */ /* 0x040fec0000001818 */
[-C--:B------:R-:W-:Y:S06]  /*c220*/  HMMA.16816.F32 R28, R116, R134.reuse, R28 ;  /* 0x00000086741c723c */ /* 0x080fec000000181c */
[C---:B------:R-:W-:Y:S05]  /*c230*/  HMMA.16816.F32 R32, R112.reuse, R134, R32 ;  /* 0x000000867020723c */ /* 0x040fea0000001820 */
[--C-:B-1----:R-:W-:Y:S01]  /*c240*/  FFMA.FTZ R111, R236, UR4, -R106.reuse ;  /* 0x00000004ec6f7c23 */ /* 0x102fe2000801086a */
[-C--:B------:R-:W-:Y:S03]  /*c250*/  HMMA.16816.F32 R36, R112, R120.reuse, R36 ;  /* 0x000000787024723c */ /* 0x080fe60000001824 */
[----:B------:R1:W-:Y:S02]  /*c260*/  MUFU.EX2 R193, R111 ;  /* 0x0000006f00c17308 */ /* 0x0003e40000000800 */
[----:B------:R-:W-:Y:S01]  /*c270*/  MOV R236, R181 ;  /* 0x000000b500ec7202 */ /* 0x000fe20000000f00 */
[C---:B------:R-:W-:Y:S06]  /*c280*/  HMMA.16816.F32 R40, R116.reuse, R120, R40 ;  /* 0x000000787428723c */ /* 0x040fec0000001828 */
[-C--:B------:R-:W-:Y:S06]  /*c290*/  HMMA.16816.F32 R44, R116, R122.reuse, R44 ;  /* 0x0000007a742c723c */ /* 0x080fec000000182c */
[C---:B------:R-:W-:Y:S01]  /*c2a0*/  HMMA.16816.F32 R48, R112.reuse, R122, R48 ;  /* 0x0000007a7030723c */ /* 0x040fe20000001830 */
[----:B------:R-:W3:Y:S04]  /*c2b0*/  LDSM.16.MT88.4 R120, [R225+0xb800] ;  /* 0x00b80000e178783b */ /* 0x000ee80000004200 */
[--C-:B-1----:R-:W-:Y:S01]  /*c2c0*/  FFMA.FTZ R111, R235, UR4, -R106.reuse ;  /* 0x00000004eb6f7c23 */ /* 0x102fe2000801086a */
[-C--:B----4-:R-:W-:Y:S03]  /*c2d0*/  HMMA.16816.F32 R52, R112, R124.reuse, R52 ;  /* 0x0000007c7034723c */ /* 0x090fe60000001834 */
[----:B------:R1:W-:Y:S02]  /*c2e0*/  MUFU.EX2 R194, R111 ;  /* 0x0000006f00c27308 */ /* 0x0003e40000000800 */
[----:B------:R-:W-:Y:S01]  /*c2f0*/  MOV R235, R186 ;  /* 0x000000ba00eb7202 */ /* 0x000fe20000000f00 */
[C---:B------:R-:W-:Y:S06]  /*c300*/  HMMA.16816.F32 R56, R116.reuse, R124, R56 ;  /* 0x0000007c7438723c */ /* 0x040fec0000001838 */
[-C--:B------:R-:W-:Y:S06]  /*c310*/  HMMA.16816.F32 R60, R116, R126.reuse, R60 ;  /* 0x0000007e743c723c */ /* 0x080fec000000183c */
[C---:B------:R-:W-:Y:S01]  /*c320*/  HMMA.16816.F32 R64, R112.reuse, R126, R64 ;  /* 0x0000007e7040723c */ /* 0x040fe20000001840 */
[----:B------:R-:W4:Y:S04]  /*c330*/  LDSM.16.MT88.4 R124, [R224+0x9c00] ;  /* 0x009c0000e07c783b */ /* 0x000f280000004200 */
[--C-:B-1----:R-:W-:Y:S01]  /*c340*/  FFMA.FTZ R111, R217, UR4, -R105.reuse ;  /* 0x00000004d96f7c23 */ /* 0x102fe20008010869 */
[-C--:B------:R-:W-:Y:S03]  /*c350*/  HMMA.16816.F32 R68, R112, R128.reuse, R68 ;  /* 0x000000807044723c */ /* 0x080fe60000001844 */
[----:B------:R-:W-:Y:S02]  /*c360*/  MUFU.EX2 R192, R111 ;  /* 0x0000006f00c07308 */ /* 0x000fe40000000800 */
[----:B------:R-:W-:Y:S01]  /*c370*/  FFMA.FTZ R105, R214, UR4, -R105 ;  /* 0x00000004d6697c23 */ /* 0x000fe20008010869 */
[C---:B------:R-:W-:Y:S07]  /*c380*/  HMMA.16816.F32 R72, R116.reuse, R128, R72 ;  /* 0x000000807448723c */ /* 0x040fee0000001848 */
[----:B------:R1:W-:Y:S01]  /*c390*/  MUFU.EX2 R191, R105 ;  /* 0x0000006900bf7308 */ /* 0x0003e20000000800 */
[-C--:B------:R-:W-:Y:S03]  /*c3a0*/  HMMA.16816.F32 R76, R116, R130.reuse, R76 ;  /* 0x00000082744c723c */ /* 0x080fe6000000184c */
[----:B------:R-:W-:Y:S03]  /*c3b0*/  MOV R217, R185 ;  /* 0x000000b900d97202 */ /* 0x000fe60000000f00 */
[C---:B------:R-:W-:Y:S05]  /*c3c0*/  HMMA.16816.F32 R80, R112.reuse, R130, R80 ;  /* 0x000000827050723c */ /* 0x040fea0000001850 */
[----:B------:R-:W-:Y:S01]  /*c3d0*/  MOV R214, R182 ;  /* 0x000000b600d67202 */ /* 0x000fe20000000f00 */
[-C--:B---3--:R-:W-:Y:S01]  /*c3e0*/  HMMA.16816.F32 R84, R112, R120.reuse, R84 ;  /* 0x000000787054723c */ /* 0x088fe20000001854 */
[----:B------:R-:W3:Y:S04]  /*c3f0*/  LDSM.16.MT88.4 R180, [R224+0xbc00] ;  /* 0x00bc0000e0b4783b */ /* 0x000ee80000004200 */
[--C-:B-1----:R-:W-:Y:S01]  /*c400*/  FFMA.FTZ R105, R218, UR4, -R106.reuse ;  /* 0x00000004da697c23 */ /* 0x102fe2000801086a */
[C---:B------:R-:W-:Y:S03]  /*c410*/  HMMA.16816.F32 R88, R116.reuse, R120, R88 ;  /* 0x000000787458723c */ /* 0x040fe60000001858 */
[----:B------:R1:W-:Y:S01]  /*c420*/  MUFU.EX2 R190, R105 ;  /* 0x0000006900be7308 */ /* 0x0003e20000000800 */
[----:B------:R-:W5:Y:S01]  /*c430*/  LDL.LU R218, [R1+0x14] ;  /* 0x0000140001da7983 */ /* 0x000f620000300800 */
[----:B------:R-:W-:Y:S01]  /*c440*/  FFMA.FTZ R106, R216, UR4, -R106 ;  /* 0x00000004d86a7c23 */ /* 0x000fe2000801086a */
[-C--:B------:R-:W-:Y:S05]  /*c450*/  HMMA.16816.F32 R92, R116, R122.reuse, R92 ;  /* 0x0000007a745c723c */ /* 0x080fea000000185c */
[----:B------:R-:W-:Y:S01]  /*c460*/  MOV R216, R184 ;  /* 0x000000b800d87202 */ /* 0x000fe20000000f00 */
[----:B------:R-:W-:Y:S01]  /*c470*/  HMMA.16816.F32 R96, R112, R122, R96 ;  /* 0x0000007a7060723c */ /* 0x000fe20000001860 */
[----:B------:R-:W4:Y:S04]  /*c480*/  MUFU.EX2 R189, R106 ;  /* 0x0000006a00bd7308 */ /* 0x000f280000000800 */
[----:B--2---:R-:W-:Y:S01]  /*c490*/  FFMA.FTZ R2, R2, R212, R213 ;  /* 0x000000d402027223 */ /* 0x004fe200000100d5 */
[----:B------:R-:W-:Y:S01]  /*c4a0*/  MOV R213, R163 ;  /* 0x000000a300d57202 */ /* 0x000fe20000000f00 */
[----:B------:R-:W-:Y:S01]  /*c4b0*/  FFMA.FTZ R0, R0, R160, R161 ;  /* 0x000000a000007223 */ /* 0x000fe200000100a1 */
[--C-:B-1----:R-:W-:Y:S02]  /*c4c0*/  FFMA.FTZ R105, R219, UR4, -R109.reuse ;  /* 0x00000004db697c23 */ /* 0x102fe4000801086d */
[----:B------:R-:W2:Y:S01]  /*c4d0*/  LDL.LU R219, [R1+0x10] ;  /* 0x0000100001db7983 */ /* 0x000ea20000300800 */
[----:B------:R-:W-:Y:S01]  /*c4e0*/  MOV R212, R162 ;  /* 0x000000a200d47202 */ /* 0x000fe20000000f00 */
[----:B------:R1:W-:Y:S01]  /*c4f0*/  MUFU.EX2 R187, R105 ;  /* 0x0000006900bb7308 */ /* 0x0003e20000000800 */
[----:B------:R-:W-:Y:S01]  /*c500*/  FADD.FTZ R0, R168, R0 ;  /* 0x00000000a8007221 */ /* 0x000fe20000010000 */
[----:B------:R-:W-:Y:S01]  /*c510*/  FADD.FTZ R2, R169, R2 ;  /* 0x00000002a9027221 */ /* 0x000fe20000010000 */
[----:B----4-:R-:W-:Y:S01]  /*c520*/  F2FP.F16.F32.PACK_AB R111, R189, R190 ;  /* 0x000000bebd6f723e */ /* 0x010fe200000000ff */
[--C-:B-1----:R-:W-:Y:S01]  /*c530*/  FFMA.FTZ R105, R237, UR4, -R109.reuse ;  /* 0x00000004ed697c23 */ /* 0x102fe2000801086d */
[----:B------:R-:W-:Y:S05]  /*c540*/  MOV R237, R176 ;  /* 0x000000b000ed7202 */ /* 0x000fea0000000f00 */
[----:B------:R1:W4:Y:S02]  /*c550*/  MUFU.EX2 R188, R105 ;  /* 0x0000006900bc7308 */ /* 0x0003240000000800 */
[--C-:B-1----:R-:W-:Y:S01]  /*c560*/  FFMA.FTZ R105, R238, UR4, -R110.reuse ;  /* 0x00000004ee697c23 */ /* 0x102fe2000801086e */
[----:B----4-:R-:W-:Y:S07]  /*c570*/  F2FP.F16.F32.PACK_AB R176, R188, R187 ;  /* 0x000000bbbcb0723e */ /* 0x010fee00000000ff */
[----:B------:R1:W-:Y:S02]  /*c580*/  MUFU.EX2 R185, R105 ;  /* 0x0000006900b97308 */ /* 0x0003e40000000800 */
[--C-:B-1----:R-:W-:Y:S01]  /*c590*/  FFMA.FTZ R105, R241, UR4, -R110.reuse ;  /* 0x00000004f1697c23 */ /* 0x102fe2000801086e */
[----:B------:R-:W-:Y:S01]  /*c5a0*/  FFMA.FTZ R110, R108, UR4, -R110 ;  /* 0x000000046c6e7c23 */ /* 0x000fe2000801086e */
[----:B------:R-:W-:Y:S06]  /*c5b0*/  F2FP.F16.F32.PACK_AB R108, R195, R196 ;  /* 0x000000c4c36c723e */ /* 0x000fec00000000ff */
[----:B------:R1:W4:Y:S02]  /*c5c0*/  MUFU.EX2 R186, R105 ;  /* 0x0000006900ba7308 */ /* 0x0003240000000800 */
[--C-:B-1----:R-:W-:Y:S01]  /*c5d0*/  FFMA.FTZ R105, R240, UR4, -R109.reuse ;  /* 0x00000004f0697c23 */ /* 0x102fe2000801086d */
[----:B------:R-:W-:Y:S01]  /*c5e0*/  FFMA.FTZ R109, R239, UR4, -R109 ;  /* 0x00000004ef6d7c23 */ /* 0x000fe2000801086d */
[----:B----4-:R-:W-:Y:S06]  /*c5f0*/  F2FP.F16.F32.PACK_AB R177, R186, R185 ;  /* 0x000000b9bab1723e */ /* 0x010fec00000000ff */
[----:B------:R-:W-:Y:S10]  /*c600*/  MUFU.EX2 R184, R105 ;  /* 0x0000006900b87308 */ /* 0x000ff40000000800 */
[----:B------:R1:W4:Y:S10]  /*c610*/  MUFU.EX2 R106, R109 ;  /* 0x0000006d006a7308 */ /* 0x0003340000000800 */
[----:B------:R3:W3:Y:S01]  /*c620*/  MUFU.EX2 R105, R110 ;  /* 0x0000006e00697308 */ /* 0x0006e20000000800 */
[----:B-1----:R-:W-:Y:S02]  /*c630*/  F2FP.F16.F32.PACK_AB R109, R194, R193 ;  /* 0x000000c1c26d723e */ /* 0x002fe400000000ff */
[----:B----4-:R-:W-:Y:S02]  /*c640*/  F2FP.F16.F32.PACK_AB R178, R106, R184 ;  /* 0x000000b86ab2723e */ /* 0x010fe400000000ff */
[----:B---3--:R-:W-:Y:S02]  /*c650*/  F2FP.F16.F32.PACK_AB R110, R191, R192 ;  /* 0x000000c0bf6e723e */ /* 0x008fe400000000ff */
[----:B------:R-:W-:Y:S05]  /*c660*/  F2FP.F16.F32.PACK_AB R179, R105, R107 ;  /* 0x0000006b69b3723e */ /* 0x000fea00000000ff */
[-C--:B------:R-:W-:Y:S01]  /*c670*/  HMMA.16816.F32 R116, R108, R124.reuse, R4 ;  /* 0x0000007c6c74723c */ /* 0x080fe20000001804 */
[----:B------:R-:W1:Y:S05]  /*c680*/  LDSM.16.MT88.4 R4, [R225+0xbc00] ;  /* 0x00bc0000e104783b */ /* 0x000e6a0000004200 */
[C---:B------:R-:W-:Y:S06]  /*c690*/  HMMA.16816.F32 R112, R176.reuse, R124, R8 ;  /* 0x0000007cb070723c */ /* 0x040fec0000001808 */
        /* <DEDUP_REMOVED lines=10> */
[C---:B------:R-:W-:Y:S06]  /*c740*/  HMMA.16816.F32 R140, R108.reuse, R142, R32 ;  /* 0x0000008e6c8c723c */ /* 0x040fec0000001820 */
[-C--:B------:R-:W-:Y:S06]  /*c750*/  HMMA.16816.F32 R148, R108, R156.reuse, R36 ;  /* 0x0000009c6c94723c */ /* 0x080fec0000001824 */
[C---:B------:R-:W-:Y:S06]  /*c760*/  HMMA.16816.F32 R144, R176.reuse, R156, R40 ;  /* 0x0000009cb090723c */ /* 0x040fec0000001828 */
[-C--:B------:R-:W-:Y:S06]  /*c770*/  HMMA.16816.F32 R152, R176, R158.reuse, R44 ;  /* 0x0000009eb098723c */ /* 0x080fec000000182c */
[C---:B------:R-:W-:Y:S06]  /*c780*/  HMMA.16816.F32 R156, R108.reuse, R158, R48 ;  /* 0x0000009e6c9c723c */ /* 0x040fec0000001830 */
[-C--:B------:R-:W-:Y:S06]  /*c790*/  HMMA.16816.F32 R164, R108, R172.reuse, R52 ;  /* 0x000000ac6ca4723c */ /* 0x080fec0000001834 */
[C---:B------:R-:W-:Y:S05]  /*c7a0*/  HMMA.16816.F32 R160, R176.reuse, R172, R56 ;  /* 0x000000acb0a0723c */ /* 0x040fea0000001838 */
[----:B-----5:R-:W-:Y:S06]  /*c7b0*/  FFMA.FTZ R3, R3, R218, R216 ;  /* 0x000000da03037223 */ /* 0x020fec00000100d8 */
[----:B------:R-:W-:Y:S04]  /*c7c0*/  FADD.FTZ R3, R170, R3 ;  /* 0x00000003aa037221 */ /* 0x000fe80000010000 */
[----:B------:R-:W-:Y:S04]  /*c7d0*/  FADD.FTZ R3, R217, R3 ;  /* 0x00000003d9037221 */ /* 0x000fe80000010000 */
[----:B------:R-:W-:Y:S04]  /*c7e0*/  FADD.FTZ R0, R233, R3 ;  /* 0x00000003e9007221 */ /* 0x000fe80000010000 */
[----:B------:R-:W-:Y:S01]  /*c7f0*/  FADD.FTZ R3, R220, R0 ;  /* 0x00000000dc037221 */ /* 0x000fe20000010000 */
[----:B------:R-:W-:Y:S01]  /*c800*/  FADD.FTZ R0, R252, R9 ;  /* 0x00000009fc007221 */ /* 0x000fe20000010000 */
[----:B--2---:R-:W-:Y:S02]  /*c810*/  FFMA.FTZ R100, R100, R219, R237 ;  /* 0x000000db64647223 */ /* 0x004fe400000100ed */
[----:B------:R-:W-:Y:S02]  /*c820*/  FADD.FTZ R9, R221, R3 ;  /* 0x00000003dd097221 */ /* 0x000fe40000010000 */
[----:B------:R-:W-:Y:S01]  /*c830*/  FADD.FTZ R8, R208, R100 ;  /* 0x00000064d0087221 */ /* 0x000fe20000010000 */
[----:B------:R-:W-:Y:S01]  /*c840*/  MOV R208, R211 ;  /* 0x000000d300d07202 */ /* 0x000fe20000000f00 */
[----:B------:R-:W-:Y:S01]  /*c850*/  FADD.FTZ R9, R212, R9 ;  /* 0x00000009d4097221 */ /* 0x000fe20000010000 */
[----:B------:R-:W-:Y:S01]  /*c860*/  MOV R211, R171 ;  /* 0x000000ab00d37202 */ /* 0x000fe20000000f00 */
[----:B------:R-:W-:Y:S01]  /*c870*/  FADD.FTZ R8, R214, R8 ;  /* 0x00000008d6087221 */ /* 0x000fe20000010000 */
[-C--:B------:R-:W-:Y:S03]  /*c880*/  HMMA.16816.F32 R168, R176, R174.reuse, R60 ;  /* 0x000000aeb0a8723c */ /* 0x080fe6000000183c */
[----:B------:R-:W-:Y:S01]  /*c890*/  FADD.FTZ R9, R211, R9 ;  /* 0x00000009d3097221 */ /* 0x000fe20000010000 */
[----:B------:R-:W-:Y:S01]  /*c8a0*/  FADD.FTZ R8, R234, R8 ;  /* 0x00000008ea087221 */ /* 0x000fe20000010000 */
[----:B------:R-:W-:Y:S01]  /*c8b0*/  MOV R100, R103 ;  /* 0x0000006700647202 */ /* 0x000fe20000000f00 */
        /* <DEDUP_REMOVED lines=16> */
[----:B------:R-:W-:Y:S01]  /*c9c0*/  FADD.FTZ R0, R208, R3 ;  /* 0x00000003d0007221 */ /* 0x000fe20000010000 */
[----:B------:R-:W-:Y:S04]  /*c9d0*/  HMMA.16816.F32 R96, R108, R6, R96 ;  /* 0x000000066c60723c */ /* 0x000fe80000001860 */
[----:B------:R-:W-:Y:S01]  /*c9e0*/  FADD.FTZ R3, R245, R2 ;  /* 0x00000002f5037221 */ /* 0x000fe20000010000 */
[----:B------:R-:W-:Y:S01]  /*c9f0*/  FADD.FTZ R2, R203, R8 ;  /* 0x00000008cb027221 */ /* 0x000fe20000010000 */
[----:B------:R-:W-:Y:S01]  /*ca00*/  FADD.FTZ R10, R243, R0 ;  /* 0x00000000f30a7221 */ /* 0x000fe20000010000 */
[----:B------:R-:W-:Y:S01]  /*ca10*/  FADD.FTZ R0, R242, R9 ;  /* 0x00000009f2007221 */ /* 0x000fe20000010000 */
[----:B------:R-:W-:Y:S03]  /*ca20*/  FADD.FTZ R3, R201, R3 ;  /* 0x00000003c9037221 */ /* 0x000fe60000010000 */
        /* <DEDUP_REMOVED lines=11> */
[----:B------:R-:W-:Y:S02]  /*cae0*/  FADD.FTZ R2, R209, R9 ;  /* 0x00000009d1027221 */ /* 0x000fe40000010000 */
        /* <DEDUP_REMOVED lines=16> */
[----:B------:R-:W-:Y:S01]  /*cbf0*/  MOV R106, R101 ;  /* 0x00000065006a7202 */ /* 0x000fe20000000f00 */
[----:B------:R-:W-:Y:S01]  /*cc00*/  STL [R1+0x10], R5 ;  /* 0x0000100501007387 */ /* 0x000fe20000100800 */
[----:B------:R-:W-:Y:S03]  /*cc10*/  MOV R105, R102 ;  /* 0x0000006600697202 */ /* 0x000fe60000000f00 */
[----:B------:R1:W-:Y:S04]  /*cc20*/  STL [R1+0x14], R3 ;  /* 0x0000140301007387 */ /* 0x0003e80000100800 */
[----:B------:R2:W-:Y:S04]  /*cc30*/  STL [R1+0x18], R2 ;  /* 0x0000180201007387 */ /* 0x0005e80000100800 */
[----:B------:R2:W-:Y:S01]  /*cc40*/  STL [R1+0x1c], R0 ;  /* 0x00001c0001007387 */ /* 0x0005e20000100800 */
[----:B-1----:R-:W-:Y:S01]  /*cc50*/  MOV R3, R104 ;  /* 0x0000006800037202 */ /* 0x002fe20000000f00 */
[----:B------:R-:W-:Y:S06]  /*cc60*/  @P0 BRA `(.L_x_386) ;  /* 0xffffffc800240947 */ /* 0x000fec000383ffff */
.L_x_385:
[----:B--2---:R-:W2:Y:S04]  /*cc70*/  LDL.LU R2, [R1+0x10] ;  /* 0x0000100001027983 */ /* 0x004ea80000300800 */
[----:B------:R-:W3:Y:S04]  /*cc80*/  LDL.LU R7, [R1+0x14] ;  /* 0x0000140001077983 */ /* 0x000ee80000300800 */
[----:B------:R-:W4:Y:S04]  /*cc90*/  LDL.LU R6, [R1+0x18] ;  /* 0x0000180001067983 */ /* 0x000f280000300800 */
[----:B------:R-:W5:Y:S01]  /*cca0*/  LDL.LU R5, [R1+0x1c] ;  /* 0x00001c0001057983 */ /* 0x000f620000300800 */
[----:B------:R-:W1:Y:S01]  /*ccb0*/  S2UR UR4, SR_CgaCtaId ;  /* 0x00000000000479c3 */ /* 0x000e620000008800 */
[----:B------:R-:W-:Y:S01]  /*ccc0*/  UMOV UR5, 0x400 ;  /* 0x0000040000057882 */ /* 0x000fe20000000000 */
[----:B------:R-:W-:Y:S01]  /*ccd0*/  UMOV UR16, URZ ;  /* 0x0000003f00107c82 */ /* 0x000fe20008000000 */
[----:B------:R-:W5:Y:S01]  /*cce0*/  S2R R52, SR_TID.X ;  /* 0x0000000000347919 */ /* 0x000f620000002100 */
[----:B------:R-:W-:Y:S01]  /*ccf0*/  UMOV UR17, URZ ;  /* 0x0000003f00117c82 */ /* 0x000fe20008000000 */
[----:B------:R-:W-:Y:S03]  /*cd00*/  BSSY B0, `(.L_x_389) ;  /* 0x0000161000007945 */ /* 0x000fe60003800000 */
[----:B------:R-:W5:Y:S08]  /*cd10*/  S2UR UR11, SR_CTAID.Y ;  /* 0x00000000000b79c3 */ /* 0x000f700000002600 */
[----:B------:R-:W5:Y:S01]  /*cd20*/  S2UR UR10, SR_CTAID.X ;  /* 0x00000000000a79c3 */ /* 0x000f620000002500 */
[----:B-1----:R-:W-:-:S03]  /*cd30*/  ULEA UR4, UR4, UR5, 0x18 ;  /* 0x0000000504047291 */ /* 0x002fc6000f8ec03f */
[----:B------:R-:W-:Y:S02]  /*cd40*/  ULDC.U8 UR5, c[0x0][0x3d8] ;  /* 0x0000f60000057ab9 */ /* 0x000fe40000000000 */
[----:B------:R-:W-:Y:S01]  /*cd50*/  UISETP.NE.AND UP1, UPT, UR5, URZ, UPT ;  /* 0x0000003f0500728c */ /* 0x000fe2000bf25270 */
[----:B--2---:R-:W1:Y:S04]  /*cd60*/  SHFL.BFLY PT, R0, R2, 0x2, 0x1f ;  /* 0x0c401f0002007f89 */ /* 0x004e6800000e0000 */
[----:B---3--:R-:W2:Y:S04]  /*cd70*/  SHFL.BFLY PT, R4, R7, 0x2, 0x1f ;  /* 0x0c401f0007047f89 */ /* 0x008ea800000e0000 */
[----:B----4-:R-:W3:Y:S01]  /*cd80*/  SHFL.BFLY PT, R3, R6, 0x2, 0x1f ;  /* 0x0c401f0006037f89 */ /* 0x010ee200000e0000 */
[----:B-1----:R-:W-:-:S03]  /*cd90*/  FADD.FTZ R0, R0, R2 ;  /* 0x0000000200007221 */ /* 0x002fc60000010000 */
[----:B-----5:R-:W1:Y:S01]  /*cda0*/  SHFL.BFLY PT, R2, R5, 0x2, 0x1f ;  /* 0x0c401f0005027f89 */ /* 0x020e6200000e0000 */
[----:B--2---:R-:W-:Y:S01]  /*cdb0*/  FADD.FTZ R4, R4, R7 ;  /* 0x0000000704047221 */ /* 0x004fe20000010000 */
[----:B------:R-:W-:Y:S02]  /*cdc0*/  SHF.R.S32.HI R7, RZ, 0x1f, R52 ;  /* 0x0000001fff077819 */ /* 0x000fe40000011434 */
[----:B------:R-:W2:Y:S01]  /*cdd0*/  SHFL.BFLY PT, R49, R0, 0x1, 0x1f ;  /* 0x0c201f0000317f89 */ /* 0x000ea200000e0000 */
[----:B---3--:R-:W-:Y:S01]  /*cde0*/  FADD.FTZ R3, R3, R6 ;  /* 0x0000000603037221 */ /* 0x008fe20000010000 */
[CC--:B------:R-:W-:Y:S02]  /*cdf0*/  LEA.HI R14, R7.reuse, R52.reuse, RZ, 0x5 ;  /* 0x00000034070e7211 */ /* 0x0c0fe400078f28ff */
[----:B------:R-:W3:Y:S01]  /*ce00*/  SHFL.BFLY PT, R50, R4, 0x1, 0x1f ;  /* 0x0c201f0004327f89 */ /* 0x000ee200000e0000 */
[----:B------:R-:W-:Y:S01]  /*ce10*/  LEA.HI R7, R7, R52, RZ, 0x2 ;  /* 0x0000003407077211 */ /* 0x000fe200078f10ff */
[----:B-1----:R-:W-:-:S02]  /*ce20*/  FADD.FTZ R2, R2, R5 ;  /* 0x0000000502027221 */ /* 0x002fc40000010000 */
[----:B------:R-:W1:Y:S01]  /*ce30*/  SHFL.BFLY PT, R5, R3, 0x1, 0x1f ;  /* 0x0c201f0003057f89 */ /* 0x000e6200000e0000 */
[----:B--2---:R-:W-:Y:S01]  /*ce40*/  FADD.FTZ R49, R0, R49 ;  /* 0x0000003100317221 */ /* 0x004fe20000010000 */
[----:B------:R-:W-:Y:S02]  /*ce50*/  MOV R0, 0x3f800000 ;  /* 0x3f80000000007802 */ /* 0x000fe40000000f00 */
[----:B------:R-:W2:Y:S01]  /*ce60*/  SHFL.BFLY PT, R6, R2, 0x1, 0x1f ;  /* 0x0c201f0002067f89 */ /* 0x000ea200000e0000 */
[----:B---3--:R-:W-:Y:S01]  /*ce70*/  FADD.FTZ R50, R4, R50 ;  /* 0x0000003204327221 */ /* 0x008fe20000010000 */
[----:B------:R-:W-:Y:S02]  /*ce80*/  FSETP.NE.FTZ.AND P5, PT, R49, RZ, PT ;  /* 0x000000ff3100720b */ /* 0x000fe40003fb5000 */
[----:B------:R-:W-:Y:S02]  /*ce90*/  LOP3.LUT R4, R14, 0xffffffe0, RZ, 0xc0, !PT ;  /* 0xffffffe00e047812 */ /* 0x000fe400078ec0ff */
[----:B------:R-:W-:-:S02]  /*cea0*/  FSETP.NE.FTZ.AND P4, PT, R50, RZ, PT ;  /* 0x000000ff3200720b */ /* 0x000fc40003f95000 */
[----:B------:R-:W-:Y:S02]  /*ceb0*/  IADD3 R4, -R4, R52, RZ ;  /* 0x0000003404047210 */ /* 0x000fe40007ffe1ff */
[----:B------:R-:W-:Y:S02]  /*cec0*/  SHF.R.S32.HI R14, RZ, 0x5, R14 ;  /* 0x00000005ff0e7819 */ /* 0x000fe4000001140e */
[----:B------:R-:W-:-:S03]  /*ced0*/  LOP3.LUT P6, RZ, R4, 0x3, RZ, 0xc0, !PT ;  /* 0x0000000304ff7812 */ /* 0x000fc600078cc0ff */
[----:B------:R-:W3:Y:S01]  /*cee0*/  @P5 MUFU.RCP R0, R49 ;  /* 0x0000003100005308 */ /* 0x000ee20000001000 */
[----:B-1----:R-:W-:Y:S01]  /*cef0*/  FADD.FTZ R48, R3, R5 ;  /* 0x0000000503307221 */ /* 0x002fe20000010000 */
[----:B------:R-:W-:Y:S02]  /*cf00*/  LOP3.LUT R5, R7, 0xfffffffc, RZ, 0xc0, !PT ;  /* 0xfffffffc07057812 */ /* 0x000fe400078ec0ff */
[----:B------:R-:W-:Y:S01]  /*cf10*/  MOV R3, 0x3f800000 ;  /* 0x3f80000000037802 */ /* 0x000fe20000000f00 */
[----:B--2---:R-:W-:Y:S01]  /*cf20*/  FADD.FTZ R51, R2, R6 ;  /* 0x0000000602337221 */ /* 0x004fe20000010000 */
[----:B------:R-:W-:Y:S02]  /*cf30*/  FSETP.NE.FTZ.AND P3, PT, R48, RZ, PT ;  /* 0x000000ff3000720b */ /* 0x000fe40003f75000 */
[----:B------:R-:W-:Y:S02]  /*cf40*/  MOV R2, 0x3f800000 ;  /* 0x3f80000000027802 */ /* 0x000fe40000000f00 */
[----:B------:R-:W-:Y:S01]  /*cf50*/  FSETP.NE.FTZ.AND P2, PT, R51, RZ, PT ;  /* 0x000000ff3300720b */ /* 0x000fe20003f55000 */
[----:B------:R-:W1:Y:S01]  /*cf60*/  @P4 MUFU.RCP R3, R50 ;  /* 0x0000003200034308 */ /* 0x000e620000001000 */
[----:B------:R-:W-:Y:S01]  /*cf70*/  IADD3 R52, -R5, R52, RZ ;  /* 0x0000003405347210 */ /* 0x000fe20007ffe1ff */
[C---:B---3--:R-:W-:Y:S01]  /*cf80*/  FMUL.FTZ R116, R0.reuse, R116 ;  /* 0x0000007400747220 */ /* 0x048fe20000410000 */
        /* <DEDUP_REMOVED lines=23> */
[----:B------:R-:W-:Y:S01]  /*d100*/  MOV R0, 0x3f800000 ;  /* 0x3f80000000007802 */ /* 0x000fe20000000f00 */
        /* <DEDUP_REMOVED lines=8> */
[----:B------:R-:W1:Y:S01]  /*d190*/  @P2 MUFU.RCP R0, R51 ;  /* 0x0000003300002308 */ /* 0x000e620000001000 */
        /* <DEDUP_REMOVED lines=8> */
[C---:B--2---:R-:W-:Y:S01]  /*d220*/  FMUL.FTZ R112, R2.reuse, R112 ;  /* 0x0000007002707220 */ /* 0x044fe20000410000 */
[C---:B------:R-:W-:Y:S01]  /*d230*/  FMUL.FTZ R47, R2.reuse, R113 ;  /* 0x00000071022f7220 */ /* 0x040fe20000410000 */
[C---:B------:R-:W-:Y:S01]  /*d240*/  FMUL.FTZ R120, R2.reuse, R120 ;  /* 0x0000007802787220 */ /* 0x040fe20000410000 */
[C---:B------:R-:W-:Y:S01]  /*d250*/  FMUL.FTZ R46, R2.reuse, R121 ;  /* 0x00000079022e7220 */ /* 0x040fe20000410000 */
[C---:B------:R-:W-:Y:S01]  /*d260*/  FMUL.FTZ R128, R2.reuse, R128 ;  /* 0x0000008002807220 */ /* 0x040fe20000410000 */
[C---:B------:R-:W-:Y:S01]  /*d270*/  FMUL.FTZ R39, R2.reuse, R129 ;  /* 0x0000008102277220 */ /* 0x040fe20000410000 */
[C---:B------:R-:W-:Y:S01]  /*d280*/  FMUL.FTZ R136, R2.reuse, R136 ;  /* 0x0000008802887220 */ /* 0x040fe20000410000 */
[----:B------:R-:W-:Y:S01]  /*d290*/  FMUL.FTZ R36, R2, R137 ;  /* 0x0000008902247220 */ /* 0x000fe20000410000 */
        /* <DEDUP_REMOVED lines=52> */
[----:B------:R-:W-:Y:S01]  /*d5e0*/  FMUL.FTZ R6, R3, R99 ;  /* 0x0000006303067220 */ /* 0x000fe20000410000 */
[----:B------:R-:W-:-:S02]  /*d5f0*/  IADD3 R2, R0, -R2, RZ ;  /* 0x8000000200027210 */ /* 0x000fc40007ffe0ff */
[----:B------:R-:W-:Y:S02]  /*d600*/  F2FP.F16.F32.PACK_AB R45, R45, R116 ;  /* 0x000000742d2d723e */ /* 0x000fe400000000ff */
[----:B------:R-:W-:Y:S02]  /*d610*/  LEA.HI R0, R2, R2, RZ, 0x1 ;  /* 0x0000000202007211 */ /* 0x000fe400078f08ff */
[----:B------:R-:W-:Y:S02]  /*d620*/  F2FP.F16.F32.PACK_AB R44, R44, R118 ;  /* 0x000000762c2c723e */ /* 0x000fe400000000ff */
[----:B------:R-:W-:Y:S02]  /*d630*/  LOP3.LUT R3, R0, 0x3fffffe, RZ, 0xc0, !PT ;  /* 0x03fffffe00037812 */ /* 0x000fe400078ec0ff */
[----:B------:R-:W-:Y:S02]  /*d640*/  SHF.R.S32.HI R9, RZ, 0x1, R0 ;  /* 0x00000001ff097819 */ /* 0x000fe40000011400 */
[----:B------:R-:W-:-:S02]  /*d650*/  IADD3 R2, R2, -R3, RZ ;  /* 0x8000000302027210 */ /* 0x000fc40007ffe0ff */
[----:B------:R-:W-:Y:S02]  /*d660*/  SHF.L.U32 R3, R9, 0x6, RZ ;  /* 0x0000000609037819 */ /* 0x000fe400000006ff */
[----:B------:R-:W-:Y:S02]  /*d670*/  LEA R0, R14, R52, 0x8 ;  /* 0x000000340e007211 */ /* 0x000fe400078e40ff */
[----:B------:R-:W-:Y:S02]  /*d680*/  LOP3.LUT R4, R3, 0xc0, RZ, 0xc0, !PT ;  /* 0x000000c003047812 */ /* 0x000fe400078ec0ff */
[----:B------:R-:W-:Y:S02]  /*d690*/  LOP3.LUT R3, R9, 0x1, RZ, 0xc0, !PT ;  /* 0x0000000109037812 */ /* 0x000fe400078ec0ff */
[----:B------:R-:W-:Y:S02]  /*d6a0*/  LEA R0, R2, R0, 0x4 ;  /* 0x0000000002007211 */ /* 0x000fe400078e20ff */
[----:B------:R-:W-:-:S02]  /*d6b0*/  LEA.HI R2, R4, R4, RZ, 0x1d ;  /* 0x0000000404027211 */ /* 0x000fc400078fe8ff */
[----:B------:R-:W-:Y:S02]  /*d6c0*/  ISETP.NE.U32.AND P1, PT, R3, 0x1, PT ;  /* 0x000000010300780c */ /* 0x000fe40003f25070 */
[----:B------:R-:W-:Y:S02]  /*d6d0*/  LEA R0, R0, R2, 0x1 ;  /* 0x0000000200007211 */ /* 0x000fe400078e08ff */
[----:B------:R-:W-:Y:S02]  /*d6e0*/  LOP3.LUT P0, RZ, R9, 0x2, RZ, 0xc0, !PT ;  /* 0x0000000209ff7812 */ /* 0x000fe4000780c0ff */
[----:B------:R-:W-:Y:S01]  /*d6f0*/  LEA R0, R0, UR4, 0x1 ;  /* 0x0000000400007c11 */ /* 0x000fe2000f8e08ff */
[----:B------:R-:W-:Y:S01]  /*d700*/  ULDC.U8 UR4, c[0x0][0x3d9] ;  /* 0x0000f64000047ab9 */ /* 0x000fe20000000000 */
[----:B------:R-:W-:Y:S01]  /*d710*/  MOV R3, 0x20 ;  /* 0x0000002000037802 */ /* 0x000fe20000000f00 */
[----:B------:R-:W-:Y:S01]  /*d720*/  UISETP.NE.AND UP0, UPT, UR4, URZ, UPT ;  /* 0x0000003f0400728c */ /* 0x000fe2000bf05270 */
[----:B------:R-:W-:Y:S01]  /*d730*/  IADD3 R2, R0, -0x10, RZ ;  /* 0xfffffff000027810 */ /* 0x000fe20007ffe0ff */
[----:B------:R-:W-:Y:S01]  /*d740*/  STS [R0], R45 ;  /* 0x0000002d00007388 */ /* 0x000fe20000000800 */
[----:B------:R-:W-:Y:S01]  /*d750*/  SEL R3, R3, 0xffffffe0, !P0 ;  /* 0xffffffe003037807 */ /* 0x000fe20004000000 */
[----:B------:R-:W-:Y:S01]  /*d760*/  UISETP.NE.OR UP2, UPT, UR4, URZ, !UP1 ;  /* 0x0000003f0400728c */ /* 0x000fe2000cf45670 */
[----:B------:R-:W-:Y:S01]  /*d770*/  F2FP.F16.F32.PACK_AB R43, R43, R124 ;  /* 0x0000007c2b2b723e */ /* 0x000fe200000000ff */
[----:B------:R-:W-:Y:S01]  /*d780*/  STS [R0+0x200], R44 ;  /* 0x0002002c00007388 */ /* 0x000fe20000000800 */
[----:B------:R-:W-:-:S02]  /*d790*/  F2FP.F16.F32.PACK_AB R42, R42, R126 ;  /* 0x0000007e2a2a723e */ /* 0x000fc400000000ff */
[----:B------:R-:W-:Y:S02]  /*d7a0*/  @P1 IADD3 R2, R0, 0x10, RZ ;  /* 0x0000001000021810 */ /* 0x000fe40007ffe0ff */
[----:B------:R-:W-:Y:S01]  /*d7b0*/  F2FP.F16.F32.PACK_AB R47, R47, R112 ;  /* 0x000000702f2f723e */ /* 0x000fe200000000ff */
[----:B------:R-:W-:Y:S01]  /*d7c0*/  @UP0 ULDC.64 UR8, c[0x0][0x2c0] ;  /* 0x0000b00000080ab9 */ /* 0x000fe20000000a00 */
[----:B------:R-:W-:Y:S01]  /*d7d0*/  F2FP.F16.F32.PACK_AB R114, R115, R114 ;  /* 0x000000727372723e */ /* 0x000fe200000000ff */
[----:B------:R-:W-:Y:S01]  /*d7e0*/  STS [R2], R43 ;  /* 0x0000002b02007388 */ /* 0x000fe20000000800 */
[----:B------:R-:W-:Y:S01]  /*d7f0*/  F2FP.F16.F32.PACK_AB R46, R46, R120 ;  /* 0x000000782e2e723e */ /* 0x000fe200000000ff */
[----:B------:R-:W-:Y:S01]  /*d800*/  @UP0 UIMAD UR15, UR9, UR8, URZ ;  /* 0x00000008090f02a4 */ /* 0x000fe2000f8e023f */
[----:B------:R-:W-:Y:S01]  /*d810*/  F2FP.F16.F32.PACK_AB R122, R123, R122 ;  /* 0x0000007a7b7a723e */ /* 0x000fe200000000ff */
[----:B------:R-:W-:Y:S01]  /*d820*/  STS [R2+0x200], R42 ;  /* 0x0002002a02007388 */ /* 0x000fe20000000800 */
[----:B------:R-:W-:Y:S01]  /*d830*/  F2FP.F16.F32.PACK_AB R41, R41, R132 ;  /* 0x000000842929723e */ /* 0x000fe200000000ff */
[----:B------:R-:W1:Y:S01]  /*d840*/  S2UR UR8, SR_CTAID.Z ;  /* 0x00000000000879c3 */ /* 0x000e620000002700 */
[----:B------:R-:W-:Y:S01]  /*d850*/  F2FP.F16.F32.PACK_AB R40, R40, R134 ;  /* 0x000000862828723e */ /* 0x000fe200000000ff */
[----:B------:R-:W-:Y:S01]  /*d860*/  STS [R0+0x1000], R47 ;  /* 0x0010002f00007388 */ /* 0x000fe20000000800 */
[----:B------:R-:W-:Y:S01]  /*d870*/  IADD3 R4, R0, R3, RZ ;  /* 0x0000000300047210 */ /* 0x000fe20007ffe0ff */
[----:B------:R-:W-:Y:S01]  /*d880*/  @!UP0 ULDC UR6, c[0x0][0x2e4] ;  /* 0x0000b90000068ab9 */ /* 0x000fe20000000800 */
[----:B------:R-:W-:Y:S01]  /*d890*/  F2FP.F16.F32.PACK_AB R38, R38, R140 ;  /* 0x0000008c2626723e */ /* 0x000fe200000000ff */
[----:B------:R-:W-:Y:S01]  /*d8a0*/  STS [R0+0x1200], R114 ;  /* 0x0012007200007388 */ /* 0x000fe20000000800 */
[----:B------:R-:W-:Y:S01]  /*d8b0*/  F2FP.F16.F32.PACK_AB R37, R37, R142 ;  /* 0x0000008e2525723e */ /* 0x000fe200000000ff */
[----:B------:R-:W-:Y:S01]  /*d8c0*/  @!UP0 ULDC UR9, c[0x0][0x2c4] ;  /* 0x0000b10000098ab9 */ /* 0x000fe20000000800 */
[----:B------:R-:W-:Y:S01]  /*d8d0*/  IADD3 R3, R3, R2, RZ ;  /* 0x0000000203037210 */ /* 0x000fe20007ffe0ff */
[----:B------:R-:W-:Y:S01]  /*d8e0*/  STS [R2+0x1000], R46 ;  /* 0x0010002e02007388 */ /* 0x000fe20000000800 */
[----:B------:R-:W-:Y:S01]  /*d8f0*/  F2FP.F16.F32.PACK_AB R39, R39, R128 ;  /* 0x000000802727723e */ /* 0x000fe200000000ff */
[----:B------:R-:W-:Y:S01]  /*d900*/  @!UP0 USEL UR15, UR9, UR6, !UP1 ;  /* 0x00000006090f8287 */ /* 0x000fe2000c800000 */
[----:B------:R-:W-:Y:S01]  /*d910*/  F2FP.F16.F32.PACK_AB R130, R131, R130 ;  /* 0x000000828382723e */ /* 0x000fe200000000ff */
[----:B------:R-:W-:Y:S01]  /*d920*/  STS [R2+0x1200], R122 ;  /* 0x0012007a02007388 */ /* 0x000fe20000000800 */
[----:B------:R-:W-:Y:S01]  /*d930*/  F2FP.F16.F32.PACK_AB R36, R36, R136 ;  /* 0x000000882424723e */ /* 0x000fe200000000ff */
[----:B------:R-:W-:Y:S01]  /*d940*/  @!UP0 ULDC UR5, c[0x0][0x270] ;  /* 0x00009c0000058ab9 */ /* 0x000fe20000000800 */
[----:B------:R-:W-:Y:S01]  /*d950*/  F2FP.F16.F32.PACK_AB R138, R139, R138 ;  /* 0x0000008a8b8a723e */ /* 0x000fe200000000ff */
[----:B------:R-:W-:Y:S01]  /*d960*/  STS [R4], R41 ;  /* 0x0000002904007388 */ /* 0x000fe20000000800 */
[----:B------:R-:W-:Y:S01]  /*d970*/  F2FP.F16.F32.PACK_AB R35, R35, R148 ;  /* 0x000000942323723e */ /* 0x000fe200000000ff */
[----:B------:R-:W-:Y:S01]  /*d980*/  @UP0 UMOV UR7, 0x1 ;  /* 0x0000000100070882 */ /* 0x000fe20000000000 */
[----:B------:R-:W-:Y:S01]  /*d990*/  F2FP.F16.F32.PACK_AB R34, R34, R150 ;  /* 0x000000962222723e */ /* 0x000fe200000000ff */
[----:B------:R-:W-:Y:S01]  /*d9a0*/  STS [R4+0x200], R40 ;  /* 0x0002002804007388 */ /* 0x000fe20000000800 */
[----:B------:R-:W-:Y:S01]  /*d9b0*/  F2FP.F16.F32.PACK_AB R32, R32, R156 ;  /* 0x0000009c2020723e */ /* 0x000fe200000000ff */
[----:B------:R-:W-:Y:S01]  /*d9c0*/  @!UP0 UIMAD UR7, UR15, UR5, URZ ;  /* 0x000000050f0782a4 */ /* 0x000fe2000f8e023f */
[----:B------:R-:W-:Y:S01]  /*d9d0*/  F2FP.F16.F32.PACK_AB R31, R31, R158 ;  /* 0x0000009e1f1f723e */ /* 0x000fe200000000ff */
[----:B------:R-:W-:Y:S01]  /*d9e0*/  STS [R3], R38 ;  /* 0x0000002603007388 */ /* 0x000fe20000000800 */
[----:B------:R-:W-:Y:S01]  /*d9f0*/  F2FP.F16.F32.PACK_AB R33, R33, R144 ;  /* 0x000000902121723e */ /* 0x000fe200000000ff */
[----:B------:R-:W-:Y:S01]  /*da00*/  UIMAD UR6, UR11, UR7, URZ ;  /* 0x000000070b0672a4 */ /* 0x000fe2000f8e023f */
[----:B------:R-:W-:Y:S01]  /*da10*/  F2FP.F16.F32.PACK_AB R146, R147, R146 ;  /* 0x000000929392723e */ /* 0x000fe200000000ff */
[----:B------:R-:W-:Y:S01]  /*da20*/  STS [R3+0x200], R37 ;  /* 0x0002002503007388 */ /* 0x000fe20000000800 */
[----:B------:R-:W-:Y:S01]  /*da30*/  F2FP.F16.F32.PACK_AB R30, R30, R152 ;  /* 0x000000981e1e723e */ /* 0x000fe200000000ff */
[----:B------:R-:W-:Y:S01]  /*da40*/  @UP0 ULDC UR14, c[0x0][0x2c0] ;  /* 0x0000b000000e0ab9 */ /* 0x000fe20000000800 */
[----:B------:R-:W-:Y:S01]  /*da50*/  F2FP.F16.F32.PACK_AB R154, R155, R154 ;  /* 0x0000009a9b9a723e */ /* 0x000fe200000000ff */
[----:B------:R-:W-:Y:S01]  /*da60*/  STS [R4+0x1000], R39 ;  /* 0x0010002704007388 */ /* 0x000fe20000000800 */
[----:B------:R-:W-:Y:S01]  /*da70*/  F2FP.F16.F32.PACK_AB R29, R29, R164 ;  /* 0x000000a41d1d723e */ /* 0x000fe200000000ff */
[----:B------:R-:W-:Y:S01]  /*da80*/  @!UP2 ULDC UR4, c[0x0][0x2c4] ;  /* 0x0000b1000004aab9 */ /* 0x000fe20000000800 */
[----:B------:R-:W-:Y:S01]  /*da90*/  F2FP.F16.F32.PACK_AB R28, R28, R166 ;  /* 0x000000a61c1c723e */ /* 0x000fe200000000ff */
[----:B------:R-:W-:Y:S01]  /*daa0*/  STS [R4+0x1200], R130 ;  /* 0x0012008204007388 */ /* 0x000fe20000000800 */
[----:B------:R-:W-:Y:S01]  /*dab0*/  F2FP.F16.F32.PACK_AB R25, R25, R172 ;  /* 0x000000ac1919723e */ /* 0x000fe200000000ff */
[----:B------:R-:W-:Y:S01]  /*dac0*/  @!UP0 UMOV UR14, 0x1 ;  /* 0x00000001000e8882 */ /* 0x000fe20000000000 */
[----:B------:R-:W-:Y:S01]  /*dad0*/  F2FP.F16.F32.PACK_AB R24, R24, R174 ;  /* 0x000000ae1818723e */ /* 0x000fe200000000ff */
[----:B------:R-:W-:Y:S01]  /*dae0*/  STS [R3+0x1000], R36 ;  /* 0x0010002403007388 */ /* 0x000fe20000000800 */
[----:B------:R-:W-:Y:S01]  /*daf0*/  F2FP.F16.F32.PACK_AB R27, R27, R160 ;  /* 0x000000a01b1b723e */ /* 0x000fe200000000ff */
[----:B------:R-:W-:Y:S01]  /*db00*/  @!UP2 UIMAD UR4, UR11, UR4, URZ ;  /* 0x000000040b04a2a4 */ /* 0x000fe2000f8e023f */
[----:B------:R-:W-:Y:S01]  /*db10*/  F2FP.F16.F32.PACK_AB R26, R163, R26 ;  /* 0x0000001aa31a723e */ /* 0x000fe200000000ff */
[----:B------:R-:W-:Y:S01]  /*db20*/  STS [R3+0x1200], R138 ;  /* 0x0012008a03007388 */ /* 0x000fe20000000800 */
[----:B------:R-:W-:Y:S01]  /*db30*/  F2FP.F16.F32.PACK_AB R23, R23, R168 ;  /* 0x000000a81717723e */ /* 0x000fe200000000ff */
[----:B------:R-:W-:Y:S01]  /*db40*/  USEL UR6, UR6, URZ, UP2 ;  /* 0x0000003f06067287 */ /* 0x000fe20009000000 */
[----:B------:R-:W-:Y:S01]  /*db50*/  F2FP.F16.F32.PACK_AB R22, R171, R22 ;  /* 0x00000016ab16723e */ /* 0x000fe200000000ff */
[----:B------:R-:W-:Y:S01]  /*db60*/  STS [R0+0x2000], R35 ;  /* 0x0020002300007388 */ /* 0x000fe20000000800 */
[----:B------:R-:W-:Y:S01]  /*db70*/  F2FP.F16.F32.PACK_AB R21, R21, R68 ;  /* 0x000000441515723e */ /* 0x000fe200000000ff */
[----:B------:R-:W-:Y:S01]  /*db80*/  UIMAD UR5, UR10, UR14, URZ ;  /* 0x0000000e0a0572a4 */ /* 0x000fe2000f8e023f */
[----:B------:R-:W-:Y:S01]  /*db90*/  F2FP.F16.F32.PACK_AB R20, R20, R70 ;  /* 0x000000461414723e */ /* 0x000fe200000000ff */
[----:B------:R-:W-:Y:S01]  /*dba0*/  STS [R0+0x2200], R34 ;  /* 0x0022002200007388 */ /* 0x000fe20000000800 */
[----:B------:R-:W-:Y:S01]  /*dbb0*/  F2FP.F16.F32.PACK_AB R17, R17, R80 ;  /* 0x000000501111723e */ /* 0x000fe200000000ff */
[----:B-1----:R-:W-:Y:S01]  /*dbc0*/  UIMAD UR15, UR8, UR15, UR6 ;  /* 0x0000000f080f72a4 */ /* 0x002fe2000f8e0206 */
[----:B------:R-:W-:Y:S01]  /*dbd0*/  F2FP.F16.F32.PACK_AB R16, R16, R82 ;  /* 0x000000521010723e */ /* 0x000fe200000000ff */
[----:B------:R-:W-:Y:S01]  /*dbe0*/  STS [R2+0x2000], R32 ;  /* 0x0020002002007388 */ /* 0x000fe20000000800 */
[----:B------:R-:W-:Y:S01]  /*dbf0*/  F2FP.F16.F32.PACK_AB R19, R19, R72 ;  /* 0x000000481313723e */ /* 0x000fe200000000ff */
[----:B------:R-:W-:Y:S01]  /*dc00*/  USHF.L.U32 UR7, UR5, 0x7, URZ ;  /* 0x0000000705077899 */ /* 0x000fe2000800063f */
[----:B------:R-:W-:Y:S01]  /*dc10*/  F2FP.F16.F32.PACK_AB R18, R75, R18 ;  /* 0x000000124b12723e */ /* 0x000fe200000000ff */
        /* <DEDUP_REMOVED lines=11> */
[----:B------:R-:W-:Y:S01]  /*dcd0*/  F2FP.F16.F32.PACK_AB R6, R6, R98 ;  /* 0x000000620606723e */ /* 0x000fe200000000ff */
[----:B------:R-:W-:Y:S01]  /*dce0*/  STS [R2+0x3000], R30 ;  /* 0x0030001e02007388 */ /* 0x000fe20000000800 */
[----:B------:R-:W-:Y:S01]  /*dcf0*/  F2FP.F16.F32.PACK_AB R10, R10, R88 ;  /* 0x000000580a0a723e */ /* 0x000fe200000000ff */
[----:B------:R-:W-:Y:S01]  /*dd00*/  USHF.R.S32.HI UR5, URZ, 0x1f, UR7 ;  /* 0x0000001f3f057899 */ /* 0x000fe20008011407 */
[----:B------:R-:W-:Y:S01]  /*dd10*/  F2FP.F16.F32.PACK_AB R8, R91, R8 ;  /* 0x000000085b08723e */ /* 0x000fe200000000ff */
[----:B------:R-:W-:Y:S01]  /*dd20*/  STS [R2+0x3200], R154 ;  /* 0x0032009a02007388 */ /* 0x000fe20000000800 */
[----:B------:R-:W-:Y:S01]  /*dd30*/  F2FP.F16.F32.PACK_AB R5, R5, R92 ;  /* 0x0000005c0505723e */ /* 0x000fe200000000ff */
[----:B------:R-:W-:Y:S01]  /*dd40*/  UIADD3 UR15, UP1, UP0, UR7, UR16, UR15 ;  /* 0x00000010070f7290 */ /* 0x000fe2000f83e00f */
[----:B------:R-:W-:Y:S01]  /*dd50*/  F2FP.F16.F32.PACK_AB R9, R95, R94 ;  /* 0x0000005e5f09723e */ /* 0x000fe200000000ff */
[----:B------:R-:W-:Y:S02]  /*dd60*/  STS [R4+0x2000], R29 ;  /* 0x0020001d04007388 */ /* 0x000fe40000000800 */
[----:B------:R-:W-:-:S02]  /*dd70*/  UIADD3.X UR16, UR5, UR17, UR6, UP1, UP0 ;  /* 0x0000001105107290 */ /* 0x000fc40008fe0406 */
        /* <DEDUP_REMOVED lines=8> */
[----:B------:R2:W-:Y:S04]  /*de00*/  STS [R0+0x4200], R20 ;  /* 0x0042001400007388 */ /* 0x0005e80000000800 */
[----:B------:R3:W-:Y:S04]  /*de10*/  STS [R2+0x4000], R17 ;  /* 0x0040001102007388 */ /* 0x0007e80000000800 */
[----:B------:R4:W-:Y:S04]  /*de20*/  STS [R2+0x4200], R16 ;  /* 0x0042001002007388 */ /* 0x0009e80000000800 */
[----:B------:R5:W-:Y:S04]  /*de30*/  STS [R0+0x5000], R19 ;  /* 0x0050001300007388 */ /* 0x000be80000000800 */
[----:B------:R5:W-:Y:S01]  /*de40*/  STS [R0+0x5200], R18 ;  /* 0x0052001200007388 */ /* 0x000be20000000800 */
[----:B-1----:R-:W1:Y:S03]  /*de50*/  LDC.64 R22, c[0x0][0x2a0] ;  /* 0x0000a800ff167b82 */ /* 0x002e660000000a00 */
[----:B------:R-:W-:Y:S04]  /*de60*/  STS [R2+0x5000], R15 ;  /* 0x0050000f02007388 */ /* 0x000fe80000000800 */
[----:B------:R5:W-:Y:S01]  /*de70*/  STS [R2+0x5200], R13 ;  /* 0x0052000d02007388 */ /* 0x000be20000000800 */
[----:B--2---:R-:W2:Y:S03]  /*de80*/  LDC.64 R20, c[0x0][0x290] ;  /* 0x0000a400ff147b82 */ /* 0x004ea60000000a00 */
[----:B------:R-:W-:Y:S01]  /*de90*/  STS [R4+0x4000], R12 ;  /* 0x0040000c04007388 */ /* 0x000fe20000000800 */
[----:B---3--:R-:W-:-:S03]  /*dea0*/  MOV R17, 0x7f800000 ;  /* 0x7f80000000117802 */ /* 0x008fc60000000f00 */
[----:B------:R-:W-:Y:S01]  /*deb0*/  STS [R4+0x4200], R11 ;  /* 0x0042000b04007388 */ /* 0x000fe20000000800 */
[----:B----4-:R-:W-:-:S03]  /*dec0*/  MOV R16, 0x7f800000 ;  /* 0x7f80000000107802 */ /* 0x010fc60000000f00 */
[----:B------:R3:W-:Y:S01]  /*ded0*/  STS [R3+0x4000], R7 ;  /* 0x0040000703007388 */ /* 0x0007e20000000800 */
[----:B-----5:R-:W-:-:S03]  /*dee0*/  MOV R19, 0x7f800000 ;  /* 0x7f80000000137802 */ /* 0x020fc60000000f00 */
[----:B------:R4:W-:Y:S01]  /*def0*/  STS [R3+0x4200], R6 ;  /* 0x0042000603007388 */ /* 0x0009e20000000800 */
[----:B------:R-:W5:Y:S01]  /*df00*/  @P5 MUFU.LG2 R0, R49 ;  /* 0x0000003100005308 */ /* 0x000f620000000c00 */
[----:B------:R-:W-:Y:S02]  /*df10*/  MOV R18, 0x7f800000 ;  /* 0x7f80000000127802 */ /* 0x000fe40000000f00 */
[----:B------:R-:W-:Y:S04]  /*df20*/  STS [R4+0x5000], R10 ;  /* 0x0050000a04007388 */ /* 0x000fe80000000800 */
[----:B------:R1:W-:Y:S01]  /*df30*/  STS [R4+0x5200], R8 ;  /* 0x0052000804007388 */ /* 0x0003e20000000800 */
[----:B------:R-:W4:Y:S03]  /*df40*/  @P3 MUFU.LG2 R2, R48 ;  /* 0x0000003000023308 */ /* 0x000f260000000c00 */
[----:B------:R2:W-:Y:S04]  /*df50*/  STS [R3+0x5000], R5 ;  /* 0x0050000503007388 */ /* 0x0005e80000000800 */
[----:B------:R2:W-:Y:S01]  /*df60*/  STS [R3+0x5200], R9 ;  /* 0x0052000903007388 */ /* 0x0005e20000000800 */
[----:B-----5:R-:W-:Y:S01]  /*df70*/  @P5 FMUL.FTZ R0, R0, 0.69314718246459960938 ;  /* 0x3f31721800005820 */ /* 0x020fe20000410000 */
[----:B---3--:R-:W3:Y:S01]  /*df80*/  @P5 LDC R7, c[0x0][0x2e8] ;  /* 0x0000ba00ff075b82 */ /* 0x008ee20000000800 */
[----:B----4-:R-:W-:-:S07]  /*df90*/  @P3 FMUL.FTZ R2, R2, 0.69314718246459960938 ;  /* 0x3f31721802023820 */ /* 0x010fce0000410000 */
[----:B------:R-:W4:Y:S01]  /*dfa0*/  @P3 LDC R6, c[0x0][0x2e8] ;  /* 0x0000ba00ff063b82 */ /* 0x000f220000000800 */
[----:B-1----:R-:W1:Y:S07]  /*dfb0*/  @P4 MUFU.LG2 R8, R50 ;  /* 0x0000003200084308 */ /* 0x002e6e0000000c00 */
[----:B--2---:R-:W2:Y:S01]  /*dfc0*/  @P2 LDC R5, c[0x0][0x2e8] ;  /* 0x0000ba00ff052b82 */ /* 0x004ea20000000800 */
[----:B------:R-:W5:Y:S07]  /*dfd0*/  @P2 MUFU.LG2 R4, R51 ;  /* 0x0000003300042308 */ /* 0x000f6e0000000c00 */
[----:B------:R-:W2:Y:S01]  /*dfe0*/  @P4 LDC R9, c[0x0][0x2e8] ;  /* 0x0000ba00ff094b82 */ /* 0x000ea20000000800 */
[----:B---3--:R-:W-:Y:S01]  /*dff0*/  @P5 FFMA.FTZ R19, R104, R7, R0 ;  /* 0x0000000768135223 */ /* 0x008fe20000010000 */
[----:B-1----:R-:W-:Y:S01]  /*e000*/  @P4 FMUL.FTZ R3, R8, 0.69314718246459960938 ;  /* 0x3f31721808034820 */ /* 0x002fe20000410000 */
[----:B----4-:R-:W-:Y:S01]  /*e010*/  @P3 FFMA.FTZ R16, R102, R6, R2 ;  /* 0x0000000666103223 */ /* 0x010fe20000010002 */
[----:B-----5:R-:W-:-:S04]  /*e020*/  @P2 FMUL.FTZ R0, R4, 0.69314718246459960938 ;  /* 0x3f31721804002820 */ /* 0x020fc80000410000 */
[----:B--2---:R-:W-:Y:S01]  /*e030*/  @P2 FFMA.FTZ R17, R101, R5, R0 ;  /* 0x0000000565112223 */ /* 0x004fe20000010000 */
[----:B------:R-:W-:Y:S01]  /*e040*/  @P4 FFMA.FTZ R18, R103, R9, R3 ;  /* 0x0000000967124223 */ /* 0x000fe20000010003 */
[----:B------:R-:W-:Y:S06]  /*e050*/  BAR.SYNC.DEFER_BLOCKING 0x0 ;  /* 0x0000000000007b1d */ /* 0x000fec0000010000 */
[----:B------:R-:W-:Y:S05]  /*e060*/  @P6 BRA `(.L_x_390) ;  /* 0x0000000000a86947 */ /* 0x000fea0003800000 */
[----:B------:R-:W2:Y:S01]  /*e070*/  LDL.LU R53, [R1+0x68] ;  /* 0x0000680001357983 */ /* 0x000ea20000300800 */
[----:B------:R-:W-:Y:S01]  /*e080*/  SHF.R.S32.HI R0, RZ, 0x1f, R14 ;  /* 0x0000001fff007819 */ /* 0x000fe2000001140e */
[----:B------:R-:W-:-:S03]  /*e090*/  UIMAD UR4, UR10, -0x80, UR9 ;  /* 0xffffff800a0478a4 */ /* 0x000fc6000f8e0209 */
[----:B------:R-:W-:-:S04]  /*e0a0*/  LEA.HI R0, R0, R14, RZ, 0x2 ;  /* 0x0000000e00007211 */ /* 0x000fc800078f10ff */
[----:B------:R-:W-:-:S05]  /*e0b0*/  LOP3.LUT R0, R0, 0xffffffc, RZ, 0xc0, !PT ;  /* 0x0ffffffc00007812 */ /* 0x000fca00078ec0ff */
[----:B------:R-:W-:-:S04]  /*e0c0*/  IMAD.IADD R0, R14, 0x1, -R0 ;  /* 0x000000010e007824 */ /* 0x000fc800078e0a00 */
[----:B--2---:R-:W-:-:S04]  /*e0d0*/  IMAD R0, R0, 0x10, R53 ;  /* 0x0000001000007824 */ /* 0x004fc800078e0235 */
        /* <DEDUP_REMOVED lines=12> */
[----:B------:R-:W2:Y:S02]  /*e1a0*/  @!P5 LDC.64 R8, c[0x0][0x2b0] ;  /* 0x0000ac00ff08db82 */ /* 0x000ea40000000a00 */
[----:B------:R-:W-:Y:S01]  /*e1b0*/  @!P6 LEA.HI.X.SX32 R6, R3, UR16, 0x1, P0 ;  /* 0x000000100306ec11 */ /* 0x000fe200080f0eff */
[----:B------:R-:W-:Y:S01]  /*e1c0*/  @!P3 IMAD R3, R4, UR14, RZ ;  /* 0x0000000e0403bc24 */ /* 0x000fe2000f8e02ff */
[----:B------:R-:W-:-:S04]  /*e1d0*/  @!P5 IADD3 R7, P0, R2, UR15, RZ ;  /* 0x0000000f0207dc10 */ /* 0x000fc8000ff1e0ff */
[----:B------:R-:W3:Y:S01]  /*e1e0*/  @!P4 LDC.64 R12, c[0x0][0x2b0] ;  /* 0x0000ac00ff0ccb82 */ /* 0x000ee20000000a00 */
[----:B------:R-:W-:-:S07]  /*e1f0*/  @!P5 LEA.HI.X.SX32 R2, R2, UR16, 0x1, P0 ;  /* 0x000000100202dc11 */ /* 0x000fce00080f0eff */
[----:B------:R-:W4:Y:S01]  /*e200*/  @!P3 LDC.64 R14, c[0x0][0x2b0] ;  /* 0x0000ac00ff0ebb82 */ /* 0x000f220000000a00 */
[----:B-1----:R-:W-:-:S04]  /*e210*/  @!P6 LEA R10, P1, R0, R10, 0x2 ;  /* 0x0000000a000ae211 */ /* 0x002fc800078210ff */
[----:B------:R-:W-:Y:S02]  /*e220*/  @!P6 LEA.HI.X R11, R0, R11, R6, 0x2, P1 ;  /* 0x0000000b000be211 */ /* 0x000fe400008f1406 */
[----:B------:R-:W-:Y:S02]  /*e230*/  @!P4 IADD3 R0, P1, R5, UR15, RZ ;  /* 0x0000000f0500cc10 */ /* 0x000fe4000ff3e0ff */
[----:B--2---:R-:W-:Y:S01]  /*e240*/  @!P5 LEA R6, P2, R7, R8, 0x2 ;  /* 0x000000080706d211 */ /* 0x004fe200078410ff */
[----:B------:R1:W-:Y:S01]  /*e250*/  @!P6 STG.E desc[UR12][R10.64], R19 ;  /* 0x000000130a00e986 */ /* 0x0003e2000c10190c */
[----:B------:R-:W-:Y:S02]  /*e260*/  @!P3 IADD3 R8, P0, R3, UR15, RZ ;  /* 0x0000000f0308bc10 */ /* 0x000fe4000ff1e0ff */
[----:B------:R-:W-:Y:S02]  /*e270*/  @!P4 LEA.HI.X.SX32 R5, R5, UR16, 0x1, P1 ;  /* 0x000000100505cc11 */ /* 0x000fe400088f0eff */
[----:B------:R-:W-:-:S02]  /*e280*/  @!P5 LEA.HI.X R7, R7, R9, R2, 0x2, P2 ;  /* 0x000000090707d211 */ /* 0x000fc400010f1402 */
[----:B------:R-:W-:Y:S02]  /*e290*/  @!P3 LEA.HI.X.SX32 R3, R3, UR16, 0x1, P0 ;  /* 0x000000100303bc11 */ /* 0x000fe400080f0eff */
[C---:B---3--:R-:W-:Y:S01]  /*e2a0*/  @!P4 LEA R4, P1, R0.reuse, R12, 0x2 ;  /* 0x0000000c0004c211 */ /* 0x048fe200078210ff */
[----:B------:R1:W-:Y:S03]  /*e2b0*/  @!P5 STG.E desc[UR12][R6.64], R18 ;  /* 0x000000120600d986 */ /* 0x0003e6000c10190c */
[----:B------:R-:W-:Y:S02]  /*e2c0*/  @!P4 LEA.HI.X R5, R0, R13, R5, 0x2, P1 ;  /* 0x0000000d0005c211 */ /* 0x000fe400008f1405 */
[----:B----4-:R-:W-:-:S03]  /*e2d0*/  @!P3 LEA R2, P0, R8, R14, 0x2 ;  /* 0x0000000e0802b211 */ /* 0x010fc600078010ff */
[----:B------:R1:W-:Y:S01]  /*e2e0*/  @!P4 STG.E desc[UR12][R4.64], R16 ;  /* 0x000000100400c986 */ /* 0x0003e2000c10190c */
[----:B------:R-:W-:-:S05]  /*e2f0*/  @!P3 LEA.HI.X R3, R8, R15, R3, 0x2, P0 ;  /* 0x0000000f0803b211 */ /* 0x000fca00000f1403 */
[----:B------:R1:W-:Y:S04]  /*e300*/  @!P3 STG.E desc[UR12][R2.64], R17 ;  /* 0x000000110200b986 */ /* 0x0003e8000c10190c */
.L_x_390:
[----:B------:R-:W-:Y:S05]  /*e310*/  BSYNC B0 ;  /* 0x0000000000007941 */ /* 0x000fea0003800000 */
.L_x_389:
[----:B-1----:R-:W2:Y:S01]  /*e320*/  LDL.LU.64 R6, [R1+0x50] ;  /* 0x0000500001067983 */ /* 0x002ea20000300a00 */
[----:B------:R-:W-:Y:S01]  /*e330*/  USHF.R.S32.HI UR4, URZ, 0x1f, UR11 ;  /* 0x0000001f3f047899 */ /* 0x000fe2000801140b */
[----:B------:R-:W-:Y:S02]  /*e340*/  ULDC.64 UR6, c[0x0][0x298] ;  /* 0x0000a60000067ab9 */ /* 0x000fe40000000a00 */
[----:B------:R-:W3:Y:S03]  /*e350*/  LDL.LU.64 R4, [R1+0x58] ;  /* 0x0000580001047983 */ /* 0x000ee60000300a00 */
[----:B------:R-:W-:Y:S01]  /*e360*/  IMAD R0, R20, UR4, RZ ;  /* 0x0000000414007c24 */ /* 0x000fe2000f8e02ff */
[----:B------:R-:W-:Y:S01]  /*e370*/  USHF.R.S32.HI UR4, URZ, 0x1f, UR8 ;  /* 0x0000001f3f047899 */ /* 0x000fe20008011408 */
[----:B------:R-:W1:Y:S02]  /*e380*/  LDS.128 R44, [R230] ;  /* 0x00000000e62c7984 */ /* 0x000e640000000c00 */
[----:B------:R-:W-:-:S02]  /*e390*/  IMAD R0, R21, UR11, R0 ;  /* 0x0000000b15007c24 */ /* 0x000fc4000f8e0200 */
[----:B------:R-:W4:Y:S04]  /*e3a0*/  LDS.128 R52, [R230+0x2000] ;  /* 0x00200000e6347984 */ /* 0x000f280000000c00 */
[----:B------:R-:W5:Y:S04]  /*e3b0*/  LDS.128 R48, [R230+0x4000] ;  /* 0x00400000e6307984 */ /* 0x000f680000000c00 */
[----:B------:R-:W5:Y:S04]  /*e3c0*/  LDS.128 R40, [R230+0x800] ;  /* 0x00080000e6287984 */ /* 0x000f680000000c00 */
[----:B------:R-:W5:Y:S04]  /*e3d0*/  LDS.128 R28, [R230+0x2800] ;  /* 0x00280000e61c7984 */ /* 0x000f680000000c00 */
[----:B------:R-:W5:Y:S04]  /*e3e0*/  LDS.128 R16, [R230+0x4800] ;  /* 0x00480000e6107984 */ /* 0x000f680000000c00 */
[----:B------:R-:W5:Y:S04]  /*e3f0*/  LDS.128 R36, [R230+0x1000] ;  /* 0x00100000e6247984 */ /* 0x000f680000000c00 */
[----:B------:R-:W5:Y:S04]  /*e400*/  LDS.128 R24, [R230+0x3000] ;  /* 0x00300000e6187984 */ /* 0x000f680000000c00 */
[----:B------:R-:W5:Y:S04]  /*e410*/  LDS.128 R12, [R230+0x5000] ;  /* 0x00500000e60c7984 */ /* 0x000f680000000c00 */
[----:B------:R-:W5:Y:S04]  /*e420*/  LDS.128 R32, [R230+0x1800] ;  /* 0x00180000e6207984 */ /* 0x000f680000000c00 */
[----:B------:R-:W-:Y:S01]  /*e430*/  LDS.128 R8, [R230+0x5800] ;  /* 0x00580000e6087984 */ /* 0x000fe20000000c00 */
[--C-:B--2---:R-:W-:Y:S01]  /*e440*/  SHF.R.S32.HI R3, RZ, 0x1f, R6.reuse ;  /* 0x0000001fff037819 */ /* 0x104fe20000011406 */
[----:B------:R-:W-:-:S04]  /*e450*/  IMAD.MOV.U32 R2, RZ, RZ, R6 ;  /* 0x000000ffff027224 */ /* 0x000fc800078e0006 */
[----:B------:R-:W-:-:S04]  /*e460*/  IMAD.WIDE.U32 R2, R20, UR11, R2 ;  /* 0x0000000b14027c25 */ /* 0x000fc8000f8e0002 */
[----:B------:R-:W-:Y:S02]  /*e470*/  IMAD.IADD R3, R3, 0x1, R0 ;  /* 0x0000000103037824 */ /* 0x000fe400078e0200 */
[C---:B------:R-:W-:Y:S01]  /*e480*/  IMAD R0, R22.reuse, UR4, RZ ;  /* 0x0000000416007c24 */ /* 0x040fe2000f8e02ff */
[----:B------:R-:W-:Y:S01]  /*e490*/  ULDC.64 UR4, c[0x0][0x280] ;  /* 0x0000a00000047ab9 */ /* 0x000fe20000000a00 */
[----:B------:R-:W-:-:S04]  /*e4a0*/  IMAD.WIDE.U32 R2, R22, UR8, R2 ;  /* 0x0000000816027c25 */ /* 0x000fc8000f8e0002 */
[----:B------:R-:W-:Y:S02]  /*e4b0*/  IMAD R0, R23, UR8, R0 ;  /* 0x0000000817007c24 */ /* 0x000fe4000f8e0200 */
[----:B------:R-:W2:Y:S03]  /*e4c0*/  LDS.128 R20, [R230+0x3800] ;  /* 0x00380000e6147984 */ /* 0x000ea60000000c00 */
[----:B------:R-:W-:Y:S01]  /*e4d0*/  IADD3 R3, R3, R0, RZ ;  /* 0x0000000003037210 */ /* 0x000fe20007ffe0ff */
[----:B---3--:R-:W-:Y:S02]  /*e4e0*/  IMAD R0, R5, UR6, RZ ;  /* 0x0000000605007c24 */ /* 0x008fe4000f8e02ff */
[----:B------:R-:W-:-:S04]  /*e4f0*/  IMAD.WIDE.U32 R2, R4, UR6, R2 ;  /* 0x0000000604027c25 */ /* 0x000fc8000f8e0002 */
[----:B------:R-:W-:Y:S01]  /*e500*/  IMAD R0, R4, UR7, R0 ;  /* 0x0000000704007c24 */ /* 0x000fe2000f8e0200 */
[----:B------:R-:W-:Y:S01]  /*e510*/  LEA R6, P0, R2, UR4, 0x1 ;  /* 0x0000000402067c11 */ /* 0x000fe2000f8008ff */
[----:B------:R-:W-:Y:S02]  /*e520*/  USHF.L.U32 UR4, UR6, 0x6, URZ ;  /* 0x0000000606047899 */ /* 0x000fe4000800063f */
[----:B------:R-:W-:Y:S01]  /*e530*/  USHF.L.U64.HI UR6, UR6, 0x6, UR7 ;  /* 0x0000000606067899 */ /* 0x000fe20008010207 */
[----:B------:R-:W-:-:S04]  /*e540*/  IADD3 R0, R3, R0, RZ ;  /* 0x0000000003007210 */ /* 0x000fc80007ffe0ff */
[----:B------:R-:W-:Y:S02]  /*e550*/  LEA.HI.X R7, R2, UR5, R0, 0x1, P0 ;  /* 0x0000000502077c11 */ /* 0x000fe400080f0c00 */
[----:B------:R-:W-:-:S03]  /*e560*/  IADD3 R4, P0, R6, UR4, RZ ;  /* 0x0000000406047c10 */ /* 0x000fc6000ff1e0ff */
[----:B-1----:R-:W-:Y:S01]  /*e570*/  STG.E.128 desc[UR12][R6.64], R44 ;  /* 0x0000002c06007986 */ /* 0x002fe2000c101d0c */
[----:B------:R-:W-:Y:S02]  /*e580*/  IADD3.X R5, R7, UR6, RZ, P0, !PT ;  /* 0x0000000607057c10 */ /* 0x000fe400087fe4ff */
[----:B------:R-:W-:Y:S01]  /*e590*/  IADD3 R2, P0, R4, UR4, RZ ;  /* 0x0000000404027c10 */ /* 0x000fe2000ff1e0ff */
[----:B----4-:R-:W-:Y:S03]  /*e5a0*/  STG.E.128 desc[UR12][R6.64+0x40], R52 ;  /* 0x0000403406007986 */ /* 0x010fe6000c101d0c */
[----:B------:R-:W-:Y:S01]  /*e5b0*/  IADD3.X R3, R5, UR6, RZ, P0, !PT ;  /* 0x0000000605037c10 */ /* 0x000fe200087fe4ff */
[----:B-----5:R1:W-:Y:S04]  /*e5c0*/  STG.E.128 desc[UR12][R6.64+0x80], R48 ;  /* 0x0000803006007986 */ /* 0x0203e8000c101d0c */
[----:B------:R-:W-:Y:S04]  /*e5d0*/  STG.E.128 desc[UR12][R4.64], R40 ;  /* 0x0000002804007986 */ /* 0x000fe8000c101d0c */
[----:B------:R-:W-:Y:S04]  /*e5e0*/  STG.E.128 desc[UR12][R4.64+0x40], R28 ;  /* 0x0000401c04007986 */ /* 0x000fe8000c101d0c */
[----:B------:R-:W-:Y:S04]  /*e5f0*/  STG.E.128 desc[UR12][R4.64+0x80], R16 ;  /* 0x0000801004007986 */ /* 0x000fe8000c101d0c */
[----:B------:R-:W-:Y:S04]  /*e600*/  STG.E.128 desc[UR12][R2.64], R36 ;  /* 0x0000002402007986 */ /* 0x000fe8000c101d0c */
[----:B------:R-:W-:Y:S04]  /*e610*/  STG.E.128 desc[UR12][R2.64+0x40], R24 ;  /* 0x0000401802007986 */ /* 0x000fe8000c101d0c */
[----:B------:R-:W-:Y:S01]  /*e620*/  STG.E.128 desc[UR12][R2.64+0x80], R12 ;  /* 0x0000800c02007986 */ /* 0x000fe2000c101d0c */
[----:B-1----:R-:W-:-:S04]  /*e630*/  IADD3 R6, P0, R2, UR4, RZ ;  /* 0x0000000402067c10 */ /* 0x002fc8000ff1e0ff */
[----:B------:R-:W-:-:S05]  /*e640*/  IADD3.X R7, R3, UR6, RZ, P0, !PT ;  /* 0x0000000603077c10 */ /* 0x000fca00087fe4ff */
[----:B------:R-:W-:Y:S04]  /*e650*/  STG.E.128 desc[UR12][R6.64], R32 ;  /* 0x0000002006007986 */ /* 0x000fe8000c101d0c */
[----:B--2---:R-:W-:Y:S04]  /*e660*/  STG.E.128 desc[UR12][R6.64+0x40], R20 ;  /* 0x0000401406007986 */ /* 0x004fe8000c101d0c */
[----:B------:R-:W-:Y:S01]  /*e670*/  STG.E.128 desc[UR12][R6.64+0x80], R8 ;  /* 0x0000800806007986 */ /* 0x000fe2000c101d0c */
[----:B------:R-:W-:Y:S05]  /*e680*/  EXIT ;  /* 0x000000000000794d */ /* 0x000fea0003800000 */
.L_x_380:
        /* <DEDUP_REMOVED lines=10> */
[----:B------:R-:W-:Y:S01]  /*e730*/  SHF.R.S32.HI R8, RZ, 0x2, R8 ;  /* 0x00000002ff087819 */ /* 0x000fe20000011408 */
[C---:B------:R-:W-:Y:S01]  /*e740*/  IMAD R0, R23.reuse, UR5, R0 ;  /* 0x0000000517007c24 */ /* 0x040fe2000f8e0200 */
[----:B------:R-:W-:Y:S01]  /*e750*/  ULDC.64 UR6, c[0x0][0x298] ;  /* 0x0000a60000067ab9 */ /* 0x000fe20000000a00 */
[----:B------:R-:W-:Y:S01]  /*e760*/  IMAD.IADD R2, R182, 0x1, -R2 ;  /* 0x00000001b6027824 */ /* 0x000fe200078e0a02 */
[----:B------:R-:W-:Y:S01]  /*e770*/  SHF.R.S32.HI R9, RZ, 0x1f, R8 ;  /* 0x0000001fff097819 */ /* 0x000fe20000011408 */
[----:B------:R-:W-:Y:S01]  /*e780*/  VIADD R12, R8, 0x20 ;  /* 0x00000020080c7836 */ /* 0x000fe20000000000 */
[----:B------:R-:W-:Y:S01]  /*e790*/  @!UP1 UISETP.NE.AND UP0, UPT, UR10, URZ, UPT ;  /* 0x0000003f0a00928c */ /* 0x000fe2000bf05270 */
[----:B------:R-:W-:Y:S01]  /*e7a0*/  IMAD.SHL.U32 R2, R2, 0x8, RZ ;  /* 0x0000000802027824 */ /* 0x000fe200078e00ff */
[----:B------:R-:W-:Y:S01]  /*e7b0*/  @UP1 ULDC UR9, c[0x0][0x2c0] ;  /* 0x0000b00000091ab9 */ /* 0x000fe20000000800 */
[----:B------:R-:W-:Y:S01]  /*e7c0*/  ISETP.NE.AND P1, PT, RZ, UR10, PT ;  /* 0x0000000aff007c0c */ /* 0x000fe2000bf25270 */
[----:B------:R-:W-:Y:S01]  /*e7d0*/  @UP1 UIMAD UR9, UR15, UR9, URZ ;  /* 0x000000090f0912a4 */ /* 0x000fe2000f8e023f */
[C---:B------:R-:W-:Y:S01]  /*e7e0*/  VIADD R13, R8.reuse, 0x40 ;  /* 0x00000040080d7836 */ /* 0x040fe20000000000 */
[--C-:B------:R-:W-:Y:S01]  /*e7f0*/  SHF.R.S32.HI R3, RZ, 0x1f, R2.reuse ;  /* 0x0000001fff037819 */ /* 0x100fe20000011402 */
[----:B------:R-:W-:Y:S01]  /*e800*/  VIADD R14, R8, 0x60 ;  /* 0x00000060080e7836 */ /* 0x000fe20000000000 */
[----:B------:R-:W-:Y:S01]  /*e810*/  ISETP.EQ.AND P1, PT, RZ, UR8, P1 ;  /* 0x00000008ff007c0c */ /* 0x000fe20008f22270 */
[----:B------:R-:W-:Y:S01]  /*e820*/  BSSY B0, `(.L_x_391) ;  /* 0x0000046000007945 */ /* 0x000fe20003800000 */
[----:B------:R-:W-:Y:S01]  /*e830*/  LOP3.LUT P3, RZ, R182, 0x3, RZ, 0xc0, !PT ;  /* 0x00000003b6ff7812 */ /* 0x000fe2000786c0ff */
[----:B------:R-:W-:Y:S01]  /*e840*/  IMAD.WIDE.U32 R2, R23, UR4, R2 ;  /* 0x0000000417027c25 */ /* 0x000fe2000f8e0002 */
[----:B------:R-:W-:-:S03]  /*e850*/  ULDC.64 UR4, c[0x0][0x2a0] ;  /* 0x0000a80000047ab9 */ /* 0x000fc60000000a00 */
[----:B------:R-:W-:Y:S02]  /*e860*/  IMAD.IADD R3, R0, 0x1, R3 ;  /* 0x0000000100037824 */ /* 0x000fe400078e0203 */
[----:B------:R-:W-:Y:S02]  /*e870*/  IMAD R0, R4, UR4, RZ ;  /* 0x0000000404007c24 */ /* 0x000fe4000f8e02ff */
[C---:B------:R-:W-:Y:S01]  /*e880*/  IMAD.WIDE.U32 R2, R17.reuse, UR4, R2 ;  /* 0x0000000411027c25 */ /* 0x040fe2000f8e0002 */
[----:B------:R-:W-:Y:S02]  /*e890*/  @!UP1 ULDC UR4, c[0x0][0x2e4] ;  /* 0x0000b90000049ab9 */ /* 0x000fe40000000800 */
[----:B------:R-:W-:Y:S01]  /*e8a0*/  @!UP1 USEL UR9, UR15, UR4, !UP0 ;  /* 0x000000040f099287 */ /* 0x000fe2000c000000 */
[----:B------:R-:W-:Y:S01]  /*e8b0*/  IMAD R0, R17, UR5, R0 ;  /* 0x0000000511007c24 */ /* 0x000fe2000f8e0200 */
[----:B------:R-:W-:Y:S01]  /*e8c0*/  @UP1 UMOV UR5, 0x1 ;  /* 0x0000000100051882 */ /* 0x000fe20000000000 */
[----:B------:R-:W-:Y:S01]  /*e8d0*/  IMAD.WIDE R4, R16, 0x80, R8 ;  /* 0x0000008010047825 */ /* 0x000fe200078e0208 */
[----:B------:R-:W-:-:S02]  /*e8e0*/  @!UP1 ULDC UR4, c[0x0][0x270] ;  /* 0x00009c0000049ab9 */ /* 0x000fc40000000800 */
[----:B------:R-:W-:Y:S01]  /*e8f0*/  @!UP1 UIMAD UR5, UR9, UR4, URZ ;  /* 0x00000004090592a4 */ /* 0x000fe2000f8e023f */
[----:B------:R-:W-:Y:S02]  /*e900*/  IMAD.IADD R3, R0, 0x1, R3 ;  /* 0x0000000100037824 */ /* 0x000fe400078e0203 */
[----:B------:R-:W-:Y:S02]  /*e910*/  IMAD R0, R5, UR6, RZ ;  /* 0x0000000605007c24 */ /* 0x000fe4000f8e02ff */
[----:B------:R-:W-:-:S04]  /*e920*/  IMAD.WIDE.U32 R2, R4, UR6, R2 ;  /* 0x0000000604027c25 */ /* 0x000fc8000f8e0002 */
[----:B------:R-:W-:Y:S01]  /*e930*/  IMAD R0, R4, UR7, R0 ;  /* 0x0000000704007c24 */ /* 0x000fe2000f8e0200 */
[----:B------:R-:W-:Y:S01]  /*e940*/  USHF.L.U64.HI UR7, UR6, 0x6, UR7 ;  /* 0x0000000606077899 */ /* 0x000fe20008010207 */
[C---:B------:R-:W-:Y:S01]  /*e950*/  IMAD R5, R23.reuse, UR5, RZ ;  /* 0x0000000517057c24 */ /* 0x040fe2000f8e02ff */
[----:B------:R-:W-:Y:S01]  /*e960*/  ULDC.64 UR4, c[0x0][0x280] ;  /* 0x0000a00000047ab9 */ /* 0x000fe20000000a00 */
[----:B------:R-:W-:Y:S01]  /*e970*/  IMAD.IADD R0, R0, 0x1, R3 ;  /* 0x0000000100007824 */ /* 0x000fe200078e0203 */
[C---:B------:R-:W-:Y:S01]  /*e980*/  LEA R6, P0, R2.reuse, UR4, 0x1 ;  /* 0x0000000402067c11 */ /* 0x040fe2000f8008ff */
[----:B------:R-:W-:Y:S01]  /*e990*/  IMAD R4, R23, UR15, RZ ;  /* 0x0000000f17047c24 */ /* 0x000fe2000f8e02ff */
[----:B------:R-:W-:Y:S01]  /*e9a0*/  SEL R5, R5, RZ, !P1 ;  /* 0x000000ff05057207 */ /* 0x000fe20004800000 */
[----:B------:R-:W-:Y:S01]  /*e9b0*/  USHF.L.U32 UR4, UR6, 0x6, URZ ;  /* 0x0000000606047899 */ /* 0x000fe2000800063f */
[----:B------:R-:W-:Y:S02]  /*e9c0*/  LEA.HI.X R7, R2, UR5, R0, 0x1, P0 ;  /* 0x0000000502077c11 */ /* 0x000fe400080f0c00 */
[----:B------:R-:W-:Y:S01]  /*e9d0*/  SHF.R.S32.HI R0, RZ, 0x1f, R4 ;  /* 0x0000001fff007819 */ /* 0x000fe20000011404 */
[----:B------:R-:W-:Y:S01]  /*e9e0*/  @UP1 ULDC UR6, c[0x0][0x2c0] ;  /* 0x0000b00000061ab9 */ /* 0x000fe20000000800 */
[----:B------:R-:W-:Y:S01]  /*e9f0*/  @!UP1 UMOV UR6, 0x1 ;  /* 0x0000000100069882 */ /* 0x000fe20000000000 */
[----:B------:R-:W-:Y:S01]  /*ea00*/  IMAD R3, R17, UR9, R5 ;  /* 0x0000000911037c24 */ /* 0x000fe2000f8e0205 */
[----:B------:R-:W-:Y:S01]  /*ea10*/  SEL R10, R0, RZ, P1 ;  /* 0x000000ff000a7207 */ /* 0x000fe20000800000 */
[C---:B------:R-:W-:Y:S01]  /*ea20*/  IMAD R0, R184.reuse, UR6, RZ ;  /* 0x00000006b8007c24 */ /* 0x040fe2000f8e02ff */
[----:B------:R-:W-:Y:S01]  /*ea30*/  IADD3 R5, -R184, UR15, RZ ;  /* 0x0000000fb8057c10 */ /* 0x000fe2000fffe1ff */
[----:B------:R-:W-:Y:S01]  /*ea40*/  STG.E.128 desc[UR12][R6.64], RZ ;  /* 0x000000ff06007986 */ /* 0x000fe2000c101d0c */
[----:B------:R-:W-:-:S02]  /*ea50*/  SEL R2, R4, RZ, P1 ;  /* 0x000000ff04027207 */ /* 0x000fc40000800000 */
[----:B------:R-:W-:Y:S01]  /*ea60*/  IADD3 R4, P0, R6, UR4, RZ ;  /* 0x0000000406047c10 */ /* 0x000fe2000ff1e0ff */
[----:B------:R-:W-:Y:S01]  /*ea70*/  STG.E.128 desc[UR12][R6.64+0x40], RZ ;  /* 0x000040ff06007986 */ /* 0x000fe2000c101d0c */
[-C--:B------:R-:W-:Y:S02]  /*ea80*/  ISETP.GE.OR P6, PT, R8, R5.reuse, P3 ;  /* 0x000000050800720c */ /* 0x080fe40001fc6670 */
[-C--:B------:R-:W-:Y:S01]  /*ea90*/  ISETP.GE.OR P5, PT, R12, R5.reuse, P3 ;  /* 0x000000050c00720c */ /* 0x080fe20001fa6670 */
[----:B------:R1:W-:Y:S01]  /*eaa0*/  STG.E.128 desc[UR12][R6.64+0x80], RZ ;  /* 0x000080ff06007986 */ /* 0x0003e2000c101d0c */
[-C--:B------:R-:W-:Y:S02]  /*eab0*/  ISETP.GE.OR P4, PT, R13, R5.reuse, P3 ;  /* 0x000000050d00720c */ /* 0x080fe40001f86670 */
[----:B------:R-:W-:Y:S02]  /*eac0*/  IADD3 R11, P2, P1, R0, R2, R3 ;  /* 0x00000002000b7210 */ /* 0x000fe4000795e003 */
[----:B------:R-:W-:-:S02]  /*ead0*/  ISETP.GE.OR P3, PT, R14, R5, P3 ;  /* 0x000000050e00720c */ /* 0x000fc40001f66670 */
[----:B------:R-:W-:Y:S02]  /*eae0*/  SHF.R.S32.HI R0, RZ, 0x1f, R0 ;  /* 0x0000001fff007819 */ /* 0x000fe40000011400 */
[----:B------:R-:W-:Y:S02]  /*eaf0*/  SHF.R.S32.HI R3, RZ, 0x1f, R3 ;  /* 0x0000001fff037819 */ /* 0x000fe40000011403 */
[----:B------:R-:W-:Y:S02]  /*eb00*/  IADD3.X R5, R7, UR7, RZ, P0, !PT ;  /* 0x0000000707057c10 */ /* 0x000fe400087fe4ff */
[----:B------:R-:W-:Y:S02]  /*eb10*/  IADD3 R2, P0, R4, UR4, RZ ;  /* 0x0000000404027c10 */ /* 0x000fe4000ff1e0ff */
[----:B------:R-:W-:Y:S01]  /*eb20*/  IADD3.X R10, R0, R10, R3, P2, P1 ;  /* 0x0000000a000a7210 */ /* 0x000fe200017e2403 */
[----:B------:R2:W-:Y:S01]  /*eb30*/  STG.E.128 desc[UR12][R4.64], RZ ;  /* 0x000000ff04007986 */ /* 0x0005e2000c101d0c */
[----:B------:R-:W-:-:S03]  /*eb40*/  IADD3.X R3, R5, UR7, RZ, P0, !PT ;  /* 0x0000000705037c10 */ /* 0x000fc600087fe4ff */
        /* <DEDUP_REMOVED lines=8> */
[----:B------:R2:W-:Y:S04]  /*ebd0*/  STG.E.128 desc[UR12][R6.64+0x40], RZ ;  /* 0x000040ff06007986 */ /* 0x0005e8000c101d0c */
[----:B------:R2:W-:Y:S01]  /*ebe0*/  STG.E.128 desc[UR12][R6.64+0x80], RZ ;  /* 0x000080ff06007986 */ /* 0x0005e2000c101d0c */
[----:B------:R-:W-:Y:S05]  /*ebf0*/  @P6 BRA `(.L_x_392) ;  /* 0x0000000000206947 */ /* 0x000fea0003800000 */
[----:B------:R-:W-:Y:S01]  /*ec00*/  IMAD R0, R8, UR6, RZ ;  /* 0x0000000608007c24 */ /* 0x000fe2000f8e02ff */
[----:B------:R-:W-:-:S04]  /*ec10*/  ULDC.64 UR4, c[0x0][0x2b0] ;  /* 0x0000ac0000047ab9 */ /* 0x000fc80000000a00 */
[----:B--2---:R-:W-:-:S04]  /*ec20*/  IADD3 R3, P0, R0, R11, RZ ;  /* 0x0000000b00037210 */ /* 0x004fc80007f1e0ff */
[----:B------:R-:W-:Y:S02]  /*ec30*/  LEA.HI.X.SX32 R0, R0, R10, 0x1, P0 ;  /* 0x0000000a00007211 */ /* 0x000fe400000f0eff */
[----:B------:R-:W-:-:S04]  /*ec40*/  LEA R2, P0, R3, UR4, 0x2 ;  /* 0x0000000403027c11 */ /* 0x000fc8000f8010ff */
[----:B------:R-:W-:Y:S01]  /*ec50*/  LEA.HI.X R3, R3, UR5, R0, 0x2, P0 ;  /* 0x0000000503037c11 */ /* 0x000fe200080f1400 */
[----:B------:R-:W-:-:S05]  /*ec60*/  IMAD.MOV.U32 R0, RZ, RZ, 0x7f800000 ;  /* 0x7f800000ff007424 */ /* 0x000fca00078e00ff */
[----:B------:R1:W-:Y:S03]  /*ec70*/  STG.E desc[UR12][R2.64], R0 ;  /* 0x0000000002007986 */ /* 0x0003e6000c10190c */
.L_x_392:
[----:B------:R-:W-:Y:S05]  /*ec80*/  BSYNC B0 ;  /* 0x0000000000007941 */ /* 0x000fea0003800000 */
.L_x_391:
[----:B------:R-:W-:Y:S04]  /*ec90*/  BSSY B0, `(.L_x_393) ;  /* 0x000000a000007945 */ /* 0x000fe80003800000 */
[----:B------:R-:W-:Y:S05]  /*eca0*/  @P5 BRA `(.L_x_394) ;  /* 0x0000000000205947 */ /* 0x000fea0003800000 */
[----:B-1----:R-:W-:Y:S01]  /*ecb0*/  IMAD R0, R12, UR6, RZ ;  /* 0x000000060c007c24 */ /* 0x002fe2000f8e02ff */
[----:B------:R-:W-:-:S04]  /*ecc0*/  ULDC.64 UR4, c[0x0][0x2b0] ;  /* 0x0000ac0000047ab9 */ /* 0x000fc80000000a00 */
[----:B--2---:R-:W-:-:S04]  /*ecd0*/  IADD3 R3, P0, R0, R11, RZ ;  /* 0x0000000b00037210 */ /* 0x004fc80007f1e0ff */
[----:B------:R-:W-:Y:S02]  /*ece0*/  LEA.HI.X.SX32 R0, R0, R10, 0x1, P0 ;  /* 0x0000000a00007211 */ /* 0x000fe400000f0eff */
[----:B------:R-:W-:-:S04]  /*ecf0*/  LEA R2, P0, R3, UR4, 0x2 ;  /* 0x0000000403027c11 */ /* 0x000fc8000f8010ff */
[----:B------:R-:W-:Y:S01]  /*ed00*/  LEA.HI.X R3, R3, UR5, R0, 0x2, P0 ;  /* 0x0000000503037c11 */ /* 0x000fe200080f1400 */
[----:B------:R-:W-:-:S05]  /*ed10*/  IMAD.MOV.U32 R0, RZ, RZ, 0x7f800000 ;  /* 0x7f800000ff007424 */ /* 0x000fca00078e00ff */
[----:B------:R3:W-:Y:S03]  /*ed20*/  STG.E desc[UR12][R2.64], R0 ;  /* 0x0000000002007986 */ /* 0x0007e6000c10190c */
.L_x_394:
[----:B------:R-:W-:Y:S05]  /*ed30*/  BSYNC B0 ;  /* 0x0000000000007941 */ /* 0x000fea0003800000 */
.L_x_393:
[----:B------:R-:W-:Y:S04]  /*ed40*/  BSSY B0, `(.L_x_395) ;  /* 0x000000a000007945 */ /* 0x000fe80003800000 */
[----:B------:R-:W-:Y:S05]  /*ed50*/  @P4 BRA `(.L_x_396) ;  /* 0x0000000000204947 */ /* 0x000fea0003800000 */
[----:B-1-3--:R-:W-:Y:S01]  /*ed60*/  IMAD R0, R13, UR6, RZ ;  /* 0x000000060d007c24 */ /* 0x00afe2000f8e02ff */
[----:B------:R-:W-:-:S04]  /*ed70*/  ULDC.64 UR4, c[0x0][0x2b0] ;  /* 0x0000ac0000047ab9 */ /* 0x000fc80000000a00 */
[----:B--2---:R-:W-:-:S04]  /*ed80*/  IADD3 R3, P0, R0, R11, RZ ;  /* 0x0000000b00037210 */ /* 0x004fc80007f1e0ff */
[----:B------:R-:W-:Y:S02]  /*ed90*/  LEA.HI.X.SX32 R0, R0, R10, 0x1, P0 ;  /* 0x0000000a00007211 */ /* 0x000fe400000f0eff */
[----:B------:R-:W-:-:S04]  /*eda0*/  LEA R2, P0, R3, UR4, 0x2 ;  /* 0x0000000403027c11 */ /* 0x000fc8000f8010ff */
[----:B------:R-:W-:Y:S01]  /*edb0*/  LEA.HI.X R3, R3, UR5, R0, 0x2, P0 ;  /* 0x0000000503037c11 */ /* 0x000fe200080f1400 */
[----:B------:R-:W-:-:S05]  /*edc0*/  IMAD.MOV.U32 R0, RZ, RZ, 0x7f800000 ;  /* 0x7f800000ff007424 */ /* 0x000fca00078e00ff */
[----:B------:R4:W-:Y:S03]  /*edd0*/  STG.E desc[UR12][R2.64], R0 ;  /* 0x0000000002007986 */ /* 0x0009e6000c10190c */
.L_x_396:
[----:B------:R-:W-:Y:S05]  /*ede0*/  BSYNC B0 ;  /* 0x0000000000007941 */ /* 0x000fea0003800000 */
.L_x_395:
[----:B------:R-:W-:Y:S05]  /*edf0*/  @P3 EXIT ;  /* 0x000000000000394d */ /* 0x000fea0003800000 */
[----:B-1-34-:R-:W-:Y:S01]  /*ee00*/  IMAD R0, R14, UR6, RZ ;  /* 0x000000060e007c24 */ /* 0x01afe2000f8e02ff */
[----:B------:R-:W-:-:S04]  /*ee10*/  ULDC.64 UR4, c[0x0][0x2b0] ;  /* 0x0000ac0000047ab9 */ /* 0x000fc80000000a00 */
[----:B--2---:R-:W-:-:S04]  /*ee20*/  IADD3 R3, P0, R0, R11, RZ ;  /* 0x0000000b00037210 */ /* 0x004fc80007f1e0ff */
[----:B------:R-:W-:Y:S02]  /*ee30*/  LEA.HI.X.SX32 R0, R0, R10, 0x1, P0 ;  /* 0x0000000a00007211 */ /* 0x000fe400000f0eff */
[----:B------:R-:W-:-:S04]  /*ee40*/  LEA R2, P0, R3, UR4, 0x2 ;  /* 0x0000000403027c11 */ /* 0x000fc8000f8010ff */
[----:B------:R-:W-:Y:S01]  /*ee50*/  LEA.HI.X R3, R3, UR5, R0, 0x2, P0 ;  /* 0x0000000503037c11 */ /* 0x000fe200080f1400 */
[----:B------:R-:W-:-:S05]  /*ee60*/  IMAD.MOV.U32 R0, RZ, RZ, 0x7f800000 ;  /* 0x7f800000ff007424 */ /* 0x000fca00078e00ff */
[----:B------:R-:W-:Y:S01]  /*ee70*/  STG.E desc[UR12][R2.64], R0 ;  /* 0x0000000002007986 */ /* 0x000fe2000c10190c */
[----:B------:R-:W-:Y:S05]  /*ee80*/  EXIT ;  /* 0x000000000000794d */ /* 0x000fea0003800000 */
.L_x_397:
        /* <DEDUP_REMOVED lines=15> */
.L_x_1151:


//--------------------- .text._ZN5flash16flash_fwd_kernelI23Flash_fwd_kernel_traitsILi96ELi128ELi64ELi4ELb0ELb0EN7cutlass6half_tE19Flash_kernel_traitsILi96ELi128ELi64ELi4ES3_EELb1ELb1ELb0ELb0ELb0ELb1ELb0ELb0EEEvNS_16Flash_fwd_paramsE --------------------------
	.section	.text._ZN5flash16flash_fwd_kernelI23Flash_fwd_kernel_traitsILi96ELi128ELi64ELi4ELb0ELb0EN7cutlass6half_tE19Flash_kernel_traitsILi96ELi128ELi64ELi4ES3_EELb1ELb1ELb0ELb0ELb0ELb1ELb0ELb0EEEvNS_16Flash_fwd_paramsE,"ax",@progbits
	.align	128
        .global         _ZN5flash16flash_fwd_kernelI23Flash_fwd_kernel_traitsILi96ELi128ELi64ELi4ELb0ELb0EN7cutlass6half_tE19Flash_kernel_traitsILi96ELi128ELi64ELi4ES3_EELb1ELb1ELb0ELb0ELb0ELb1ELb0ELb0EEEvNS_16Flash_fwd_paramsE
        .type           _ZN5flash16flash_fwd_kernelI23Flash_fwd_kernel_traitsILi96ELi128ELi64ELi4ELb0ELb0EN7cutlass6half_tE19Flash_kernel_traitsILi96ELi128ELi64ELi4ES3_EELb1ELb1ELb0ELb0ELb0ELb1ELb0ELb0EEEvNS_16Flash_fwd_paramsE,@function
        .size           _ZN5flash16flash_fwd_kernelI23Flash_fwd_kernel_traitsILi96ELi128ELi64ELi4ELb0ELb0EN7cutlass6half_tE19Flash_kernel_traitsILi96ELi128ELi64ELi4ES3_EELb1ELb1ELb0ELb0ELb0ELb1ELb0ELb0EEEvNS_16Flash_fwd_paramsE,(.L_x_1152 - _ZN5flash16flash_fwd_kernelI23Flash_fwd_kernel_traitsILi96ELi128ELi64ELi4ELb0ELb0EN7cutlass6half_tE19Flash_kernel_traitsILi96ELi128ELi64ELi4ES3_EELb1ELb1ELb0ELb0ELb0ELb1ELb0ELb0EEEvNS_16Flash_fwd_paramsE)
        .other          _ZN5flash16flash_fwd_kernelI23Flash_fwd_kernel_traitsILi96ELi128ELi64ELi4ELb0ELb0EN7cutlass6half_tE19Flash_kernel_traitsILi96ELi128ELi64ELi4ES3_EELb1ELb1ELb0ELb0ELb0ELb1ELb0ELb0EEEvNS_16Flash_fwd_paramsE,@"STO_CUDA_ENTRY STV_DEFAULT"
_ZN5flash16flash_fwd_kernelI23Flash_fwd_kernel_traitsILi96ELi128ELi64ELi4ELb0ELb0EN7cutlass6half_tE19Flash_kernel_traitsILi96ELi128ELi64ELi4ES3_EELb1ELb1ELb0ELb0ELb0ELb1ELb0ELb0EEEvNS_16Flash_fwd_paramsE:
.text._ZN5flash16flash_fwd_kernelI23Flash_fwd_kernel_traitsILi96ELi128ELi64ELi4ELb0ELb0EN7cutlass6half_tE19Flash_kernel_traitsILi96ELi128ELi64ELi4ES3_EELb1ELb1ELb0ELb0ELb0ELb1ELb0ELb0EEEvNS_16Flash_fwd_paramsE:
[----:B------:R-:W1:Y:S08]  /*0000*/  LDC R1, c[0x0][0x28] ;  /* 0x00000a00ff017b82 */ /* 0x000e700000000800 */
[----:B------:R-:W2:Y:S01]  /*0010*/  LDC R228, c[0x0][0x3a8] ;  /* 0x0000ea00ffe47b82 */ /* 0x000ea20000000800 */
[----:B------:R-:W-:Y:S01]  /*0020*/  ULDC.U8 UR4, c[0x0][0x3b4] ;  /* 0x0000ed0000047ab9 */ /* 0x000fe20000000000 */
[----:B------:R-:W-:Y:S01]  /*0030*/  ULDC.64 UR32, c[0x0][0x3a0] ;  /* 0x0000e80000207ab9 */ /* 0x000fe20000000a00 */
[----:B------:R-:W-:Y:S01]  /*0040*/  ISETP.NE.AND P2, PT, RZ, UR4, PT ;  /* 0x00000004ff007c0c */ /* 0x000fe2000bf45270 */
[----:B------:R-:W-:Y:S01]  /*0050*/  IMAD.U32 R6, RZ, RZ, UR32 ;  /* 0x00000020ff067e24 */ /* 0x000fe2000f8e00ff */
[----:B------:R-:W-:Y:S01]  /*0060*/  ULDC.64 UR30, c[0x0][0x208] ;  /* 0x00008200001e7ab9 */ /* 0x000fe20000000a00 */
[----:B------:R-:W-:-:S02]  /*0070*/  IMAD.U32 R7, RZ, RZ, UR33 ;  /* 0x00000021ff077e24 */ /* 0x000fc4000f8e00ff */
[----:B------:R-:W3:Y:S01]  /*0080*/  LDC R117, c[0x0][0x3ac] ;  /* 0x0000eb00ff757b82 */ /* 0x000ee20000000800 */
[----:B------:R-:W4:Y:S01]  /*0090*/  S2R R121, SR_TID.X ;  /* 0x0000000000797919 */ /* 0x000f220000002100 */
[----:B------:R-:W-:Y:S01]  /*00a0*/  ULDC.64 UR6, c[0x0][0x2f0] ;  /* 0x0000bc0000067ab9 */ /* 0x000fe20000000a00 */
[----:B------:R-:W-:Y:S01]  /*00b0*/  ULDC.64 UR10, c[0x0][0x2f0] ;  /* 0x0000bc00000a7ab9 */ /* 0x000fe20000000a00 */
[----:B-1----:R-:W-:-:S04]  /*00c0*/  VIADD R1, R1, 0xfffffff0 ;  /* 0xfffffff001017836 */ /* 0x002fc80000000000 */
[----:B------:R-:W-:Y:S01]  /*00d0*/  S2UR UR14, SR_CTAID.X ;  /* 0x00000000000e79c3 */ /* 0x000fe20000002500 */
[----:B------:R-:W5:Y:S07]  /*00e0*/  @P2 LDG.E.64 R6, desc[UR30][R6.64] ;  /* 0x0000001e06062981 */ /* 0x000f6e000c1e1b00 */
[----:B------:R-:W1:Y:S01]  /*00f0*/  S2UR UR12, SR_CTAID.Y ;  /* 0x00000000000c79c3 */ /* 0x000e620000002600 */
[----:B--2---:R-:W-:-:S07]  /*0100*/  @P2 IMAD.MOV.U32 R2, RZ, RZ, R228 ;  /* 0x000000ffff022224 */ /* 0x004fce00078e00e4 */
[----:B------:R-:W2:Y:S01]  /*0110*/  S2UR UR9, SR_CTAID.Z ;  /* 0x00000000000979c3 */ /* 0x000ea20000002700 */
[----:B---3--:R-:W-:Y:S01]  /*0120*/  @P2 IMAD.MOV.U32 R3, RZ, RZ, R117 ;  /* 0x000000ffff032224 */ /* 0x008fe200078e0075 */
[----:B------:R-:W-:Y:S01]  /*0130*/  UMOV UR28, 0xffffffff ;  /* 0xffffffff001c7882 */ /* 0x000fe20000000000 */
[----:B------:R-:W-:-:S03]  /*0140*/  ULDC UR17, c[0x0][0x270] ;  /* 0x00009c0000117ab9 */ /* 0x000fc60000000800 */
[----:B------:R3:W5:Y:S01]  /*0150*/  @P2 LDG.E.64 R4, desc[UR30][R2.64] ;  /* 0x0000001e02042981 */ /* 0x000762000c1e1b00 */
[----:B------:R-:W-:Y:S01]  /*0160*/  UISETP.NE.U32.AND UP2, UPT, UR6, URZ, UPT ;  /* 0x0000003f0600728c */ /* 0x000fe2000bf45070 */
[----:B------:R-:W5:Y:S02]  /*0170*/  @P2 LDC R0, c[0x0][0x3b0] ;  /* 0x0000ec00ff002b82 */ /* 0x000f640000000800 */
[----:B------:R-:W-:Y:S01]  /*0180*/  ULDC.U8 UR6, c[0x0][0x3c2] ;  /* 0x0000f08000067ab9 */ /* 0x000fe20000000000 */
[----:B------:R-:W-:Y:S02]  /*0190*/  UISETP.NE.AND.EX UP2, UPT, UR7, URZ, UPT, UP2 ;  /* 0x0000003f0700728c */ /* 0x000fe4000bf45320 */
[----:B------:R-:W-:Y:S02]  /*01a0*/  UISETP.NE.AND UP3, UPT, UR6, URZ, UPT ;  /* 0x0000003f0600728c */ /* 0x000fe4000bf65270 */
[----:B-1----:R-:W-:Y:S02]  /*01b0*/  UIMAD.WIDE UR10, UR12, 0x4, UR10 ;  /* 0x000000040c0a78a5 */ /* 0x002fe4000f8e020a */
[----:B------:R-:W-:Y:S01]  /*01c0*/  PLOP3.LUT P0, PT, PT, PT, UP2, 0x80, 0x0 ;  /* 0x000000000000781c */ /* 0x000fe20003f0f028 */
[----:B------:R-:W-:Y:S01]  /*01d0*/  ULDC.64 UR6, c[0x0][0x2f8] ;  /* 0x0000be0000067ab9 */ /* 0x000fe20000000a00 */
[----:B--2---:R-:W-:-:S06]  /*01e0*/  ULOP3.LUT UR4, UR9, UR14, UR12, 0xfe, !UPT ;  /* 0x0000000e09047292 */ /* 0x004fcc000f8efe0c */
[----:B----4-:R-:W-:Y:S01]  /*01f0*/  LOP3.LUT P3, RZ, R121, UR4, RZ, 0xfc, !PT ;  /* 0x0000000479ff7c12 */ /* 0x010fe2000f86fcff */
[----:B------:R-:W-:Y:S02]  /*0200*/  ULDC.64 UR4, c[0x0][0x300] ;  /* 0x0000c00000047ab9 */ /* 0x000fe40000000a00 */
[----:B------:R-:W-:-:S04]  /*0210*/  UISETP.NE.U32.AND UP1, UPT, UR4, URZ, UPT ;  /* 0x0000003f0400728c */ /* 0x000fc8000bf25070 */
[----:B------:R-:W-:-:S03]  /*0220*/  UISETP.NE.AND.EX UP1, UPT, UR5, URZ, UPT, UP1 ;  /* 0x0000003f0500728c */ /* 0x000fc6000bf25310 */
[----:B------:R-:W-:Y:S02]  /*0230*/  ULDC.64 UR4, c[0x0][0x2f8] ;  /* 0x0000be0000047ab9 */ /* 0x000fe40000000a00 */
[----:B------:R-:W-:Y:S01]  /*0240*/  UISETP.EQ.U32.AND UP0, UPT, UR4, URZ, UPT ;  /* 0x0000003f0400728c */ /* 0x000fe2000bf02070 */
[----:B---3--:R-:W1:Y:S03]  /*0250*/  @!P3 LDC.64 R2, c[0x0][0x3b8] ;  /* 0x0000ee00ff02bb82 */ /* 0x008e660000000a00 */
[----:B------:R-:W-:Y:S02]  /*0260*/  UISETP.EQ.OR.EX UP0, UPT, UR5, URZ, !UP3, UP0 ;  /* 0x0000003f0500728c */ /* 0x000fe4000df02700 */
[----:B------:R-:W-:Y:S01]  /*0270*/  UIMAD.WIDE UR6, UR12, 0x4, UR6 ;  /* 0x000000040c0678a5 */ /* 0x000fe2000f8e0206 */
[----:B-----5:R-:W-:Y:S02]  /*0280*/  @P2 R2UR UR32, R6 ;  /* 0x00000000062022ca */ /* 0x020fe400000e0000 */
[----:B------:R-:W-:-:S11]  /*0290*/  @P2 R2UR UR33, R7 ;  /* 0x00000000072122ca */ /* 0x000fd600000e0000 */
[----:B------:R-:W-:Y:S02]  /*02a0*/  IMAD.U32 R6, RZ, RZ, UR32 ;  /* 0x00000020ff067e24 */ /* 0x000fe4000f8e00ff */
[----:B------:R-:W-:-:S05]  /*02b0*/  IMAD.U32 R7, RZ, RZ, UR33 ;  /* 0x00000021ff077e24 */ /* 0x000fca000f8e00ff */
[----:B-1----:R1:W-:Y:S01]  /*02c0*/  @!P3 STG.E.64 desc[UR30][R2.64], R6 ;  /* 0x000000060200b986 */ /* 0x0023e2000c101b1e */
[----:B------:R-:W-:Y:S01]  /*02d0*/  @P2 IADD3 R228, P1, R4, R0, RZ ;  /* 0x0000000004e42210 */ /* 0x000fe20007f3e0ff */
[----:B------:R-:W-:-:S04]  /*02e0*/  IMAD.U32 R4, RZ, RZ, UR10 ;  /* 0x0000000aff047e24 */ /* 0x000fc8000f8e00ff */
[----:B------:R-:W-:Y:S01]  /*02f0*/  @P2 IMAD.X R117, RZ, RZ, R5, P1 ;  /* 0x000000ffff752224 */ /* 0x000fe200008e0605 */
[----:B------:R-:W-:Y:S01]  /*0300*/  PLOP3.LUT P1, PT, PT, PT, UP1, 0x80, 0x0 ;  /* 0x000000000000781c */ /* 0x000fe20003f2f018 */
[----:B------:R-:W-:Y:S01]  /*0310*/  IMAD.U32 R5, RZ, RZ, UR11 ;  /* 0x0000000bff057e24 */ /* 0x000fe2000f8e00ff */
[----:B------:R-:W-:Y:S02]  /*0320*/  @UP1 ULDC.64 UR10, c[0x0][0x300] ;  /* 0x0000c000000a1ab9 */ /* 0x000fe40000000a00 */
[----:B------:R-:W-:Y:S01]  /*0330*/  @UP1 UIMAD.WIDE UR10, UR12, 0x4, UR10 ;  /* 0x000000040c0a18a5 */ /* 0x000fe2000f8e020a */
[----:B------:R-:W-:Y:S01]  /*0340*/  PLOP3.LUT P2, PT, PT, PT, UP0, 0x80, 0x0 ;  /* 0x000000000000781c */ /* 0x000fe20003f4f008 */
[----:B-1----:R-:W-:Y:S02]  /*0350*/  @!P3 IMAD.MOV.U32 R6, RZ, RZ, R228 ;  /* 0x000000ffff06b224 */ /* 0x002fe400078e00e4 */
[----:B------:R-:W-:-:S05]  /*0360*/  @!P3 IMAD.MOV.U32 R7, RZ, RZ, R117 ;  /* 0x000000ffff07b224 */ /* 0x000fca00078e0075 */
[----:B------:R1:W-:Y:S02]  /*0370*/  @!P3 STG.E.64 desc[UR30][R2.64+0x8], R6 ;  /* 0x000008060200b986 */ /* 0x0003e4000c101b1e */
[----:B-1----:R-:W-:Y:S02]  /*0380*/  IMAD.U32 R2, RZ, RZ, UR10 ;  /* 0x0000000aff027e24 */ /* 0x002fe4000f8e00ff */
[----:B------:R-:W2:Y:S01]  /*0390*/  @P0 LDG.E R6, desc[UR30][R4.64] ;  /* 0x0000001e04060981 */ /* 0x000ea2000c1e1900 */
[----:B------:R-:W-:-:S03]  /*03a0*/  IMAD.U32 R3, RZ, RZ, UR11 ;  /* 0x0000000bff037e24 */ /* 0x000fc6000f8e00ff */
[----:B------:R-:W3:Y:S04]  /*03b0*/  @P0 LDG.E R5, desc[UR30][R4.64+0x4] ;  /* 0x0000041e04050981 */ /* 0x000ee8000c1e1900 */
[----:B------:R1:W4:Y:S02]  /*03c0*/  @P1 LDG.E R4, desc[UR30][R2.64] ;  /* 0x0000001e02041981 */ /* 0x000324000c1e1900 */
[----:B-1----:R-:W-:Y:S02]  /*03d0*/  IMAD.U32 R2, RZ, RZ, UR6 ;  /* 0x00000006ff027e24 */ /* 0x002fe4000f8e00ff */
[----:B------:R-:W-:-:S05]  /*03e0*/  IMAD.U32 R3, RZ, RZ, UR7 ;  /* 0x00000007ff037e24 */ /* 0x000fca000f8e00ff */
[----:B------:R-:W5:Y:S01]  /*03f0*/  @!P2 LDG.E R0, desc[UR30][R2.64] ;  /* 0x0000001e0200a981 */ /* 0x000f62000c1e1900 */
[----:B------:R-:W-:Y:S01]  /*0400*/  SHF.R.S32.HI R22, RZ, 0x1f, R121 ;  /* 0x0000001fff167819 */ /* 0x000fe20000011479 */
[----:B------:R-:W-:Y:S01]  /*0410*/  UIMAD UR6, UR12, UR17, UR9 ;  /* 0x000000110c0672a4 */ /* 0x000fe2000f8e0209 */
[----:B------:R-:W-:Y:S02]  /*0420*/  UMOV UR8, 0xffffffff ;  /* 0xffffffff00087882 */ /* 0x000fe40000000000 */
[----:B------:R-:W-:Y:S01]  /*0430*/  LEA.HI R120, R22, R121, RZ, 0x5 ;  /* 0x0000007916787211 */ /* 0x000fe200078f28ff */
[----:B------:R-:W-:-:S03]  /*0440*/  UMOV UR13, URZ ;  /* 0x0000003f000d7c82 */ /* 0x000fc60008000000 */
[----:B------:R-:W-:-:S05]  /*0450*/  LOP3.LUT R122, R120, 0xffffffe0, RZ, 0xc0, !PT ;  /* 0xffffffe0787a7812 */ /* 0x000fca00078ec0ff */
[----:B------:R-:W-:Y:S01]  /*0460*/  IMAD.IADD R122, R121, 0x1, -R122 ;  /* 0x00000001797a7824 */ /* 0x000fe200078e0a7a */
[----:B--2---:R-:W-:Y:S02]  /*0470*/  @P0 R2UR UR28, R6 ;  /* 0x00000000061c02ca */ /* 0x004fe400000e0000 */
[----:B---3--:R-:W-:Y:S02]  /*0480*/  @P0 R2UR UR16, R5 ;  /* 0x00000000051002ca */ /* 0x008fe400000e0000 */
[----:B------:R-:W-:Y:S01]  /*0490*/  ISETP.NE.U32.AND P0, PT, RZ, UR4, PT ;  /* 0x00000004ff007c0c */ /* 0x000fe2000bf05070 */
[----:B------:R-:W-:-:S10]  /*04a0*/  USHF.L.U32 UR4, UR6, 0x5, URZ ;  /* 0x0000000506047899 */ /* 0x000fd4000800063f */
[----:B------:R-:W-:-:S07]  /*04b0*/  @UP2 UIADD3 UR16, UR16, -UR28, URZ ;  /* 0x8000001c10102290 */ /* 0x000fce000fffe03f */
[----:B------:R-:W-:Y:S01]  /*04c0*/  @!UP2 ULDC UR16, c[0x0][0x2c4] ;  /* 0x0000b1000010aab9 */ /* 0x000fe20000000800 */
[----:B----4-:R-:W-:Y:S02]  /*04d0*/  @P1 R2UR UR13, R4 ;  /* 0x00000000040d12ca */ /* 0x010fe400000e0000 */
[----:B-----5:R-:W-:Y:S02]  /*04e0*/  @!P2 R2UR UR8, R0 ;  /* 0x000000000008a2ca */ /* 0x020fe400000e0000 */
[----:B------:R-:W-:Y:S01]  /*04f0*/  ISETP.NE.AND.EX P2, PT, RZ, UR5, PT, P0 ;  /* 0x00000005ff007c0c */ /* 0x000fe2000bf45300 */
[----:B------:R-:W-:Y:S01]  /*0500*/  USHF.R.S32.HI UR5, URZ, 0x1f, UR4 ;  /* 0x0000001f3f057899 */ /* 0x000fe20008011404 */
[--C-:B------:R-:W-:Y:S02]  /*0510*/  IADD3 R228, P1, P0, R228, UR4, R122.reuse ;  /* 0x00000004e4e47c10 */ /* 0x100fe4000f83e07a */
[----:B------:R-:W-:-:S04]  /*0520*/  SHF.R.S32.HI R0, RZ, 0x1f, R122 ;  /* 0x0000001fff007819 */ /* 0x000fc8000001147a */
[----:B------:R-:W-:-:S05]  /*0530*/  IADD3.X R117, R117, UR5, R0, P1, P0 ;  /* 0x0000000575757c10 */ /* 0x000fca0008fe0400 */
[----:B------:R-:W-:Y:S05]  /*0540*/  @!P2 BRA `(.L_x_398) ;  /* 0x00000000001ca947 */ /* 0x000fea0003800000 */
[----:B------:R-:W-:-:S13]  /*0550*/  PLOP3.LUT P0, PT, PT, PT, UP3, 0x80, 0x0 ;  /* 0x000000000000781c */ /* 0x000fda0003f0f038 */
[----:B------:R-:W2:Y:S04]  /*0560*/  @P0 LDG.E R0, desc[UR30][R2.64+0x4] ;  /* 0x0000041e02000981 */ /* 0x000ea8000c1e1900 */
[----:B------:R-:W3:Y:S01]  /*0570*/  @!P0 LDG.E R2, desc[UR30][R2.64] ;  /* 0x0000001e02028981 */ /* 0x000ee2000c1e1900 */
[----:B--2---:R-:W-:-:S13]  /*0580*/  @P0 R2UR UR6, R0 ;  /* 0x00000000000602ca */ /* 0x004fda00000e0000 */
[----:B------:R-:W-:-:S07]  /*0590*/  @UP3 UIADD3 UR6, UR6, -UR8, URZ ;  /* 0x8000000806063290 */ /* 0x000fce000fffe03f */
[----:B---3--:R-:W-:Y:S01]  /*05a0*/  @!P0 R2UR UR6, R2 ;  /* 0x00000000020682ca */ /* 0x008fe200000e0000 */
[----:B------:R-:W-:-:S14]  /*05b0*/  BRA `(.L_x_399) ;  /* 0x0000000000047947 */ /* 0x000fdc0003800000 */
.L_x_398:
[----:B------:R-:W-:-:S05]  /*05c0*/  ULDC UR6, c[0x0][0x2c8] ;  /* 0x0000b20000067ab9 */ /* 0x000fca0000000800 */
.L_x_399:
        /* <DEDUP_REMOVED lines=38> */
[----:B------:R-:W-:Y:S01]  /*0830*/  UISETP.NE.AND UP0, UPT, UR28, -0x1, UPT ;  /* 0xffffffff1c00788c */ /* 0x000fe2000bf05270 */
[----:B------:R-:W-:Y:S01]  /*0840*/  SHF.R.S32.HI R120, RZ, 0x5, R120 ;  /* 0x00000005ff787819 */ /* 0x000fe20000011478 */
[----:B------:R-:W-:Y:S02]  /*0850*/  UIADD3 UR23, -UR14, UR16, URZ ;  /* 0x000000100e177290 */ /* 0x000fe4000fffe13f */
[----:B------:R-:W-:-:S07]  /*0860*/  UIADD3 UR38, UR34, -0x1, URZ ;  /* 0xffffffff22267890 */ /* 0x000fce000fffe03f */
[----:B------:R-:W-:Y:S01]  /*0870*/  @UP0 ULDC.64 UR6, c[0x0][0x240] ;  /* 0x0000900000060ab9 */ /* 0x000fe20000000a00 */
[----:B------:R-:W-:Y:S02]  /*0880*/  @!UP0 USHF.R.S32.HI UR10, URZ, 0x1f, UR12 ;  /* 0x0000001f3f0a8899 */ /* 0x000fe4000801140c */
[----:B------:R-:W-:-:S04]  /*0890*/  @UP0 UIMAD.WIDE.U32 UR18, UR28, UR6, URZ ;  /* 0x000000061c1202a5 */ /* 0x000fc8000f8e003f */
[----:B------:R-:W-:-:S03]  /*08a0*/  @UP0 UIMAD UR4, UR28, UR7, UR19 ;  /* 0x000000071c0402a4 */ /* 0x000fc6000f8e0213 */
[----:B------:R-:W-:Y:S01]  /*08b0*/  @!UP0 ULDC.64 UR6, c[0x0][0x228] ;  /* 0x00008a0000068ab9 */ /* 0x000fe20000000a00 */
[----:B-1----:R-:W-:Y:S01]  /*08c0*/  IABS R4, R2 ;  /* 0x0000000200047213 */ /* 0x002fe20000000000 */
[----:B------:R-:W-:Y:S02]  /*08d0*/  @!UP0 UIMAD UR10, UR10, UR6, URZ ;  /* 0x000000060a0a82a4 */ /* 0x000fe4000f8e023f */
[----:B------:R-:W-:Y:S01]  /*08e0*/  @!UP0 UIMAD.WIDE.U32 UR20, UR12, UR6, URZ ;  /* 0x000000060c1482a5 */ /* 0x000fe2000f8e003f */
[----:B------:R-:W1:Y:S01]  /*08f0*/  I2F.RP R6, R4 ;  /* 0x0000000400067306 */ /* 0x000e620000209400 */
[----:B------:R-:W-:-:S03]  /*0900*/  @!UP0 UIMAD UR10, UR12, UR7, UR10 ;  /* 0x000000070c0a82a4 */ /* 0x000fc6000f8e020a */
[----:B------:R-:W-:Y:S01]  /*0910*/  ULDC.64 UR6, c[0x0][0x258] ;  /* 0x0000960000067ab9 */ /* 0x000fe20000000a00 */
[----:B--2---:R-:W-:Y:S01]  /*0920*/  IABS R3, R3 ;  /* 0x0000000300037213 */ /* 0x004fe20000000000 */
[----:B------:R-:W-:Y:S01]  /*0930*/  @!UP0 UIADD3 UR4, UR21, UR10, URZ ;  /* 0x0000000a15048290 */ /* 0x000fe2000fffe03f */
[----:B------:R-:W-:Y:S01]  /*0940*/  IMAD.U32 R20, RZ, RZ, UR6 ;  /* 0x00000006ff147e24 */ /* 0x000fe2000f8e00ff */
[----:B------:R-:W-:Y:S01]  /*0950*/  @!UP0 UMOV UR18, UR20 ;  /* 0x0000001400128c82 */ /* 0x000fe20008000000 */
[----:B------:R-:W-:Y:S02]  /*0960*/  UIMAD UR10, UR38, -0x40, UR15 ;  /* 0xffffffc0260a78a4 */ /* 0x000fe4000f8e020f */
[----:B------:R-:W-:Y:S01]  /*0970*/  UISETP.NE.AND UP0, UPT, UR8, -0x1, UPT ;  /* 0xffffffff0800788c */ /* 0x000fe2000bf05270 */
[----:B-1----:R-:W1:Y:S10]  /*0980*/  MUFU.RCP R6, R6 ;  /* 0x0000000600067308 */ /* 0x002e740000001000 */
[----:B------:R-:W-:-:S02]  /*0990*/  @UP0 UIADD3 UR17, UR13, UR8, URZ ;  /* 0x000000080d110290 */ /* 0x000fc4000fffe03f */
[----:B------:R-:W-:Y:S01]  /*09a0*/  @UP0 UIADD3 UR11, UR13, UR8, URZ ;  /* 0x000000080d0b0290 */ /* 0x000fe2000fffe03f */
[----:B-1----:R-:W-:-:S04]  /*09b0*/  VIADD R6, R6, 0xffffffe ;  /* 0x0ffffffe06067836 */ /* 0x002fc80000000000 */
        /* <DEDUP_REMOVED lines=10> */
[----:B------:R-:W-:Y:S02]  /*0a60*/  IMAD R5, R4, R5, R3 ;  /* 0x0000000504057224 */ /* 0x000fe400078e0203 */
[----:B------:R-:W1:Y:S01]  /*0a70*/  S2R R3, SR_CTAID.X ;  /* 0x0000000000037919 */ /* 0x000e620000002500 */
[----:B------:R-:W-:Y:S01]  /*0a80*/  IMAD.IADD R24, R121, 0x1, -R24 ;  /* 0x0000000179187824 */ /* 0x000fe200078e0a18 */
[C---:B------:R-:W-:Y:S01]  /*0a90*/  ISETP.GE.AND P3, PT, R26.reuse, UR23, PT ;  /* 0x000000171a007c0c */ /* 0x040fe2000bf66270 */
[----:B------:R-:W-:Y:S01]  /*0aa0*/  VIADD R12, R26, 0x20 ;  /* 0x000000201a0c7836 */ /* 0x000fe20000000000 */
[----:B------:R-:W-:Y:S01]  /*0ab0*/  ISETP.GT.U32.AND P4, PT, R4, R5, PT ;  /* 0x000000050400720c */ /* 0x000fe20003f84070 */
[----:B------:R-:W-:Y:S01]  /*0ac0*/  IMAD.SHL.U32 R24, R24, 0x8, RZ ;  /* 0x0000000818187824 */ /* 0x000fe200078e00ff */
[----:B------:R-:W-:Y:S01]  /*0ad0*/  SHF.R.S32.HI R27, RZ, 0x1f, R26 ;  /* 0x0000001fff1b7819 */ /* 0x000fe2000001141a */
[----:B------:R-:W-:Y:S01]  /*0ae0*/  VIADD R13, R26, 0x60 ;  /* 0x000000601a0d7836 */ /* 0x000fe20000000000 */
[----:B------:R-:W-:Y:S01]  /*0af0*/  ISETP.GE.AND P0, PT, R12, UR23, PT ;  /* 0x000000170c007c0c */ /* 0x000fe2000bf06270 */
[----:B------:R-:W-:Y:S01]  /*0b00*/  VIADD R17, R26, 0x40 ;  /* 0x000000401a117836 */ /* 0x000fe20000000000 */
[----:B------:R-:W-:-:S02]  /*0b10*/  SHF.R.S32.HI R25, RZ, 0x1f, R24 ;  /* 0x0000001fff197819 */ /* 0x000fc40000011418 */
[----:B------:R-:W-:Y:S02]  /*0b20*/  IADD3 R6, P1, R24, UR18, RZ ;  /* 0x0000001218067c10 */ /* 0x000fe4000ff3e0ff */
[----:B------:R-:W-:Y:S01]  /*0b30*/  ISETP.GE.AND P5, PT, R26, UR10, PT ;  /* 0x0000000a1a007c0c */ /* 0x000fe2000bfa6270 */
[----:B------:R-:W2:Y:S01]  /*0b40*/  @!P3 LDC.64 R8, c[0x0][0x240] ;  /* 0x00009000ff08bb82 */ /* 0x000ea20000000a00 */
[----:B------:R-:W-:Y:S01]  /*0b50*/  IADD3.X R7, R25, UR4, RZ, P1, !PT ;  /* 0x0000000419077c10 */ /* 0x000fe20008ffe4ff */
[----:B------:R-:W-:Y:S01]  /*0b60*/  @!P4 IMAD.IADD R5, R5, 0x1, -R4 ;  /* 0x000000010505c824 */ /* 0x000fe200078e0a04 */
[----:B------:R-:W-:Y:S01]  /*0b70*/  USHF.R.S32.HI UR4, URZ, 0x1f, UR9 ;  /* 0x0000001f3f047899 */ /* 0x000fe20008011409 */
[----:B------:R-:W-:Y:S01]  /*0b80*/  @!P4 VIADD R15, R15, 0x1 ;  /* 0x000000010f0fc836 */ /* 0x000fe20000000000 */
[----:B------:R-:W-:Y:S01]  /*0b90*/  ISETP.NE.AND P4, PT, R2, RZ, PT ;  /* 0x000000ff0200720c */ /* 0x000fe20003f85270 */
[----:B------:R-:W-:Y:S01]  /*0ba0*/  IMAD.WIDE.U32 R20, R20, UR9, R6 ;  /* 0x0000000914147c25 */ /* 0x000fe2000f8e0006 */
[----:B------:R-:W-:Y:S01]  /*0bb0*/  ISETP.GE.U32.AND P2, PT, R5, R4, PT ;  /* 0x000000040500720c */ /* 0x000fe20003f46070 */
[----:B------:R-:W3:Y:S01]  /*0bc0*/  @!P0 LDC.64 R6, c[0x0][0x240] ;  /* 0x00009000ff068b82 */ /* 0x000ee20000000a00 */
[----:B------:R-:W-:Y:S01]  /*0bd0*/  LOP3.LUT R4, R2, UR9, RZ, 0x3c, !PT ;  /* 0x0000000902047c12 */ /* 0x000fe2000f8e3cff */
[----:B------:R-:W-:Y:S01]  /*0be0*/  UIMAD UR6, UR4, UR6, URZ ;  /* 0x00000006040672a4 */ /* 0x000fe2000f8e023f */
[--C-:B------:R-:W-:Y:S01]  /*0bf0*/  @!P0 IMAD.MOV.U32 R18, RZ, RZ, R20.reuse ;  /* 0x000000ffff128224 */ /* 0x100fe200078e0014 */
[----:B------:R-:W-:Y:S01]  /*0c00*/  P2R R16, PR, RZ, 0x20 ;  /* 0x00000020ff107803 */ /* 0x000fe20000000000 */
[----:B------:R-:W-:Y:S01]  /*0c10*/  @!P3 IMAD.MOV.U32 R36, RZ, RZ, R20 ;  /* 0x000000ffff24b224 */ /* 0x000fe200078e0014 */
[----:B------:R-:W-:Y:S01]  /*0c20*/  ISETP.GE.AND P1, PT, R4, RZ, PT ;  /* 0x000000ff0400720c */ /* 0x000fe20003f26270 */
[----:B------:R-:W-:Y:S01]  /*0c30*/  UIMAD UR6, UR9, UR7, UR6 ;  /* 0x00000007090672a4 */ /* 0x000fe2000f8e0206 */
[----:B------:R-:W4:Y:S01]  /*0c40*/  @!P0 LDC.64 R4, c[0x0][0x210] ;  /* 0x00008400ff048b82 */ /* 0x000f220000000a00 */
[----:B-1----:R-:W-:Y:S01]  /*0c50*/  IMAD.WIDE R224, R3, 0x80, R26 ;  /* 0x0000008003e07825 */ /* 0x002fe200078e021a */
[----:B------:R-:W-:Y:S01]  /*0c60*/  ISETP.GE.AND P6, PT, R12, UR10, PT ;  /* 0x0000000a0c007c0c */ /* 0x000fe2000bfc6270 */
[----:B------:R-:W-:-:S02]  /*0c70*/  @UP0 ULDC.64 UR8, c[0x0][0x248] ;  /* 0x0000920000080ab9 */ /* 0x000fc40000000a00 */
[----:B------:R-:W-:Y:S01]  /*0c80*/  @P2 VIADD R15, R15, 0x1 ;  /* 0x000000010f0f2836 */ /* 0x000fe20000000000 */
[----:B------:R-:W-:Y:S01]  /*0c90*/  @!P0 IADD3 R34, P2, R224, 0x20, RZ ;  /* 0x00000020e0228810 */ /* 0x000fe20007f5e0ff */
[----:B------:R-:W-:Y:S01]  /*0ca0*/  VIADD R19, R21, UR6 ;  /* 0x0000000615137c36 */ /* 0x000fe20008000000 */
[----:B------:R-:W1:Y:S01]  /*0cb0*/  @!P3 LDC.64 R10, c[0x0][0x210] ;  /* 0x00008400ff0abb82 */ /* 0x000e620000000a00 */
[----:B------:R-:W-:Y:S01]  /*0cc0*/  UMOV UR6, 0x400 ;  /* 0x0000040000067882 */ /* 0x000fe20000000000 */
[----:B------:R-:W-:Y:S01]  /*0cd0*/  @UP0 UIMAD.WIDE.U32 UR24, UR17, UR8, URZ ;  /* 0x00000008111802a5 */ /* 0x000fe2000f8e003f */
[----:B------:R-:W-:Y:S01]  /*0ce0*/  @!P1 IMAD.MOV R15, RZ, RZ, -R15 ;  /* 0x000000ffff0f9224 */ /* 0x000fe200078e0a0f */
[----:B------:R-:W-:Y:S01]  /*0cf0*/  ISETP.GE.AND P1, PT, R13, UR23, PT ;  /* 0x000000170d007c0c */ /* 0x000fe2000bf26270 */
[----:B------:R-:W-:Y:S01]  /*0d00*/  @!P0 IMAD.X R14, RZ, RZ, R225, P2 ;  /* 0x000000ffff0e8224 */ /* 0x000fe200010e06e1 */
[----:B------:R-:W-:Y:S01]  /*0d10*/  ISETP.GE.AND P2, PT, R17, UR23, PT ;  /* 0x0000001711007c0c */ /* 0x000fe2000bf46270 */
[----:B--2---:R-:W-:Y:S01]  /*0d20*/  @!P3 IMAD R13, R225, R8, RZ ;  /* 0x00000008e10db224 */ /* 0x004fe200078e02ff */
[----:B------:R-:W2:Y:S01]  /*0d30*/  @!P5 S2R R17, SR_CgaCtaId ;  /* 0x000000000011d919 */ /* 0x000ea20000008800 */
[----:B---3--:R-:W-:Y:S01]  /*0d40*/  @!P0 IMAD R14, R14, R6, RZ ;  /* 0x000000060e0e8224 */ /* 0x008fe200078e02ff */
[----:B------:R-:W-:Y:S01]  /*0d50*/  @!P4 LOP3.LUT R15, RZ, R2, RZ, 0x33, !PT ;  /* 0x00000002ff0fc212 */ /* 0x000fe200078e33ff */
[--C-:B------:R-:W-:Y:S01]  /*0d60*/  @!P3 IMAD.MOV.U32 R37, RZ, RZ, R19.reuse ;  /* 0x000000ffff25b224 */ /* 0x100fe200078e0013 */
[----:B------:R-:W-:Y:S01]  /*0d70*/  LEA.HI R2, R22, R121, RZ, 0x3 ;  /* 0x0000007916027211 */ /* 0x000fe200078f18ff */
[C---:B------:R-:W-:Y:S01]  /*0d80*/  @!P0 IMAD R14, R34.reuse, R7, R14 ;  /* 0x00000007220e8224 */ /* 0x040fe200078e020e */
[----:B------:R-:W3:Y:S01]  /*0d90*/  S2UR UR4, SR_CgaCtaId ;  /* 0x00000000000479c3 */ /* 0x000ee20000008800 */
[----:B------:R-:W-:Y:S01]  /*0da0*/  @!P0 IMAD.WIDE.U32 R34, R34, R6, R18 ;  /* 0x0000000622228225 */ /* 0x000fe200078e0012 */
[----:B------:R-:W5:Y:S01]  /*0db0*/  @!P0 S2R R7, SR_CgaCtaId ;  /* 0x0000000000078919 */ /* 0x000f620000008800 */
[----:B------:R-:W-:Y:S01]  /*0dc0*/  LEA.HI R6, R22, R121, RZ, 0x4 ;  /* 0x0000007916067211 */ /* 0x000fe200078f20ff */
[----:B------:R-:W-:Y:S01]  /*0dd0*/  @UP0 UIMAD UR17, UR17, UR9, URZ ;  /* 0x00000009111102a4 */ /* 0x000fe2000f8e023f */
[C---:B------:R-:W-:Y:S01]  /*0de0*/  @!P3 IMAD R13, R224.reuse, R9, R13 ;  /* 0x00000009e00db224 */ /* 0x040fe200078e020d */
[----:B------:R-:W5:Y:S01]  /*0df0*/  @!P1 S2R R23, SR_CgaCtaId ;  /* 0x0000000000179919 */ /* 0x000f620000008800 */
[----:B------:R-:W-:Y:S01]  /*0e00*/  @!P3 IMAD.WIDE.U32 R36, R224, R8, R36 ;  /* 0x00000008e024b225 */ /* 0x000fe200078e0024 */
[----:B----4-:R-:W-:Y:S01]  /*0e10*/  @!P0 LEA R30, P4, R34, R4, 0x1 ;  /* 0x00000004221e8211 */ /* 0x010fe200078808ff */
[----:B------:R-:W-:Y:S01]  /*0e20*/  @UP0 UIADD3 UR17, UR25, UR17, URZ ;  /* 0x0000001119110290 */ /* 0x000fe2000fffe03f */
[----:B------:R-:W4:Y:S01]  /*0e30*/  @!P2 S2R R28, SR_CgaCtaId ;  /* 0x00000000001ca919 */ /* 0x000f220000008800 */
[----:B------:R-:W-:Y:S01]  /*0e40*/  @!P3 IMAD.IADD R4, R37, 0x1, R13 ;  /* 0x000000012504b824 */ /* 0x000fe200078e020d */
[C---:B-1----:R-:W-:Y:S01]  /*0e50*/  @!P3 LEA R32, P5, R36.reuse, R10, 0x1 ;  /* 0x0000000a2420b211 */ /* 0x042fe200078a08ff */
[----:B------:R-:W-:Y:S01]  /*0e60*/  @!P0 IMAD.IADD R9, R35, 0x1, R14 ;  /* 0x0000000123098824 */ /* 0x000fe200078e020e */
[----:B------:R-:W-:Y:S01]  /*0e70*/  SHF.R.S32.HI R8, RZ, 0x3, R2 ;  /* 0x00000003ff087819 */ /* 0x000fe20000011402 */
[----:B------:R-:W-:Y:S01]  /*0e80*/  @UP0 UMOV UR18, UR24 ;  /* 0x0000001800120c82 */ /* 0x000fe20008000000 */
[----:B------:R-:W-:-:S02]  /*0e90*/  @!P3 LEA.HI.X R33, R36, R11, R4, 0x1, P5 ;  /* 0x0000000b2421b211 */ /* 0x000fc400028f0c04 */
[----:B------:R-:W-:Y:S02]  /*0ea0*/  ISETP.NE.AND P5, PT, R16, RZ, PT ;  /* 0x000000ff1000720c */ /* 0x000fe40003fa5270 */
[----:B------:R-:W-:Y:S02]  /*0eb0*/  SHF.R.S32.HI R14, RZ, 0x4, R6 ;  /* 0x00000004ff0e7819 */ /* 0x000fe40000011406 */
[----:B------:R-:W-:Y:S01]  /*0ec0*/  @!P0 LEA.HI.X R31, R34, R5, R9, 0x1, P4 ;  /* 0x00000005221f8211 */ /* 0x000fe200020f0c09 */
[----:B------:R-:W-:Y:S01]  /*0ed0*/  IMAD.SHL.U32 R9, R8, 0x40, RZ ;  /* 0x0000004008097824 */ /* 0x000fe200078e00ff */
[C---:B------:R-:W-:Y:S01]  /*0ee0*/  LEA.HI R5, R6.reuse, R14, RZ, 0x1 ;  /* 0x0000000e06057211 */ /* 0x040fe200078f08ff */
[----:B---3--:R-:W-:Y:S01]  /*0ef0*/  ULEA UR4, UR4, UR6, 0x18 ;  /* 0x0000000604047291 */ /* 0x008fe2000f8ec03f */
[----:B------:R-:W-:Y:S02]  /*0f00*/  LOP3.LUT R119, R6, 0xfffffff0, RZ, 0xc0, !PT ;  /* 0xfffffff006777812 */ /* 0x000fe400078ec0ff */
[----:B------:R-:W-:Y:S01]  /*0f10*/  @!P2 IADD3 R11, P4, R224, 0x40, RZ ;  /* 0x00000040e00ba810 */ /* 0x000fe20007f9e0ff */
[----:B------:R-:W-:Y:S01]  /*0f20*/  @UP0 ULDC.64 UR6, c[0x0][0x250] ;  /* 0x0000940000060ab9 */ /* 0x000fe20000000a00 */
[----:B------:R-:W-:Y:S01]  /*0f30*/  LOP3.LUT R5, R5, 0xfffffffe, RZ, 0xc0, !PT ;  /* 0xfffffffe05057812 */ /* 0x000fe200078ec0ff */
[----:B------:R-:W-:Y:S01]  /*0f40*/  IMAD.IADD R119, R121, 0x1, -R119 ;  /* 0x0000000179777824 */ /* 0x000fe200078e0a77 */
[----:B------:R-:W-:Y:S01]  /*0f50*/  @!P5 MOV R4, 0x400 ;  /* 0x000004000004d802 */ /* 0x000fe20000000f00 */
[----:B------:R-:W-:Y:S01]  /*0f60*/  @!P2 IMAD.X R29, RZ, RZ, R225, P4 ;  /* 0x000000ffff1da224 */ /* 0x000fe200020e06e1 */
[----:B------:R-:W-:Y:S01]  /*0f70*/  LOP3.LUT R9, R9, 0xc0, RZ, 0xc0, !PT ;  /* 0x000000c009097812 */ /* 0x000fe200078ec0ff */
[----:B------:R-:W-:Y:S01]  /*0f80*/  IMAD.IADD R14, R14, 0x1, -R5 ;  /* 0x000000010e0e7824 */ /* 0x000fe200078e0a05 */
[----:B--2---:R-:W-:Y:S01]  /*0f90*/  @!P5 LEA R17, R17, R4, 0x18 ;  /* 0x000000041111d211 */ /* 0x004fe200078ec0ff */
[----:B------:R-:W-:Y:S01]  /*0fa0*/  @UP0 UIMAD.WIDE.U32 UR20, UR11, UR6, URZ ;  /* 0x000000060b1402a5 */ /* 0x000fe2000f8e003f */
[----:B------:R-:W-:Y:S01]  /*0fb0*/  @!P1 MOV R4, 0x400 ;  /* 0x0000040000049802 */ /* 0x000fe20000000f00 */
[----:B------:R-:W-:Y:S01]  /*0fc0*/  @UP0 UIMAD UR11, UR11, UR7, URZ ;  /* 0x000000070b0b02a4 */ /* 0x000fe2000f8e023f */
[----:B------:R-:W-:-:S02]  /*0fd0*/  @!P0 MOV R10, 0x400 ;  /* 0x00000400000a8802 */ /* 0x000fc40000000f00 */
[----:B-----5:R-:W-:Y:S01]  /*0fe0*/  @!P1 LEA R23, R23, R4, 0x18 ;  /* 0x0000000417179211 */ /* 0x020fe200078ec0ff */
[----:B------:R-:W-:Y:S01]  /*0ff0*/  @UP0 UIADD3 UR19, UR21, UR11, URZ ;  /* 0x0000000b15130290 */ /* 0x000fe2000fffe03f */
[----:B------:R-:W-:Y:S02]  /*1000*/  LEA.HI R4, R0, R26, RZ, 0x1 ;  /* 0x0000001a00047211 */ /* 0x000fe400078f08ff */
[----:B------:R-:W-:Y:S02]  /*1010*/  ISETP.GE.AND P4, PT, R12, UR10, PT ;  /* 0x0000000a0c007c0c */ /* 0x000fe4000bf86270 */
[----:B------:R-:W-:Y:S02]  /*1020*/  LOP3.LUT R4, R4, 0x7fffffe, RZ, 0xc0, !PT ;  /* 0x07fffffe04047812 */ /* 0x000fe400078ec0ff */
[----:B------:R-:W-:Y:S02]  /*1030*/  LOP3.LUT R12, R9, 0x18, R24, 0xf8, !PT ;  /* 0x00000018090c7812 */ /* 0x000fe400078ef818 */
[----:B------:R-:W-:Y:S01]  /*1040*/  @!P2 MOV R5, 0x400 ;  /* 0x000004000005a802 */ /* 0x000fe20000000f00 */
[----:B------:R-:W-:Y:S01]  /*1050*/  IMAD.IADD R4, R26, 0x1, -R4 ;  /* 0x000000011a047824 */ /* 0x000fe200078e0a04 */
[----:B------:R-:W-:-:S02]  /*1060*/  SHF.R.U32.HI R9, RZ, 0x3, R9 ;  /* 0x00000003ff097819 */ /* 0x000fc40000011609 */
[----:B------:R-:W-:Y:S01]  /*1070*/  @!P0 LEA R10, R7, R10, 0x18 ;  /* 0x0000000a070a8211 */ /* 0x000fe200078ec0ff */
[----:B------:R-:W-:Y:S01]  /*1080*/  IMAD R4, R120, 0x8, R4 ;  /* 0x0000000878047824 */ /* 0x000fe200078e0204 */
[----:B------:R-:W-:Y:S01]  /*1090*/  LEA.HI R22, R119, R119, RZ, 0x1 ;  /* 0x0000007777167211 */ /* 0x000fe200078f08ff */
[----:B------:R-:W1:Y:S01]  /*10a0*/  @!P2 LDC.64 R6, c[0x0][0x240] ;  /* 0x00009000ff06ab82 */ /* 0x000e620000000a00 */
[----:B------:R-:W-:Y:S02]  /*10b0*/  LOP3.LUT R2, R2, 0xfffffff8, RZ, 0xc0, !PT ;  /* 0xfffffff802027812 */ /* 0x000fe400078ec0ff */
[----:B----4-:R-:W-:Y:S02]  /*10c0*/  @!P2 LEA R28, R28, R5, 0x18 ;  /* 0x000000051c1ca211 */ /* 0x010fe400078ec0ff */
[----:B------:R-:W-:Y:S01]  /*10d0*/  LOP3.LUT R9, R12, R9, RZ, 0x3c, !PT ;  /* 0x000000090c097212 */ /* 0x000fe200078e3cff */
[----:B------:R-:W-:Y:S01]  /*10e0*/  IMAD.IADD R2, R121, 0x1, -R2 ;  /* 0x0000000179027824 */ /* 0x000fe200078e0a02 */
[----:B------:R-:W-:-:S02]  /*10f0*/  SHF.R.S32.HI R13, RZ, 0x1f, R119 ;  /* 0x0000001fff0d7819 */ /* 0x000fc40000011477 */
[----:B------:R-:W-:Y:S01]  /*1100*/  LOP3.LUT R5, R22, 0x7fffffe, RZ, 0xc0, !PT ;  /* 0x07fffffe16057812 */ /* 0x000fe200078ec0ff */
[----:B------:R-:W-:Y:S01]  /*1110*/  IMAD.U32 R9, R4, 0x20, R9 ;  /* 0x0000002004097824 */ /* 0x000fe200078e0009 */
[----:B------:R-:W-:Y:S02]  /*1120*/  LEA.HI R13, R13, R119, RZ, 0x3 ;  /* 0x000000770d0d7211 */ /* 0x000fe400078f18ff */
[----:B------:R-:W-:Y:S01]  /*1130*/  LEA.HI R0, R2, R2, RZ, 0x1 ;  /* 0x0000000202007211 */ /* 0x000fe200078f08ff */
[----:B------:R-:W-:Y:S01]  /*1140*/  IMAD.IADD R119, R119, 0x1, -R5 ;  /* 0x0000000177777824 */ /* 0x000fe200078e0a05 */
[C---:B------:R-:W-:Y:S01]  /*1150*/  LEA R218, R9.reuse, UR4, 0x1 ;  /* 0x0000000409da7c11 */ /* 0x040fe2000f8e08ff */
[----:B------:R-:W2:Y:S01]  /*1160*/  @!P2 LDC.64 R4, c[0x0][0x210] ;  /* 0x00008400ff04ab82 */ /* 0x000ea20000000a00 */
[----:B------:R-:W-:Y:S01]  /*1170*/  LOP3.LUT R12, R0, 0x7fffffe, RZ, 0xc0, !PT ;  /* 0x07fffffe000c7812 */ /* 0x000fe200078ec0ff */
[----:B------:R-:W-:Y:S01]  /*1180*/  @!P0 IMAD R10, R9, 0x2, R10 ;  /* 0x00000002090a8824 */ /* 0x000fe200078e020a */
[----:B------:R-:W-:Y:S01]  /*1190*/  ISETP.GE.AND P5, PT, R26, UR10, PT ;  /* 0x0000000a1a007c0c */ /* 0x000fe2000bfa6270 */
[----:B------:R-:W-:Y:S01]  /*11a0*/  @!PT LDS RZ, [RZ] ;  /* 0x00000000fffff984 */ /* 0x000fe20000000800 */
[----:B------:R-:W-:Y:S01]  /*11b0*/  @!PT LDS RZ, [RZ] ;  /* 0x00000000fffff984 */ /* 0x000fe20000000800 */
[----:B------:R-:W-:Y:S01]  /*11c0*/  @!PT LDS RZ, [RZ] ;  /* 0x00000000fffff984 */ /* 0x000fe20000000800 */
[----:B------:R-:W-:Y:S01]  /*11d0*/  @!P3 LDGSTS.E.BYPASS.LTC128B.128 [R218], desc[UR30][R32.64] ;  /* 0x0000000020dabfae */ /* 0x000fe2000b901d5e */
[----:B------:R-:W-:Y:S01]  /*11e0*/  SHF.R.S32.HI R0, RZ, 0x1, R0 ;  /* 0x00000001ff007819 */ /* 0x000fe20000011400 */
[----:B------:R-:W-:-:S02]  /*11f0*/  IMAD.IADD R12, R2, 0x1, -R12 ;  /* 0x00000001020c7824 */ /* 0x000fc400078e0a0c */
[----:B------:R-:W3:Y:S01]  /*1200*/  @!P6 S2R R2, SR_CgaCtaId ;  /* 0x000000000002e919 */ /* 0x000ee20000008800 */
[----:B-1----:R-:W-:Y:S01]  /*1210*/  @!P2 IMAD R29, R29, R6, RZ ;  /* 0x000000061d1da224 */ /* 0x002fe200078e02ff */
[----:B------:R-:W-:Y:S03]  /*1220*/  @!P3 LDGSTS.E.BYPASS.LTC128B.128 [R218+0x2000], desc[UR30][R32.64+0x40] ;  /* 0x0200004020dabfae */ /* 0x000fe6000b901d5e */
[----:B------:R-:W-:Y:S01]  /*1230*/  @!P2 IMAD R7, R11, R7, R29 ;  /* 0x000000070b07a224 */ /* 0x000fe200078e021d */
[----:B------:R1:W-:Y:S04]  /*1240*/  @!P3 LDGSTS.E.BYPASS.LTC128B.128 [R218+0x4000], desc[UR30][R32.64+0x80] ;  /* 0x0400008020dabfae */ /* 0x0003e8000b901d5e */
[----:B------:R-:W-:Y:S04]  /*1250*/  @!P0 LDGSTS.E.BYPASS.LTC128B.128 [R10+0x800], desc[UR30][R30.64] ;  /* 0x008000001e0a8fae */ /* 0x000fe8000b901d5e */
[----:B------:R-:W-:Y:S04]  /*1260*/  @!P0 LDGSTS.E.BYPASS.LTC128B.128 [R10+0x2800], desc[UR30][R30.64+0x40] ;  /* 0x028000401e0a8fae */ /* 0x000fe8000b901d5e */
[----:B------:R4:W-:Y:S01]  /*1270*/  @!P0 LDGSTS.E.BYPASS.LTC128B.128 [R10+0x4800], desc[UR30][R30.64+0x80] ;  /* 0x048000801e0a8fae */ /* 0x0009e2000b901d5e */
[----:B-1----:R-:W-:-:S02]  /*1280*/  @!P2 IMAD.MOV.U32 R32, RZ, RZ, R20 ;  /* 0x000000ffff20a224 */ /* 0x002fc400078e0014 */
[----:B------:R-:W-:Y:S02]  /*1290*/  @!P2 IMAD.MOV.U32 R33, RZ, RZ, R19 ;  /* 0x000000ffff21a224 */ /* 0x000fe400078e0013 */
[----:B------:R-:W-:-:S04]  /*12a0*/  @!P2 IMAD.WIDE.U32 R32, R11, R6, R32 ;  /* 0x000000060b20a225 */ /* 0x000fc800078e0020 */
[----:B------:R-:W-:Y:S01]  /*12b0*/  @!P2 IMAD.IADD R7, R33, 0x1, R7 ;  /* 0x000000012107a824 */ /* 0x000fe200078e0207 */
[C---:B--2---:R-:W-:Y:S01]  /*12c0*/  @!P2 LEA R6, P0, R32.reuse, R4, 0x1 ;  /* 0x000000042006a211 */ /* 0x044fe200078008ff */
[----:B----4-:R-:W1:Y:S01]  /*12d0*/  @!P1 LDC.64 R10, c[0x0][0x240] ;  /* 0x00009000ff0a9b82 */ /* 0x010e620000000a00 */
[--C-:B------:R-:W-:Y:S02]  /*12e0*/  SHF.R.S32.HI R4, RZ, 0x1, R22.reuse ;  /* 0x00000001ff047819 */ /* 0x100fe40000011416 */
[----:B------:R-:W-:Y:S02]  /*12f0*/  @!P2 LEA.HI.X R7, R32, R5, R7, 0x1, P0 ;  /* 0x000000052007a211 */ /* 0x000fe400000f0c07 */
[----:B------:R-:W-:Y:S02]  /*1300*/  PLOP3.LUT P0, PT, PT, PT, UP0, 0x80, 0x0 ;  /* 0x000000000000781c */ /* 0x000fe40003f0f008 */
[----:B------:R-:W-:Y:S02]  /*1310*/  SHF.R.S32.HI R22, RZ, 0x1f, R22 ;  /* 0x0000001fff167819 */ /* 0x000fe40000011416 */
[----:B------:R-:W-:-:S02]  /*1320*/  @!P6 MOV R5, 0x400 ;  /* 0x000004000005e802 */ /* 0x000fc40000000f00 */
[----:B------:R-:W-:Y:S02]  /*1330*/  LEA.HI R22, R22, R4, RZ, 0x2 ;  /* 0x0000000416167211 */ /* 0x000fe400078f10ff */
[----:B---3--:R-:W-:Y:S02]  /*1340*/  @!P6 LEA R5, R2, R5, 0x18 ;  /* 0x000000050205e211 */ /* 0x008fe400078ec0ff */
[----:B------:R-:W-:-:S05]  /*1350*/  LOP3.LUT R22, R22, 0xfffffffc, RZ, 0xc0, !PT ;  /* 0xfffffffc16167812 */ /* 0x000fca00078ec0ff */
[----:B------:R-:W-:Y:S01]  /*1360*/  IMAD.IADD R2, R4, 0x1, -R22 ;  /* 0x0000000104027824 */ /* 0x000fe200078e0a16 */
[----:B------:R-:W-:Y:S06]  /*1370*/  @P0 BRA `(.L_x_401) ;  /* 0x0000000000340947 */ /* 0x000fec0003800000 */
[----:B------:R-:W-:Y:S01]  /*1380*/  USHF.R.S32.HI UR18, URZ, 0x1f, UR13 ;  /* 0x0000001f3f127899 */ /* 0x000fe2000801140d */
[----:B------:R-:W-:Y:S01]  /*1390*/  ULDC.64 UR8, c[0x0][0x248] ;  /* 0x0000920000087ab9 */ /* 0x000fe20000000a00 */
[----:B------:R-:W-:Y:S02]  /*13a0*/  USHF.R.S32.HI UR17, URZ, 0x1f, UR12 ;  /* 0x0000001f3f117899 */ /* 0x000fe4000801140c */
[----:B------:R-:W-:Y:S02]  /*13b0*/  UIMAD UR18, UR18, UR8, URZ ;  /* 0x00000008121272a4 */ /* 0x000fe4000f8e023f */
[----:B------:R-:W-:Y:S02]  /*13c0*/  UIMAD.WIDE.U32 UR24, UR13, UR8, URZ ;  /* 0x000000080d1872a5 */ /* 0x000fe4000f8e003f */
[----:B------:R-:W-:Y:S01]  /*13d0*/  UIMAD UR18, UR13, UR9, UR18 ;  /* 0x000000090d1272a4 */ /* 0x000fe2000f8e0212 */
[----:B------:R-:W-:Y:S02]  /*13e0*/  ULDC.64 UR10, c[0x0][0x230] ;  /* 0x00008c00000a7ab9 */ /* 0x000fe40000000a00 */
[----:B------:R-:W-:-:S02]  /*13f0*/  UIMAD UR17, UR17, UR10, URZ ;  /* 0x0000000a111172a4 */ /* 0x000fc4000f8e023f */
[----:B------:R-:W-:Y:S02]  /*1400*/  UIADD3 UR25, UR25, UR18, URZ ;  /* 0x0000001219197290 */ /* 0x000fe4000fffe03f */
[----:B------:R-:W-:Y:S02]  /*1410*/  UIMAD UR17, UR12, UR11, UR17 ;  /* 0x0000000b0c1172a4 */ /* 0x000fe4000f8e0211 */
[----:B------:R-:W-:-:S04]  /*1420*/  UIMAD.WIDE.U32 UR10, UR12, UR10, UR24 ;  /* 0x0000000a0c0a72a5 */ /* 0x000fc8000f8e0018 */
[----:B------:R-:W-:-:S03]  /*1430*/  UIADD3 UR17, UR11, UR17, URZ ;  /* 0x000000110b117290 */ /* 0x000fc6000fffe03f */
[----:B------:R-:W-:Y:S01]  /*1440*/  UMOV UR18, UR10 ;  /* 0x0000000a00127c82 */ /* 0x000fe20008000000 */
.L_x_401:
[----:B------:R-:W-:Y:S02]  /*1450*/  SHF.L.U32 R29, R0, 0x6, RZ ;  /* 0x00000006001d7819 */ /* 0x000fe400000006ff */
[----:B------:R-:W-:Y:S01]  /*1460*/  @!P1 IADD3 R22, P3, R224, 0x60, RZ ;  /* 0x00000060e0169810 */ /* 0x000fe20007f7e0ff */
[----:B------:R-:W-:-:S12]  /*1470*/  @P0 BRA `(.L_x_402) ;  /* 0x0000000000300947 */ /* 0x000fd80003800000 */
        /* <DEDUP_REMOVED lines=11> */
[----:B------:R-:W-:-:S12]  /*1530*/  UIADD3 UR19, UR21, UR11, URZ ;  /* 0x0000000b15137290 */ /* 0x000fd8000fffe03f */
.L_x_402:
[----:B------:R-:W-:Y:S01]  /*1540*/  @!P1 IMAD.X R4, RZ, RZ, R225, P3 ;  /* 0x000000ffff049224 */ /* 0x000fe200018e06e1 */
[----:B------:R-:W-:Y:S01]  /*1550*/  ISETP.NE.AND P3, PT, R16, RZ, PT ;  /* 0x000000ff1000720c */ /* 0x000fe20003f65270 */
[----:B------:R-:W-:Y:S01]  /*1560*/  IMAD R18, R27, UR8, RZ ;  /* 0x000000081b127c24 */ /* 0x000fe2000f8e02ff */
[----:B------:R-:W-:Y:S01]  /*1570*/  LOP3.LUT R29, R29, 0xc0, RZ, 0xc0, !PT ;  /* 0x000000c01d1d7812 */ /* 0x000fe200078ec0ff */
[----:B------:R-:W-:Y:S01]  /*1580*/  IMAD.WIDE.U32 R30, R26, UR8, R24 ;  /* 0x000000081a1e7c25 */ /* 0x000fe2000f8e0018 */
[----:B------:R-:W-:Y:S01]  /*1590*/  ULDC.64 UR12, c[0x0][0x260] ;  /* 0x00009800000c7ab9 */ /* 0x000fe20000000a00 */
[----:B------:R-:W-:Y:S01]  /*15a0*/  USHF.L.U64.HI UR24, UR8, 0x6, UR9 ;  /* 0x0000000608187899 */ /* 0x000fe20008010209 */
[----:B------:R-:W-:Y:S01]  /*15b0*/  SHF.R.U32.HI R216, RZ, 0x3, R29 ;  /* 0x00000003ffd87819 */ /* 0x000fe2000001161d */
[----:B------:R-:W-:Y:S01]  /*15c0*/  IMAD.SHL.U32 R8, R8, 0x8, RZ ;  /* 0x0000000808087824 */ /* 0x000fe200078e00ff */
[----:B------:R-:W-:Y:S01]  /*15d0*/  IADD3 R220, P0, R30, UR18, RZ ;  /* 0x000000121edc7c10 */ /* 0x000fe2000ff1e0ff */
[C---:B------:R-:W-:Y:S01]  /*15e0*/  IMAD R18, R26.reuse, UR9, R18 ;  /* 0x000000091a127c24 */ /* 0x040fe2000f8e0212 */
[----:B------:R-:W-:Y:S01]  /*15f0*/  USHF.L.U32 UR25, UR8, 0x6, URZ ;  /* 0x0000000608197899 */ /* 0x000fe2000800063f */
[----:B------:R-:W-:Y:S01]  /*1600*/  IMAD R16, R27, UR6, RZ ;  /* 0x000000061b107c24 */ /* 0x000fe2000f8e02ff */
[----:B------:R-:W-:Y:S01]  /*1610*/  LOP3.LUT R8, R29, 0x8, R8, 0xf8, !PT ;  /* 0x000000081d087812 */ /* 0x000fe200078ef808 */
[----:B------:R-:W-:Y:S01]  /*1620*/  IMAD.WIDE.U32 R24, R26, UR6, R24 ;  /* 0x000000061a187c25 */ /* 0x000fe2000f8e0018 */
[----:B------:R-:W-:Y:S01]  /*1630*/  IADD3.X R221, R31, UR17, R18, P0, !PT ;  /* 0x000000111fdd7c10 */ /* 0x000fe200087fe412 */
[----:B------:R-:W-:Y:S01]  /*1640*/  USHF.R.S32.HI UR17, URZ, 0x1f, UR38 ;  /* 0x0000001f3f117899 */ /* 0x000fe20008011426 */
[----:B------:R-:W-:Y:S01]  /*1650*/  LOP3.LUT R216, R8, R216, RZ, 0x3c, !PT ;  /* 0x000000d808d87212 */ /* 0x000fe200078e3cff */
[C---:B------:R-:W-:Y:S01]  /*1660*/  @!P2 IMAD R28, R9.reuse, 0x2, R28 ;  /* 0x00000002091ca824 */ /* 0x040fe200078e021c */
[----:B------:R-:W-:Y:S01]  /*1670*/  IADD3 R242, P0, R24, UR20, RZ ;  /* 0x0000001418f27c10 */ /* 0x000fe2000ff1e0ff */
[----:B------:R-:W-:Y:S01]  /*1680*/  IMAD R26, R26, UR7, R16 ;  /* 0x000000071a1a7c24 */ /* 0x000fe2000f8e0210 */
[----:B------:R-:W-:Y:S01]  /*1690*/  UIMAD UR18, UR24, UR38, URZ ;  /* 0x00000026181272a4 */ /* 0x000fe2000f8e023f */
[C---:B------:R-:W-:Y:S01]  /*16a0*/  @!P1 IMAD R18, R9.reuse, 0x2, R23 ;  /* 0x0000000209129824 */ /* 0x040fe200078e0217 */
[----:B------:R-:W-:Y:S01]  /*16b0*/  @!PT LDS RZ, [RZ] ;  /* 0x00000000fffff984 */ /* 0x000fe20000000800 */
[----:B------:R-:W-:Y:S01]  /*16c0*/  @!PT LDS RZ, [RZ] ;  /* 0x00000000fffff984 */ /* 0x000fe20000000800 */
[----:B------:R-:W-:Y:S01]  /*16d0*/  @!PT LDS RZ, [RZ] ;  /* 0x00000000fffff984 */ /* 0x000fe20000000800 */
[----:B------:R-:W-:Y:S01]  /*16e0*/  @!P2 LDGSTS.E.BYPASS.LTC128B.128 [R28+0x1000], desc[UR30][R6.64] ;  /* 0x01000000061cafae */ /* 0x000fe2000b901d5e */
[----:B------:R-:W-:Y:S01]  /*16f0*/  @!P3 IMAD R17, R9, 0x2, R17 ;  /* 0x000000020911b824 */ /* 0x000fe200078e0211 */
[----:B------:R-:W-:Y:S01]  /*1700*/  IADD3.X R243, R25, UR19, R26, P0, !PT ;  /* 0x0000001319f37c10 */ /* 0x000fe200087fe41a */
[----:B------:R-:W-:Y:S01]  /*1710*/  @!P6 IMAD R16, R9, 0x2, R5 ;  /* 0x000000020910e824 */ /* 0x000fe200078e0205 */
[----:B------:R-:W-:Y:S01]  /*1720*/  @!P2 LDGSTS.E.BYPASS.LTC128B.128 [R28+0x3000], desc[UR30][R6.64+0x40] ;  /* 0x03000040061cafae */ /* 0x000fe2000b901d5e */
[----:B------:R-:W2:Y:S01]  /*1730*/  @!P1 LDC.64 R8, c[0x0][0x210] ;  /* 0x00008400ff089b82 */ /* 0x000ea20000000a00 */
[----:B------:R-:W-:Y:S01]  /*1740*/  @!P1 IMAD.MOV.U32 R21, RZ, RZ, R19 ;  /* 0x000000ffff159224 */ /* 0x000fe200078e0013 */
[----:B------:R-:W-:Y:S01]  /*1750*/  SHF.R.S32.HI R19, RZ, 0x1f, R15 ;  /* 0x0000001fff137819 */ /* 0x000fe2000001140f */
[----:B------:R3:W-:Y:S01]  /*1760*/  @!P2 LDGSTS.E.BYPASS.LTC128B.128 [R28+0x5000], desc[UR30][R6.64+0x80] ;  /* 0x05000080061cafae */ /* 0x0007e2000b901d5e */
[----:B-1----:R-:W-:Y:S01]  /*1770*/  @!P1 IMAD R4, R4, R10, RZ ;  /* 0x0000000a04049224 */ /* 0x002fe200078e02ff */
[----:B------:R-:W-:Y:S01]  /*1780*/  UIMAD UR18, UR17, UR25, UR18 ;  /* 0x00000019111272a4 */ /* 0x000fe2000f8e0212 */
[----:B------:R-:W-:Y:S01]  /*1790*/  IMAD.WIDE.U32 R220, R15, UR12, R220 ;  /* 0x0000000c0fdc7c25 */ /* 0x000fe2000f8e00dc */
[----:B------:R-:W-:Y:S01]  /*17a0*/  ULDC.64 UR10, c[0x0][0x268] ;  /* 0x00009a00000a7ab9 */ /* 0x000fe20000000a00 */
[----:B------:R-:W-:-:S02]  /*17b0*/  USHF.L.U64.HI UR26, UR6, 0x6, UR7 ;  /* 0x00000006061a7899 */ /* 0x000fc40008010207 */
[C---:B------:R-:W-:Y:S01]  /*17c0*/  @!P1 IMAD R11, R22.reuse, R11, R4 ;  /* 0x0000000b160b9224 */ /* 0x040fe200078e0204 */
[----:B------:R-:W-:Y:S01]  /*17d0*/  USHF.L.U32 UR27, UR6, 0x6, URZ ;  /* 0x00000006061b7899 */ /* 0x000fe2000800063f */
[----:B------:R-:W-:Y:S01]  /*17e0*/  IMAD R222, R19, UR12, RZ ;  /* 0x0000000c13de7c24 */ /* 0x000fe2000f8e02ff */
[----:B------:R-:W1:Y:S01]  /*17f0*/  @!P6 LDC.64 R4, c[0x0][0x218] ;  /* 0x00008600ff04eb82 */ /* 0x000e620000000a00 */
[----:B------:R-:W-:Y:S01]  /*1800*/  @!P1 IMAD.WIDE.U32 R24, R22, R10, R20 ;  /* 0x0000000a16189225 */ /* 0x000fe200078e0014 */
[----:B------:R-:W-:Y:S02]  /*1810*/  USHF.L.U64.HI UR12, UR8, 0x5, UR9 ;  /* 0x00000005080c7899 */ /* 0x000fe40008010209 */
[----:B------:R-:W-:Y:S01]  /*1820*/  USHF.L.U32 UR36, UR6, 0x5, URZ ;  /* 0x0000000506247899 */ /* 0x000fe2000800063f */
[----:B------:R-:W-:Y:S01]  /*1830*/  IMAD R222, R15, UR13, R222 ;  /* 0x0000000d0fde7c24 */ /* 0x000fe2000f8e02de */
[----:B------:R-:W-:Y:S01]  /*1840*/  USHF.L.U32 UR13, UR8, 0x5, URZ ;  /* 0x00000005080d7899 */ /* 0x000fe2000800063f */
[----:B------:R-:W-:Y:S01]  /*1850*/  IMAD.U32 R10, RZ, RZ, UR38 ;  /* 0x00000026ff0a7e24 */ /* 0x000fe2000f8e00ff */
[----:B------:R-:W-:Y:S01]  /*1860*/  USHF.L.U64.HI UR35, UR6, 0x5, UR7 ;  /* 0x0000000506237899 */ /* 0x000fe20008010207 */
[----:B------:R-:W-:Y:S01]  /*1870*/  IMAD.IADD R223, R221, 0x1, R222 ;  /* 0x00000001dddf7824 */ /* 0x000fe200078e02de */
[----:B------:R-:W-:Y:S01]  /*1880*/  UISETP.GE.AND UP0, UPT, UR34, 0x2, UPT ;  /* 0x000000022200788c */ /* 0x000fe2000bf06270 */
[----:B------:R-:W-:Y:S01]  /*1890*/  IMAD.MOV.U32 R222, RZ, RZ, R220 ;  /* 0x000000ffffde7224 */ /* 0x000fe200078e00dc */
[----:B--2---:R-:W-:Y:S01]  /*18a0*/  @!P1 LEA R22, P0, R24, R8, 0x1 ;  /* 0x0000000818169211 */ /* 0x004fe200078008ff */
[----:B------:R-:W-:-:S02]  /*18b0*/  @!P1 IMAD.IADD R11, R25, 0x1, R11 ;  /* 0x00000001190b9824 */ /* 0x000fc400078e020b */
[----:B------:R-:W-:Y:S01]  /*18c0*/  IMAD.WIDE.U32 R20, R10, UR25, R222 ;  /* 0x000000190a147c25 */ /* 0x000fe2000f8e00de */
[----:B---3--:R-:W2:Y:S02]  /*18d0*/  @!P3 LDC.64 R6, c[0x0][0x218] ;  /* 0x00008600ff06bb82 */ /* 0x008ea40000000a00 */
[----:B------:R-:W-:Y:S01]  /*18e0*/  @!P1 LEA.HI.X R23, R24, R9, R11, 0x1, P0 ;  /* 0x0000000918179211 */ /* 0x000fe200000f0c0b */
[----:B------:R-:W-:Y:S02]  /*18f0*/  VIADD R8, R21, UR18 ;  /* 0x0000001215087c36 */ /* 0x000fe40008000000 */
[----:B------:R-:W-:Y:S02]  /*1900*/  IMAD R19, R19, UR10, RZ ;  /* 0x0000000a13137c24 */ /* 0x000fe4000f8e02ff */
[----:B------:R-:W-:Y:S01]  /*1910*/  @!P1 LDGSTS.E.BYPASS.LTC128B.128 [R18+0x1800], desc[UR30][R22.64] ;  /* 0x0180000016129fae */ /* 0x000fe2000b901d5e */
[----:B------:R-:W-:Y:S02]  /*1920*/  IMAD.SHL.U32 R116, R2, 0x40, RZ ;  /* 0x0000004002747824 */ /* 0x000fe400078e00ff */
[C---:B------:R-:W-:Y:S01]  /*1930*/  IMAD.WIDE.U32 R242, R15.reuse, UR10, R242 ;  /* 0x0000000a0ff27c25 */ /* 0x040fe2000f8e00f2 */
[----:B------:R-:W-:Y:S01]  /*1940*/  @!P1 LDGSTS.E.BYPASS.LTC128B.128 [R18+0x3800], desc[UR30][R22.64+0x40] ;  /* 0x0380004016129fae */ /* 0x000fe2000b901d5e */
[----:B------:R-:W-:Y:S01]  /*1950*/  UIMAD UR10, UR26, UR38, URZ ;  /* 0x000000261a0a72a4 */ /* 0x000fe2000f8e023f */
[----:B------:R-:W-:Y:S01]  /*1960*/  LOP3.LUT R116, R116, 0xc0, RZ, 0xc0, !PT ;  /* 0x000000c074747812 */ /* 0x000fe200078ec0ff */
[----:B------:R-:W-:Y:S01]  /*1970*/  IMAD R15, R15, UR11, R19 ;  /* 0x0000000b0f0f7c24 */ /* 0x000fe2000f8e0213 */
[----:B------:R-:W-:Y:S01]  /*1980*/  @!P1 LDGSTS.E.BYPASS.LTC128B.128 [R18+0x5800], desc[UR30][R22.64+0x80] ;  /* 0x0580008016129fae */ /* 0x000fe2000b901d5e */
[----:B------:R-:W-:Y:S01]  /*1990*/  IMAD.SHL.U32 R9, R14, 0x8, RZ ;  /* 0x000000080e097824 */ /* 0x000fe200078e00ff */
[----:B------:R-:W-:Y:S01]  /*19a0*/  UIMAD UR17, UR17, UR27, UR10 ;  /* 0x0000001b111172a4 */ /* 0x000fe2000f8e020a */
[----:B------:R-:W-:-:S02]  /*19b0*/  IMAD.SHL.U32 R13, R13, 0x20, RZ ;  /* 0x000000200d0d7824 */ /* 0x000fc400078e00ff */
[----:B------:R-:W-:Y:S01]  /*19c0*/  IMAD.IADD R245, R243, 0x1, R15 ;  /* 0x00000001f3f57824 */ /* 0x000fe200078e020f */
[----:B------:R-:W-:Y:S01]  /*19d0*/  LOP3.LUT R9, R116, 0x8, R9, 0xf8, !PT ;  /* 0x0000000874097812 */ /* 0x000fe200078ef809 */
[----:B------:R-:W-:Y:S01]  /*19e0*/  IMAD.MOV.U32 R244, RZ, RZ, R242 ;  /* 0x000000fffff47224 */ /* 0x000fe200078e00f2 */
[----:B------:R-:W-:Y:S01]  /*19f0*/  LOP3.LUT R118, R13, 0xffffff00, RZ, 0xc0, !PT ;  /* 0xffffff000d767812 */ /* 0x000fe200078ec0ff */
[----:B------:R-:W-:Y:S01]  /*1a00*/  IMAD R12, R14, 0x8, R12 ;  /* 0x000000080e0c7824 */ /* 0x000fe200078e020c */
[----:B--2---:R-:W-:Y:S01]  /*1a10*/  @!P3 LEA R24, P2, R20, R6, 0x1 ;  /* 0x000000061418b211 */ /* 0x004fe200078408ff */
[----:B------:R-:W-:Y:S01]  /*1a20*/  IMAD.WIDE.U32 R10, R10, UR27, R244 ;  /* 0x0000001b0a0a7c25 */ /* 0x000fe2000f8e00f4 */
[C---:B------:R-:W-:Y:S02]  /*1a30*/  @!P6 IADD3 R6, P0, R20.reuse, UR13, RZ ;  /* 0x0000000d1406ec10 */ /* 0x040fe4000ff1e0ff */
[----:B------:R-:W-:Y:S01]  /*1a40*/  @!P3 LEA.HI.X R25, R20, R7, R8, 0x1, P2 ;  /* 0x000000071419b211 */ /* 0x000fe200010f0c08 */
[----:B------:R-:W-:Y:S01]  /*1a50*/  IMAD.U32 R216, R12, 0x20, R216 ;  /* 0x000000200cd87824 */ /* 0x000fe200078e00d8 */
[----:B------:R-:W-:Y:S01]  /*1a60*/  @!P6 IADD3.X R8, R8, UR12, RZ, P0, !PT ;  /* 0x0000000c0808ec10 */ /* 0x000fe200087fe4ff */
[----:B------:R-:W-:Y:S01]  /*1a70*/  IMAD.U32 R240, RZ, RZ, UR16 ;  /* 0x00000010fff07e24 */ /* 0x000fe2000f8e00ff */
[C---:B-1----:R-:W-:Y:S01]  /*1a80*/  @!P6 LEA R4, P0, R6.reuse, R4, 0x1 ;  /* 0x000000040604e211 */ /* 0x042fe200078008ff */
[----:B------:R-:W-:Y:S01]  /*1a90*/  @!P3 LDGSTS.E.BYPASS.LTC128B.128 [R17+0x6000], desc[UR30][R24.64] ;  /* 0x060000001811bfae */ /* 0x000fe2000b901d5e */
[----:B------:R-:W-:Y:S01]  /*1aa0*/  SHF.R.U32.HI R116, RZ, 0x3, R116 ;  /* 0x00000003ff747819 */ /* 0x000fe20000011674 */
[----:B------:R-:W-:Y:S01]  /*1ab0*/  IMAD.SHL.U32 R246, R121, 0x2, RZ ;  /* 0x0000000279f67824 */ /* 0x000fe200078e00ff */
[----:B------:R-:W-:Y:S01]  /*1ac0*/  @!P6 LEA.HI.X R5, R6, R5, R8, 0x1, P0 ;  /* 0x000000050605e211 */ /* 0x000fe200000f0c08 */
[----:B------:R-:W-:Y:S01]  /*1ad0*/  @!P3 LDGSTS.E.BYPASS.LTC128B.128 [R17+0x7000], desc[UR30][R24.64+0x40] ;  /* 0x070000401811bfae */ /* 0x000fe2000b901d5e */
[----:B------:R-:W1:Y:S01]  /*1ae0*/  @!P5 LDC.64 R6, c[0x0][0x220] ;  /* 0x00008800ff06db82 */ /* 0x000e620000000a00 */
[----:B------:R-:W-:Y:S01]  /*1af0*/  VIADD R8, R11, UR17 ;  /* 0x000000110b087c36 */ /* 0x000fe20008000000 */
[----:B------:R-:W-:Y:S01]  /*1b00*/  LOP3.LUT R116, R9, R116, RZ, 0x3c, !PT ;  /* 0x0000007409747212 */ /* 0x000fe200078e3cff */
[----:B------:R-:W-:Y:S01]  /*1b10*/  @!P3 LDGSTS.E.BYPASS.LTC128B.128 [R17+0x8000], desc[UR30][R24.64+0x80] ;  /* 0x080000801811bfae */ /* 0x000fe2000b901d5e */
[----:B------:R-:W-:Y:S01]  /*1b20*/  IMAD R9, R120, 0x200, R118 ;  /* 0x0000020078097824 */ /* 0x000fe200078e0276 */
[----:B------:R-:W-:Y:S01]  /*1b30*/  LEA R216, R216, UR4, 0x1 ;  /* 0x00000004d8d87c11 */ /* 0x000fe2000f8e08ff */
[----:B------:R-:W-:Y:S01]  /*1b40*/  IMAD R233, R3, 0x8, R120 ;  /* 0x0000000803e97824 */ /* 0x000fe200078e0278 */
[----:B------:R-:W-:Y:S01]  /*1b50*/  @!P6 LDGSTS.E.BYPASS.LTC128B.128 [R16+0x6800], desc[UR30][R4.64] ;  /* 0x068000000410efae */ /* 0x000fe2000b901d5e */
[----:B------:R-:W-:Y:S01]  /*1b60*/  IMAD R9, R119, 0x20, R9 ;  /* 0x0000002077097824 */ /* 0x000fe200078e0209 */
[----:B------:R-:W-:-:S02]  /*1b70*/  LOP3.LUT R246, R246, 0x6, RZ, 0xc0, !PT ;  /* 0x00000006f6f67812 */ /* 0x000fc400078ec0ff */
[----:B------:R-:W-:Y:S01]  /*1b80*/  @!P6 LDGSTS.E.BYPASS.LTC128B.128 [R16+0x7800], desc[UR30][R4.64+0x40] ;  /* 0x078000400410efae */ /* 0x000fe2000b901d5e */
[----:B------:R-:W-:-:S03]  /*1b90*/  IMAD.IADD R217, R116, 0x1, R9 ;  /* 0x0000000174d97824 */ /* 0x000fc600078e0209 */
[----:B------:R2:W-:Y:S02]  /*1ba0*/  @!P6 LDGSTS.E.BYPASS.LTC128B.128 [R16+0x8800], desc[UR30][R4.64+0x80] ;  /* 0x088000800410efae */ /* 0x0005e4000b901d5e */
[----:B------:R-:W-:Y:S02]  /*1bb0*/  LEA R217, R217, UR4, 0x1 ;  /* 0x00000004d9d97c11 */ /* 0x000fe4000f8e08ff */
[----:B------:R-:W0:Y:S01]  /*1bc0*/  LDGDEPBAR ;  /* 0x00000000000079af */ /* 0x000e220000000000 */
[C---:B-1----:R-:W-:Y:S02]  /*1bd0*/  @!P5 LEA R14, P1, R10.reuse, R6, 0x1 ;  /* 0x000000060a0ed211 */ /* 0x042fe400078208ff */
[C---:B------:R-:W-:Y:S02]  /*1be0*/  @!P4 IADD3 R6, P0, R10.reuse, UR36, RZ ;  /* 0x000000240a06cc10 */ /* 0x040fe4000ff1e0ff */
[----:B------:R-:W-:Y:S02]  /*1bf0*/  @!P5 LEA.HI.X R15, R10, R7, R8, 0x1, P1 ;  /* 0x000000070a0fd211 */ /* 0x000fe400008f0c08 */
[----:B------:R-:W-:-:S02]  /*1c00*/  @!P4 IADD3.X R8, R8, UR35, RZ, P0, !PT ;  /* 0x000000230808cc10 */ /* 0x000fc400087fe4ff */
[----:B------:R-:W-:Y:S01]  /*1c10*/  LOP3.LUT P1, RZ, R2, 0x2, RZ, 0xc0, !PT ;  /* 0x0000000202ff7812 */ /* 0x000fe2000782c0ff */
[----:B--2---:R-:W1:Y:S01]  /*1c20*/  @!P4 LDC.64 R4, c[0x0][0x220] ;  /* 0x00008800ff04cb82 */ /* 0x004e620000000a00 */
[----:B------:R-:W-:-:S07]  /*1c30*/  DEPBAR.LE SB0, 0x0 ;  /* 0x000080000000791a */ /* 0x000fce0000000000 */
[----:B------:R-:W-:Y:S01]  /*1c40*/  BAR.SYNC.DEFER_BLOCKING 0x0 ;  /* 0x0000000000007b1d */ /* 0x000fe20000010000 */
[----:B-1----:R-:W-:-:S04]  /*1c50*/  @!P4 LEA R4, P0, R6, R4, 0x1 ;  /* 0x000000040604c211 */ /* 0x002fc800078008ff */
[----:B------:R-:W-:Y:S01]  /*1c60*/  @!P4 LEA.HI.X R5, R6, R5, R8, 0x1, P0 ;  /* 0x000000050605c211 */ /* 0x000fe200000f0c08 */
[----:B------:R-:W-:Y:S01]  /*1c70*/  @P5 STS [R218+0x9000], RZ ;  /* 0x009000ffda005388 */ /* 0x000fe20000000800 */
[----:B------:R-:W-:Y:S01]  /*1c80*/  LOP3.LUT P0, RZ, R0, 0x2, RZ, 0xc0, !PT ;  /* 0x0000000200ff7812 */ /* 0x000fe2000780c0ff */
[----:B------:R-:W-:Y:S02]  /*1c90*/  IMAD.MOV.U32 R0, RZ, RZ, 0x10 ;  /* 0x00000010ff007424 */ /* 0x000fe400078e00ff */
[----:B------:R-:W-:Y:S03]  /*1ca0*/  @P5 STS [R218+0x9004], RZ ;  /* 0x009004ffda005388 */ /* 0x000fe60000000800 */
[C---:B------:R-:W-:Y:S01]  /*1cb0*/  SEL R2, R0.reuse, 0xfffffff0, !P0 ;  /* 0xfffffff000027807 */ /* 0x040fe20004000000 */
[----:B------:R-:W-:Y:S01]  /*1cc0*/  @P5 STS.64 [R218+0x9008], RZ ;  /* 0x009008ffda005388 */ /* 0x000fe20000000a00 */
[----:B------:R-:W-:-:S03]  /*1cd0*/  SEL R0, R0, 0xfffffff0, !P1 ;  /* 0xfffffff000007807 */ /* 0x000fc60004800000 */
[----:B------:R-:W-:Y:S01]  /*1ce0*/  @P5 STS.128 [R218+0xa000], RZ ;  /* 0x00a000ffda005388 */ /* 0x000fe20000000c00 */
[----:B------:R-:W-:Y:S01]  /*1cf0*/  IMAD R213, R2, 0x2, R216 ;  /* 0x0000000202d57824 */ /* 0x000fe200078e02d8 */
[----:B------:R-:W-:Y:S01]  /*1d00*/  SHF.R.S32.HI R2, RZ, 0x1f, R122 ;  /* 0x0000001fff027819 */ /* 0x000fe2000001147a */
[----:B------:R-:W-:Y:S01]  /*1d10*/  IMAD R215, R0, 0x2, R217 ;  /* 0x0000000200d77824 */ /* 0x000fe200078e02d9 */
[----:B------:R-:W-:Y:S02]  /*1d20*/  @P5 STS.128 [R218+0xb000], RZ ;  /* 0x00b000ffda005388 */ /* 0x000fe40000000c00 */
[----:B------:R-:W-:Y:S02]  /*1d30*/  LEA.HI R219, R2, R122, RZ, 0x2 ;  /* 0x0000007a02db7211 */ /* 0x000fe400078f10ff */
[----:B------:R-:W-:Y:S01]  /*1d40*/  @!PT LDS RZ, [RZ] ;  /* 0x00000000fffff984 */ /* 0x000fe20000000800 */
[----:B------:R-:W-:Y:S01]  /*1d50*/  @!PT LDS RZ, [RZ] ;  /* 0x00000000fffff984 */ /* 0x000fe20000000800 */
[----:B------:R-:W-:Y:S01]  /*1d60*/  @!PT LDS RZ, [RZ] ;  /* 0x00000000fffff984 */ /* 0x000fe20000000800 */
[----:B------:R-:W-:Y:S01]  /*1d70*/  @!P5 LDGSTS.E.BYPASS.LTC128B.128 [R218+0x9000], desc[UR30][R14.64] ;  /* 0x090000000edadfae */ /* 0x000fe2000b901d5e */
[----:B------:R-:W-:Y:S02]  /*1d80*/  LEA R2, R120, UR14, 0x4 ;  /* 0x0000000e78027c11 */ /* 0x000fe4000f8e20ff */
[----:B------:R-:W-:Y:S01]  /*1d90*/  SHF.R.S32.HI R219, RZ, 0x2, R219 ;  /* 0x00000002ffdb7819 */ /* 0x000fe200000114db */
[----:B------:R-:W-:Y:S03]  /*1da0*/  @!P5 LDGSTS.E.BYPASS.LTC128B.128 [R218+0xa000], desc[UR30][R14.64+0x40] ;  /* 0x0a0000400edadfae */ /* 0x000fe6000b901d5e */
[----:B------:R-:W-:Y:S01]  /*1db0*/  IADD3 R2, R2, 0x1, R219 ;  /* 0x0000000102027810 */ /* 0x000fe20007ffe0db */
[----:B------:R-:W-:Y:S03]  /*1dc0*/  @!P5 LDGSTS.E.BYPASS.LTC128B.128 [R218+0xb000], desc[UR30][R14.64+0x80] ;  /* 0x0b0000800edadfae */ /* 0x000fe6000b901d5e */
[----:B------:R-:W-:Y:S01]  /*1dd0*/  IADD3 R240, R2, UR15, -R240 ;  /* 0x0000000f02f07c10 */ /* 0x000fe2000fffe8f0 */
[----:B------:R-:W-:Y:S01]  /*1de0*/  @P4 STS.128 [R218+0x9800], RZ ;  /* 0x009800ffda004388 */ /* 0x000fe20000000c00 */
[----:B------:R-:W-:-:S03]  /*1df0*/  IMAD.U32 R2, RZ, RZ, UR15 ;  /* 0x0000000fff027e24 */ /* 0x000fc6000f8e00ff */
[----:B------:R-:W-:Y:S01]  /*1e00*/  @P4 STS.128 [R218+0xa800], RZ ;  /* 0x00a800ffda004388 */ /* 0x000fe20000000c00 */
[----:B------:R-:W-:-:S03]  /*1e10*/  VIADD R240, R240, UR5 ;  /* 0x00000005f0f07c36 */ /* 0x000fc60008000000 */
[----:B------:R-:W-:Y:S02]  /*1e20*/  @P4 STS.128 [R218+0xb800], RZ ;  /* 0x00b800ffda004388 */ /* 0x000fe40000000c00 */
[C-C-:B------:R-:W-:Y:S02]  /*1e30*/  VIADDMNMX R235, R240.reuse, 0x8, R2.reuse, PT ;  /* 0x00000008f0eb7846 */ /* 0x140fe40003800102 */
[----:B------:R-:W-:Y:S01]  /*1e40*/  @!PT LDS RZ, [RZ] ;  /* 0x00000000fffff984 */ /* 0x000fe20000000800 */
[----:B------:R-:W-:Y:S01]  /*1e50*/  @!PT LDS RZ, [RZ] ;  /* 0x00000000fffff984 */ /* 0x000fe20000000800 */
[----:B------:R-:W-:Y:S01]  /*1e60*/  @!PT LDS RZ, [RZ] ;  /* 0x00000000fffff984 */ /* 0x000fe20000000800 */
[----:B------:R-:W-:Y:S01]  /*1e70*/  @!P4 LDGSTS.E.BYPASS.LTC128B.128 [R218+0x9800], desc[UR30][R4.64] ;  /* 0x0980000004dacfae */ /* 0x000fe2000b901d5e */
[C-C-:B------:R-:W-:Y:S02]  /*1e80*/  VIADDMNMX R226, R240.reuse, 0x40, R2.reuse, PT ;  /* 0x00000040f0e27846 */ /* 0x140fe40003800102 */
[C---:B------:R-:W-:Y:S01]  /*1e90*/  VIADDMNMX R3, R240.reuse, 0x48, R2, PT ;  /* 0x00000048f0037846 */ /* 0x040fe20003800102 */
[----:B------:R-:W-:Y:S01]  /*1ea0*/  @!P4 LDGSTS.E.BYPASS.LTC128B.128 [R218+0xa800], desc[UR30][R4.64+0x40] ;  /* 0x0a80004004dacfae */ /* 0x000fe2000b901d5e */
[----:B------:R-:W-:Y:S01]  /*1eb0*/  VIMNMX R240, R240, UR15, PT ;  /* 0x0000000ff0f07c48 */ /* 0x000fe2000bfe0100 */
[----:B------:R-:W-:-:S02]  /*1ec0*/  IMAD R2, R119, 0x20, R118 ;  /* 0x0000002077027824 */ /* 0x000fc400078e0276 */
[----:B------:R1:W-:Y:S04]  /*1ed0*/  @!P4 LDGSTS.E.BYPASS.LTC128B.128 [R218+0xb800], desc[UR30][R4.64+0x80] ;  /* 0x0b80008004dacfae */ /* 0x0003e8000b901d5e */
[----:B------:R-:W-:Y:S04]  /*1ee0*/  LDSM.16.M88.4 R60, [R217+0x1000] ;  /* 0x00100000d93c783b */ /* 0x000fe80000000200 */
[----:B------:R-:W-:Y:S04]  /*1ef0*/  LDSM.16.M88.4 R56, [R217] ;  /* 0x00000000d938783b */ /* 0x000fe80000000200 */
[----:B------:R-:W2:Y:S04]  /*1f00*/  LDSM.16.M88.4 R80, [R216+0x6400] ;  /* 0x00640000d850783b */ /* 0x000ea80000000200 */
[----:B------:R-:W3:Y:S04]  /*1f10*/  LDSM.16.M88.4 R68, [R216+0x6800] ;  /* 0x00680000d844783b */ /* 0x000ee80000000200 */
[----:B------:R-:W-:Y:S04]  /*1f20*/  LDSM.16.M88.4 R52, [R216+0x6c00] ;  /* 0x006c0000d834783b */ /* 0x000fe80000000200 */
[----:B------:R-:W-:Y:S04]  /*1f30*/  LDSM.16.M88.4 R104, [R213+0x6000] ;  /* 0x00600000d568783b */ /* 0x000fe80000000200 */
[----:B-1----:R-:W1:Y:S04]  /*1f40*/  LDSM.16.M88.4 R4, [R216+0x6000] ;  /* 0x00600000d804783b */ /* 0x002e680000000200 */
[----:B------:R-:W4:Y:S04]  /*1f50*/  LDSM.16.M88.4 R108, [R215+0x1000] ;  /* 0x00100000d76c783b */ /* 0x000f280000000200 */
[----:B------:R-:W5:Y:S04]  /*1f60*/  LDSM.16.M88.4 R96, [R213+0x6800] ;  /* 0x00680000d560783b */ /* 0x000f680000000200 */
[----:B------:R-:W5:Y:S04]  /*1f70*/  LDSM.16.M88.4 R92, [R213+0x6c00] ;  /* 0x006c0000d55c783b */ /* 0x000f680000000200 */
[----:B------:R-:W5:Y:S04]  /*1f80*/  LDSM.16.M88.4 R112, [R215] ;  /* 0x00000000d770783b */ /* 0x000f680000000200 */
[----:B------:R-:W5:Y:S01]  /*1f90*/  LDSM.16.M88.4 R100, [R213+0x6400] ;  /* 0x00640000d564783b */ /* 0x000f620000000200 */
[C---:B--2---:R-:W-:Y:S03]  /*1fa0*/  HMMA.16816.F32 R24, R60.reuse, R80, RZ ;  /* 0x000000503c18723c */ /* 0x044fe600000018ff */
[----:B------:R-:W-:Y:S04]  /*1fb0*/  LDSM.16.M88.4 R48, [R217+0x3000] ;  /* 0x00300000d930783b */ /* 0x000fe80000000200 */
[----:B------:R-:W2:Y:S01]  /*1fc0*/  LDSM.16.M88.4 R44, [R216+0x7000] ;  /* 0x00700000d82c783b */ /* 0x000ea20000000200 */
[C---:B---3--:R-:W-:Y:S03]  /*1fd0*/  HMMA.16816.F32 R20, R60.reuse, R68, RZ ;  /* 0x000000443c14723c */ /* 0x048fe600000018ff */
[----:B------:R-:W3:Y:S03]  /*1fe0*/  LDSM.16.M88.4 R40, [R216+0x7400] ;  /* 0x00740000d828783b */ /* 0x000ee60000000200 */
[C---:B------:R-:W-:Y:S01]  /*1ff0*/  HMMA.16816.F32 R84, R60.reuse, R82, RZ ;  /* 0x000000523c54723c */ /* 0x040fe200000018ff */
[----:B------:R-:W3:Y:S04]  /*2000*/  LDSM.16.M88.4 R36, [R216+0x7800] ;  /* 0x00780000d824783b */ /* 0x000ee80000000200 */
[----:B------:R-:W3:Y:S01]  /*2010*/  LDSM.16.M88.4 R32, [R216+0x7c00] ;  /* 0x007c0000d820783b */ /* 0x000ee20000000200 */
[-C--:B-1----:R-:W-:Y:S03]  /*2020*/  HMMA.16816.F32 R28, R60, R4.reuse, RZ ;  /* 0x000000043c1c723c */ /* 0x082fe600000018ff */
[----:B------:R-:W0:Y:S03]  /*2030*/  LDGDEPBAR ;  /* 0x00000000000079af */ /* 0x000e260000000000 */
[----:B------:R-:W-:Y:S06]  /*2040*/  HMMA.16816.F32 R12, R56, R4, RZ ;  /* 0x00000004380c723c */ /* 0x000fec00000018ff */
[C---:B------:R-:W-:Y:S06]  /*2050*/  HMMA.16816.F32 R8, R60.reuse, R6, RZ ;  /* 0x000000063c08723c */ /* 0x040fec00000018ff */
[----:B------:R-:W-:Y:S06]  /*2060*/  HMMA.16816.F32 R72, R60, R70, RZ ;  /* 0x000000463c48723c */ /* 0x000fec00000018ff */
[C---:B------:R-:W-:Y:S06]  /*2070*/  HMMA.16816.F32 R88, R56.reuse, R80, RZ ;  /* 0x000000503858723c */ /* 0x040fec00000018ff */
[C---:B------:R-:W-:Y:S06]  /*2080*/  HMMA.16816.F32 R76, R56.reuse, R68, RZ ;  /* 0x00000044384c723c */ /* 0x040fec00000018ff */
[----:B------:R-:W-:Y:S06]  /*2090*/  HMMA.16816.F32 R4, R56, R6, RZ ;  /* 0x000000063804723c */ /* 0x000fec00000018ff */
[----:B------:R-:W-:Y:S06]  /*20a0*/  HMMA.16816.F32 R16, R60, R52, RZ ;  /* 0x000000343c10723c */ /* 0x000fec00000018ff */
[C---:B------:R-:W-:Y:S06]  /*20b0*/  HMMA.16816.F32 R80, R56.reuse, R82, RZ ;  /* 0x000000523850723c */ /* 0x040fec00000018ff */
[C---:B------:R-:W-:Y:S06]  /*20c0*/  HMMA.16816.F32 R68, R56.reuse, R70, RZ ;  /* 0x000000463844723c */ /* 0x040fec00000018ff */
[----:B------:R-:W-:Y:S06]  /*20d0*/  HMMA.16816.F32 R64, R56, R52, RZ ;  /* 0x000000343840723c */ /* 0x000fec00000018ff */
[-C--:B------:R-:W-:Y:S06]  /*20e0*/  HMMA.16816.F32 R60, R60, R54.reuse, RZ ;  /* 0x000000363c3c723c */ /* 0x080fec00000018ff */
[----:B------:R-:W-:Y:S01]  /*20f0*/  HMMA.16816.F32 R56, R56, R54, RZ ;  /* 0x000000363838723c */ /* 0x000fe200000018ff */
[----:B------:R-:W1:Y:S05]  /*2100*/  LDSM.16.M88.4 R52, [R217+0x2000] ;  /* 0x00200000d934783b */ /* 0x000e6a0000000200 */
[C---:B----4-:R-:W-:Y:S06]  /*2110*/  HMMA.16816.F32 R28, R108.reuse, R104, R28 ;  /* 0x000000686c1c723c */ /* 0x050fec000000181c */
[C---:B-----5:R-:W-:Y:S06]  /*2120*/  HMMA.16816.F32 R20, R108.reuse, R96, R20 ;  /* 0x000000606c14723c */ /* 0x060fec0000001814 */
        /* <DEDUP_REMOVED lines=9> */
[----:B------:R-:W4:Y:S05]  /*21c0*/  LDSM.16.M88.4 R92, [R215+0x3000] ;  /* 0x00300000d75c783b */ /* 0x000f2a0000000200 */
[C---:B------:R-:W-:Y:S06]  /*21d0*/  HMMA.16816.F32 R24, R108.reuse, R100, R24 ;  /* 0x000000646c18723c */ /* 0x040fec0000001818 */
[----:B------:R-:W-:Y:S01]  /*21e0*/  HMMA.16816.F32 R84, R108, R102, R84 ;  /* 0x000000666c54723c */ /* 0x000fe20000001854 */
[----:B------:R-:W5:Y:S05]  /*21f0*/  LDSM.16.M88.4 R108, [R215+0x2000] ;  /* 0x00200000d76c783b */ /* 0x000f6a0000000200 */
[C---:B------:R-:W-:Y:S06]  /*2200*/  HMMA.16816.F32 R12, R112.reuse, R104, R12 ;  /* 0x00000068700c723c */ /* 0x040fec000000180c */
[C---:B------:R-:W-:Y:S01]  /*2210*/  HMMA.16816.F32 R4, R112.reuse, R106, R4 ;  /* 0x0000006a7004723c */ /* 0x040fe20000001804 */
[----:B------:R-:W5:Y:S05]  /*2220*/  LDSM.16.M88.4 R104, [R213+0x7400] ;  /* 0x00740000d568783b */ /* 0x000f6a0000000200 */
[C---:B------:R-:W-:Y:S06]  /*2230*/  HMMA.16816.F32 R88, R112.reuse, R100, R88 ;  /* 0x000000647058723c */ /* 0x040fec0000001858 */
[----:B------:R-:W-:Y:S01]  /*2240*/  HMMA.16816.F32 R80, R112, R102, R80 ;  /* 0x000000667050723c */ /* 0x000fe20000001850 */
[----:B------:R-:W-:Y:S05]  /*2250*/  LDSM.16.M88.4 R100, [R213+0x7800] ;  /* 0x00780000d564783b */ /* 0x000fea0000000200 */
[C---:B--2---:R-:W-:Y:S06]  /*2260*/  HMMA.16816.F32 R28, R48.reuse, R44, R28 ;  /* 0x0000002c301c723c */ /* 0x044fec000000181c */
[C---:B------:R-:W-:Y:S06]  /*2270*/  HMMA.16816.F32 R8, R48.reuse, R46, R8 ;  /* 0x0000002e3008723c */ /* 0x040fec0000001808 */
[C---:B---3--:R-:W-:Y:S06]  /*2280*/  HMMA.16816.F32 R24, R48.reuse, R40, R24 ;  /* 0x000000283018723c */ /* 0x048fec0000001818 */
[C---:B------:R-:W-:Y:S06]  /*2290*/  HMMA.16816.F32 R20, R48.reuse, R36, R20 ;  /* 0x000000243014723c */ /* 0x040fec0000001814 */
[C---:B------:R-:W-:Y:S06]  /*22a0*/  HMMA.16816.F32 R16, R48.reuse, R32, R16 ;  /* 0x000000203010723c */ /* 0x040fec0000001810 */
[C---:B------:R-:W-:Y:S06]  /*22b0*/  HMMA.16816.F32 R84, R48.reuse, R42, R84 ;  /* 0x0000002a3054723c */ /* 0x040fec0000001854 */
[C---:B------:R-:W-:Y:S06]  /*22c0*/  HMMA.16816.F32 R72, R48.reuse, R38, R72 ;  /* 0x000000263048723c */ /* 0x040fec0000001848 */
[----:B------:R-:W-:Y:S01]  /*22d0*/  HMMA.16816.F32 R60, R48, R34, R60 ;  /* 0x00000022303c723c */ /* 0x000fe2000000183c */
[----:B------:R-:W2:Y:S05]  /*22e0*/  LDSM.16.M88.4 R48, [R213+0x7c00] ;  /* 0x007c0000d530783b */ /* 0x000eaa0000000200 */
[C---:B-1----:R-:W-:Y:S06]  /*22f0*/  HMMA.16816.F32 R12, R52.reuse, R44, R12 ;  /* 0x0000002c340c723c */ /* 0x042fec000000180c */
[C---:B------:R-:W-:Y:S01]  /*2300*/  HMMA.16816.F32 R112, R52.reuse, R46, R4 ;  /* 0x0000002e3470723c */ /* 0x040fe20000001804 */
[----:B------:R-:W-:Y:S04]  /*2310*/  LDSM.16.M88.4 R44, [R217+0x5000] ;  /* 0x00500000d92c783b */ /* 0x000fe80000000200 */
[----:B------:R-:W1:Y:S01]  /*2320*/  LDSM.16.M88.4 R4, [R216+0x8000] ;  /* 0x00800000d804783b */ /* 0x000e620000000200 */
[C---:B------:R-:W-:Y:S06]  /*2330*/  HMMA.16816.F32 R88, R52.reuse, R40, R88 ;  /* 0x000000283458723c */ /* 0x040fec0000001858 */
[C---:B------:R-:W-:Y:S01]  /*2340*/  HMMA.16816.F32 R80, R52.reuse, R42, R80 ;  /* 0x0000002a3450723c */ /* 0x040fe20000001850 */
[----:B------:R-:W-:Y:S05]  /*2350*/  LDSM.16.M88.4 R40, [R216+0x8400] ;  /* 0x00840000d828783b */ /* 0x000fea0000000200 */
[C---:B------:R-:W-:Y:S06]  /*2360*/  HMMA.16816.F32 R64, R52.reuse, R32, R64 ;  /* 0x000000203440723c */ /* 0x040fec0000001840 */
[C---:B------:R-:W-:Y:S06]  /*2370*/  HMMA.16816.F32 R76, R52.reuse, R36, R76 ;  /* 0x00000024344c723c */ /* 0x040fec000000184c */
[C---:B------:R-:W-:Y:S01]  /*2380*/  HMMA.16816.F32 R68, R52.reuse, R38, R68 ;  /* 0x000000263444723c */ /* 0x040fe20000001844 */
[----:B------:R-:W-:Y:S05]  /*2390*/  LDSM.16.M88.4 R36, [R216+0x8800] ;  /* 0x00880000d824783b */ /* 0x000fea0000000200 */
[----:B------:R-:W-:Y:S01]  /*23a0*/  HMMA.16816.F32 R56, R52, R34, R56 ;  /* 0x000000223438723c */ /* 0x000fe20000001838 */
[----:B------:R-:W-:Y:S05]  /*23b0*/  LDSM.16.M88.4 R32, [R216+0x8c00] ;  /* 0x008c0000d820783b */ /* 0x000fea0000000200 */
[C---:B----4-:R-:W-:Y:S01]  /*23c0*/  HMMA.16816.F32 R52, R92.reuse, R96, R28 ;  /* 0x000000605c34723c */ /* 0x050fe2000000181c */
[----:B------:R-:W3:Y:S05]  /*23d0*/  LDSM.16.M88.4 R28, [R217+0x4000] ;  /* 0x00400000d91c783b */ /* 0x000eea0000000200 */
[----:B------:R-:W-:Y:S06]  /*23e0*/  HMMA.16816.F32 R8, R92, R98, R8 ;  /* 0x000000625c08723c */ /* 0x000fec0000001808 */
[C---:B-----5:R-:W-:Y:S06]  /*23f0*/  HMMA.16816.F32 R12, R108.reuse, R96, R12 ;  /* 0x000000606c0c723c */ /* 0x060fec000000180c */
[----:B------:R-:W-:Y:S06]  /*2400*/  HMMA.16816.F32 R112, R108, R98, R112 ;  /* 0x000000626c70723c */ /* 0x000fec0000001870 */
[C---:B------:R-:W-:Y:S06]  /*2410*/  HMMA.16816.F32 R24, R92.reuse, R104, R24 ;  /* 0x000000685c18723c */ /* 0x040fec0000001818 */
[C---:B------:R-:W-:Y:S06]  /*2420*/  HMMA.16816.F32 R84, R92.reuse, R106, R84 ;  /* 0x0000006a5c54723c */ /* 0x040fec0000001854 */
[C---:B--2---:R-:W-:Y:S06]  /*2430*/  HMMA.16816.F32 R16, R92.reuse, R48, R16 ;  /* 0x000000305c10723c */ /* 0x044fec0000001810 */
[C---:B------:R-:W-:Y:S06]  /*2440*/  HMMA.16816.F32 R20, R92.reuse, R100, R20 ;  /* 0x000000645c14723c */ /* 0x040fec0000001814 */
[C---:B------:R-:W-:Y:S06]  /*2450*/  HMMA.16816.F32 R72, R92.reuse, R102, R72 ;  /* 0x000000665c48723c */ /* 0x040fec0000001848 */
[----:B------:R-:W-:Y:S01]  /*2460*/  HMMA.16816.F32 R60, R92, R50, R60 ;  /* 0x000000325c3c723c */ /* 0x000fe2000000183c */
[----:B------:R-:W-:Y:S05]  /*2470*/  LDSM.16.M88.4 R92, [R213+0x8000] ;  /* 0x00800000d55c783b */ /* 0x000fea0000000200 */
[C---:B------:R-:W-:Y:S06]  /*2480*/  HMMA.16816.F32 R64, R108.reuse, R48, R64 ;  /* 0x000000306c40723c */ /* 0x040fec0000001840 */
[----:B------:R-:W-:Y:S01]  /*2490*/  HMMA.16816.F32 R56, R108, R50, R56 ;  /* 0x000000326c38723c */ /* 0x000fe20000001838 */
[----:B------:R-:W2:Y:S05]  /*24a0*/  LDSM.16.M88.4 R48, [R215+0x4000] ;  /* 0x00400000d730783b */ /* 0x000eaa0000000200 */
[----:B-1----:R-:W-:Y:S01]  /*24b0*/  HMMA.16816.F32 R96, R44, R6, R8 ;  /* 0x000000062c60723c */ /* 0x002fe20000001808 */
[----:B------:R-:W1:Y:S05]  /*24c0*/  LDSM.16.M88.4 R8, [R215+0x5000] ;  /* 0x00500000d708783b */ /* 0x000e6a0000000200 */
[----:B------:R-:W-:Y:S06]  /*24d0*/  HMMA.16816.F32 R88, R108, R104, R88 ;  /* 0x000000686c58723c */ /* 0x000fec0000001858 */
[----:B------:R-:W-:Y:S06]  /*24e0*/  HMMA.16816.F32 R52, R44, R4, R52 ;  /* 0x000000042c34723c */ /* 0x000fec0000001834 */
[C---:B---3--:R-:W-:Y:S06]  /*24f0*/  HMMA.16816.F32 R112, R28.reuse, R6, R112 ;  /* 0x000000061c70723c */ /* 0x048fec0000001870 */
[----:B------:R-:W-:Y:S01]  /*2500*/  HMMA.16816.F32 R12, R28, R4, R12 ;  /* 0x000000041c0c723c */ /* 0x000fe2000000180c */
[----:B------:R-:W3:Y:S05]  /*2510*/  LDSM.16.M88.4 R4, [R213+0x8400] ;  /* 0x00840000d504783b */ /* 0x000eea0000000200 */
[C---:B------:R-:W-:Y:S06]  /*2520*/  HMMA.16816.F32 R76, R108.reuse, R100, R76 ;  /* 0x000000646c4c723c */ /* 0x040fec000000184c */
[----:B------:R-:W-:Y:S06]  /*2530*/  HMMA.16816.F32 R80, R108, R106, R80 ;  /* 0x0000006a6c50723c */ /* 0x000fec0000001850 */
[-C--:B------:R-:W-:Y:S06]  /*2540*/  HMMA.16816.F32 R88, R28, R40.reuse, R88 ;  /* 0x000000281c58723c */ /* 0x080fec0000001858 */
[----:B------:R-:W-:Y:S06]  /*2550*/  HMMA.16816.F32 R24, R44, R40, R24 ;  /* 0x000000282c18723c */ /* 0x000fec0000001818 */
[----:B--2---:R-:W-:Y:S06]  /*2560*/  HMMA.16816.F32 R112, R48, R94, R112 ;  /* 0x0000005e3070723c */ /* 0x004fec0000001870 */
[C---:B------:R-:W-:Y:S06]  /*2570*/  HMMA.16816.F32 R84, R44.reuse, R42, R84 ;  /* 0x0000002a2c54723c */ /* 0x040fec0000001854 */
[C---:B------:R-:W-:Y:S06]  /*2580*/  HMMA.16816.F32 R20, R44.reuse, R36, R20 ;  /* 0x000000242c14723c */ /* 0x040fec0000001814 */
[C---:B------:R-:W-:Y:S06]  /*2590*/  HMMA.16816.F32 R72, R44.reuse, R38, R72 ;  /* 0x000000262c48723c */ /* 0x040fec0000001848 */
[C---:B------:R-:W-:Y:S06]  /*25a0*/  HMMA.16816.F32 R16, R44.reuse, R32, R16 ;  /* 0x000000202c10723c */ /* 0x040fec0000001810 */
[----:B------:R-:W-:Y:S06]  /*25b0*/  HMMA.16816.F32 R60, R44, R34, R60 ;  /* 0x000000222c3c723c */ /* 0x000fec000000183c */
[----:B-1----:R-:W-:Y:S01]  /*25c0*/  HMMA.16816.F32 R96, R8, R94, R96 ;  /* 0x0000005e0860723c */ /* 0x002fe20000001860 */
[----:B------:R-:W-:-:S04]  /*25d0*/  IMAD.U32 R44, RZ, RZ, UR38 ;  /* 0x00000026ff2c7e24 */ /* 0x000fc8000f8e00ff */
[----:B------:R-:W-:Y:S01]  /*25e0*/  IMAD R44, R44, 0x40, R246 ;  /* 0x000000402c2c7824 */ /* 0x000fe200078e02f6 */
[----:B------:R-:W-:Y:S03]  /*25f0*/  HMMA.16816.F32 R76, R28, R36, R76 ;  /* 0x000000241c4c723c */ /* 0x000fe6000000184c */
[----:B------:R-:W-:-:S03]  /*2600*/  VIADD R40, R44, 0x1 ;  /* 0x000000012c287836 */ /* 0x000fc60000000000 */
[----:B------:R-:W-:Y:S01]  /*2610*/  HMMA.16816.F32 R80, R28, R42, R80 ;  /* 0x0000002a1c50723c */ /* 0x000fe20000001850 */
[----:B------:R-:W-:Y:S01]  /*2620*/  VIADD R37, R44, 0x8 ;  /* 0x000000082c257836 */ /* 0x000fe20000000000 */
[----:B------:R-:W-:Y:S01]  /*2630*/  ISETP.GE.AND P1, PT, R40, R240, PT ;  /* 0x000000f02800720c */ /* 0x000fe20003f26270 */
[----:B------:R-:W-:Y:S01]  /*2640*/  VIADD R36, R44, 0x9 ;  /* 0x000000092c247836 */ /* 0x000fe20000000000 */
[C---:B------:R-:W-:Y:S02]  /*2650*/  ISETP.GE.AND P4, PT, R40.reuse, R235, PT ;  /* 0x000000eb2800720c */ /* 0x040fe40003f86270 */
[C---:B------:R-:W-:Y:S01]  /*2660*/  ISETP.GE.AND P5, PT, R40.reuse, R226, PT ;  /* 0x000000e22800720c */ /* 0x040fe20003fa6270 */
[----:B---3--:R-:W-:Y:S01]  /*2670*/  HMMA.16816.F32 R88, R48, R4, R88 ;  /* 0x000000043058723c */ /* 0x008fe20000001858 */
[----:B------:R-:W-:Y:S02]  /*2680*/  ISETP.GE.AND P2, PT, R40, R3, PT ;  /* 0x000000032800720c */ /* 0x000fe40003f46270 */
[----:B------:R-:W1:Y:S01]  /*2690*/  LDSM.16.M88.4 R40, [R213+0x8800] ;  /* 0x00880000d528783b */ /* 0x000e620000000200 */
[----:B------:R-:W-:-:S02]  /*26a0*/  ISETP.GE.AND P0, PT, R37, R240, PT ;  /* 0x000000f02500720c */ /* 0x000fc40003f06270 */
[C---:B------:R-:W-:Y:S01]  /*26b0*/  ISETP.GE.AND P3, PT, R37.reuse, R235, PT ;  /* 0x000000eb2500720c */ /* 0x040fe20003f66270 */
[----:B------:R-:W-:Y:S01]  /*26c0*/  HMMA.16816.F32 R24, R8, R4, R24 ;  /* 0x000000040818723c */ /* 0x000fe20000001818 */
[----:B------:R-:W-:-:S04]  /*26d0*/  ISETP.GE.AND P6, PT, R37, R226, PT ;  /* 0x000000e22500720c */ /* 0x000fc80003fc6270 */
[----:B------:R-:W-:Y:S01]  /*26e0*/  FSEL R96, R96, -INF , !P6 ;  /* 0xff80000060607808 */ /* 0x000fe20007000000 */
[----:B------:R-:W-:Y:S01]  /*26f0*/  HMMA.16816.F32 R68, R108, R102, R68 ;  /* 0x000000666c44723c */ /* 0x000fe20000001844 */
[----:B------:R-:W-:Y:S01]  /*2700*/  VIADD R5, R44, 0x10 ;  /* 0x000000102c057836 */ /* 0x000fe20000000000 */
[----:B------:R-:W-:Y:S01]  /*2710*/  ISETP.GE.AND P6, PT, R36, R240, PT ;  /* 0x000000f02400720c */ /* 0x000fe20003fc6270 */
[----:B------:R-:W-:-:S03]  /*2720*/  VIADD R4, R44, 0x11 ;  /* 0x000000112c047836 */ /* 0x000fc60000000000 */
[-C--:B------:R-:W-:Y:S01]  /*2730*/  HMMA.16816.F32 R80, R48, R6.reuse, R80 ;  /* 0x000000063050723c */ /* 0x080fe20000001850 */
[----:B------:R-:W-:Y:S02]  /*2740*/  FSEL R110, R112, -INF , !P0 ;  /* 0xff800000706e7808 */ /* 0x000fe40004000000 */
[----:B------:R-:W-:Y:S02]  /*2750*/  FSEL R108, R114, -INF , !P3 ;  /* 0xff800000726c7808 */ /* 0x000fe40005800000 */
[-C--:B------:R-:W-:Y:S01]  /*2760*/  ISETP.GE.AND P0, PT, R37, R3.reuse, PT ;  /* 0x000000032500720c */ /* 0x080fe20003f06270 */
[----:B------:R-:W-:Y:S01]  /*2770*/  HMMA.16816.F32 R84, R8, R6, R84 ;  /* 0x000000060854723c */ /* 0x000fe20000001854 */
        /* <DEDUP_REMOVED lines=8> */
[----:B------:R-:W-:Y:S01]  /*2800*/  FSEL R109, R115, -INF , !P3 ;  /* 0xff800000736d7808 */ /* 0x000fe20005800000 */
[C---:B------:R-:W-:Y:S01]  /*2810*/  VIADD R33, R44.reuse, 0x18 ;  /* 0x000000182c217836 */ /* 0x040fe20000000000 */
[C---:B------:R-:W-:Y:S01]  /*2820*/  ISETP.GE.AND P3, PT, R5.reuse, R240, PT ;  /* 0x000000f00500720c */ /* 0x040fe20003f66270 */
[----:B------:R-:W-:Y:S01]  /*2830*/  VIADD R32, R44, 0x19 ;  /* 0x000000192c207836 */ /* 0x000fe20000000000 */
[----:B------:R-:W-:Y:S01]  /*2840*/  ISETP.GE.AND P0, PT, R5, R235, PT ;  /* 0x000000eb0500720c */ /* 0x000fe20003f06270 */
[----:B-1----:R-:W-:Y:S01]  /*2850*/  HMMA.16816.F32 R76, R48, R40, R76 ;  /* 0x00000028304c723c */ /* 0x002fe2000000184c */
[----:B------:R-:W-:-:S02]  /*2860*/  FSEL R111, R113, -INF , !P6 ;  /* 0xff800000716f7808 */ /* 0x000fc40007000000 */
[----:B------:R-:W-:Y:S02]  /*2870*/  FSEL R169, R88, -INF , !P3 ;  /* 0xff80000058a97808 */ /* 0x000fe40005800000 */
[----:B------:R-:W-:Y:S01]  /*2880*/  FSEL R174, R90, -INF , !P0 ;  /* 0xff8000005aae7808 */ /* 0x000fe20004000000 */
[----:B------:R-:W-:Y:S01]  /*2890*/  HMMA.16816.F32 R20, R8, R40, R20 ;  /* 0x000000280814723c */ /* 0x000fe20000001814 */
[C---:B------:R-:W-:Y:S02]  /*28a0*/  ISETP.GE.AND P6, PT, R5.reuse, R226, PT ;  /* 0x000000e20500720c */ /* 0x040fe40003fc6270 */
[----:B------:R-:W-:Y:S02]  /*28b0*/  ISETP.GE.AND P3, PT, R5, R3, PT ;  /* 0x000000030500720c */ /* 0x000fe40003f66270 */
[----:B------:R-:W-:Y:S01]  /*28c0*/  ISETP.GE.AND P0, PT, R4, R240, PT ;  /* 0x000000f00400720c */ /* 0x000fe20003f06270 */
[----:B------:R-:W-:Y:S01]  /*28d0*/  HMMA.16816.F32 R56, R28, R34, R56 ;  /* 0x000000221c38723c */ /* 0x000fe20000001838 */
[----:B------:R-:W-:-:S02]  /*28e0*/  FSEL R24, R24, -INF , !P6 ;  /* 0xff80000018187808 */ /* 0x000fc40007000000 */
[----:B------:R-:W-:Y:S02]  /*28f0*/  FSEL R26, R26, -INF , !P3 ;  /* 0xff8000001a1a7808 */ /* 0x000fe40005800000 */
[----:B------:R-:W-:Y:S01]  /*2900*/  FSEL R176, R89, -INF , !P0 ;  /* 0xff80000059b07808 */ /* 0x000fe20004000000 */
[-C--:B------:R-:W-:Y:S01]  /*2910*/  HMMA.16816.F32 R68, R48, R42.reuse, R68 ;  /* 0x0000002a3044723c */ /* 0x080fe20000001844 */
[----:B------:R-:W-:Y:S01]  /*2920*/  ISETP.GE.AND P6, PT, R4, R235, PT ;  /* 0x000000eb0400720c */ /* 0x000fe20003fc6270 */
[----:B------:R-:W-:Y:S01]  /*2930*/  VIADD R29, R44, 0x20 ;  /* 0x000000202c1d7836 */ /* 0x000fe20000000000 */
[----:B------:R-:W-:Y:S01]  /*2940*/  ISETP.GE.AND P3, PT, R4, R226, PT ;  /* 0x000000e20400720c */ /* 0x000fe20003f66270 */
[----:B------:R-:W-:Y:S01]  /*2950*/  VIADD R28, R44, 0x21 ;  /* 0x000000212c1c7836 */ /* 0x000fe20000000000 */
[----:B------:R-:W-:Y:S01]  /*2960*/  ISETP.GE.AND P0, PT, R4, R3, PT ;  /* 0x000000030400720c */ /* 0x000fe20003f06270 */
[----:B------:R-:W-:Y:S01]  /*2970*/  HMMA.16816.F32 R72, R8, R42, R72 ;  /* 0x0000002a0848723c */ /* 0x000fe20000001848 */
[----:B------:R-:W1:Y:S01]  /*2980*/  LDSM.16.M88.4 R4, [R213+0x8c00] ;  /* 0x008c0000d504783b */ /* 0x000e620000000200 */
[----:B------:R-:W-:Y:S01]  /*2990*/  FSEL R25, R25, -INF , !P3 ;  /* 0xff80000019197808 */ /* 0x000fe20005800000 */
[----:B------:R-:W-:-:S04]  /*29a0*/  DEPBAR.LE SB0, 0x0 ;  /* 0x000080000000791a */ /* 0x000fc80000000000 */
[----:B------:R-:W-:Y:S01]  /*29b0*/  FSEL R27, R27, -INF , !P0 ;  /* 0xff8000001b1b7808 */ /* 0x000fe20004000000 */
[-C--:B------:R-:W-:Y:S01]  /*29c0*/  HMMA.16816.F32 R52, R8, R92.reuse, R52 ;  /* 0x0000005c0834723c */ /* 0x080fe20000001834 */
[C---:B------:R-:W-:Y:S02]  /*29d0*/  ISETP.GE.AND P0, PT, R33.reuse, R240, PT ;  /* 0x000000f02100720c */ /* 0x040fe40003f06270 */
[C---:B------:R-:W-:Y:S02]  /*29e0*/  ISETP.GE.AND P3, PT, R33.reuse, R235, PT ;  /* 0x000000eb2100720c */ /* 0x040fe40003f66270 */
[----:B------:R-:W-:Y:S01]  /*29f0*/  FSEL R184, R80, -INF , !P0 ;  /* 0xff80000050b87808 */ /* 0x000fe20004000000 */
[----:B------:R-:W-:Y:S01]  /*2a00*/  HMMA.16816.F32 R12, R48, R92, R12 ;  /* 0x0000005c300c723c */ /* 0x000fe2000000180c */
[----:B------:R-:W-:Y:S02]  /*2a10*/  FSEL R203, R82, -INF , !P3 ;  /* 0xff80000052cb7808 */ /* 0x000fe40005800000 */
[----:B------:R-:W-:-:S02]  /*2a20*/  ISETP.GE.AND P0, PT, R33, R3, PT ;  /* 0x000000032100720c */ /* 0x000fc40003f06270 */
[----:B------:R-:W-:Y:S02]  /*2a30*/  ISETP.GE.AND P3, PT, R32, R226, PT ;  /* 0x000000e22000720c */ /* 0x000fe40003f66270 */
[----:B------:R-:W-:Y:S02]  /*2a40*/  FSEL R86, R86, -INF , !P0 ;  /* 0xff80000056567808 */ /* 0x000fe40004000000 */
[----:B------:R-:W-:Y:S02]  /*2a50*/  FSEL R85, R85, -INF , !P3 ;  /* 0xff80000055557808 */ /* 0x000fe40005800000 */
[C---:B------:R-:W-:Y:S02]  /*2a60*/  ISETP.GE.AND P0, PT, R32.reuse, R3, PT ;  /* 0x000000032000720c */ /* 0x040fe40003f06270 */
        /* <DEDUP_REMOVED lines=8> */
[----:B-1----:R-:W-:Y:S01]  /*2af0*/  HMMA.16816.F32 R16, R8, R4, R16 ;  /* 0x000000040810723c */ /* 0x002fe20000001810 */
[----:B------:R-:W-:-:S02]  /*2b00*/  ISETP.GE.AND P6, PT, R33, R226, PT ;  /* 0x000000e22100720c */ /* 0x000fc40003fc6270 */
[-C--:B------:R-:W-:Y:S02]  /*2b10*/  ISETP.GE.AND P3, PT, R29, R3.reuse, PT ;  /* 0x000000031d00720c */ /* 0x080fe40003f66270 */
[-C--:B------:R-:W-:Y:S01]  /*2b20*/  ISETP.GE.AND P0, PT, R28, R240.reuse, PT ;  /* 0x000000f01c00720c */ /* 0x080fe20003f06270 */
[----:B------:R-:W-:Y:S01]  /*2b30*/  HMMA.16816.F32 R60, R8, R6, R60 ;  /* 0x00000006083c723c */ /* 0x000fe2000000183c */
[----:B------:R-:W-:Y:S02]  /*2b40*/  FSEL R84, R84, -INF , !P6 ;  /* 0xff80000054547808 */ /* 0x000fe40007000000 */
[----:B------:R-:W-:Y:S01]  /*2b50*/  FSEL R183, R22, -INF , !P3 ;  /* 0xff80000016b77808 */ /* 0x000fe20005800000 */
[----:B------:R-:W-:Y:S01]  /*2b60*/  VIADD R22, R44, 0x28 ;  /* 0x000000282c167836 */ /* 0x000fe20000000000 */
[----:B------:R-:W-:Y:S01]  /*2b70*/  FSEL R190, R77, -INF , !P0 ;  /* 0xff8000004dbe7808 */ /* 0x000fe20004000000 */
[C---:B------:R-:W-:Y:S01]  /*2b80*/  HMMA.16816.F32 R64, R48.reuse, R4, R64 ;  /* 0x000000043040723c */ /* 0x040fe20000001840 */
[----:B------:R-:W-:Y:S01]  /*2b90*/  ISETP.GE.AND P6, PT, R32, R240, PT ;  /* 0x000000f02000720c */ /* 0x000fe20003fc6270 */
[----:B------:R-:W-:Y:S01]  /*2ba0*/  VIADD R9, R44, 0x30 ;  /* 0x000000302c097836 */ /* 0x000fe20000000000 */
[----:B------:R-:W-:Y:S01]  /*2bb0*/  ISETP.GE.AND P0, PT, R28, R3, PT ;  /* 0x000000031c00720c */ /* 0x000fe20003f06270 */
[----:B------:R-:W-:Y:S01]  /*2bc0*/  VIADD R8, R44, 0x31 ;  /* 0x000000312c087836 */ /* 0x000fe20000000000 */
[----:B------:R-:W-:Y:S01]  /*2bd0*/  FSEL R232, R81, -INF , !P6 ;  /* 0xff80000051e87808 */ /* 0x000fe20007000000 */
[----:B------:R-:W-:Y:S01]  /*2be0*/  HMMA.16816.F32 R56, R48, R6, R56 ;  /* 0x000000063038723c */ /* 0x000fe20000001838 */
[----:B------:R-:W-:Y:S01]  /*2bf0*/  FSEL R188, R23, -INF , !P0 ;  /* 0xff80000017bc7808 */ /* 0x000fe20004000000 */
[----:B------:R-:W-:Y:S01]  /*2c00*/  BAR.SYNC.DEFER_BLOCKING 0x0 ;  /* 0x0000000000007b1d */ /* 0x000fe20000010000 */
[----:B------:R-:W-:-:S02]  /*2c10*/  ISETP.GE.AND P6, PT, R29, R226, PT ;  /* 0x000000e21d00720c */ /* 0x000fc40003fc6270 */
[----:B------:R-:W-:Y:S02]  /*2c20*/  ISETP.GE.AND P0, PT, R22, R240, PT ;  /* 0x000000f01600720c */ /* 0x000fe40003f06270 */
[----:B------:R-:W-:Y:S01]  /*2c30*/  FSEL R210, R20, -INF , !P6 ;  /* 0xff80000014d27808 */ /* 0x000fe20007000000 */
[----:B------:R-:W-:Y:S01]  /*2c40*/  VIADD R20, R44, 0x29 ;  /* 0x000000292c147836 */ /* 0x000fe20000000000 */
[----:B------:R-:W-:Y:S02]  /*2c50*/  FSEL R197, R68, -INF , !P0 ;  /* 0xff80000044c57808 */ /* 0x000fe40004000000 */
[----:B------:R-:W-:Y:S02]  /*2c60*/  ISETP.GE.AND P0, PT, R22, R3, PT ;  /* 0x000000031600720c */ /* 0x000fe40003f06270 */
[----:B------:R-:W-:Y:S02]  /*2c70*/  ISETP.GE.AND P3, PT, R28, R226, PT ;  /* 0x000000e21c00720c */ /* 0x000fe40003f66270 */
        /* <DEDUP_REMOVED lines=12> */
[----:B------:R-:W-:-:S02]  /*2d40*/  ISETP.GE.AND P6, PT, R22, R226, PT ;  /* 0x000000e21600720c */ /* 0x000fc40003fc6270 */
[----:B------:R-:W-:Y:S02]  /*2d50*/  ISETP.GE.AND P3, PT, R20, R226, PT ;  /* 0x000000e21400720c */ /* 0x000fe40003f66270 */
[----:B------:R-:W-:Y:S02]  /*2d60*/  PLOP3.LUT P0, PT, PT, PT, UP0, 0x80, 0x0 ;  /* 0x000000000000781c */ /* 0x000fe40003f0f008 */
[----:B------:R-:W-:Y:S02]  /*2d70*/  FSEL R230, R72, -INF , !P6 ;  /* 0xff80000048e67808 */ /* 0x000fe40007000000 */
[----:B------:R-:W-:Y:S02]  /*2d80*/  FSEL R227, R73, -INF , !P3 ;  /* 0xff80000049e37808 */ /* 0x000fe40005800000 */
[C---:B------:R-:W-:Y:S02]  /*2d90*/  ISETP.GE.AND P6, PT, R20.reuse, R240, PT ;  /* 0x000000f01400720c */ /* 0x040fe40003fc6270 */
[----:B------:R-:W-:-:S02]  /*2da0*/  ISETP.GE.AND P3, PT, R20, R235, PT ;  /* 0x000000eb1400720c */ /* 0x000fc40003f66270 */
[----:B------:R-:W-:Y:S02]  /*2db0*/  FSEL R202, R69, -INF , !P6 ;  /* 0xff80000045ca7808 */ /* 0x000fe40007000000 */
[----:B------:R-:W-:Y:S02]  /*2dc0*/  FSEL R201, R71, -INF , !P3 ;  /* 0xff80000047c97808 */ /* 0x000fe40005800000 */
[----:B------:R-:W-:Y:S02]  /*2dd0*/  FSEL R55, R55, -INF , !P2 ;  /* 0xff80000037377808 */ /* 0x000fe40005000000 */
[-C--:B------:R-:W-:Y:S02]  /*2de0*/  ISETP.GE.AND P6, PT, R9, R226.reuse, PT ;  /* 0x000000e20900720c */ /* 0x080fe40003fc6270 */
[-C--:B------:R-:W-:Y:S02]  /*2df0*/  ISETP.GE.AND P3, PT, R8, R226.reuse, PT ;  /* 0x000000e20800720c */ /* 0x080fe40003f66270 */
[----:B------:R-:W-:-:S02]  /*2e00*/  ISETP.GE.AND P2, PT, R44, R226, PT ;  /* 0x000000e22c00720c */ /* 0x000fc40003f46270 */
[----:B------:R-:W-:Y:S02]  /*2e10*/  FSEL R13, R13, -INF , !P1 ;  /* 0xff8000000d0d7808 */ /* 0x000fe40004800000 */
[----:B------:R-:W-:Y:S02]  /*2e20*/  ISETP.GE.AND P1, PT, R44, R3, PT ;  /* 0x000000032c00720c */ /* 0x000fe40003f26270 */
[----:B------:R-:W-:Y:S02]  /*2e30*/  FSEL R198, R16, -INF , !P6 ;  /* 0xff80000010c67808 */ /* 0x000fe40007000000 */
[----:B------:R-:W-:Y:S02]  /*2e40*/  FSEL R196, R17, -INF , !P3 ;  /* 0xff80000011c47808 */ /* 0x000fe40005800000 */
[----:B------:R-:W-:Y:S02]  /*2e50*/  FSEL R53, R53, -INF , !P5 ;  /* 0xff80000035357808 */ /* 0x000fe40006800000 */
[----:B------:R-:W-:-:S02]  /*2e60*/  FSEL R52, R52, -INF , !P2 ;  /* 0xff80000034347808 */ /* 0x000fc40005000000 */
[CC--:B------:R-:W-:Y:S02]  /*2e70*/  ISETP.GE.AND P6, PT, R9.reuse, R240.reuse, PT ;  /* 0x000000f00900720c */ /* 0x0c0fe40003fc6270 */
[-C--:B------:R-:W-:Y:S02]  /*2e80*/  ISETP.GE.AND P3, PT, R9, R235.reuse, PT ;  /* 0x000000eb0900720c */ /* 0x080fe40003f66270 */
[C---:B------:R-:W-:Y:S02]  /*2e90*/  ISETP.GE.AND P5, PT, R8.reuse, R240, PT ;  /* 0x000000f00800720c */ /* 0x040fe40003fa6270 */
[----:B------:R-:W-:Y:S02]  /*2ea0*/  ISETP.GE.AND P2, PT, R8, R235, PT ;  /* 0x000000eb0800720c */ /* 0x000fe40003f46270 */
[----:B------:R-:W-:Y:S01]  /*2eb0*/  FSEL R5, R54, -INF , !P1 ;  /* 0xff80000036057808 */ /* 0x000fe20004800000 */
[----:B------:R-:W-:Y:S10]  /*2ec0*/  @!P0 BRA `(.L_x_403) ;  /* 0x0000000000608947 */ /* 0x000ff40003800000 */
[----:B------:R-:W-:Y:S01]  /*2ed0*/  UIADD3 UR11, UR34, -0x2, URZ ;  /* 0xfffffffe220b7890 */ /* 0x000fe2000fffe03f */
[----:B------:R-:W-:-:S03]  /*2ee0*/  MOV R6, UR13 ;  /* 0x0000000d00067c02 */ /* 0x000fc60008000f00 */
[----:B------:R-:W-:Y:S02]  /*2ef0*/  USHF.R.S32.HI UR10, URZ, 0x1f, UR11 ;  /* 0x0000001f3f0a7899 */ /* 0x000fe4000801140b */
[----:B------:R-:W-:Y:S01]  /*2f00*/  UIMAD UR5, UR24, UR11, URZ ;  /* 0x0000000b180572a4 */ /* 0x000fe2000f8e023f */
[----:B------:R-:W-:-:S03]  /*2f10*/  IMAD.U32 R4, RZ, RZ, UR11 ;  /* 0x0000000bff047e24 */ /* 0x000fc6000f8e00ff */
[----:B------:R-:W-:Y:S01]  /*2f20*/  UIMAD UR5, UR10, UR25, UR5 ;  /* 0x000000190a0572a4 */ /* 0x000fe2000f8e0205 */
[----:B------:R-:W-:Y:S02]  /*2f30*/  IMAD.WIDE.U32 R8, R4, UR25, R222 ;  /* 0x0000001904087c25 */ /* 0x000fe4000f8e00de */
[----:B------:R-:W-:Y:S02]  /*2f40*/  ULDC.64 UR10, c[0x0][0x218] ;  /* 0x00008600000a7ab9 */ /* 0x000fe40000000a00 */
[----:B------:R-:W-:Y:S01]  /*2f50*/  IMAD.U32 R4, RZ, RZ, UR12 ;  /* 0x0000000cff047e24 */ /* 0x000fe2000f8e00ff */
[----:B------:R-:W-:Y:S01]  /*2f60*/  LEA R10, P1, R8, UR10, 0x1 ;  /* 0x0000000a080a7c11 */ /* 0x000fe2000f8208ff */
[----:B------:R-:W-:-:S05]  /*2f70*/  VIADD R7, R9, UR5 ;  /* 0x0000000509077c36 */ /* 0x000fca0008000000 */
        /* <DEDUP_REMOVED lines=13> */
.L_x_403:
[----:B------:R-:W-:Y:S01]  /*3050*/  FMNMX.FTZ R7, R52, R53, !PT ;  /* 0x0000003534077209 */ /* 0x000fe20007810000 */
[----:B------:R-:W-:Y:S01]  /*3060*/  VIADD R234, R233, 0x4 ;  /* 0x00000004e9ea7836 */ /* 0x000fe20000000000 */
[----:B------:R-:W-:Y:S01]  /*3070*/  FMNMX.FTZ R165, R5, R55, !PT ;  /* 0x0000003705a57209 */ /* 0x000fe20007810000 */
[----:B------:R-:W-:Y:S01]  /*3080*/  USHF.L.U32 UR5, UR38, 0x1, URZ ;  /* 0x0000000126057899 */ /* 0x000fe2000800063f */
[----:B------:R-:W-:Y:S01]  /*3090*/  FMNMX.FTZ R7, R96, R7, !PT ;  /* 0x0000000760077209 */ /* 0x000fe20007810000 */
[----:B------:R-:W-:Y:S01]  /*30a0*/  IMAD.WIDE.U32 R250, R234, -0x326172a9, RZ ;  /* 0xcd9e8d57eafa7825 */ /* 0x000fe200078e00ff */
[----:B------:R-:W-:Y:S01]  /*30b0*/  FMNMX.FTZ R165, R98, R165, !PT ;  /* 0x000000a562a57209 */ /* 0x000fe20007810000 */
[----:B------:R-:W-:Y:S01]  /*30c0*/  UIADD3 UR20, UR33, -0x4498517b, URZ ;  /* 0xbb67ae8521147890 */ /* 0x000fe2000fffe03f */
[----:B------:R-:W-:Y:S01]  /*30d0*/  FMNMX.FTZ R7, R97, R7, !PT ;  /* 0x0000000761077209 */ /* 0x000fe20007810000 */
[----:B------:R-:W-:Y:S01]  /*30e0*/  VIADD R6, R44, 0x38 ;  /* 0x000000382c067836 */ /* 0x000fe20000000000 */
[----:B------:R-:W-:Y:S01]  /*30f0*/  FMNMX.FTZ R165, R99, R165, !PT ;  /* 0x000000a563a57209 */ /* 0x000fe20007810000 */
[----:B------:R-:W-:Y:S01]  /*3100*/  IMAD.WIDE.U32 R238, R228, -0x2daee0ad, RZ ;  /* 0xd2511f53e4ee7825 */ /* 0x000fe200078e00ff */
[----:B------:R-:W-:Y:S01]  /*3110*/  FMNMX.FTZ R7, R24, R7, !PT ;  /* 0x0000000718077209 */ /* 0x000fe20007810000 */
[----:B------:R-:W-:Y:S01]  /*3120*/  UIADD3 UR21, UR32, -0x61c88647, URZ ;  /* 0x9e3779b920157890 */ /* 0x000fe2000fffe03f */
[----:B------:R-:W-:Y:S01]  /*3130*/  FMNMX.FTZ R165, R26, R165, !PT ;  /* 0x000000a51aa57209 */ /* 0x000fe20007810000 */
[----:B------:R-:W-:Y:S01]  /*3140*/  IMAD.U32 R70, RZ, RZ, UR5 ;  /* 0x00000005ff467e24 */ /* 0x000fe2000f8e00ff */
[----:B------:R-:W-:Y:S01]  /*3150*/  FMNMX.FTZ R7, R25, R7, !PT ;  /* 0x0000000719077209 */ /* 0x000fe20007810000 */
[----:B------:R-:W-:Y:S01]  /*3160*/  VIADD R4, R44, 0x39 ;  /* 0x000000392c047836 */ /* 0x000fe20000000000 */
[----:B------:R-:W-:Y:S01]  /*3170*/  LOP3.LUT R229, R117, UR32, RZ, 0x3c, !PT ;  /* 0x0000002075e57c12 */ /* 0x000fe2000f8e3cff */
[----:B------:R-:W-:Y:S01]  /*3180*/  UIADD3 UR19, UR32, 0x3c6ef372, URZ ;  /* 0x3c6ef37220137890 */ /* 0x000fe2000fffe03f */
[----:B-1----:R-:W-:Y:S01]  /*3190*/  FMNMX.FTZ R9, R84, R7, !PT ;  /* 0x0000000754097209 */ /* 0x002fe20007810000 */
[----:B------:R-:W-:Y:S01]  /*31a0*/  UIADD3 UR18, UR33, 0x76cf5d0a, URZ ;  /* 0x76cf5d0a21127890 */ /* 0x000fe2000fffe03f */
[----:B------:R-:W-:Y:S01]  /*31b0*/  FMNMX.FTZ R165, R27, R165, !PT ;  /* 0x000000a51ba57209 */ /* 0x000fe20007810000 */
[----:B------:R-:W-:Y:S01]  /*31c0*/  UIADD3 UR16, UR33, 0x32370b8f, URZ ;  /* 0x32370b8f21107890 */ /* 0x000fe2000fffe03f */
[----:B------:R-:W-:Y:S01]  /*31d0*/  FMNMX.FTZ R9, R85, R9, !PT ;  /* 0x0000000955097209 */ /* 0x000fe20007810000 */
[----:B------:R-:W-:Y:S01]  /*31e0*/  UIADD3 UR17, UR32, -0x255992d5, URZ ;  /* 0xdaa66d2b20117890 */ /* 0x000fe2000fffe03f */
[----:B------:R-:W-:Y:S01]  /*31f0*/  LOP3.LUT R248, R251, R229, RZ, 0x3c, !PT ;  /* 0x000000e5fbf87212 */ /* 0x000fe200078e3cff */
[----:B------:R-:W-:Y:S01]  /*3200*/  UIADD3 UR15, UR32, 0x78dde6e4, URZ ;  /* 0x78dde6e4200f7890 */ /* 0x000fe2000fffe03f */
[----:B------:R-:W-:Y:S01]  /*3210*/  FMNMX.FTZ R9, R210, R9, !PT ;  /* 0x00000009d2097209 */ /* 0x000fe20007810000 */
[----:B------:R-:W-:Y:S01]  /*3220*/  UIADD3 UR14, UR33, -0x126145ec, URZ ;  /* 0xed9eba14210e7890 */ /* 0x000fe2000fffe03f */
[----:B------:R-:W-:Y:S01]  /*3230*/  FMNMX.FTZ R165, R86, R165, !PT ;  /* 0x000000a556a57209 */ /* 0x000fe20007810000 */
[----:B------:R-:W-:Y:S01]  /*3240*/  IMAD.WIDE.U32 R248, R248, -0x2daee0ad, RZ ;  /* 0xd2511f53f8f87825 */ /* 0x000fe200078e00ff */
[----:B------:R-:W-:Y:S01]  /*3250*/  FMNMX.FTZ R9, R211, R9, !PT ;  /* 0x00000009d3097209 */ /* 0x000fe20007810000 */
[----:B------:R-:W-:Y:S01]  /*3260*/  UIADD3 UR12, UR33, -0x56f99767, URZ ;  /* 0xa9066899210c7890 */ /* 0x000fe2000fffe03f */
[----:B------:R-:W-:Y:S01]  /*3270*/  FSEL R68, R15, -INF , !P4 ;  /* 0xff8000000f447808 */ /* 0x000fe20006000000 */
[----:B------:R-:W-:Y:S01]  /*3280*/  UIADD3 UR13, UR32, 0x1715609d, URZ ;  /* 0x1715609d200d7890 */ /* 0x000fe2000fffe03f */
[----:B------:R-:W-:Y:S01]  /*3290*/  FMNMX.FTZ R9, R230, R9, !PT ;  /* 0x00000009e6097209 */ /* 0x000fe20007810000 */
[----:B------:R-:W-:Y:S01]  /*32a0*/  IMAD.WIDE.U32 R208, R233, -0x326172a9, RZ ;  /* 0xcd9e8d57e9d07825 */ /* 0x000fe200078e00ff */
[----:B------:R-:W-:Y:S01]  /*32b0*/  ISETP.GE.AND P4, PT, R6, R226, PT ;  /* 0x000000e20600720c */ /* 0x000fe20003f86270 */
[----:B------:R-:W-:Y:S01]  /*32c0*/  ULDC UR37, c[0x0][0x2ec] ;  /* 0x0000bb0000257ab9 */ /* 0x000fe20000000800 */
[----:B------:R-:W-:Y:S01]  /*32d0*/  FMNMX.FTZ R9, R227, R9, !PT ;  /* 0x00000009e3097209 */ /* 0x000fe20007810000 */
[----:B------:R-:W1:Y:S01]  /*32e0*/  LDC.U8 R241, c[0x0][0x388] ;  /* 0x0000e200fff17b82 */ /* 0x000e620000000000 */
[----:B------:R-:W-:Y:S01]  /*32f0*/  FMNMX.FTZ R165, R87, R165, !PT ;  /* 0x000000a557a57209 */ /* 0x000fe20007810000 */
[----:B------:R-:W-:Y:S01]  /*3300*/  IMAD.IADD R2, R116, 0x1, R2 ;  /* 0x0000000174027824 */ /* 0x000fe200078e0202 */
[----:B------:R-:W-:Y:S01]  /*3310*/  FMNMX.FTZ R9, R198, R9, !PT ;  /* 0x00000009c6097209 */ /* 0x000fe20007810000 */
[----:B------:R-:W-:Y:S01]  /*3320*/  UIADD3 UR22, UR32, -0x4ab325aa, URZ ;  /* 0xb54cda5620167890 */ /* 0x000fe2000fffe03f */
[----:B------:R-:W-:Y:S01]  /*3330*/  ISETP.GE.AND P1, PT, R44, R240, PT ;  /* 0x000000f02c00720c */ /* 0x000fe20003f26270 */
[----:B------:R-:W-:Y:S01]  /*3340*/  UIADD3 UR29, UR33, 0x646e171e, URZ ;  /* 0x646e171e211d7890 */ /* 0x000fe2000fffe03f */
[----:B------:R-:W-:Y:S01]  /*3350*/  FSEL R178, R64, -INF , !P6 ;  /* 0xff80000040b27808 */ /* 0x000fe20007000000 */
[----:B------:R-:W-:Y:S01]  /*3360*/  UIADD3 UR5, UR5, 0x1, URZ ;  /* 0x0000000105057890 */ /* 0x000fe2000fffe03f */
[----:B------:R-:W-:-:S02]  /*3370*/  LOP3.LUT R70, R239, UR33, R70, 0x96, !PT ;  /* 0x00000021ef467c12 */ /* 0x000fc4000f8e9646 */
[----:B------:R-:W-:Y:S02]  /*3380*/  FSEL R195, R60, -INF , !P4 ;  /* 0xff8000003cc37808 */ /* 0x000fe40006000000 */
[----:B------:R-:W-:Y:S01]  /*3390*/  ISETP.GE.AND P6, PT, R4, R226, PT ;  /* 0x000000e20400720c */ /* 0x000fe20003fc6270 */
[----:B------:R-:W-:Y:S01]  /*33a0*/  IMAD.WIDE.U32 R70, R70, -0x326172a9, RZ ;  /* 0xcd9e8d5746467825 */ /* 0x000fe200078e00ff */
[----:B------:R-:W-:Y:S02]  /*33b0*/  FMNMX.FTZ R9, R196, R9, !PT ;  /* 0x00000009c4097209 */ /* 0x000fe40007810000 */
[----:B------:R-:W-:Y:S02]  /*33c0*/  FMNMX.FTZ R165, R183, R165, !PT ;  /* 0x000000a5b7a57209 */ /* 0x000fe40007810000 */
[----:B------:R-:W-:Y:S02]  /*33d0*/  FSEL R12, R12, -INF , !P1 ;  /* 0xff8000000c0c7808 */ /* 0x000fe40004800000 */
[----:B------:R-:W-:-:S02]  /*33e0*/  ISETP.GE.AND P1, PT, R6, R3, PT ;  /* 0x000000030600720c */ /* 0x000fc40003f26270 */
[----:B------:R-:W-:Y:S02]  /*33f0*/  LOP3.LUT R236, R249, UR20, R238, 0x96, !PT ;  /* 0x00000014f9ec7c12 */ /* 0x000fe4000f8e96ee */
[----:B------:R-:W-:Y:S02]  /*3400*/  FSEL R192, R61, -INF , !P6 ;  /* 0xff8000003dc07808 */ /* 0x000fe40007000000 */
[----:B------:R-:W-:Y:S01]  /*3410*/  FMNMX.FTZ R9, R195, R9, !PT ;  /* 0x00000009c3097209 */ /* 0x000fe20007810000 */
[----:B------:R-:W-:Y:S01]  /*3420*/  IMAD.WIDE.U32 R236, R236, -0x326172a9, RZ ;  /* 0xcd9e8d57ecec7825 */ /* 0x000fe200078e00ff */
[----:B------:R-:W-:Y:S02]  /*3430*/  FMNMX.FTZ R165, R188, R165, !PT ;  /* 0x000000a5bca57209 */ /* 0x000fe40007810000 */
[----:B------:R-:W-:Y:S02]  /*3440*/  FSEL R185, R62, -INF , !P1 ;  /* 0xff8000003eb97808 */ /* 0x000fe40004800000 */
[----:B------:R-:W-:-:S02]  /*3450*/  ISETP.GE.AND P4, PT, R6, R240, PT ;  /* 0x000000f00600720c */ /* 0x000fc40003f86270 */
[----:B------:R-:W-:Y:S02]  /*3460*/  ISETP.GE.AND P1, PT, R6, R235, PT ;  /* 0x000000eb0600720c */ /* 0x000fe40003f26270 */
[----:B------:R-:W-:Y:S02]  /*3470*/  FMNMX.FTZ R9, R192, R9, !PT ;  /* 0x00000009c0097209 */ /* 0x000fe40007810000 */
[----:B------:R-:W-:Y:S02]  /*3480*/  LOP3.LUT R6, R71, UR21, R250, 0x96, !PT ;  /* 0x0000001547067c12 */ /* 0x000fe4000f8e96fa */
[----:B------:R-:W-:Y:S01]  /*3490*/  FMNMX.FTZ R165, R191, R165, !PT ;  /* 0x000000a5bfa57209 */ /* 0x000fe20007810000 */
[----:B------:R-:W2:Y:S01]  /*34a0*/  SHFL.BFLY PT, R166, R9, 0x2, 0x1f ;  /* 0x0c401f0009a67f89 */ /* 0x000ea200000e0000 */
[----:B------:R-:W-:Y:S01]  /*34b0*/  LOP3.LUT R16, R237, UR19, R70, 0x96, !PT ;  /* 0x00000013ed107c12 */ /* 0x000fe2000f8e9646 */
[----:B------:R-:W-:Y:S01]  /*34c0*/  IMAD.WIDE.U32 R10, R6, -0x2daee0ad, RZ ;  /* 0xd2511f53060a7825 */ /* 0x000fe200078e00ff */
[----:B------:R-:W-:-:S02]  /*34d0*/  FMNMX.FTZ R165, R199, R165, !PT ;  /* 0x000000a5c7a57209 */ /* 0x000fc40007810000 */
[----:B------:R-:W-:Y:S01]  /*34e0*/  ISETP.GE.AND P6, PT, R44, R235, PT ;  /* 0x000000eb2c00720c */ /* 0x000fe20003fc6270 */
[----:B------:R-:W-:Y:S01]  /*34f0*/  IMAD.WIDE.U32 R16, R16, -0x2daee0ad, RZ ;  /* 0xd2511f5310107825 */ /* 0x000fe200078e00ff */
[----:B------:R-:W-:Y:S02]  /*3500*/  FMNMX.FTZ R165, R186, R165, !PT ;  /* 0x000000a5baa57209 */ /* 0x000fe40007810000 */
[----:B------:R-:W-:Y:S02]  /*3510*/  LOP3.LUT R6, R11, UR18, R248, 0x96, !PT ;  /* 0x000000120b067c12 */ /* 0x000fe4000f8e96f8 */
[----:B------:R-:W-:Y:S02]  /*3520*/  FSEL R54, R14, -INF , !P6 ;  /* 0xff8000000e367808 */ /* 0x000fe40007000000 */
[----:B------:R-:W-:Y:S02]  /*3530*/  ISETP.GE.AND P6, PT, R4, R3, PT ;  /* 0x000000030400720c */ /* 0x000fe40003fc6270 */
[----:B------:R-:W-:-:S02]  /*3540*/  FMNMX.FTZ R165, R182, R165, !PT ;  /* 0x000000a5b6a57209 */ /* 0x000fc40007810000 */
[----:B------:R-:W-:Y:S01]  /*3550*/  LOP3.LUT R15, R17, UR16, R10, 0x96, !PT ;  /* 0x00000010110f7c12 */ /* 0x000fe2000f8e960a */
[----:B------:R-:W-:Y:S01]  /*3560*/  IMAD.WIDE.U32 R10, R6, -0x326172a9, RZ ;  /* 0xcd9e8d57060a7825 */ /* 0x000fe200078e00ff */
[----:B------:R-:W-:Y:S02]  /*3570*/  FSEL R180, R63, -INF , !P6 ;  /* 0xff8000003fb47808 */ /* 0x000fe40007000000 */
[----:B------:R-:W-:Y:S01]  /*3580*/  FMNMX.FTZ R165, R185, R165, !PT ;  /* 0x000000a5b9a57209 */ /* 0x000fe20007810000 */
[----:B------:R-:W-:Y:S01]  /*3590*/  IMAD.WIDE.U32 R14, R15, -0x326172a9, RZ ;  /* 0xcd9e8d570f0e7825 */ /* 0x000fe200078e00ff */
[----:B------:R-:W-:Y:S02]  /*35a0*/  LOP3.LUT R7, R11, UR17, R236, 0x96, !PT ;  /* 0x000000110b077c12 */ /* 0x000fe4000f8e96ec */
[----:B------:R-:W-:Y:S02]  /*35b0*/  FMNMX.FTZ R165, R180, R165, !PT ;  /* 0x000000a5b4a57209 */ /* 0x000fe40007810000 */
[----:B------:R-:W-:Y:S01]  /*35c0*/  LOP3.LUT R8, R15, UR15, R10, 0x96, !PT ;  /* 0x0000000f0f087c12 */ /* 0x000fe2000f8e960a */
[----:B------:R-:W-:Y:S01]  /*35d0*/  IMAD.WIDE.U32 R18, R7, -0x2daee0ad, RZ ;  /* 0xd2511f5307127825 */ /* 0x000fe200078e00ff */
[----:B--2---:R-:W-:Y:S01]  /*35e0*/  FMNMX.FTZ R166, R9, R166, !PT ;  /* 0x000000a609a67209 */ /* 0x004fe20007810000 */
[----:B------:R-:W2:Y:S01]  /*35f0*/  SHFL.BFLY PT, R10, R165, 0x2, 0x1f ;  /* 0x0c401f00a50a7f89 */ /* 0x000ea200000e0000 */
[----:B------:R-:W-:Y:S01]  /*3600*/  FSEL R171, R66, -INF , !P3 ;  /* 0xff80000042ab7808 */ /* 0x000fe20005800000 */
[----:B------:R-:W-:Y:S01]  /*3610*/  IMAD.WIDE.U32 R8, R8, -0x2daee0ad, RZ ;  /* 0xd2511f5308087825 */ /* 0x000fe200078e00ff */
[----:B------:R-:W-:-:S02]  /*3620*/  ISETP.GE.AND P6, PT, R4, R240, PT ;  /* 0x000000f00400720c */ /* 0x000fc40003fc6270 */
[----:B------:R-:W-:Y:S02]  /*3630*/  ISETP.GE.AND P3, PT, R4, R235, PT ;  /* 0x000000eb0400720c */ /* 0x000fe40003f66270 */
[----:B------:R-:W-:Y:S02]  /*3640*/  LOP3.LUT R4, R19, UR14, R16, 0x96, !PT ;  /* 0x0000000e13047c12 */ /* 0x000fe4000f8e9610 */
        /* <DEDUP_REMOVED lines=9> */
[----:B------:R-:W-:Y:S01]  /*36e0*/  FMNMX.FTZ R11, R109, R11, !PT ;  /* 0x0000000b6d0b7209 */ /* 0x000fe20007810000 */
[----:B------:R-:W-:Y:S01]  /*36f0*/  SHFL.BFLY PT, R6, R166, 0x1, 0x1f ;  /* 0x0c201f00a6067f89 */ /* 0x000fe200000e0000 */
[----:B------:R-:W-:Y:S02]  /*3700*/  FMNMX.FTZ R14, R110, R14, !PT ;  /* 0x0000000e6e0e7209 */ /* 0x000fe40007810000 */
[----:B--2---:R-:W-:Y:S02]  /*3710*/  FMNMX.FTZ R165, R165, R10, !PT ;  /* 0x0000000aa5a57209 */ /* 0x004fe40007810000 */
        /* <DEDUP_REMOVED lines=17> */
[----:B--2---:R-:W-:Y:S02]  /*3830*/  FMNMX.FTZ R165, R165, R10, !PT ;  /* 0x0000000aa5a57209 */ /* 0x004fe40007810000 */
[----:B------:R-:W-:Y:S02]  /*3840*/  FSEL R60, R67, -INF , !P2 ;  /* 0xff800000433c7808 */ /* 0x000fe40005000000 */
[----:B------:R-:W-:Y:S01]  /*3850*/  FMNMX.FTZ R14, R202, R14, !PT ;  /* 0x0000000eca0e7209 */ /* 0x000fe20007810000 */
[----:B------:R-:W-:Y:S01]  /*3860*/  FMUL.FTZ R181, R165, UR37 ;  /* 0x00000025a5b57c20 */ /* 0x000fe20008410000 */
[----:B------:R-:W-:Y:S02]  /*3870*/  FMNMX.FTZ R167, R171, R167, !PT ;  /* 0x000000a7aba77209 */ /* 0x000fe40007810000 */
[----:B------:R-:W-:Y:S01]  /*3880*/  FSEL R164, R58, -INF , !P1 ;  /* 0xff8000003aa47808 */ /* 0x000fe20004800000 */
[----:B-1----:R-:W-:Y:S01]  /*3890*/  IMAD R58, R241, 0x10000, R241 ;  /* 0x00010000f13a7824 */ /* 0x002fe200078e02f1 */
[----:B------:R-:W-:-:S02]  /*38a0*/  FSETP.NEU.FTZ.AND P1, PT, R165, -INF , PT ;  /* 0xff800000a500780b */ /* 0x000fc40003f3d000 */
[----:B------:R-:W-:Y:S02]  /*38b0*/  FSEL R177, R65, -INF , !P5 ;  /* 0xff80000041b17808 */ /* 0x000fe40006800000 */
[----:B------:R-:W-:Y:S02]  /*38c0*/  FMNMX.FTZ R14, R178, R14, !PT ;  /* 0x0000000eb20e7209 */ /* 0x000fe40007810000 */
[----:B------:R-:W-:Y:S02]  /*38d0*/  FMNMX.FTZ R167, R60, R167, !PT ;  /* 0x000000a73ca77209 */ /* 0x000fe40007810000 */
[----:B------:R-:W-:Y:S02]  /*38e0*/  LOP3.LUT R206, R209, R229, RZ, 0x3c, !PT ;  /* 0x000000e5d1ce7212 */ /* 0x000fe400078e3cff */
[----:B------:R-:W-:Y:S02]  /*38f0*/  FSEL R181, R181, RZ, P1 ;  /* 0x000000ffb5b57208 */ /* 0x000fe40000800000 */
[----:B------:R-:W-:Y:S01]  /*3900*/  FSEL R175, R56, -INF , !P4 ;  /* 0xff80000038af7808 */ /* 0x000fe20006000000 */
[----:B------:R-:W-:Y:S01]  /*3910*/  IMAD.WIDE.U32 R206, R206, -0x2daee0ad, RZ ;  /* 0xd2511f53cece7825 */ /* 0x000fe200078e00ff */
[----:B------:R-:W-:-:S03]  /*3920*/  FSEL R59, R59, -INF , !P3 ;  /* 0xff8000003b3b7808 */ /* 0x000fc60005800000 */
[--C-:B------:R-:W-:Y:S01]  /*3930*/  FFMA.FTZ R44, R98, UR37, -R181.reuse ;  /* 0x00000025622c7c23 */ /* 0x100fe200080108b5 */
[----:B------:R-:W-:Y:S01]  /*3940*/  FMNMX.FTZ R168, R177, R14, !PT ;  /* 0x0000000eb1a87209 */ /* 0x000fe20007810000 */
[--C-:B------:R-:W-:Y:S01]  /*3950*/  FFMA.FTZ R42, R99, UR37, -R181.reuse ;  /* 0x00000025632a7c23 */ /* 0x100fe200080108b5 */
[----:B------:R-:W-:Y:S01]  /*3960*/  FMNMX.FTZ R167, R164, R167, !PT ;  /* 0x000000a7a4a77209 */ /* 0x000fe20007810000 */
[--C-:B------:R-:W-:Y:S01]  /*3970*/  FFMA.FTZ R48, R5, UR37, -R181.reuse ;  /* 0x0000002505307c23 */ /* 0x100fe200080108b5 */
[----:B------:R-:W-:Y:S01]  /*3980*/  FSEL R172, R57, -INF , !P6 ;  /* 0xff80000039ac7808 */ /* 0x000fe20007000000 */
[----:B------:R-:W-:Y:S01]  /*3990*/  FFMA.FTZ R49, R55, UR37, -R181 ;  /* 0x0000002537317c23 */ /* 0x000fe200080108b5 */
[----:B------:R-:W-:Y:S01]  /*39a0*/  FMNMX.FTZ R168, R175, R168, !PT ;  /* 0x000000a8afa87209 */ /* 0x000fe20007810000 */
[----:B------:R-:W-:Y:S01]  /*39b0*/  MUFU.EX2 R44, R44 ;  /* 0x0000002c002c7308 */ /* 0x000fe20000000800 */
[----:B------:R-:W-:Y:S01]  /*39c0*/  FMNMX.FTZ R167, R59, R167, !PT ;  /* 0x000000a73ba77209 */ /* 0x000fe20007810000 */
[----:B------:R-:W-:Y:S01]  /*39d0*/  IMAD.WIDE.U32 R14, R4, -0x2daee0ad, RZ ;  /* 0xd2511f53040e7825 */ /* 0x000fe200078e00ff */
[----:B------:R-:W-:-:S03]  /*39e0*/  FMNMX.FTZ R166, R166, R6, !PT ;  /* 0x00000006a6a67209 */ /* 0x000fc60007810000 */
[--C-:B------:R-:W-:Y:S01]  /*39f0*/  FFMA.FTZ R39, R26, UR37, -R181.reuse ;  /* 0x000000251a277c23 */ /* 0x100fe200080108b5 */
[----:B------:R-:W-:Y:S01]  /*3a00*/  LOP3.LUT R6, R16, 0xffff, RZ, 0xc0, !PT ;  /* 0x0000ffff10067812 */ /* 0x000fe200078ec0ff */
[--C-:B------:R-:W-:Y:S01]  /*3a10*/  FFMA.FTZ R38, R27, UR37, -R181.reuse ;  /* 0x000000251b267c23 */ /* 0x100fe200080108b5 */
[----:B------:R-:W-:Y:S01]  /*3a20*/  FMNMX.FTZ R168, R172, R168, !PT ;  /* 0x000000a8aca87209 */ /* 0x000fe20007810000 */
[----:B------:R-:W-:Y:S01]  /*3a30*/  FMUL.FTZ R194, R166, UR37 ;  /* 0x00000025a6c27c20 */ /* 0x000fe20008410000 */
[----:B------:R-:W-:Y:S01]  /*3a40*/  LEA R214, R2, UR4, 0x1 ;  /* 0x0000000402d67c11 */ /* 0x000fe2000f8e08ff */
[----:B------:R-:W1:Y:S01]  /*3a50*/  MUFU.EX2 R42, R42 ;  /* 0x0000002a002a7308 */ /* 0x000e620000000800 */
[----:B------:R-:W-:Y:S01]  /*3a60*/  LOP3.LUT R7, R137, UR18, R206, 0x96, !PT ;  /* 0x0000001289077c12 */ /* 0x000fe2000f8e96ce */
[----:B------:R-:W2:Y:S01]  /*3a70*/  SHFL.BFLY PT, R2, R167, 0x2, 0x1f ;  /* 0x0c401f00a7027f89 */ /* 0x000ea200000e0000 */
[----:B------:R-:W-:Y:S01]  /*3a80*/  SHF.R.U32.HI R9, RZ, 0x10, R16 ;  /* 0x00000010ff097819 */ /* 0x000fe20000011610 */
[----:B------:R-:W-:Y:S01]  /*3a90*/  IMAD R212, R0, 0x2, R214 ;  /* 0x0000000200d47824 */ /* 0x000fe200078e02d6 */
[----:B------:R-:W-:Y:S01]  /*3aa0*/  FSETP.NEU.FTZ.AND P5, PT, R166, -INF , PT ;  /* 0xff800000a600780b */ /* 0x000fe20003fbd000 */
[----:B------:R-:W-:Y:S01]  /*3ab0*/  IMAD.WIDE.U32 R62, R7, -0x326172a9, RZ ;  /* 0xcd9e8d57073e7825 */ /* 0x000fe200078e00ff */
[----:B------:R-:W-:Y:S01]  /*3ac0*/  SHF.R.U32.HI R10, RZ, 0x8, R6 ;  /* 0x00000008ff0a7819 */ /* 0x000fe20000011606 */
[----:B------:R-:W-:Y:S01]  /*3ad0*/  MUFU.EX2 R48, R48 ;  /* 0x0000003000307308 */ /* 0x000fe20000000800 */
[----:B------:R-:W3:Y:S01]  /*3ae0*/  SHFL.BFLY PT, R6, R168, 0x2, 0x1f ;  /* 0x0c401f00a8067f89 */ /* 0x000ee200000e0000 */
[----:B------:R-:W-:Y:S01]  /*3af0*/  SHF.R.U32.HI R131, RZ, 0x18, R16 ;  /* 0x00000018ff837819 */ /* 0x000fe20000011610 */
[--C-:B------:R-:W-:Y:S01]  /*3b00*/  FFMA.FTZ R87, R87, UR37, -R181.reuse ;  /* 0x0000002557577c23 */ /* 0x100fe200080108b5 */
[----:B------:R-:W-:Y:S01]  /*3b10*/  LOP3.LUT R9, R9, 0xff, RZ, 0xc0, !PT ;  /* 0x000000ff09097812 */ /* 0x000fe200078ec0ff */
[----:B------:R-:W-:Y:S01]  /*3b20*/  LDSM.16.MT88.4 R148, [R214+0x9000] ;  /* 0x00900000d694783b */ /* 0x000fe20000004200 */
[----:B------:R-:W-:Y:S01]  /*3b30*/  LOP3.LUT R7, R17, UR22, R18, 0x96, !PT ;  /* 0x0000001611077c12 */ /* 0x000fe2000f8e9612 */
[----:B------:R-:W-:Y:S01]  /*3b40*/  FFMA.FTZ R183, R183, UR37, -R181 ;  /* 0x00000025b7b77c23 */ /* 0x000fe200080108b5 */
[----:B------:R-:W-:Y:S01]  /*3b50*/  FSEL R194, R194, RZ, P5 ;  /* 0x000000ffc2c27208 */ /* 0x000fe20002800000 */
[----:B------:R-:W4:Y:S01]  /*3b60*/  MUFU.EX2 R49, R49 ;  /* 0x0000003100317308 */ /* 0x000f220000000800 */
[----:B------:R-:W-:Y:S01]  /*3b70*/  PRMT R131, R9, 0x5410, R131 ;  /* 0x0000541009837816 */ /* 0x000fe20000000083 */
[----:B------:R-:W-:Y:S01]  /*3b80*/  LDSM.16.MT88.4 R80, [R212+0x9000] ;  /* 0x00900000d450783b */ /* 0x000fe20000004200 */
[--C-:B------:R-:W-:Y:S01]  /*3b90*/  SHF.R.U32.HI R9, RZ, 0x10, R7.reuse ;  /* 0x00000010ff097819 */ /* 0x100fe20000011607 */
[--C-:B------:R-:W-:Y:S01]  /*3ba0*/  FFMA.FTZ R47, R52, UR37, -R194.reuse ;  /* 0x00000025342f7c23 */ /* 0x100fe200080108c2 */
[--C-:B------:R-:W-:Y:S01]  /*3bb0*/  FFMA.FTZ R46, R53, UR37, -R194.reuse ;  /* 0x00000025352e7c23 */ /* 0x100fe200080108c2 */
[----:B------:R-:W-:Y:S01]  /*3bc0*/  SHF.R.U32.HI R129, RZ, 0x18, R7 ;  /* 0x00000018ff817819 */ /* 0x000fe20000011607 */
[--C-:B------:R-:W-:Y:S01]  /*3bd0*/  FFMA.FTZ R45, R96, UR37, -R194.reuse ;  /* 0x00000025602d7c23 */ /* 0x100fe200080108c2 */
[----:B------:R-:W-:Y:S01]  /*3be0*/  LOP3.LUT R5, R9, 0xff, RZ, 0xc0, !PT ;  /* 0x000000ff09057812 */ /* 0x000fe200078ec0ff */
[--C-:B------:R-:W-:Y:S01]  /*3bf0*/  FFMA.FTZ R41, R97, UR37, -R194.reuse ;  /* 0x0000002561297c23 */ /* 0x100fe200080108c2 */
[----:B------:R-:W-:Y:S01]  /*3c00*/  LOP3.LUT R130, R16, 0xff, RZ, 0xc0, !PT ;  /* 0x000000ff10827812 */ /* 0x000fe200078ec0ff */
[----:B------:R-:W-:Y:S01]  /*3c10*/  MUFU.EX2 R47, R47 ;  /* 0x0000002f002f7308 */ /* 0x000fe20000000800 */
[--C-:B------:R-:W-:Y:S01]  /*3c20*/  HSET2.LE.AND R131, R131, R58.reuse, PT ;  /* 0x0000003a83837233 */ /* 0x100fe20003803000 */
[--C-:B------:R-:W-:Y:S01]  /*3c30*/  FFMA.FTZ R43, R24, UR37, -R194.reuse ;  /* 0x00000025182b7c23 */ /* 0x100fe200080108c2 */
[----:B------:R-:W-:Y:S01]  /*3c40*/  PRMT R129, R5, 0x5410, R129 ;  /* 0x0000541005817816 */ /* 0x000fe20000000081 */
[--C-:B------:R-:W-:Y:S01]  /*3c50*/  FFMA.FTZ R40, R25, UR37, -R194.reuse ;  /* 0x0000002519287c23 */ /* 0x100fe200080108c2 */
[----:B-1----:R-:W-:Y:S01]  /*3c60*/  F2FP.F16.F32.PACK_AB R0, R42, R44 ;  /* 0x0000002c2a00723e */ /* 0x002fe200000000ff */
[----:B------:R-:W-:Y:S01]  /*3c70*/  FFMA.FTZ R37, R84, UR37, -R194 ;  /* 0x0000002554257c23 */ /* 0x000fe200080108c2 */
[----:B------:R-:W-:Y:S01]  /*3c80*/  LOP3.LUT R204, R207, UR20, R238, 0x96, !PT ;  /* 0x00000014cfcc7c12 */ /* 0x000fe2000f8e96ee */
[----:B------:R-:W1:Y:S01]  /*3c90*/  MUFU.EX2 R46, R46 ;  /* 0x0000002e002e7308 */ /* 0x000e620000000800 */
[----:B------:R-:W-:Y:S01]  /*3ca0*/  PRMT R130, R130, 0x5410, R10 ;  /* 0x0000541082827816 */ /* 0x000fe2000000000a */
[----:B------:R-:W-:Y:S01]  /*3cb0*/  FFMA.FTZ R36, R85, UR37, -R194 ;  /* 0x0000002555247c23 */ /* 0x000fe200080108c2 */
[----:B------:R-:W-:Y:S01]  /*3cc0*/  LOP3.LUT R10, R7, 0xffff, RZ, 0xc0, !PT ;  /* 0x0000ffff070a7812 */ /* 0x000fe200078ec0ff */
[----:B------:R-:W-:Y:S01]  /*3cd0*/  IMAD.WIDE.U32 R204, R204, -0x326172a9, RZ ;  /* 0xcd9e8d57cccc7825 */ /* 0x000fe200078e00ff */
[----:B------:R-:W-:Y:S01]  /*3ce0*/  LOP3.LUT R131, R131, R0, RZ, 0xc0, !PT ;  /* 0x0000000083837212 */ /* 0x000fe200078ec0ff */
[----:B------:R-:W-:Y:S01]  /*3cf0*/  LDSM.16.MT88.4 R96, [R214+0xa000] ;  /* 0x00a00000d660783b */ /* 0x000fe20000004200 */
[----:B------:R-:W-:Y:S01]  /*3d00*/  LOP3.LUT R128, R7, 0xff, RZ, 0xc0, !PT ;  /* 0x000000ff07807812 */ /* 0x000fe200078ec0ff */
[----:B------:R-:W-:Y:S01]  /*3d10*/  MUFU.EX2 R45, R45 ;  /* 0x0000002d002d7308 */ /* 0x000fe20000000800 */
[--C-:B------:R-:W-:Y:S01]  /*3d20*/  HSET2.LE.AND R129, R129, R58.reuse, PT ;  /* 0x0000003a81817233 */ /* 0x100fe20003803000 */
[----:B------:R-:W-:Y:S01]  /*3d30*/  LDSM.16.MT88.4 R104, [R212+0xa000] ;  /* 0x00a00000d468783b */ /* 0x000fe20000004200 */
[----:B----4-:R-:W-:Y:S01]  /*3d40*/  F2FP.F16.F32.PACK_AB R0, R49, R48 ;  /* 0x000000303100723e */ /* 0x010fe200000000ff */
[----:B------:R-:W-:Y:S01]  /*3d50*/  IMAD.U32 R238, RZ, RZ, UR5 ;  /* 0x00000005ffee7e24 */ /* 0x000fe2000f8e00ff */
[----:B------:R-:W-:Y:S01]  /*3d60*/  SHF.R.U32.HI R7, RZ, 0x8, R10 ;  /* 0x00000008ff077819 */ /* 0x000fe2000001160a */
[----:B------:R-:W-:Y:S01]  /*3d70*/  LDSM.16.MT88.4 R120, [R214+0xb000] ;  /* 0x00b00000d678783b */ /* 0x000fe20000004200 */
[----:B--2---:R-:W-:Y:S01]  /*3d80*/  FMNMX.FTZ R167, R167, R2, !PT ;  /* 0x00000002a7a77209 */ /* 0x004fe20007810000 */
[----:B------:R-:W2:Y:S01]  /*3d90*/  MUFU.EX2 R41, R41 ;  /* 0x0000002900297308 */ /* 0x000ea20000000800 */
[----:B------:R-:W-:Y:S01]  /*3da0*/  PRMT R128, R128, 0x5410, R7 ;  /* 0x0000541080807816 */ /* 0x000fe20000000007 */
[----:B------:R-:W-:Y:S01]  /*3db0*/  LDSM.16.MT88.4 R28, [R214+0x9400] ;  /* 0x00940000d61c783b */ /* 0x000fe20000004200 */
[----:B---3--:R-:W-:Y:S01]  /*3dc0*/  FMNMX.FTZ R168, R168, R6, !PT ;  /* 0x00000006a8a87209 */ /* 0x008fe20007810000 */
[--C-:B------:R-:W-:Y:S01]  /*3dd0*/  FFMA.FTZ R188, R188, UR37, -R181.reuse ;  /* 0x00000025bcbc7c23 */ /* 0x100fe200080108b5 */
[----:B------:R-:W-:Y:S01]  /*3de0*/  LOP3.LUT R129, R129, R0, RZ, 0xc0, !PT ;  /* 0x0000000081817212 */ /* 0x000fe200078ec0ff */
[----:B------:R-:W-:Y:S01]  /*3df0*/  LDSM.16.MT88.4 R24, [R212+0x9400] ;  /* 0x00940000d418783b */ /* 0x000fe20000004200 */
[----:B------:R-:W-:Y:S01]  /*3e00*/  LOP3.LUT R70, R205, UR19, R70, 0x96, !PT ;  /* 0x00000013cd467c12 */ /* 0x000fe2000f8e9646 */
[----:B------:R-:W-:Y:S01]  /*3e10*/  MUFU.EX2 R43, R43 ;  /* 0x0000002b002b7308 */ /* 0x000fe20000000800 */
[--C-:B------:R-:W-:Y:S01]  /*3e20*/  HSET2.LE.AND R128, R128, R58.reuse, PT ;  /* 0x0000003a80807233 */ /* 0x100fe20003803000 */
[----:B------:R-:W3:Y:S01]  /*3e30*/  SHFL.BFLY PT, R0, R167, 0x1, 0x1f ;  /* 0x0c201f00a7007f89 */ /* 0x000ee200000e0000 */
[----:B-1----:R-:W-:Y:S01]  /*3e40*/  F2FP.F16.F32.PACK_AB R2, R46, R47 ;  /* 0x0000002f2e02723e */ /* 0x002fe200000000ff */
[----:B------:R-:W-:Y:S01]  /*3e50*/  IMAD.WIDE.U32 R70, R70, -0x2daee0ad, RZ ;  /* 0xd2511f5346467825 */ /* 0x000fe200078e00ff */
[----:B------:R-:W-:Y:S01]  /*3e60*/  SHF.R.U32.HI R35, RZ, 0x18, R14 ;  /* 0x00000018ff237819 */ /* 0x000fe2000001160e */
[----:B------:R-:W1:Y:S01]  /*3e70*/  SHFL.BFLY PT, R9, R168, 0x1, 0x1f ;  /* 0x0c201f00a8097f89 */ /* 0x000e6200000e0000 */
[----:B------:R-:W-:Y:S01]  /*3e80*/  LOP3.LUT R128, R128, R2, RZ, 0xc0, !PT ;  /* 0x0000000280807212 */ /* 0x000fe200078ec0ff */
[----:B------:R-:W-:Y:S01]  /*3e90*/  MUFU.EX2 R40, R40 ;  /* 0x0000002800287308 */ /* 0x000fe20000000800 */
[----:B------:R-:W-:Y:S01]  /*3ea0*/  LOP3.LUT R136, R71, UR16, R136, 0x96, !PT ;  /* 0x0000001047887c12 */ /* 0x000fe2000f8e9688 */
[----:B------:R-:W-:Y:S01]  /*3eb0*/  LDSM.16.MT88.4 R20, [R214+0xa400] ;  /* 0x00a40000d614783b */ /* 0x000fe20000004200 */
[----:B------:R-:W-:Y:S01]  /*3ec0*/  SHF.R.U32.HI R2, RZ, 0x10, R14 ;  /* 0x00000010ff027819 */ /* 0x000fe2000001160e */
[----:B------:R-:W-:Y:S01]  /*3ed0*/  FFMA.FTZ R191, R191, UR37, -R181 ;  /* 0x00000025bfbf7c23 */ /* 0x000fe200080108b5 */
[----:B------:R-:W-:Y:S01]  /*3ee0*/  HSET2.LE.AND R130, R130, R58, PT ;  /* 0x0000003a82827233 */ /* 0x000fe20003803000 */
[----:B------:R-:W-:Y:S01]  /*3ef0*/  IMAD.WIDE.U32 R136, R136, -0x326172a9, RZ ;  /* 0xcd9e8d5788887825 */ /* 0x000fe200078e00ff */
[----:B------:R-:W-:Y:S01]  /*3f00*/  LOP3.LUT R2, R2, 0xff, RZ, 0xc0, !PT ;  /* 0x000000ff02027812 */ /* 0x000fe200078ec0ff */
[----:B------:R-:W-:Y:S01]  /*3f10*/  MUFU.EX2 R37, R37 ;  /* 0x0000002500257308 */ /* 0x000fe20000000800 */
[----:B--2---:R-:W-:Y:S01]  /*3f20*/  F2FP.F16.F32.PACK_AB R5, R41, R45 ;  /* 0x0000002d2905723e */ /* 0x004fe200000000ff */
[----:B------:R-:W-:Y:S01]  /*3f30*/  LDSM.16.MT88.4 R16, [R212+0xa400] ;  /* 0x00a40000d410783b */ /* 0x000fe20000004200 */
[----:B------:R-:W-:Y:S01]  /*3f40*/  PRMT R35, R2, 0x5410, R35 ;  /* 0x0000541002237816 */ /* 0x000fe20000000023 */
[--C-:B------:R-:W-:Y:S01]  /*3f50*/  FFMA.FTZ R2, R86, UR37, -R181.reuse ;  /* 0x0000002556027c23 */ /* 0x100fe200080108b5 */
[----:B------:R-:W-:Y:S01]  /*3f60*/  LOP3.LUT R50, R63, UR17, R204, 0x96, !PT ;  /* 0x000000113f327c12 */ /* 0x000fe2000f8e96cc */
[----:B------:R-:W-:Y:S01]  /*3f70*/  FFMA.FTZ R199, R199, UR37, -R181 ;  /* 0x00000025c7c77c23 */ /* 0x000fe200080108b5 */
[----:B------:R-:W-:Y:S01]  /*3f80*/  LOP3.LUT R62, R137, UR15, R62, 0x96, !PT ;  /* 0x0000000f893e7c12 */ /* 0x000fe2000f8e963e */
[----:B------:R-:W2:Y:S01]  /*3f90*/  MUFU.EX2 R36, R36 ;  /* 0x0000002400247308 */ /* 0x000ea20000000800 */
[----:B------:R-:W-:Y:S01]  /*3fa0*/  LOP3.LUT R10, R14, 0xffff, RZ, 0xc0, !PT ;  /* 0x0000ffff0e0a7812 */ /* 0x000fe200078ec0ff */
[----:B------:R-:W-:Y:S01]  /*3fb0*/  IMAD.WIDE.U32 R64, R50, -0x2daee0ad, RZ ;  /* 0xd2511f5332407825 */ /* 0x000fe200078e00ff */
[----:B------:R-:W-:-:S03]  /*3fc0*/  LOP3.LUT R130, R130, R5, RZ, 0xc0, !PT ;  /* 0x0000000582827212 */ /* 0x000fc600078ec0ff */
[----:B------:R-:W-:Y:S01]  /*3fd0*/  FFMA.FTZ R198, R198, UR37, -R194 ;  /* 0x00000025c6c67c23 */ /* 0x000fe200080108c2 */
[----:B------:R-:W4:Y:S01]  /*3fe0*/  LDSM.16.MT88.4 R4, [R212+0xb000] ;  /* 0x00b00000d404783b */ /* 0x000f220000004200 */
[----:B------:R-:W-:Y:S01]  /*3ff0*/  LOP3.LUT R34, R14, 0xff, RZ, 0xc0, !PT ;  /* 0x000000ff0e227812 */ /* 0x000fe200078ec0ff */
[----:B------:R-:W-:Y:S01]  /*4000*/  IMAD.WIDE.U32 R62, R62, -0x2daee0ad, RZ ;  /* 0xd2511f533e3e7825 */ /* 0x000fe200078e00ff */
[----:B------:R-:W-:Y:S01]  /*4010*/  SHF.R.U32.HI R10, RZ, 0x8, R10 ;  /* 0x00000008ff0a7819 */ /* 0x000fe2000001160a */
[----:B------:R-:W-:Y:S01]  /*4020*/  MUFU.EX2 R2, R2 ;  /* 0x0000000200027308 */ /* 0x000fe20000000800 */
[----:B---3--:R-:W-:Y:S01]  /*4030*/  FMNMX.FTZ R167, R167, R0, !PT ;  /* 0x00000000a7a77209 */ /* 0x008fe20007810000 */
[C---:B------:R-:W-:Y:S01]  /*4040*/  HMMA.16816.F32 R156, R128.reuse, R148, RZ ;  /* 0x00000094809c723c */ /* 0x040fe200000018ff */
[----:B------:R-:W-:Y:S01]  /*4050*/  LOP3.LUT R8, R15, UR29, R8, 0x96, !PT ;  /* 0x0000001d0f087c12 */ /* 0x000fe2000f8e9608 */
[----:B------:R-:W-:Y:S01]  /*4060*/  FFMA.FTZ R196, R196, UR37, -R194 ;  /* 0x00000025c4c47c23 */ /* 0x000fe200080108c2 */
[----:B------:R-:W-:Y:S01]  /*4070*/  PRMT R34, R34, 0x5410, R10 ;  /* 0x0000541022227816 */ /* 0x000fe2000000000a */
[----:B------:R-:W-:Y:S01]  /*4080*/  FMUL.FTZ R66, R167, UR37 ;  /* 0x00000025a7427c20 */ /* 0x000fe20008410000 */
[----:B-1----:R-:W-:Y:S01]  /*4090*/  FMNMX.FTZ R168, R168, R9, !PT ;  /* 0x00000009a8a87209 */ /* 0x002fe20007810000 */
[----:B------:R-:W1:Y:S01]  /*40a0*/  MUFU.EX2 R0, R87 ;  /* 0x0000005700007308 */ /* 0x000e620000000800 */
[----:B------:R-:W-:Y:S01]  /*40b0*/  LOP3.LUT R10, R8, 0xffff, RZ, 0xc0, !PT ;  /* 0x0000ffff080a7812 */ /* 0x000fe200078ec0ff */
[C---:B------:R-:W-:Y:S01]  /*40c0*/  HMMA.16816.F32 R72, R128.reuse, R80, RZ ;  /* 0x000000508048723c */ /* 0x040fe200000018ff */
[----:B------:R-:W-:Y:S01]  /*40d0*/  SHF.R.U32.HI R33, RZ, 0x10, R8 ;  /* 0x00000010ff217819 */ /* 0x000fe20000011608 */
[----:B------:R-:W-:Y:S01]  /*40e0*/  FMUL.FTZ R173, R168, UR37 ;  /* 0x00000025a8ad7c20 */ /* 0x000fe20008410000 */
[----:B------:R-:W-:Y:S01]  /*40f0*/  LOP3.LUT R71, R63, UR12, R64, 0x96, !PT ;  /* 0x0000000c3f477c12 */ /* 0x000fe2000f8e9640 */
[--C-:B------:R-:W-:Y:S01]  /*4100*/  FFMA.FTZ R185, R185, UR37, -R181.reuse ;  /* 0x00000025b9b97c23 */ /* 0x100fe200080108b5 */
[----:B------:R-:W-:Y:S01]  /*4110*/  LOP3.LUT R32, R8, 0xff, RZ, 0xc0, !PT ;  /* 0x000000ff08207812 */ /* 0x000fe200078ec0ff */
[----:B------:R-:W-:Y:S01]  /*4120*/  MUFU.EX2 R39, R39 ;  /* 0x0000002700277308 */ /* 0x000fe20000000800 */
[----:B------:R-:W-:Y:S01]  /*4130*/  SHF.R.U32.HI R10, RZ, 0x8, R10 ;  /* 0x00000008ff0a7819 */ /* 0x000fe2000001160a */
[C---:B------:R-:W-:Y:S01]  /*4140*/  HMMA.16816.F32 R88, R128.reuse, R96, RZ ;  /* 0x000000608058723c */ /* 0x040fe200000018ff */
[----:B------:R-:W-:Y:S01]  /*4150*/  SHF.R.U32.HI R8, RZ, 0x18, R8 ;  /* 0x00000018ff087819 */ /* 0x000fe20000011608 */
[----:B------:R-:W-:Y:S01]  /*4160*/  FFMA.FTZ R195, R195, UR37, -R194 ;  /* 0x00000025c3c37c23 */ /* 0x000fe200080108c2 */
[----:B------:R-:W-:Y:S01]  /*4170*/  LOP3.LUT R33, R33, 0xff, RZ, 0xc0, !PT ;  /* 0x000000ff21217812 */ /* 0x000fe200078ec0ff */
[----:B------:R-:W-:Y:S01]  /*4180*/  FFMA.FTZ R186, R186, UR37, -R181 ;  /* 0x00000025baba7c23 */ /* 0x000fe200080108b5 */
[----:B------:R-:W-:Y:S01]  /*4190*/  FSETP.NEU.FTZ.AND P1, PT, R168, -INF , PT ;  /* 0xff800000a800780b */ /* 0x000fe20003f3d000 */
[----:B------:R-:W3:Y:S01]  /*41a0*/  MUFU.EX2 R38, R38 ;  /* 0x0000002600267308 */ /* 0x000ee20000000800 */
[----:B------:R-:W-:Y:S01]  /*41b0*/  LOP3.LUT R64, R65, UR14, R70, 0x96, !PT ;  /* 0x0000000e41407c12 */ /* 0x000fe2000f8e9646 */
[----:B------:R-:W-:Y:S01]  /*41c0*/  IMAD.WIDE.U32 R70, R71, -0x326172a9, RZ ;  /* 0xcd9e8d5747467825 */ /* 0x000fe200078e00ff */
[----:B------:R-:W-:Y:S01]  /*41d0*/  PRMT R32, R32, 0x5410, R10 ;  /* 0x0000541020207816 */ /* 0x000fe2000000000a */
[C---:B------:R-:W-:Y:S01]  /*41e0*/  HMMA.16816.F32 R140, R128.reuse, R104, RZ ;  /* 0x00000068808c723c */ /* 0x040fe200000018ff */
[----:B------:R-:W-:Y:S01]  /*41f0*/  PRMT R33, R33, 0x5410, R8 ;  /* 0x0000541021217816 */ /* 0x000fe20000000008 */
[----:B------:R-:W-:Y:S01]  /*4200*/  IMAD.WIDE.U32 R64, R64, -0x326172a9, RZ ;  /* 0xcd9e8d5740407825 */ /* 0x000fe200078e00ff */
[----:B------:R-:W-:Y:S01]  /*4210*/  FSEL R173, R173, RZ, P1 ;  /* 0x000000ffadad7208 */ /* 0x000fe20000800000 */
[----:B------:R-:W-:Y:S01]  /*4220*/  MUFU.EX2 R183, R183 ;  /* 0x000000b700b77308 */ /* 0x000fe20000000800 */
[----:B------:R-:W-:Y:S01]  /*4230*/  FSETP.NEU.FTZ.AND P1, PT, R167, -INF , PT ;  /* 0xff800000a700780b */ /* 0x000fe20003f3d000 */
[C---:B------:R-:W-:Y:S01]  /*4240*/  HMMA.16816.F32 R112, R128.reuse, R120, RZ ;  /* 0x000000788070723c */ /* 0x040fe200000018ff */
[--C-:B------:R-:W-:Y:S01]  /*4250*/  SHF.R.U32.HI R57, RZ, 0x10, R70.reuse ;  /* 0x00000010ff397819 */ /* 0x100fe20000011646 */
[--C-:B------:R-:W-:Y:S01]  /*4260*/  FFMA.FTZ R53, R12, UR37, -R173.reuse ;  /* 0x000000250c357c23 */ /* 0x100fe200080108ad */
[--C-:B------:R-:W-:Y:S01]  /*4270*/  HSET2.LE.AND R34, R34, R58.reuse, PT ;  /* 0x0000003a22227233 */ /* 0x100fe20003803000 */
[--C-:B------:R-:W-:Y:S01]  /*4280*/  FFMA.FTZ R52, R13, UR37, -R173.reuse ;  /* 0x000000250d347c23 */ /* 0x100fe200080108ad */
[--C-:B------:R-:W-:Y:S01]  /*4290*/  HSET2.LE.AND R35, R35, R58.reuse, PT ;  /* 0x0000003a23237233 */ /* 0x100fe20003803000 */
[----:B------:R-:W5:Y:S01]  /*42a0*/  LDSM.16.MT88.4 R12, [R214+0xb400] ;  /* 0x00b40000d60c783b */ /* 0x000f620000004200 */
[--C-:B------:R-:W-:Y:S01]  /*42b0*/  HSET2.LE.AND R32, R32, R58.reuse, PT ;  /* 0x0000003a20207233 */ /* 0x100fe20003803000 */
[--C-:B------:R-:W-:Y:S01]  /*42c0*/  FFMA.FTZ R51, R110, UR37, -R173.reuse ;  /* 0x000000256e337c23 */ /* 0x100fe200080108ad */
[----:B--2---:R-:W-:Y:S01]  /*42d0*/  F2FP.F16.F32.PACK_AB R10, R36, R37 ;  /* 0x00000025240a723e */ /* 0x004fe200000000ff */
[--C-:B------:R-:W-:Y:S01]  /*42e0*/  FFMA.FTZ R50, R111, UR37, -R173.reuse ;  /* 0x000000256f327c23 */ /* 0x100fe200080108ad */
[----:B-1----:R-:W-:Y:S01]  /*42f0*/  F2FP.F16.F32.PACK_AB R9, R0, R2 ;  /* 0x000000020009723e */ /* 0x002fe200000000ff */
[----:B------:R-:W-:Y:S01]  /*4300*/  MUFU.EX2 R53, R53 ;  /* 0x0000003500357308 */ /* 0x000fe20000000800 */
[----:B------:R-:W-:Y:S01]  /*4310*/  F2FP.F16.F32.PACK_AB R8, R40, R43 ;  /* 0x0000002b2808723e */ /* 0x000fe200000000ff */
[C---:B----4-:R-:W-:Y:S01]  /*4320*/  HMMA.16816.F32 R124, R128.reuse, R4, RZ ;  /* 0x00000004807c723c */ /* 0x050fe200000018ff */
[--C-:B------:R-:W-:Y:S01]  /*4330*/  HSET2.LE.AND R33, R33, R58.reuse, PT ;  /* 0x0000003a21217233 */ /* 0x100fe20003803000 */
[--C-:B------:R-:W-:Y:S01]  /*4340*/  FFMA.FTZ R184, R184, UR37, -R173.reuse ;  /* 0x00000025b8b87c23 */ /* 0x100fe200080108ad */
[----:B---3--:R-:W-:Y:S01]  /*4350*/  F2FP.F16.F32.PACK_AB R55, R38, R39 ;  /* 0x000000272637723e */ /* 0x008fe200000000ff */
[----:B------:R-:W-:Y:S01]  /*4360*/  FFMA.FTZ R170, R169, UR37, -R173 ;  /* 0x00000025a9aa7c23 */ /* 0x000fe200080108ad */
[----:B------:R-:W-:Y:S01]  /*4370*/  FSEL R66, R66, RZ, P1 ;  /* 0x000000ff42427208 */ /* 0x000fe20000800000 */
[----:B------:R-:W-:Y:S01]  /*4380*/  MUFU.EX2 R52, R52 ;  /* 0x0000003400347308 */ /* 0x000fe20000000800 */
[----:B------:R-:W-:Y:S01]  /*4390*/  SHF.R.U32.HI R61, RZ, 0x18, R70 ;  /* 0x00000018ff3d7819 */ /* 0x000fe20000011646 */
[C---:B------:R-:W-:Y:S01]  /*43a0*/  HMMA.16816.F32 R152, R128.reuse, R150, RZ ;  /* 0x000000968098723c */ /* 0x040fe200000018ff */
[----:B------:R-:W-:Y:S01]  /*43b0*/  LOP3.LUT R57, R57, 0xff, RZ, 0xc0, !PT ;  /* 0x000000ff39397812 */ /* 0x000fe200078ec0ff */
[--C-:B------:R-:W-:Y:S01]  /*43c0*/  FFMA.FTZ R56, R109, UR37, -R66.reuse ;  /* 0x000000256d387c23 */ /* 0x100fe20008010842 */
[----:B------:R-:W-:Y:S01]  /*43d0*/  LOP3.LUT R34, R34, R10, RZ, 0xc0, !PT ;  /* 0x0000000a22227212 */ /* 0x000fe200078ec0ff */
[--C-:B------:R-:W-:Y:S01]  /*43e0*/  FFMA.FTZ R169, R174, UR37, -R66.reuse ;  /* 0x00000025aea97c23 */ /* 0x100fe20008010842 */
[----:B------:R-:W-:Y:S01]  /*43f0*/  LOP3.LUT R35, R35, R9, RZ, 0xc0, !PT ;  /* 0x0000000923237212 */ /* 0x000fe200078ec0ff */
[----:B------:R-:W-:Y:S01]  /*4400*/  MUFU.EX2 R51, R51 ;  /* 0x0000003300337308 */ /* 0x000fe20000000800 */
[----:B------:R-:W-:Y:S01]  /*4410*/  LOP3.LUT R32, R32, R8, RZ, 0xc0, !PT ;  /* 0x0000000820207212 */ /* 0x000fe200078ec0ff */
[C---:B------:R-:W-:Y:S01]  /*4420*/  HMMA.16816.F32 R76, R128.reuse, R82, RZ ;  /* 0x00000052804c723c */ /* 0x040fe200000018ff */
[----:B------:R-:W-:Y:S01]  /*4430*/  LOP3.LUT R33, R33, R55, RZ, 0xc0, !PT ;  /* 0x0000003721217212 */ /* 0x000fe200078ec0ff */
[----:B------:R-:W1:Y:S01]  /*4440*/  LDSM.16.MT88.4 R8, [R212+0xb400] ;  /* 0x00b40000d408783b */ /* 0x000e620000004200 */
[--C-:B------:R-:W-:Y:S01]  /*4450*/  FFMA.FTZ R55, R54, UR37, -R66.reuse ;  /* 0x0000002536377c23 */ /* 0x100fe20008010842 */
[----:B------:R-:W-:Y:S01]  /*4460*/  PRMT R61, R57, 0x5410, R61 ;  /* 0x00005410393d7816 */ /* 0x000fe2000000003d */
[--C-:B------:R-:W-:Y:S01]  /*4470*/  FFMA.FTZ R54, R108, UR37, -R66.reuse ;  /* 0x000000256c367c23 */ /* 0x100fe20008010842 */
[----:B------:R-:W-:Y:S01]  /*4480*/  FFMA.FTZ R57, R68, UR37, -R66 ;  /* 0x0000002544397c23 */ /* 0x000fe20008010842 */
[C---:B------:R-:W-:Y:S01]  /*4490*/  LOP3.LUT R67, R70.reuse, 0xffff, RZ, 0xc0, !PT ;  /* 0x0000ffff46437812 */ /* 0x040fe200078ec0ff */
[----:B------:R-:W2:Y:S01]  /*44a0*/  MUFU.EX2 R50, R50 ;  /* 0x0000003200327308 */ /* 0x000ea20000000800 */
[----:B------:R-:W-:Y:S01]  /*44b0*/  LOP3.LUT R64, R71, UR22, R64, 0x96, !PT ;  /* 0x0000001647407c12 */ /* 0x000fe2000f8e9640 */
[C---:B------:R-:W-:Y:S01]  /*44c0*/  HMMA.16816.F32 R92, R128.reuse, R98, RZ ;  /* 0x00000062805c723c */ /* 0x040fe200000018ff */
[----:B------:R-:W-:Y:S01]  /*44d0*/  LOP3.LUT R63, R70, 0xff, RZ, 0xc0, !PT ;  /* 0x000000ff463f7812 */ /* 0x000fe200078ec0ff */
[----:B------:R-:W-:Y:S01]  /*44e0*/  FFMA.FTZ R174, R210, UR37, -R194 ;  /* 0x00000025d2ae7c23 */ /* 0x000fe200080108c2 */
[----:B------:R-:W-:Y:S01]  /*44f0*/  SHF.R.U32.HI R67, RZ, 0x8, R67 ;  /* 0x00000008ff437819 */ /* 0x000fe20000011643 */
[----:B------:R-:W-:Y:S01]  /*4500*/  FFMA.FTZ R197, R197, UR37, -R173 ;  /* 0x00000025c5c57c23 */ /* 0x000fe200080108ad */
[----:B------:R-:W-:Y:S01]  /*4510*/  LOP3.LUT R68, R64, 0xffff, RZ, 0xc0, !PT ;  /* 0x0000ffff40447812 */ /* 0x000fe200078ec0ff */
[----:B------:R-:W-:Y:S01]  /*4520*/  MUFU.EX2 R55, R55 ;  /* 0x0000003700377308 */ /* 0x000fe20000000800 */
[----:B------:R-:W-:Y:S01]  /*4530*/  SHF.R.U32.HI R70, RZ, 0x10, R64 ;  /* 0x00000010ff467819 */ /* 0x000fe20000011640 */
[C---:B------:R-:W-:Y:S01]  /*4540*/  HMMA.16816.F32 R100, R128.reuse, R106, RZ ;  /* 0x0000006a8064723c */ /* 0x040fe200000018ff */
[----:B------:R-:W-:Y:S01]  /*4550*/  PRMT R63, R63, 0x5410, R67 ;  /* 0x000054103f3f7816 */ /* 0x000fe20000000043 */
[--C-:B------:R-:W-:Y:S01]  /*4560*/  FFMA.FTZ R202, R202, UR37, -R173.reuse ;  /* 0x00000025caca7c23 */ /* 0x100fe200080108ad */
[----:B------:R-:W-:Y:S01]  /*4570*/  LOP3.LUT R67, R64, 0xff, RZ, 0xc0, !PT ;  /* 0x000000ff40437812 */ /* 0x000fe200078ec0ff */
[----:B------:R-:W-:Y:S01]  /*4580*/  FFMA.FTZ R200, R200, UR37, -R66 ;  /* 0x00000025c8c87c23 */ /* 0x000fe20008010842 */
[----:B------:R-:W-:Y:S01]  /*4590*/  SHF.R.U32.HI R69, RZ, 0x18, R64 ;  /* 0x00000018ff457819 */ /* 0x000fe20000011640 */
[----:B------:R-:W-:Y:S01]  /*45a0*/  MUFU.EX2 R54, R54 ;  /* 0x0000003600367308 */ /* 0x000fe20000000800 */
[----:B------:R-:W-:Y:S01]  /*45b0*/  SHF.R.U32.HI R68, RZ, 0x8, R68 ;  /* 0x00000008ff447819 */ /* 0x000fe20000011644 */
[C---:B------:R-:W-:Y:S01]  /*45c0*/  HMMA.16816.F32 R116, R128.reuse, R122, RZ ;  /* 0x0000007a8074723c */ /* 0x040fe200000018ff */
[----:B------:R-:W-:Y:S01]  /*45d0*/  LOP3.LUT R64, R70, 0xff, RZ, 0xc0, !PT ;  /* 0x000000ff46407812 */ /* 0x000fe200078ec0ff */
[----:B------:R-:W-:Y:S01]  /*45e0*/  FFMA.FTZ R201, R201, UR37, -R66 ;  /* 0x00000025c9c97c23 */ /* 0x000fe20008010842 */
[----:B------:R-:W-:Y:S01]  /*45f0*/  PRMT R67, R67, 0x5410, R68 ;  /* 0x0000541043437816 */ /* 0x000fe20000000044 */
[----:B------:R-:W-:Y:S01]  /*4600*/  FFMA.FTZ R187, R187, UR37, -R173 ;  /* 0x00000025bbbb7c23 */ /* 0x000fe200080108ad */
[----:B------:R-:W-:Y:S01]  /*4610*/  PRMT R64, R64, 0x5410, R69 ;  /* 0x0000541040407816 */ /* 0x000fe20000000045 */
[----:B------:R-:W3:Y:S01]  /*4620*/  MUFU.EX2 R56, R56 ;  /* 0x0000003800387308 */ /* 0x000ee20000000800 */
[----:B------:R-:W-:Y:S01]  /*4630*/  HMMA.16816.F32 R128, R128, R6, RZ ;  /* 0x000000068080723c */ /* 0x000fe200000018ff */
[--C-:B------:R-:W-:Y:S01]  /*4640*/  HSET2.LE.AND R63, R63, R58.reuse, PT ;  /* 0x0000003a3f3f7233 */ /* 0x100fe20003803000 */
[----:B------:R-:W-:Y:S01]  /*4650*/  FFMA.FTZ R190, R190, UR37, -R173 ;  /* 0x00000025bebe7c23 */ /* 0x000fe200080108ad */
[--C-:B------:R-:W-:Y:S01]  /*4660*/  HSET2.LE.AND R61, R61, R58.reuse, PT ;  /* 0x0000003a3d3d7233 */ /* 0x100fe20003803000 */
[--C-:B------:R-:W-:Y:S01]  /*4670*/  FFMA.FTZ R189, R189, UR37, -R66.reuse ;  /* 0x00000025bdbd7c23 */ /* 0x100fe20008010842 */
[--C-:B------:R-:W-:Y:S01]  /*4680*/  HSET2.LE.AND R67, R67, R58.reuse, PT ;  /* 0x0000003a43437233 */ /* 0x100fe20003803000 */
[C---:B------:R-:W-:Y:S01]  /*4690*/  HMMA.16816.F32 R156, R32.reuse, R28, R156 ;  /* 0x0000001c209c723c */ /* 0x040fe2000000189c */
[----:B------:R-:W4:Y:S01]  /*46a0*/  MUFU.EX2 R57, R57 ;  /* 0x0000003900397308 */ /* 0x000f220000000800 */
[----:B------:R-:W-:Y:S01]  /*46b0*/  HSET2.LE.AND R64, R64, R58, PT ;  /* 0x0000003a40407233 */ /* 0x000fe20003803000 */
[--C-:B------:R-:W-:Y:S01]  /*46c0*/  FFMA.FTZ R193, R193, UR37, -R66.reuse ;  /* 0x00000025c1c17c23 */ /* 0x100fe20008010842 */
[----:B--2---:R-:W-:Y:S01]  /*46d0*/  F2FP.F16.F32.PACK_AB R134, R50, R51 ;  /* 0x000000333286723e */ /* 0x004fe200000000ff */
[----:B------:R-:W-:Y:S01]  /*46e0*/  FFMA.FTZ R182, R182, UR37, -R181 ;  /* 0x00000025b6b67c23 */ /* 0x000fe200080108b5 */
[----:B------:R-:W-:Y:S01]  /*46f0*/  F2FP.F16.F32.PACK_AB R132, R52, R53 ;  /* 0x000000353484723e */ /* 0x000fe200000000ff */
[C---:B------:R-:W-:Y:S01]  /*4700*/  HMMA.16816.F32 R72, R32.reuse, R24, R72 ;  /* 0x000000182048723c */ /* 0x040fe20000001848 */
[----:B------:R-:W-:Y:S01]  /*4710*/  LOP3.LUT R134, R63, R134, RZ, 0xc0, !PT ;  /* 0x000000863f867212 */ /* 0x000fe200078ec0ff */
[--C-:B------:R-:W-:Y:S01]  /*4720*/  FFMA.FTZ R63, R232, UR37, -R173.reuse ;  /* 0x00000025e83f7c23 */ /* 0x100fe200080108ad */
[----:B---3--:R-:W-:Y:S01]  /*4730*/  F2FP.F16.F32.PACK_AB R135, R56, R54 ;  /* 0x000000363887723e */ /* 0x008fe200000000ff */
[----:B------:R-:W2:Y:S01]  /*4740*/  MUFU.EX2 R170, R170 ;  /* 0x000000aa00aa7308 */ /* 0x000ea20000000800 */
[----:B------:R-:W-:Y:S01]  /*4750*/  LOP3.LUT R132, R67, R132, RZ, 0xc0, !PT ;  /* 0x0000008443847212 */ /* 0x000fe200078ec0ff */
[C---:B------:R-:W-:Y:S01]  /*4760*/  HMMA.16816.F32 R88, R32.reuse, R20, R88 ;  /* 0x000000142058723c */ /* 0x040fe20000001858 */
[----:B------:R-:W-:Y:S01]  /*4770*/  LOP3.LUT R135, R61, R135, RZ, 0xc0, !PT ;  /* 0x000000873d877212 */ /* 0x000fe200078ec0ff */
[----:B------:R-:W-:Y:S01]  /*4780*/  FFMA.FTZ R61, R231, UR37, -R66 ;  /* 0x00000025e73d7c23 */ /* 0x000fe20008010842 */
[----:B------:R-:W-:Y:S01]  /*4790*/  FFMA.FTZ R67, R176, UR37, -R173 ;  /* 0x00000025b0437c23 */ /* 0x000fe200080108ad */
[----:B------:R-:W-:Y:S01]  /*47a0*/  LOP3.LUT R238, R239, UR33, R238, 0x96, !PT ;  /* 0x00000021efee7c12 */ /* 0x000fe2000f8e96ee */
[----:B------:R-:W-:Y:S01]  /*47b0*/  FFMA.FTZ R176, R211, UR37, -R194 ;  /* 0x00000025d3b07c23 */ /* 0x000fe200080108c2 */
[----:B----4-:R-:W-:Y:S01]  /*47c0*/  F2FP.F16.F32.PACK_AB R133, R57, R55 ;  /* 0x000000373985723e */ /* 0x010fe200000000ff */
[----:B------:R-:W-:Y:S01]  /*47d0*/  HMMA.16816.F32 R140, R32, R16, R140 ;  /* 0x00000010208c723c */ /* 0x000fe2000000188c */
[----:B------:R-:W-:Y:S01]  /*47e0*/  MUFU.EX2 R63, R63 ;  /* 0x0000003f003f7308 */ /* 0x000fe20000000800 */
[----:B------:R-:W-:Y:S01]  /*47f0*/  IMAD.WIDE.U32 R238, R238, -0x326172a9, RZ ;  /* 0xcd9e8d57eeee7825 */ /* 0x000fe200078e00ff */
[----:B------:R-:W-:-:S03]  /*4800*/  LOP3.LUT R133, R64, R133, RZ, 0xc0, !PT ;  /* 0x0000008540857212 */ /* 0x000fc600078ec0ff */
[----:B------:R-:W-:Y:S01]  /*4810*/  FADD.FTZ R52, R53, R52 ;  /* 0x0000003435347221 */ /* 0x000fe20000010000 */
[----:B------:R-:W-:Y:S01]  /*4820*/  LOP3.LUT R64, R65, UR13, R136, 0x96, !PT ;  /* 0x0000000d41407c12 */ /* 0x000fe2000f8e9688 */
[----:B-----5:R-:W-:Y:S01]  /*4830*/  HMMA.16816.F32 R112, R32, R12, R112 ;  /* 0x0000000c2070723c */ /* 0x020fe20000001870 */
[----:B------:R-:W-:Y:S01]  /*4840*/  FFMA.FTZ R65, R179, UR37, -R66 ;  /* 0x00000025b3417c23 */ /* 0x000fe20008010842 */
[C---:B------:R-:W-:Y:S01]  /*4850*/  LOP3.LUT R250, R239.reuse, UR21, R250, 0x96, !PT ;  /* 0x00000015effa7c12 */ /* 0x040fe2000f8e96fa */
[----:B------:R-:W-:Y:S01]  /*4860*/  MUFU.EX2 R61, R61 ;  /* 0x0000003d003d7308 */ /* 0x000fe20000000800 */
[----:B------:R-:W-:Y:S01]  /*4870*/  FFMA.FTZ R179, R230, UR37, -R194 ;  /* 0x00000025e6b37c23 */ /* 0x000fe200080108c2 */
[----:B------:R-:W-:Y:S01]  /*4880*/  LOP3.LUT R208, R239, UR21, R208, 0x96, !PT ;  /* 0x00000015efd07c12 */ /* 0x000fe2000f8e96d0 */
[----:B------:R-:W-:Y:S01]  /*4890*/  HMMA.16816.F32 R136, R132, R4, RZ ;  /* 0x000000048488723c */ /* 0x000fe200000018ff */
[----:B------:R-:W-:-:S04]  /*48a0*/  IMAD.WIDE.U32 R250, R250, -0x2daee0ad, RZ ;  /* 0xd2511f53fafa7825 */ /* 0x000fc800078e00ff */
[----:B------:R-:W-:Y:S01]  /*48b0*/  FADD.FTZ R55, R55, R57 ;  /* 0x0000003937377221 */ /* 0x000fe20000010000 */
[----:B------:R-:W-:Y:S01]  /*48c0*/  FADD.FTZ R46, R47, R46 ;  /* 0x0000002e2f2e7221 */ /* 0x000fe20000010000 */
[----:B------:R-:W-:Y:S01]  /*48d0*/  FADD.FTZ R48, R48, R49 ;  /* 0x0000003130307221 */ /* 0x000fe20000010000 */
[----:B------:R-:W-:Y:S01]  /*48e0*/  MUFU.EX2 R67, R67 ;  /* 0x0000004300437308 */ /* 0x000fe20000000800 */
[----:B------:R-:W-:Y:S01]  /*48f0*/  HMMA.16816.F32 R160, R132, R148, RZ ;  /* 0x0000009484a0723c */ /* 0x000fe200000018ff */
[----:B------:R-:W-:Y:S01]  /*4900*/  IMAD.WIDE.U32 R4, R64, -0x2daee0ad, RZ ;  /* 0xd2511f5340047825 */ /* 0x000fe200078e00ff */
[----:B------:R-:W-:-:S03]  /*4910*/  LOP3.LUT R248, R251, UR18, R248, 0x96, !PT ;  /* 0x00000012fbf87c12 */ /* 0x000fc6000f8e96f8 */
[----:B------:R-:W-:Y:S01]  /*4920*/  FADD.FTZ R52, R51, R52 ;  /* 0x0000003433347221 */ /* 0x000fe20000010000 */
[----:B------:R-:W-:Y:S01]  /*4930*/  FADD.FTZ R55, R54, R55 ;  /* 0x0000003736377221 */ /* 0x000fe20000010000 */
[----:B------:R-:W-:Y:S01]  /*4940*/  IMAD.WIDE.U32 R208, R208, -0x2daee0ad, RZ ;  /* 0xd2511f53d0d07825 */ /* 0x000fe200078e00ff */
[----:B------:R-:W-:Y:S01]  /*4950*/  HMMA.16816.F32 R68, R132, R80, RZ ;  /* 0x000000508444723c */ /* 0x000fe200000018ff */
[----:B------:R3:W-:Y:S02]  /*4960*/  MUFU.EX2 R64, R184 ;  /* 0x000000b800407308 */ /* 0x0007e40000000800 */
[----:B------:R-:W-:Y:S01]  /*4970*/  FADD.FTZ R46, R45, R46 ;  /* 0x0000002e2d2e7221 */ /* 0x000fe20000010000 */
[----:B------:R-:W-:Y:S01]  /*4980*/  IMAD.WIDE.U32 R248, R248, -0x326172a9, RZ ;  /* 0xcd9e8d57f8f87825 */ /* 0x000fe200078e00ff */
[----:B------:R-:W-:-:S03]  /*4990*/  LOP3.LUT R207, R209, UR18, R206, 0x96, !PT ;  /* 0x00000012d1cf7c12 */ /* 0x000fc6000f8e96ce */
[----:B------:R-:W-:Y:S01]  /*49a0*/  FADD.FTZ R48, R44, R48 ;  /* 0x000000302c307221 */ /* 0x000fe20000010000 */
[C---:B------:R-:W-:Y:S01]  /*49b0*/  HMMA.16816.F32 R84, R132.reuse, R96, RZ ;  /* 0x000000608454723c */ /* 0x040fe200000018ff */
[----:B------:R-:W-:Y:S01]  /*49c0*/  FFMA.FTZ R232, R172, UR37, -R173 ;  /* 0x00000025ace87c23 */ /* 0x000fe200080108ad */
[----:B------:R-:W-:Y:S01]  /*49d0*/  LOP3.LUT R236, R249, UR17, R236, 0x96, !PT ;  /* 0x00000011f9ec7c12 */ /* 0x000fe2000f8e96ec */
[----:B------:R-:W4:Y:S01]  /*49e0*/  MUFU.EX2 R169, R169 ;  /* 0x000000a900a97308 */ /* 0x000f220000000800 */
[----:B------:R-:W-:Y:S01]  /*49f0*/  FADD.FTZ R52, R50, R52 ;  /* 0x0000003432347221 */ /* 0x000fe20000010000 */
[----:B------:R-:W-:Y:S01]  /*4a00*/  FADD.FTZ R55, R56, R55 ;  /* 0x0000003738377221 */ /* 0x000fe20000010000 */
[C---:B------:R-:W-:Y:S01]  /*4a10*/  HMMA.16816.F32 R144, R132.reuse, R104, RZ ;  /* 0x000000688490723c */ /* 0x040fe200000018ff */
[----:B------:R-:W-:Y:S01]  /*4a20*/  FADD.FTZ R46, R41, R46 ;  /* 0x0000002e292e7221 */ /* 0x000fe20000010000 */
[----:B------:R-:W-:Y:S01]  /*4a30*/  FADD.FTZ R48, R42, R48 ;  /* 0x000000302a307221 */ /* 0x000fe20000010000 */
[----:B--2---:R-:W-:Y:S01]  /*4a40*/  FADD.FTZ R52, R170, R52 ;  /* 0x00000034aa347221 */ /* 0x004fe20000010000 */
[----:B------:R-:W-:Y:S01]  /*4a50*/  FFMA.FTZ R178, R178, UR37, -R173 ;  /* 0x00000025b2b27c23 */ /* 0x000fe200080108ad */
[----:B------:R-:W2:Y:S01]  /*4a60*/  MUFU.EX2 R65, R65 ;  /* 0x0000004100417308 */ /* 0x000ea20000000800 */
[C---:B------:R-:W-:Y:S01]  /*4a70*/  HMMA.16816.F32 R108, R132.reuse, R120, RZ ;  /* 0x00000078846c723c */ /* 0x040fe200000018ff */
[----:B---3--:R-:W-:Y:S01]  /*4a80*/  FFMA.FTZ R184, R227, UR37, -R194 ;  /* 0x00000025e3b87c23 */ /* 0x008fe200080108c2 */
[----:B------:R-:W-:Y:S01]  /*4a90*/  FFMA.FTZ R227, R180, UR37, -R181 ;  /* 0x00000025b4e37c23 */ /* 0x000fe200080108b5 */
[----:B------:R-:W-:Y:S01]  /*4aa0*/  FADD.FTZ R46, R43, R46 ;  /* 0x0000002e2b2e7221 */ /* 0x000fe20000010000 */
[----:B------:R-:W-:Y:S01]  /*4ab0*/  FADD.FTZ R48, R39, R48 ;  /* 0x0000003027307221 */ /* 0x000fe20000010000 */
[----:B------:R-:W-:Y:S01]  /*4ac0*/  FFMA.FTZ R177, R177, UR37, -R173 ;  /* 0x00000025b1b17c23 */ /* 0x000fe200080108ad */
[C---:B------:R-:W-:Y:S01]  /*4ad0*/  HMMA.16816.F32 R148, R132.reuse, R150, RZ ;  /* 0x000000968494723c */ /* 0x040fe200000018ff */
[----:B------:R-:W3:Y:S01]  /*4ae0*/  MUFU.EX2 R174, R174 ;  /* 0x000000ae00ae7308 */ /* 0x000ee20000000800 */
[----:B----4-:R-:W-:Y:S01]  /*4af0*/  FADD.FTZ R55, R169, R55 ;  /* 0x00000037a9377221 */ /* 0x010fe20000010000 */
[----:B------:R-:W-:Y:S01]  /*4b00*/  FFMA.FTZ R175, R175, UR37, -R173 ;  /* 0x00000025afaf7c23 */ /* 0x000fe200080108ad */
[----:B------:R-:W-:Y:S01]  /*4b10*/  FADD.FTZ R52, R67, R52 ;  /* 0x0000003443347221 */ /* 0x000fe20000010000 */
[----:B------:R-:W-:Y:S01]  /*4b20*/  FADD.FTZ R46, R40, R46 ;  /* 0x0000002e282e7221 */ /* 0x000fe20000010000 */
[C---:B------:R-:W-:Y:S01]  /*4b30*/  HMMA.16816.F32 R80, R132.reuse, R82, RZ ;  /* 0x000000528450723c */ /* 0x040fe200000018ff */
[----:B------:R-:W-:Y:S01]  /*4b40*/  FADD.FTZ R48, R38, R48 ;  /* 0x0000003026307221 */ /* 0x000fe20000010000 */
[--C-:B------:R-:W-:Y:S01]  /*4b50*/  FFMA.FTZ R171, R171, UR37, -R66.reuse ;  /* 0x00000025abab7c23 */ /* 0x100fe20008010842 */
[----:B------:R-:W4:Y:S01]  /*4b60*/  MUFU.EX2 R176, R176 ;  /* 0x000000b000b07308 */ /* 0x000f220000000800 */
[----:B--2---:R-:W-:Y:S01]  /*4b70*/  FADD.FTZ R55, R65, R55 ;  /* 0x0000003741377221 */ /* 0x004fe20000010000 */
[----:B------:R-:W-:Y:S01]  /*4b80*/  FFMA.FTZ R164, R164, UR37, -R66 ;  /* 0x00000025a4a47c23 */ /* 0x000fe20008010842 */
[----:B------:R-:W-:Y:S01]  /*4b90*/  HMMA.16816.F32 R96, R132, R98, RZ ;  /* 0x000000628460723c */ /* 0x000fe200000018ff */
[----:B------:R-:W-:Y:S01]  /*4ba0*/  FADD.FTZ R52, R64, R52 ;  /* 0x0000003440347221 */ /* 0x000fe20000010000 */
[----:B------:R-:W-:Y:S01]  /*4bb0*/  FADD.FTZ R46, R37, R46 ;  /* 0x0000002e252e7221 */ /* 0x000fe20000010000 */
[----:B------:R-:W-:-:S02]  /*4bc0*/  FADD.FTZ R48, R2, R48 ;  /* 0x0000003002307221 */ /* 0x000fc40000010000 */
[----:B------:R-:W2:Y:S01]  /*4bd0*/  MUFU.EX2 R188, R188 ;  /* 0x000000bc00bc7308 */ /* 0x000ea20000000800 */
[----:B------:R-:W-:Y:S01]  /*4be0*/  HMMA.16816.F32 R104, R132, R106, RZ ;  /* 0x0000006a8468723c */ /* 0x000fe200000018ff */
[----:B------:R-:W-:Y:S01]  /*4bf0*/  FADD.FTZ R52, R63, R52 ;  /* 0x000000343f347221 */ /* 0x000fe20000010000 */
[----:B------:R-:W-:Y:S01]  /*4c00*/  FADD.FTZ R46, R36, R46 ;  /* 0x0000002e242e7221 */ /* 0x000fe20000010000 */
[----:B------:R-:W-:-:S03]  /*4c10*/  FADD.FTZ R48, R0, R48 ;  /* 0x0000003000307221 */ /* 0x000fc60000010000 */
[----:B------:R-:W-:Y:S01]  /*4c20*/  HMMA.16816.F32 R120, R132, R122, RZ ;  /* 0x0000007a8478723c */ /* 0x000fe200000018ff */
[----:B------:R-:W5:Y:S01]  /*4c30*/  MUFU.EX2 R179, R179 ;  /* 0x000000b300b37308 */ /* 0x000f620000000800 */
[----:B---3--:R-:W-:Y:S01]  /*4c40*/  FADD.FTZ R46, R174, R46 ;  /* 0x0000002eae2e7221 */ /* 0x008fe20000010000 */
[----:B------:R-:W-:-:S03]  /*4c50*/  FADD.FTZ R48, R183, R48 ;  /* 0x00000030b7307221 */ /* 0x000fc60000010000 */
[C---:B-1----:R-:W-:Y:S01]  /*4c60*/  HMMA.16816.F32 R124, R32.reuse, R8, R124 ;  /* 0x00000008207c723c */ /* 0x042fe2000000187c */
[----:B----4-:R-:W-:Y:S02]  /*4c70*/  FADD.FTZ R46, R176, R46 ;  /* 0x0000002eb02e7221 */ /* 0x010fe40000010000 */
[----:B------:R-:W1:Y:S01]  /*4c80*/  MUFU.EX2 R184, R184 ;  /* 0x000000b800b87308 */ /* 0x000e620000000800 */
[----:B--2---:R-:W-:Y:S02]  /*4c90*/  FADD.FTZ R48, R188, R48 ;  /* 0x00000030bc307221 */ /* 0x004fe40000010000 */
[C---:B------:R-:W-:Y:S05]  /*4ca0*/  HMMA.16816.F32 R152, R32.reuse, R30, R152 ;  /* 0x0000001e2098723c */ /* 0x040fea0000001898 */
[----:B------:R-:W2:Y:S01]  /*4cb0*/  MUFU.EX2 R191, R191 ;  /* 0x000000bf00bf7308 */ /* 0x000ea20000000800 */
[----:B------:R-:W-:Y:S01]  /*4cc0*/  HMMA.16816.F32 R76, R32, R26, R76 ;  /* 0x0000001a204c723c */ /* 0x000fe2000000184c */
[----:B-----5:R-:W-:-:S05]  /*4cd0*/  FADD.FTZ R46, R179, R46 ;  /* 0x0000002eb32e7221 */ /* 0x020fca0000010000 */
        /* <DEDUP_REMOVED lines=11> */
[C---:B------:R-:W-:Y:S01]  /*4d90*/  LOP3.LUT R32, R4.reuse, 0xffff, RZ, 0xc0, !PT ;  /* 0x0000ffff04207812 */ /* 0x040fe200078ec0ff */
[----:B------:R-:W-:Y:S03]  /*4da0*/  MUFU.EX2 R200, R200 ;  /* 0x000000c800c87308 */ /* 0x000fe60000000800 */
[----:B------:R-:W-:Y:S02]  /*4db0*/  SHF.R.U32.HI R32, RZ, 0x8, R32 ;  /* 0x00000008ff207819 */ /* 0x000fe40000011620 */
[----:B------:R-:W-:Y:S01]  /*4dc0*/  LOP3.LUT R7, R5, UR29, R62, 0x96, !PT ;  /* 0x0000001d05077c12 */ /* 0x000fe2000f8e963e */
[----:B------:R-:W-:Y:S01]  /*4dd0*/  FFMA.FTZ R62, R203, UR37, -R66 ;  /* 0x00000025cb3e7c23 */ /* 0x000fe20008010842 */
[----:B------:R-:W-:Y:S01]  /*4de0*/  SHF.R.U32.HI R5, RZ, 0x10, R4 ;  /* 0x00000010ff057819 */ /* 0x000fe20000011604 */
[----:B------:R-:W-:Y:S01]  /*4df0*/  MUFU.EX2 R201, R201 ;  /* 0x000000c900c97308 */ /* 0x000fe20000000800 */
[----:B------:R-:W-:-:S02]  /*4e00*/  LOP3.LUT R6, R4, 0xff, RZ, 0xc0, !PT ;  /* 0x000000ff04067812 */ /* 0x000fc400078ec0ff */
[----:B------:R-:W-:Y:S02]  /*4e10*/  SHF.R.U32.HI R4, RZ, 0x18, R4 ;  /* 0x00000018ff047819 */ /* 0x000fe40000011604 */
[----:B------:R-:W-:Y:S02]  /*4e20*/  LOP3.LUT R5, R5, 0xff, RZ, 0xc0, !PT ;  /* 0x000000ff05057812 */ /* 0x000fe400078ec0ff */
[----:B------:R-:W-:Y:S01]  /*4e30*/  SHF.R.U32.HI R33, RZ, 0x10, R7 ;  /* 0x00000010ff217819 */ /* 0x000fe20000011607 */
[----:B------:R-:W1:Y:S01]  /*4e40*/  MUFU.EX2 R62, R62 ;  /* 0x0000003e003e7308 */ /* 0x000e620000000800 */
[----:B------:R-:W-:Y:S02]  /*4e50*/  PRMT R4, R5, 0x5410, R4 ;  /* 0x0000541005047816 */ /* 0x000fe40000000004 */
[----:B------:R-:W-:Y:S02]  /*4e60*/  LOP3.LUT R5, R7, 0xffff, RZ, 0xc0, !PT ;  /* 0x0000ffff07057812 */ /* 0x000fe400078ec0ff */
[----:B------:R-:W-:-:S02]  /*4e70*/  PRMT R6, R6, 0x5410, R32 ;  /* 0x0000541006067816 */ /* 0x000fc40000000020 */
[----:B------:R-:W-:Y:S01]  /*4e80*/  LOP3.LUT R32, R7, 0xff, RZ, 0xc0, !PT ;  /* 0x000000ff07207812 */ /* 0x000fe200078ec0ff */
[----:B------:R-:W2:Y:S01]  /*4e90*/  MUFU.EX2 R187, R187 ;  /* 0x000000bb00bb7308 */ /* 0x000ea20000000800 */
[----:B------:R-:W-:Y:S02]  /*4ea0*/  SHF.R.U32.HI R34, RZ, 0x8, R5 ;  /* 0x00000008ff227819 */ /* 0x000fe40000011605 */
[----:B------:R-:W-:Y:S02]  /*4eb0*/  SHF.R.U32.HI R7, RZ, 0x18, R7 ;  /* 0x00000018ff077819 */ /* 0x000fe40000011607 */
[----:B------:R-:W-:Y:S02]  /*4ec0*/  LOP3.LUT R5, R33, 0xff, RZ, 0xc0, !PT ;  /* 0x000000ff21057812 */ /* 0x000fe400078ec0ff */
[----:B------:R-:W-:Y:S01]  /*4ed0*/  HSET2.LE.AND R6, R6, R58, PT ;  /* 0x0000003a06067233 */ /* 0x000fe20003803000 */
[----:B------:R-:W3:Y:S01]  /*4ee0*/  MUFU.EX2 R190, R190 ;  /* 0x000000be00be7308 */ /* 0x000ee20000000800 */
[----:B------:R-:W-:Y:S01]  /*4ef0*/  PRMT R5, R5, 0x5410, R7 ;  /* 0x0000541005057816 */ /* 0x000fe20000000007 */
[----:B-1----:R-:W-:Y:S01]  /*4f00*/  FADD.FTZ R55, R62, R55 ;  /* 0x000000373e377221 */ /* 0x002fe20000010000 */
[----:B------:R-:W-:-:S02]  /*4f10*/  F2FP.F16.F32.PACK_AB R7, R63, R64 ;  /* 0x000000403f07723e */ /* 0x000fc400000000ff */
[--C-:B------:R-:W-:Y:S01]  /*4f20*/  HSET2.LE.AND R4, R4, R58.reuse, PT ;  /* 0x0000003a04047233 */ /* 0x100fe20003803000 */
[----:B------:R-:W-:Y:S01]  /*4f30*/  FADD.FTZ R55, R61, R55 ;  /* 0x000000373d377221 */ /* 0x000fe20000010000 */
[----:B------:R-:W-:Y:S01]  /*4f40*/  LOP3.LUT R6, R6, R7, RZ, 0xc0, !PT ;  /* 0x0000000706067212 */ /* 0x000fe200078ec0ff */
[----:B------:R-:W1:Y:S01]  /*4f50*/  MUFU.EX2 R189, R189 ;  /* 0x000000bd00bd7308 */ /* 0x000e620000000800 */
[----:B------:R-:W-:Y:S01]  /*4f60*/  PRMT R32, R32, 0x5410, R34 ;  /* 0x0000541020207816 */ /* 0x000fe20000000022 */
[----:B--2---:R-:W-:Y:S01]  /*4f70*/  FADD.FTZ R52, R187, R52 ;  /* 0x00000034bb347221 */ /* 0x004fe20000010000 */
[----:B------:R-:W-:Y:S02]  /*4f80*/  F2FP.F16.F32.PACK_AB R7, R61, R62 ;  /* 0x0000003e3d07723e */ /* 0x000fe400000000ff */
[--C-:B------:R-:W-:Y:S02]  /*4f90*/  HSET2.LE.AND R5, R5, R58.reuse, PT ;  /* 0x0000003a05057233 */ /* 0x100fe40003803000 */
[----:B------:R-:W-:Y:S01]  /*4fa0*/  LOP3.LUT R7, R4, R7, RZ, 0xc0, !PT ;  /* 0x0000000704077212 */ /* 0x000fe200078ec0ff */
[----:B------:R-:W2:Y:S01]  /*4fb0*/  MUFU.EX2 R193, R193 ;  /* 0x000000c100c17308 */ /* 0x000ea20000000800 */
[----:B------:R-:W-:Y:S01]  /*4fc0*/  HSET2.LE.AND R4, R32, R58, PT ;  /* 0x0000003a20047233 */ /* 0x000fe20003803000 */
[----:B---3--:R-:W-:Y:S01]  /*4fd0*/  FADD.FTZ R52, R190, R52 ;  /* 0x00000034be347221 */ /* 0x008fe20000010000 */
[----:B------:R-:W-:-:S03]  /*4fe0*/  F2FP.F16.F32.PACK_AB R32, R67, R170 ;  /* 0x000000aa4320723e */ /* 0x000fc600000000ff */
[----:B------:R-:W-:Y:S01]  /*4ff0*/  FADD.FTZ R52, R197, R52 ;  /* 0x00000034c5347221 */ /* 0x000fe20000010000 */
[----:B------:R-:W-:Y:S01]  /*5000*/  LOP3.LUT R4, R4, R32, RZ, 0xc0, !PT ;  /* 0x0000002004047212 */ /* 0x000fe200078ec0ff */
[----:B------:R-:W3:Y:S01]  /*5010*/  MUFU.EX2 R198, R198 ;  /* 0x000000c600c67308 */ /* 0x000ee20000000800 */
[----:B------:R-:W-:Y:S01]  /*5020*/  F2FP.F16.F32.PACK_AB R32, R65, R169 ;  /* 0x000000a94120723e */ /* 0x000fe200000000ff */
[----:B-1----:R-:W-:Y:S01]  /*5030*/  FADD.FTZ R55, R189, R55 ;  /* 0x00000037bd377221 */ /* 0x002fe20000010000 */
[----:B------:R-:W-:Y:S02]  /*5040*/  FADD.FTZ R52, R202, R52 ;  /* 0x00000034ca347221 */ /* 0x000fe40000010000 */
[----:B------:R-:W-:-:S03]  /*5050*/  LOP3.LUT R5, R5, R32, RZ, 0xc0, !PT ;  /* 0x0000002005057212 */ /* 0x000fc600078ec0ff */
[----:B------:R-:W1:Y:S01]  /*5060*/  MUFU.EX2 R196, R196 ;  /* 0x000000c400c47308 */ /* 0x000e620000000800 */
[----:B--2---:R-:W-:-:S03]  /*5070*/  FADD.FTZ R55, R193, R55 ;  /* 0x00000037c1377221 */ /* 0x004fc60000010000 */
[----:B------:R-:W-:Y:S01]  /*5080*/  HMMA.16816.F32 R84, R4, R20, R84 ;  /* 0x000000140454723c */ /* 0x000fe20000001854 */
[----:B------:R-:W-:-:S03]  /*5090*/  FADD.FTZ R55, R200, R55 ;  /* 0x00000037c8377221 */ /* 0x000fc60000010000 */
[----:B------:R-:W-:Y:S01]  /*50a0*/  MUFU.EX2 R185, R185 ;  /* 0x000000b900b97308 */ /* 0x000fe20000000800 */
[----:B------:R-:W-:Y:S01]  /*50b0*/  FADD.FTZ R55, R201, R55 ;  /* 0x00000037c9377221 */ /* 0x000fe20000010000 */
[----:B------:R-:W-:Y:S01]  /*50c0*/  HMMA.16816.F32 R136, R4, R8, R136 ;  /* 0x000000080488723c */ /* 0x000fe20000001888 */
[--C-:B------:R-:W-:Y:S01]  /*50d0*/  LOP3.LUT R20, R237, UR19, R238.reuse, 0x96, !PT ;  /* 0x00000013ed147c12 */ /* 0x100fe2000f8e96ee */
[----:B------:R-:W-:Y:S01]  /*50e0*/  IMAD.WIDE.U32 R236, R236, -0x2daee0ad, RZ ;  /* 0xd2511f53ecec7825 */ /* 0x000fe200078e00ff */
[----:B------:R-:W-:-:S03]  /*50f0*/  LOP3.LUT R238, R205, UR19, R238, 0x96, !PT ;  /* 0x00000013cdee7c12 */ /* 0x000fc6000f8e96ee */
[----:B---3--:R-:W-:Y:S01]  /*5100*/  FADD.FTZ R46, R198, R46 ;  /* 0x0000002ec62e7221 */ /* 0x008fe20000010000 */
[----:B------:R-:W-:Y:S01]  /*5110*/  IMAD.WIDE.U32 R20, R20, -0x2daee0ad, RZ ;  /* 0xd2511f5314147825 */ /* 0x000fe200078e00ff */
[C---:B------:R-:W-:Y:S01]  /*5120*/  HMMA.16816.F32 R144, R4.reuse, R16, R144 ;  /* 0x000000100490723c */ /* 0x040fe20000001890 */
[----:B------:R-:W-:Y:S02]  /*5130*/  MUFU.EX2 R227, R227 ;  /* 0x000000e300e37308 */ /* 0x000fe40000000800 */
[----:B-1----:R-:W-:Y:S01]  /*5140*/  FADD.FTZ R46, R196, R46 ;  /* 0x0000002ec42e7221 */ /* 0x002fe20000010000 */
[----:B------:R-:W-:Y:S01]  /*5150*/  IMAD.WIDE.U32 R238, R238, -0x2daee0ad, RZ ;  /* 0xd2511f53eeee7825 */ /* 0x000fe200078e00ff */
[----:B------:R-:W-:Y:S02]  /*5160*/  LOP3.LUT R32, R21, UR16, R250, 0x96, !PT ;  /* 0x0000001015207c12 */ /* 0x000fe4000f8e96fa */
[----:B------:R-:W-:Y:S01]  /*5170*/  LOP3.LUT R210, R237, UR14, R20, 0x96, !PT ;  /* 0x0000000eedd27c12 */ /* 0x000fe2000f8e9614 */
[C---:B------:R-:W-:Y:S01]  /*5180*/  HMMA.16816.F32 R108, R4.reuse, R12, R108 ;  /* 0x0000000c046c723c */ /* 0x040fe2000000186c */
[----:B------:R-:W-:Y:S01]  /*5190*/  LOP3.LUT R206, R239, UR16, R208, 0x96, !PT ;  /* 0x00000010efce7c12 */ /* 0x000fe2000f8e96d0 */
[----:B------:R-:W-:Y:S01]  /*51a0*/  IMAD.WIDE.U32 R32, R32, -0x326172a9, RZ ;  /* 0xcd9e8d5720207825 */ /* 0x000fe200078e00ff */
[----:B------:R-:W1:Y:S03]  /*51b0*/  MUFU.EX2 R195, R195 ;  /* 0x000000c300c37308 */ /* 0x000e660000000800 */
[----:B------:R-:W-:Y:S01]  /*51c0*/  IMAD.WIDE.U32 R210, R210, -0x326172a9, RZ ;  /* 0xcd9e8d57d2d27825 */ /* 0x000fe200078e00ff */
[----:B------:R-:W-:Y:S01]  /*51d0*/  LOP3.LUT R34, R33, UR15, R248, 0x96, !PT ;  /* 0x0000000f21227c12 */ /* 0x000fe2000f8e96f8 */
[C---:B------:R-:W-:Y:S03]  /*51e0*/  HMMA.16816.F32 R160, R4.reuse, R28, R160 ;  /* 0x0000001c04a0723c */ /* 0x040fe600000018a0 */
[----:B------:R-:W-:Y:S01]  /*51f0*/  LOP3.LUT R32, R211, UR13, R32, 0x96, !PT ;  /* 0x0000000dd3207c12 */ /* 0x000fe2000f8e9620 */
[----:B------:R-:W-:Y:S01]  /*5200*/  IMAD.WIDE.U32 R34, R34, -0x2daee0ad, RZ ;  /* 0xd2511f5322227825 */ /* 0x000fe200078e00ff */
[----:B------:R-:W2:Y:S01]  /*5210*/  MUFU.EX2 R186, R186 ;  /* 0x000000ba00ba7308 */ /* 0x000ea20000000800 */
[----:B------:R-:W-:Y:S03]  /*5220*/  HMMA.16816.F32 R68, R4, R24, R68 ;  /* 0x000000180444723c */ /* 0x000fe60000001844 */
[----:B------:R-:W-:-:S03]  /*5230*/  LOP3.LUT R8, R35, UR12, R236, 0x96, !PT ;  /* 0x0000000c23087c12 */ /* 0x000fc6000f8e96ec */
[C---:B------:R-:W-:Y:S01]  /*5240*/  HMMA.16816.F32 R148, R4.reuse, R30, R148 ;  /* 0x0000001e0494723c */ /* 0x040fe20000001894 */
[----:B------:R-:W3:Y:S01]  /*5250*/  LDSM.16.MT88.4 R28, [R214+0x9800] ;  /* 0x00980000d61c783b */ /* 0x000ee20000004200 */
[----:B------:R-:W-:Y:S01]  /*5260*/  IMAD.WIDE.U32 R16, R8, -0x326172a9, RZ ;  /* 0xcd9e8d5708107825 */ /* 0x000fe200078e00ff */
[----:B------:R-:W4:Y:S03]  /*5270*/  MUFU.EX2 R182, R182 ;  /* 0x000000b600b67308 */ /* 0x000f260000000800 */
[----:B-1----:R-:W-:Y:S01]  /*5280*/  FADD.FTZ R46, R195, R46 ;  /* 0x0000002ec32e7221 */ /* 0x002fe20000010000 */
[C---:B------:R-:W-:Y:S01]  /*5290*/  HMMA.16816.F32 R80, R4.reuse, R26, R80 ;  /* 0x0000001a0450723c */ /* 0x040fe20000001850 */
[C---:B------:R-:W-:Y:S01]  /*52a0*/  LOP3.LUT R8, R16.reuse, 0xffff, RZ, 0xc0, !PT ;  /* 0x0000ffff10087812 */ /* 0x040fe200078ec0ff */
[----:B------:R-:W1:Y:S01]  /*52b0*/  LDSM.16.MT88.4 R24, [R212+0x9800] ;  /* 0x00980000d418783b */ /* 0x000e620000004200 */
[----:B------:R-:W-:Y:S01]  /*52c0*/  LOP3.LUT R33, R16, 0xff, RZ, 0xc0, !PT ;  /* 0x000000ff10217812 */ /* 0x000fe200078ec0ff */
[----:B--2---:R-:W-:Y:S01]  /*52d0*/  FADD.FTZ R48, R186, R48 ;  /* 0x00000030ba307221 */ /* 0x004fe20000010000 */
[----:B------:R-:W-:Y:S01]  /*52e0*/  SHF.R.U32.HI R12, RZ, 0x8, R8 ;  /* 0x00000008ff0c7819 */ /* 0x000fe20000011608 */
[C---:B------:R-:W-:Y:S01]  /*52f0*/  HMMA.16816.F32 R96, R4.reuse, R22, R96 ;  /* 0x000000160460723c */ /* 0x040fe20000001860 */
[----:B------:R-:W-:Y:S01]  /*5300*/  LOP3.LUT R8, R17, UR22, R210, 0x96, !PT ;  /* 0x0000001611087c12 */ /* 0x000fe2000f8e96d2 */
[----:B------:R-:W2:Y:S01]  /*5310*/  LDSM.16.MT88.4 R20, [R214+0xa800] ;  /* 0x00a80000d614783b */ /* 0x000ea20000004200 */
[--C-:B------:R-:W-:Y:S01]  /*5320*/  SHF.R.U32.HI R9, RZ, 0x10, R16.reuse ;  /* 0x00000010ff097819 */ /* 0x100fe20000011610 */
[----:B------:R-:W-:Y:S01]  /*5330*/  MUFU.EX2 R175, R175 ;  /* 0x000000af00af7308 */ /* 0x000fe20000000800 */
[----:B------:R-:W-:Y:S01]  /*5340*/  SHF.R.U32.HI R35, RZ, 0x18, R16 ;  /* 0x00000018ff237819 */ /* 0x000fe20000011610 */
[----:B------:R-:W-:Y:S01]  /*5350*/  HMMA.16816.F32 R104, R4, R18, R104 ;  /* 0x000000120468723c */ /* 0x000fe20000001868 */
[----:B------:R-:W-:Y:S01]  /*5360*/  LOP3.LUT R16, R8, 0xffff, RZ, 0xc0, !PT ;  /* 0x0000ffff08107812 */ /* 0x000fe200078ec0ff */
[----:B----4-:R-:W-:Y:S01]  /*5370*/  FADD.FTZ R48, R182, R48 ;  /* 0x00000030b6307221 */ /* 0x010fe20000010000 */
[----:B------:R-:W-:-:S02]  /*5380*/  PRMT R33, R33, 0x5410, R12 ;  /* 0x0000541021217816 */ /* 0x000fc4000000000c */
[----:B------:R-:W-:Y:S01]  /*5390*/  LOP3.LUT R13, R9, 0xff, RZ, 0xc0, !PT ;  /* 0x000000ff090d7812 */ /* 0x000fe200078ec0ff */
[C---:B------:R-:W-:Y:S01]  /*53a0*/  HMMA.16816.F32 R120, R4.reuse, R14, R120 ;  /* 0x0000000e0478723c */ /* 0x040fe20000001878 */
[----:B------:R-:W-:Y:S01]  /*53b0*/  LOP3.LUT R12, R8, 0xff, RZ, 0xc0, !PT ;  /* 0x000000ff080c7812 */ /* 0x000fe200078ec0ff */
[----:B------:R-:W-:Y:S01]  /*53c0*/  MUFU.EX2 R232, R232 ;  /* 0x000000e800e87308 */ /* 0x000fe20000000800 */
[----:B------:R-:W-:Y:S01]  /*53d0*/  SHF.R.U32.HI R17, RZ, 0x10, R8 ;  /* 0x00000010ff117819 */ /* 0x000fe20000011608 */
[----:B------:R-:W-:Y:S01]  /*53e0*/  FADD.FTZ R48, R185, R48 ;  /* 0x00000030b9307221 */ /* 0x000fe20000010000 */
[----:B------:R-:W-:Y:S01]  /*53f0*/  SHF.R.U32.HI R9, RZ, 0x8, R16 ;  /* 0x00000008ff097819 */ /* 0x000fe20000011610 */
[----:B------:R-:W-:Y:S01]  /*5400*/  HMMA.16816.F32 R132, R4, R10, R132 ;  /* 0x0000000a0484723c */ /* 0x000fe20000001884 */
[----:B------:R-:W-:Y:S02]  /*5410*/  SHF.R.U32.HI R203, RZ, 0x18, R8 ;  /* 0x00000018ffcb7819 */ /* 0x000fe40000011608 */
[----:B------:R-:W-:Y:S01]  /*5420*/  LOP3.LUT R8, R17, 0xff, RZ, 0xc0, !PT ;  /* 0x000000ff11087812 */ /* 0x000fe200078ec0ff */
[----:B------:R-:W4:Y:S01]  /*5430*/  MUFU.EX2 R178, R178 ;  /* 0x000000b200b27308 */ /* 0x000f220000000800 */
[----:B------:R-:W-:Y:S01]  /*5440*/  PRMT R9, R12, 0x5410, R9 ;  /* 0x000054100c097816 */ /* 0x000fe20000000009 */
[----:B------:R-:W5:Y:S01]  /*5450*/  LDSM.16.MT88.4 R16, [R212+0xa800] ;  /* 0x00a80000d410783b */ /* 0x000f620000004200 */
[----:B------:R-:W-:-:S02]  /*5460*/  PRMT R35, R13, 0x5410, R35 ;  /* 0x000054100d237816 */ /* 0x000fc40000000023 */
[----:B------:R-:W-:Y:S01]  /*5470*/  PRMT R203, R8, 0x5410, R203 ;  /* 0x0000541008cb7816 */ /* 0x000fe200000000cb */
[----:B------:R-:W5:Y:S01]  /*5480*/  LDSM.16.MT88.4 R12, [R214+0xb800] ;  /* 0x00b80000d60c783b */ /* 0x000f620000004200 */
[--C-:B------:R-:W-:Y:S01]  /*5490*/  HSET2.LE.AND R4, R9, R58.reuse, PT ;  /* 0x0000003a09047233 */ /* 0x100fe20003803000 */
[----:B------:R-:W3:Y:S01]  /*54a0*/  MUFU.EX2 R177, R177 ;  /* 0x000000b100b17308 */ /* 0x000ee20000000800 */
[----:B------:R-:W-:Y:S01]  /*54b0*/  F2FP.F16.F32.PACK_AB R5, R176, R174 ;  /* 0x000000aeb005723e */ /* 0x000fe200000000ff */
[----:B------:R-:W5:Y:S01]  /*54c0*/  LDSM.16.MT88.4 R8, [R212+0xb800] ;  /* 0x00b80000d408783b */ /* 0x000f620000004200 */
[----:B------:R-:W-:Y:S02]  /*54d0*/  F2FP.F16.F32.PACK_AB R6, R188, R183 ;  /* 0x000000b7bc06723e */ /* 0x000fe400000000ff */
[----:B------:R-:W-:Y:S02]  /*54e0*/  LOP3.LUT R4, R4, R5, RZ, 0xc0, !PT ;  /* 0x0000000504047212 */ /* 0x000fe400078ec0ff */
[----:B------:R-:W-:Y:S01]  /*54f0*/  HSET2.LE.AND R5, R203, R58, PT ;  /* 0x0000003acb057233 */ /* 0x000fe20003803000 */
[----:B------:R-:W1:Y:S01]  /*5500*/  MUFU.EX2 R171, R171 ;  /* 0x000000ab00ab7308 */ /* 0x000e620000000800 */
[----:B------:R-:W-:Y:S01]  /*5510*/  F2FP.F16.F32.PACK_AB R7, R184, R179 ;  /* 0x000000b3b807723e */ /* 0x000fe200000000ff */
[----:B----4-:R-:W-:-:S02]  /*5520*/  FADD.FTZ R52, R178, R52 ;  /* 0x00000034b2347221 */ /* 0x010fc40000010000 */
[----:B------:R-:W-:Y:S02]  /*5530*/  LOP3.LUT R5, R5, R6, RZ, 0xc0, !PT ;  /* 0x0000000605057212 */ /* 0x000fe400078ec0ff */
[--C-:B------:R-:W-:Y:S02]  /*5540*/  HSET2.LE.AND R6, R33, R58.reuse, PT ;  /* 0x0000003a21067233 */ /* 0x100fe40003803000 */
[----:B------:R-:W-:Y:S01]  /*5550*/  F2FP.F16.F32.PACK_AB R33, R199, R191 ;  /* 0x000000bfc721723e */ /* 0x000fe200000000ff */
[----:B------:R-:W-:Y:S01]  /*5560*/  MUFU.EX2 R164, R164 ;  /* 0x000000a400a47308 */ /* 0x000fe20000000800 */
[----:B---3--:R-:W-:Y:S01]  /*5570*/  FADD.FTZ R52, R177, R52 ;  /* 0x00000034b1347221 */ /* 0x008fe20000010000 */
[----:B------:R-:W-:Y:S02]  /*5580*/  LOP3.LUT R6, R6, R7, RZ, 0xc0, !PT ;  /* 0x0000000706067212 */ /* 0x000fe400078ec0ff */
[----:B------:R-:W-:Y:S01]  /*5590*/  HSET2.LE.AND R7, R35, R58, PT ;  /* 0x0000003a23077233 */ /* 0x000fe20003803000 */
[----:B------:R-:W-:Y:S01]  /*55a0*/  FADD.FTZ R52, R175, R52 ;  /* 0x00000034af347221 */ /* 0x000fe20000010000 */
[----:B-1----:R-:W-:-:S03]  /*55b0*/  FADD.FTZ R55, R171, R55 ;  /* 0x00000037ab377221 */ /* 0x002fc60000010000 */
[----:B------:R-:W-:-:S07]  /*55c0*/  LOP3.LUT R7, R7, R33, RZ, 0xc0, !PT ;  /* 0x0000002107077212 */ /* 0x000fce00078ec0ff */
[C---:B------:R-:W-:Y:S06]  /*55d0*/  HMMA.16816.F32 R156, R4.reuse, R28, R156 ;  /* 0x0000001c049c723c */ /* 0x040fec000000189c */
[C---:B------:R-:W-:Y:S06]  /*55e0*/  HMMA.16816.F32 R72, R4.reuse, R24, R72 ;  /* 0x000000180448723c */ /* 0x040fec0000001848 */
[C---:B--2---:R-:W-:Y:S06]  /*55f0*/  HMMA.16816.F32 R88, R4.reuse, R20, R88 ;  /* 0x000000140458723c */ /* 0x044fec0000001858 */
        /* <DEDUP_REMOVED lines=8> */
[----:B------:R-:W-:Y:S07]  /*5680*/  HMMA.16816.F32 R128, R4, R10, R128 ;  /* 0x0000000a0480723c */ /* 0x000fee0000001880 */
[----:B------:R-:W-:-:S04]  /*5690*/  IMAD.WIDE.U32 R4, R207, -0x326172a9, RZ ;  /* 0xcd9e8d57cf047825 */ /* 0x000fc800078e00ff */
[----:B------:R-:W-:Y:S01]  /*56a0*/  IMAD.WIDE.U32 R206, R206, -0x326172a9, RZ ;  /* 0xcd9e8d57cece7825 */ /* 0x000fe200078e00ff */
[----:B------:R-:W-:-:S04]  /*56b0*/  LOP3.LUT R205, R5, UR17, R204, 0x96, !PT ;  /* 0x0000001105cd7c12 */ /* 0x000fc8000f8e96cc */
[----:B------:R-:W-:Y:S01]  /*56c0*/  LOP3.LUT R204, R207, UR15, R4, 0x96, !PT ;  /* 0x0000000fcfcc7c12 */ /* 0x000fe2000f8e9604 */
[----:B------:R-:W-:-:S04]  /*56d0*/  IMAD.WIDE.U32 R230, R205, -0x2daee0ad, RZ ;  /* 0xd2511f53cde67825 */ /* 0x000fc800078e00ff */
[----:B------:R-:W-:Y:S01]  /*56e0*/  IMAD.WIDE.U32 R204, R204, -0x2daee0ad, RZ ;  /* 0xd2511f53cccc7825 */ /* 0x000fe200078e00ff */
[----:B------:R-:W-:-:S04]  /*56f0*/  LOP3.LUT R208, R231, UR14, R238, 0x96, !PT ;  /* 0x0000000ee7d07c12 */ /* 0x000fc8000f8e96ee */
[----:B------:R-:W-:Y:S01]  /*5700*/  LOP3.LUT R230, R205, UR12, R230, 0x96, !PT ;  /* 0x0000000ccde67c12 */ /* 0x000fe2000f8e96e6 */
[----:B------:R-:W-:-:S04]  /*5710*/  IMAD.WIDE.U32 R208, R208, -0x326172a9, RZ ;  /* 0xcd9e8d57d0d07825 */ /* 0x000fc800078e00ff */
[----:B------:R-:W-:Y:S01]  /*5720*/  IMAD.WIDE.U32 R230, R230, -0x326172a9, RZ ;  /* 0xcd9e8d57e6e67825 */ /* 0x000fe200078e00ff */
[----:B------:R-:W-:Y:S02]  /*5730*/  LOP3.LUT R172, R209, UR13, R206, 0x96, !PT ;  /* 0x0000000dd1ac7c12 */ /* 0x000fe4000f8e96ce */
[----:B------:R-:W-:-:S03]  /*5740*/  LOP3.LUT R4, R230, 0xffff, RZ, 0xc0, !PT ;  /* 0x0000ffffe6047812 */ /* 0x000fc600078ec0ff */
[----:B------:R-:W-:Y:S01]  /*5750*/  IMAD.WIDE.U32 R172, R172, -0x2daee0ad, RZ ;  /* 0xd2511f53acac7825 */ /* 0x000fe200078e00ff */
[----:B------:R-:W-:Y:S02]  /*5760*/  LOP3.LUT R6, R230, 0xff, RZ, 0xc0, !PT ;  /* 0x000000ffe6067812 */ /* 0x000fe400078ec0ff */
[----:B------:R-:W-:Y:S02]  /*5770*/  SHF.R.U32.HI R4, RZ, 0x8, R4 ;  /* 0x00000008ff047819 */ /* 0x000fe40000011604 */
[----:B------:R-:W-:Y:S02]  /*5780*/  SHF.R.U32.HI R5, RZ, 0x18, R230 ;  /* 0x00000018ff057819 */ /* 0x000fe400000116e6 */
[----:B------:R-:W-:Y:S02]  /*5790*/  PRMT R6, R6, 0x5410, R4 ;  /* 0x0000541006067816 */ /* 0x000fe40000000004 */
[----:B------:R-:W-:Y:S01]  /*57a0*/  SHF.R.U32.HI R4, RZ, 0x10, R230 ;  /* 0x00000010ff047819 */ /* 0x000fe200000116e6 */
[----:B------:R-:W-:Y:S01]  /*57b0*/  FFMA.FTZ R230, R192, UR37, -R194 ;  /* 0x00000025c0e67c23 */ /* 0x000fe200080108c2 */
[----:B------:R-:W-:Y:S01]  /*57c0*/  LOP3.LUT R7, R231, UR22, R208, 0x96, !PT ;  /* 0x00000016e7077c12 */ /* 0x000fe2000f8e96d0 */
[--C-:B------:R-:W-:Y:S01]  /*57d0*/  FFMA.FTZ R231, R59, UR37, -R66.reuse ;  /* 0x000000253be77c23 */ /* 0x100fe20008010842 */
        /* <DEDUP_REMOVED lines=24> */
[----:B------:R-:W-:Y:S02]  /*5960*/  LOP3.LUT R204, R173, UR29, R204, 0x96, !PT ;  /* 0x0000001dadcc7c12 */ /* 0x000fe4000f8e96cc */
[----:B------:R-:W-:Y:S01]  /*5970*/  LOP3.LUT R4, R4, R33, RZ, 0xc0, !PT ;  /* 0x0000002104047212 */ /* 0x000fe200078ec0ff */
[----:B------:R-:W-:Y:S01]  /*5980*/  FADD.FTZ R55, R164, R55 ;  /* 0x00000037a4377221 */ /* 0x000fe20000010000 */
[----:B------:R-:W-:-:S02]  /*5990*/  F2FP.F16.F32.PACK_AB R33, R193, R189 ;  /* 0x000000bdc121723e */ /* 0x000fc400000000ff */
[----:B------:R-:W-:Y:S02]  /*59a0*/  LOP3.LUT R66, R204, 0xffff, RZ, 0xc0, !PT ;  /* 0x0000ffffcc427812 */ /* 0x000fe400078ec0ff */
[----:B------:R-:W-:Y:S01]  /*59b0*/  LOP3.LUT R5, R5, R33, RZ, 0xc0, !PT ;  /* 0x0000002105057212 */ /* 0x000fe200078ec0ff */
[----:B------:R-:W-:Y:S01]  /*59c0*/  IMAD.WIDE.U32 R32, R32, -0x2daee0ad, RZ ;  /* 0xd2511f5320207825 */ /* 0x000fe200078e00ff */
[----:B------:R-:W-:Y:S02]  /*59d0*/  LOP3.LUT R60, R204, 0xff, RZ, 0xc0, !PT ;  /* 0x000000ffcc3c7812 */ /* 0x000fe400078ec0ff */
[----:B------:R-:W-:Y:S02]  /*59e0*/  SHF.R.U32.HI R66, RZ, 0x8, R66 ;  /* 0x00000008ff427819 */ /* 0x000fe40000011642 */
[----:B------:R-:W-:Y:S01]  /*59f0*/  LOP3.LUT R34, R33, UR29, R34, 0x96, !PT ;  /* 0x0000001d21227c12 */ /* 0x000fe2000f8e9622 */
[----:B------:R-:W-:Y:S01]  /*5a00*/  HMMA.16816.F32 R84, R4, R20, R84 ;  /* 0x000000140454723c */ /* 0x000fe20000001854 */
[----:B------:R-:W-:-:S02]  /*5a10*/  PRMT R60, R60, 0x5410, R66 ;  /* 0x000054103c3c7816 */ /* 0x000fc40000000042 */
[----:B------:R-:W-:-:S03]  /*5a20*/  F2FP.F16.F32.PACK_AB R66, R177, R178 ;  /* 0x000000b2b142723e */ /* 0x000fc600000000ff */
[C---:B------:R-:W-:Y:S01]  /*5a30*/  HMMA.16816.F32 R104, R4.reuse, R18, R104 ;  /* 0x000000120468723c */ /* 0x040fe20000001868 */
[----:B------:R-:W-:Y:S02]  /*5a40*/  LOP3.LUT R20, R34, 0xffff, RZ, 0xc0, !PT ;  /* 0x0000ffff22147812 */ /* 0x000fe400078ec0ff */
[----:B------:R-:W-:Y:S02]  /*5a50*/  LOP3.LUT R21, R32, 0xffff, RZ, 0xc0, !PT ;  /* 0x0000ffff20157812 */ /* 0x000fe400078ec0ff */
[----:B------:R-:W-:Y:S01]  /*5a60*/  SHF.R.U32.HI R20, RZ, 0x8, R20 ;  /* 0x00000008ff147819 */ /* 0x000fe20000011614 */
[C---:B------:R-:W-:Y:S01]  /*5a70*/  HMMA.16816.F32 R108, R4.reuse, R12, R108 ;  /* 0x0000000c046c723c */ /* 0x040fe2000000186c */
[----:B------:R-:W-:Y:S02]  /*5a80*/  LOP3.LUT R19, R34, 0xff, RZ, 0xc0, !PT ;  /* 0x000000ff22137812 */ /* 0x000fe400078ec0ff */
[----:B------:R-:W-:Y:S02]  /*5a90*/  SHF.R.U32.HI R18, RZ, 0x10, R32 ;  /* 0x00000010ff127819 */ /* 0x000fe40000011620 */
[----:B------:R-:W-:Y:S01]  /*5aa0*/  SHF.R.U32.HI R21, RZ, 0x8, R21 ;  /* 0x00000008ff157819 */ /* 0x000fe20000011615 */
[----:B------:R-:W-:Y:S01]  /*5ab0*/  HMMA.16816.F32 R144, R4, R16, R144 ;  /* 0x000000100490723c */ /* 0x000fe20000001890 */
[----:B------:R-:W-:-:S02]  /*5ac0*/  SHF.R.U32.HI R13, RZ, 0x10, R34 ;  /* 0x00000010ff0d7819 */ /* 0x000fc40000011622 */
[----:B------:R-:W-:Y:S02]  /*5ad0*/  PRMT R12, R19, 0x5410, R20 ;  /* 0x00005410130c7816 */ /* 0x000fe40000000014 */
[----:B------:R-:W-:Y:S01]  /*5ae0*/  SHF.R.U32.HI R34, RZ, 0x18, R34 ;  /* 0x00000018ff227819 */ /* 0x000fe20000011622 */
[C---:B------:R-:W-:Y:S01]  /*5af0*/  HMMA.16816.F32 R120, R4.reuse, R14, R120 ;  /* 0x0000000e0478723c */ /* 0x040fe20000001878 */
[----:B------:R-:W-:Y:S02]  /*5b00*/  LOP3.LUT R16, R32, 0xff, RZ, 0xc0, !PT ;  /* 0x000000ff20107812 */ /* 0x000fe400078ec0ff */
[----:B------:R-:W-:Y:S02]  /*5b10*/  SHF.R.U32.HI R17, RZ, 0x18, R32 ;  /* 0x00000018ff117819 */ /* 0x000fe40000011620 */
[----:B------:R-:W-:Y:S01]  /*5b20*/  LOP3.LUT R18, R18, 0xff, RZ, 0xc0, !PT ;  /* 0x000000ff12127812 */ /* 0x000fe200078ec0ff */
[----:B------:R-:W-:Y:S01]  /*5b30*/  HMMA.16816.F32 R136, R4, R8, R136 ;  /* 0x000000080488723c */ /* 0x000fe20000001888 */
[----:B------:R-:W-:-:S02]  /*5b40*/  LOP3.LUT R13, R13, 0xff, RZ, 0xc0, !PT ;  /* 0x000000ff0d0d7812 */ /* 0x000fc400078ec0ff */
[--C-:B------:R-:W-:Y:S02]  /*5b50*/  HSET2.LE.AND R32, R12, R58.reuse, PT ;  /* 0x0000003a0c207233 */ /* 0x100fe40003803000 */
[----:B------:R-:W-:Y:S01]  /*5b60*/  PRMT R16, R16, 0x5410, R21 ;  /* 0x0000541010107816 */ /* 0x000fe20000000015 */
[C---:B------:R-:W-:Y:S01]  /*5b70*/  HMMA.16816.F32 R160, R4.reuse, R28, R160 ;  /* 0x0000001c04a0723c */ /* 0x040fe200000018a0 */
[----:B------:R-:W-:Y:S02]  /*5b80*/  PRMT R17, R18, 0x5410, R17 ;  /* 0x0000541012117816 */ /* 0x000fe40000000011 */
[----:B------:R-:W-:Y:S02]  /*5b90*/  PRMT R12, R13, 0x5410, R34 ;  /* 0x000054100d0c7816 */ /* 0x000fe40000000022 */
[----:B------:R-:W-:Y:S01]  /*5ba0*/  F2FP.F16.F32.PACK_AB R14, R196, R198 ;  /* 0x000000c6c40e723e */ /* 0x000fe200000000ff */
[----:B------:R-:W-:Y:S01]  /*5bb0*/  HMMA.16816.F32 R148, R4, R30, R148 ;  /* 0x0000001e0494723c */ /* 0x000fe20000001894 */
[--C-:B------:R-:W-:Y:S01]  /*5bc0*/  HSET2.LE.AND R16, R16, R58.reuse, PT ;  /* 0x0000003a10107233 */ /* 0x100fe20003803000 */
[----:B------:R-:W1:Y:S01]  /*5bd0*/  LDSM.16.MT88.4 R28, [R214+0x9c00] ;  /* 0x009c0000d61c783b */ /* 0x000e620000004200 */
[----:B------:R-:W-:-:S02]  /*5be0*/  HSET2.LE.AND R35, R17, R58, PT ;  /* 0x0000003a11237233 */ /* 0x000fc40003803000 */
[----:B------:R-:W-:Y:S01]  /*5bf0*/  HSET2.LE.AND R12, R12, R58, PT ;  /* 0x0000003a0c0c7233 */ /* 0x000fe20003803000 */
[C---:B------:R-:W-:Y:S01]  /*5c00*/  HMMA.16816.F32 R68, R4.reuse, R24, R68 ;  /* 0x000000180444723c */ /* 0x040fe20000001844 */
[C---:B------:R-:W-:Y:S01]  /*5c10*/  F2FP.F16.F32.PACK_AB R8, R227.reuse, R185 ;  /* 0x000000b9e308723e */ /* 0x040fe200000000ff */
[----:B------:R-:W-:Y:S01]  /*5c20*/  FADD.FTZ R227, R227, R48 ;  /* 0x00000030e3e37221 */ /* 0x000fe20000010000 */
[----:B------:R-:W-:Y:S02]  /*5c30*/  F2FP.F16.F32.PACK_AB R33, R182, R186 ;  /* 0x000000bab621723e */ /* 0x000fe400000000ff */
[----:B------:R-:W-:Y:S01]  /*5c40*/  F2FP.F16.F32.PACK_AB R34, R230, R195 ;  /* 0x000000c3e622723e */ /* 0x000fe200000000ff */
[C---:B------:R-:W-:Y:S01]  /*5c50*/  HMMA.16816.F32 R80, R4.reuse, R26, R80 ;  /* 0x0000001a0450723c */ /* 0x040fe20000001850 */
[----:B------:R-:W-:Y:S01]  /*5c60*/  LOP3.LUT R32, R32, R14, RZ, 0xc0, !PT ;  /* 0x0000000e20207212 */ /* 0x000fe200078ec0ff */
[----:B------:R-:W2:Y:S01]  /*5c70*/  LDSM.16.MT88.4 R24, [R212+0x9c00] ;  /* 0x009c0000d418783b */ /* 0x000ea20000004200 */
[----:B------:R-:W-:Y:S01]  /*5c80*/  LOP3.LUT R33, R12, R33, RZ, 0xc0, !PT ;  /* 0x000000210c217212 */ /* 0x000fe200078ec0ff */
[----:B------:R-:W-:Y:S01]  /*5c90*/  FADD.FTZ R230, R230, R46 ;  /* 0x0000002ee6e67221 */ /* 0x000fe20000010000 */
[----:B------:R-:W-:Y:S01]  /*5ca0*/  LOP3.LUT R34, R16, R34, RZ, 0xc0, !PT ;  /* 0x0000002210227212 */ /* 0x000fe200078ec0ff */
[C---:B------:R-:W-:Y:S01]  /*5cb0*/  HMMA.16816.F32 R96, R4.reuse, R22, R96 ;  /* 0x000000160460723c */ /* 0x040fe20000001860 */
[----:B------:R-:W-:Y:S01]  /*5cc0*/  LOP3.LUT R35, R35, R8, RZ, 0xc0, !PT ;  /* 0x0000000823237212 */ /* 0x000fe200078ec0ff */
[----:B------:R-:W3:Y:S04]  /*5cd0*/  LDSM.16.MT88.4 R20, [R214+0xac00] ;  /* 0x00ac0000d614783b */ /* 0x000ee80000004200 */
[----:B------:R-:W-:Y:S01]  /*5ce0*/  HMMA.16816.F32 R132, R4, R10, R132 ;  /* 0x0000000a0484723c */ /* 0x000fe20000001884 */
[----:B------:R-:W4:Y:S04]  /*5cf0*/  LDSM.16.MT88.4 R16, [R212+0xac00] ;  /* 0x00ac0000d410783b */ /* 0x000f280000004200 */
[----:B------:R-:W5:Y:S02]  /*5d00*/  LDSM.16.MT88.4 R12, [R214+0xbc00] ;  /* 0x00bc0000d60c783b */ /* 0x000f640000004200 */
[----:B------:R-:W-:-:S02]  /*5d10*/  LOP3.LUT R7, R172, 0xffff, RZ, 0xc0, !PT ;  /* 0x0000ffffac077812 */ /* 0x000fc400078ec0ff */
[----:B------:R-:W5:Y:S01]  /*5d20*/  LDSM.16.MT88.4 R8, [R212+0xbc00] ;  /* 0x00bc0000d408783b */ /* 0x000f620000004200 */
[----:B------:R-:W-:Y:S02]  /*5d30*/  LOP3.LUT R4, R172, 0xff, RZ, 0xc0, !PT ;  /* 0x000000ffac047812 */ /* 0x000fe400078ec0ff */
[--C-:B------:R-:W-:Y:S02]  /*5d40*/  SHF.R.U32.HI R6, RZ, 0x10, R172.reuse ;  /* 0x00000010ff067819 */ /* 0x100fe400000116ac */
[----:B------:R-:W-:Y:S02]  /*5d50*/  SHF.R.U32.HI R5, RZ, 0x18, R172 ;  /* 0x00000018ff057819 */ /* 0x000fe400000116ac */
[----:B------:R-:W-:Y:S02]  /*5d60*/  SHF.R.U32.HI R172, RZ, 0x10, R204 ;  /* 0x00000010ffac7819 */ /* 0x000fe400000116cc */
[----:B------:R-:W-:Y:S01]  /*5d70*/  SHF.R.U32.HI R7, RZ, 0x8, R7 ;  /* 0x00000008ff077819 */ /* 0x000fe20000011607 */
[----:B-1----:R-:W-:Y:S01]  /*5d80*/  HMMA.16816.F32 R156, R32, R28, R156 ;  /* 0x0000001c209c723c */ /* 0x002fe2000000189c */
[----:B------:R-:W-:-:S02]  /*5d90*/  LOP3.LUT R6, R6, 0xff, RZ, 0xc0, !PT ;  /* 0x000000ff06067812 */ /* 0x000fc400078ec0ff */
[----:B------:R-:W-:Y:S02]  /*5da0*/  SHF.R.U32.HI R204, RZ, 0x18, R204 ;  /* 0x00000018ffcc7819 */ /* 0x000fe400000116cc */
[----:B------:R-:W-:Y:S01]  /*5db0*/  LOP3.LUT R172, R172, 0xff, RZ, 0xc0, !PT ;  /* 0x000000ffacac7812 */ /* 0x000fe200078ec0ff */
[C---:B------:R-:W-:Y:S01]  /*5dc0*/  HMMA.16816.F32 R152, R32.reuse, R30, R152 ;  /* 0x0000001e2098723c */ /* 0x040fe20000001898 */
[----:B------:R-:W-:Y:S02]  /*5dd0*/  PRMT R4, R4, 0x5410, R7 ;  /* 0x0000541004047816 */ /* 0x000fe40000000007 */
[----:B------:R-:W-:Y:S02]  /*5de0*/  PRMT R5, R6, 0x5410, R5 ;  /* 0x0000541006057816 */ /* 0x000fe40000000005 */
[----:B------:R-:W-:Y:S01]  /*5df0*/  PRMT R172, R172, 0x5410, R204 ;  /* 0x00005410acac7816 */ /* 0x000fe200000000cc */
[----:B--2---:R-:W-:Y:S01]  /*5e00*/  HMMA.16816.F32 R72, R32, R24, R72 ;  /* 0x000000182048723c */ /* 0x004fe20000001848 */
[----:B------:R-:W-:-:S02]  /*5e10*/  HSET2.LE.AND R6, R4, R58, PT ;  /* 0x0000003a04067233 */ /* 0x000fc40003803000 */
[--C-:B------:R-:W-:Y:S02]  /*5e20*/  HSET2.LE.AND R7, R5, R58.reuse, PT ;  /* 0x0000003a05077233 */ /* 0x100fe40003803000 */
[--C-:B------:R-:W-:Y:S01]  /*5e30*/  HSET2.LE.AND R4, R60, R58.reuse, PT ;  /* 0x0000003a3c047233 */ /* 0x100fe20003803000 */
[C---:B------:R-:W-:Y:S01]  /*5e40*/  HMMA.16816.F32 R76, R32.reuse, R26, R76 ;  /* 0x0000001a204c723c */ /* 0x040fe2000000184c */
[----:B------:R-:W-:Y:S02]  /*5e50*/  HSET2.LE.AND R5, R172, R58, PT ;  /* 0x0000003aac057233 */ /* 0x000fe40003803000 */
[C---:B------:R-:W-:Y:S01]  /*5e60*/  F2FP.F16.F32.PACK_AB R58, R232.reuse, R175 ;  /* 0x000000afe83a723e */ /* 0x040fe200000000ff */
[----:B------:R-:W-:Y:S01]  /*5e70*/  FADD.FTZ R232, R232, R52 ;  /* 0x00000034e8e87221 */ /* 0x000fe20000010000 */
[C---:B------:R-:W-:Y:S01]  /*5e80*/  F2FP.F16.F32.PACK_AB R60, R231.reuse, R164 ;  /* 0x000000a4e73c723e */ /* 0x040fe200000000ff */
[----:B---3--:R-:W-:Y:S01]  /*5e90*/  HMMA.16816.F32 R88, R32, R20, R88 ;  /* 0x000000142058723c */ /* 0x008fe20000001858 */
[----:B------:R-:W-:Y:S01]  /*5ea0*/  LOP3.LUT R6, R6, R58, RZ, 0xc0, !PT ;  /* 0x0000003a06067212 */ /* 0x000fe200078ec0ff */
[----:B------:R-:W-:Y:S01]  /*5eb0*/  FADD.FTZ R231, R231, R55 ;  /* 0x00000037e7e77221 */ /* 0x000fe20000010000 */
[----:B------:R-:W-:-:S02]  /*5ec0*/  F2FP.F16.F32.PACK_AB R58, R59, R171 ;  /* 0x000000ab3b3a723e */ /* 0x000fc400000000ff */
[----:B------:R-:W-:Y:S01]  /*5ed0*/  LOP3.LUT R7, R7, R60, RZ, 0xc0, !PT ;  /* 0x0000003c07077212 */ /* 0x000fe200078ec0ff */
[----:B------:R-:W-:Y:S01]  /*5ee0*/  HMMA.16816.F32 R92, R32, R22, R92 ;  /* 0x00000016205c723c */ /* 0x000fe2000000185c */
[----:B------:R-:W-:Y:S02]  /*5ef0*/  LOP3.LUT R4, R4, R66, RZ, 0xc0, !PT ;  /* 0x0000004204047212 */ /* 0x000fe400078ec0ff */
[----:B------:R-:W-:-:S03]  /*5f00*/  LOP3.LUT R5, R5, R58, RZ, 0xc0, !PT ;  /* 0x0000003a05057212 */ /* 0x000fc600078ec0ff */
        /* <DEDUP_REMOVED lines=37> */
[----:B------:R-:W-:-:S04]  /*6160*/  LEA R8, P0, R4, R6, 0x1 ;  /* 0x0000000604087211 */ /* 0x000fc800078008ff */
        /* <DEDUP_REMOVED lines=10> */
[----:B------:R-:W-:Y:S04]  /*6210*/  LDSM.16.M88.4 R188, [R216+0x6000] ;  /* 0x00600000d8bc783b */ /* 0x000fe80000000200 */
[----:B------:R-:W-:Y:S04]  /*6220*/  LDSM.16.M88.4 R180, [R216+0x6400] ;  /* 0x00640000d8b4783b */ /* 0x000fe80000000200 */
[----:B------:R-:W-:Y:S04]  /*6230*/  LDSM.16.M88.4 R172, [R216+0x6800] ;  /* 0x00680000d8ac783b */ /* 0x000fe80000000200 */
[----:B-1----:R-:W1:Y:S04]  /*6240*/  LDSM.16.M88.4 R4, [R217+0x1000] ;  /* 0x00100000d904783b */ /* 0x002e680000000200 */
[----:B------:R-:W2:Y:S04]  /*6250*/  LDSM.16.M88.4 R196, [R216+0x6c00] ;  /* 0x006c0000d8c4783b */ /* 0x000ea80000000200 */
[----:B------:R-:W3:Y:S04]  /*6260*/  LDSM.16.M88.4 R60, [R217] ;  /* 0x00000000d93c783b */ /* 0x000ee80000000200 */
[----:B------:R-:W-:Y:S04]  /*6270*/  LDSM.16.M88.4 R56, [R213+0x6000] ;  /* 0x00600000d538783b */ /* 0x000fe80000000200 */
[----:B------:R-:W4:Y:S04]  /*6280*/  LDSM.16.M88.4 R236, [R215+0x1000] ;  /* 0x00100000d7ec783b */ /* 0x000f280000000200 */
[----:B------:R-:W5:Y:S04]  /*6290*/  LDSM.16.M88.4 R52, [R213+0x6400] ;  /* 0x00640000d534783b */ /* 0x000f680000000200 */
[----:B------:R-:W5:Y:S04]  /*62a0*/  LDSM.16.M88.4 R48, [R213+0x6800] ;  /* 0x00680000d530783b */ /* 0x000f680000000200 */
[----:B------:R-:W5:Y:S04]  /*62b0*/  LDSM.16.M88.4 R44, [R213+0x6c00] ;  /* 0x006c0000d52c783b */ /* 0x000f680000000200 */
[----:B------:R-:W5:Y:S04]  /*62c0*/  LDSM.16.M88.4 R40, [R215] ;  /* 0x00000000d728783b */ /* 0x000f680000000200 */
[----:B------:R-:W-:Y:S01]  /*62d0*/  LDSM.16.M88.4 R36, [R217+0x3000] ;  /* 0x00300000d924783b */ /* 0x000fe20000000200 */
[C---:B-1----:R-:W-:Y:S03]  /*62e0*/  HMMA.16816.F32 R32, R4.reuse, R188, RZ ;  /* 0x000000bc0420723c */ /* 0x042fe600000018ff */
[----:B------:R-:W1:Y:S04]  /*62f0*/  LDSM.16.M88.4 R208, [R216+0x7000] ;  /* 0x00700000d8d0783b */ /* 0x000e680000000200 */
[----:B------:R-:W1:Y:S01]  /*6300*/  LDSM.16.M88.4 R204, [R216+0x7400] ;  /* 0x00740000d8cc783b */ /* 0x000e620000000200 */
[C---:B------:R-:W-:Y:S03]  /*6310*/  HMMA.16816.F32 R28, R4.reuse, R190, RZ ;  /* 0x000000be041c723c */ /* 0x040fe600000018ff */
[----:B------:R-:W1:Y:S03]  /*6320*/  LDSM.16.M88.4 R200, [R216+0x7800] ;  /* 0x00780000d8c8783b */ /* 0x000e660000000200 */
[C---:B------:R-:W-:Y:S01]  /*6330*/  HMMA.16816.F32 R24, R4.reuse, R180, RZ ;  /* 0x000000b40418723c */ /* 0x040fe200000018ff */
[----:B------:R-:W0:Y:S05]  /*6340*/  LDGDEPBAR ;  /* 0x00000000000079af */ /* 0x000e2a0000000000 */
[C---:B------:R-:W-:Y:S06]  /*6350*/  HMMA.16816.F32 R16, R4.reuse, R172, RZ ;  /* 0x000000ac0410723c */ /* 0x040fec00000018ff */
[C---:B--2---:R-:W-:Y:S06]  /*6360*/  HMMA.16816.F32 R8, R4.reuse, R196, RZ ;  /* 0x000000c40408723c */ /* 0x044fec00000018ff */
[C---:B------:R-:W-:Y:S06]  /*6370*/  HMMA.16816.F32 R20, R4.reuse, R182, RZ ;  /* 0x000000b60414723c */ /* 0x040fec00000018ff */
[C---:B------:R-:W-:Y:S06]  /*6380*/  HMMA.16816.F32 R12, R4.reuse, R174, RZ ;  /* 0x000000ae040c723c */ /* 0x040fec00000018ff */
[----:B------:R-:W-:Y:S06]  /*6390*/  HMMA.16816.F32 R4, R4, R198, RZ ;  /* 0x000000c60404723c */ /* 0x000fec00000018ff */
[C---:B---3--:R-:W-:Y:S06]  /*63a0*/  HMMA.16816.F32 R192, R60.reuse, R188, RZ ;  /* 0x000000bc3cc0723c */ /* 0x048fec00000018ff */
        /* <DEDUP_REMOVED lines=8> */
[C---:B----4-:R-:W-:Y:S06]  /*6430*/  HMMA.16816.F32 R32, R236.reuse, R56, R32 ;  /* 0x00000038ec20723c */ /* 0x050fec0000001820 */
[C---:B-----5:R-:W-:Y:S06]  /*6440*/  HMMA.16816.F32 R24, R236.reuse, R52, R24 ;  /* 0x00000034ec18723c */ /* 0x060fec0000001818 */
        /* <DEDUP_REMOVED lines=16> */
[----:B------:R-:W4:Y:S05]  /*6550*/  LDSM.16.M88.4 R48, [R213+0x7000] ;  /* 0x00700000d530783b */ /* 0x000f2a0000000200 */
[----:B------:R-:W-:Y:S01]  /*6560*/  HMMA.16816.F32 R60, R40, R46, R60 ;  /* 0x0000002e283c723c */ /* 0x000fe2000000183c */
[----:B------:R-:W5:Y:S04]  /*6570*/  LDSM.16.M88.4 R44, [R213+0x7400] ;  /* 0x00740000d52c783b */ /* 0x000f680000000200 */
[----:B------:R-:W5:Y:S01]  /*6580*/  LDSM.16.M88.4 R40, [R213+0x7800] ;  /* 0x00780000d528783b */ /* 0x000f620000000200 */
[C---:B-1----:R-:W-:Y:S06]  /*6590*/  HMMA.16816.F32 R32, R36.reuse, R208, R32 ;  /* 0x000000d02420723c */ /* 0x042fec0000001820 */
[C---:B------:R-:W-:Y:S06]  /*65a0*/  HMMA.16816.F32 R24, R36.reuse, R204, R24 ;  /* 0x000000cc2418723c */ /* 0x040fec0000001818 */
[C---:B------:R-:W-:Y:S06]  /*65b0*/  HMMA.16816.F32 R16, R36.reuse, R200, R16 ;  /* 0x000000c82410723c */ /* 0x040fec0000001810 */
[C---:B--2---:R-:W-:Y:S06]  /*65c0*/  HMMA.16816.F32 R8, R36.reuse, R196, R8 ;  /* 0x000000c42408723c */ /* 0x044fec0000001808 */
[C---:B------:R-:W-:Y:S06]  /*65d0*/  HMMA.16816.F32 R28, R36.reuse, R210, R28 ;  /* 0x000000d2241c723c */ /* 0x040fec000000181c */
[C---:B------:R-:W-:Y:S06]  /*65e0*/  HMMA.16816.F32 R20, R36.reuse, R206, R20 ;  /* 0x000000ce2414723c */ /* 0x040fec0000001814 */
[C---:B------:R-:W-:Y:S06]  /*65f0*/  HMMA.16816.F32 R12, R36.reuse, R202, R12 ;  /* 0x000000ca240c723c */ /* 0x040fec000000180c */
[----:B------:R-:W-:Y:S01]  /*6600*/  HMMA.16816.F32 R4, R36, R198, R4 ;  /* 0x000000c62404723c */ /* 0x000fe20000001804 */
[----:B------:R-:W1:Y:S05]  /*6610*/  LDSM.16.M88.4 R36, [R213+0x7c00] ;  /* 0x007c0000d524783b */ /* 0x000e6a0000000200 */
[C---:B---3--:R-:W-:Y:S06]  /*6620*/  HMMA.16816.F32 R192, R236.reuse, R208, R192 ;  /* 0x000000d0ecc0723c */ /* 0x048fec00000018c0 */
[C---:B------:R-:W-:Y:S06]  /*6630*/  HMMA.16816.F32 R188, R236.reuse, R210, R188 ;  /* 0x000000d2ecbc723c */ /* 0x040fec00000018bc */
[C---:B------:R-:W-:Y:S06]  /*6640*/  HMMA.16816.F32 R176, R236.reuse, R200, R176 ;  /* 0x000000c8ecb0723c */ /* 0x040fec00000018b0 */
[C---:B------:R-:W-:Y:S01]  /*6650*/  HMMA.16816.F32 R172, R236.reuse, R202, R172 ;  /* 0x000000caecac723c */ /* 0x040fe200000018ac */
[----:B------:R-:W-:Y:S05]  /*6660*/  LDSM.16.M88.4 R200, [R217+0x4000] ;  /* 0x00400000d9c8783b */ /* 0x000fea0000000200 */
[----:B------:R-:W-:Y:S06]  /*6670*/  HMMA.16816.F32 R64, R236, R196, R64 ;  /* 0x000000c4ec40723c */ /* 0x000fec0000001840 */
[C---:B----4-:R-:W-:Y:S06]  /*6680*/  HMMA.16816.F32 R32, R52.reuse, R48, R32 ;  /* 0x000000303420723c */ /* 0x050fec0000001820 */
[C---:B------:R-:W-:Y:S06]  /*6690*/  HMMA.16816.F32 R28, R52.reuse, R50, R28 ;  /* 0x00000032341c723c */ /* 0x040fec000000181c */
[C---:B-----5:R-:W-:Y:S06]  /*66a0*/  HMMA.16816.F32 R24, R52.reuse, R44, R24 ;  /* 0x0000002c3418723c */ /* 0x060fec0000001818 */
[C---:B------:R-:W-:Y:S06]  /*66b0*/  HMMA.16816.F32 R20, R52.reuse, R46, R20 ;  /* 0x0000002e3414723c */ /* 0x040fec0000001814 */
[C---:B------:R-:W-:Y:S06]  /*66c0*/  HMMA.16816.F32 R16, R52.reuse, R40, R16 ;  /* 0x000000283410723c */ /* 0x040fec0000001810 */
[C---:B------:R-:W-:Y:S06]  /*66d0*/  HMMA.16816.F32 R12, R52.reuse, R42, R12 ;  /* 0x0000002a340c723c */ /* 0x040fec000000180c */
[C---:B-1----:R-:W-:Y:S06]  /*66e0*/  HMMA.16816.F32 R8, R52.reuse, R36, R8 ;  /* 0x000000243408723c */ /* 0x042fec0000001808 */
[----:B------:R-:W-:Y:S01]  /*66f0*/  HMMA.16816.F32 R4, R52, R38, R4 ;  /* 0x000000263404723c */ /* 0x000fe20000001804 */
[----:B------:R-:W1:Y:S05]  /*6700*/  LDSM.16.M88.4 R52, [R216+0x8000] ;  /* 0x00800000d834783b */ /* 0x000e6a0000000200 */
[C---:B------:R-:W-:Y:S01]  /*6710*/  HMMA.16816.F32 R60, R236.reuse, R198, R60 ;  /* 0x000000c6ec3c723c */ /* 0x040fe2000000183c */
[----:B------:R-:W2:Y:S05]  /*6720*/  LDSM.16.M88.4 R196, [R217+0x5000] ;  /* 0x00500000d9c4783b */ /* 0x000eaa0000000200 */
[C---:B------:R-:W-:Y:S06]  /*6730*/  HMMA.16816.F32 R184, R236.reuse, R204, R184 ;  /* 0x000000ccecb8723c */ /* 0x040fec00000018b8 */
[----:B------:R-:W-:Y:S01]  /*6740*/  HMMA.16816.F32 R180, R236, R206, R180 ;  /* 0x000000ceecb4723c */ /* 0x000fe200000018b4 */
[----:B------:R-:W-:Y:S05]  /*6750*/  LDSM.16.M88.4 R204, [R216+0x8c00] ;  /* 0x008c0000d8cc783b */ /* 0x000fea0000000200 */
[C---:B------:R-:W-:Y:S06]  /*6760*/  HMMA.16816.F32 R192, R56.reuse, R48, R192 ;  /* 0x0000003038c0723c */ /* 0x040fec00000018c0 */
[C---:B------:R-:W-:Y:S01]  /*6770*/  HMMA.16816.F32 R188, R56.reuse, R50, R188 ;  /* 0x0000003238bc723c */ /* 0x040fe200000018bc */
[----:B------:R-:W3:Y:S05]  /*6780*/  LDSM.16.M88.4 R48, [R216+0x8400] ;  /* 0x00840000d830783b */ /* 0x000eea0000000200 */
[C---:B------:R-:W-:Y:S06]  /*6790*/  HMMA.16816.F32 R176, R56.reuse, R40, R176 ;  /* 0x0000002838b0723c */ /* 0x040fec00000018b0 */
[C---:B------:R-:W-:Y:S01]  /*67a0*/  HMMA.16816.F32 R208, R56.reuse, R42, R172 ;  /* 0x0000002a38d0723c */ /* 0x040fe200000018ac */
[----:B------:R-:W-:Y:S04]  /*67b0*/  LDSM.16.M88.4 R40, [R213+0x8000] ;  /* 0x00800000d528783b */ /* 0x000fe80000000200 */
[----:B------:R-:W-:Y:S01]  /*67c0*/  LDSM.16.M88.4 R172, [R215+0x5000] ;  /* 0x00500000d7ac783b */ /* 0x000fe20000000200 */
[C---:B------:R-:W-:Y:S03]  /*67d0*/  HMMA.16816.F32 R236, R56.reuse, R36, R64 ;  /* 0x0000002438ec723c */ /* 0x040fe60000001840 */
[----:B------:R-:W4:Y:S03]  /*67e0*/  LDSM.16.M88.4 R64, [R215+0x4000] ;  /* 0x00400000d740783b */ /* 0x000f260000000200 */
[C---:B------:R-:W-:Y:S06]  /*67f0*/  HMMA.16816.F32 R184, R56.reuse, R44, R184 ;  /* 0x0000002c38b8723c */ /* 0x040fec00000018b8 */
[C---:B------:R-:W-:Y:S01]  /*6800*/  HMMA.16816.F32 R180, R56.reuse, R46, R180 ;  /* 0x0000002e38b4723c */ /* 0x040fe200000018b4 */
[----:B------:R-:W5:Y:S05]  /*6810*/  LDSM.16.M88.4 R44, [R216+0x8800] ;  /* 0x00880000d82c783b */ /* 0x000f6a0000000200 */
[----:B------:R-:W-:Y:S01]  /*6820*/  HMMA.16816.F32 R60, R56, R38, R60 ;  /* 0x00000026383c723c */ /* 0x000fe2000000183c */
[----:B------:R-:W5:Y:S05]  /*6830*/  LDSM.16.M88.4 R36, [R213+0x8400] ;  /* 0x00840000d524783b */ /* 0x000f6a0000000200 */
[-C--:B-1----:R-:W-:Y:S06]  /*6840*/  HMMA.16816.F32 R188, R200, R54.reuse, R188 ;  /* 0x00000036c8bc723c */ /* 0x082fec00000018bc */
[----:B--2---:R-:W-:Y:S06]  /*6850*/  HMMA.16816.F32 R28, R196, R54, R28 ;  /* 0x00000036c41c723c */ /* 0x004fec000000181c */
[-C--:B---3--:R-:W-:Y:S06]  /*6860*/  HMMA.16816.F32 R184, R200, R48.reuse, R184 ;  /* 0x00000030c8b8723c */ /* 0x088fec00000018b8 */
[----:B------:R-:W-:Y:S06]  /*6870*/  HMMA.16816.F32 R24, R196, R48, R24 ;  /* 0x00000030c418723c */ /* 0x000fec0000001818 */
[-C--:B----4-:R-:W-:Y:S06]  /*6880*/  HMMA.16816.F32 R188, R64, R42.reuse, R188 ;  /* 0x0000002a40bc723c */ /* 0x090fec00000018bc */
[----:B------:R-:W-:Y:S06]  /*6890*/  HMMA.16816.F32 R28, R172, R42, R28 ;  /* 0x0000002aac1c723c */ /* 0x000fec000000181c */
[----:B------:R-:W-:Y:S01]  /*68a0*/  HMMA.16816.F32 R180, R200, R50, R180 ;  /* 0x00000032c8b4723c */ /* 0x000fe200000018b4 */
[----:B------:R-:W-:-:S04]  /*68b0*/  IMAD.U32 R43, RZ, RZ, UR4 ;  /* 0x00000004ff2b7e24 */ /* 0x000fc8000f8e00ff */
[----:B------:R-:W-:Y:S01]  /*68c0*/  IMAD R43, R43, 0x40, R246 ;  /* 0x000000402b2b7824 */ /* 0x000fe200078e02f6 */
[C---:B-----5:R-:W-:Y:S03]  /*68d0*/  HMMA.16816.F32 R176, R200.reuse, R44, R176 ;  /* 0x0000002cc8b0723c */ /* 0x060fe600000018b0 */
[C---:B------:R-:W-:Y:S02]  /*68e0*/  VIADD R0, R43.reuse, 0x8 ;  /* 0x000000082b007836 */ /* 0x040fe40000000000 */
[----:B------:R-:W-:Y:S01]  /*68f0*/  VIADD R2, R43, 0x1 ;  /* 0x000000012b027836 */ /* 0x000fe20000000000 */
[----:B------:R-:W-:Y:S02]  /*6900*/  HMMA.16816.F32 R208, R200, R46, R208 ;  /* 0x0000002ec8d0723c */ /* 0x000fe400000018d0 */
[-C--:B------:R-:W-:Y:S02]  /*6910*/  ISETP.GE.AND P3, PT, R0, R240.reuse, PT ;  /* 0x000000f00000720c */ /* 0x080fe40003f66270 */
[----:B------:R-:W-:-:S02]  /*6920*/  ISETP.GE.AND P4, PT, R2, R240, PT ;  /* 0x000000f00200720c */ /* 0x000fc40003f86270 */
[C---:B------:R-:W-:Y:S01]  /*6930*/  HMMA.16816.F32 R16, R196.reuse, R44, R16 ;  /* 0x0000002cc410723c */ /* 0x040fe20000001810 */
[C---:B------:R-:W-:Y:S02]  /*6940*/  ISETP.GE.AND P0, PT, R2.reuse, R235, PT ;  /* 0x000000eb0200720c */ /* 0x040fe40003f06270 */
[C---:B------:R-:W-:Y:S02]  /*6950*/  ISETP.GE.AND P2, PT, R2.reuse, R226, PT ;  /* 0x000000e20200720c */ /* 0x040fe40003f46270 */
[----:B------:R-:W-:Y:S01]  /*6960*/  ISETP.GE.AND P1, PT, R2, R3, PT ;  /* 0x000000030200720c */ /* 0x000fe20003f26270 */
[----:B------:R-:W-:Y:S01]  /*6970*/  HMMA.16816.F32 R12, R196, R46, R12 ;  /* 0x0000002ec40c723c */ /* 0x000fe2000000180c */
[----:B------:R-:W1:Y:S01]  /*6980*/  LDSM.16.M88.4 R44, [R213+0x8800] ;  /* 0x00880000d52c783b */ /* 0x000e620000000200 */
[----:B------:R-:W-:Y:S02]  /*6990*/  ISETP.GE.AND P5, PT, R0, R235, PT ;  /* 0x000000eb0000720c */ /* 0x000fe40003fa6270 */
[----:B------:R-:W-:-:S02]  /*69a0*/  FSEL R2, R188, -INF , !P3 ;  /* 0xff800000bc027808 */ /* 0x000fc40005800000 */
[----:B------:R-:W-:Y:S01]  /*69b0*/  HMMA.16816.F32 R20, R196, R50, R20 ;  /* 0x00000032c414723c */ /* 0x000fe20000001814 */
[C---:B------:R-:W-:Y:S02]  /*69c0*/  ISETP.GE.AND P3, PT, R0.reuse, R3, PT ;  /* 0x000000030000720c */ /* 0x040fe40003f66270 */
[----:B------:R-:W-:Y:S02]  /*69d0*/  ISETP.GE.AND P6, PT, R0, R226, PT ;  /* 0x000000e20000720c */ /* 0x000fe40003fc6270 */
[----:B------:R-:W-:Y:S01]  /*69e0*/  FSEL R0, R190, -INF , !P5 ;  /* 0xff800000be007808 */ /* 0x000fe20006800000 */
[----:B------:R-:W-:Y:S01]  /*69f0*/  HMMA.16816.F32 R184, R64, R36, R184 ;  /* 0x0000002440b8723c */ /* 0x000fe200000018b8 */
[----:B------:R-:W-:Y:S02]  /*6a00*/  FSEL R30, R30, -INF , !P3 ;  /* 0xff8000001e1e7808 */ /* 0x000fe40005800000 */
[----:B------:R-:W-:-:S03]  /*6a10*/  FSEL R28, R28, -INF , !P6 ;  /* 0xff8000001c1c7808 */ /* 0x000fc60007000000 */
[----:B------:R-:W-:Y:S06]  /*6a20*/  HMMA.16816.F32 R24, R172, R36, R24 ;  /* 0x00000024ac18723c */ /* 0x000fec0000001818 */
[----:B------:R-:W-:Y:S01]  /*6a30*/  HMMA.16816.F32 R180, R64, R38, R180 ;  /* 0x0000002640b4723c */ /* 0x000fe200000018b4 */
[C---:B------:R-:W-:Y:S02]  /*6a40*/  VIADD R36, R43.reuse, 0x9 ;  /* 0x000000092b247836 */ /* 0x040fe40000000000 */
[----:B------:R-:W-:-:S03]  /*6a50*/  VIADD R37, R43, 0x10 ;  /* 0x000000102b257836 */ /* 0x000fc60000000000 */
[C---:B------:R-:W-:Y:S01]  /*6a60*/  ISETP.GE.AND P5, PT, R36.reuse, R226, PT ;  /* 0x000000e22400720c */ /* 0x040fe20003fa6270 */
[C---:B------:R-:W-:Y:S01]  /*6a70*/  HMMA.16816.F32 R192, R200.reuse, R52, R192 ;  /* 0x00000034c8c0723c */ /* 0x040fe200000018c0 */
[C---:B------:R-:W-:Y:S02]  /*6a80*/  ISETP.GE.AND P3, PT, R36.reuse, R3, PT ;  /* 0x000000032400720c */ /* 0x040fe40003f66270 */
[----:B------:R-:W-:Y:S02]  /*6a90*/  FSEL R29, R29, -INF , !P5 ;  /* 0xff8000001d1d7808 */ /* 0x000fe40006800000 */
[C---:B------:R-:W-:Y:S01]  /*6aa0*/  ISETP.GE.AND P6, PT, R36.reuse, R240, PT ;  /* 0x000000f02400720c */ /* 0x040fe20003fc6270 */
[----:B------:R-:W-:Y:S01]  /*6ab0*/  HMMA.16816.F32 R236, R200, R204, R236 ;  /* 0x000000ccc8ec723c */ /* 0x000fe200000018ec */
[----:B------:R-:W-:Y:S01]  /*6ac0*/  ISETP.GE.AND P5, PT, R36, R235, PT ;  /* 0x000000eb2400720c */ /* 0x000fe20003fa6270 */
[----:B------:R-:W-:Y:S01]  /*6ad0*/  VIADD R36, R43, 0x11 ;  /* 0x000000112b247836 */ /* 0x000fe20000000000 */
[----:B------:R-:W-:-:S02]  /*6ae0*/  FSEL R31, R31, -INF , !P3 ;  /* 0xff8000001f1f7808 */ /* 0x000fc40005800000 */
[----:B------:R-:W-:Y:S01]  /*6af0*/  ISETP.GE.AND P3, PT, R37, R235, PT ;  /* 0x000000eb2500720c */ /* 0x000fe20003f66270 */
[----:B------:R-:W-:Y:S01]  /*6b00*/  HMMA.16816.F32 R60, R200, R206, R60 ;  /* 0x000000cec83c723c */ /* 0x000fe2000000183c */
[----:B------:R-:W-:Y:S02]  /*6b10*/  FSEL R42, R189, -INF , !P6 ;  /* 0xff800000bd2a7808 */ /* 0x000fe40007000000 */
[----:B------:R-:W-:-:S03]  /*6b20*/  ISETP.GE.AND P6, PT, R37, R226, PT ;  /* 0x000000e22500720c */ /* 0x000fc60003fc6270 */
[----:B------:R-:W-:Y:S01]  /*6b30*/  HMMA.16816.F32 R20, R172, R38, R20 ;  /* 0x00000026ac14723c */ /* 0x000fe20000001814 */
[----:B------:R-:W-:Y:S02]  /*6b40*/  FSEL R201, R186, -INF , !P3 ;  /* 0xff800000bac97808 */ /* 0x000fe40005800000 */
[-C--:B------:R-:W-:Y:S02]  /*6b50*/  ISETP.GE.AND P3, PT, R36, R240.reuse, PT ;  /* 0x000000f02400720c */ /* 0x080fe40003f66270 */
[----:B------:R-:W-:Y:S01]  /*6b60*/  FSEL R59, R24, -INF , !P6 ;  /* 0xff800000183b7808 */ /* 0x000fe20007000000 */
[----:B------:R-:W-:Y:S01]  /*6b70*/  VIADD R24, R43, 0x18 ;  /* 0x000000182b187836 */ /* 0x000fe20000000000 */
[----:B------:R-:W-:Y:S01]  /*6b80*/  FSEL R39, R191, -INF , !P5 ;  /* 0xff800000bf277808 */ /* 0x000fe20006800000 */
[----:B-1----:R-:W-:Y:S01]  /*6b90*/  HMMA.16816.F32 R176, R64, R44, R176 ;  /* 0x0000002c40b0723c */ /* 0x002fe200000018b0 */
[----:B------:R-:W-:Y:S02]  /*6ba0*/  ISETP.GE.AND P5, PT, R37, R240, PT ;  /* 0x000000f02500720c */ /* 0x000fe40003fa6270 */
[----:B------:R-:W-:-:S02]  /*6bb0*/  FSEL R202, R185, -INF , !P3 ;  /* 0xff800000b9ca7808 */ /* 0x000fc40005800000 */
[----:B------:R-:W-:Y:S01]  /*6bc0*/  FSEL R200, R184, -INF , !P5 ;  /* 0xff800000b8c87808 */ /* 0x000fe20006800000 */
[----:B------:R-:W-:Y:S01]  /*6bd0*/  HMMA.16816.F32 R16, R172, R44, R16 ;  /* 0x0000002cac10723c */ /* 0x000fe20000001810 */
[-C--:B------:R-:W-:Y:S02]  /*6be0*/  ISETP.GE.AND P5, PT, R37, R3.reuse, PT ;  /* 0x000000032500720c */ /* 0x080fe40003fa6270 */
[----:B------:R-:W-:Y:S02]  /*6bf0*/  ISETP.GE.AND P3, PT, R36, R3, PT ;  /* 0x000000032400720c */ /* 0x000fe40003f66270 */
[----:B------:R-:W-:Y:S01]  /*6c00*/  FSEL R55, R26, -INF , !P5 ;  /* 0xff8000001a377808 */ /* 0x000fe20006800000 */
[----:B------:R-:W-:Y:S01]  /*6c10*/  HMMA.16816.F32 R208, R64, R46, R208 ;  /* 0x0000002e40d0723c */ /* 0x000fe200000018d0 */
[----:B------:R-:W-:Y:S02]  /*6c20*/  FSEL R49, R27, -INF , !P3 ;  /* 0xff8000001b317808 */ /* 0x000fe40005800000 */
[----:B------:R-:W-:-:S02]  /*6c30*/  ISETP.GE.AND P6, PT, R36, R235, PT ;  /* 0x000000eb2400720c */ /* 0x000fc40003fc6270 */
[----:B------:R-:W-:Y:S01]  /*6c40*/  ISETP.GE.AND P5, PT, R36, R226, PT ;  /* 0x000000e22400720c */ /* 0x000fe20003fa6270 */
[----:B------:R-:W-:Y:S01]  /*6c50*/  VIADD R36, R43, 0x19 ;  /* 0x000000192b247836 */ /* 0x000fe20000000000 */
[----:B------:R-:W-:Y:S01]  /*6c60*/  ISETP.GE.AND P3, PT, R24, R240, PT ;  /* 0x000000f01800720c */ /* 0x000fe20003f66270 */
[C---:B------:R-:W-:Y:S01]  /*6c70*/  HMMA.16816.F32 R32, R196.reuse, R52, R32 ;  /* 0x00000034c420723c */ /* 0x040fe20000001820 */
[----:B------:R-:W-:Y:S02]  /*6c80*/  FSEL R247, R187, -INF , !P6 ;  /* 0xff800000bbf77808 */ /* 0x000fe40007000000 */
[----:B------:R-:W-:Y:S02]  /*6c90*/  FSEL R58, R25, -INF , !P5 ;  /* 0xff800000193a7808 */ /* 0x000fe40006800000 */
[----:B------:R-:W-:Y:S01]  /*6ca0*/  FSEL R248, R180, -INF , !P3 ;  /* 0xff800000b4f87808 */ /* 0x000fe20005800000 */
[----:B------:R-:W-:Y:S01]  /*6cb0*/  HMMA.16816.F32 R8, R196, R204, R8 ;  /* 0x000000ccc408723c */ /* 0x000fe20000001808 */
[----:B------:R-:W-:-:S02]  /*6cc0*/  ISETP.GE.AND P5, PT, R24, R235, PT ;  /* 0x000000eb1800720c */ /* 0x000fc40003fa6270 */
        /* <DEDUP_REMOVED lines=8> */
[----:B------:R-:W-:Y:S02]  /*6d50*/  FSEL R54, R22, -INF , !P3 ;  /* 0xff80000016367808 */ /* 0x000fe40005800000 */
[----:B------:R-:W-:Y:S01]  /*6d60*/  FSEL R56, R21, -INF , !P5 ;  /* 0xff80000015387808 */ /* 0x000fe20006800000 */
[C---:B------:R-:W-:Y:S01]  /*6d70*/  VIADD R21, R43.reuse, 0x20 ;  /* 0x000000202b157836 */ /* 0x040fe20000000000 */
[----:B------:R-:W-:Y:S01]  /*6d80*/  BAR.SYNC.DEFER_BLOCKING 0x0 ;  /* 0x0000000000007b1d */ /* 0x000fe20000010000 */
        /* <DEDUP_REMOVED lines=8> */
[CC--:B------:R-:W-:Y:S02]  /*6e10*/  ISETP.GE.AND P5, PT, R21.reuse, R240.reuse, PT ;  /* 0x000000f01500720c */ /* 0x0c0fe40003fa6270 */
[C---:B------:R-:W-:Y:S02]  /*6e20*/  ISETP.GE.AND P3, PT, R21.reuse, R235, PT ;  /* 0x000000eb1500720c */ /* 0x040fe40003f66270 */
[----:B------:R-:W-:Y:S02]  /*6e30*/  FSEL R164, R176, -INF , !P5 ;  /* 0xff800000b0a47808 */ /* 0x000fe40006800000 */
[----:B------:R-:W-:Y:S02]  /*6e40*/  FSEL R169, R178, -INF , !P3 ;  /* 0xff800000b2a97808 */ /* 0x000fe40005800000 */
[----:B------:R-:W-:Y:S02]  /*6e50*/  ISETP.GE.AND P5, PT, R21, R3, PT ;  /* 0x000000031500720c */ /* 0x000fe40003fa6270 */
[----:B------:R-:W-:-:S02]  /*6e60*/  ISETP.GE.AND P3, PT, R20, R240, PT ;  /* 0x000000f01400720c */ /* 0x000fc40003f66270 */
[----:B------:R-:W-:Y:S01]  /*6e70*/  FSEL R185, R18, -INF , !P5 ;  /* 0xff80000012b97808 */ /* 0x000fe20006800000 */
[----:B------:R-:W-:Y:S01]  /*6e80*/  VIADD R18, R43, 0x28 ;  /* 0x000000282b127836 */ /* 0x000fe20000000000 */
[----:B------:R-:W-:Y:S02]  /*6e90*/  FSEL R171, R177, -INF , !P3 ;  /* 0xff800000b1ab7808 */ /* 0x000fe40005800000 */
[----:B------:R-:W-:Y:S01]  /*6ea0*/  ISETP.GE.AND P6, PT, R36, R240, PT ;  /* 0x000000f02400720c */ /* 0x000fe20003fc6270 */
[-C--:B-1----:R-:W-:Y:S01]  /*6eb0*/  HMMA.16816.F32 R236, R64, R24.reuse, R236 ;  /* 0x0000001840ec723c */ /* 0x082fe200000018ec */
[----:B------:R-:W-:Y:S02]  /*6ec0*/  ISETP.GE.AND P3, PT, R20, R3, PT ;  /* 0x000000031400720c */ /* 0x000fe40003f66270 */
[----:B------:R-:W-:Y:S02]  /*6ed0*/  FSEL R252, R181, -INF , !P6 ;  /* 0xff800000b5fc7808 */ /* 0x000fe40007000000 */
[----:B------:R-:W-:Y:S01]  /*6ee0*/  FSEL R203, R19, -INF , !P3 ;  /* 0xff80000013cb7808 */ /* 0x000fe20005800000 */
[----:B------:R-:W-:Y:S01]  /*6ef0*/  HMMA.16816.F32 R8, R172, R24, R8 ;  /* 0x00000018ac08723c */ /* 0x000fe20000001808 */
[----:B------:R-:W-:Y:S01]  /*6f00*/  ISETP.GE.AND P6, PT, R21, R226, PT ;  /* 0x000000e21500720c */ /* 0x000fe20003fc6270 */
[----:B------:R-:W-:Y:S01]  /*6f10*/  VIADD R21, R43, 0x38 ;  /* 0x000000382b157836 */ /* 0x000fe20000000000 */
[----:B------:R-:W-:-:S02]  /*6f20*/  ISETP.GE.AND P3, PT, R18, R240, PT ;  /* 0x000000f01200720c */ /* 0x000fc40003f66270 */
[----:B------:R-:W-:Y:S01]  /*6f30*/  FSEL R205, R16, -INF , !P6 ;  /* 0xff80000010cd7808 */ /* 0x000fe20007000000 */
[----:B------:R-:W-:Y:S01]  /*6f40*/  VIADD R16, R43, 0x29 ;  /* 0x000000292b107836 */ /* 0x000fe20000000000 */
[----:B------:R-:W-:Y:S01]  /*6f50*/  FSEL R176, R208, -INF , !P3 ;  /* 0xff800000d0b07808 */ /* 0x000fe20005800000 */
[-C--:B------:R-:W-:Y:S01]  /*6f60*/  HMMA.16816.F32 R64, R64, R26.reuse, R60 ;  /* 0x0000001a4040723c */ /* 0x080fe2000000183c */
[-C--:B------:R-:W-:Y:S02]  /*6f70*/  ISETP.GE.AND P3, PT, R18, R3.reuse, PT ;  /* 0x000000031200720c */ /* 0x080fe40003f66270 */
[----:B------:R-:W-:Y:S02]  /*6f80*/  ISETP.GE.AND P5, PT, R20, R226, PT ;  /* 0x000000e21400720c */ /* 0x000fe40003fa6270 */
[----:B------:R-:W-:Y:S01]  /*6f90*/  FSEL R204, R14, -INF , !P3 ;  /* 0xff8000000ecc7808 */ /* 0x000fe20005800000 */
[----:B------:R-:W-:Y:S01]  /*6fa0*/  HMMA.16816.F32 R4, R172, R26, R4 ;  /* 0x0000001aac04723c */ /* 0x000fe20000001804 */
[----:B------:R-:W-:-:S02]  /*6fb0*/  ISETP.GE.AND P3, PT, R16, R3, PT ;  /* 0x000000031000720c */ /* 0x000fc40003f66270 */
[-C--:B------:R-:W-:Y:S02]  /*6fc0*/  ISETP.GE.AND P6, PT, R20, R235.reuse, PT ;  /* 0x000000eb1400720c */ /* 0x080fe40003fc6270 */
        /* <DEDUP_REMOVED lines=10> */
[----:B------:R-:W-:Y:S01]  /*7070*/  FSEL R251, R12, -INF , !P6 ;  /* 0xff8000000cfb7808 */ /* 0x000fe20007000000 */
[----:B------:R-:W-:Y:S01]  /*7080*/  VIADD R12, R43, 0x30 ;  /* 0x000000302b0c7836 */ /* 0x000fe20000000000 */
[----:B------:R-:W-:-:S02]  /*7090*/  FSEL R15, R193, -INF , !P4 ;  /* 0xff800000c10f7808 */ /* 0x000fc40006000000 */
[----:B------:R-:W-:Y:S02]  /*70a0*/  FMNMX.FTZ R20, R168, R19, !PT ;  /* 0x00000013a8147209 */ /* 0x000fe40007810000 */
[----:B------:R-:W-:Y:S02]  /*70b0*/  FSEL R210, R13, -INF , !P5 ;  /* 0xff8000000dd27808 */ /* 0x000fe40006800000 */
[C---:B------:R-:W-:Y:S02]  /*70c0*/  ISETP.GE.AND P6, PT, R16.reuse, R240, PT ;  /* 0x000000f01000720c */ /* 0x040fe40003fc6270 */
[-C--:B------:R-:W-:Y:S02]  /*70d0*/  ISETP.GE.AND P5, PT, R16, R235.reuse, PT ;  /* 0x000000eb1000720c */ /* 0x080fe40003fa6270 */
[----:B------:R-:W-:Y:S02]  /*70e0*/  FSEL R13, R195, -INF , !P0 ;  /* 0xff800000c30d7808 */ /* 0x000fe40004000000 */
[----:B------:R-:W-:-:S02]  /*70f0*/  ISETP.GE.AND P4, PT, R12, R235, PT ;  /* 0x000000eb0c00720c */ /* 0x000fc40003f86270 */
[----:B------:R-:W-:Y:S02]  /*7100*/  ISETP.GE.AND P0, PT, R12, R226, PT ;  /* 0x000000e20c00720c */ /* 0x000fe40003f06270 */
[----:B------:R-:W-:Y:S02]  /*7110*/  FMNMX.FTZ R20, R15, R20, !PT ;  /* 0x000000140f147209 */ /* 0x000fe40007810000 */
[----:B------:R-:W-:Y:S02]  /*7120*/  FSEL R178, R209, -INF , !P6 ;  /* 0xff800000d1b27808 */ /* 0x000fe40007000000 */
[----:B------:R-:W-:Y:S02]  /*7130*/  FSEL R180, R211, -INF , !P5 ;  /* 0xff800000d3b47808 */ /* 0x000fe40006800000 */
[----:B------:R-:W-:Y:S02]  /*7140*/  FSEL R14, R33, -INF , !P2 ;  /* 0xff800000210e7808 */ /* 0x000fe40005000000 */
[----:B------:R-:W-:-:S02]  /*7150*/  ISETP.GE.AND P6, PT, R43, R235, PT ;  /* 0x000000eb2b00720c */ /* 0x000fc40003fc6270 */
[C---:B------:R-:W-:Y:S02]  /*7160*/  ISETP.GE.AND P5, PT, R12.reuse, R240, PT ;  /* 0x000000f00c00720c */ /* 0x040fe40003fa6270 */
[----:B------:R-:W-:Y:S02]  /*7170*/  ISETP.GE.AND P3, PT, R12, R3, PT ;  /* 0x000000030c00720c */ /* 0x000fe40003f66270 */
[----:B------:R-:W-:Y:S02]  /*7180*/  ISETP.GE.AND P2, PT, R43, R226, PT ;  /* 0x000000e22b00720c */ /* 0x000fe40003f46270 */
[----:B------:R-:W-:Y:S02]  /*7190*/  FSEL R12, R35, -INF , !P1 ;  /* 0xff800000230c7808 */ /* 0x000fe40004800000 */
[----:B------:R-:W-:Y:S02]  /*71a0*/  FSEL R36, R238, -INF , !P4 ;  /* 0xff800000ee247808 */ /* 0x000fe40006000000 */
[----:B------:R-:W-:-:S02]  /*71b0*/  FMNMX.FTZ R20, R2, R20, !PT ;  /* 0x0000001402147209 */ /* 0x000fc40007810000 */
[----:B------:R-:W-:Y:S02]  /*71c0*/  FSEL R175, R8, -INF , !P0 ;  /* 0xff80000008af7808 */ /* 0x000fe40004000000 */
[C---:B------:R-:W-:Y:S01]  /*71d0*/  ISETP.GE.AND P1, PT, R43.reuse, R3, PT ;  /* 0x000000032b00720c */ /* 0x040fe20003f26270 */
[----:B------:R-:W-:Y:S01]  /*71e0*/  VIADD R43, R43, 0x39 ;  /* 0x000000392b2b7836 */ /* 0x000fe20000000000 */
[----:B------:R-:W-:Y:S02]  /*71f0*/  ISETP.GE.AND P4, PT, R17, R235, PT ;  /* 0x000000eb1100720c */ /* 0x000fe40003f86270 */
[----:B------:R-:W-:Y:S02]  /*7200*/  PLOP3.LUT P0, PT, PT, PT, UP0, 0x80, 0x0 ;  /* 0x000000000000781c */ /* 0x000fe40003f0f008 */
[----:B------:R-:W-:Y:S02]  /*7210*/  FSEL R18, R194, -INF , !P6 ;  /* 0xff800000c2127808 */ /* 0x000fe40007000000 */
[----:B------:R-:W-:-:S02]  /*7220*/  FSEL R63, R236, -INF , !P5 ;  /* 0xff800000ec3f7808 */ /* 0x000fc40006800000 */
[----:B------:R-:W-:Y:S02]  /*7230*/  FSEL R16, R32, -INF , !P2 ;  /* 0xff80000020107808 */ /* 0x000fe40005000000 */
[C---:B------:R-:W-:Y:S02]  /*7240*/  ISETP.GE.AND P5, PT, R17.reuse, R240, PT ;  /* 0x000000f01100720c */ /* 0x040fe40003fa6270 */
[C---:B------:R-:W-:Y:S02]  /*7250*/  ISETP.GE.AND P6, PT, R17.reuse, R226, PT ;  /* 0x000000e21100720c */ /* 0x040fe40003fc6270 */
[----:B------:R-:W-:Y:S02]  /*7260*/  ISETP.GE.AND P2, PT, R17, R3, PT ;  /* 0x000000031100720c */ /* 0x000fe40003f46270 */
[----:B------:R-:W-:Y:S02]  /*7270*/  FMNMX.FTZ R20, R42, R20, !PT ;  /* 0x000000142a147209 */ /* 0x000fe40007810000 */
[----:B------:R-:W-:-:S02]  /*7280*/  FSEL R17, R34, -INF , !P1 ;  /* 0xff80000022117808 */ /* 0x000fc40004800000 */
[----:B------:R-:W-:Y:S02]  /*7290*/  FSEL R37, R239, -INF , !P4 ;  /* 0xff800000ef257808 */ /* 0x000fe40006000000 */
[C---:B------:R-:W-:Y:S02]  /*72a0*/  ISETP.GE.AND P1, PT, R21.reuse, R240, PT ;  /* 0x000000f01500720c */ /* 0x040fe40003f26270 */
[----:B------:R-:W-:Y:S02]  /*72b0*/  ISETP.GE.AND P4, PT, R21, R235, PT ;  /* 0x000000eb1500720c */ /* 0x000fe40003f86270 */
[----:B------:R-:W-:Y:S02]  /*72c0*/  FMNMX.FTZ R20, R200, R20, !PT ;  /* 0x00000014c8147209 */ /* 0x000fe40007810000 */
[----:B------:R-:W-:Y:S02]  /*72d0*/  FSEL R64, R64, -INF , !P1 ;  /* 0xff80000040407808 */ /* 0x000fe40004800000 */
[----:B------:R-:W-:-:S02]  /*72e0*/  FSEL R38, R66, -INF , !P4 ;  /* 0xff80000042267808 */ /* 0x000fc40006000000 */
[C---:B------:R-:W-:Y:S02]  /*72f0*/  ISETP.GE.AND P1, PT, R43.reuse, R240, PT ;  /* 0x000000f02b00720c */ /* 0x040fe40003f26270 */
[----:B------:R-:W-:Y:S02]  /*7300*/  ISETP.GE.AND P4, PT, R43, R235, PT ;  /* 0x000000eb2b00720c */ /* 0x000fe40003f86270 */
[----:B------:R-:W-:Y:S02]  /*7310*/  FMNMX.FTZ R20, R202, R20, !PT ;  /* 0x00000014ca147209 */ /* 0x000fe40007810000 */
[----:B------:R-:W-:Y:S02]  /*7320*/  FSEL R170, R237, -INF , !P5 ;  /* 0xff800000edaa7808 */ /* 0x000fe40006800000 */
[----:B------:R-:W-:Y:S02]  /*7330*/  FSEL R51, R65, -INF , !P1 ;  /* 0xff80000041337808 */ /* 0x000fe40004800000 */
[----:B------:R-:W-:-:S02]  /*7340*/  FSEL R53, R67, -INF , !P4 ;  /* 0xff80000043357808 */ /* 0x000fc40006000000 */
[CC--:B------:R-:W-:Y:S02]  /*7350*/  ISETP.GE.AND P5, PT, R21.reuse, R226.reuse, PT ;  /* 0x000000e21500720c */ /* 0x0c0fe40003fa6270 */
[----:B------:R-:W-:Y:S02]  /*7360*/  ISETP.GE.AND P1, PT, R21, R3, PT ;  /* 0x000000031500720c */ /* 0x000fe40003f26270 */
        /* <DEDUP_REMOVED lines=29> */
.L_x_405:
[----:B-1----:R-:W-:Y:S01]  /*7540*/  FMNMX.FTZ R21, R252, R22, !PT ;  /* 0x00000016fc157209 */ /* 0x002fe20007810000 */
[----:B------:R-:W-:Y:S01]  /*7550*/  USHF.L.U32 UR4, UR38, 0x1, URZ ;  /* 0x0000000126047899 */ /* 0x000fe2000800063f */
[----:B------:R-:W-:Y:S01]  /*7560*/  FMNMX.FTZ R23, R167, R18, !PT ;  /* 0x00000012a7177209 */ /* 0x000fe20007810000 */
[----:B------:R-:W-:Y:S01]  /*7570*/  IMAD.U32 R44, RZ, RZ, UR33 ;  /* 0x00000021ff2c7e24 */ /* 0x000fe2000f8e00ff */
[----:B------:R-:W-:Y:S01]  /*7580*/  FMNMX.FTZ R21, R164, R21, !PT ;  /* 0x00000015a4157209 */ /* 0x000fe20007810000 */
[----:B------:R-:W-:Y:S01]  /*7590*/  IMAD.WIDE.U32 R238, R228, -0x2daee0ad, RZ ;  /* 0xd2511f53e4ee7825 */ /* 0x000fe200078e00ff */
[----:B------:R-:W-:Y:S01]  /*75a0*/  FMNMX.FTZ R23, R13, R23, !PT ;  /* 0x000000170d177209 */ /* 0x000fe20007810000 */
[----:B------:R-:W-:Y:S01]  /*75b0*/  UISETP.GE.AND UP0, UPT, UR34, 0x3, UPT ;  /* 0x000000032200788c */ /* 0x000fe2000bf06270 */
[----:B------:R-:W-:Y:S01]  /*75c0*/  FMNMX.FTZ R21, R171, R21, !PT ;  /* 0x00000015ab157209 */ /* 0x000fe20007810000 */
[----:B------:R-:W-:Y:S01]  /*75d0*/  IMAD.WIDE.U32 R236, R234, -0x326172a9, RZ ;  /* 0xcd9e8d57eaec7825 */ /* 0x000fe200078e00ff */
[----:B------:R-:W-:Y:S01]  /*75e0*/  LOP3.LUT R44, R239, UR4, R44, 0x96, !PT ;  /* 0x00000004ef2c7c12 */ /* 0x000fe2000f8e962c */
[----:B------:R-:W-:Y:S01]  /*75f0*/  UIADD3 UR4, UR4, 0x1, URZ ;  /* 0x0000000104047890 */ /* 0x000fe2000fffe03f */
[----:B------:R-:W-:Y:S01]  /*7600*/  FMNMX.FTZ R21, R176, R21, !PT ;  /* 0x00000015b0157209 */ /* 0x000fe20007810000 */
[----:B------:R-:W-:Y:S01]  /*7610*/  IMAD.WIDE.U32 R190, R233, -0x326172a9, RZ ;  /* 0xcd9e8d57e9be7825 */ /* 0x000fe200078e00ff */
[----:B------:R-:W-:-:S02]  /*7620*/  FMNMX.FTZ R23, R0, R23, !PT ;  /* 0x0000001700177209 */ /* 0x000fc40007810000 */
[----:B------:R-:W-:Y:S01]  /*7630*/  FMNMX.FTZ R21, R178, R21, !PT ;  /* 0x00000015b2157209 */ /* 0x000fe20007810000 */
[----:B------:R-:W-:Y:S01]  /*7640*/  IMAD.WIDE.U32 R44, R44, -0x326172a9, RZ ;  /* 0xcd9e8d572c2c7825 */ /* 0x000fe200078e00ff */
[----:B------:R-:W-:Y:S02]  /*7650*/  FMNMX.FTZ R23, R39, R23, !PT ;  /* 0x0000001727177209 */ /* 0x000fe40007810000 */
[----:B------:R-:W-:Y:S01]  /*7660*/  FMNMX.FTZ R21, R63, R21, !PT ;  /* 0x000000153f157209 */ /* 0x000fe20007810000 */
[----:B------:R-:W-:Y:S01]  /*7670*/  IMAD.MOV.U32 R211, RZ, RZ, R48 ;  /* 0x000000ffffd37224 */ /* 0x000fe200078e0030 */
[----:B------:R-:W-:Y:S01]  /*7680*/  FMNMX.FTZ R23, R201, R23, !PT ;  /* 0x00000017c9177209 */ /* 0x000fe20007810000 */
[----:B------:R-:W-:Y:S01]  /*7690*/  IMAD.MOV.U32 R197, RZ, RZ, R49 ;  /* 0x000000ffffc57224 */ /* 0x000fe200078e0031 */
[----:B------:R-:W-:Y:S02]  /*76a0*/  FMNMX.FTZ R21, R170, R21, !PT ;  /* 0x00000015aa157209 */ /* 0x000fe40007810000 */
[----:B------:R-:W-:-:S02]  /*76b0*/  LOP3.LUT R198, R237, R229, RZ, 0x3c, !PT ;  /* 0x000000e5edc67212 */ /* 0x000fc400078e3cff */
[----:B------:R-:W-:Y:S02]  /*76c0*/  FMNMX.FTZ R21, R64, R21, !PT ;  /* 0x0000001540157209 */ /* 0x000fe40007810000 */
[----:B------:R-:W-:Y:S01]  /*76d0*/  LOP3.LUT R8, R45, UR21, R236, 0x96, !PT ;  /* 0x000000152d087c12 */ /* 0x000fe2000f8e96ec */
[----:B------:R-:W-:Y:S01]  /*76e0*/  IMAD.WIDE.U32 R198, R198, -0x2daee0ad, RZ ;  /* 0xd2511f53c6c67825 */ /* 0x000fe200078e00ff */
[----:B------:R-:W-:Y:S02]  /*76f0*/  FMNMX.FTZ R22, R166, R16, !PT ;  /* 0x00000010a6167209 */ /* 0x000fe40007810000 */
[----:B------:R-:W-:Y:S01]  /*7700*/  FMNMX.FTZ R21, R51, R21, !PT ;  /* 0x0000001533157209 */ /* 0x000fe20007810000 */
[----:B------:R-:W-:Y:S01]  /*7710*/  IMAD.WIDE.U32 R26, R8, -0x2daee0ad, RZ ;  /* 0xd2511f53081a7825 */ /* 0x000fe200078e00ff */
[----:B------:R-:W-:Y:S02]  /*7720*/  FMNMX.FTZ R23, R247, R23, !PT ;  /* 0x00000017f7177209 */ /* 0x000fe40007810000 */
[----:B------:R-:W-:Y:S01]  /*7730*/  FMNMX.FTZ R22, R14, R22, !PT ;  /* 0x000000160e167209 */ /* 0x000fe20007810000 */
[----:B------:R-:W1:Y:S01]  /*7740*/  SHFL.BFLY PT, R24, R21, 0x2, 0x1f ;  /* 0x0c401f0015187f89 */ /* 0x000e6200000e0000 */
[----:B------:R-:W-:Y:S01]  /*7750*/  LOP3.LUT R188, R191, R229, RZ, 0x3c, !PT ;  /* 0x000000e5bfbc7212 */ /* 0x000fe200078e3cff */
[----:B------:R-:W-:Y:S01]  /*7760*/  IMAD.MOV.U32 R191, RZ, RZ, R55 ;  /* 0x000000ffffbf7224 */ /* 0x000fe200078e0037 */
[----:B------:R-:W-:-:S02]  /*7770*/  FMNMX.FTZ R23, R249, R23, !PT ;  /* 0x00000017f9177209 */ /* 0x000fc40007810000 */
[----:B------:R-:W-:Y:S01]  /*7780*/  FMNMX.FTZ R22, R28, R22, !PT ;  /* 0x000000161c167209 */ /* 0x000fe20007810000 */
[----:B------:R-:W-:Y:S01]  /*7790*/  IMAD.WIDE.U32 R188, R188, -0x2daee0ad, RZ ;  /* 0xd2511f53bcbc7825 */ /* 0x000fe200078e00ff */
[----:B------:R-:W-:Y:S02]  /*77a0*/  LOP3.LUT R8, R27, UR18, R198, 0x96, !PT ;  /* 0x000000121b087c12 */ /* 0x000fe4000f8e96c6 */
[----:B------:R-:W-:Y:S02]  /*77b0*/  FMNMX.FTZ R23, R211, R23, !PT ;  /* 0x00000017d3177209 */ /* 0x000fe40007810000 */
[----:B------:R-:W-:Y:S01]  /*77c0*/  FMNMX.FTZ R25, R165, R17, !PT ;  /* 0x00000011a5197209 */ /* 0x000fe20007810000 */
[----:B------:R-:W-:Y:S01]  /*77d0*/  IMAD.WIDE.U32 R192, R8, -0x326172a9, RZ ;  /* 0xcd9e8d5708c07825 */ /* 0x000fe200078e00ff */
[----:B------:R-:W-:Y:S02]  /*77e0*/  FMNMX.FTZ R22, R29, R22, !PT ;  /* 0x000000161d167209 */ /* 0x000fe40007810000 */
[----:B------:R-:W-:-:S02]  /*77f0*/  FMNMX.FTZ R23, R169, R23, !PT ;  /* 0x00000017a9177209 */ /* 0x000fc40007810000 */
[----:B------:R-:W-:Y:S02]  /*7800*/  FMNMX.FTZ R25, R12, R25, !PT ;  /* 0x000000190c197209 */ /* 0x000fe40007810000 */
[----:B------:R-:W-:Y:S02]  /*7810*/  FMNMX.FTZ R8, R59, R22, !PT ;  /* 0x000000163b087209 */ /* 0x000fe40007810000 */
[----:B------:R-:W-:Y:S01]  /*7820*/  LOP3.LUT R186, R189, UR20, R238, 0x96, !PT ;  /* 0x00000014bdba7c12 */ /* 0x000fe2000f8e96ee */
[----:B------:R-:W-:Y:S01]  /*7830*/  IMAD.MOV.U32 R189, RZ, RZ, R54 ;  /* 0x000000ffffbd7224 */ /* 0x000fe200078e0036 */
[----:B------:R-:W-:Y:S01]  /*7840*/  LOP3.LUT R194, R199, UR20, R238, 0x96, !PT ;  /* 0x00000014c7c27c12 */ /* 0x000fe2000f8e96ee */
[----:B------:R-:W-:Y:S01]  /*7850*/  IMAD.MOV.U32 R199, RZ, RZ, R56 ;  /* 0x000000ffffc77224 */ /* 0x000fe200078e0038 */
[----:B------:R-:W-:Y:S01]  /*7860*/  FMNMX.FTZ R23, R179, R23, !PT ;  /* 0x00000017b3177209 */ /* 0x000fe20007810000 */
[----:B------:R-:W-:Y:S01]  /*7870*/  IMAD.WIDE.U32 R186, R186, -0x326172a9, RZ ;  /* 0xcd9e8d57baba7825 */ /* 0x000fe200078e00ff */
[----:B------:R-:W-:-:S02]  /*7880*/  FMNMX.FTZ R25, R30, R25, !PT ;  /* 0x000000191e197209 */ /* 0x000fc40007810000 */
[----:B------:R-:W-:Y:S01]  /*7890*/  FMNMX.FTZ R8, R58, R8, !PT ;  /* 0x000000083a087209 */ /* 0x000fe20007810000 */
[----:B------:R-:W-:Y:S01]  /*78a0*/  IMAD.WIDE.U32 R194, R194, -0x326172a9, RZ ;  /* 0xcd9e8d57c2c27825 */ /* 0x000fe200078e00ff */
[----:B------:R-:W-:Y:S02]  /*78b0*/  LOP3.LUT R20, R45, UR21, R190, 0x96, !PT ;  /* 0x000000152d147c12 */ /* 0x000fe4000f8e96be */
[----:B------:R-:W-:Y:S01]  /*78c0*/  FMNMX.FTZ R23, R177, R23, !PT ;  /* 0x00000017b1177209 */ /* 0x000fe20007810000 */
[----:B------:R-:W-:Y:S01]  /*78d0*/  IMAD.MOV.U32 R238, RZ, RZ, R52 ;  /* 0x000000ffffee7224 */ /* 0x000fe200078e0034 */
[----:B------:R-:W-:Y:S01]  /*78e0*/  FMNMX.FTZ R25, R31, R25, !PT ;  /* 0x000000191f197209 */ /* 0x000fe20007810000 */
[----:B------:R-:W-:Y:S01]  /*78f0*/  IMAD.WIDE.U32 R34, R20, -0x2daee0ad, RZ ;  /* 0xd2511f5314227825 */ /* 0x000fe200078e00ff */
[----:B------:R-:W-:Y:S02]  /*7900*/  FMNMX.FTZ R8, R57, R8, !PT ;  /* 0x0000000839087209 */ /* 0x000fe40007810000 */
[----:B------:R-:W-:-:S02]  /*7910*/  LOP3.LUT R206, R187, UR19, R44, 0x96, !PT ;  /* 0x00000013bbce7c12 */ /* 0x000fc4000f8e962c */
[----:B------:R-:W-:Y:S02]  /*7920*/  FMNMX.FTZ R23, R180, R23, !PT ;  /* 0x00000017b4177209 */ /* 0x000fe40007810000 */
[----:B------:R-:W-:Y:S01]  /*7930*/  FMNMX.FTZ R25, R191, R25, !PT ;  /* 0x00000019bf197209 */ /* 0x000fe20007810000 */
[----:B------:R-:W-:Y:S01]  /*7940*/  IMAD.WIDE.U32 R206, R206, -0x2daee0ad, RZ ;  /* 0xd2511f53cece7825 */ /* 0x000fe200078e00ff */
[----:B------:R-:W-:Y:S02]  /*7950*/  LOP3.LUT R44, R195, UR19, R44, 0x96, !PT ;  /* 0x00000013c32c7c12 */ /* 0x000fe4000f8e962c */
[----:B------:R-:W-:Y:S02]  /*7960*/  FMNMX.FTZ R8, R199, R8, !PT ;  /* 0x00000008c7087209 */ /* 0x000fe40007810000 */
[----:B------:R-:W-:Y:S01]  /*7970*/  FMNMX.FTZ R23, R36, R23, !PT ;  /* 0x0000001724177209 */ /* 0x000fe20007810000 */
[----:B------:R-:W-:Y:S01]  /*7980*/  IMAD.WIDE.U32 R44, R44, -0x2daee0ad, RZ ;  /* 0xd2511f532c2c7825 */ /* 0x000fe200078e00ff */
[----:B-1----:R-:W-:-:S02]  /*7990*/  FMNMX.FTZ R24, R21, R24, !PT ;  /* 0x0000001815187209 */ /* 0x002fc40007810000 */
[----:B------:R-:W-:Y:S02]  /*79a0*/  FMNMX.FTZ R25, R197, R25, !PT ;  /* 0x00000019c5197209 */ /* 0x000fe40007810000 */
[----:B------:R-:W-:Y:S01]  /*79b0*/  FMNMX.FTZ R8, R205, R8, !PT ;  /* 0x00000008cd087209 */ /* 0x000fe20007810000 */
[----:B------:R-:W1:Y:S01]  /*79c0*/  SHFL.BFLY PT, R209, R24, 0x1, 0x1f ;  /* 0x0c201f0018d17f89 */ /* 0x000e6200000e0000 */
[----:B------:R-:W-:Y:S02]  /*79d0*/  LOP3.LUT R20, R35, UR18, R188, 0x96, !PT ;  /* 0x0000001223147c12 */ /* 0x000fe4000f8e96bc */
[----:B------:R-:W-:Y:S02]  /*79e0*/  FMNMX.FTZ R23, R37, R23, !PT ;  /* 0x0000001725177209 */ /* 0x000fe40007810000 */
[----:B------:R-:W-:Y:S01]  /*79f0*/  FMNMX.FTZ R25, R189, R25, !PT ;  /* 0x00000019bd197209 */ /* 0x000fe20007810000 */
[----:B------:R-:W-:Y:S01]  /*7a00*/  IMAD.WIDE.U32 R32, R20, -0x326172a9, RZ ;  /* 0xcd9e8d5714207825 */ /* 0x000fe200078e00ff */
[----:B------:R-:W-:-:S02]  /*7a10*/  FMNMX.FTZ R8, R250, R8, !PT ;  /* 0x00000008fa087209 */ /* 0x000fc40007810000 */
[----:B------:R-:W-:Y:S02]  /*7a20*/  LOP3.LUT R26, R45, UR16, R26, 0x96, !PT ;  /* 0x000000102d1a7c12 */ /* 0x000fe4000f8e961a */
[----:B------:R-:W-:Y:S02]  /*7a30*/  FSEL R182, R4, -INF , !P5 ;  /* 0xff80000004b67808 */ /* 0x000fe40006800000 */
[----:B------:R-:W-:Y:S01]  /*7a40*/  FMNMX.FTZ R23, R38, R23, !PT ;  /* 0x0000001726177209 */ /* 0x000fe20007810000 */
[----:B------:R-:W-:Y:S01]  /*7a50*/  IMAD.WIDE.U32 R26, R26, -0x326172a9, RZ ;  /* 0xcd9e8d571a1a7825 */ /* 0x000fe200078e00ff */
[----:B------:R-:W-:Y:S02]  /*7a60*/  FMNMX.FTZ R4, R238, R25, !PT ;  /* 0x00000019ee047209 */ /* 0x000fe40007810000 */
[----:B------:R-:W-:Y:S02]  /*7a70*/  FMNMX.FTZ R8, R251, R8, !PT ;  /* 0x00000008fb087209 */ /* 0x000fe40007810000 */
[----:B------:R-:W-:-:S02]  /*7a80*/  LOP3.LUT R20, R33, UR17, R186, 0x96, !PT ;  /* 0x0000001121147c12 */ /* 0x000fc4000f8e96ba */
[----:B------:R-:W-:Y:S02]  /*7a90*/  FMNMX.FTZ R23, R53, R23, !PT ;  /* 0x0000001735177209 */ /* 0x000fe40007810000 */
[----:B------:R-:W-:Y:S01]  /*7aa0*/  FMNMX.FTZ R4, R185, R4, !PT ;  /* 0x00000004b9047209 */ /* 0x000fe20007810000 */
[----:B------:R-:W-:Y:S01]  /*7ab0*/  IMAD.WIDE.U32 R20, R20, -0x2daee0ad, RZ ;  /* 0xd2511f5314147825 */ /* 0x000fe200078e00ff */
[----:B------:R-:W-:Y:S01]  /*7ac0*/  LOP3.LUT R40, R193, UR17, R194, 0x96, !PT ;  /* 0x00000011c1287c12 */ /* 0x000fe2000f8e96c2 */
[----:B------:R-:W2:Y:S01]  /*7ad0*/  SHFL.BFLY PT, R22, R23, 0x2, 0x1f ;  /* 0x0c401f0017167f89 */ /* 0x000ea200000e0000 */
[----:B------:R-:W-:Y:S02]  /*7ae0*/  FMNMX.FTZ R8, R210, R8, !PT ;  /* 0x00000008d2087209 */ /* 0x000fe40007810000 */
[----:B------:R-:W-:Y:S01]  /*7af0*/  FSEL R181, R9, -INF , !P6 ;  /* 0xff80000009b57808 */ /* 0x000fe20007000000 */
[----:B------:R-:W-:Y:S01]  /*7b00*/  IMAD.WIDE.U32 R40, R40, -0x2daee0ad, RZ ;  /* 0xd2511f5328287825 */ /* 0x000fe200078e00ff */
[----:B------:R-:W-:-:S02]  /*7b10*/  FMNMX.FTZ R4, R203, R4, !PT ;  /* 0x00000004cb047209 */ /* 0x000fc40007810000 */
[----:B------:R-:W-:Y:S02]  /*7b20*/  LOP3.LUT R192, R27, UR15, R192, 0x96, !PT ;  /* 0x0000000f1bc07c12 */ /* 0x000fe4000f8e96c0 */
[----:B------:R-:W-:Y:S02]  /*7b30*/  FMNMX.FTZ R9, R175, R8, !PT ;  /* 0x00000008af097209 */ /* 0x000fe40007810000 */
[----:B------:R-:W-:Y:S01]  /*7b40*/  FMNMX.FTZ R4, R204, R4, !PT ;  /* 0x00000004cc047209 */ /* 0x000fe20007810000 */
[----:B------:R-:W-:Y:S01]  /*7b50*/  IMAD.WIDE.U32 R192, R192, -0x2daee0ad, RZ ;  /* 0xd2511f53c0c07825 */ /* 0x000fe200078e00ff */
[----:B------:R-:W-:Y:S02]  /*7b60*/  FMNMX.FTZ R9, R181, R9, !PT ;  /* 0x00000009b5097209 */ /* 0x000fe40007810000 */
[----:B------:R-:W-:Y:S02]  /*7b70*/  LOP3.LUT R206, R21, UR14, R206, 0x96, !PT ;  /* 0x0000000e15ce7c12 */ /* 0x000fe4000f8e96ce */
[----:B------:R-:W-:-:S02]  /*7b80*/  LOP3.LUT R21, R41, UR14, R44, 0x96, !PT ;  /* 0x0000000e29157c12 */ /* 0x000fc4000f8e962c */
[----:B------:R-:W-:Y:S02]  /*7b90*/  FSEL R174, R10, -INF , !P3 ;  /* 0xff8000000aae7808 */ /* 0x000fe40005800000 */
[----:B------:R-:W-:Y:S02]  /*7ba0*/  FMNMX.FTZ R4, R196, R4, !PT ;  /* 0x00000004c4047209 */ /* 0x000fe40007810000 */
[----:B------:R-:W-:Y:S02]  /*7bb0*/  FSEL R183, R5, -INF , !P4 ;  /* 0xff80000005b77808 */ /* 0x000fe40006000000 */
[----:B------:R-:W-:Y:S02]  /*7bc0*/  FMNMX.FTZ R9, R182, R9, !PT ;  /* 0x00000009b6097209 */ /* 0x000fe40007810000 */
[----:B------:R-:W-:Y:S01]  /*7bd0*/  LOP3.LUT R8, R193, UR12, R40, 0x96, !PT ;  /* 0x0000000cc1087c12 */ /* 0x000fe2000f8e9628 */
[----:B------:R-:W-:Y:S01]  /*7be0*/  IMAD.WIDE.U32 R40, R21, -0x326172a9, RZ ;  /* 0xcd9e8d5715287825 */ /* 0x000fe200078e00ff */
[----:B------:R-:W-:-:S02]  /*7bf0*/  FSEL R173, R11, -INF , !P2 ;  /* 0xff8000000bad7808 */ /* 0x000fc40005000000 */
[----:B------:R-:W-:Y:S01]  /*7c00*/  FMNMX.FTZ R11, R174, R4, !PT ;  /* 0x00000004ae0b7209 */ /* 0x000fe20007810000 */
[----:B------:R-:W-:Y:S01]  /*7c10*/  IMAD.MOV.U32 R193, RZ, RZ, R57 ;  /* 0x000000ffffc17224 */ /* 0x000fe200078e0039 */
[----:B-1----:R-:W-:Y:S01]  /*7c20*/  FMNMX.FTZ R209, R24, R209, !PT ;  /* 0x000000d118d17209 */ /* 0x002fe20007810000 */
[----:B------:R-:W-:Y:S01]  /*7c30*/  IMAD.WIDE.U32 R24, R8, -0x326172a9, RZ ;  /* 0xcd9e8d5708187825 */ /* 0x000fe200078e00ff */
[----:B------:R-:W-:Y:S02]  /*7c40*/  FMNMX.FTZ R21, R183, R9, !PT ;  /* 0x00000009b7157209 */ /* 0x000fe40007810000 */
        /* <DEDUP_REMOVED lines=9> */
[----:B------:R-:W-:Y:S02]  /*7ce0*/  FMNMX.FTZ R11, R66, R11, !PT ;  /* 0x0000000b420b7209 */ /* 0x000fe40007810000 */
[----:B--2---:R-:W-:Y:S01]  /*7cf0*/  FMNMX.FTZ R22, R23, R22, !PT ;  /* 0x0000001617167209 */ /* 0x004fe20007810000 */
[--C-:B------:R-:W-:Y:S01]  /*7d00*/  FFMA.FTZ R50, R19, UR37, -R65.reuse ;  /* 0x0000002513327c23 */ /* 0x100fe20008010841 */
[----:B------:R-:W-:Y:S01]  /*7d10*/  LOP3.LUT R34, R207, UR16, R34, 0x96, !PT ;  /* 0x00000010cf227c12 */ /* 0x000fe2000f8e9622 */
[----:B------:R-:W2:Y:S01]  /*7d20*/  SHFL.BFLY PT, R19, R11, 0x2, 0x1f ;  /* 0x0c401f000b137f89 */ /* 0x000ea200000e0000 */
[--C-:B------:R-:W-:Y:S01]  /*7d30*/  FFMA.FTZ R48, R2, UR37, -R65.reuse ;  /* 0x0000002502307c23 */ /* 0x100fe20008010841 */
[----:B------:R-:W-:Y:S01]  /*7d40*/  FFMA.FTZ R49, R15, UR37, -R65 ;  /* 0x000000250f317c23 */ /* 0x000fe20008010841 */
[----:B------:R-:W-:Y:S01]  /*7d50*/  LOP3.LUT R7, R24, 0xffff, RZ, 0xc0, !PT ;  /* 0x0000ffff18077812 */ /* 0x000fe200078ec0ff */
[----:B------:R-:W3:Y:S01]  /*7d60*/  SHFL.BFLY PT, R208, R22, 0x1, 0x1f ;  /* 0x0c201f0016d07f89 */ /* 0x000ee200000e0000 */
[----:B------:R-:W-:Y:S01]  /*7d70*/  IMAD.WIDE.U32 R34, R34, -0x326172a9, RZ ;  /* 0xcd9e8d5722227825 */ /* 0x000fe200078e00ff */
[----:B------:R-:W-:-:S03]  /*7d80*/  SHF.R.U32.HI R4, RZ, 0x10, R24 ;  /* 0x00000010ff047819 */ /* 0x000fc60000011618 */
[----:B------:R-:W-:Y:S01]  /*7d90*/  FFMA.FTZ R47, R42, UR37, -R65 ;  /* 0x000000252a2f7c23 */ /* 0x000fe20008010841 */
[----:B-1----:R-:W-:Y:S01]  /*7da0*/  FMNMX.FTZ R2, R21, R5, !PT ;  /* 0x0000000515027209 */ /* 0x002fe20007810000 */
[----:B------:R-:W-:Y:S01]  /*7db0*/  IMAD.WIDE.U32 R206, R206, -0x326172a9, RZ ;  /* 0xcd9e8d57cece7825 */ /* 0x000fe200078e00ff */
[----:B------:R-:W-:Y:S01]  /*7dc0*/  LOP3.LUT R32, R35, UR15, R32, 0x96, !PT ;  /* 0x0000000f23207c12 */ /* 0x000fe2000f8e9620 */
[----:B------:R-:W-:Y:S01]  /*7dd0*/  MUFU.EX2 R48, R48 ;  /* 0x0000003000307308 */ /* 0x000fe20000000800 */
[----:B------:R-:W-:Y:S01]  /*7de0*/  SHF.R.U32.HI R8, RZ, 0x18, R24 ;  /* 0x00000018ff087819 */ /* 0x000fe20000011618 */
[----:B------:R-:W1:Y:S01]  /*7df0*/  SHFL.BFLY PT, R15, R2, 0x1, 0x1f ;  /* 0x0c201f00020f7f89 */ /* 0x000e6200000e0000 */
[----:B------:R-:W-:Y:S01]  /*7e00*/  LOP3.LUT R9, R25, UR22, R40, 0x96, !PT ;  /* 0x0000001619097c12 */ /* 0x000fe2000f8e9628 */
[----:B------:R-:W-:Y:S01]  /*7e10*/  IMAD.WIDE.U32 R32, R32, -0x2daee0ad, RZ ;  /* 0xd2511f5320207825 */ /* 0x000fe200078e00ff */
[----:B------:R-:W-:-:S03]  /*7e20*/  PRMT R62, R241, 0x7054, R241 ;  /* 0x00007054f13e7816 */ /* 0x000fc600000000f1 */
[--C-:B------:R-:W-:Y:S01]  /*7e30*/  FFMA.FTZ R176, R176, UR37, -R65.reuse ;  /* 0x00000025b0b07c23 */ /* 0x100fe20008010841 */
[----:B------:R-:W-:Y:S01]  /*7e40*/  LOP3.LUT R10, R24, 0xff, RZ, 0xc0, !PT ;  /* 0x000000ff180a7812 */ /* 0x000fe200078ec0ff */
[----:B------:R-:W4:Y:S01]  /*7e50*/  MUFU.EX2 R47, R47 ;  /* 0x0000002f002f7308 */ /* 0x000f220000000800 */
[----:B------:R-:W-:Y:S01]  /*7e60*/  LOP3.LUT R20, R33, UR12, R20, 0x96, !PT ;  /* 0x0000000c21147c12 */ /* 0x000fe2000f8e9614 */
[--C-:B------:R-:W-:Y:S01]  /*7e70*/  FFMA.FTZ R178, R178, UR37, -R65.reuse ;  /* 0x00000025b2b27c23 */ /* 0x100fe20008010841 */
[----:B------:R-:W-:Y:S01]  /*7e80*/  LOP3.LUT R33, R41, UR13, R26, 0x96, !PT ;  /* 0x0000000d29217c12 */ /* 0x000fe2000f8e961a */
[----:B------:R-:W-:Y:S01]  /*7e90*/  FFMA.FTZ R164, R164, UR37, -R65 ;  /* 0x00000025a4a47c23 */ /* 0x000fe20008010841 */
[----:B--2---:R-:W-:Y:S01]  /*7ea0*/  FMNMX.FTZ R11, R11, R19, !PT ;  /* 0x000000130b0b7209 */ /* 0x004fe20007810000 */
[----:B------:R-:W-:Y:S01]  /*7eb0*/  LDSM.16.MT88.4 R24, [R214+0xa000] ;  /* 0x00a00000d618783b */ /* 0x000fe20000004200 */
[----:B------:R-:W-:Y:S01]  /*7ec0*/  SHF.R.U32.HI R19, RZ, 0x8, R7 ;  /* 0x00000008ff137819 */ /* 0x000fe20000011607 */
[----:B------:R-:W-:Y:S01]  /*7ed0*/  MUFU.EX2 R50, R50 ;  /* 0x0000003200327308 */ /* 0x000fe20000000800 */
[----:B---3--:R-:W-:Y:S01]  /*7ee0*/  FMNMX.FTZ R208, R22, R208, !PT ;  /* 0x000000d016d07209 */ /* 0x008fe20007810000 */
[----:B------:R-:W-:Y:S01]  /*7ef0*/  IMAD.WIDE.U32 R22, R20, -0x326172a9, RZ ;  /* 0xcd9e8d5714167825 */ /* 0x000fe200078e00ff */
[----:B------:R-:W2:Y:S01]  /*7f00*/  SHFL.BFLY PT, R7, R11, 0x1, 0x1f ;  /* 0x0c201f000b077f89 */ /* 0x000ea200000e0000 */
[----:B------:R-:W-:-:S02]  /*7f10*/  PRMT R10, R10, 0x5410, R19 ;  /* 0x000054100a0a7816 */ /* 0x000fc40000000013 */
[--C-:B------:R-:W-:Y:S01]  /*7f20*/  FFMA.FTZ R171, R171, UR37, -R65.reuse ;  /* 0x00000025abab7c23 */ /* 0x100fe20008010841 */
[----:B------:R-:W-:Y:S01]  /*7f30*/  FMUL.FTZ R57, R208, UR37 ;  /* 0x00000025d0397c20 */ /* 0x000fe20008410000 */
[----:B------:R-:W-:Y:S01]  /*7f40*/  LOP3.LUT R5, R22, 0xffff, RZ, 0xc0, !PT ;  /* 0x0000ffff16057812 */ /* 0x000fe200078ec0ff */
[----:B------:R-:W-:Y:S01]  /*7f50*/  MUFU.EX2 R49, R49 ;  /* 0x0000003100317308 */ /* 0x000fe20000000800 */
[----:B------:R-:W-:Y:S01]  /*7f60*/  FSETP.NEU.FTZ.AND P2, PT, R208, -INF , PT ;  /* 0xff800000d000780b */ /* 0x000fe20003f5d000 */
[--C-:B------:R-:W-:Y:S01]  /*7f70*/  FFMA.FTZ R64, R64, UR37, -R65.reuse ;  /* 0x0000002540407c23 */ /* 0x100fe20008010841 */
[----:B------:R-:W-:Y:S01]  /*7f80*/  LOP3.LUT R6, R22, 0xff, RZ, 0xc0, !PT ;  /* 0x000000ff16067812 */ /* 0x000fe200078ec0ff */
[----:B------:R-:W-:Y:S01]  /*7f90*/  FFMA.FTZ R51, R51, UR37, -R65 ;  /* 0x0000002533337c23 */ /* 0x000fe20008010841 */
[----:B------:R-:W-:Y:S01]  /*7fa0*/  SHF.R.U32.HI R5, RZ, 0x8, R5 ;  /* 0x00000008ff057819 */ /* 0x000fe20000011605 */
[----:B------:R-:W-:Y:S01]  /*7fb0*/  FFMA.FTZ R63, R63, UR37, -R65 ;  /* 0x000000253f3f7c23 */ /* 0x000fe20008010841 */
[----:B------:R-:W-:Y:S01]  /*7fc0*/  FSEL R57, R57, RZ, P2 ;  /* 0x000000ff39397208 */ /* 0x000fe20001000000 */
[----:B------:R-:W-:Y:S01]  /*7fd0*/  MUFU.EX2 R176, R176 ;  /* 0x000000b000b07308 */ /* 0x000fe20000000800 */
[----:B------:R-:W-:-:S02]  /*7fe0*/  SHF.R.U32.HI R20, RZ, 0x10, R22 ;  /* 0x00000010ff147819 */ /* 0x000fc40000011616 */
[----:B------:R-:W-:Y:S01]  /*7ff0*/  PRMT R6, R6, 0x5410, R5 ;  /* 0x0000541006067816 */ /* 0x000fe20000000005 */
[--C-:B------:R-:W-:Y:S01]  /*8000*/  FFMA.FTZ R46, R18, UR37, -R57.reuse ;  /* 0x00000025122e7c23 */ /* 0x100fe20008010839 */
[----:B------:R-:W-:Y:S01]  /*8010*/  LOP3.LUT R5, R23, UR22, R206, 0x96, !PT ;  /* 0x0000001617057c12 */ /* 0x000fe2000f8e96ce */
[--C-:B------:R-:W-:Y:S01]  /*8020*/  FFMA.FTZ R45, R13, UR37, -R57.reuse ;  /* 0x000000250d2d7c23 */ /* 0x100fe20008010839 */
[----:B------:R-:W-:Y:S01]  /*8030*/  SHF.R.U32.HI R18, RZ, 0x18, R22 ;  /* 0x00000018ff127819 */ /* 0x000fe20000011616 */
[--C-:B------:R-:W-:Y:S01]  /*8040*/  FFMA.FTZ R44, R0, UR37, -R57.reuse ;  /* 0x00000025002c7c23 */ /* 0x100fe20008010839 */
[----:B------:R-:W-:Y:S01]  /*8050*/  LOP3.LUT R20, R20, 0xff, RZ, 0xc0, !PT ;  /* 0x000000ff14147812 */ /* 0x000fe200078ec0ff */
[--C-:B------:R-:W-:Y:S01]  /*8060*/  FFMA.FTZ R43, R39, UR37, -R57.reuse ;  /* 0x00000025272b7c23 */ /* 0x100fe20008010839 */
[----:B------:R-:W-:Y:S01]  /*8070*/  LOP3.LUT R13, R4, 0xff, RZ, 0xc0, !PT ;  /* 0x000000ff040d7812 */ /* 0x000fe200078ec0ff */
[----:B------:R-:W-:Y:S01]  /*8080*/  MUFU.EX2 R46, R46 ;  /* 0x0000002e002e7308 */ /* 0x000fe20000000800 */
[----:B-1----:R-:W-:Y:S01]  /*8090*/  FMNMX.FTZ R2, R2, R15, !PT ;  /* 0x0000000f02027209 */ /* 0x002fe20007810000 */
[----:B------:R-:W-:Y:S01]  /*80a0*/  FFMA.FTZ R206, R249, UR37, -R57 ;  /* 0x00000025f9ce7c23 */ /* 0x000fe20008010839 */
[----:B------:R-:W-:Y:S01]  /*80b0*/  SHF.R.U32.HI R15, RZ, 0x10, R5 ;  /* 0x00000010ff0f7819 */ /* 0x000fe20000011605 */
[--C-:B------:R-:W-:Y:S01]  /*80c0*/  FFMA.FTZ R201, R201, UR37, -R57.reuse ;  /* 0x00000025c9c97c23 */ /* 0x100fe20008010839 */
[----:B------:R-:W-:Y:S01]  /*80d0*/  PRMT R4, R20, 0x5410, R18 ;  /* 0x0000541014047816 */ /* 0x000fe20000000012 */
[----:B------:R-:W-:Y:S01]  /*80e0*/  FMUL.FTZ R184, R2, UR37 ;  /* 0x0000002502b87c20 */ /* 0x000fe20008410000 */
[----:B------:R-:W-:Y:S01]  /*80f0*/  PRMT R8, R13, 0x5410, R8 ;  /* 0x000054100d087816 */ /* 0x000fe20000000008 */
[----:B------:R-:W-:Y:S01]  /*8100*/  MUFU.EX2 R44, R44 ;  /* 0x0000002c002c7308 */ /* 0x000fe20000000800 */
[C---:B------:R-:W-:Y:S01]  /*8110*/  LOP3.LUT R18, R5.reuse, 0xffff, RZ, 0xc0, !PT ;  /* 0x0000ffff05127812 */ /* 0x040fe200078ec0ff */
[----:B------:R-:W-:Y:S01]  /*8120*/  LDSM.16.MT88.4 R20, [R212+0xa000] ;  /* 0x00a00000d414783b */ /* 0x000fe20000004200 */
[----:B------:R-:W-:Y:S01]  /*8130*/  LOP3.LUT R13, R5, 0xff, RZ, 0xc0, !PT ;  /* 0x000000ff050d7812 */ /* 0x000fe200078ec0ff */
[----:B------:R-:W-:Y:S01]  /*8140*/  FFMA.FTZ R177, R177, UR37, -R57 ;  /* 0x00000025b1b17c23 */ /* 0x000fe20008010839 */
[----:B------:R-:W-:Y:S01]  /*8150*/  SHF.R.U32.HI R0, RZ, 0x18, R5 ;  /* 0x00000018ff007819 */ /* 0x000fe20000011605 */
[--C-:B------:R-:W-:Y:S01]  /*8160*/  FFMA.FTZ R180, R180, UR37, -R57.reuse ;  /* 0x00000025b4b47c23 */ /* 0x100fe20008010839 */
[----:B------:R-:W-:Y:S01]  /*8170*/  FSETP.NEU.FTZ.AND P1, PT, R2, -INF , PT ;  /* 0xff8000000200780b */ /* 0x000fe20003f3d000 */
[----:B------:R-:W1:Y:S01]  /*8180*/  MUFU.EX2 R43, R43 ;  /* 0x0000002b002b7308 */ /* 0x000e620000000800 */
[----:B------:R-:W-:Y:S01]  /*8190*/  LOP3.LUT R5, R15, 0xff, RZ, 0xc0, !PT ;  /* 0x000000ff0f057812 */ /* 0x000fe200078ec0ff */
[--C-:B------:R-:W-:Y:S01]  /*81a0*/  FFMA.FTZ R169, R169, UR37, -R57.reuse ;  /* 0x00000025a9a97c23 */ /* 0x100fe20008010839 */
[----:B------:R-:W-:Y:S01]  /*81b0*/  FSEL R184, R184, RZ, P1 ;  /* 0x000000ffb8b87208 */ /* 0x000fe20000800000 */
[--C-:B------:R-:W-:Y:S01]  /*81c0*/  FFMA.FTZ R179, R179, UR37, -R57.reuse ;  /* 0x00000025b3b37c23 */ /* 0x100fe20008010839 */
[----:B------:R-:W-:Y:S01]  /*81d0*/  PRMT R5, R5, 0x5410, R0 ;  /* 0x0000541005057816 */ /* 0x000fe20000000000 */
[----:B------:R-:W-:Y:S01]  /*81e0*/  FFMA.FTZ R38, R38, UR37, -R57 ;  /* 0x0000002526267c23 */ /* 0x000fe20008010839 */
[----:B--2---:R-:W-:Y:S01]  /*81f0*/  FMNMX.FTZ R0, R11, R7, !PT ;  /* 0x000000070b007209 */ /* 0x004fe20007810000 */
[--C-:B------:R-:W-:Y:S01]  /*8200*/  FFMA.FTZ R42, R16, UR37, -R184.reuse ;  /* 0x00000025102a7c23 */ /* 0x100fe200080108b8 */
[C---:B------:R-:W-:Y:S01]  /*8210*/  LOP3.LUT R7, R9.reuse, 0xffff, RZ, 0xc0, !PT ;  /* 0x0000ffff09077812 */ /* 0x040fe200078ec0ff */
[--C-:B------:R-:W-:Y:S01]  /*8220*/  FFMA.FTZ R40, R28, UR37, -R184.reuse ;  /* 0x000000251c287c23 */ /* 0x100fe200080108b8 */
[----:B------:R-:W-:Y:S01]  /*8230*/  LOP3.LUT R16, R9, 0xff, RZ, 0xc0, !PT ;  /* 0x000000ff09107812 */ /* 0x000fe200078ec0ff */
[--C-:B------:R-:W-:Y:S01]  /*8240*/  FFMA.FTZ R39, R29, UR37, -R184.reuse ;  /* 0x000000251d277c23 */ /* 0x100fe200080108b8 */
[----:B------:R-:W-:Y:S01]  /*8250*/  SHF.R.U32.HI R7, RZ, 0x8, R7 ;  /* 0x00000008ff077819 */ /* 0x000fe20000011607 */
[----:B------:R-:W2:Y:S01]  /*8260*/  MUFU.EX2 R45, R45 ;  /* 0x0000002d002d7308 */ /* 0x000ea20000000800 */
[--C-:B------:R-:W-:Y:S01]  /*8270*/  HSET2.LE.AND R6, R6, R62.reuse, PT ;  /* 0x0000003e06067233 */ /* 0x100fe20003803000 */
[----:B------:R-:W-:Y:S01]  /*8280*/  FMUL.FTZ R67, R0, UR37 ;  /* 0x0000002500437c20 */ /* 0x000fe20008410000 */
[----:B------:R-:W-:Y:S01]  /*8290*/  PRMT R16, R16, 0x5410, R7 ;  /* 0x0000541010107816 */ /* 0x000fe20000000007 */
[--C-:B------:R-:W-:Y:S01]  /*82a0*/  FFMA.FTZ R41, R14, UR37, -R184.reuse ;  /* 0x000000250e297c23 */ /* 0x100fe200080108b8 */
[----:B----4-:R-:W-:Y:S01]  /*82b0*/  F2FP.F16.F32.PACK_AB R7, R47, R48 ;  /* 0x000000302f07723e */ /* 0x010fe200000000ff */
[----:B------:R-:W-:Y:S01]  /*82c0*/  FFMA.FTZ R193, R193, UR37, -R184 ;  /* 0x00000025c1c17c23 */ /* 0x000fe200080108b8 */
[----:B------:R-:W-:Y:S01]  /*82d0*/  SHF.R.U32.HI R18, RZ, 0x8, R18 ;  /* 0x00000008ff127819 */ /* 0x000fe20000011612 */
[----:B------:R-:W-:Y:S01]  /*82e0*/  MUFU.EX2 R40, R40 ;  /* 0x0000002800287308 */ /* 0x000fe20000000800 */
[----:B------:R-:W-:Y:S01]  /*82f0*/  FSETP.NEU.FTZ.AND P0, PT, R0, -INF , PT ;  /* 0xff8000000000780b */ /* 0x000fe20003f1d000 */
[--C-:B------:R-:W-:Y:S01]  /*8300*/  FFMA.FTZ R175, R175, UR37, -R184.reuse ;  /* 0x00000025afaf7c23 */ /* 0x100fe200080108b8 */
[----:B------:R-:W-:Y:S01]  /*8310*/  LOP3.LUT R6, R6, R7, RZ, 0xc0, !PT ;  /* 0x0000000706067212 */ /* 0x000fe200078ec0ff */
[--C-:B------:R-:W-:Y:S01]  /*8320*/  FFMA.FTZ R181, R181, UR37, -R184.reuse ;  /* 0x00000025b5b57c23 */ /* 0x100fe200080108b8 */
[--C-:B------:R-:W-:Y:S01]  /*8330*/  HSET2.LE.AND R4, R4, R62.reuse, PT ;  /* 0x0000003e04047233 */ /* 0x100fe20003803000 */
[----:B------:R-:W-:Y:S01]  /*8340*/  FFMA.FTZ R182, R182, UR37, -R184 ;  /* 0x00000025b6b67c23 */ /* 0x000fe200080108b8 */
[----:B------:R-:W-:Y:S01]  /*8350*/  PRMT R13, R13, 0x5410, R18 ;  /* 0x000054100d0d7816 */ /* 0x000fe20000000012 */
[----:B------:R-:W3:Y:S01]  /*8360*/  MUFU.EX2 R39, R39 ;  /* 0x0000002700277308 */ /* 0x000ee20000000800 */
[----:B------:R-:W-:Y:S01]  /*8370*/  FSEL R67, R67, RZ, P0 ;  /* 0x000000ff43437208 */ /* 0x000fe20000000000 */
[----:B------:R-:W-:Y:S01]  /*8380*/  FFMA.FTZ R183, R183, UR37, -R184 ;  /* 0x00000025b7b77c23 */ /* 0x000fe200080108b8 */
[----:B-1----:R-:W-:Y:S01]  /*8390*/  F2FP.F16.F32.PACK_AB R7, R43, R44 ;  /* 0x0000002c2b07723e */ /* 0x002fe200000000ff */
[----:B------:R-:W-:Y:S01]  /*83a0*/  FFMA.FTZ R36, R36, UR37, -R57 ;  /* 0x0000002524247c23 */ /* 0x000fe20008010839 */
[----:B------:R-:W-:Y:S01]  /*83b0*/  FSEL R15, R208, RZ, P2 ;  /* 0x000000ffd00f7208 */ /* 0x000fe20001000000 */
[--C-:B------:R-:W-:Y:S01]  /*83c0*/  FFMA.FTZ R56, R12, UR37, -R67.reuse ;  /* 0x000000250c387c23 */ /* 0x100fe20008010843 */
[----:B------:R-:W-:Y:S01]  /*83d0*/  LOP3.LUT R7, R4, R7, RZ, 0xc0, !PT ;  /* 0x0000000704077212 */ /* 0x000fe200078ec0ff */
[----:B------:R-:W-:Y:S01]  /*83e0*/  FFMA.FTZ R55, R30, UR37, -R67 ;  /* 0x000000251e377c23 */ /* 0x000fe20008010843 */
[--C-:B------:R-:W-:Y:S01]  /*83f0*/  HSET2.LE.AND R4, R13, R62.reuse, PT ;  /* 0x0000003e0d047233 */ /* 0x100fe20003803000 */
[----:B------:R-:W-:Y:S01]  /*8400*/  FADD.FTZ R15, R167, -R15 ;  /* 0x8000000fa70f7221 */ /* 0x000fe20000010000 */
[----:B------:R-:W-:Y:S01]  /*8410*/  F2FP.F16.F32.PACK_AB R12, R49, R50 ;  /* 0x00000032310c723e */ /* 0x000fe200000000ff */
[----:B------:R-:W-:Y:S01]  /*8420*/  FFMA.FTZ R54, R31, UR37, -R67 ;  /* 0x000000251f367c23 */ /* 0x000fe20008010843 */
[----:B------:R-:W-:Y:S01]  /*8430*/  FSEL R14, R2, RZ, P1 ;  /* 0x000000ff020e7208 */ /* 0x000fe20000800000 */
[----:B------:R-:W-:Y:S01]  /*8440*/  FMUL.FTZ R15, R15, UR37 ;  /* 0x000000250f0f7c20 */ /* 0x000fe20008410000 */
[----:B------:R-:W-:Y:S01]  /*8450*/  LOP3.LUT R4, R4, R12, RZ, 0xc0, !PT ;  /* 0x0000000c04047212 */ /* 0x000fe200078ec0ff */
[----:B------:R-:W-:Y:S01]  /*8460*/  IMAD.MOV.U32 R167, RZ, RZ, R59 ;  /* 0x000000ffffa77224 */ /* 0x000fe200078e003b */
[--C-:B------:R-:W-:Y:S01]  /*8470*/  HSET2.LE.AND R5, R5, R62.reuse, PT ;  /* 0x0000003e05057233 */ /* 0x100fe20003803000 */
[----:B------:R-:W-:Y:S01]  /*8480*/  FADD.FTZ R14, R166, -R14 ;  /* 0x8000000ea60e7221 */ /* 0x000fe20000010000 */
[----:B--2---:R-:W-:Y:S01]  /*8490*/  F2FP.F16.F32.PACK_AB R12, R45, R46 ;  /* 0x0000002e2d0c723e */ /* 0x004fe200000000ff */
[----:B------:R-:W1:Y:S01]  /*84a0*/  MUFU.EX2 R60, R15 ;  /* 0x0000000f003c7308 */ /* 0x000e620000000800 */
[----:B------:R-:W-:Y:S01]  /*84b0*/  SHF.R.U32.HI R11, RZ, 0x10, R9 ;  /* 0x00000010ff0b7819 */ /* 0x000fe20000011609 */
[----:B------:R-:W-:Y:S01]  /*84c0*/  FMUL.FTZ R14, R14, UR37 ;  /* 0x000000250e0e7c20 */ /* 0x000fe20008410000 */
[----:B------:R-:W-:Y:S01]  /*84d0*/  LOP3.LUT R5, R5, R12, RZ, 0xc0, !PT ;  /* 0x0000000c05057212 */ /* 0x000fe200078ec0ff */
[----:B------:R-:W-:Y:S01]  /*84e0*/  FFMA.FTZ R52, R17, UR37, -R67 ;  /* 0x0000002511347c23 */ /* 0x000fe20008010843 */
[--C-:B------:R-:W-:Y:S01]  /*84f0*/  HSET2.LE.AND R10, R10, R62.reuse, PT ;  /* 0x0000003e0a0a7233 */ /* 0x100fe20003803000 */
[----:B------:R-:W-:Y:S01]  /*8500*/  LDSM.16.MT88.4 R28, [R212+0x9000] ;  /* 0x00900000d41c783b */ /* 0x000fe20000004200 */
[----:B---3--:R-:W-:Y:S01]  /*8510*/  F2FP.F16.F32.PACK_AB R12, R39, R40 ;  /* 0x00000028270c723e */ /* 0x008fe200000000ff */
[----:B------:R2:W3:Y:S01]  /*8520*/  MUFU.EX2 R59, R14 ;  /* 0x0000000e003b7308 */ /* 0x0004e20000000800 */
[----:B------:R-:W-:Y:S01]  /*8530*/  SHF.R.U32.HI R9, RZ, 0x18, R9 ;  /* 0x00000018ff097819 */ /* 0x000fe20000011609 */
[----:B------:R-:W-:Y:S01]  /*8540*/  FFMA.FTZ R166, R167, UR37, -R184 ;  /* 0x00000025a7a67c23 */ /* 0x000fe200080108b8 */
[----:B------:R-:W-:Y:S01]  /*8550*/  LOP3.LUT R11, R11, 0xff, RZ, 0xc0, !PT ;  /* 0x000000ff0b0b7812 */ /* 0x000fe200078ec0ff */
[--C-:B------:R-:W-:Y:S01]  /*8560*/  FFMA.FTZ R191, R191, UR37, -R67.reuse ;  /* 0x00000025bfbf7c23 */ /* 0x100fe20008010843 */
[----:B------:R-:W-:Y:S01]  /*8570*/  LOP3.LUT R10, R10, R12, RZ, 0xc0, !PT ;  /* 0x0000000c0a0a7212 */ /* 0x000fe200078ec0ff */
[----:B------:R-:W-:Y:S01]  /*8580*/  FFMA.FTZ R167, R238, UR37, -R67 ;  /* 0x00000025eea77c23 */ /* 0x000fe20008010843 */
[----:B------:R-:W-:Y:S01]  /*8590*/  PRMT R9, R11, 0x5410, R9 ;  /* 0x000054100b097816 */ /* 0x000fe20000000009 */
[----:B------:R-:W-:Y:S01]  /*85a0*/  MUFU.EX2 R55, R55 ;  /* 0x0000003700377308 */ /* 0x000fe20000000800 */
[----:B------:R-:W-:Y:S01]  /*85b0*/  FSEL R11, R0, RZ, P0 ;  /* 0x000000ff000b7208 */ /* 0x000fe20000000000 */
[-C--:B-1----:R-:W-:Y:S01]  /*85c0*/  FMUL.FTZ R162, R162, R60.reuse ;  /* 0x0000003ca2a27220 */ /* 0x082fe20000410000 */
[----:B------:R-:W-:Y:S01]  /*85d0*/  FSEL R18, R209, RZ, P4 ;  /* 0x000000ffd1127208 */ /* 0x000fe20002000000 */
[----:B------:R-:W-:Y:S01]  /*85e0*/  FMUL.FTZ R163, R163, R60 ;  /* 0x0000003ca3a37220 */ /* 0x000fe20000410000 */
[--C-:B------:R-:W-:Y:S01]  /*85f0*/  HSET2.LE.AND R8, R8, R62.reuse, PT ;  /* 0x0000003e08087233 */ /* 0x100fe20003803000 */
[----:B------:R-:W-:Y:S01]  /*8600*/  FADD.FTZ R11, R165, -R11 ;  /* 0x8000000ba50b7221 */ /* 0x000fe20000010000 */
[----:B------:R-:W-:Y:S01]  /*8610*/  HSET2.LE.AND R9, R9, R62, PT ;  /* 0x0000003e09097233 */ /* 0x000fe20003803000 */
[----:B------:R-:W1:Y:S01]  /*8620*/  MUFU.EX2 R54, R54 ;  /* 0x0000003600367308 */ /* 0x000e620000000800 */
[----:B--2---:R-:W2:Y:S01]  /*8630*/  LDSM.16.MT88.4 R12, [R214+0x9000] ;  /* 0x00900000d60c783b */ /* 0x004ea20000004200 */
[----:B------:R-:W-:Y:S01]  /*8640*/  FADD.FTZ R18, R168, -R18 ;  /* 0x80000012a8127221 */ /* 0x000fe20000010000 */
[----:B------:R-:W-:-:S02]  /*8650*/  IMAD.MOV.U32 R168, RZ, RZ, R58 ;  /* 0x000000ffffa87224 */ /* 0x000fc400078e003a */
[----:B------:R-:W-:Y:S01]  /*8660*/  FMUL.FTZ R58, R11, UR37 ;  /* 0x000000250b3a7c20 */ /* 0x000fe20008410000 */
[-C--:B---3--:R-:W-:Y:S01]  /*8670*/  FMUL.FTZ R156, R156, R59.reuse ;  /* 0x0000003b9c9c7220 */ /* 0x088fe20000410000 */
[----:B------:R-:W-:Y:S01]  /*8680*/  FMUL.FTZ R18, R18, UR37 ;  /* 0x0000002512127c20 */ /* 0x000fe20008410000 */
[-C--:B------:R-:W-:Y:S01]  /*8690*/  FMUL.FTZ R157, R157, R59.reuse ;  /* 0x0000003b9d9d7220 */ /* 0x080fe20000410000 */
[----:B------:R-:W-:Y:S01]  /*86a0*/  MUFU.EX2 R42, R42 ;  /* 0x0000002a002a7308 */ /* 0x000fe20000000800 */
[-C--:B------:R-:W-:Y:S01]  /*86b0*/  FMUL.FTZ R150, R150, R60.reuse ;  /* 0x0000003c96967220 */ /* 0x080fe20000410000 */
[-C--:B------:R-:W-:Y:S01]  /*86c0*/  FMUL.FTZ R152, R152, R59.reuse ;  /* 0x0000003b98987220 */ /* 0x080fe20000410000 */
[-C--:B------:R-:W-:Y:S01]  /*86d0*/  FMUL.FTZ R153, R153, R59.reuse ;  /* 0x0000003b99997220 */ /* 0x080fe20000410000 */
[----:B------:R-:W-:Y:S01]  /*86e0*/  FMUL.FTZ R151, R151, R60 ;  /* 0x0000003c97977220 */ /* 0x000fe20000410000 */
[-C--:B------:R-:W-:Y:S01]  /*86f0*/  FMUL.FTZ R72, R72, R59.reuse ;  /* 0x0000003b48487220 */ /* 0x080fe20000410000 */
[-C--:B------:R-:W-:Y:S01]  /*8700*/  FMUL.FTZ R73, R73, R59.reuse ;  /* 0x0000003b49497220 */ /* 0x080fe20000410000 */
[----:B------:R-:W-:Y:S01]  /*8710*/  FMUL.FTZ R76, R76, R59 ;  /* 0x0000003b4c4c7220 */ /* 0x000fe20000410000 */
[----:B------:R-:W3:Y:S01]  /*8720*/  MUFU.EX2 R41, R41 ;  /* 0x0000002900297308 */ /* 0x000ee20000000800 */
[----:B-1----:R-:W-:Y:S01]  /*8730*/  F2FP.F16.F32.PACK_AB R17, R54, R55 ;  /* 0x000000373611723e */ /* 0x002fe200000000ff */
[-C--:B------:R-:W-:Y:S01]  /*8740*/  FMUL.FTZ R77, R77, R59.reuse ;  /* 0x0000003b4d4d7220 */ /* 0x080fe20000410000 */
[-C--:B------:R-:W-:Y:S01]  /*8750*/  FMUL.FTZ R88, R88, R59.reuse ;  /* 0x0000003b58587220 */ /* 0x080fe20000410000 */
[----:B------:R-:W-:Y:S01]  /*8760*/  FMUL.FTZ R89, R89, R59 ;  /* 0x0000003b59597220 */ /* 0x000fe20000410000 */
[----:B------:R-:W-:Y:S01]  /*8770*/  LOP3.LUT R11, R8, R17, RZ, 0xc0, !PT ;  /* 0x00000011080b7212 */ /* 0x000fe200078ec0ff */
[-C--:B------:R-:W-:Y:S01]  /*8780*/  FMUL.FTZ R92, R92, R59.reuse ;  /* 0x0000003b5c5c7220 */ /* 0x080fe20000410000 */
[----:B------:R-:W-:Y:S01]  /*8790*/  HSET2.LE.AND R8, R16, R62, PT ;  /* 0x0000003e10087233 */ /* 0x000fe20003803000 */
        /* <DEDUP_REMOVED lines=8> */
[----:B------:R-:W1:Y:S01]  /*8820*/  MUFU.EX2 R56, R56 ;  /* 0x0000003800387308 */ /* 0x000e620000000800 */
[----:B---3--:R-:W-:Y:S01]  /*8830*/  F2FP.F16.F32.PACK_AB R16, R41, R42 ;  /* 0x0000002a2910723e */ /* 0x008fe200000000ff */
[-C--:B------:R-:W-:Y:S01]  /*8840*/  FMUL.FTZ R116, R116, R59.reuse ;  /* 0x0000003b74747220 */ /* 0x080fe20000410000 */
[-C--:B------:R-:W-:Y:S01]  /*8850*/  FMUL.FTZ R117, R117, R59.reuse ;  /* 0x0000003b75757220 */ /* 0x080fe20000410000 */
[-C--:B------:R-:W-:Y:S01]  /*8860*/  FMUL.FTZ R124, R124, R59.reuse ;  /* 0x0000003b7c7c7220 */ /* 0x080fe20000410000 */
[----:B------:R-:W-:Y:S01]  /*8870*/  LOP3.LUT R8, R8, R16, RZ, 0xc0, !PT ;  /* 0x0000001008087212 */ /* 0x000fe200078ec0ff */
[-C--:B------:R-:W-:Y:S01]  /*8880*/  FMUL.FTZ R125, R125, R59.reuse ;  /* 0x0000003b7d7d7220 */ /* 0x080fe20000410000 */
[-C--:B------:R-:W-:Y:S01]  /*8890*/  FMUL.FTZ R128, R128, R59.reuse ;  /* 0x0000003b80807220 */ /* 0x080fe20000410000 */
[----:B------:R-:W3:Y:S01]  /*88a0*/  MUFU.EX2 R61, R18 ;  /* 0x00000012003d7308 */ /* 0x000ee20000000800 */
[----:B------:R-:W-:Y:S01]  /*88b0*/  FMUL.FTZ R129, R129, R59 ;  /* 0x0000003b81817220 */ /* 0x000fe20000410000 */
[-C--:B------:R-:W-:Y:S01]  /*88c0*/  FMUL.FTZ R138, R138, R60.reuse ;  /* 0x0000003c8a8a7220 */ /* 0x080fe20000410000 */
[-C--:B------:R-:W-:Y:S01]  /*88d0*/  FMUL.FTZ R139, R139, R60.reuse ;  /* 0x0000003c8b8b7220 */ /* 0x080fe20000410000 */
[----:B------:R-:W-:Y:S01]  /*88e0*/  FFMA.FTZ R165, R168, UR37, -R184 ;  /* 0x00000025a8a57c23 */ /* 0x000fe200080108b8 */
[--C-:B------:R-:W-:Y:S01]  /*88f0*/  FFMA.FTZ R168, R189, UR37, -R67.reuse ;  /* 0x00000025bda87c23 */ /* 0x100fe20008010843 */
[----:B------:R-:W-:Y:S01]  /*8900*/  FFMA.FTZ R189, R197, UR37, -R67 ;  /* 0x00000025c5bd7c23 */ /* 0x000fe20008010843 */
[----:B------:R-:W-:Y:S01]  /*8910*/  FMUL.FTZ R70, R70, R60 ;  /* 0x0000003c46467220 */ /* 0x000fe20000410000 */
[----:B------:R-:W4:Y:S01]  /*8920*/  MUFU.EX2 R58, R58 ;  /* 0x0000003a003a7308 */ /* 0x000f220000000800 */
[----:B-1----:R-:W-:Y:S01]  /*8930*/  F2FP.F16.F32.PACK_AB R16, R56, R52 ;  /* 0x000000343810723e */ /* 0x002fe200000000ff */
[-C--:B------:R-:W-:Y:S01]  /*8940*/  FMUL.FTZ R71, R71, R60.reuse ;  /* 0x0000003c47477220 */ /* 0x080fe20000410000 */
[-C--:B------:R-:W-:Y:S01]  /*8950*/  FMUL.FTZ R82, R82, R60.reuse ;  /* 0x0000003c52527220 */ /* 0x080fe20000410000 */
[----:B------:R-:W-:Y:S01]  /*8960*/  FMUL.FTZ R83, R83, R60 ;  /* 0x0000003c53537220 */ /* 0x000fe20000410000 */
[----:B------:R-:W-:Y:S01]  /*8970*/  LOP3.LUT R9, R9, R16, RZ, 0xc0, !PT ;  /* 0x0000001009097212 */ /* 0x000fe200078ec0ff */
[-C--:B------:R-:W-:Y:S01]  /*8980*/  FMUL.FTZ R86, R86, R60.reuse ;  /* 0x0000003c56567220 */ /* 0x080fe20000410000 */
[----:B------:R-:W-:Y:S01]  /*8990*/  FMUL.FTZ R87, R87, R60 ;  /* 0x0000003c57577220 */ /* 0x000fe20000410000 */
[----:B------:R-:W-:Y:S01]  /*89a0*/  MUFU.EX2 R166, R166 ;  /* 0x000000a600a67308 */ /* 0x000fe20000000800 */
[-C--:B---3--:R-:W-:Y:S01]  /*89b0*/  FMUL.FTZ R160, R160, R61.reuse ;  /* 0x0000003da0a07220 */ /* 0x088fe20000410000 */
[-C--:B------:R-:W-:Y:S01]  /*89c0*/  FMUL.FTZ R161, R161, R61.reuse ;  /* 0x0000003da1a17220 */ /* 0x080fe20000410000 */
[-C--:B------:R-:W-:Y:S01]  /*89d0*/  FMUL.FTZ R148, R148, R61.reuse ;  /* 0x0000003d94947220 */ /* 0x080fe20000410000 */
[-C--:B------:R-:W-:Y:S01]  /*89e0*/  FMUL.FTZ R149, R149, R61.reuse ;  /* 0x0000003d95957220 */ /* 0x080fe20000410000 */
[----:B------:R-:W1:Y:S01]  /*89f0*/  LDSM.16.MT88.4 R16, [R214+0xb000] ;  /* 0x00b00000d610783b */ /* 0x000e620000004200 */
[-C--:B------:R-:W-:Y:S01]  /*8a00*/  FMUL.FTZ R136, R136, R61.reuse ;  /* 0x0000003d88887220 */ /* 0x080fe20000410000 */
[-C--:B------:R-:W-:Y:S01]  /*8a10*/  FMUL.FTZ R137, R137, R61.reuse ;  /* 0x0000003d89897220 */ /* 0x080fe20000410000 */
[----:B------:R-:W-:Y:S01]  /*8a20*/  MUFU.EX2 R165, R165 ;  /* 0x000000a500a57308 */ /* 0x000fe20000000800 */
[-C--:B----4-:R-:W-:Y:S01]  /*8a30*/  FMUL.FTZ R158, R158, R58.reuse ;  /* 0x0000003a9e9e7220 */ /* 0x090fe20000410000 */
        /* <DEDUP_REMOVED lines=21> */
[----:B------:R-:W-:Y:S01]  /*8b90*/  HMMA.16816.F32 R148, R4, R14, R148 ;  /* 0x0000000e0494723c */ /* 0x000fe20000001894 */
[----:B------:R-:W2:Y:S01]  /*8ba0*/  LDSM.16.MT88.4 R12, [R212+0xb000] ;  /* 0x00b00000d40c783b */ /* 0x000ea20000004200 */
[-C--:B------:R-:W-:Y:S01]  /*8bb0*/  FMUL.FTZ R119, R119, R58.reuse ;  /* 0x0000003a77777220 */ /* 0x080fe20000410000 */
[-C--:B------:R-:W-:Y:S01]  /*8bc0*/  FMUL.FTZ R126, R126, R58.reuse ;  /* 0x0000003a7e7e7220 */ /* 0x080fe20000410000 */
[-C--:B------:R-:W-:Y:S01]  /*8bd0*/  FMUL.FTZ R127, R127, R58.reuse ;  /* 0x0000003a7f7f7220 */ /* 0x080fe20000410000 */
[-C--:B------:R-:W-:Y:S01]  /*8be0*/  FMUL.FTZ R130, R130, R58.reuse ;  /* 0x0000003a82827220 */ /* 0x080fe20000410000 */
[----:B------:R-:W-:Y:S01]  /*8bf0*/  FMUL.FTZ R131, R131, R58 ;  /* 0x0000003a83837220 */ /* 0x000fe20000410000 */
[C---:B------:R-:W-:Y:S01]  /*8c00*/  HMMA.16816.F32 R72, R8.reuse, R28, R72 ;  /* 0x0000001c0848723c */ /* 0x040fe20000001848 */
[----:B------:R-:W-:Y:S01]  /*8c10*/  MUFU.EX2 R193, R193 ;  /* 0x000000c100c17308 */ /* 0x000fe20000000800 */
[-C--:B------:R-:W-:Y:S01]  /*8c20*/  FMUL.FTZ R68, R68, R61.reuse ;  /* 0x0000003d44447220 */ /* 0x080fe20000410000 */
[-C--:B------:R-:W-:Y:S01]  /*8c30*/  FMUL.FTZ R69, R69, R61.reuse ;  /* 0x0000003d45457220 */ /* 0x080fe20000410000 */
[-C--:B------:R-:W-:Y:S01]  /*8c40*/  FMUL.FTZ R80, R80, R61.reuse ;  /* 0x0000003d50507220 */ /* 0x080fe20000410000 */
[-C--:B------:R-:W-:Y:S01]  /*8c50*/  FMUL.FTZ R81, R81, R61.reuse ;  /* 0x0000003d51517220 */ /* 0x080fe20000410000 */
[C---:B------:R-:W-:Y:S01]  /*8c60*/  HMMA.16816.F32 R76, R8.reuse, R30, R76 ;  /* 0x0000001e084c723c */ /* 0x040fe2000000184c */
[-C--:B------:R-:W-:Y:S01]  /*8c70*/  FMUL.FTZ R84, R84, R61.reuse ;  /* 0x0000003d54547220 */ /* 0x080fe20000410000 */
[-C--:B------:R-:W-:Y:S01]  /*8c80*/  FMUL.FTZ R85, R85, R61.reuse ;  /* 0x0000003d55557220 */ /* 0x080fe20000410000 */
[----:B------:R-:W-:Y:S01]  /*8c90*/  MUFU.EX2 R191, R191 ;  /* 0x000000bf00bf7308 */ /* 0x000fe20000000800 */
        /* <DEDUP_REMOVED lines=9> */
[-C--:B------:R-:W-:Y:S01]  /*8d30*/  FMUL.FTZ R146, R146, R60.reuse ;  /* 0x0000003c92927220 */ /* 0x080fe20000410000 */
[-C--:B------:R-:W-:Y:S01]  /*8d40*/  FMUL.FTZ R147, R147, R60.reuse ;  /* 0x0000003c93937220 */ /* 0x080fe20000410000 */
[-C--:B------:R-:W-:Y:S01]  /*8d50*/  FMUL.FTZ R104, R104, R61.reuse ;  /* 0x0000003d68687220 */ /* 0x080fe20000410000 */
[-C--:B------:R-:W-:Y:S01]  /*8d60*/  FMUL.FTZ R105, R105, R61.reuse ;  /* 0x0000003d69697220 */ /* 0x080fe20000410000 */
[-C--:B------:R-:W-:Y:S01]  /*8d70*/  FMUL.FTZ R106, R106, R60.reuse ;  /* 0x0000003c6a6a7220 */ /* 0x080fe20000410000 */
        /* <DEDUP_REMOVED lines=12> */
[C---:B-1----:R-:W-:Y:S01]  /*8e40*/  HMMA.16816.F32 R112, R8.reuse, R16, R112 ;  /* 0x000000100870723c */ /* 0x042fe20000001870 */
[-C--:B------:R-:W-:Y:S01]  /*8e50*/  FMUL.FTZ R123, R123, R60.reuse ;  /* 0x0000003c7b7b7220 */ /* 0x080fe20000410000 */
[-C--:B------:R-:W-:Y:S01]  /*8e60*/  FMUL.FTZ R132, R132, R61.reuse ;  /* 0x0000003d84847220 */ /* 0x080fe20000410000 */
[----:B------:R-:W-:Y:S01]  /*8e70*/  FMUL.FTZ R133, R133, R61 ;  /* 0x0000003d85857220 */ /* 0x000fe20000410000 */
[-C--:B------:R-:W-:Y:S01]  /*8e80*/  FMUL.FTZ R134, R134, R60.reuse ;  /* 0x0000003c86867220 */ /* 0x080fe20000410000 */
[----:B------:R-:W-:Y:S01]  /*8e90*/  FMUL.FTZ R135, R135, R60 ;  /* 0x0000003c87877220 */ /* 0x000fe20000410000 */
[C---:B------:R-:W-:Y:S01]  /*8ea0*/  HMMA.16816.F32 R116, R8.reuse, R18, R116 ;  /* 0x000000120874723c */ /* 0x040fe20000001874 */
[----:B------:R-:W-:Y:S01]  /*8eb0*/  LOP3.LUT R34, R207, UR13, R34, 0x96, !PT ;  /* 0x0000000dcf227c12 */ /* 0x000fe2000f8e9622 */
[----:B------:R-:W-:Y:S01]  /*8ec0*/  FFMA.FTZ R197, R200, UR37, -R65 ;  /* 0x00000025c8c57c23 */ /* 0x000fe20008010841 */
[----:B------:R-:W-:Y:S01]  /*8ed0*/  FFMA.FTZ R207, R211, UR37, -R57 ;  /* 0x00000025d3cf7c23 */ /* 0x000fe20008010839 */
[----:B------:R-:W-:Y:S01]  /*8ee0*/  FFMA.FTZ R200, R248, UR37, -R65 ;  /* 0x00000025f8c87c23 */ /* 0x000fe20008010841 */
[----:B------:R-:W-:Y:S01]  /*8ef0*/  FFMA.FTZ R211, R247, UR37, -R57 ;  /* 0x00000025f7d37c23 */ /* 0x000fe20008010839 */
[C---:B--2---:R-:W-:Y:S01]  /*8f00*/  HMMA.16816.F32 R124, R8.reuse, R12, R124 ;  /* 0x0000000c087c723c */ /* 0x044fe2000000187c */
[----:B------:R-:W-:Y:S01]  /*8f10*/  IMAD.WIDE.U32 R34, R34, -0x2daee0ad, RZ ;  /* 0xd2511f5322227825 */ /* 0x000fe200078e00ff */
[----:B------:R-:W-:Y:S03]  /*8f20*/  MUFU.EX2 R197, R197 ;  /* 0x000000c500c57308 */ /* 0x000fe60000000800 */
[--C-:B------:R-:W-:Y:S01]  /*8f30*/  FFMA.FTZ R185, R185, UR37, -R67.reuse ;  /* 0x00000025b9b97c23 */ /* 0x100fe20008010843 */
[--C-:B------:R-:W-:Y:S01]  /*8f40*/  FFMA.FTZ R203, R203, UR37, -R67.reuse ;  /* 0x00000025cbcb7c23 */ /* 0x100fe20008010843 */
[----:B------:R-:W-:Y:S01]  /*8f50*/  IMAD.U32 R238, RZ, RZ, UR33 ;  /* 0x00000021ffee7e24 */ /* 0x000fe2000f8e00ff */
[----:B------:R-:W-:Y:S01]  /*8f60*/  HMMA.16816.F32 R128, R8, R14, R128 ;  /* 0x0000000e0880723c */ /* 0x000fe20000001880 */
[----:B------:R-:W-:Y:S01]  /*8f70*/  LOP3.LUT R32, R35, UR29, R32, 0x96, !PT ;  /* 0x0000001d23207c12 */ /* 0x000fe2000f8e9620 */
[--C-:B------:R-:W-:Y:S01]  /*8f80*/  FFMA.FTZ R204, R204, UR37, -R67.reuse ;  /* 0x00000025cccc7c23 */ /* 0x100fe20008010843 */
[----:B------:R-:W-:Y:S01]  /*8f90*/  FFMA.FTZ R196, R196, UR37, -R67 ;  /* 0x00000025c4c47c23 */ /* 0x000fe20008010843 */
[----:B------:R-:W-:Y:S01]  /*8fa0*/  MUFU.EX2 R200, R200 ;  /* 0x000000c800c87308 */ /* 0x000fe20000000800 */
[----:B------:R-:W-:Y:S01]  /*8fb0*/  LOP3.LUT R238, R239, UR4, R238, 0x96, !PT ;  /* 0x00000004efee7c12 */ /* 0x000fe2000f8e96ee */
[----:B------:R-:W-:Y:S01]  /*8fc0*/  HMMA.16816.F32 R136, R4, R12, R136 ;  /* 0x0000000c0488723c */ /* 0x000fe20000001888 */
[----:B------:R-:W-:Y:S01]  /*8fd0*/  IMAD.WIDE.U32 R8, R33, -0x2daee0ad, RZ ;  /* 0xd2511f5321087825 */ /* 0x000fe200078e00ff */
[----:B------:R-:W-:-:S03]  /*8fe0*/  LOP3.LUT R33, R32, 0xffff, RZ, 0xc0, !PT ;  /* 0x0000ffff20217812 */ /* 0x000fc600078ec0ff */
[--C-:B------:R-:W-:Y:S01]  /*8ff0*/  FFMA.FTZ R174, R174, UR37, -R67.reuse ;  /* 0x00000025aeae7c23 */ /* 0x100fe20008010843 */
[--C-:B------:R-:W-:Y:S01]  /*9000*/  FFMA.FTZ R173, R173, UR37, -R67.reuse ;  /* 0x00000025adad7c23 */ /* 0x100fe20008010843 */
[----:B------:R-:W-:Y:S01]  /*9010*/  FFMA.FTZ R172, R172, UR37, -R67 ;  /* 0x00000025acac7c23 */ /* 0x000fe20008010843 */
[----:B------:R-:W-:Y:S01]  /*9020*/  LOP3.LUT R10, R9, UR29, R192, 0x96, !PT ;  /* 0x0000001d090a7c12 */ /* 0x000fe2000f8e96c0 */
[----:B------:R-:W-:Y:S01]  /*9030*/  FFMA.FTZ R192, R199, UR37, -R184 ;  /* 0x00000025c7c07c23 */ /* 0x000fe200080108b8 */
[C---:B------:R-:W-:Y:S01]  /*9040*/  LOP3.LUT R9, R8.reuse, 0xffff, RZ, 0xc0, !PT ;  /* 0x0000ffff08097812 */ /* 0x040fe200078ec0ff */
[C---:B------:R-:W-:Y:S01]  /*9050*/  HMMA.16816.F32 R68, R4.reuse, R28, R68 ;  /* 0x0000001c0444723c */ /* 0x040fe20000001844 */
[----:B------:R-:W-:Y:S01]  /*9060*/  LOP3.LUT R11, R8, 0xff, RZ, 0xc0, !PT ;  /* 0x000000ff080b7812 */ /* 0x000fe200078ec0ff */
[----:B------:R-:W-:Y:S01]  /*9070*/  FFMA.FTZ R199, R202, UR37, -R65 ;  /* 0x00000025cac77c23 */ /* 0x000fe20008010841 */
[--C-:B------:R-:W-:Y:S01]  /*9080*/  SHF.R.U32.HI R12, RZ, 0x10, R8.reuse ;  /* 0x00000010ff0c7819 */ /* 0x100fe20000011608 */
[----:B------:R-:W1:Y:S01]  /*9090*/  MUFU.EX2 R192, R192 ;  /* 0x000000c000c07308 */ /* 0x000e620000000800 */
[----:B------:R-:W-:Y:S01]  /*90a0*/  SHF.R.U32.HI R9, RZ, 0x8, R9 ;  /* 0x00000008ff097819 */ /* 0x000fe20000011609 */
[C---:B------:R-:W-:Y:S01]  /*90b0*/  HMMA.16816.F32 R80, R4.reuse, R30, R80 ;  /* 0x0000001e0450723c */ /* 0x040fe20000001850 */
[----:B------:R-:W-:Y:S01]  /*90c0*/  SHF.R.U32.HI R8, RZ, 0x18, R8 ;  /* 0x00000018ff087819 */ /* 0x000fe20000011608 */
[----:B------:R-:W-:Y:S01]  /*90d0*/  FFMA.FTZ R202, R252, UR37, -R65 ;  /* 0x00000025fcca7c23 */ /* 0x000fe20008010841 */
[----:B------:R-:W-:Y:S01]  /*90e0*/  PRMT R11, R11, 0x5410, R9 ;  /* 0x000054100b0b7816 */ /* 0x000fe20000000009 */
[----:B------:R-:W-:Y:S01]  /*90f0*/  FFMA.FTZ R66, R66, UR37, -R67 ;  /* 0x0000002542427c23 */ /* 0x000fe20008010843 */
[----:B------:R-:W-:Y:S01]  /*9100*/  LOP3.LUT R12, R12, 0xff, RZ, 0xc0, !PT ;  /* 0x000000ff0c0c7812 */ /* 0x000fe200078ec0ff */
[C---:B------:R-:W-:Y:S01]  /*9110*/  HMMA.16816.F32 R84, R4.reuse, R24, R84 ;  /* 0x000000180454723c */ /* 0x040fe20000001854 */
[----:B------:R-:W-:Y:S01]  /*9120*/  LOP3.LUT R9, R10, 0xffff, RZ, 0xc0, !PT ;  /* 0x0000ffff0a097812 */ /* 0x000fe200078ec0ff */
[----:B------:R-:W-:Y:S01]  /*9130*/  MUFU.EX2 R199, R199 ;  /* 0x000000c700c77308 */ /* 0x000fe20000000800 */
[----:B------:R-:W-:Y:S01]  /*9140*/  PRMT R8, R12, 0x5410, R8 ;  /* 0x000054100c087816 */ /* 0x000fe20000000008 */
[----:B------:R-:W-:Y:S01]  /*9150*/  FFMA.FTZ R50, R232, R61, R50 ;  /* 0x0000003de8327223 */ /* 0x000fe20000010032 */
[----:B------:R-:W-:Y:S01]  /*9160*/  SHF.R.U32.HI R9, RZ, 0x8, R9 ;  /* 0x00000008ff097819 */ /* 0x000fe20000011609 */
[C---:B------:R-:W-:Y:S01]  /*9170*/  HMMA.16816.F32 R96, R4.reuse, R26, R96 ;  /* 0x0000001a0460723c */ /* 0x040fe20000001860 */
[----:B------:R-:W-:Y:S01]  /*9180*/  LOP3.LUT R12, R10, 0xff, RZ, 0xc0, !PT ;  /* 0x000000ff0a0c7812 */ /* 0x000fe200078ec0ff */
[----:B------:R-:W2:Y:S01]  /*9190*/  LDSM.16.MT88.4 R24, [R214+0x9400] ;  /* 0x00940000d618783b */ /* 0x000ea20000004200 */
[--C-:B------:R-:W-:Y:S01]  /*91a0*/  HSET2.LE.AND R11, R11, R62.reuse, PT ;  /* 0x0000003e0b0b7233 */ /* 0x100fe20003803000 */
[----:B------:R-:W-:Y:S01]  /*91b0*/  MUFU.EX2 R202, R202 ;  /* 0x000000ca00ca7308 */ /* 0x000fe20000000800 */
[----:B------:R-:W-:Y:S01]  /*91c0*/  PRMT R9, R12, 0x5410, R9 ;  /* 0x000054100c097816 */ /* 0x000fe20000000009 */
[C---:B------:R-:W-:Y:S01]  /*91d0*/  HMMA.16816.F32 R144, R4.reuse, R20, R144 ;  /* 0x000000140490723c */ /* 0x040fe20000001890 */
[----:B------:R-:W-:Y:S01]  /*91e0*/  SHF.R.U32.HI R12, RZ, 0x10, R10 ;  /* 0x00000010ff0c7819 */ /* 0x000fe2000001160a */
[----:B------:R-:W-:Y:S01]  /*91f0*/  FFMA.FTZ R46, R231, R60, R46 ;  /* 0x0000003ce72e7223 */ /* 0x000fe2000001002e */
[----:B------:R-:W-:Y:S01]  /*9200*/  SHF.R.U32.HI R10, RZ, 0x18, R10 ;  /* 0x00000018ff0a7819 */ /* 0x000fe2000001160a */
[----:B------:R-:W-:Y:S01]  /*9210*/  FFMA.FTZ R42, R230, R59, R42 ;  /* 0x0000003be62a7223 */ /* 0x000fe2000001002a */
[----:B------:R-:W-:Y:S01]  /*9220*/  LOP3.LUT R12, R12, 0xff, RZ, 0xc0, !PT ;  /* 0x000000ff0c0c7812 */ /* 0x000fe200078ec0ff */
[C---:B------:R-:W-:Y:S01]  /*9230*/  HMMA.16816.F32 R104, R4.reuse, R22, R104 ;  /* 0x000000160468723c */ /* 0x040fe20000001868 */
[--C-:B------:R-:W-:Y:S01]  /*9240*/  HSET2.LE.AND R8, R8, R62.reuse, PT ;  /* 0x0000003e08087233 */ /* 0x100fe20003803000 */
[----:B------:R-:W3:Y:S01]  /*9250*/  LDSM.16.MT88.4 R20, [R212+0x9400] ;  /* 0x00940000d414783b */ /* 0x000ee20000004200 */
[----:B------:R-:W-:Y:S01]  /*9260*/  PRMT R10, R12, 0x5410, R10 ;  /* 0x000054100c0a7816 */ /* 0x000fe2000000000a */
[----:B------:R-:W-:Y:S01]  /*9270*/  MUFU.EX2 R206, R206 ;  /* 0x000000ce00ce7308 */ /* 0x000fe20000000800 */
[--C-:B------:R-:W-:Y:S01]  /*9280*/  HSET2.LE.AND R9, R9, R62.reuse, PT ;  /* 0x0000003e09097233 */ /* 0x100fe20003803000 */
[C---:B------:R-:W-:Y:S01]  /*9290*/  HMMA.16816.F32 R108, R4.reuse, R16, R108 ;  /* 0x00000010046c723c */ /* 0x040fe2000000186c */
[----:B-1----:R-:W-:Y:S01]  /*92a0*/  F2FP.F16.F32.PACK_AB R30, R192, R193 ;  /* 0x000000c1c01e723e */ /* 0x002fe200000000ff */
[----:B------:R-:W-:Y:S01]  /*92b0*/  FFMA.FTZ R52, R227, R58, R52 ;  /* 0x0000003ae3347223 */ /* 0x000fe20000010034 */
[----:B------:R-:W-:Y:S01]  /*92c0*/  HSET2.LE.AND R10, R10, R62, PT ;  /* 0x0000003e0a0a7233 */ /* 0x000fe20003803000 */
[----:B------:R-:W-:Y:S01]  /*92d0*/  FADD.FTZ R50, R49, R50 ;  /* 0x0000003231327221 */ /* 0x000fe20000010000 */
[----:B------:R-:W-:Y:S01]  /*92e0*/  F2FP.F16.F32.PACK_AB R31, R167, R168 ;  /* 0x000000a8a71f723e */ /* 0x000fe200000000ff */
[C---:B------:R-:W-:Y:S01]  /*92f0*/  HMMA.16816.F32 R120, R4.reuse, R18, R120 ;  /* 0x000000120478723c */ /* 0x040fe20000001878 */
[----:B------:R-:W-:Y:S01]  /*9300*/  F2FP.F16.F32.PACK_AB R28, R165, R166 ;  /* 0x000000a6a51c723e */ /* 0x000fe200000000ff */
[----:B------:R-:W1:Y:S01]  /*9310*/  LDSM.16.MT88.4 R16, [R214+0xa400] ;  /* 0x00a40000d610783b */ /* 0x000e620000004200 */
[----:B------:R-:W-:Y:S01]  /*9320*/  F2FP.F16.F32.PACK_AB R29, R189, R191 ;  /* 0x000000bfbd1d723e */ /* 0x000fe200000000ff */
[----:B------:R-:W-:Y:S01]  /*9330*/  MUFU.EX2 R207, R207 ;  /* 0x000000cf00cf7308 */ /* 0x000fe20000000800 */
[----:B------:R-:W-:Y:S01]  /*9340*/  LOP3.LUT R30, R11, R30, RZ, 0xc0, !PT ;  /* 0x0000001e0b1e7212 */ /* 0x000fe200078ec0ff */
[----:B------:R-:W-:Y:S01]  /*9350*/  HMMA.16816.F32 R132, R4, R14, R132 ;  /* 0x0000000e0484723c */ /* 0x000fe20000001884 */
[----:B------:R-:W-:Y:S01]  /*9360*/  LOP3.LUT R31, R8, R31, RZ, 0xc0, !PT ;  /* 0x0000001f081f7212 */ /* 0x000fe200078ec0ff */
[----:B------:R-:W4:Y:S01]  /*9370*/  LDSM.16.MT88.4 R12, [R212+0xa400] ;  /* 0x00a40000d40c783b */ /* 0x000f220000004200 */
[----:B------:R-:W-:Y:S01]  /*9380*/  LOP3.LUT R28, R9, R28, RZ, 0xc0, !PT ;  /* 0x0000001c091c7212 */ /* 0x000fe200078ec0ff */
[----:B------:R-:W-:Y:S01]  /*9390*/  FADD.FTZ R46, R45, R46 ;  /* 0x0000002e2d2e7221 */ /* 0x000fe20000010000 */
[----:B------:R-:W-:Y:S01]  /*93a0*/  LOP3.LUT R29, R10, R29, RZ, 0xc0, !PT ;  /* 0x0000001d0a1d7212 */ /* 0x000fe200078ec0ff */
[----:B------:R-:W-:Y:S01]  /*93b0*/  LDSM.16.MT88.4 R4, [R212+0xb400] ;  /* 0x00b40000d404783b */ /* 0x000fe20000004200 */
[----:B------:R-:W5:Y:S01]  /*93c0*/  MUFU.EX2 R201, R201 ;  /* 0x000000c900c97308 */ /* 0x000f620000000800 */
[----:B------:R-:W-:Y:S01]  /*93d0*/  SHF.R.U32.HI R33, RZ, 0x8, R33 ;  /* 0x00000008ff217819 */ /* 0x000fe20000011621 */
[----:B------:R-:W-:Y:S01]  /*93e0*/  FADD.FTZ R42, R41, R42 ;  /* 0x0000002a292a7221 */ /* 0x000fe20000010000 */
[----:B------:R-:W4:Y:S01]  /*93f0*/  LDSM.16.MT88.4 R8, [R214+0xb400] ;  /* 0x00b40000d608783b */ /* 0x000f220000004200 */
[----:B------:R-:W-:Y:S01]  /*9400*/  FADD.FTZ R52, R56, R52 ;  /* 0x0000003438347221 */ /* 0x000fe20000010000 */
[C---:B--2---:R-:W-:Y:S01]  /*9410*/  HMMA.16816.F32 R156, R28.reuse, R24, R156 ;  /* 0x000000181c9c723c */ /* 0x044fe2000000189c */
[----:B------:R-:W-:Y:S01]  /*9420*/  FADD.FTZ R50, R48, R50 ;  /* 0x0000003230327221 */ /* 0x000fe20000010000 */
[----:B------:R-:W-:Y:S01]  /*9430*/  FADD.FTZ R46, R44, R46 ;  /* 0x0000002e2c2e7221 */ /* 0x000fe20000010000 */
[----:B------:R-:W2:Y:S01]  /*9440*/  MUFU.EX2 R211, R211 ;  /* 0x000000d300d37308 */ /* 0x000ea20000000800 */
[----:B------:R-:W-:Y:S01]  /*9450*/  FADD.FTZ R42, R40, R42 ;  /* 0x0000002a282a7221 */ /* 0x000fe20000010000 */
[----:B------:R-:W-:Y:S01]  /*9460*/  FADD.FTZ R52, R55, R52 ;  /* 0x0000003437347221 */ /* 0x000fe20000010000 */
[C---:B------:R-:W-:Y:S01]  /*9470*/  HMMA.16816.F32 R152, R28.reuse, R26, R152 ;  /* 0x0000001a1c98723c */ /* 0x040fe20000001898 */
[----:B------:R-:W-:Y:S01]  /*9480*/  FADD.FTZ R50, R47, R50 ;  /* 0x000000322f327221 */ /* 0x000fe20000010000 */
[----:B------:R-:W-:Y:S01]  /*9490*/  FADD.FTZ R46, R43, R46 ;  /* 0x0000002e2b2e7221 */ /* 0x000fe20000010000 */
[----:B------:R-:W-:Y:S01]  /*94a0*/  FADD.FTZ R42, R39, R42 ;  /* 0x0000002a272a7221 */ /* 0x000fe20000010000 */
[----:B------:R-:W-:Y:S01]  /*94b0*/  FADD.FTZ R52, R54, R52 ;  /* 0x0000003436347221 */ /* 0x000fe20000010000 */
[----:B------:R-:W4:Y:S01]  /*94c0*/  MUFU.EX2 R185, R185 ;  /* 0x000000b900b97308 */ /* 0x000f220000000800 */
[C---:B---3--:R-:W-:Y:S01]  /*94d0*/  HMMA.16816.F32 R72, R28.reuse, R20, R72 ;  /* 0x000000141c48723c */ /* 0x048fe20000001848 */
[----:B------:R-:W-:Y:S01]  /*94e0*/  FADD.FTZ R50, R197, R50 ;  /* 0x00000032c5327221 */ /* 0x000fe20000010000 */
[----:B-----5:R-:W-:Y:S01]  /*94f0*/  FADD.FTZ R46, R201, R46 ;  /* 0x0000002ec92e7221 */ /* 0x020fe20000010000 */
[----:B------:R-:W-:Y:S01]  /*9500*/  FADD.FTZ R42, R166, R42 ;  /* 0x0000002aa62a7221 */ /* 0x000fe20000010000 */
[----:B------:R-:W-:Y:S01]  /*9510*/  FADD.FTZ R52, R191, R52 ;  /* 0x00000034bf347221 */ /* 0x000fe20000010000 */
[----:B------:R-:W-:Y:S01]  /*9520*/  FADD.FTZ R50, R199, R50 ;  /* 0x00000032c7327221 */ /* 0x000fe20000010000 */
[C---:B------:R-:W-:Y:S01]  /*9530*/  HMMA.16816.F32 R76, R28.reuse, R22, R76 ;  /* 0x000000161c4c723c */ /* 0x040fe2000000184c */
[----:B------:R-:W3:Y:S01]  /*9540*/  MUFU.EX2 R203, R203 ;  /* 0x000000cb00cb7308 */ /* 0x000ee20000000800 */
[----:B--2---:R-:W-:Y:S01]  /*9550*/  FADD.FTZ R46, R211, R46 ;  /* 0x0000002ed32e7221 */ /* 0x004fe20000010000 */
[----:B------:R-:W-:Y:S01]  /*9560*/  FADD.FTZ R42, R165, R42 ;  /* 0x0000002aa52a7221 */ /* 0x000fe20000010000 */
[----:B------:R-:W-:Y:S01]  /*9570*/  FADD.FTZ R52, R189, R52 ;  /* 0x00000034bd347221 */ /* 0x000fe20000010000 */
[----:B------:R-:W-:Y:S01]  /*9580*/  FFMA.FTZ R67, R170, UR37, -R65 ;  /* 0x00000025aa437c23 */ /* 0x000fe20008010841 */
[C---:B-1----:R-:W-:Y:S01]  /*9590*/  HMMA.16816.F32 R88, R28.reuse, R16, R88 ;  /* 0x000000101c58723c */ /* 0x042fe20000001858 */
[--C-:B------:R-:W-:Y:S01]  /*95a0*/  FFMA.FTZ R53, R53, UR37, -R57.reuse ;  /* 0x0000002535357c23 */ /* 0x100fe20008010839 */
[----:B------:R-:W-:Y:S01]  /*95b0*/  FADD.FTZ R50, R200, R50 ;  /* 0x00000032c8327221 */ /* 0x000fe20000010000 */
[----:B------:R-:W1:Y:S01]  /*95c0*/  MUFU.EX2 R204, R204 ;  /* 0x000000cc00cc7308 */ /* 0x000e620000000800 */
[----:B------:R-:W-:Y:S01]  /*95d0*/  FADD.FTZ R46, R206, R46 ;  /* 0x0000002ece2e7221 */ /* 0x000fe20000010000 */
[----:B------:R-:W-:Y:S01]  /*95e0*/  FADD.FTZ R42, R193, R42 ;  /* 0x0000002ac12a7221 */ /* 0x000fe20000010000 */
[C---:B------:R-:W-:Y:S01]  /*95f0*/  HMMA.16816.F32 R92, R28.reuse, R18, R92 ;  /* 0x000000121c5c723c */ /* 0x040fe2000000185c */
[----:B------:R-:W-:Y:S01]  /*9600*/  FADD.FTZ R52, R168, R52 ;  /* 0x00000034a8347221 */ /* 0x000fe20000010000 */
[----:B------:R-:W-:Y:S01]  /*9610*/  FFMA.FTZ R57, R37, UR37, -R57 ;  /* 0x0000002525397c23 */ /* 0x000fe20008010839 */
[----:B------:R-:W-:Y:S01]  /*9620*/  FADD.FTZ R50, R202, R50 ;  /* 0x00000032ca327221 */ /* 0x000fe20000010000 */
[----:B------:R-:W-:Y:S01]  /*9630*/  FADD.FTZ R46, R207, R46 ;  /* 0x0000002ecf2e7221 */ /* 0x000fe20000010000 */
[----:B------:R-:W2:Y:S01]  /*9640*/  MUFU.EX2 R196, R196 ;  /* 0x000000c400c47308 */ /* 0x000ea20000000800 */
[----:B----4-:R-:W-:Y:S01]  /*9650*/  HMMA.16816.F32 R140, R28, R12, R140 ;  /* 0x0000000c1c8c723c */ /* 0x010fe2000000188c */
[----:B------:R-:W-:Y:S01]  /*9660*/  FADD.FTZ R42, R192, R42 ;  /* 0x0000002ac02a7221 */ /* 0x000fe20000010000 */
[----:B------:R-:W-:Y:S01]  /*9670*/  FADD.FTZ R52, R167, R52 ;  /* 0x00000034a7347221 */ /* 0x000fe20000010000 */
[----:B------:R-:W-:Y:S01]  /*9680*/  PLOP3.LUT P0, PT, PT, PT, UP0, 0x80, 0x0 ;  /* 0x000000000000781c */ /* 0x000fe20003f0f008 */
[----:B------:R-:W-:-:S02]  /*9690*/  IMAD.MOV.U32 R167, RZ, RZ, R208 ;  /* 0x000000ffffa77224 */ /* 0x000fc400078e00d0 */
[C---:B------:R-:W-:Y:S01]  /*96a0*/  HMMA.16816.F32 R100, R28.reuse, R14, R100 ;  /* 0x0000000e1c64723c */ /* 0x040fe20000001864 */
[----:B------:R-:W-:Y:S01]  /*96b0*/  MUFU.EX2 R178, R178 ;  /* 0x000000b200b27308 */ /* 0x000fe20000000800 */
[----:B------:R-:W-:Y:S01]  /*96c0*/  FADD.FTZ R52, R185, R52 ;  /* 0x00000034b9347221 */ /* 0x000fe20000010000 */
[----:B------:R-:W-:Y:S02]  /*96d0*/  IMAD.MOV.U32 R168, RZ, RZ, R209 ;  /* 0x000000ffffa87224 */ /* 0x000fe400078e00d1 */
[----:B------:R-:W-:Y:S01]  /*96e0*/  IMAD.MOV.U32 R165, RZ, RZ, R0 ;  /* 0x000000ffffa57224 */ /* 0x000fe200078e0000 */
[C---:B------:R-:W-:Y:S01]  /*96f0*/  HMMA.16816.F32 R112, R28.reuse, R8, R112 ;  /* 0x000000081c70723c */ /* 0x040fe20000001870 */
[----:B---3--:R-:W-:Y:S01]  /*9700*/  FADD.FTZ R52, R203, R52 ;  /* 0x00000034cb347221 */ /* 0x008fe20000010000 */
[----:B------:R-:W-:Y:S01]  /*9710*/  IMAD.MOV.U32 R166, RZ, RZ, R2 ;  /* 0x000000ffffa67224 */ /* 0x000fe200078e0002 */
[----:B------:R-:W-:Y:S02]  /*9720*/  MUFU.EX2 R177, R177 ;  /* 0x000000b100b17308 */ /* 0x000fe40000000800 */
[----:B-1----:R-:W-:Y:S01]  /*9730*/  FADD.FTZ R52, R204, R52 ;  /* 0x00000034cc347221 */ /* 0x002fe20000010000 */
[----:B------:R-:W-:Y:S03]  /*9740*/  HMMA.16816.F32 R116, R28, R10, R116 ;  /* 0x0000000a1c74723c */ /* 0x000fe60000001874 */
[----:B--2---:R-:W-:-:S02]  /*9750*/  FADD.FTZ R52, R196, R52 ;  /* 0x00000034c4347221 */ /* 0x004fc40000010000 */
[----:B------:R-:W-:Y:S01]  /*9760*/  MUFU.EX2 R180, R180 ;  /* 0x000000b400b47308 */ /* 0x000fe20000000800 */
[C---:B------:R-:W-:Y:S06]  /*9770*/  HMMA.16816.F32 R124, R28.reuse, R4, R124 ;  /* 0x000000041c7c723c */ /* 0x040fec000000187c */
[----:B------:R-:W-:Y:S01]  /*9780*/  HMMA.16816.F32 R128, R28, R6, R128 ;  /* 0x000000061c80723c */ /* 0x000fe20000001880 */
[----:B------:R-:W1:Y:S06]  /*9790*/  MUFU.EX2 R164, R164 ;  /* 0x000000a400a47308 */ /* 0x000e6c0000000800 */
[----:B------:R-:W-:-:S02]  /*97a0*/  SHF.R.U32.HI R28, RZ, 0x10, R34 ;  /* 0x00000010ff1c7819 */ /* 0x000fc40000011622 */
[----:B------:R-:W-:Y:S01]  /*97b0*/  LOP3.LUT R30, R34, 0xffff, RZ, 0xc0, !PT ;  /* 0x0000ffff221e7812 */ /* 0x000fe200078ec0ff */
[----:B------:R-:W2:Y:S01]  /*97c0*/  MUFU.EX2 R171, R171 ;  /* 0x000000ab00ab7308 */ /* 0x000ea20000000800 */
[----:B------:R-:W-:Y:S02]  /*97d0*/  SHF.R.U32.HI R29, RZ, 0x18, R34 ;  /* 0x00000018ff1d7819 */ /* 0x000fe40000011622 */
[----:B------:R-:W-:Y:S02]  /*97e0*/  LOP3.LUT R28, R28, 0xff, RZ, 0xc0, !PT ;  /* 0x000000ff1c1c7812 */ /* 0x000fe400078ec0ff */
[----:B------:R-:W-:Y:S02]  /*97f0*/  LOP3.LUT R31, R34, 0xff, RZ, 0xc0, !PT ;  /* 0x000000ff221f7812 */ /* 0x000fe400078ec0ff */
[----:B------:R-:W-:Y:S01]  /*9800*/  SHF.R.U32.HI R30, RZ, 0x8, R30 ;  /* 0x00000008ff1e7819 */ /* 0x000fe2000001161e */
[----:B------:R-:W3:Y:S01]  /*9810*/  MUFU.EX2 R169, R169 ;  /* 0x000000a900a97308 */ /* 0x000ee20000000800 */
[----:B------:R-:W-:Y:S01]  /*9820*/  PRMT R29, R28, 0x5410, R29 ;  /* 0x000054101c1d7816 */ /* 0x000fe2000000001d */
[----:B-1----:R-:W-:Y:S01]  /*9830*/  FADD.FTZ R50, R164, R50 ;  /* 0x00000032a4327221 */ /* 0x002fe20000010000 */
[----:B------:R-:W-:-:S02]  /*9840*/  SHF.R.U32.HI R28, RZ, 0x10, R32 ;  /* 0x00000010ff1c7819 */ /* 0x000fc40000011620 */
[----:B------:R-:W-:Y:S02]  /*9850*/  PRMT R31, R31, 0x5410, R30 ;  /* 0x000054101f1f7816 */ /* 0x000fe4000000001e */
[----:B------:R-:W-:Y:S01]  /*9860*/  LOP3.LUT R30, R32, 0xff, RZ, 0xc0, !PT ;  /* 0x000000ff201e7812 */ /* 0x000fe200078ec0ff */
[----:B------:R-:W1:Y:S01]  /*9870*/  MUFU.EX2 R179, R179 ;  /* 0x000000b300b37308 */ /* 0x000e620000000800 */
[----:B------:R-:W-:Y:S01]  /*9880*/  SHF.R.U32.HI R32, RZ, 0x18, R32 ;  /* 0x00000018ff207819 */ /* 0x000fe20000011620 */
[----:B--2---:R-:W-:Y:S01]  /*9890*/  FADD.FTZ R50, R171, R50 ;  /* 0x00000032ab327221 */ /* 0x004fe20000010000 */
[----:B------:R-:W-:Y:S02]  /*98a0*/  LOP3.LUT R28, R28, 0xff, RZ, 0xc0, !PT ;  /* 0x000000ff1c1c7812 */ /* 0x000fe400078ec0ff */
[----:B------:R-:W-:Y:S01]  /*98b0*/  PRMT R30, R30, 0x5410, R33 ;  /* 0x000054101e1e7816 */ /* 0x000fe20000000021 */
[----:B------:R-:W-:Y:S01]  /*98c0*/  FADD.FTZ R50, R176, R50 ;  /* 0x00000032b0327221 */ /* 0x000fe20000010000 */
[----:B------:R-:W-:Y:S01]  /*98d0*/  PRMT R28, R28, 0x5410, R32 ;  /* 0x000054101c1c7816 */ /* 0x000fe20000000020 */
[----:B------:R-:W-:Y:S01]  /*98e0*/  MUFU.EX2 R175, R175 ;  /* 0x000000af00af7308 */ /* 0x000fe20000000800 */
[--C-:B------:R-:W-:Y:S01]  /*98f0*/  HSET2.LE.AND R31, R31, R62.reuse, PT ;  /* 0x0000003e1f1f7233 */ /* 0x100fe20003803000 */
[----:B---3--:R-:W-:Y:S01]  /*9900*/  FADD.FTZ R46, R169, R46 ;  /* 0x0000002ea92e7221 */ /* 0x008fe20000010000 */
[--C-:B------:R-:W-:Y:S01]  /*9910*/  HSET2.LE.AND R29, R29, R62.reuse, PT ;  /* 0x0000003e1d1d7233 */ /* 0x100fe20003803000 */
[----:B------:R-:W-:Y:S01]  /*9920*/  FADD.FTZ R50, R178, R50 ;  /* 0x00000032b2327221 */ /* 0x000fe20000010000 */
[----:B------:R-:W-:-:S02]  /*9930*/  HSET2.LE.AND R30, R30, R62, PT ;  /* 0x0000003e1e1e7233 */ /* 0x000fc40003803000 */
[----:B------:R-:W-:Y:S01]  /*9940*/  HSET2.LE.AND R28, R28, R62, PT ;  /* 0x0000003e1c1c7233 */ /* 0x000fe20003803000 */
[----:B------:R-:W-:Y:S01]  /*9950*/  MUFU.EX2 R181, R181 ;  /* 0x000000b500b57308 */ /* 0x000fe20000000800 */
[----:B------:R-:W-:Y:S01]  /*9960*/  F2FP.F16.F32.PACK_AB R34, R202, R200 ;  /* 0x000000c8ca22723e */ /* 0x000fe200000000ff */
[----:B-1----:R-:W-:Y:S01]  /*9970*/  FADD.FTZ R46, R179, R46 ;  /* 0x0000002eb32e7221 */ /* 0x002fe20000010000 */
[----:B------:R-:W-:Y:S02]  /*9980*/  F2FP.F16.F32.PACK_AB R35, R207, R206 ;  /* 0x000000cecf23723e */ /* 0x000fe400000000ff */
[----:B------:R-:W-:Y:S01]  /*9990*/  F2FP.F16.F32.PACK_AB R32, R199, R197 ;  /* 0x000000c5c720723e */ /* 0x000fe200000000ff */
[----:B------:R-:W-:Y:S01]  /*99a0*/  FADD.FTZ R46, R177, R46 ;  /* 0x0000002eb12e7221 */ /* 0x000fe20000010000 */
[----:B------:R-:W-:Y:S01]  /*99b0*/  F2FP.F16.F32.PACK_AB R33, R211, R201 ;  /* 0x000000c9d321723e */ /* 0x000fe200000000ff */
[----:B------:R-:W-:Y:S01]  /*99c0*/  MUFU.EX2 R182, R182 ;  /* 0x000000b600b67308 */ /* 0x000fe20000000800 */
[----:B------:R-:W-:Y:S01]  /*99d0*/  LOP3.LUT R34, R31, R34, RZ, 0xc0, !PT ;  /* 0x000000221f227212 */ /* 0x000fe200078ec0ff */
[----:B------:R-:W-:Y:S01]  /*99e0*/  FADD.FTZ R46, R180, R46 ;  /* 0x0000002eb42e7221 */ /* 0x000fe20000010000 */
[----:B------:R-:W-:-:S02]  /*99f0*/  LOP3.LUT R35, R29, R35, RZ, 0xc0, !PT ;  /* 0x000000231d237212 */ /* 0x000fc400078ec0ff */
[----:B------:R-:W-:Y:S01]  /*9a00*/  LOP3.LUT R32, R30, R32, RZ, 0xc0, !PT ;  /* 0x000000201e207212 */ /* 0x000fe200078ec0ff */
[----:B------:R-:W-:Y:S01]  /*9a10*/  IMAD.WIDE.U32 R30, R238, -0x326172a9, RZ ;  /* 0xcd9e8d57ee1e7825 */ /* 0x000fe200078e00ff */
[----:B------:R-:W-:Y:S01]  /*9a20*/  LOP3.LUT R33, R28, R33, RZ, 0xc0, !PT ;  /* 0x000000211c217212 */ /* 0x000fe200078ec0ff */
[----:B------:R-:W-:Y:S03]  /*9a30*/  MUFU.EX2 R183, R183 ;  /* 0x000000b700b77308 */ /* 0x000fe60000000800 */
[----:B------:R-:W-:-:S03]  /*9a40*/  LOP3.LUT R236, R31, UR21, R236, 0x96, !PT ;  /* 0x000000151fec7c12 */ /* 0x000fc6000f8e96ec */
[C---:B------:R-:W-:Y:S02]  /*9a50*/  HMMA.16816.F32 R84, R32.reuse, R16, R84 ;  /* 0x000000102054723c */ /* 0x040fe40000001854 */
[----:B------:R-:W-:Y:S01]  /*9a60*/  IMAD.WIDE.U32 R236, R236, -0x2daee0ad, RZ ;  /* 0xd2511f53ecec7825 */ /* 0x000fe200078e00ff */
[----:B------:R-:W1:Y:S03]  /*9a70*/  MUFU.EX2 R174, R174 ;  /* 0x000000ae00ae7308 */ /* 0x000e660000000800 */
[C---:B------:R-:W-:Y:S01]  /*9a80*/  HMMA.16816.F32 R144, R32.reuse, R12, R144 ;  /* 0x0000000c2090723c */ /* 0x040fe20000001890 */
[----:B------:R-:W-:Y:S02]  /*9a90*/  LOP3.LUT R16, R195, UR19, R30, 0x96, !PT ;  /* 0x00000013c3107c12 */ /* 0x000fe4000f8e961e */
[----:B------:R-:W-:Y:S02]  /*9aa0*/  LOP3.LUT R198, R237, UR18, R198, 0x96, !PT ;  /* 0x00000012edc67c12 */ /* 0x000fe4000f8e96c6 */
[----:B------:R-:W2:Y:S01]  /*9ab0*/  MUFU.EX2 R173, R173 ;  /* 0x000000ad00ad7308 */ /* 0x000ea20000000800 */
[----:B------:R-:W-:Y:S01]  /*9ac0*/  IMAD.WIDE.U32 R16, R16, -0x2daee0ad, RZ ;  /* 0xd2511f5310107825 */ /* 0x000fe200078e00ff */
[----:B------:R-:W-:Y:S03]  /*9ad0*/  HMMA.16816.F32 R104, R32, R14, R104 ;  /* 0x0000000e2068723c */ /* 0x000fe60000001868 */
[----:B------:R-:W-:Y:S01]  /*9ae0*/  IMAD.WIDE.U32 R238, R198, -0x326172a9, RZ ;  /* 0xcd9e8d57c6ee7825 */ /* 0x000fe200078e00ff */
[----:B------:R-:W-:-:S03]  /*9af0*/  LOP3.LUT R236, R17, UR16, R236, 0x96, !PT ;  /* 0x0000001011ec7c12 */ /* 0x000fc6000f8e96ec */
[----:B------:R-:W-:Y:S01]  /*9b00*/  FFMA.FTZ R198, R251, UR37, -R184 ;  /* 0x00000025fbc67c23 */ /* 0x000fe200080108b8 */
[----:B------:R-:W-:Y:S01]  /*9b10*/  HMMA.16816.F32 R120, R32, R10, R120 ;  /* 0x0000000a2078723c */ /* 0x000fe20000001878 */
[----:B------:R-:W-:Y:S01]  /*9b20*/  IMAD.MOV.U32 R251, RZ, RZ, R31 ;  /* 0x000000fffffb7224 */ /* 0x000fe200078e001f */
[----:B------:R-:W-:Y:S01]  /*9b30*/  LOP3.LUT R195, R239, UR17, R194, 0x96, !PT ;  /* 0x00000011efc37c12 */ /* 0x000fe2000f8e96c2 */
[----:B------:R-:W-:-:S04]  /*9b40*/  IMAD.WIDE.U32 R236, R236, -0x326172a9, RZ ;  /* 0xcd9e8d57ecec7825 */ /* 0x000fc800078e00ff */
[--C-:B------:R-:W-:Y:S01]  /*9b50*/  FFMA.FTZ R194, R205, UR37, -R184.reuse ;  /* 0x00000025cdc27c23 */ /* 0x100fe200080108b8 */
[----:B------:R-:W-:Y:S01]  /*9b60*/  FFMA.FTZ R205, R210, UR37, -R184 ;  /* 0x00000025d2cd7c23 */ /* 0x000fe200080108b8 */
[----:B------:R-:W-:Y:S01]  /*9b70*/  HMMA.16816.F32 R108, R32, R8, R108 ;  /* 0x00000008206c723c */ /* 0x000fe2000000186c */
[----:B------:R-:W-:Y:S01]  /*9b80*/  IMAD.WIDE.U32 R12, R195, -0x2daee0ad, RZ ;  /* 0xd2511f53c30c7825 */ /* 0x000fe200078e00ff */
[----:B------:R-:W-:-:S03]  /*9b90*/  LOP3.LUT R238, R237, UR15, R238, 0x96, !PT ;  /* 0x0000000fedee7c12 */ /* 0x000fc6000f8e96ee */
[----:B------:R-:W-:Y:S01]  /*9ba0*/  FFMA.FTZ R195, R250, UR37, -R184 ;  /* 0x00000025fac37c23 */ /* 0x000fe200080108b8 */
[----:B------:R-:W3:Y:S01]  /*9bb0*/  MUFU.EX2 R194, R194 ;  /* 0x000000c200c27308 */ /* 0x000ee20000000800 */
[----:B------:R-:W-:Y:S01]  /*9bc0*/  IMAD.MOV.U32 R250, RZ, RZ, R30 ;  /* 0x000000fffffa7224 */ /* 0x000fe200078e001e */
[----:B------:R-:W-:Y:S01]  /*9bd0*/  LOP3.LUT R248, R13, UR14, R16, 0x96, !PT ;  /* 0x0000000e0df87c12 */ /* 0x000fe2000f8e9610 */
[----:B------:R-:W-:Y:S01]  /*9be0*/  IMAD.WIDE.U32 R238, R238, -0x2daee0ad, RZ ;  /* 0xd2511f53eeee7825 */ /* 0x000fe200078e00ff */
[C---:B------:R-:W-:Y:S01]  /*9bf0*/  HMMA.16816.F32 R136, R32.reuse, R4, R136 ;  /* 0x000000042088723c */ /* 0x040fe20000001888 */
[----:B------:R-:W-:Y:S02]  /*9c00*/  LOP3.LUT R190, R251, UR21, R190, 0x96, !PT ;  /* 0x00000015fbbe7c12 */ /* 0x000fe4000f8e96be */
[----:B-1----:R-:W-:Y:S01]  /*9c10*/  FADD.FTZ R52, R174, R52 ;  /* 0x00000034ae347221 */ /* 0x002fe20000010000 */
[----:B------:R-:W-:Y:S01]  /*9c20*/  IMAD.WIDE.U32 R248, R248, -0x326172a9, RZ ;  /* 0xcd9e8d57f8f87825 */ /* 0x000fe200078e00ff */
[----:B------:R-:W-:Y:S01]  /*9c30*/  LOP3.LUT R12, R239, UR12, R12, 0x96, !PT ;  /* 0x0000000cef0c7c12 */ /* 0x000fe2000f8e960c */
[----:B------:R-:W1:Y:S01]  /*9c40*/  MUFU.EX2 R195, R195 ;  /* 0x000000c300c37308 */ /* 0x000e620000000800 */
[----:B------:R-:W-:Y:S01]  /*9c50*/  HMMA.16816.F32 R160, R32, R24, R160 ;  /* 0x0000001820a0723c */ /* 0x000fe200000018a0 */
[----:B--2---:R-:W-:Y:S01]  /*9c60*/  FADD.FTZ R52, R173, R52 ;  /* 0x00000034ad347221 */ /* 0x004fe20000010000 */
[----:B------:R-:W-:Y:S01]  /*9c70*/  LOP3.LUT R236, R249, UR13, R236, 0x96, !PT ;  /* 0x0000000df9ec7c12 */ /* 0x000fe2000f8e96ec */
[----:B------:R-:W-:-:S03]  /*9c80*/  IMAD.WIDE.U32 R14, R12, -0x326172a9, RZ ;  /* 0xcd9e8d570c0e7825 */ /* 0x000fc600078e00ff */
[C---:B------:R-:W-:Y:S01]  /*9c90*/  HMMA.16816.F32 R148, R32.reuse, R26, R148 ;  /* 0x0000001a2094723c */ /* 0x040fe20000001894 */
[----:B------:R-:W2:Y:S01]  /*9ca0*/  LDSM.16.MT88.4 R24, [R214+0x9800] ;  /* 0x00980000d618783b */ /* 0x000ea20000004200 */
[----:B------:R-:W-:Y:S01]  /*9cb0*/  LOP3.LUT R10, R15, UR22, R248, 0x96, !PT ;  /* 0x000000160f0a7c12 */ /* 0x000fe2000f8e96f8 */
[----:B------:R-:W4:Y:S01]  /*9cc0*/  MUFU.EX2 R198, R198 ;  /* 0x000000c600c67308 */ /* 0x000f220000000800 */
[----:B------:R-:W-:Y:S01]  /*9cd0*/  LOP3.LUT R8, R14, 0xffff, RZ, 0xc0, !PT ;  /* 0x0000ffff0e087812 */ /* 0x000fe200078ec0ff */
[----:B------:R-:W-:Y:S01]  /*9ce0*/  IMAD.WIDE.U32 R236, R236, -0x2daee0ad, RZ ;  /* 0xd2511f53ecec7825 */ /* 0x000fe200078e00ff */
[----:B------:R-:W-:Y:S01]  /*9cf0*/  LOP3.LUT R12, R10, 0xffff, RZ, 0xc0, !PT ;  /* 0x0000ffff0a0c7812 */ /* 0x000fe200078ec0ff */
[C---:B------:R-:W-:Y:S01]  /*9d00*/  HMMA.16816.F32 R68, R32.reuse, R20, R68 ;  /* 0x000000142044723c */ /* 0x040fe20000001844 */
[----:B------:R-:W-:Y:S01]  /*9d10*/  LOP3.LUT R30, R14, 0xff, RZ, 0xc0, !PT ;  /* 0x000000ff0e1e7812 */ /* 0x000fe200078ec0ff */
[----:B---3--:R-:W-:Y:S01]  /*9d20*/  FADD.FTZ R42, R194, R42 ;  /* 0x0000002ac22a7221 */ /* 0x008fe20000010000 */
[----:B------:R-:W-:Y:S01]  /*9d30*/  SHF.R.U32.HI R8, RZ, 0x8, R8 ;  /* 0x00000008ff087819 */ /* 0x000fe20000011608 */
[----:B------:R-:W3:Y:S01]  /*9d40*/  MUFU.EX2 R205, R205 ;  /* 0x000000cd00cd7308 */ /* 0x000ee20000000800 */
[----:B------:R-:W-:Y:S01]  /*9d50*/  LOP3.LUT R11, R10, 0xff, RZ, 0xc0, !PT ;  /* 0x000000ff0a0b7812 */ /* 0x000fe200078ec0ff */
[C---:B------:R-:W-:Y:S01]  /*9d60*/  HMMA.16816.F32 R80, R32.reuse, R22, R80 ;  /* 0x000000162050723c */ /* 0x040fe20000001850 */
[----:B------:R-:W-:Y:S01]  /*9d70*/  SHF.R.U32.HI R12, RZ, 0x8, R12 ;  /* 0x00000008ff0c7819 */ /* 0x000fe2000001160c */
[----:B------:R-:W5:Y:S01]  /*9d80*/  LDSM.16.MT88.4 R20, [R212+0x9800] ;  /* 0x00980000d414783b */ /* 0x000f620000004200 */
[----:B------:R-:W-:Y:S01]  /*9d90*/  PRMT R30, R30, 0x5410, R8 ;  /* 0x000054101e1e7816 */ /* 0x000fe20000000008 */
[----:B-1----:R-:W-:Y:S01]  /*9da0*/  FADD.FTZ R42, R195, R42 ;  /* 0x0000002ac32a7221 */ /* 0x002fe20000010000 */
[----:B------:R-:W-:Y:S01]  /*9db0*/  PRMT R8, R11, 0x5410, R12 ;  /* 0x000054100b087816 */ /* 0x000fe2000000000c */
[C---:B------:R-:W-:Y:S01]  /*9dc0*/  HMMA.16816.F32 R96, R32.reuse, R18, R96 ;  /* 0x000000122060723c */ /* 0x040fe20000001860 */
[----:B------:R-:W-:Y:S01]  /*9dd0*/  SHF.R.U32.HI R9, RZ, 0x10, R14 ;  /* 0x00000010ff097819 */ /* 0x000fe2000001160e */
[----:B------:R-:W1:Y:S01]  /*9de0*/  LDSM.16.MT88.4 R16, [R214+0xa800] ;  /* 0x00a80000d610783b */ /* 0x000e620000004200 */
[----:B------:R-:W-:Y:S01]  /*9df0*/  SHF.R.U32.HI R4, RZ, 0x10, R10 ;  /* 0x00000010ff047819 */ /* 0x000fe2000001160a */
[----:B------:R-:W2:Y:S01]  /*9e00*/  MUFU.EX2 R172, R172 ;  /* 0x000000ac00ac7308 */ /* 0x000ea20000000800 */
[----:B------:R-:W-:Y:S01]  /*9e10*/  LOP3.LUT R9, R9, 0xff, RZ, 0xc0, !PT ;  /* 0x000000ff09097812 */ /* 0x000fe200078ec0ff */
[----:B------:R-:W-:Y:S01]  /*9e20*/  HMMA.16816.F32 R132, R32, R6, R132 ;  /* 0x000000062084723c */ /* 0x000fe20000001884 */
[----:B------:R-:W-:Y:S01]  /*9e30*/  LOP3.LUT R4, R4, 0xff, RZ, 0xc0, !PT ;  /* 0x000000ff04047812 */ /* 0x000fe200078ec0ff */
[----:B----4-:R-:W-:Y:S01]  /*9e40*/  FADD.FTZ R42, R198, R42 ;  /* 0x0000002ac62a7221 */ /* 0x010fe20000010000 */
[----:B------:R-:W-:-:S02]  /*9e50*/  HSET2.LE.AND R8, R8, R62, PT ;  /* 0x0000003e08087233 */ /* 0x000fc40003803000 */
[----:B------:R-:W-:Y:S01]  /*9e60*/  SHF.R.U32.HI R31, RZ, 0x18, R14 ;  /* 0x00000018ff1f7819 */ /* 0x000fe2000001160e */
[----:B------:R-:W4:Y:S01]  /*9e70*/  MUFU.EX2 R66, R66 ;  /* 0x0000004200427308 */ /* 0x000f220000000800 */
[----:B------:R-:W-:Y:S01]  /*9e80*/  SHF.R.U32.HI R29, RZ, 0x18, R10 ;  /* 0x00000018ff1d7819 */ /* 0x000fe2000001160a */
[----:B------:R-:W1:Y:S01]  /*9e90*/  LDSM.16.MT88.4 R12, [R212+0xa800] ;  /* 0x00a80000d40c783b */ /* 0x000e620000004200 */
[----:B------:R-:W-:Y:S01]  /*9ea0*/  F2FP.F16.F32.PACK_AB R28, R195, R194 ;  /* 0x000000c2c31c723e */ /* 0x000fe200000000ff */
[----:B---3--:R-:W-:Y:S01]  /*9eb0*/  FADD.FTZ R42, R205, R42 ;  /* 0x0000002acd2a7221 */ /* 0x008fe20000010000 */
[----:B------:R-:W-:Y:S02]  /*9ec0*/  PRMT R31, R9, 0x5410, R31 ;  /* 0x00005410091f7816 */ /* 0x000fe4000000001f */
[----:B------:R-:W-:Y:S01]  /*9ed0*/  PRMT R29, R4, 0x5410, R29 ;  /* 0x00005410041d7816 */ /* 0x000fe2000000001d */
[----:B------:R-:W-:Y:S01]  /*9ee0*/  MUFU.EX2 R64, R64 ;  /* 0x0000004000407308 */ /* 0x000fe20000000800 */
[----:B------:R-:W-:Y:S01]  /*9ef0*/  LOP3.LUT R28, R8, R28, RZ, 0xc0, !PT ;  /* 0x0000001c081c7212 */ /* 0x000fe200078ec0ff */
[----:B------:R-:W-:Y:S01]  /*9f00*/  LDSM.16.MT88.4 R4, [R212+0xb800] ;  /* 0x00b80000d404783b */ /* 0x000fe20000004200 */
[----:B------:R-:W-:Y:S01]  /*9f10*/  F2FP.F16.F32.PACK_AB R32, R203, R185 ;  /* 0x000000b9cb20723e */ /* 0x000fe200000000ff */
[----:B------:R-:W-:Y:S01]  /*9f20*/  FADD.FTZ R42, R175, R42 ;  /* 0x0000002aaf2a7221 */ /* 0x000fe20000010000 */
[--C-:B------:R-:W-:Y:S01]  /*9f30*/  HSET2.LE.AND R29, R29, R62.reuse, PT ;  /* 0x0000003e1d1d7233 */ /* 0x100fe20003803000 */
[----:B------:R-:W3:Y:S01]  /*9f40*/  LDSM.16.MT88.4 R8, [R214+0xb800] ;  /* 0x00b80000d608783b */ /* 0x000ee20000004200 */
[--C-:B------:R-:W-:Y:S01]  /*9f50*/  HSET2.LE.AND R30, R30, R62.reuse, PT ;  /* 0x0000003e1e1e7233 */ /* 0x100fe20003803000 */
[----:B------:R-:W-:Y:S01]  /*9f60*/  MUFU.EX2 R51, R51 ;  /* 0x0000003300337308 */ /* 0x000fe20000000800 */
[----:B------:R-:W-:Y:S01]  /*9f70*/  HSET2.LE.AND R31, R31, R62, PT ;  /* 0x0000003e1f1f7233 */ /* 0x000fe20003803000 */
[----:B------:R-:W-:Y:S01]  /*9f80*/  FADD.FTZ R42, R181, R42 ;  /* 0x0000002ab52a7221 */ /* 0x000fe20000010000 */
[----:B------:R-:W-:Y:S01]  /*9f90*/  LOP3.LUT R29, R29, R32, RZ, 0xc0, !PT ;  /* 0x000000201d1d7212 */ /* 0x000fe200078ec0ff */
[----:B--2---:R-:W-:Y:S01]  /*9fa0*/  FADD.FTZ R52, R172, R52 ;  /* 0x00000034ac347221 */ /* 0x004fe20000010000 */
[----:B------:R-:W-:Y:S01]  /*9fb0*/  F2FP.F16.F32.PACK_AB R32, R205, R198 ;  /* 0x000000c6cd20723e */ /* 0x000fe200000000ff */
[----:B------:R-:W-:Y:S01]  /*9fc0*/  FADD.FTZ R42, R182, R42 ;  /* 0x0000002ab62a7221 */ /* 0x000fe20000010000 */
[----:B------:R-:W-:Y:S01]  /*9fd0*/  LOP3.LUT R238, R237, UR29, R238, 0x96, !PT ;  /* 0x0000001dedee7c12 */ /* 0x000fe2000f8e96ee */
[----:B------:R-:W-:Y:S01]  /*9fe0*/  MUFU.EX2 R38, R38 ;  /* 0x0000002600267308 */ /* 0x000fe20000000800 */
[----:B------:R-:W-:Y:S01]  /*9ff0*/  LOP3.LUT R30, R30, R32, RZ, 0xc0, !PT ;  /* 0x000000201e1e7212 */ /* 0x000fe200078ec0ff */
[----:B------:R-:W-:Y:S01]  /*a000*/  FADD.FTZ R230, R183, R42 ;  /* 0x0000002ab7e67221 */ /* 0x000fe20000010000 */
[----:B------:R-:W-:Y:S01]  /*a010*/  F2FP.F16.F32.PACK_AB R32, R196, R204 ;  /* 0x000000ccc420723e */ /* 0x000fe200000000ff */
[----:B----4-:R-:W-:-:S03]  /*a020*/  FADD.FTZ R227, R66, R52 ;  /* 0x0000003442e37221 */ /* 0x010fc60000010000 */
[----:B------:R-:W-:Y:S01]  /*a030*/  LOP3.LUT R31, R31, R32, RZ, 0xc0, !PT ;  /* 0x000000201f1f7212 */ /* 0x000fe200078ec0ff */
[----:B------:R-:W-:Y:S06]  /*a040*/  MUFU.EX2 R37, R53 ;  /* 0x0000003500257308 */ /* 0x000fec0000000800 */
[C---:B------:R-:W-:Y:S02]  /*a050*/  HMMA.16816.F32 R156, R28.reuse, R24, R156 ;  /* 0x000000181c9c723c */ /* 0x040fe4000000189c */
[----:B------:R-:W2:Y:S04]  /*a060*/  MUFU.EX2 R63, R63 ;  /* 0x0000003f003f7308 */ /* 0x000ea80000000800 */
[C---:B------:R-:W-:Y:S04]  /*a070*/  HMMA.16816.F32 R152, R28.reuse, R26, R152 ;  /* 0x0000001a1c98723c */ /* 0x040fe80000001898 */
[----:B------:R-:W4:Y:S02]  /*a080*/  MUFU.EX2 R67, R67 ;  /* 0x0000004300437308 */ /* 0x000f240000000800 */
[C---:B-----5:R-:W-:Y:S06]  /*a090*/  HMMA.16816.F32 R72, R28.reuse, R20, R72 ;  /* 0x000000141c48723c */ /* 0x060fec0000001848 */
[----:B------:R-:W-:Y:S01]  /*a0a0*/  HMMA.16816.F32 R76, R28, R22, R76 ;  /* 0x000000161c4c723c */ /* 0x000fe2000000184c */
[----:B------:R-:W5:Y:S01]  /*a0b0*/  MUFU.EX2 R36, R36 ;  /* 0x0000002400247308 */ /* 0x000f620000000800 */
[----:B--2---:R-:W-:-:S04]  /*a0c0*/  FADD.FTZ R50, R63, R50 ;  /* 0x000000323f327221 */ /* 0x004fc80000010000 */
[C---:B-1----:R-:W-:Y:S03]  /*a0d0*/  HMMA.16816.F32 R88, R28.reuse, R16, R88 ;  /* 0x000000101c58723c */ /* 0x042fe60000001858 */
[----:B------:R-:W1:Y:S01]  /*a0e0*/  MUFU.EX2 R53, R57 ;  /* 0x0000003900357308 */ /* 0x000e620000000800 */
[----:B----4-:R-:W-:Y:S02]  /*a0f0*/  FADD.FTZ R50, R67, R50 ;  /* 0x0000003243327221 */ /* 0x010fe40000010000 */
[----:B------:R-:W-:Y:S02]  /*a100*/  HMMA.16816.F32 R92, R28, R18, R92 ;  /* 0x000000121c5c723c */ /* 0x000fe4000000185c */
[----:B------:R-:W-:-:S04]  /*a110*/  FADD.FTZ R50, R64, R50 ;  /* 0x0000003240327221 */ /* 0x000fc80000010000 */
[----:B------:R-:W-:Y:S01]  /*a120*/  HMMA.16816.F32 R140, R28, R12, R140 ;  /* 0x0000000c1c8c723c */ /* 0x000fe2000000188c */
[----:B-----5:R-:W-:Y:S01]  /*a130*/  FADD.FTZ R46, R36, R46 ;  /* 0x0000002e242e7221 */ /* 0x020fe20000010000 */
[----:B------:R-:W-:-:S04]  /*a140*/  FADD.FTZ R232, R51, R50 ;  /* 0x0000003233e87221 */ /* 0x000fc80000010000 */
[----:B------:R-:W-:Y:S01]  /*a150*/  HMMA.16816.F32 R100, R28, R14, R100 ;  /* 0x0000000e1c64723c */ /* 0x000fe20000001864 */
[----:B-1----:R-:W-:-:S05]  /*a160*/  FADD.FTZ R46, R53, R46 ;  /* 0x0000002e352e7221 */ /* 0x002fca0000010000 */
[----:B---3--:R-:W-:Y:S01]  /*a170*/  HMMA.16816.F32 R112, R28, R8, R112 ;  /* 0x000000081c70723c */ /* 0x008fe20000001870 */
[----:B------:R-:W-:-:S04]  /*a180*/  FADD.FTZ R46, R38, R46 ;  /* 0x0000002e262e7221 */ /* 0x000fc80000010000 */
[----:B------:R-:W-:Y:S01]  /*a190*/  FADD.FTZ R231, R37, R46 ;  /* 0x0000002e25e77221 */ /* 0x000fe20000010000 */
[C---:B------:R-:W-:Y:S06]  /*a1a0*/  HMMA.16816.F32 R116, R28.reuse, R10, R116 ;  /* 0x0000000a1c74723c */ /* 0x040fec0000001874 */
[C---:B------:R-:W-:Y:S06]  /*a1b0*/  HMMA.16816.F32 R124, R28.reuse, R4, R124 ;  /* 0x000000041c7c723c */ /* 0x040fec000000187c */
[----:B------:R-:W-:Y:S07]  /*a1c0*/  HMMA.16816.F32 R128, R28, R6, R128 ;  /* 0x000000061c80723c */ /* 0x000fee0000001880 */
[----:B------:R-:W-:Y:S01]  /*a1d0*/  LOP3.LUT R28, R187, UR19, R250, 0x96, !PT ;  /* 0x00000013bb1c7c12 */ /* 0x000fe2000f8e96fa */
        /* <DEDUP_REMOVED lines=13> */
[----:B------:R-:W-:-:S04]  /*a2b0*/  IMAD.WIDE.U32 R32, R32, -0x326172a9, RZ ;  /* 0xcd9e8d5720207825 */ /* 0x000fc800078e00ff */
[----:B------:R-:W-:Y:S01]  /*a2c0*/  IMAD.MOV.U32 R249, RZ, RZ, R35 ;  /* 0x000000fffff97224 */ /* 0x000fe200078e0023 */
[C---:B------:R-:W-:Y:S01]  /*a2d0*/  LOP3.LUT R29, R32.reuse, 0xffff, RZ, 0xc0, !PT ;  /* 0x0000ffff201d7812 */ /* 0x040fe200078ec0ff */
[----:B------:R-:W-:Y:S01]  /*a2e0*/  IMAD.MOV.U32 R248, RZ, RZ, R34 ;  /* 0x000000fffff87224 */ /* 0x000fe200078e0022 */
[----:B------:R-:W-:Y:S02]  /*a2f0*/  LOP3.LUT R30, R32, 0xff, RZ, 0xc0, !PT ;  /* 0x000000ff201e7812 */ /* 0x000fe400078ec0ff */
[----:B------:R-:W-:Y:S02]  /*a300*/  SHF.R.U32.HI R29, RZ, 0x8, R29 ;  /* 0x00000008ff1d7819 */ /* 0x000fe4000001161d */
[--C-:B------:R-:W-:Y:S02]  /*a310*/  SHF.R.U32.HI R28, RZ, 0x10, R32.reuse ;  /* 0x00000010ff1c7819 */ /* 0x100fe40000011620 */
[----:B------:R-:W-:Y:S02]  /*a320*/  PRMT R30, R30, 0x5410, R29 ;  /* 0x000054101e1e7816 */ /* 0x000fe4000000001d */
[----:B------:R-:W-:-:S02]  /*a330*/  SHF.R.U32.HI R29, RZ, 0x18, R32 ;  /* 0x00000018ff1d7819 */ /* 0x000fc40000011620 */
[----:B------:R-:W-:Y:S02]  /*a340*/  LOP3.LUT R28, R28, 0xff, RZ, 0xc0, !PT ;  /* 0x000000ff1c1c7812 */ /* 0x000fe400078ec0ff */
[----:B------:R-:W-:Y:S02]  /*a350*/  LOP3.LUT R31, R33, UR22, R34, 0x96, !PT ;  /* 0x00000016211f7c12 */ /* 0x000fe4000f8e9622 */
[----:B------:R-:W-:Y:S02]  /*a360*/  PRMT R28, R28, 0x5410, R29 ;  /* 0x000054101c1c7816 */ /* 0x000fe4000000001d */
[----:B------:R-:W-:Y:S02]  /*a370*/  SHF.R.U32.HI R29, RZ, 0x10, R31 ;  /* 0x00000010ff1d7819 */ /* 0x000fe4000001161f */
[C---:B------:R-:W-:Y:S02]  /*a380*/  LOP3.LUT R33, R31.reuse, 0xffff, RZ, 0xc0, !PT ;  /* 0x0000ffff1f217812 */ /* 0x040fe400078ec0ff */
        /* <DEDUP_REMOVED lines=17> */
[----:B------:R-:W-:Y:S02]  /*a4a0*/  F2FP.F16.F32.PACK_AB R32, R179, R169 ;  /* 0x000000a9b320723e */ /* 0x000fe400000000ff */
[----:B------:R-:W-:-:S02]  /*a4b0*/  F2FP.F16.F32.PACK_AB R34, R183, R182 ;  /* 0x000000b6b722723e */ /* 0x000fc400000000ff */
[----:B------:R-:W-:Y:S02]  /*a4c0*/  LOP3.LUT R29, R29, R32, RZ, 0xc0, !PT ;  /* 0x000000201d1d7212 */ /* 0x000fe400078ec0ff */
[----:B------:R-:W-:-:S05]  /*a4d0*/  F2FP.F16.F32.PACK_AB R35, R66, R172 ;  /* 0x000000ac4223723e */ /* 0x000fca00000000ff */
[C---:B------:R-:W-:Y:S06]  /*a4e0*/  HMMA.16816.F32 R84, R28.reuse, R16, R84 ;  /* 0x000000101c54723c */ /* 0x040fec0000001854 */
[----:B------:R-:W-:Y:S01]  /*a4f0*/  HMMA.16816.F32 R96, R28, R18, R96 ;  /* 0x000000121c60723c */ /* 0x000fe20000001860 */
[C---:B------:R-:W-:Y:S02]  /*a500*/  LOP3.LUT R17, R236.reuse, 0xffff, RZ, 0xc0, !PT ;  /* 0x0000ffffec117812 */ /* 0x040fe400078ec0ff */
[----:B------:R-:W-:-:S03]  /*a510*/  LOP3.LUT R16, R236, 0xff, RZ, 0xc0, !PT ;  /* 0x000000ffec107812 */ /* 0x000fc600078ec0ff */
[----:B------:R-:W-:Y:S01]  /*a520*/  HMMA.16816.F32 R104, R28, R14, R104 ;  /* 0x0000000e1c68723c */ /* 0x000fe20000001868 */
[----:B------:R-:W-:-:S05]  /*a530*/  LOP3.LUT R18, R238, 0xffff, RZ, 0xc0, !PT ;  /* 0x0000ffffee127812 */ /* 0x000fca00078ec0ff */
[C---:B------:R-:W-:Y:S01]  /*a540*/  HMMA.16816.F32 R144, R28.reuse, R12, R144 ;  /* 0x0000000c1c90723c */ /* 0x040fe20000001890 */
[----:B------:R-:W-:Y:S02]  /*a550*/  SHF.R.U32.HI R14, RZ, 0x8, R17 ;  /* 0x00000008ff0e7819 */ /* 0x000fe40000011611 */
[----:B------:R-:W-:Y:S02]  /*a560*/  LOP3.LUT R15, R238, 0xff, RZ, 0xc0, !PT ;  /* 0x000000ffee0f7812 */ /* 0x000fe400078ec0ff */
[----:B------:R-:W-:Y:S01]  /*a570*/  SHF.R.U32.HI R17, RZ, 0x8, R18 ;  /* 0x00000008ff117819 */ /* 0x000fe20000011612 */
[C---:B------:R-:W-:Y:S01]  /*a580*/  HMMA.16816.F32 R120, R28.reuse, R10, R120 ;  /* 0x0000000a1c78723c */ /* 0x040fe20000001878 */
[--C-:B------:R-:W-:Y:S02]  /*a590*/  SHF.R.U32.HI R13, RZ, 0x10, R236.reuse ;  /* 0x00000010ff0d7819 */ /* 0x100fe400000116ec */
[----:B------:R-:W-:Y:S02]  /*a5a0*/  SHF.R.U32.HI R12, RZ, 0x18, R236 ;  /* 0x00000018ff0c7819 */ /* 0x000fe400000116ec */
[----:B------:R-:W-:Y:S01]  /*a5b0*/  LOP3.LUT R13, R13, 0xff, RZ, 0xc0, !PT ;  /* 0x000000ff0d0d7812 */ /* 0x000fe200078ec0ff */
[----:B------:R-:W-:Y:S01]  /*a5c0*/  HMMA.16816.F32 R108, R28, R8, R108 ;  /* 0x000000081c6c723c */ /* 0x000fe2000000186c */
[----:B------:R-:W-:-:S02]  /*a5d0*/  SHF.R.U32.HI R10, RZ, 0x10, R238 ;  /* 0x00000010ff0a7819 */ /* 0x000fc400000116ee */
[----:B------:R-:W-:Y:S02]  /*a5e0*/  SHF.R.U32.HI R238, RZ, 0x18, R238 ;  /* 0x00000018ffee7819 */ /* 0x000fe400000116ee */
[----:B------:R-:W-:Y:S01]  /*a5f0*/  LOP3.LUT R10, R10, 0xff, RZ, 0xc0, !PT ;  /* 0x000000ff0a0a7812 */ /* 0x000fe200078ec0ff */
[C---:B------:R-:W-:Y:S01]  /*a600*/  HMMA.16816.F32 R160, R28.reuse, R24, R160 ;  /* 0x000000181ca0723c */ /* 0x040fe200000018a0 */
[----:B------:R-:W-:Y:S02]  /*a610*/  PRMT R9, R15, 0x5410, R17 ;  /* 0x000054100f097816 */ /* 0x000fe40000000011 */
[----:B------:R-:W-:Y:S02]  /*a620*/  PRMT R8, R16, 0x5410, R14 ;  /* 0x0000541010087816 */ /* 0x000fe4000000000e */
[----:B------:R-:W-:Y:S01]  /*a630*/  PRMT R12, R13, 0x5410, R12 ;  /* 0x000054100d0c7816 */ /* 0x000fe2000000000c */
[----:B------:R-:W-:Y:S01]  /*a640*/  HMMA.16816.F32 R148, R28, R26, R148 ;  /* 0x0000001a1c94723c */ /* 0x000fe20000001894 */
[----:B------:R-:W-:Y:S01]  /*a650*/  HSET2.LE.AND R32, R9, R62, PT ;  /* 0x0000003e09207233 */ /* 0x000fe20003803000 */
[----:B------:R-:W1:Y:S01]  /*a660*/  LDSM.16.MT88.4 R24, [R214+0x9c00] ;  /* 0x009c0000d618783b */ /* 0x000e620000004200 */
[----:B------:R-:W-:-:S02]  /*a670*/  PRMT R9, R10, 0x5410, R238 ;  /* 0x000054100a097816 */ /* 0x000fc400000000ee */
[----:B------:R-:W-:Y:S01]  /*a680*/  F2FP.F16.F32.PACK_AB R11, R181, R175 ;  /* 0x000000afb50b723e */ /* 0x000fe200000000ff */
[C---:B------:R-:W-:Y:S01]  /*a690*/  HMMA.16816.F32 R68, R28.reuse, R20, R68 ;  /* 0x000000141c44723c */ /* 0x040fe20000001844 */
[--C-:B------:R-:W-:Y:S01]  /*a6a0*/  HSET2.LE.AND R8, R8, R62.reuse, PT ;  /* 0x0000003e08087233 */ /* 0x100fe20003803000 */
[----:B------:R-:W-:Y:S01]  /*a6b0*/  LDSM.16.MT88.4 R16, [R214+0xac00] ;  /* 0x00ac0000d610783b */ /* 0x000fe20000004200 */
[--C-:B------:R-:W-:Y:S02]  /*a6c0*/  HSET2.LE.AND R12, R12, R62.reuse, PT ;  /* 0x0000003e0c0c7233 */ /* 0x100fe40003803000 */
[----:B------:R-:W-:Y:S01]  /*a6d0*/  HSET2.LE.AND R9, R9, R62, PT ;  /* 0x0000003e09097233 */ /* 0x000fe20003803000 */
[----:B------:R-:W-:Y:S01]  /*a6e0*/  HMMA.16816.F32 R80, R28, R22, R80 ;  /* 0x000000161c50723c */ /* 0x000fe20000001850 */
[----:B------:R-:W-:Y:S01]  /*a6f0*/  LOP3.LUT R32, R32, R11, RZ, 0xc0, !PT ;  /* 0x0000000b20207212 */ /* 0x000fe200078ec0ff */
[----:B------:R-:W2:Y:S01]  /*a700*/  LDSM.16.MT88.4 R20, [R212+0x9c00] ;  /* 0x009c0000d414783b */ /* 0x000ea20000004200 */
[----:B------:R-:W-:-:S02]  /*a710*/  LOP3.LUT R34, R8, R34, RZ, 0xc0, !PT ;  /* 0x0000002208227212 */ /* 0x000fc400078ec0ff */
[----:B------:R-:W-:Y:S01]  /*a720*/  LOP3.LUT R33, R9, R33, RZ, 0xc0, !PT ;  /* 0x0000002109217212 */ /* 0x000fe200078ec0ff */
[C---:B------:R-:W-:Y:S01]  /*a730*/  HMMA.16816.F32 R136, R28.reuse, R4, R136 ;  /* 0x000000041c88723c */ /* 0x040fe20000001888 */
[----:B------:R-:W-:Y:S01]  /*a740*/  LOP3.LUT R35, R12, R35, RZ, 0xc0, !PT ;  /* 0x000000230c237212 */ /* 0x000fe200078ec0ff */
[----:B------:R-:W-:Y:S04]  /*a750*/  LDSM.16.MT88.4 R8, [R214+0xbc00] ;  /* 0x00bc0000d608783b */ /* 0x000fe80000004200 */
[----:B------:R-:W-:Y:S01]  /*a760*/  HMMA.16816.F32 R132, R28, R6, R132 ;  /* 0x000000061c84723c */ /* 0x000fe20000001884 */
[----:B------:R-:W3:Y:S04]  /*a770*/  LDSM.16.MT88.4 R12, [R212+0xac00] ;  /* 0x00ac0000d40c783b */ /* 0x000ee80000004200 */
[----:B------:R-:W4:Y:S02]  /*a780*/  LDSM.16.MT88.4 R4, [R212+0xbc00] ;  /* 0x00bc0000d404783b */ /* 0x000f240000004200 */
[----:B------:R-:W-:-:S05]  /*a790*/  LOP3.LUT R28, R249, UR13, R250, 0x96, !PT ;  /* 0x0000000df91c7c12 */ /* 0x000fca000f8e96fa */
[----:B------:R-:W-:-:S03]  /*a7a0*/  IMAD.WIDE.U32 R28, R28, -0x2daee0ad, RZ ;  /* 0xd2511f531c1c7825 */ /* 0x000fc600078e00ff */
[C---:B------:R-:W-:Y:S01]  /*a7b0*/  LOP3.LUT R31, R28.reuse, 0xffff, RZ, 0xc0, !PT ;  /* 0x0000ffff1c1f7812 */ /* 0x040fe200078ec0ff */
[C---:B-1----:R-:W-:Y:S01]  /*a7c0*/  HMMA.16816.F32 R156, R32.reuse, R24, R156 ;  /* 0x00000018209c723c */ /* 0x042fe2000000189c */
[----:B------:R-:W-:Y:S02]  /*a7d0*/  LOP3.LUT R186, R29, UR29, R186, 0x96, !PT ;  /* 0x0000001d1dba7c12 */ /* 0x000fe4000f8e96ba */
[----:B------:R-:W-:Y:S02]  /*a7e0*/  LOP3.LUT R29, R28, 0xff, RZ, 0xc0, !PT ;  /* 0x000000ff1c1d7812 */ /* 0x000fe400078ec0ff */
[----:B------:R-:W-:Y:S01]  /*a7f0*/  SHF.R.U32.HI R31, RZ, 0x8, R31 ;  /* 0x00000008ff1f7819 */ /* 0x000fe2000001161f */
[----:B------:R-:W-:Y:S01]  /*a800*/  HMMA.16816.F32 R152, R32, R26, R152 ;  /* 0x0000001a2098723c */ /* 0x000fe20000001898 */
[----:B------:R-:W-:Y:S02]  /*a810*/  SHF.R.U32.HI R170, RZ, 0x10, R186 ;  /* 0x00000010ffaa7819 */ /* 0x000fe400000116ba */
[----:B------:R-:W-:-:S02]  /*a820*/  PRMT R29, R29, 0x5410, R31 ;  /* 0x000054101d1d7816 */ /* 0x000fc4000000001f */
[----:B------:R-:W-:Y:S01]  /*a830*/  SHF.R.U32.HI R30, RZ, 0x10, R28 ;  /* 0x00000010ff1e7819 */ /* 0x000fe2000001161c */
[C---:B--2---:R-:W-:Y:S01]  /*a840*/  HMMA.16816.F32 R72, R32.reuse, R20, R72 ;  /* 0x000000142048723c */ /* 0x044fe20000001848 */
[C---:B------:R-:W-:Y:S02]  /*a850*/  LOP3.LUT R65, R186.reuse, 0xffff, RZ, 0xc0, !PT ;  /* 0x0000ffffba417812 */ /* 0x040fe400078ec0ff */
[----:B------:R-:W-:Y:S02]  /*a860*/  LOP3.LUT R31, R186, 0xff, RZ, 0xc0, !PT ;  /* 0x000000ffba1f7812 */ /* 0x000fe400078ec0ff */
[----:B------:R-:W-:Y:S01]  /*a870*/  SHF.R.U32.HI R186, RZ, 0x18, R186 ;  /* 0x00000018ffba7819 */ /* 0x000fe200000116ba */
[----:B------:R-:W-:Y:S01]  /*a880*/  HMMA.16816.F32 R76, R32, R22, R76 ;  /* 0x00000016204c723c */ /* 0x000fe2000000184c */
[----:B------:R-:W-:Y:S02]  /*a890*/  LOP3.LUT R57, R170, 0xff, RZ, 0xc0, !PT ;  /* 0x000000ffaa397812 */ /* 0x000fe400078ec0ff */
[----:B------:R-:W-:-:S02]  /*a8a0*/  SHF.R.U32.HI R28, RZ, 0x18, R28 ;  /* 0x00000018ff1c7819 */ /* 0x000fc4000001161c */
[----:B------:R-:W-:Y:S01]  /*a8b0*/  LOP3.LUT R30, R30, 0xff, RZ, 0xc0, !PT ;  /* 0x000000ff1e1e7812 */ /* 0x000fe200078ec0ff */
[C---:B------:R-:W-:Y:S01]  /*a8c0*/  HMMA.16816.F32 R88, R32.reuse, R16, R88 ;  /* 0x000000102058723c */ /* 0x040fe20000001858 */
[----:B------:R-:W-:Y:S02]  /*a8d0*/  SHF.R.U32.HI R65, RZ, 0x8, R65 ;  /* 0x00000008ff417819 */ /* 0x000fe40000011641 */
[----:B------:R-:W-:Y:S02]  /*a8e0*/  PRMT R57, R57, 0x5410, R186 ;  /* 0x0000541039397816 */ /* 0x000fe400000000ba */
[----:B------:R-:W-:Y:S01]  /*a8f0*/  PRMT R28, R30, 0x5410, R28 ;  /* 0x000054101e1c7816 */ /* 0x000fe2000000001c */
[----:B------:R-:W-:Y:S01]  /*a900*/  HMMA.16816.F32 R92, R32, R18, R92 ;  /* 0x00000012205c723c */ /* 0x000fe2000000185c */
[----:B------:R-:W-:Y:S02]  /*a910*/  PRMT R31, R31, 0x5410, R65 ;  /* 0x000054101f1f7816 */ /* 0x000fe40000000041 */
[----:B------:R-:W-:-:S02]  /*a920*/  HSET2.LE.AND R30, R29, R62, PT ;  /* 0x0000003e1d1e7233 */ /* 0x000fc40003803000 */
[--C-:B------:R-:W-:Y:S01]  /*a930*/  HSET2.LE.AND R29, R57, R62.reuse, PT ;  /* 0x0000003e391d7233 */ /* 0x100fe20003803000 */
[C---:B---3--:R-:W-:Y:S01]  /*a940*/  HMMA.16816.F32 R140, R32.reuse, R12, R140 ;  /* 0x0000000c208c723c */ /* 0x048fe2000000188c */
[----:B------:R-:W-:Y:S02]  /*a950*/  F2FP.F16.F32.PACK_AB R57, R51, R64 ;  /* 0x000000403339723e */ /* 0x000fe400000000ff */
[--C-:B------:R-:W-:Y:S02]  /*a960*/  HSET2.LE.AND R28, R28, R62.reuse, PT ;  /* 0x0000003e1c1c7233 */ /* 0x100fe40003803000 */
[----:B------:R-:W-:Y:S01]  /*a970*/  HSET2.LE.AND R65, R31, R62, PT ;  /* 0x0000003e1f417233 */ /* 0x000fe20003803000 */
[----:B------:R-:W-:Y:S01]  /*a980*/  HMMA.16816.F32 R100, R32, R14, R100 ;  /* 0x0000000e2064723c */ /* 0x000fe20000001864 */
[----:B------:R-:W-:Y:S02]  /*a990*/  F2FP.F16.F32.PACK_AB R31, R37, R38 ;  /* 0x00000026251f723e */ /* 0x000fe400000000ff */
[----:B------:R-:W-:-:S02]  /*a9a0*/  LOP3.LUT R30, R30, R57, RZ, 0xc0, !PT ;  /* 0x000000391e1e7212 */ /* 0x000fc400078ec0ff */
[----:B------:R-:W-:Y:S01]  /*a9b0*/  F2FP.F16.F32.PACK_AB R62, R67, R63 ;  /* 0x0000003f433e723e */ /* 0x000fe200000000ff */
[C---:B------:R-:W-:Y:S01]  /*a9c0*/  HMMA.16816.F32 R112, R32.reuse, R8, R112 ;  /* 0x000000082070723c */ /* 0x040fe20000001870 */
[----:B------:R-:W-:Y:S02]  /*a9d0*/  F2FP.F16.F32.PACK_AB R57, R53, R36 ;  /* 0x000000243539723e */ /* 0x000fe400000000ff */
[----:B------:R-:W-:Y:S02]  /*a9e0*/  LOP3.LUT R31, R28, R31, RZ, 0xc0, !PT ;  /* 0x0000001f1c1f7212 */ /* 0x000fe400078ec0ff */
[----:B------:R-:W-:Y:S01]  /*a9f0*/  LOP3.LUT R28, R65, R62, RZ, 0xc0, !PT ;  /* 0x0000003e411c7212 */ /* 0x000fe200078ec0ff */
[----:B------:R-:W-:Y:S01]  /*aa00*/  HMMA.16816.F32 R116, R32, R10, R116 ;  /* 0x0000000a2074723c */ /* 0x000fe20000001874 */
[----:B------:R-:W-:-:S05]  /*aa10*/  LOP3.LUT R29, R29, R57, RZ, 0xc0, !PT ;  /* 0x000000391d1d7212 */ /* 0x000fca00078ec0ff */
        /* <DEDUP_REMOVED lines=45> */
[----:B------:R-:W3:Y:S04]  /*acf0*/  LDSM.16.M88.4 R60, [R217+0x1000] ;  /* 0x00100000d93c783b */ /* 0x000ee80000000200 */
[----:B------:R-:W-:Y:S04]  /*ad00*/  LDSM.16.M88.4 R20, [R216+0x6400] ;  /* 0x00640000d814783b */ /* 0x000fe80000000200 */
[----:B-1----:R-:W1:Y:S04]  /*ad10*/  LDSM.16.M88.4 R4, [R217] ;  /* 0x00000000d904783b */ /* 0x002e680000000200 */
[----:B------:R-:W4:Y:S04]  /*ad20*/  LDSM.16.M88.4 R12, [R216+0x6800] ;  /* 0x00680000d80c783b */ /* 0x000f280000000200 */
[----:B------:R-:W2:Y:S04]  /*ad30*/  LDSM.16.M88.4 R36, [R216+0x6c00] ;  /* 0x006c0000d824783b */ /* 0x000ea80000000200 */
[----:B------:R-:W-:Y:S04]  /*ad40*/  LDSM.16.M88.4 R204, [R215] ;  /* 0x00000000d7cc783b */ /* 0x000fe80000000200 */
[----:B------:R-:W5:Y:S04]  /*ad50*/  LDSM.16.M88.4 R56, [R213+0x6000] ;  /* 0x00600000d538783b */ /* 0x000f680000000200 */
[----:B------:R-:W5:Y:S04]  /*ad60*/  LDSM.16.M88.4 R52, [R213+0x6400] ;  /* 0x00640000d534783b */ /* 0x000f680000000200 */
[----:B------:R-:W5:Y:S04]  /*ad70*/  LDSM.16.M88.4 R44, [R213+0x6c00] ;  /* 0x006c0000d52c783b */ /* 0x000f680000000200 */
[----:B------:R-:W5:Y:S01]  /*ad80*/  LDSM.16.M88.4 R48, [R213+0x6800] ;  /* 0x00680000d530783b */ /* 0x000f620000000200 */
[C---:B---3--:R-:W-:Y:S03]  /*ad90*/  HMMA.16816.F32 R184, R60.reuse, R28, RZ ;  /* 0x0000001c3cb8723c */ /* 0x048fe600000018ff */
[----:B------:R-:W3:Y:S04]  /*ada0*/  LDSM.16.M88.4 R40, [R215+0x1000] ;  /* 0x00100000d728783b */ /* 0x000ee80000000200 */
[----:B------:R-:W-:Y:S01]  /*adb0*/  LDSM.16.M88.4 R200, [R216+0x7000] ;  /* 0x00700000d8c8783b */ /* 0x000fe20000000200 */
[----:B------:R-:W-:Y:S03]  /*adc0*/  HMMA.16816.F32 R180, R60, R30, RZ ;  /* 0x0000001e3cb4723c */ /* 0x000fe600000018ff */
[----:B------:R-:W-:Y:S03]  /*add0*/  LDSM.16.M88.4 R196, [R216+0x7400] ;  /* 0x00740000d8c4783b */ /* 0x000fe60000000200 */
[C---:B-1----:R-:W-:Y:S01]  /*ade0*/  HMMA.16816.F32 R32, R4.reuse, R28, RZ ;  /* 0x0000001c0420723c */ /* 0x042fe200000018ff */
[----:B------:R-:W-:Y:S04]  /*adf0*/  LDSM.16.M88.4 R188, [R216+0x7c00] ;  /* 0x007c0000d8bc783b */ /* 0x000fe80000000200 */
[----:B------:R-:W-:Y:S01]  /*ae00*/  LDSM.16.M88.4 R192, [R216+0x7800] ;  /* 0x00780000d8c0783b */ /* 0x000fe20000000200 */
[-C--:B------:R-:W-:Y:S03]  /*ae10*/  HMMA.16816.F32 R24, R4, R20.reuse, RZ ;  /* 0x000000140418723c */ /* 0x080fe600000018ff */
[----:B------:R-:W0:Y:S03]  /*ae20*/  LDGDEPBAR ;  /* 0x00000000000079af */ /* 0x000e260000000000 */
[C---:B------:R-:W-:Y:S06]  /*ae30*/  HMMA.16816.F32 R176, R60.reuse, R20, RZ ;  /* 0x000000143cb0723c */ /* 0x040fec00000018ff */
[C---:B------:R-:W-:Y:S06]  /*ae40*/  HMMA.16816.F32 R172, R60.reuse, R22, RZ ;  /* 0x000000163cac723c */ /* 0x040fec00000018ff */
[C---:B----4-:R-:W-:Y:S06]  /*ae50*/  HMMA.16816.F32 R168, R60.reuse, R12, RZ ;  /* 0x0000000c3ca8723c */ /* 0x050fec00000018ff */
[----:B------:R-:W-:Y:S06]  /*ae60*/  HMMA.16816.F32 R164, R60, R14, RZ ;  /* 0x0000000e3ca4723c */ /* 0x000fec00000018ff */
[C---:B------:R-:W-:Y:S06]  /*ae70*/  HMMA.16816.F32 R16, R4.reuse, R12, RZ ;  /* 0x0000000c0410723c */ /* 0x040fec00000018ff */
[C---:B------:R-:W-:Y:S06]  /*ae80*/  HMMA.16816.F32 R28, R4.reuse, R30, RZ ;  /* 0x0000001e041c723c */ /* 0x040fec00000018ff */
[C---:B------:R-:W-:Y:S06]  /*ae90*/  HMMA.16816.F32 R20, R4.reuse, R22, RZ ;  /* 0x000000160414723c */ /* 0x040fec00000018ff */
[C---:B--2---:R-:W-:Y:S06]  /*aea0*/  HMMA.16816.F32 R8, R4.reuse, R36, RZ ;  /* 0x000000240408723c */ /* 0x044fec00000018ff */
[C---:B------:R-:W-:Y:S06]  /*aeb0*/  HMMA.16816.F32 R12, R4.reuse, R14, RZ ;  /* 0x0000000e040c723c */ /* 0x040fec00000018ff */
[----:B------:R-:W-:Y:S06]  /*aec0*/  HMMA.16816.F32 R4, R4, R38, RZ ;  /* 0x000000260404723c */ /* 0x000fec00000018ff */
[C---:B------:R-:W-:Y:S06]  /*aed0*/  HMMA.16816.F32 R64, R60.reuse, R36, RZ ;  /* 0x000000243c40723c */ /* 0x040fec00000018ff */
[----:B------:R-:W-:Y:S01]  /*aee0*/  HMMA.16816.F32 R60, R60, R38, RZ ;  /* 0x000000263c3c723c */ /* 0x000fe200000018ff */
[----:B------:R-:W1:Y:S05]  /*aef0*/  LDSM.16.M88.4 R36, [R217+0x2000] ;  /* 0x00200000d924783b */ /* 0x000e6a0000000200 */
[C---:B-----5:R-:W-:Y:S06]  /*af00*/  HMMA.16816.F32 R32, R204.reuse, R56, R32 ;  /* 0x00000038cc20723c */ /* 0x060fec0000001820 */
[C---:B------:R-:W-:Y:S06]  /*af10*/  HMMA.16816.F32 R28, R204.reuse, R58, R28 ;  /* 0x0000003acc1c723c */ /* 0x040fec000000181c */
[C---:B------:R-:W-:Y:S06]  /*af20*/  HMMA.16816.F32 R24, R204.reuse, R52, R24 ;  /* 0x00000034cc18723c */ /* 0x040fec0000001818 */
[C---:B------:R-:W-:Y:S06]  /*af30*/  HMMA.16816.F32 R20, R204.reuse, R54, R20 ;  /* 0x00000036cc14723c */ /* 0x040fec0000001814 */
[C---:B------:R-:W-:Y:S06]  /*af40*/  HMMA.16816.F32 R8, R204.reuse, R44, R8 ;  /* 0x0000002ccc08723c */ /* 0x040fec0000001808 */
[C---:B------:R-:W-:Y:S06]  /*af50*/  HMMA.16816.F32 R16, R204.reuse, R48, R16 ;  /* 0x00000030cc10723c */ /* 0x040fec0000001810 */
[C---:B------:R-:W-:Y:S06]  /*af60*/  HMMA.16816.F32 R12, R204.reuse, R50, R12 ;  /* 0x00000032cc0c723c */ /* 0x040fec000000180c */
[----:B------:R-:W-:Y:S01]  /*af70*/  HMMA.16816.F32 R4, R204, R46, R4 ;  /* 0x0000002ecc04723c */ /* 0x000fe20000001804 */
[----:B------:R-:W2:Y:S05]  /*af80*/  LDSM.16.M88.4 R204, [R217+0x3000] ;  /* 0x00300000d9cc783b */ /* 0x000eaa0000000200 */
[C---:B---3--:R-:W-:Y:S06]  /*af90*/  HMMA.16816.F32 R184, R40.reuse, R56, R184 ;  /* 0x0000003828b8723c */ /* 0x048fec00000018b8 */
[C---:B------:R-:W-:Y:S01]  /*afa0*/  HMMA.16816.F32 R180, R40.reuse, R58, R180 ;  /* 0x0000003a28b4723c */ /* 0x040fe200000018b4 */
[----:B------:R-:W-:Y:S05]  /*afb0*/  LDSM.16.M88.4 R56, [R215+0x2000] ;  /* 0x00200000d738783b */ /* 0x000fea0000000200 */
[C---:B------:R-:W-:Y:S06]  /*afc0*/  HMMA.16816.F32 R176, R40.reuse, R52, R176 ;  /* 0x0000003428b0723c */ /* 0x040fec00000018b0 */
[C---:B------:R-:W-:Y:S01]  /*afd0*/  HMMA.16816.F32 R172, R40.reuse, R54, R172 ;  /* 0x0000003628ac723c */ /* 0x040fe200000018ac */
[----:B------:R-:W-:Y:S05]  /*afe0*/  LDSM.16.M88.4 R52, [R215+0x3000] ;  /* 0x00300000d734783b */ /* 0x000fea0000000200 */
[C---:B------:R-:W-:Y:S06]  /*aff0*/  HMMA.16816.F32 R64, R40.reuse, R44, R64 ;  /* 0x0000002c2840723c */ /* 0x040fec0000001840 */
[C---:B------:R-:W-:Y:S06]  /*b000*/  HMMA.16816.F32 R168, R40.reuse, R48, R168 ;  /* 0x0000003028a8723c */ /* 0x040fec00000018a8 */
[C---:B------:R-:W-:Y:S01]  /*b010*/  HMMA.16816.F32 R164, R40.reuse, R50, R164 ;  /* 0x0000003228a4723c */ /* 0x040fe200000018a4 */
[----:B------:R-:W3:Y:S05]  /*b020*/  LDSM.16.M88.4 R48, [R213+0x7000] ;  /* 0x00700000d530783b */ /* 0x000eea0000000200 */
[----:B------:R-:W-:Y:S01]  /*b030*/  HMMA.16816.F32 R60, R40, R46, R60 ;  /* 0x0000002e283c723c */ /* 0x000fe2000000183c */
[----:B------:R-:W4:Y:S04]  /*b040*/  LDSM.16.M88.4 R40, [R213+0x7800] ;  /* 0x00780000d528783b */ /* 0x000f280000000200 */
[----:B------:R-:W5:Y:S01]  /*b050*/  LDSM.16.M88.4 R44, [R213+0x7400] ;  /* 0x00740000d52c783b */ /* 0x000f620000000200 */
[C---:B-1----:R-:W-:Y:S06]  /*b060*/  HMMA.16816.F32 R32, R36.reuse, R200, R32 ;  /* 0x000000c82420723c */ /* 0x042fec0000001820 */
[----:B------:R-:W-:Y:S06]  /*b070*/  HMMA.16816.F32 R28, R36, R202, R28 ;  /* 0x000000ca241c723c */ /* 0x000fec000000181c */
[C---:B--2---:R-:W-:Y:S06]  /*b080*/  HMMA.16816.F32 R184, R204.reuse, R200, R184 ;  /* 0x000000c8ccb8723c */ /* 0x044fec00000018b8 */
[C---:B------:R-:W-:Y:S06]  /*b090*/  HMMA.16816.F32 R180, R204.reuse, R202, R180 ;  /* 0x000000caccb4723c */ /* 0x040fec00000018b4 */
[C---:B------:R-:W-:Y:S06]  /*b0a0*/  HMMA.16816.F32 R176, R204.reuse, R196, R176 ;  /* 0x000000c4ccb0723c */ /* 0x040fec00000018b0 */
[C---:B------:R-:W-:Y:S06]  /*b0b0*/  HMMA.16816.F32 R172, R204.reuse, R198, R172 ;  /* 0x000000c6ccac723c */ /* 0x040fec00000018ac */
[C---:B------:R-:W-:Y:S06]  /*b0c0*/  HMMA.16816.F32 R168, R204.reuse, R192, R168 ;  /* 0x000000c0cca8723c */ /* 0x040fec00000018a8 */
[C---:B------:R-:W-:Y:S06]  /*b0d0*/  HMMA.16816.F32 R164, R204.reuse, R194, R164 ;  /* 0x000000c2cca4723c */ /* 0x040fec00000018a4 */
[-C--:B------:R-:W-:Y:S06]  /*b0e0*/  HMMA.16816.F32 R64, R204, R188.reuse, R64 ;  /* 0x000000bccc40723c */ /* 0x080fec0000001840 */
[C---:B------:R-:W-:Y:S06]  /*b0f0*/  HMMA.16816.F32 R8, R36.reuse, R188, R8 ;  /* 0x000000bc2408723c */ /* 0x040fec0000001808 */
[C---:B------:R-:W-:Y:S06]  /*b100*/  HMMA.16816.F32 R16, R36.reuse, R192, R16 ;  /* 0x000000c02410723c */ /* 0x040fec0000001810 */
[C---:B------:R-:W-:Y:S01]  /*b110*/  HMMA.16816.F32 R12, R36.reuse, R194, R12 ;  /* 0x000000c2240c723c */ /* 0x040fe2000000180c */
[----:B------:R-:W-:Y:S05]  /*b120*/  LDSM.16.M88.4 R192, [R217+0x4000] ;  /* 0x00400000d9c0783b */ /* 0x000fea0000000200 */
[-C--:B------:R-:W-:Y:S06]  /*b130*/  HMMA.16816.F32 R4, R36, R190.reuse, R4 ;  /* 0x000000be2404723c */ /* 0x080fec0000001804 */
[----:B------:R-:W-:Y:S01]  /*b140*/  HMMA.16816.F32 R204, R204, R190, R60 ;  /* 0x000000becccc723c */ /* 0x000fe2000000183c */
[----:B------:R-:W-:Y:S04]  /*b150*/  LDSM.16.M88.4 R188, [R217+0x5000] ;  /* 0x00500000d9bc783b */ /* 0x000fe80000000200 */
[----:B------:R-:W1:Y:S01]  /*b160*/  LDSM.16.M88.4 R60, [R216+0x8000] ;  /* 0x00800000d83c783b */ /* 0x000e620000000200 */
[C---:B------:R-:W-:Y:S06]  /*b170*/  HMMA.16816.F32 R24, R36.reuse, R196, R24 ;  /* 0x000000c42418723c */ /* 0x040fec0000001818 */
[----:B------:R-:W-:Y:S01]  /*b180*/  HMMA.16816.F32 R20, R36, R198, R20 ;  /* 0x000000c62414723c */ /* 0x000fe20000001814 */
[----:B------:R-:W2:Y:S05]  /*b190*/  LDSM.16.M88.4 R36, [R213+0x7c00] ;  /* 0x007c0000d524783b */ /* 0x000eaa0000000200 */
[C---:B---3--:R-:W-:Y:S06]  /*b1a0*/  HMMA.16816.F32 R32, R56.reuse, R48, R32 ;  /* 0x000000303820723c */ /* 0x048fec0000001820 */
[----:B------:R-:W-:Y:S06]  /*b1b0*/  HMMA.16816.F32 R28, R56, R50, R28 ;  /* 0x00000032381c723c */ /* 0x000fec000000181c */
[C---:B------:R-:W-:Y:S06]  /*b1c0*/  HMMA.16816.F32 R184, R52.reuse, R48, R184 ;  /* 0x0000003034b8723c */ /* 0x040fec00000018b8 */
[----:B------:R-:W-:Y:S01]  /*b1d0*/  HMMA.16816.F32 R180, R52, R50, R180 ;  /* 0x0000003234b4723c */ /* 0x000fe200000018b4 */
[----:B------:R-:W-:Y:S05]  /*b1e0*/  LDSM.16.M88.4 R48, [R216+0x8400] ;  /* 0x00840000d830783b */ /* 0x000fea0000000200 */
[C---:B----4-:R-:W-:Y:S06]  /*b1f0*/  HMMA.16816.F32 R16, R56.reuse, R40, R16 ;  /* 0x000000283810723c */ /* 0x050fec0000001810 */
[----:B------:R-:W-:Y:S06]  /*b200*/  HMMA.16816.F32 R12, R56, R42, R12 ;  /* 0x0000002a380c723c */ /* 0x000fec000000180c */
[C---:B------:R-:W-:Y:S06]  /*b210*/  HMMA.16816.F32 R168, R52.reuse, R40, R168 ;  /* 0x0000002834a8723c */ /* 0x040fec00000018a8 */
[----:B------:R-:W-:Y:S01]  /*b220*/  HMMA.16816.F32 R196, R52, R42, R164 ;  /* 0x0000002a34c4723c */ /* 0x000fe200000018a4 */
[----:B------:R-:W-:Y:S04]  /*b230*/  LDSM.16.M88.4 R40, [R213+0x8000] ;  /* 0x00800000d528783b */ /* 0x000fe80000000200 */
[----:B------:R-:W3:Y:S01]  /*b240*/  LDSM.16.M88.4 R164, [R215+0x4000] ;  /* 0x00400000d7a4783b */ /* 0x000ee20000000200 */
[C---:B-----5:R-:W-:Y:S06]  /*b250*/  HMMA.16816.F32 R24, R56.reuse, R44, R24 ;  /* 0x0000002c3818723c */ /* 0x060fec0000001818 */
[----:B------:R-:W-:Y:S06]  /*b260*/  HMMA.16816.F32 R20, R56, R46, R20 ;  /* 0x0000002e3814723c */ /* 0x000fec0000001814 */
[C---:B------:R-:W-:Y:S06]  /*b270*/  HMMA.16816.F32 R176, R52.reuse, R44, R176 ;  /* 0x0000002c34b0723c */ /* 0x040fec00000018b0 */
[----:B------:R-:W-:Y:S01]  /*b280*/  HMMA.16816.F32 R172, R52, R46, R172 ;  /* 0x0000002e34ac723c */ /* 0x000fe200000018ac */
[----:B------:R-:W4:Y:S05]  /*b290*/  LDSM.16.M88.4 R44, [R216+0x8800] ;  /* 0x00880000d82c783b */ /* 0x000f2a0000000200 */
[-C--:B-1----:R-:W-:Y:S06]  /*b2a0*/  HMMA.16816.F32 R184, R188, R60.reuse, R184 ;  /* 0x0000003cbcb8723c */ /* 0x082fec00000018b8 */
[----:B------:R-:W-:Y:S06]  /*b2b0*/  HMMA.16816.F32 R32, R192, R60, R32 ;  /* 0x0000003cc020723c */ /* 0x000fec0000001820 */
[-C--:B------:R-:W-:Y:S06]  /*b2c0*/  HMMA.16816.F32 R180, R188, R62.reuse, R180 ;  /* 0x0000003ebcb4723c */ /* 0x080fec00000018b4 */
[----:B------:R-:W-:Y:S01]  /*b2d0*/  HMMA.16816.F32 R28, R192, R62, R28 ;  /* 0x0000003ec01c723c */ /* 0x000fe2000000181c */
[----:B------:R-:W1:Y:S05]  /*b2e0*/  LDSM.16.M88.4 R60, [R215+0x5000] ;  /* 0x00500000d73c783b */ /* 0x000e6a0000000200 */
[----:B--2---:R-:W-:Y:S06]  /*b2f0*/  HMMA.16816.F32 R8, R56, R36, R8 ;  /* 0x000000243808723c */ /* 0x004fec0000001808 */
[----:B---3--:R-:W-:Y:S06]  /*b300*/  HMMA.16816.F32 R32, R164, R40, R32 ;  /* 0x00000028a420723c */ /* 0x008fec0000001820 */
[----:B------:R-:W-:Y:S01]  /*b310*/  HMMA.16816.F32 R4, R56, R38, R4 ;  /* 0x000000263804723c */ /* 0x000fe20000001804 */
[----:B------:R-:W-:Y:S05]  /*b320*/  LDSM.16.M88.4 R56, [R216+0x8c00] ;  /* 0x008c0000d838783b */ /* 0x000fea0000000200 */
[C---:B------:R-:W-:Y:S06]  /*b330*/  HMMA.16816.F32 R64, R52.reuse, R36, R64 ;  /* 0x000000243440723c */ /* 0x040fec0000001840 */
[----:B------:R-:W-:Y:S01]  /*b340*/  HMMA.16816.F32 R204, R52, R38, R204 ;  /* 0x0000002634cc723c */ /* 0x000fe200000018cc */
[----:B------:R-:W2:Y:S05]  /*b350*/  LDSM.16.M88.4 R36, [R213+0x8400] ;  /* 0x00840000d524783b */ /* 0x000eaa0000000200 */
[-C--:B----4-:R-:W-:Y:S06]  /*b360*/  HMMA.16816.F32 R16, R192, R44.reuse, R16 ;  /* 0x0000002cc010723c */ /* 0x090fec0000001810 */
[----:B------:R-:W-:Y:S06]  /*b370*/  HMMA.16816.F32 R168, R188, R44, R168 ;  /* 0x0000002cbca8723c */ /* 0x000fec00000018a8 */
[----:B-1----:R-:W-:Y:S01]  /*b380*/  HMMA.16816.F32 R184, R60, R40, R184 ;  /* 0x000000283cb8723c */ /* 0x002fe200000018b8 */
[----:B------:R-:W-:-:S04]  /*b390*/  IMAD.U32 R44, RZ, RZ, UR4 ;  /* 0x00000004ff2c7e24 */ /* 0x000fc8000f8e00ff */
[----:B------:R-:W-:Y:S01]  /*b3a0*/  IMAD R246, R44, 0x40, R246 ;  /* 0x000000402cf67824 */ /* 0x000fe200078e02f6 */
[C---:B------:R-:W-:Y:S03]  /*b3b0*/  HMMA.16816.F32 R24, R192.reuse, R48, R24 ;  /* 0x00000030c018723c */ /* 0x040fe60000001818 */
[C---:B------:R-:W-:Y:S01]  /*b3c0*/  VIADD R40, R246.reuse, 0x1 ;  /* 0x00000001f6287836 */ /* 0x040fe20000000000 */
[CC--:B------:R-:W-:Y:S02]  /*b3d0*/  ISETP.GE.AND P5, PT, R246.reuse, R240.reuse, PT ;  /* 0x000000f0f600720c */ /* 0x0c0fe40003fa6270 */
[-C--:B------:R-:W-:Y:S01]  /*b3e0*/  ISETP.GE.AND P1, PT, R246, R235.reuse, PT ;  /* 0x000000ebf600720c */ /* 0x080fe20003f26270 */
[----:B------:R-:W-:Y:S01]  /*b3f0*/  HMMA.16816.F32 R12, R192, R46, R12 ;  /* 0x0000002ec00c723c */ /* 0x000fe2000000180c */
[C---:B------:R-:W-:Y:S02]  /*b400*/  ISETP.GE.AND P4, PT, R40.reuse, R240, PT ;  /* 0x000000f02800720c */ /* 0x040fe40003f86270 */
[----:B------:R-:W-:-:S02]  /*b410*/  ISETP.GE.AND P0, PT, R40, R235, PT ;  /* 0x000000eb2800720c */ /* 0x000fc40003f06270 */
[----:B------:R-:W-:Y:S01]  /*b420*/  FSEL R45, R34, -INF , !P1 ;  /* 0xff800000222d7808 */ /* 0x000fe20004800000 */
[C---:B------:R-:W-:Y:S01]  /*b430*/  HMMA.16816.F32 R196, R188.reuse, R46, R196 ;  /* 0x0000002ebcc4723c */ /* 0x040fe200000018c4 */
[----:B------:R-:W-:Y:S02]  /*b440*/  FSEL R44, R35, -INF , !P0 ;  /* 0xff800000232c7808 */ /* 0x000fe40004000000 */
[C---:B------:R-:W-:Y:S02]  /*b450*/  ISETP.GE.AND P2, PT, R40.reuse, R226, PT ;  /* 0x000000e22800720c */ /* 0x040fe40003f46270 */
[----:B------:R-:W-:Y:S01]  /*b460*/  ISETP.GE.AND P3, PT, R40, R3, PT ;  /* 0x000000032800720c */ /* 0x000fe20003f66270 */
[----:B------:R-:W-:Y:S01]  /*b470*/  HMMA.16816.F32 R176, R188, R48, R176 ;  /* 0x00000030bcb0723c */ /* 0x000fe200000018b0 */
[----:B------:R-:W-:Y:S01]  /*b480*/  FSEL R47, R32, -INF , !P5 ;  /* 0xff800000202f7808 */ /* 0x000fe20006800000 */
[----:B------:R-:W-:Y:S01]  /*b490*/  VIADD R40, R246, 0x8 ;  /* 0x00000008f6287836 */ /* 0x000fe20000000000 */
[----:B------:R-:W-:-:S02]  /*b4a0*/  FSEL R46, R33, -INF , !P4 ;  /* 0xff800000212e7808 */ /* 0x000fc40006000000 */
[----:B------:R-:W1:Y:S01]  /*b4b0*/  LDSM.16.M88.4 R32, [R213+0x8800] ;  /* 0x00880000d520783b */ /* 0x000e620000000200 */
[----:B------:R-:W-:Y:S01]  /*b4c0*/  HMMA.16816.F32 R172, R188, R50, R172 ;  /* 0x00000032bcac723c */ /* 0x000fe200000018ac */
[C---:B------:R-:W-:Y:S02]  /*b4d0*/  ISETP.GE.AND P6, PT, R40.reuse, R240, PT ;  /* 0x000000f02800720c */ /* 0x040fe40003fc6270 */
[C---:B------:R-:W-:Y:S02]  /*b4e0*/  ISETP.GE.AND P5, PT, R40.reuse, R235, PT ;  /* 0x000000eb2800720c */ /* 0x040fe40003fa6270 */
[CC--:B------:R-:W-:Y:S01]  /*b4f0*/  ISETP.GE.AND P4, PT, R40.reuse, R226.reuse, PT ;  /* 0x000000e22800720c */ /* 0x0c0fe20003f86270 */
[----:B------:R-:W-:Y:S01]  /*b500*/  HMMA.16816.F32 R180, R60, R42, R180 ;  /* 0x0000002a3cb4723c */ /* 0x000fe200000018b4 */
[----:B------:R-:W-:Y:S02]  /*b510*/  ISETP.GE.AND P1, PT, R40, R3, PT ;  /* 0x000000032800720c */ /* 0x000fe40003f26270 */
[----:B------:R-:W-:-:S02]  /*b520*/  ISETP.GE.AND P0, PT, R246, R226, PT ;  /* 0x000000e2f600720c */ /* 0x000fc40003f06270 */
[----:B------:R-:W-:Y:S01]  /*b530*/  FSEL R236, R185, -INF , !P2 ;  /* 0xff800000b9ec7808 */ /* 0x000fe20005000000 */
[----:B------:R-:W-:Y:S01]  /*b540*/  HMMA.16816.F32 R20, R192, R50, R20 ;  /* 0x00000032c014723c */ /* 0x000fe20000001814 */
[----:B------:R-:W-:Y:S02]  /*b550*/  FSEL R237, R184, -INF , !P0 ;  /* 0xff800000b8ed7808 */ /* 0x000fe40004000000 */
[----:B------:R-:W-:Y:S02]  /*b560*/  ISETP.GE.AND P0, PT, R246, R3, PT ;  /* 0x00000003f600720c */ /* 0x000fe40003f06270 */
[----:B------:R-:W-:Y:S01]  /*b570*/  FSEL R54, R187, -INF , !P3 ;  /* 0xff800000bb367808 */ /* 0x000fe20005800000 */
[----:B------:R-:W-:Y:S01]  /*b580*/  HMMA.16816.F32 R28, R164, R42, R28 ;  /* 0x0000002aa41c723c */ /* 0x000fe2000000181c */
[----:B------:R-:W3:Y:S01]  /*b590*/  LDSM.16.M88.4 R40, [R213+0x8c00] ;  /* 0x008c0000d528783b */ /* 0x000ee20000000200 */
[----:B------:R-:W-:Y:S01]  /*b5a0*/  FSEL R50, R186, -INF , !P0 ;  /* 0xff800000ba327808 */ /* 0x000fe20004000000 */
[----:B------:R-:W-:-:S04]  /*b5b0*/  DEPBAR.LE SB0, 0x0 ;  /* 0x000080000000791a */ /* 0x000fc80000000000 */
[-C--:B--2---:R-:W-:Y:S06]  /*b5c0*/  HMMA.16816.F32 R24, R164, R36.reuse, R24 ;  /* 0x00000024a418723c */ /* 0x084fec0000001818 */
[C---:B------:R-:W-:Y:S06]  /*b5d0*/  HMMA.16816.F32 R176, R60.reuse, R36, R176 ;  /* 0x000000243cb0723c */ /* 0x040fec00000018b0 */
[----:B------:R-:W-:Y:S01]  /*b5e0*/  HMMA.16816.F32 R172, R60, R38, R172 ;  /* 0x000000263cac723c */ /* 0x000fe200000018ac */
[----:B------:R-:W-:-:S02]  /*b5f0*/  VIADD R37, R246, 0x9 ;  /* 0x00000009f6257836 */ /* 0x000fc40000000000 */
[----:B------:R-:W-:Y:S02]  /*b600*/  VIADD R36, R246, 0x10 ;  /* 0x00000010f6247836 */ /* 0x000fe40000000000 */
[----:B------:R-:W-:Y:S01]  /*b610*/  FSEL R210, R28, -INF , !P6 ;  /* 0xff8000001cd27808 */ /* 0x000fe20007000000 */
[-C--:B------:R-:W-:Y:S01]  /*b620*/  HMMA.16816.F32 R8, R192, R56.reuse, R8 ;  /* 0x00000038c008723c */ /* 0x080fe20000001808 */
[----:B------:R-:W-:Y:S02]  /*b630*/  ISETP.GE.AND P2, PT, R37, R226, PT ;  /* 0x000000e22500720c */ /* 0x000fe40003f46270 */
[----:B------:R-:W-:Y:S02]  /*b640*/  FSEL R28, R182, -INF , !P1 ;  /* 0xff800000b61c7808 */ /* 0x000fe40004800000 */
[----:B------:R-:W-:Y:S01]  /*b650*/  FSEL R55, R181, -INF , !P2 ;  /* 0xff800000b5377808 */ /* 0x000fe20005000000 */
[----:B------:R-:W-:Y:S01]  /*b660*/  HMMA.16816.F32 R64, R188, R56, R64 ;  /* 0x00000038bc40723c */ /* 0x000fe20000001840 */
[----:B------:R-:W-:-:S02]  /*b670*/  ISETP.GE.AND P3, PT, R36, R240, PT ;  /* 0x000000f02400720c */ /* 0x000fc40003f66270 */
[C---:B------:R-:W-:Y:S02]  /*b680*/  ISETP.GE.AND P6, PT, R36.reuse, R226, PT ;  /* 0x000000e22400720c */ /* 0x040fe40003fc6270 */
[----:B------:R-:W-:Y:S01]  /*b690*/  ISETP.GE.AND P1, PT, R36, R3, PT ;  /* 0x000000032400720c */ /* 0x000fe20003f26270 */
[----:B------:R-:W-:Y:S01]  /*b6a0*/  HMMA.16816.F32 R20, R164, R38, R20 ;  /* 0x00000026a414723c */ /* 0x000fe20000001814 */
[----:B------:R-:W-:Y:S02]  /*b6b0*/  FSEL R56, R180, -INF , !P4 ;  /* 0xff800000b4387808 */ /* 0x000fe40006000000 */
[C---:B------:R-:W-:Y:S02]  /*b6c0*/  ISETP.GE.AND P4, PT, R37.reuse, R240, PT ;  /* 0x000000f02500720c */ /* 0x040fe40003f86270 */
[-C--:B------:R-:W-:Y:S01]  /*b6d0*/  ISETP.GE.AND P2, PT, R37, R235.reuse, PT ;  /* 0x000000eb2500720c */ /* 0x080fe20003f46270 */
[----:B------:R-:W-:Y:S01]  /*b6e0*/  HMMA.16816.F32 R4, R192, R58, R4 ;  /* 0x0000003ac004723c */ /* 0x000fe20000001804 */
[----:B------:R-:W-:Y:S01]  /*b6f0*/  FSEL R53, R29, -INF , !P4 ;  /* 0xff8000001d357808 */ /* 0x000fe20006000000 */
[----:B------:R-:W-:Y:S01]  /*b700*/  IMAD.MOV.U32 R39, RZ, RZ, R210 ;  /* 0x000000ffff277224 */ /* 0x000fe200078e00d2 */
[----:B------:R-:W-:Y:S01]  /*b710*/  ISETP.GE.AND P4, PT, R36, R235, PT ;  /* 0x000000eb2400720c */ /* 0x000fe20003f86270 */
[----:B------:R-:W-:Y:S01]  /*b720*/  VIADD R36, R246, 0x11 ;  /* 0x00000011f6247836 */ /* 0x000fe20000000000 */
[----:B------:R-:W-:Y:S01]  /*b730*/  ISETP.GE.AND P0, PT, R37, R3, PT ;  /* 0x000000032500720c */ /* 0x000fe20003f06270 */
[----:B-1----:R-:W-:Y:S01]  /*b740*/  HMMA.16816.F32 R16, R164, R32, R16 ;  /* 0x00000020a410723c */ /* 0x002fe20000001810 */
[----:B------:R-:W-:-:S02]  /*b750*/  FSEL R30, R30, -INF , !P5 ;  /* 0xff8000001e1e7808 */ /* 0x000fc40006800000 */
[----:B------:R-:W-:Y:S02]  /*b760*/  FSEL R29, R183, -INF , !P0 ;  /* 0xff800000b71d7808 */ /* 0x000fe40004000000 */
[----:B------:R-:W-:Y:S01]  /*b770*/  FSEL R31, R31, -INF , !P2 ;  /* 0xff8000001f1f7808 */ /* 0x000fe20005000000 */
[----:B------:R-:W-:Y:S01]  /*b780*/  HMMA.16816.F32 R12, R164, R34, R12 ;  /* 0x00000022a40c723c */ /* 0x000fe2000000180c */
[----:B------:R-:W-:Y:S01]  /*b790*/  FSEL R186, R24, -INF , !P3 ;  /* 0xff80000018ba7808 */ /* 0x000fe20005800000 */
[----:B------:R-:W-:Y:S01]  /*b7a0*/  VIADD R24, R246, 0x19 ;  /* 0x00000019f6187836 */ /* 0x000fe20000000000 */
        /* <DEDUP_REMOVED lines=9> */
[-C--:B------:R-:W-:Y:S02]  /*b840*/  ISETP.GE.AND P0, PT, R36, R226.reuse, PT ;  /* 0x000000e22400720c */ /* 0x080fe40003f06270 */
[----:B------:R-:W-:Y:S01]  /*b850*/  ISETP.GE.AND P2, PT, R24, R226, PT ;  /* 0x000000e21800720c */ /* 0x000fe20003f46270 */
[----:B---3--:R-:W-:Y:S01]  /*b860*/  HMMA.16816.F32 R8, R164, R40, R8 ;  /* 0x00000028a408723c */ /* 0x008fe20000001808 */
[----:B------:R-:W-:-:S02]  /*b870*/  FSEL R252, R172, -INF , !P0 ;  /* 0xff800000acfc7808 */ /* 0x000fc40004000000 */
[----:B------:R-:W-:Y:S02]  /*b880*/  FSEL R251, R173, -INF , !P2 ;  /* 0xff800000adfb7808 */ /* 0x000fe40005000000 */
[----:B------:R-:W-:Y:S01]  /*b890*/  FSEL R250, R178, -INF , !P1 ;  /* 0xff800000b2fa7808 */ /* 0x000fe20004800000 */
[----:B------:R-:W-:Y:S01]  /*b8a0*/  HMMA.16816.F32 R4, R164, R42, R4 ;  /* 0x0000002aa404723c */ /* 0x000fe20000001804 */
[----:B------:R-:W-:Y:S02]  /*b8b0*/  FSEL R192, R26, -INF , !P4 ;  /* 0xff8000001ac07808 */ /* 0x000fe40006000000 */
[CC--:B------:R-:W-:Y:S02]  /*b8c0*/  ISETP.GE.AND P0, PT, R24.reuse, R240.reuse, PT ;  /* 0x000000f01800720c */ /* 0x0c0fe40003f06270 */
[C---:B------:R-:W-:Y:S01]  /*b8d0*/  ISETP.GE.AND P2, PT, R24.reuse, R235, PT ;  /* 0x000000eb1800720c */ /* 0x040fe20003f46270 */
[----:B------:R-:W-:Y:S01]  /*b8e0*/  HMMA.16816.F32 R168, R60, R32, R168 ;  /* 0x000000203ca8723c */ /* 0x000fe200000018a8 */
[----:B------:R-:W-:Y:S01]  /*b8f0*/  ISETP.GE.AND P1, PT, R24, R3, PT ;  /* 0x000000031800720c */ /* 0x000fe20003f26270 */
[----:B------:R-:W-:Y:S01]  /*b900*/  VIADD R24, R246, 0x20 ;  /* 0x00000020f6187836 */ /* 0x000fe20000000000 */
[----:B------:R-:W-:-:S02]  /*b910*/  ISETP.GE.AND P4, PT, R36, R240, PT ;  /* 0x000000f02400720c */ /* 0x000fc40003f86270 */
[----:B------:R-:W-:Y:S01]  /*b920*/  FSEL R187, R25, -INF , !P5 ;  /* 0xff80000019bb7808 */ /* 0x000fe20006800000 */
[----:B------:R-:W-:Y:S01]  /*b930*/  HMMA.16816.F32 R204, R60, R42, R204 ;  /* 0x0000002a3ccc723c */ /* 0x000fe200000018cc */
[----:B------:R-:W-:Y:S02]  /*b940*/  FSEL R195, R179, -INF , !P3 ;  /* 0xff800000b3c37808 */ /* 0x000fe40005800000 */
[----:B------:R-:W-:Y:S01]  /*b950*/  FSEL R201, R20, -INF , !P4 ;  /* 0xff80000014c97808 */ /* 0x000fe20006000000 */
[----:B------:R-:W-:Y:S01]  /*b960*/  VIADD R20, R246, 0x21 ;  /* 0x00000021f6147836 */ /* 0x000fe20000000000 */
[----:B------:R-:W-:Y:S01]  /*b970*/  BAR.SYNC.DEFER_BLOCKING 0x0 ;  /* 0x0000000000007b1d */ /* 0x000fe20000010000 */
[----:B------:R-:W-:Y:S02]  /*b980*/  ISETP.GE.AND P5, PT, R36, R235, PT ;  /* 0x000000eb2400720c */ /* 0x000fe40003fa6270 */
[----:B------:R-:W-:Y:S02]  /*b990*/  ISETP.GE.AND P3, PT, R24, R240, PT ;  /* 0x000000f01800720c */ /* 0x000fe40003f66270 */
[----:B------:R-:W-:-:S02]  /*b9a0*/  FSEL R180, R175, -INF , !P1 ;  /* 0xff800000afb47808 */ /* 0x000fc40004800000 */
[----:B------:R-:W-:Y:S02]  /*b9b0*/  FSEL R210, R22, -INF , !P5 ;  /* 0xff80000016d27808 */ /* 0x000fe40006800000 */
[----:B------:R-:W-:Y:S02]  /*b9c0*/  FSEL R211, R23, -INF , !P2 ;  /* 0xff80000017d37808 */ /* 0x000fe40005000000 */
[----:B------:R-:W-:Y:S01]  /*b9d0*/  FSEL R164, R16, -INF , !P3 ;  /* 0xff80000010a47808 */ /* 0x000fe20005800000 */
[----:B------:R-:W-:Y:S01]  /*b9e0*/  VIADD R16, R246, 0x28 ;  /* 0x00000028f6107836 */ /* 0x000fe20000000000 */
[----:B------:R-:W-:Y:S02]  /*b9f0*/  FSEL R202, R21, -INF , !P0 ;  /* 0xff80000015ca7808 */ /* 0x000fe40004000000 */
[C---:B------:R-:W-:Y:S02]  /*ba00*/  ISETP.GE.AND P5, PT, R20.reuse, R240, PT ;  /* 0x000000f01400720c */ /* 0x040fe40003fa6270 */
[----:B------:R-:W-:-:S02]  /*ba10*/  ISETP.GE.AND P2, PT, R20, R235, PT ;  /* 0x000000eb1400720c */ /* 0x000fc40003f46270 */
[C---:B------:R-:W-:Y:S02]  /*ba20*/  ISETP.GE.AND P1, PT, R20.reuse, R226, PT ;  /* 0x000000e21400720c */ /* 0x040fe40003f26270 */
[----:B------:R-:W-:Y:S01]  /*ba30*/  ISETP.GE.AND P3, PT, R20, R3, PT ;  /* 0x000000031400720c */ /* 0x000fe20003f66270 */
[----:B------:R-:W-:Y:S01]  /*ba40*/  VIADD R20, R246, 0x29 ;  /* 0x00000029f6147836 */ /* 0x000fe20000000000 */
[----:B------:R-:W-:Y:S02]  /*ba50*/  ISETP.GE.AND P0, PT, R24, R235, PT ;  /* 0x000000eb1800720c */ /* 0x000fe40003f06270 */
[----:B------:R-:W-:Y:S01]  /*ba60*/  FSEL R172, R17, -INF , !P5 ;  /* 0xff80000011ac7808 */ /* 0x000fe20006800000 */
[----:B------:R-:W-:Y:S01]  /*ba70*/  VIADD R17, R246, 0x31 ;  /* 0x00000031f6117836 */ /* 0x000fe20000000000 */
[-C--:B------:R-:W-:Y:S02]  /*ba80*/  ISETP.GE.AND P5, PT, R16, R240.reuse, PT ;  /* 0x000000f01000720c */ /* 0x080fe40003fa6270 */
[----:B------:R-:W-:Y:S01]  /*ba90*/  FSEL R173, R18, -INF , !P0 ;  /* 0xff80000012ad7808 */ /* 0x000fe20004000000 */
[----:B------:R-:W-:Y:S01]  /*baa0*/  VIADD R18, R246, 0x30 ;  /* 0x00000030f6127836 */ /* 0x000fe20000000000 */
[----:B------:R-:W-:-:S02]  /*bab0*/  ISETP.GE.AND P0, PT, R20, R240, PT ;  /* 0x000000f01400720c */ /* 0x000fc40003f06270 */
[----:B------:R-:W-:Y:S02]  /*bac0*/  FSEL R38, R176, -INF , !P6 ;  /* 0xff800000b0267808 */ /* 0x000fe40007000000 */
[----:B------:R-:W-:Y:S02]  /*bad0*/  ISETP.GE.AND P6, PT, R36, R3, PT ;  /* 0x000000032400720c */ /* 0x000fe40003fc6270 */
[----:B------:R-:W-:Y:S02]  /*bae0*/  FSEL R175, R12, -INF , !P5 ;  /* 0xff8000000caf7808 */ /* 0x000fe40006800000 */
[-C--:B------:R-:W-:Y:S02]  /*baf0*/  ISETP.GE.AND P5, PT, R16, R235.reuse, PT ;  /* 0x000000eb1000720c */ /* 0x080fe40003fa6270 */
[----:B------:R-:W-:Y:S02]  /*bb00*/  FSEL R176, R13, -INF , !P0 ;  /* 0xff8000000db07808 */ /* 0x000fe40004000000 */
[----:B------:R-:W-:-:S02]  /*bb10*/  ISETP.GE.AND P0, PT, R20, R235, PT ;  /* 0x000000eb1400720c */ /* 0x000fc40003f06270 */
[----:B------:R-:W-:Y:S02]  /*bb20*/  FSEL R49, R174, -INF , !P6 ;  /* 0xff800000ae317808 */ /* 0x000fe40007000000 */
[----:B------:R-:W-:Y:S02]  /*bb30*/  FSEL R174, R19, -INF , !P2 ;  /* 0xff80000013ae7808 */ /* 0x000fe40005000000 */
[----:B------:R-:W-:Y:S02]  /*bb40*/  FSEL R177, R14, -INF , !P5 ;  /* 0xff8000000eb17808 */ /* 0x000fe40006800000 */
[----:B------:R-:W-:Y:S02]  /*bb50*/  FMNMX.FTZ R19, R209, R47, !PT ;  /* 0x0000002fd1137209 */ /* 0x000fe40007810000 */
[CC--:B------:R-:W-:Y:S02]  /*bb60*/  ISETP.GE.AND P2, PT, R16.reuse, R226.reuse, PT ;  /* 0x000000e21000720c */ /* 0x0c0fe40003f46270 */
[----:B------:R-:W-:Y:S01]  /*bb70*/  ISETP.GE.AND P5, PT, R16, R3, PT ;  /* 0x000000031000720c */ /* 0x000fe20003fa6270 */
[C---:B------:R-:W-:Y:S01]  /*bb80*/  VIADD R16, R246.reuse, 0x38 ;  /* 0x00000038f6107836 */ /* 0x040fe20000000000 */
[----:B------:R-:W-:Y:S01]  /*bb90*/  FSEL R178, R15, -INF , !P0 ;  /* 0xff8000000fb27808 */ /* 0x000fe20004000000 */
[----:B------:R-:W-:Y:S01]  /*bba0*/  VIADD R246, R246, 0x39 ;  /* 0x00000039f6f67836 */ /* 0x000fe20000000000 */
[----:B------:R-:W-:Y:S01]  /*bbb0*/  ISETP.GE.AND P0, PT, R20, R226, PT ;  /* 0x000000e21400720c */ /* 0x000fe20003f06270 */
[----:B------:R-:W-:Y:S01]  /*bbc0*/  HMMA.16816.F32 R12, R60, R40, R64 ;  /* 0x000000283c0c723c */ /* 0x000fe20000001840 */
[----:B------:R-:W-:-:S02]  /*bbd0*/  FMNMX.FTZ R19, R46, R19, !PT ;  /* 0x000000132e137209 */ /* 0x000fc40007810000 */
[----:B------:R-:W-:Y:S02]  /*bbe0*/  FSEL R197, R197, -INF , !P0 ;  /* 0xff800000c5c57808 */ /* 0x000fe40004000000 */
[----:B------:R-:W-:Y:S02]  /*bbf0*/  ISETP.GE.AND P0, PT, R16, R240, PT ;  /* 0x000000f01000720c */ /* 0x000fe40003f06270 */
[----:B------:R-:W-:Y:S02]  /*bc00*/  FMNMX.FTZ R19, R39, R19, !PT ;  /* 0x0000001327137209 */ /* 0x000fe40007810000 */
[----:B------:R-:W-:Y:S02]  /*bc10*/  FSEL R58, R4, -INF , !P0 ;  /* 0xff800000043a7808 */ /* 0x000fe40004000000 */
[----:B------:R-:W-:Y:S02]  /*bc20*/  FMNMX.FTZ R4, R53, R19, !PT ;  /* 0x0000001335047209 */ /* 0x000fe40007810000 */
[----:B------:R-:W-:-:S02]  /*bc30*/  ISETP.GE.AND P0, PT, R246, R235, PT ;  /* 0x000000ebf600720c */ /* 0x000fc40003f06270 */
[----:B------:R-:W-:Y:S02]  /*bc40*/  FMNMX.FTZ R4, R186, R4, !PT ;  /* 0x00000004ba047209 */ /* 0x000fe40007810000 */
[----:B------:R-:W-:Y:S02]  /*bc50*/  FSEL R37, R7, -INF , !P0 ;  /* 0xff80000007257808 */ /* 0x000fe40004000000 */
[----:B------:R-:W-:Y:S02]  /*bc60*/  FMNMX.FTZ R4, R187, R4, !PT ;  /* 0x00000004bb047209 */ /* 0x000fe40007810000 */
[----:B------:R-:W-:Y:S02]  /*bc70*/  ISETP.GE.AND P0, PT, R16, R226, PT ;  /* 0x000000e21000720c */ /* 0x000fe40003f06270 */
[----:B------:R-:W-:Y:S02]  /*bc80*/  FMNMX.FTZ R4, R201, R4, !PT ;  /* 0x00000004c9047209 */ /* 0x000fe40007810000 */
[----:B------:R-:W-:-:S02]  /*bc90*/  ISETP.GE.AND P6, PT, R24, R3, PT ;  /* 0x000000031800720c */ /* 0x000fc40003fc6270 */
[----:B------:R-:W-:Y:S02]  /*bca0*/  FSEL R203, R169, -INF , !P1 ;  /* 0xff800000a9cb7808 */ /* 0x000fe40004800000 */
[----:B------:R-:W-:Y:S02]  /*bcb0*/  FMNMX.FTZ R4, R202, R4, !PT ;  /* 0x00000004ca047209 */ /* 0x000fe40007810000 */
[----:B------:R-:W-:Y:S02]  /*bcc0*/  FSEL R204, R204, -INF , !P0 ;  /* 0xff800000cccc7808 */ /* 0x000fe40004000000 */
[----:B------:R-:W-:Y:S02]  /*bcd0*/  ISETP.GE.AND P1, PT, R18, R240, PT ;  /* 0x000000f01200720c */ /* 0x000fe40003f26270 */
[----:B------:R-:W-:Y:S02]  /*bce0*/  PLOP3.LUT P0, PT, PT, PT, UP0, 0x80, 0x0 ;  /* 0x000000000000781c */ /* 0x000fe40003f0f008 */
[----:B------:R-:W-:-:S02]  /*bcf0*/  FSEL R191, R170, -INF , !P6 ;  /* 0xff800000aabf7808 */ /* 0x000fc40007000000 */
[----:B------:R-:W-:Y:S02]  /*bd00*/  ISETP.GE.AND P6, PT, R246, R240, PT ;  /* 0x000000f0f600720c */ /* 0x000fe40003fc6270 */
[----:B------:R-:W-:Y:S02]  /*bd10*/  FMNMX.FTZ R4, R164, R4, !PT ;  /* 0x00000004a4047209 */ /* 0x000fe40007810000 */
[----:B------:R-:W-:Y:S02]  /*bd20*/  FSEL R196, R196, -INF , !P2 ;  /* 0xff800000c4c47808 */ /* 0x000fe40005000000 */
[----:B------:R-:W-:Y:S02]  /*bd30*/  FSEL R64, R8, -INF , !P1 ;  /* 0xff80000008407808 */ /* 0x000fe40004800000 */
[C---:B------:R-:W-:Y:S02]  /*bd40*/  ISETP.GE.AND P2, PT, R17.reuse, R240, PT ;  /* 0x000000f01100720c */ /* 0x040fe40003f46270 */
[----:B------:R-:W-:-:S02]  /*bd50*/  ISETP.GE.AND P1, PT, R17, R235, PT ;  /* 0x000000eb1100720c */ /* 0x000fc40003f26270 */
[----:B------:R-:W-:Y:S02]  /*bd60*/  FSEL R52, R5, -INF , !P6 ;  /* 0xff80000005347808 */ /* 0x000fe40007000000 */
[----:B------:R-:W-:Y:S02]  /*bd70*/  FMNMX.FTZ R5, R208, R45, !PT ;  /* 0x0000002dd0057209 */ /* 0x000fe40007810000 */
[----:B------:R-:W-:Y:S02]  /*bd80*/  FMNMX.FTZ R4, R172, R4, !PT ;  /* 0x00000004ac047209 */ /* 0x000fe40007810000 */
[----:B------:R-:W-:Y:S02]  /*bd90*/  FSEL R200, R171, -INF , !P3 ;  /* 0xff800000abc87808 */ /* 0x000fe40005800000 */
[----:B------:R-:W-:Y:S02]  /*bda0*/  FSEL R59, R9, -INF , !P2 ;  /* 0xff800000093b7808 */ /* 0x000fe40005000000 */
[----:B------:R-:W-:-:S02]  /*bdb0*/  FSEL R36, R11, -INF , !P1 ;  /* 0xff8000000b247808 */ /* 0x000fc40004800000 */
[-C--:B------:R-:W-:Y:S02]  /*bdc0*/  ISETP.GE.AND P4, PT, R24, R226.reuse, PT ;  /* 0x000000e21800720c */ /* 0x080fe40003f86270 */
[-C--:B------:R-:W-:Y:S02]  /*bdd0*/  ISETP.GE.AND P3, PT, R18, R235.reuse, PT ;  /* 0x000000eb1200720c */ /* 0x080fe40003f66270 */
[----:B------:R-:W-:Y:S02]  /*bde0*/  ISETP.GE.AND P2, PT, R16, R235, PT ;  /* 0x000000eb1000720c */ /* 0x000fe40003f46270 */
[-C--:B------:R-:W-:Y:S02]  /*bdf0*/  ISETP.GE.AND P6, PT, R18, R226.reuse, PT ;  /* 0x000000e21200720c */ /* 0x080fe40003fc6270 */
[----:B------:R-:W-:Y:S02]  /*be00*/  ISETP.GE.AND P1, PT, R17, R226, PT ;  /* 0x000000e21100720c */ /* 0x000fe40003f26270 */
[----:B------:R-:W-:-:S02]  /*be10*/  FMNMX.FTZ R5, R44, R5, !PT ;  /* 0x000000052c057209 */ /* 0x000fc40007810000 */
[----:B------:R-:W-:Y:S02]  /*be20*/  FMNMX.FTZ R4, R175, R4, !PT ;  /* 0x00000004af047209 */ /* 0x000fe40007810000 */
[----:B------:R-:W-:Y:S02]  /*be30*/  FSEL R194, R168, -INF , !P4 ;  /* 0xff800000a8c27808 */ /* 0x000fe40006000000 */
[----:B------:R-:W-:Y:S02]  /*be40*/  FSEL R57, R10, -INF , !P3 ;  /* 0xff8000000a397808 */ /* 0x000fe40005800000 */
[----:B------:R-:W-:Y:S02]  /*be50*/  FSEL R51, R6, -INF , !P2 ;  /* 0xff80000006337808 */ /* 0x000fe40005000000 */
[----:B------:R-:W-:Y:S02]  /*be60*/  FSEL R170, R12, -INF , !P6 ;  /* 0xff8000000caa7808 */ /* 0x000fe40007000000 */
[----:B------:R-:W-:-:S02]  /*be70*/  FSEL R67, R13, -INF , !P1 ;  /* 0xff8000000d437808 */ /* 0x000fc40004800000 */
[-C--:B------:R-:W-:Y:S02]  /*be80*/  ISETP.GE.AND P4, PT, R20, R3.reuse, PT ;  /* 0x000000031400720c */ /* 0x080fe40003f86270 */
[-C--:B------:R-:W-:Y:S02]  /*be90*/  ISETP.GE.AND P3, PT, R18, R3.reuse, PT ;  /* 0x000000031200720c */ /* 0x080fe40003f66270 */
[-C--:B------:R-:W-:Y:S02]  /*bea0*/  ISETP.GE.AND P2, PT, R17, R3.reuse, PT ;  /* 0x000000031100720c */ /* 0x080fe40003f46270 */
[----:B------:R-:W-:Y:S02]  /*beb0*/  ISETP.GE.AND P6, PT, R246, R226, PT ;  /* 0x000000e2f600720c */ /* 0x000fe40003fc6270 */
[----:B------:R-:W-:Y:S02]  /*bec0*/  ISETP.GE.AND P1, PT, R16, R3, PT ;  /* 0x000000031000720c */ /* 0x000fe40003f26270 */
[----:B------:R-:W-:-:S02]  /*bed0*/  FMNMX.FTZ R7, R30, R5, !PT ;  /* 0x000000051e077209 */ /* 0x000fc40007810000 */
[----:B------:R-:W-:Y:S01]  /*bee0*/  FMNMX.FTZ R8, R176, R4, !PT ;  /* 0x00000004b0087209 */ /* 0x000fe20007810000 */
[----:B------:R-:W-:Y:S08]  /*bef0*/  @!P0 BRA `(.L_x_406) ;  /* 0x0000000000688947 */ /* 0x000ff00003800000 */
        /* <DEDUP_REMOVED lines=26> */
.L_x_406:
[----:B------:R-:W-:Y:S01]  /*c0a0*/  FMNMX.FTZ R6, R31, R7, !PT ;  /* 0x000000071f067209 */ /* 0x000fe20007810000 */
[----:B------:R-:W-:Y:S01]  /*c0b0*/  IMAD.MOV.U32 R21, RZ, RZ, R237 ;  /* 0x000000ffff157224 */ /* 0x000fe200078e00ed */
[----:B------:R-:W-:Y:S01]  /*c0c0*/  ISETP.GE.AND P0, PT, R246, R3, PT ;  /* 0x00000003f600720c */ /* 0x000fe20003f06270 */
[----:B------:R-:W-:Y:S01]  /*c0d0*/  IMAD.MOV.U32 R20, RZ, RZ, R236 ;  /* 0x000000ffff147224 */ /* 0x000fe200078e00ec */
[----:B------:R-:W-:Y:S01]  /*c0e0*/  FMNMX.FTZ R6, R192, R6, !PT ;  /* 0x00000006c0067209 */ /* 0x000fe20007810000 */
        /* <DEDUP_REMOVED lines=8> */
[----:B------:R-:W-:Y:S01]  /*c170*/  IMAD.WIDE.U32 R184, R233, -0x326172a9, RZ ;  /* 0xcd9e8d57e9b87825 */ /* 0x000fe200078e00ff */
[----:B------:R-:W-:Y:S01]  /*c180*/  FMNMX.FTZ R3, R58, R3, !PT ;  /* 0x000000033a037209 */ /* 0x000fe20007810000 */
[----:B------:R-:W-:Y:S01]  /*c190*/  USHF.L.U32 UR4, UR38, 0x1, URZ ;  /* 0x0000000126047899 */ /* 0x000fe2000800063f */
[----:B------:R-:W-:Y:S01]  /*c1a0*/  FMNMX.FTZ R6, R211, R6, !PT ;  /* 0x00000006d3067209 */ /* 0x000fe20007810000 */
[----:B-1----:R-:W-:Y:S01]  /*c1b0*/  IMAD.U32 R10, RZ, RZ, UR33 ;  /* 0x00000021ff0a7e24 */ /* 0x002fe2000f8e00ff */
[----:B------:R-:W-:Y:S01]  /*c1c0*/  FMNMX.FTZ R3, R52, R3, !PT ;  /* 0x0000000334037209 */ /* 0x000fe20007810000 */
[----:B------:R-:W-:Y:S01]  /*c1d0*/  IMAD.WIDE.U32 R248, R228, -0x2daee0ad, RZ ;  /* 0xd2511f53e4f87825 */ /* 0x000fe200078e00ff */
[----:B------:R-:W-:Y:S01]  /*c1e0*/  FMNMX.FTZ R6, R173, R6, !PT ;  /* 0x00000006ad067209 */ /* 0x000fe20007810000 */
[----:B------:R-:W-:Y:S01]  /*c1f0*/  STL.64 [R1+0x8], R218 ;  /* 0x000008da01007387 */ /* 0x000fe20000100a00 */
[----:B------:R-:W-:Y:S01]  /*c200*/  FMNMX.FTZ R166, R2, R21, !PT ;  /* 0x0000001502a67209 */ /* 0x000fe20007810000 */
[----:B------:R-:W-:Y:S01]  /*c210*/  IMAD.WIDE.U32 R246, R234, -0x326172a9, RZ ;  /* 0xcd9e8d57eaf67825 */ /* 0x000fe200078e00ff */
[----:B------:R-:W-:Y:S01]  /*c220*/  FMNMX.FTZ R6, R174, R6, !PT ;  /* 0x00000006ae067209 */ /* 0x000fe20007810000 */
[----:B------:R-:W1:Y:S01]  /*c230*/  SHFL.BFLY PT, R5, R3, 0x2, 0x1f ;  /* 0x0c401f0003057f89 */ /* 0x000e6200000e0000 */
[----:B------:R-:W-:-:S02]  /*c240*/  FMNMX.FTZ R166, R20, R166, !PT ;  /* 0x000000a614a67209 */ /* 0x000fc40007810000 */
[----:B------:R-:W-:Y:S01]  /*c250*/  FMNMX.FTZ R6, R177, R6, !PT ;  /* 0x00000006b1067209 */ /* 0x000fe20007810000 */
[----:B------:R-:W-:Y:S01]  /*c260*/  STL.64 [R1], R216 ;  /* 0x000000d801007387 */ /* 0x000fe20000100a00 */
[----:B------:R-:W-:Y:S02]  /*c270*/  FMNMX.FTZ R165, R0, R50, !PT ;  /* 0x0000003200a57209 */ /* 0x000fe40007810000 */
        /* <DEDUP_REMOVED lines=12> */
[----:B-1----:R-:W-:Y:S01]  /*c340*/  FMNMX.FTZ R5, R3, R5, !PT ;  /* 0x0000000503057209 */ /* 0x002fe20007810000 */
[----:B------:R-:W1:Y:S01]  /*c350*/  SHFL.BFLY PT, R167, R6, 0x2, 0x1f ;  /* 0x0c401f0006a77f89 */ /* 0x000e6200000e0000 */
[----:B------:R-:W-:Y:S02]  /*c360*/  FMNMX.FTZ R165, R29, R165, !PT ;  /* 0x000000a51da57209 */ /* 0x000fe40007810000 */
[----:B------:R-:W-:Y:S01]  /*c370*/  FMNMX.FTZ R166, R171, R166, !PT ;  /* 0x000000a6aba67209 */ /* 0x000fe20007810000 */
[----:B------:R-:W2:Y:S01]  /*c380*/  SHFL.BFLY PT, R168, R5, 0x1, 0x1f ;  /* 0x0c201f0005a87f89 */ /* 0x000ea200000e0000 */
        /* <DEDUP_REMOVED lines=11> */
[----:B------:R-:W-:Y:S02]  /*c440*/  FSEL R198, R198, -INF , !P5 ;  /* 0xff800000c6c67808 */ /* 0x000fe40006800000 */
[----:B------:R-:W-:Y:S02]  /*c450*/  FMNMX.FTZ R165, R200, R165, !PT ;  /* 0x000000a5c8a57209 */ /* 0x000fe40007810000 */
[----:B------:R-:W-:Y:S02]  /*c460*/  FMNMX.FTZ R166, R197, R166, !PT ;  /* 0x000000a6c5a67209 */ /* 0x000fe40007810000 */
[----:B--2---:R-:W-:-:S02]  /*c470*/  FMNMX.FTZ R168, R5, R168, !PT ;  /* 0x000000a805a87209 */ /* 0x004fc40007810000 */
[----:B------:R-:W1:Y:S01]  /*c480*/  SHFL.BFLY PT, R5, R167, 0x1, 0x1f ;  /* 0x0c201f00a7057f89 */ /* 0x000e6200000e0000 */
[----:B------:R-:W-:Y:S02]  /*c490*/  FSEL R199, R199, -INF , !P4 ;  /* 0xff800000c7c77808 */ /* 0x000fe40006000000 */
[----:B------:R-:W-:Y:S01]  /*c4a0*/  FMNMX.FTZ R165, R198, R165, !PT ;  /* 0x000000a5c6a57209 */ /* 0x000fe20007810000 */
[----:B------:R-:W-:Y:S01]  /*c4b0*/  FMUL.FTZ R60, R168, UR37 ;  /* 0x00000025a83c7c20 */ /* 0x000fe20008410000 */
[----:B------:R-:W-:Y:S02]  /*c4c0*/  FMNMX.FTZ R166, R170, R166, !PT ;  /* 0x000000a6aaa67209 */ /* 0x000fe40007810000 */
[----:B------:R-:W-:Y:S02]  /*c4d0*/  FSEL R63, R14, -INF , !P3 ;  /* 0xff8000000e3f7808 */ /* 0x000fe40005800000 */
[----:B------:R-:W-:Y:S02]  /*c4e0*/  FMNMX.FTZ R165, R199, R165, !PT ;  /* 0x000000a5c7a57209 */ /* 0x000fe40007810000 */
[----:B------:R-:W-:-:S02]  /*c4f0*/  FMNMX.FTZ R166, R67, R166, !PT ;  /* 0x000000a643a67209 */ /* 0x000fc40007810000 */
[----:B------:R-:W-:Y:S02]  /*c500*/  LOP3.LUT R182, R185, R229, RZ, 0x3c, !PT ;  /* 0x000000e5b9b67212 */ /* 0x000fe400078e3cff */
[----:B------:R-:W-:Y:S02]  /*c510*/  FSEL R62, R15, -INF , !P2 ;  /* 0xff8000000f3e7808 */ /* 0x000fe40005000000 */
[----:B------:R-:W-:Y:S01]  /*c520*/  FMNMX.FTZ R165, R63, R165, !PT ;  /* 0x000000a53fa57209 */ /* 0x000fe20007810000 */
[----:B------:R-:W-:Y:S01]  /*c530*/  IMAD.WIDE.U32 R182, R182, -0x2daee0ad, RZ ;  /* 0xd2511f53b6b67825 */ /* 0x000fe200078e00ff */
[----:B------:R-:W-:Y:S02]  /*c540*/  FSEL R205, R205, -INF , !P6 ;  /* 0xff800000cdcd7808 */ /* 0x000fe40007000000 */
[----:B------:R-:W-:Y:S02]  /*c550*/  FMNMX.FTZ R166, R204, R166, !PT ;  /* 0x000000a6cca67209 */ /* 0x000fe40007810000 */
[----:B------:R-:W-:-:S02]  /*c560*/  LOP3.LUT R10, R249, UR4, R10, 0x96, !PT ;  /* 0x00000004f90a7c12 */ /* 0x000fc4000f8e960a */
[----:B------:R-:W-:Y:S02]  /*c570*/  LOP3.LUT R238, R247, R229, RZ, 0x3c, !PT ;  /* 0x000000e5f7ee7212 */ /* 0x000fe400078e3cff */
[----:B------:R-:W-:Y:S01]  /*c580*/  FSEL R206, R206, -INF , !P1 ;  /* 0xff800000cece7808 */ /* 0x000fe20004800000 */
[----:B------:R-:W-:Y:S01]  /*c590*/  IMAD.WIDE.U32 R10, R10, -0x326172a9, RZ ;  /* 0xcd9e8d570a0a7825 */ /* 0x000fe200078e00ff */
[----:B------:R-:W-:Y:S02]  /*c5a0*/  FMNMX.FTZ R165, R62, R165, !PT ;  /* 0x000000a53ea57209 */ /* 0x000fe40007810000 */
[----:B------:R-:W-:Y:S01]  /*c5b0*/  FMNMX.FTZ R166, R205, R166, !PT ;  /* 0x000000a6cda67209 */ /* 0x000fe20007810000 */
[----:B------:R-:W-:Y:S01]  /*c5c0*/  IMAD.WIDE.U32 R238, R238, -0x2daee0ad, RZ ;  /* 0xd2511f53eeee7825 */ /* 0x000fe200078e00ff */
[----:B------:R-:W-:Y:S02]  /*c5d0*/  FSEL R207, R207, -INF , !P0 ;  /* 0xff800000cfcf7808 */ /* 0x000fe40004000000 */
[----:B------:R-:W-:Y:S01]  /*c5e0*/  FMNMX.FTZ R165, R206, R165, !PT ;  /* 0x000000a5cea57209 */ /* 0x000fe20007810000 */
[----:B------:R-:W2:Y:S01]  /*c5f0*/  SHFL.BFLY PT, R6, R166, 0x2, 0x1f ;  /* 0x0c401f00a6067f89 */ /* 0x000ea200000e0000 */
[----:B------:R-:W-:-:S02]  /*c600*/  LOP3.LUT R180, R183, UR20, R248, 0x96, !PT ;  /* 0x00000014b7b47c12 */ /* 0x000fc4000f8e96f8 */
[----:B------:R-:W-:Y:S02]  /*c610*/  FMNMX.FTZ R165, R207, R165, !PT ;  /* 0x000000a5cfa57209 */ /* 0x000fe40007810000 */
[----:B------:R-:W-:Y:S01]  /*c620*/  LOP3.LUT R8, R11, UR21, R246, 0x96, !PT ;  /* 0x000000150b087c12 */ /* 0x000fe2000f8e96f6 */
[----:B------:R-:W-:Y:S01]  /*c630*/  IMAD.WIDE.U32 R180, R180, -0x326172a9, RZ ;  /* 0xcd9e8d57b4b47825 */ /* 0x000fe200078e00ff */
[----:B------:R-:W-:Y:S02]  /*c640*/  LOP3.LUT R236, R239, UR20, R248, 0x96, !PT ;  /* 0x00000014efec7c12 */ /* 0x000fe4000f8e96f8 */
[----:B-1----:R-:W-:Y:S01]  /*c650*/  FMNMX.FTZ R167, R167, R5, !PT ;  /* 0x00000005a7a77209 */ /* 0x002fe20007810000 */
[----:B------:R-:W-:Y:S01]  /*c660*/  IMAD.WIDE.U32 R8, R8, -0x2daee0ad, RZ ;  /* 0xd2511f5308087825 */ /* 0x000fe200078e00ff */
[----:B------:R-:W-:Y:S01]  /*c670*/  LOP3.LUT R12, R11, UR21, R184, 0x96, !PT ;  /* 0x000000150b0c7c12 */ /* 0x000fe2000f8e96b8 */
[----:B------:R-:W1:Y:S01]  /*c680*/  SHFL.BFLY PT, R5, R165, 0x2, 0x1f ;  /* 0x0c401f00a5057f89 */ /* 0x000e6200000e0000 */
[----:B------:R-:W-:Y:S01]  /*c690*/  LOP3.LUT R16, R181, UR19, R10, 0x96, !PT ;  /* 0x00000013b5107c12 */ /* 0x000fe2000f8e960a */
[----:B------:R-:W-:Y:S01]  /*c6a0*/  IMAD.WIDE.U32 R236, R236, -0x326172a9, RZ ;  /* 0xcd9e8d57ecec7825 */ /* 0x000fe200078e00ff */
[----:B------:R-:W-:-:S02]  /*c6b0*/  LOP3.LUT R3, R9, UR18, R238, 0x96, !PT ;  /* 0x0000001209037c12 */ /* 0x000fc4000f8e96ee */
[----:B------:R-:W-:Y:S01]  /*c6c0*/  FSETP.NEU.FTZ.AND P5, PT, R168, -INF , PT ;  /* 0xff800000a800780b */ /* 0x000fe20003fbd000 */
[----:B------:R-:W-:Y:S01]  /*c6d0*/  IMAD.WIDE.U32 R12, R12, -0x2daee0ad, RZ ;  /* 0xd2511f530c0c7825 */ /* 0x000fe200078e00ff */
[----:B------:R-:W-:Y:S02]  /*c6e0*/  LOP3.LUT R10, R237, UR19, R10, 0x96, !PT ;  /* 0x00000013ed0a7c12 */ /* 0x000fe4000f8e960a */
[----:B------:R-:W-:Y:S01]  /*c6f0*/  FSEL R60, R60, RZ, P5 ;  /* 0x000000ff3c3c7208 */ /* 0x000fe20002800000 */
[----:B------:R-:W-:Y:S01]  /*c700*/  IMAD.WIDE.U32 R16, R16, -0x2daee0ad, RZ ;  /* 0xd2511f5310107825 */ /* 0x000fe200078e00ff */
[----:B------:R-:W-:Y:S02]  /*c710*/  LOP3.LUT R7, R13, UR18, R182, 0x96, !PT ;  /* 0x000000120d077c12 */ /* 0x000fe4000f8e96b6 */
[----:B--2---:R-:W-:Y:S01]  /*c720*/  FMNMX.FTZ R166, R166, R6, !PT ;  /* 0x00000006a6a67209 */ /* 0x004fe20007810000 */
[----:B------:R-:W-:Y:S01]  /*c730*/  IMAD.WIDE.U32 R188, R3, -0x326172a9, RZ ;  /* 0xcd9e8d5703bc7825 */ /* 0x000fe200078e00ff */
[----:B------:R-:W-:-:S03]  /*c740*/  LOP3.LUT R4, R17, UR16, R12, 0x96, !PT ;  /* 0x0000001011047c12 */ /* 0x000fc6000f8e960c */
[----:B------:R-:W-:Y:S01]  /*c750*/  FFMA.FTZ R48, R46, UR37, -R60 ;  /* 0x000000252e307c23 */ /* 0x000fe2000801083c */
[----:B------:R-:W-:Y:S01]  /*c760*/  FSETP.NEU.FTZ.AND P2, PT, R167, -INF , PT ;  /* 0xff800000a700780b */ /* 0x000fe20003f5d000 */
[----:B------:R-:W-:-:S04]  /*c770*/  IMAD.WIDE.U32 R10, R10, -0x2daee0ad, RZ ;  /* 0xd2511f530a0a7825 */ /* 0x000fc800078e00ff */
[--C-:B------:R-:W-:Y:S01]  /*c780*/  FFMA.FTZ R46, R53, UR37, -R60.reuse ;  /* 0x00000025352e7c23 */ /* 0x100fe2000801083c */
[--C-:B------:R-:W-:Y:S01]  /*c790*/  FFMA.FTZ R49, R47, UR37, -R60.reuse ;  /* 0x000000252f317c23 */ /* 0x100fe2000801083c */
[----:B------:R-:W-:Y:S01]  /*c7a0*/  FFMA.FTZ R47, R39, UR37, -R60 ;  /* 0x00000025272f7c23 */ /* 0x000fe2000801083c */
[----:B------:R-:W-:Y:S01]  /*c7b0*/  IMAD.WIDE.U32 R18, R7, -0x326172a9, RZ ;  /* 0xcd9e8d5707127825 */ /* 0x000fe200078e00ff */
[----:B------:R-:W-:Y:S01]  /*c7c0*/  LOP3.LUT R7, R189, UR17, R236, 0x96, !PT ;  /* 0x00000011bd077c12 */ /* 0x000fe2000f8e96ec */
[----:B------:R-:W-:Y:S01]  /*c7d0*/  MUFU.EX2 R48, R48 ;  /* 0x0000003000307308 */ /* 0x000fe20000000800 */
[----:B------:R-:W-:Y:S01]  /*c7e0*/  LOP3.LUT R8, R11, UR16, R8, 0x96, !PT ;  /* 0x000000100b087c12 */ /* 0x000fe2000f8e9608 */
[----:B------:R-:W-:Y:S01]  /*c7f0*/  IMAD.WIDE.U32 R216, R4, -0x326172a9, RZ ;  /* 0xcd9e8d5704d87825 */ /* 0x000fe200078e00ff */
[----:B------:R-:W-:Y:S02]  /*c800*/  LOP3.LUT R12, R19, UR17, R180, 0x96, !PT ;  /* 0x00000011130c7c12 */ /* 0x000fe4000f8e96b4 */
[----:B-1----:R-:W-:Y:S01]  /*c810*/  FMNMX.FTZ R165, R165, R5, !PT ;  /* 0x00000005a5a57209 */ /* 0x002fe20007810000 */
[----:B------:R-:W-:Y:S01]  /*c820*/  IMAD.WIDE.U32 R14, R7, -0x2daee0ad, RZ ;  /* 0xd2511f53070e7825 */ /* 0x000fe200078e00ff */
[----:B------:R-:W-:Y:S01]  /*c830*/  LOP3.LUT R4, R217, UR15, R18, 0x96, !PT ;  /* 0x0000000fd9047c12 */ /* 0x000fe2000f8e9612 */
[----:B------:R-:W1:Y:S01]  /*c840*/  SHFL.BFLY PT, R7, R166, 0x1, 0x1f ;  /* 0x0c201f00a6077f89 */ /* 0x000e6200000e0000 */
[----:B------:R-:W-:Y:S01]  /*c850*/  MUFU.EX2 R49, R49 ;  /* 0x0000003100317308 */ /* 0x000fe20000000800 */
[----:B------:R-:W-:Y:S01]  /*c860*/  IMAD.WIDE.U32 R8, R8, -0x326172a9, RZ ;  /* 0xcd9e8d5708087825 */ /* 0x000fe200078e00ff */
[----:B------:R-:W-:Y:S01]  /*c870*/  LOP3.LUT R6, R15, UR14, R10, 0x96, !PT ;  /* 0x0000000e0f067c12 */ /* 0x000fe2000f8e960a */
[----:B------:R-:W2:Y:S01]  /*c880*/  SHFL.BFLY PT, R5, R165, 0x1, 0x1f ;  /* 0x0c201f00a5057f89 */ /* 0x000ea200000e0000 */
[----:B------:R-:W-:Y:S01]  /*c890*/  FSEL R66, R168, RZ, P5 ;  /* 0x000000ffa8427208 */ /* 0x000fe20002800000 */
[----:B------:R-:W-:Y:S01]  /*c8a0*/  IMAD.WIDE.U32 R18, R4, -0x2daee0ad, RZ ;  /* 0xd2511f5304127825 */ /* 0x000fe200078e00ff */
[----:B------:R-:W-:-:S03]  /*c8b0*/  LOP3.LUT R188, R9, UR15, R188, 0x96, !PT ;  /* 0x0000000f09bc7c12 */ /* 0x000fc6000f8e96bc */
[C---:B------:R-:W-:Y:S01]  /*c8c0*/  FMUL.FTZ R4, R167.reuse, UR37 ;  /* 0x00000025a7047c20 */ /* 0x040fe20008410000 */
[----:B------:R-:W-:Y:S01]  /*c8d0*/  MUFU.EX2 R47, R47 ;  /* 0x0000002f002f7308 */ /* 0x000fe20000000800 */
[----:B------:R-:W-:Y:S01]  /*c8e0*/  IMAD.WIDE.U32 R12, R12, -0x2daee0ad, RZ ;  /* 0xd2511f530c0c7825 */ /* 0x000fe200078e00ff */
[----:B------:R-:W-:-:S03]  /*c8f0*/  FSEL R65, R167, RZ, P2 ;  /* 0x000000ffa7417208 */ /* 0x000fc60001000000 */
[----:B------:R-:W-:Y:S01]  /*c900*/  FADD.FTZ R66, R209, -R66 ;  /* 0x80000042d1427221 */ /* 0x000fe20000010000 */
[----:B------:R-:W-:Y:S01]  /*c910*/  FSEL R53, R4, RZ, P2 ;  /* 0x000000ff04357208 */ /* 0x000fe20001000000 */
[----:B------:R-:W-:Y:S01]  /*c920*/  IMAD.WIDE.U32 R188, R188, -0x2daee0ad, RZ ;  /* 0xd2511f53bcbc7825 */ /* 0x000fe200078e00ff */
[----:B------:R-:W-:-:S03]  /*c930*/  LOP3.LUT R4, R19, UR12, R12, 0x96, !PT ;  /* 0x0000000c13047c12 */ /* 0x000fc6000f8e960c */
[----:B------:R-:W-:Y:S01]  /*c940*/  FADD.FTZ R65, R208, -R65 ;  /* 0x80000041d0417221 */ /* 0x000fe20000010000 */
[----:B------:R-:W-:Y:S01]  /*c950*/  LOP3.LUT R3, R13, UR14, R16, 0x96, !PT ;  /* 0x0000000e0d037c12 */ /* 0x000fe2000f8e9610 */
[----:B------:R-:W-:Y:S01]  /*c960*/  IMAD.WIDE.U32 R12, R6, -0x326172a9, RZ ;  /* 0xcd9e8d57060c7825 */ /* 0x000fe200078e00ff */
[----:B------:R-:W-:-:S03]  /*c970*/  LOP3.LUT R14, R189, UR12, R14, 0x96, !PT ;  /* 0x0000000cbd0e7c12 */ /* 0x000fc6000f8e960e */
[--C-:B------:R-:W-:Y:S01]  /*c980*/  FFMA.FTZ R43, R30, UR37, -R53.reuse ;  /* 0x000000251e2b7c23 */ /* 0x100fe20008010835 */
[----:B------:R-:W-:Y:S01]  /*c990*/  FFMA.FTZ R42, R31, UR37, -R53 ;  /* 0x000000251f2a7c23 */ /* 0x000fe20008010835 */
[----:B------:R-:W-:Y:S01]  /*c9a0*/  IMAD.WIDE.U32 R16, R4, -0x326172a9, RZ ;  /* 0xcd9e8d5704107825 */ /* 0x000fe200078e00ff */
[----:B------:R-:W-:-:S03]  /*c9b0*/  LOP3.LUT R183, R13, UR13, R8, 0x96, !PT ;  /* 0x0000000d0db77c12 */ /* 0x000fc6000f8e9608 */
[----:B------:R-:W-:Y:S01]  /*c9c0*/  FFMA.FTZ R45, R45, UR37, -R53 ;  /* 0x000000252d2d7c23 */ /* 0x000fe20008010835 */
[----:B-1----:R-:W-:Y:S01]  /*c9d0*/  FMNMX.FTZ R166, R166, R7, !PT ;  /* 0x00000007a6a67209 */ /* 0x002fe20007810000 */
[----:B------:R-:W-:Y:S01]  /*c9e0*/  IMAD.WIDE.U32 R14, R14, -0x326172a9, RZ ;  /* 0xcd9e8d570e0e7825 */ /* 0x000fe200078e00ff */
[----:B------:R-:W-:Y:S01]  /*c9f0*/  SHF.R.U32.HI R9, RZ, 0x10, R16 ;  /* 0x00000010ff097819 */ /* 0x000fe20000011610 */
[----:B------:R-:W-:Y:S01]  /*ca00*/  MUFU.EX2 R43, R43 ;  /* 0x0000002b002b7308 */ /* 0x000fe20000000800 */
[----:B------:R-:W-:Y:S01]  /*ca10*/  LOP3.LUT R13, R16, 0xffff, RZ, 0xc0, !PT ;  /* 0x0000ffff100d7812 */ /* 0x000fe200078ec0ff */
[----:B------:R-:W-:Y:S01]  /*ca20*/  IMAD.WIDE.U32 R218, R3, -0x326172a9, RZ ;  /* 0xcd9e8d5703da7825 */ /* 0x000fe200078e00ff */
[----:B------:R-:W-:-:S03]  /*ca30*/  LOP3.LUT R7, R14, 0xffff, RZ, 0xc0, !PT ;  /* 0x0000ffff0e077812 */ /* 0x000fc600078ec0ff */
[----:B------:R-:W-:Y:S01]  /*ca40*/  FMUL.FTZ R169, R166, UR37 ;  /* 0x00000025a6a97c20 */ /* 0x000fe20008410000 */
[----:B------:R-:W-:Y:S01]  /*ca50*/  SHF.R.U32.HI R4, RZ, 0x18, R16 ;  /* 0x00000018ff047819 */ /* 0x000fe20000011610 */
[----:B------:R-:W-:Y:S01]  /*ca60*/  FFMA.FTZ R44, R44, UR37, -R53 ;  /* 0x000000252c2c7c23 */ /* 0x000fe20008010835 */
[----:B------:R-:W-:Y:S01]  /*ca70*/  LOP3.LUT R3, R15, UR22, R12, 0x96, !PT ;  /* 0x000000160f037c12 */ /* 0x000fe2000f8e960c */
[----:B------:R-:W1:Y:S01]  /*ca80*/  MUFU.EX2 R42, R42 ;  /* 0x0000002a002a7308 */ /* 0x000e620000000800 */
[----:B------:R-:W-:Y:S02]  /*ca90*/  LOP3.LUT R9, R9, 0xff, RZ, 0xc0, !PT ;  /* 0x000000ff09097812 */ /* 0x000fe400078ec0ff */
[----:B--2---:R-:W-:-:S05]  /*caa0*/  FMNMX.FTZ R165, R165, R5, !PT ;  /* 0x00000005a5a57209 */ /* 0x004fca0007810000 */
[----:B------:R-:W2:Y:S01]  /*cab0*/  MUFU.EX2 R46, R46 ;  /* 0x0000002e002e7308 */ /* 0x000ea20000000800 */
[----:B------:R-:W-:Y:S01]  /*cac0*/  LOP3.LUT R10, R17, UR22, R218, 0x96, !PT ;  /* 0x00000016110a7c12 */ /* 0x000fe2000f8e96da */
[----:B------:R-:W-:Y:S01]  /*cad0*/  FMUL.FTZ R61, R165, UR37 ;  /* 0x00000025a53d7c20 */ /* 0x000fe20008410000 */
[----:B------:R-:W-:Y:S01]  /*cae0*/  SHF.R.U32.HI R12, RZ, 0x10, R14 ;  /* 0x00000010ff0c7819 */ /* 0x000fe2000001160e */
[----:B------:R-:W-:Y:S01]  /*caf0*/  FMUL.FTZ R66, R66, UR37 ;  /* 0x0000002542427c20 */ /* 0x000fe20008410000 */
[----:B------:R-:W-:Y:S01]  /*cb00*/  LOP3.LUT R6, R16, 0xff, RZ, 0xc0, !PT ;  /* 0x000000ff10067812 */ /* 0x000fe200078ec0ff */
[----:B------:R-:W-:Y:S01]  /*cb10*/  IMAD.MOV.U32 R208, RZ, RZ, R18 ;  /* 0x000000ffffd07224 */ /* 0x000fe200078e0012 */
[----:B------:R-:W-:Y:S01]  /*cb20*/  LOP3.LUT R11, R14, 0xff, RZ, 0xc0, !PT ;  /* 0x000000ff0e0b7812 */ /* 0x000fe200078ec0ff */
[----:B------:R-:W-:Y:S01]  /*cb30*/  MUFU.EX2 R45, R45 ;  /* 0x0000002d002d7308 */ /* 0x000fe20000000800 */
[----:B------:R-:W-:Y:S01]  /*cb40*/  SHF.R.U32.HI R13, RZ, 0x8, R13 ;  /* 0x00000008ff0d7819 */ /* 0x000fe2000001160d */
[----:B------:R-:W-:Y:S01]  /*cb50*/  IMAD.MOV.U32 R209, RZ, RZ, R19 ;  /* 0x000000ffffd17224 */ /* 0x000fe200078e0013 */
[----:B------:R-:W-:Y:S01]  /*cb60*/  SHF.R.U32.HI R7, RZ, 0x8, R7 ;  /* 0x00000008ff077819 */ /* 0x000fe20000011607 */
[----:B------:R-:W-:Y:S01]  /*cb70*/  FMUL.FTZ R65, R65, UR37 ;  /* 0x0000002541417c20 */ /* 0x000fe20008410000 */
[----:B------:R-:W-:Y:S01]  /*cb80*/  PRMT R4, R9, 0x5410, R4 ;  /* 0x0000541009047816 */ /* 0x000fe20000000004 */
[----:B------:R-:W-:Y:S01]  /*cb90*/  LDSM.16.MT88.4 R16, [R212+0x9000] ;  /* 0x00900000d410783b */ /* 0x000fe20000004200 */
[----:B------:R-:W-:Y:S01]  /*cba0*/  SHF.R.U32.HI R8, RZ, 0x18, R14 ;  /* 0x00000018ff087819 */ /* 0x000fe2000001160e */
[----:B------:R-:W3:Y:S01]  /*cbb0*/  MUFU.EX2 R44, R44 ;  /* 0x0000002c002c7308 */ /* 0x000ee20000000800 */
[----:B------:R-:W-:-:S02]  /*cbc0*/  LOP3.LUT R12, R12, 0xff, RZ, 0xc0, !PT ;  /* 0x000000ff0c0c7812 */ /* 0x000fc400078ec0ff */
[----:B------:R-:W-:Y:S02]  /*cbd0*/  SHF.R.U32.HI R9, RZ, 0x10, R10 ;  /* 0x00000010ff097819 */ /* 0x000fe4000001160a */
[----:B------:R-:W-:Y:S02]  /*cbe0*/  PRMT R6, R6, 0x5410, R13 ;  /* 0x0000541006067816 */ /* 0x000fe4000000000d */
[----:B------:R-:W-:Y:S02]  /*cbf0*/  PRMT R11, R11, 0x5410, R7 ;  /* 0x000054100b0b7816 */ /* 0x000fe40000000007 */
[C---:B------:R-:W-:Y:S02]  /*cc00*/  LOP3.LUT R13, R10.reuse, 0xffff, RZ, 0xc0, !PT ;  /* 0x0000ffff0a0d7812 */ /* 0x040fe400078ec0ff */
[----:B------:R-:W-:Y:S02]  /*cc10*/  LOP3.LUT R7, R10, 0xff, RZ, 0xc0, !PT ;  /* 0x000000ff0a077812 */ /* 0x000fe400078ec0ff */
[----:B------:R-:W-:-:S02]  /*cc20*/  FSETP.NEU.FTZ.AND P1, PT, R166, -INF , PT ;  /* 0xff800000a600780b */ /* 0x000fc40003f3d000 */
[----:B------:R-:W-:Y:S02]  /*cc30*/  SHF.R.U32.HI R10, RZ, 0x18, R10 ;  /* 0x00000018ff0a7819 */ /* 0x000fe4000001160a */
[----:B------:R-:W-:Y:S02]  /*cc40*/  LOP3.LUT R9, R9, 0xff, RZ, 0xc0, !PT ;  /* 0x000000ff09097812 */ /* 0x000fe400078ec0ff */
[----:B------:R-:W-:Y:S02]  /*cc50*/  PRMT R8, R12, 0x5410, R8 ;  /* 0x000054100c087816 */ /* 0x000fe40000000008 */
[----:B------:R-:W-:Y:S02]  /*cc60*/  LOP3.LUT R12, R3, 0xffff, RZ, 0xc0, !PT ;  /* 0x0000ffff030c7812 */ /* 0x000fe400078ec0ff */
[----:B------:R-:W-:Y:S02]  /*cc70*/  FSETP.NEU.FTZ.AND P0, PT, R165, -INF , PT ;  /* 0xff800000a500780b */ /* 0x000fe40003f1d000 */
[----:B------:R-:W-:-:S02]  /*cc80*/  FSEL R169, R169, RZ, P1 ;  /* 0x000000ffa9a97208 */ /* 0x000fc40000800000 */
[----:B------:R-:W-:Y:S02]  /*cc90*/  SHF.R.U32.HI R13, RZ, 0x8, R13 ;  /* 0x00000008ff0d7819 */ /* 0x000fe4000001160d */
[----:B------:R-:W-:Y:S01]  /*cca0*/  PRMT R5, R9, 0x5410, R10 ;  /* 0x0000541009057816 */ /* 0x000fe2000000000a */
[--C-:B------:R-:W-:Y:S01]  /*ccb0*/  FFMA.FTZ R39, R56, UR37, -R169.reuse ;  /* 0x0000002538277c23 */ /* 0x100fe200080108a9 */
[----:B------:R-:W-:Y:S01]  /*ccc0*/  LOP3.LUT R10, R3, 0xff, RZ, 0xc0, !PT ;  /* 0x000000ff030a7812 */ /* 0x000fe200078ec0ff */
[--C-:B------:R-:W-:Y:S01]  /*ccd0*/  FFMA.FTZ R41, R21, UR37, -R169.reuse ;  /* 0x0000002515297c23 */ /* 0x100fe200080108a9 */
[----:B------:R-:W-:Y:S01]  /*cce0*/  SHF.R.U32.HI R12, RZ, 0x8, R12 ;  /* 0x00000008ff0c7819 */ /* 0x000fe2000001160c */
[----:B------:R-:W-:Y:S01]  /*ccf0*/  FFMA.FTZ R40, R20, UR37, -R169 ;  /* 0x0000002514287c23 */ /* 0x000fe200080108a9 */
[----:B------:R-:W-:Y:S01]  /*cd00*/  SHF.R.U32.HI R9, RZ, 0x10, R3 ;  /* 0x00000010ff097819 */ /* 0x000fe20000011603 */
[----:B------:R-:W-:Y:S01]  /*cd10*/  FFMA.FTZ R38, R55, UR37, -R169 ;  /* 0x0000002537267c23 */ /* 0x000fe200080108a9 */
[----:B------:R-:W-:Y:S01]  /*cd20*/  FSEL R61, R61, RZ, P0 ;  /* 0x000000ff3d3d7208 */ /* 0x000fe20000000000 */
[----:B------:R-:W-:Y:S01]  /*cd30*/  MUFU.EX2 R41, R41 ;  /* 0x0000002900297308 */ /* 0x000fe20000000800 */
[----:B------:R-:W-:Y:S01]  /*cd40*/  PRMT R7, R7, 0x5410, R13 ;  /* 0x0000541007077816 */ /* 0x000fe2000000000d */
[----:B------:R-:W-:Y:S01]  /*cd50*/  LDSM.16.MT88.4 R20, [R214+0xa000] ;  /* 0x00a00000d614783b */ /* 0x000fe20000004200 */
[----:B------:R-:W-:Y:S01]  /*cd60*/  SHF.R.U32.HI R3, RZ, 0x18, R3 ;  /* 0x00000018ff037819 */ /* 0x000fe20000011603 */
[--C-:B------:R-:W-:Y:S01]  /*cd70*/  FFMA.FTZ R50, R50, UR37, -R61.reuse ;  /* 0x0000002532327c23 */ /* 0x100fe2000801083d */
[----:B------:R-:W-:Y:S01]  /*cd80*/  PRMT R10, R10, 0x5410, R12 ;  /* 0x000054100a0a7816 */ /* 0x000fe2000000000c */
[----:B------:R-:W-:Y:S01]  /*cd90*/  FFMA.FTZ R54, R54, UR37, -R61 ;  /* 0x0000002536367c23 */ /* 0x000fe2000801083d */
[----:B------:R-:W-:Y:S01]  /*cda0*/  FSEL R13, R166, RZ, P1 ;  /* 0x000000ffa60d7208 */ /* 0x000fe20000800000 */
[----:B------:R-:W-:Y:S01]  /*cdb0*/  MUFU.EX2 R40, R40 ;  /* 0x0000002800287308 */ /* 0x000fe20000000800 */
[----:B------:R-:W-:-:S02]  /*cdc0*/  LOP3.LUT R9, R9, 0xff, RZ, 0xc0, !PT ;  /* 0x000000ff09097812 */ /* 0x000fc400078ec0ff */
[----:B------:R-:W-:Y:S01]  /*cdd0*/  PRMT R56, R241, 0x7054, R241 ;  /* 0x00007054f1387816 */ /* 0x000fe200000000f1 */
[----:B------:R-:W-:Y:S01]  /*cde0*/  FADD.FTZ R13, R2, -R13 ;  /* 0x8000000d020d7221 */ /* 0x000fe20000010000 */
[----:B------:R-:W-:Y:S02]  /*cdf0*/  FSEL R12, R165, RZ, P0 ;  /* 0x000000ffa50c7208 */ /* 0x000fe40000000000 */
[----:B------:R-:W-:Y:S01]  /*ce00*/  PRMT R9, R9, 0x5410, R3 ;  /* 0x0000541009097816 */ /* 0x000fe20000000003 */
[----:B------:R-:W-:Y:S01]  /*ce10*/  MUFU.EX2 R39, R39 ;  /* 0x0000002700277308 */ /* 0x000fe20000000800 */
[--C-:B------:R-:W-:Y:S01]  /*ce20*/  HSET2.LE.AND R4, R4, R56.reuse, PT ;  /* 0x0000003804047233 */ /* 0x100fe20003803000 */
[----:B------:R-:W-:Y:S01]  /*ce30*/  FADD.FTZ R12, R0, -R12 ;  /* 0x8000000c000c7221 */ /* 0x000fe20000010000 */
[----:B------:R-:W-:Y:S01]  /*ce40*/  HSET2.LE.AND R2, R7, R56, PT ;  /* 0x0000003807027233 */ /* 0x000fe20003803000 */
[----:B------:R-:W-:Y:S01]  /*ce50*/  FFMA.FTZ R0, R29, UR37, -R61 ;  /* 0x000000251d007c23 */ /* 0x000fe2000801083d */
[----:B-1----:R-:W-:Y:S01]  /*ce60*/  F2FP.F16.F32.PACK_AB R7, R42, R43 ;  /* 0x0000002b2a07723e */ /* 0x002fe200000000ff */
[----:B------:R-:W-:Y:S01]  /*ce70*/  FMUL.FTZ R13, R13, UR37 ;  /* 0x000000250d0d7c20 */ /* 0x000fe20008410000 */
[----:B------:R-:W-:Y:S01]  /*ce80*/  F2FP.F16.F32.PACK_AB R15, R48, R49 ;  /* 0x00000031300f723e */ /* 0x000fe200000000ff */
[----:B------:R1:W-:Y:S01]  /*ce90*/  MUFU.EX2 R3, R50 ;  /* 0x0000003200037308 */ /* 0x0003e20000000800 */
[----:B------:R-:W-:Y:S01]  /*cea0*/  LOP3.LUT R7, R4, R7, RZ, 0xc0, !PT ;  /* 0x0000000704077212 */ /* 0x000fe200078ec0ff */
[----:B------:R-:W-:Y:S01]  /*ceb0*/  FMUL.FTZ R12, R12, UR37 ;  /* 0x000000250c0c7c20 */ /* 0x000fe20008410000 */
[----:B------:R-:W-:-:S02]  /*cec0*/  LOP3.LUT R4, R2, R15, RZ, 0xc0, !PT ;  /* 0x0000000f02047212 */ /* 0x000fc400078ec0ff */
[--C-:B------:R-:W-:Y:S02]  /*ced0*/  HSET2.LE.AND R6, R6, R56.reuse, PT ;  /* 0x0000003806067233 */ /* 0x100fe40003803000 */
[----:B--2---:R-:W-:Y:S01]  /*cee0*/  F2FP.F16.F32.PACK_AB R14, R46, R47 ;  /* 0x0000002f2e0e723e */ /* 0x004fe200000000ff */
[----:B------:R-:W2:Y:S01]  /*cef0*/  MUFU.EX2 R38, R38 ;  /* 0x0000002600267308 */ /* 0x000ea20000000800 */
[--C-:B------:R-:W-:Y:S02]  /*cf00*/  HSET2.LE.AND R5, R5, R56.reuse, PT ;  /* 0x0000003805057233 */ /* 0x100fe40003803000 */
[----:B------:R-:W-:Y:S02]  /*cf10*/  LOP3.LUT R6, R6, R14, RZ, 0xc0, !PT ;  /* 0x0000000e06067212 */ /* 0x000fe400078ec0ff */
[----:B---3--:R-:W-:Y:S02]  /*cf20*/  F2FP.F16.F32.PACK_AB R14, R44, R45 ;  /* 0x0000002d2c0e723e */ /* 0x008fe400000000ff */
[----:B------:R-:W-:Y:S01]  /*cf30*/  HSET2.LE.AND R11, R11, R56, PT ;  /* 0x000000380b0b7233 */ /* 0x000fe20003803000 */
[----:B------:R-:W-:Y:S01]  /*cf40*/  MUFU.EX2 R0, R0 ;  /* 0x0000000000007308 */ /* 0x000fe20000000800 */
[----:B-1----:R-:W-:Y:S01]  /*cf50*/  FFMA.FTZ R50, R28, UR37, -R61 ;  /* 0x000000251c327c23 */ /* 0x002fe2000801083d */
[----:B------:R-:W-:-:S02]  /*cf60*/  LOP3.LUT R5, R5, R14, RZ, 0xc0, !PT ;  /* 0x0000000e05057212 */ /* 0x000fc400078ec0ff */
[--C-:B------:R-:W-:Y:S02]  /*cf70*/  HSET2.LE.AND R8, R8, R56.reuse, PT ;  /* 0x0000003808087233 */ /* 0x100fe40003803000 */
[--C-:B------:R-:W-:Y:S02]  /*cf80*/  HSET2.LE.AND R10, R10, R56.reuse, PT ;  /* 0x000000380a0a7233 */ /* 0x100fe40003803000 */
[----:B------:R-:W1:Y:S01]  /*cf90*/  MUFU.EX2 R50, R50 ;  /* 0x0000003200327308 */ /* 0x000e620000000800 */
[----:B------:R-:W-:Y:S02]  /*cfa0*/  HSET2.LE.AND R9, R9, R56, PT ;  /* 0x0000003809097233 */ /* 0x000fe40003803000 */
[----:B--2---:R-:W-:Y:S02]  /*cfb0*/  F2FP.F16.F32.PACK_AB R30, R38, R39 ;  /* 0x00000027261e723e */ /* 0x004fe400000000ff */
[----:B------:R-:W-:Y:S02]  /*cfc0*/  F2FP.F16.F32.PACK_AB R28, R40, R41 ;  /* 0x00000029281c723e */ /* 0x000fe400000000ff */
[----:B------:R-:W-:Y:S01]  /*cfd0*/  LOP3.LUT R30, R11, R30, RZ, 0xc0, !PT ;  /* 0x0000001e0b1e7212 */ /* 0x000fe200078ec0ff */
[----:B------:R-:W2:Y:S01]  /*cfe0*/  MUFU.EX2 R2, R54 ;  /* 0x0000003600027308 */ /* 0x000ea20000000800 */
[----:B------:R-:W-:-:S07]  /*cff0*/  LOP3.LUT R28, R10, R28, RZ, 0xc0, !PT ;  /* 0x0000001c0a1c7212 */ /* 0x000fce00078ec0ff */
[----:B------:R-:W3:Y:S01]  /*d000*/  MUFU.EX2 R55, R13 ;  /* 0x0000000d00377308 */ /* 0x000ee20000000800 */
[----:B-1----:R-:W-:-:S04]  /*d010*/  F2FP.F16.F32.PACK_AB R31, R0, R50 ;  /* 0x00000032001f723e */ /* 0x002fc800000000ff */
[----:B------:R-:W-:-:S03]  /*d020*/  LOP3.LUT R31, R8, R31, RZ, 0xc0, !PT ;  /* 0x0000001f081f7212 */ /* 0x000fc600078ec0ff */
[----:B------:R1:W4:Y:S01]  /*d030*/  MUFU.EX2 R54, R12 ;  /* 0x0000000c00367308 */ /* 0x0003220000000800 */
[----:B--2---:R-:W-:-:S04]  /*d040*/  F2FP.F16.F32.PACK_AB R29, R2, R3 ;  /* 0x00000003021d723e */ /* 0x004fc800000000ff */
[----:B------:R-:W-:Y:S02]  /*d050*/  LOP3.LUT R29, R9, R29, RZ, 0xc0, !PT ;  /* 0x0000001d091d7212 */ /* 0x000fe400078ec0ff */
[----:B------:R-:W2:Y:S01]  /*d060*/  LDSM.16.MT88.4 R8, [R214+0xb000] ;  /* 0x00b00000d608783b */ /* 0x000ea20000004200 */
[----:B------:R-:W4:Y:S01]  /*d070*/  MUFU.EX2 R66, R66 ;  /* 0x0000004200427308 */ /* 0x000f220000000800 */
[-C--:B---3--:R-:W-:Y:S01]  /*d080*/  FMUL.FTZ R140, R140, R55.reuse ;  /* 0x000000378c8c7220 */ /* 0x088fe20000410000 */
[----:B------:R-:W-:-:S06]  /*d090*/  FMUL.FTZ R141, R141, R55 ;  /* 0x000000378d8d7220 */ /* 0x000fcc0000410000 */
[----:B------:R-:W3:Y:S01]  /*d0a0*/  MUFU.EX2 R65, R65 ;  /* 0x0000004100417308 */ /* 0x000ee20000000800 */
[----:B-1----:R-:W1:Y:S01]  /*d0b0*/  LDSM.16.MT88.4 R12, [R212+0xa000] ;  /* 0x00a00000d40c783b */ /* 0x002e620000004200 */
[-C--:B----4-:R-:W-:Y:S01]  /*d0c0*/  FMUL.FTZ R142, R142, R54.reuse ;  /* 0x000000368e8e7220 */ /* 0x090fe20000410000 */
[----:B------:R-:W-:Y:S01]  /*d0d0*/  FMUL.FTZ R143, R143, R54 ;  /* 0x000000368f8f7220 */ /* 0x000fe20000410000 */
[--C-:B------:R-:W-:Y:S01]  /*d0e0*/  FFMA.FTZ R185, R251, UR37, -R169.reuse ;  /* 0x00000025fbb97c23 */ /* 0x100fe200080108a9 */
        /* <DEDUP_REMOVED lines=10> */
[----:B------:R-:W-:Y:S01]  /*d190*/  FFMA.FTZ R252, R252, UR37, -R169 ;  /* 0x00000025fcfc7c23 */ /* 0x000fe200080108a9 */
        /* <DEDUP_REMOVED lines=11> */
[----:B------:R-:W-:Y:S01]  /*d250*/  MUFU.EX2 R185, R185 ;  /* 0x000000b900b97308 */ /* 0x000fe20000000800 */
        /* <DEDUP_REMOVED lines=24> */
[----:B------:R-:W-:Y:S01]  /*d3e0*/  FMUL.FTZ R93, R93, R55 ;  /* 0x000000375d5d7220 */ /* 0x000fe20000410000 */
[-C--:B------:R-:W-:Y:S01]  /*d3f0*/  FMUL.FTZ R94, R94, R54.reuse ;  /* 0x000000365e5e7220 */ /* 0x080fe20000410000 */
[----:B------:R-:W-:Y:S01]  /*d400*/  FMUL.FTZ R95, R95, R54 ;  /* 0x000000365f5f7220 */ /* 0x000fe20000410000 */
[----:B------:R-:W-:Y:S01]  /*d410*/  HMMA.16816.F32 R108, R4, R8, R108 ;  /* 0x00000008046c723c */ /* 0x000fe2000000186c */
[----:B------:R-:W-:-:S04]  /*d420*/  IMAD.WIDE.U32 R12, R183, -0x2daee0ad, RZ ;  /* 0xd2511f53b70c7825 */ /* 0x000fc800078e00ff */
[-C--:B------:R-:W-:Y:S01]  /*d430*/  FMUL.FTZ R100, R100, R55.reuse ;  /* 0x0000003764647220 */ /* 0x080fe20000410000 */
[----:B------:R-:W1:Y:S01]  /*d440*/  MUFU.EX2 R183, R252 ;  /* 0x000000fc00b77308 */ /* 0x000e620000000800 */
[-C--:B------:R-:W-:Y:S01]  /*d450*/  FMUL.FTZ R101, R101, R55.reuse ;  /* 0x0000003765657220 */ /* 0x080fe20000410000 */
[-C--:B------:R-:W-:Y:S01]  /*d460*/  FMUL.FTZ R102, R102, R54.reuse ;  /* 0x0000003666667220 */ /* 0x080fe20000410000 */
[----:B------:R-:W-:Y:S01]  /*d470*/  HMMA.16816.F32 R120, R4, R10, R120 ;  /* 0x0000000a0478723c */ /* 0x000fe20000001878 */
[----:B------:R-:W-:Y:S01]  /*d480*/  SHF.R.U32.HI R8, RZ, 0x10, R12 ;  /* 0x00000010ff087819 */ /* 0x000fe2000001160c */
[-C--:B------:R-:W-:Y:S01]  /*d490*/  FMUL.FTZ R103, R103, R54.reuse ;  /* 0x0000003667677220 */ /* 0x080fe20000410000 */
[-C--:B------:R-:W-:Y:S01]  /*d4a0*/  FMUL.FTZ R124, R124, R55.reuse ;  /* 0x000000377c7c7220 */ /* 0x080fe20000410000 */
[-C--:B------:R-:W-:Y:S01]  /*d4b0*/  FMUL.FTZ R125, R125, R55.reuse ;  /* 0x000000377d7d7220 */ /* 0x080fe20000410000 */
[-C--:B------:R-:W-:Y:S01]  /*d4c0*/  FMUL.FTZ R128, R128, R55.reuse ;  /* 0x0000003780807220 */ /* 0x080fe20000410000 */
[----:B------:R-:W-:Y:S01]  /*d4d0*/  FMUL.FTZ R129, R129, R55 ;  /* 0x0000003781817220 */ /* 0x000fe20000410000 */
[----:B------:R-:W-:Y:S01]  /*d4e0*/  LOP3.LUT R10, R12, 0xffff, RZ, 0xc0, !PT ;  /* 0x0000ffff0c0a7812 */ /* 0x000fe200078ec0ff */
[-C--:B------:R-:W-:Y:S01]  /*d4f0*/  FMUL.FTZ R126, R126, R54.reuse ;  /* 0x000000367e7e7220 */ /* 0x080fe20000410000 */
[-C--:B------:R-:W-:Y:S01]  /*d500*/  FMUL.FTZ R127, R127, R54.reuse ;  /* 0x000000367f7f7220 */ /* 0x080fe20000410000 */
[-C--:B------:R-:W-:Y:S01]  /*d510*/  FMUL.FTZ R130, R130, R54.reuse ;  /* 0x0000003682827220 */ /* 0x080fe20000410000 */
[----:B------:R-:W-:Y:S01]  /*d520*/  FMUL.FTZ R131, R131, R54 ;  /* 0x0000003683837220 */ /* 0x000fe20000410000 */
[----:B------:R-:W-:Y:S01]  /*d530*/  LOP3.LUT R9, R12, 0xff, RZ, 0xc0, !PT ;  /* 0x000000ff0c097812 */ /* 0x000fe200078ec0ff */
[-C--:B------:R-:W-:Y:S01]  /*d540*/  FMUL.FTZ R160, R160, R66.reuse ;  /* 0x00000042a0a07220 */ /* 0x080fe20000410000 */
[----:B------:R-:W-:Y:S01]  /*d550*/  SHF.R.U32.HI R10, RZ, 0x8, R10 ;  /* 0x00000008ff0a7819 */ /* 0x000fe2000001160a */
[----:B------:R-:W-:Y:S01]  /*d560*/  FMUL.FTZ R161, R161, R66 ;  /* 0x00000042a1a17220 */ /* 0x000fe20000410000 */
[----:B------:R-:W-:Y:S01]  /*d570*/  LOP3.LUT R8, R8, 0xff, RZ, 0xc0, !PT ;  /* 0x000000ff08087812 */ /* 0x000fe200078ec0ff */
[-C--:B------:R-:W-:Y:S01]  /*d580*/  FMUL.FTZ R162, R162, R65.reuse ;  /* 0x00000041a2a27220 */ /* 0x080fe20000410000 */
[----:B------:R-:W-:Y:S01]  /*d590*/  SHF.R.U32.HI R11, RZ, 0x18, R12 ;  /* 0x00000018ff0b7819 */ /* 0x000fe2000001160c */
[----:B------:R-:W-:Y:S01]  /*d5a0*/  FMUL.FTZ R163, R163, R65 ;  /* 0x00000041a3a37220 */ /* 0x000fe20000410000 */
[----:B------:R-:W-:Y:S01]  /*d5b0*/  LOP3.LUT R188, R13, UR29, R188, 0x96, !PT ;  /* 0x0000001d0dbc7c12 */ /* 0x000fe2000f8e96bc */
[----:B------:R-:W-:Y:S01]  /*d5c0*/  HMMA.16816.F32 R156, R28, R24, R156 ;  /* 0x000000181c9c723c */ /* 0x000fe2000000189c */
[----:B------:R-:W-:-:S02]  /*d5d0*/  PRMT R9, R9, 0x5410, R10 ;  /* 0x0000541009097816 */ /* 0x000fc4000000000a */
[----:B------:R-:W-:Y:S01]  /*d5e0*/  PRMT R8, R8, 0x5410, R11 ;  /* 0x0000541008087816 */ /* 0x000fe2000000000b */
[-C--:B------:R-:W-:Y:S01]  /*d5f0*/  FMUL.FTZ R132, R132, R66.reuse ;  /* 0x0000004284847220 */ /* 0x080fe20000410000 */
[----:B------:R-:W-:Y:S01]  /*d600*/  LOP3.LUT R11, R188, 0xffff, RZ, 0xc0, !PT ;  /* 0x0000ffffbc0b7812 */ /* 0x000fe200078ec0ff */
[C---:B------:R-:W-:Y:S01]  /*d610*/  HMMA.16816.F32 R152, R28.reuse, R26, R152 ;  /* 0x0000001a1c98723c */ /* 0x040fe20000001898 */
[----:B------:R-:W-:Y:S01]  /*d620*/  SHF.R.U32.HI R10, RZ, 0x10, R188 ;  /* 0x00000010ff0a7819 */ /* 0x000fe200000116bc */
[-C--:B------:R-:W-:Y:S01]  /*d630*/  FMUL.FTZ R133, R133, R66.reuse ;  /* 0x0000004285857220 */ /* 0x080fe20000410000 */
[-C--:B------:R-:W-:Y:S01]  /*d640*/  FMUL.FTZ R134, R134, R65.reuse ;  /* 0x0000004186867220 */ /* 0x080fe20000410000 */
[-C--:B------:R-:W-:Y:S02]  /*d650*/  FMUL.FTZ R135, R135, R65.reuse ;  /* 0x0000004187877220 */ /* 0x080fe40000410000 */
[----:B------:R-:W-:Y:S01]  /*d660*/  HMMA.16816.F32 R72, R28, R16, R72 ;  /* 0x000000101c48723c */ /* 0x000fe20000001848 */
[-C--:B------:R-:W-:Y:S01]  /*d670*/  FMUL.FTZ R148, R148, R66.reuse ;  /* 0x0000004294947220 */ /* 0x080fe20000410000 */
[----:B------:R-:W-:Y:S01]  /*d680*/  FMUL.FTZ R149, R149, R66 ;  /* 0x0000004295957220 */ /* 0x000fe20000410000 */
[----:B------:R-:W-:-:S03]  /*d690*/  FMUL.FTZ R150, R150, R65 ;  /* 0x0000004196967220 */ /* 0x000fc60000410000 */
[----:B------:R-:W-:Y:S01]  /*d6a0*/  HMMA.16816.F32 R76, R28, R18, R76 ;  /* 0x000000121c4c723c */ /* 0x000fe2000000184c */
[----:B------:R-:W-:Y:S01]  /*d6b0*/  FMUL.FTZ R151, R151, R65 ;  /* 0x0000004197977220 */ /* 0x000fe20000410000 */
[-C--:B------:R-:W-:Y:S01]  /*d6c0*/  FMUL.FTZ R68, R68, R66.reuse ;  /* 0x0000004244447220 */ /* 0x080fe20000410000 */
[----:B------:R-:W-:-:S03]  /*d6d0*/  FMUL.FTZ R69, R69, R66 ;  /* 0x0000004245457220 */ /* 0x000fc60000410000 */
        /* <DEDUP_REMOVED lines=18> */
[-C--:B------:R-:W-:Y:S01]  /*d800*/  FMUL.FTZ R99, R99, R65.reuse ;  /* 0x0000004163637220 */ /* 0x080fe20000410000 */
[-C--:B------:R-:W-:Y:S01]  /*d810*/  FMUL.FTZ R104, R104, R66.reuse ;  /* 0x0000004268687220 */ /* 0x080fe20000410000 */
[----:B------:R-:W-:Y:S01]  /*d820*/  FMUL.FTZ R105, R105, R66 ;  /* 0x0000004269697220 */ /* 0x000fe20000410000 */
[----:B------:R-:W-:Y:S02]  /*d830*/  FMUL.FTZ R106, R106, R65 ;  /* 0x000000416a6a7220 */ /* 0x000fe40000410000 */
[----:B------:R-:W-:Y:S02]  /*d840*/  IMAD.MOV.U32 R30, RZ, RZ, R218 ;  /* 0x000000ffff1e7224 */ /* 0x000fe400078e00da */
[----:B------:R-:W-:Y:S02]  /*d850*/  IMAD.MOV.U32 R28, RZ, RZ, R216 ;  /* 0x000000ffff1c7224 */ /* 0x000fe400078e00d8 */
[----:B------:R-:W-:-:S02]  /*d860*/  IMAD.MOV.U32 R29, RZ, RZ, R217 ;  /* 0x000000ffff1d7224 */ /* 0x000fc400078e00d9 */
[-C--:B------:R-:W-:Y:S01]  /*d870*/  FMUL.FTZ R107, R107, R65.reuse ;  /* 0x000000416b6b7220 */ /* 0x080fe20000410000 */
[-C--:B------:R-:W-:Y:S01]  /*d880*/  FMUL.FTZ R136, R136, R66.reuse ;  /* 0x0000004288887220 */ /* 0x080fe20000410000 */
[----:B------:R-:W-:Y:S01]  /*d890*/  FMUL.FTZ R137, R137, R66 ;  /* 0x0000004289897220 */ /* 0x000fe20000410000 */
[-C--:B------:R-:W-:Y:S01]  /*d8a0*/  FMUL.FTZ R138, R138, R65.reuse ;  /* 0x000000418a8a7220 */ /* 0x080fe20000410000 */
[----:B------:R-:W-:Y:S01]  /*d8b0*/  FMUL.FTZ R139, R139, R65 ;  /* 0x000000418b8b7220 */ /* 0x000fe20000410000 */
[----:B------:R-:W-:Y:S01]  /*d8c0*/  HMMA.16816.F32 R160, R4, R24, R160 ;  /* 0x0000001804a0723c */ /* 0x000fe200000018a0 */
[----:B------:R-:W-:Y:S01]  /*d8d0*/  FFMA.FTZ R190, R250, UR37, -R61 ;  /* 0x00000025fabe7c23 */ /* 0x000fe2000801083d */
[----:B------:R-:W-:Y:S01]  /*d8e0*/  IMAD.MOV.U32 R31, RZ, RZ, R219 ;  /* 0x000000ffff1f7224 */ /* 0x000fe200078e00db */
[----:B------:R-:W-:Y:S01]  /*d8f0*/  SHF.R.U32.HI R11, RZ, 0x8, R11 ;  /* 0x00000008ff0b7819 */ /* 0x000fe2000001160b */
[----:B------:R-:W-:Y:S01]  /*d900*/  IMAD.MOV.U32 R250, RZ, RZ, R30 ;  /* 0x000000fffffa7224 */ /* 0x000fe200078e001e */
[----:B------:R-:W-:-:S02]  /*d910*/  LOP3.LUT R10, R10, 0xff, RZ, 0xc0, !PT ;  /* 0x000000ff0a0a7812 */ /* 0x000fc400078ec0ff */
[--C-:B------:R-:W-:Y:S01]  /*d920*/  HSET2.LE.AND R9, R9, R56.reuse, PT ;  /* 0x0000003809097233 */ /* 0x100fe20003803000 */
[----:B------:R-:W-:Y:S01]  /*d930*/  IMAD.MOV.U32 R24, RZ, RZ, R28 ;  /* 0x000000ffff187224 */ /* 0x000fe200078e001c */
[----:B------:R-:W-:Y:S01]  /*d940*/  LOP3.LUT R28, R188, 0xff, RZ, 0xc0, !PT ;  /* 0x000000ffbc1c7812 */ /* 0x000fe200078ec0ff */
[----:B------:R-:W-:Y:S01]  /*d950*/  IMAD.MOV.U32 R25, RZ, RZ, R29 ;  /* 0x000000ffff197224 */ /* 0x000fe200078e001d */
[----:B------:R-:W-:Y:S01]  /*d960*/  SHF.R.U32.HI R29, RZ, 0x18, R188 ;  /* 0x00000018ff1d7819 */ /* 0x000fe200000116bc */
[--C-:B------:R-:W-:Y:S01]  /*d970*/  FFMA.FTZ R189, R235, UR37, -R61.reuse ;  /* 0x00000025ebbd7c23 */ /* 0x100fe2000801083d */
[----:B-1----:R-:W-:Y:S01]  /*d980*/  F2FP.F16.F32.PACK_AB R30, R185, R183 ;  /* 0x000000b7b91e723e */ /* 0x002fe200000000ff */
[----:B------:R-:W-:Y:S01]  /*d990*/  FFMA.FTZ R188, R226, UR37, -R61 ;  /* 0x00000025e2bc7c23 */ /* 0x000fe2000801083d */
[----:B------:R-:W-:Y:S01]  /*d9a0*/  IMAD.MOV.U32 R251, RZ, RZ, R31 ;  /* 0x000000fffffb7224 */ /* 0x000fe200078e001f */
[C---:B------:R-:W-:Y:S01]  /*d9b0*/  HMMA.16816.F32 R132, R4.reuse, R34, R132 ;  /* 0x000000220484723c */ /* 0x040fe20000001884 */
[----:B------:R-:W-:Y:S01]  /*d9c0*/  PRMT R28, R28, 0x5410, R11 ;  /* 0x000054101c1c7816 */ /* 0x000fe2000000000b */
[----:B------:R-:W-:Y:S01]  /*d9d0*/  FFMA.FTZ R179, R179, UR37, -R169 ;  /* 0x00000025b3b37c23 */ /* 0x000fe200080108a9 */
[----:B------:R-:W-:Y:S01]  /*d9e0*/  PRMT R29, R10, 0x5410, R29 ;  /* 0x000054100a1d7816 */ /* 0x000fe2000000001d */
[----:B------:R-:W-:Y:S01]  /*d9f0*/  FFMA.FTZ R171, R171, UR37, -R169 ;  /* 0x00000025abab7c23 */ /* 0x000fe200080108a9 */
[----:B------:R-:W-:Y:S01]  /*da00*/  LOP3.LUT R30, R9, R30, RZ, 0xc0, !PT ;  /* 0x0000001e091e7212 */ /* 0x000fe200078ec0ff */
[C---:B------:R-:W-:Y:S01]  /*da10*/  HMMA.16816.F32 R148, R4.reuse, R26, R148 ;  /* 0x0000001a0494723c */ /* 0x040fe20000001894 */
[----:B------:R-:W-:Y:S01]  /*da20*/  IMAD.MOV.U32 R34, RZ, RZ, R24 ;  /* 0x000000ffff227224 */ /* 0x000fe200078e0018 */
[--C-:B------:R-:W-:Y:S01]  /*da30*/  HSET2.LE.AND R31, R8, R56.reuse, PT ;  /* 0x00000038081f7233 */ /* 0x100fe20003803000 */
[----:B------:R-:W-:Y:S01]  /*da40*/  IMAD.MOV.U32 R35, RZ, RZ, R25 ;  /* 0x000000ffff237224 */ /* 0x000fe200078e0019 */
[----:B------:R-:W-:Y:S02]  /*da50*/  LDSM.16.MT88.4 R8, [R214+0xb400] ;  /* 0x00b40000d608783b */ /* 0x000fe40000004200 */
[C---:B------:R-:W-:Y:S02]  /*da60*/  HMMA.16816.F32 R68, R4.reuse, R16, R68 ;  /* 0x000000100444723c */ /* 0x040fe40000001844 */
[----:B------:R-:W1:Y:S01]  /*da70*/  LDSM.16.MT88.4 R24, [R214+0x9400] ;  /* 0x00940000d618783b */ /* 0x000e620000004200 */
[----:B------:R-:W-:Y:S03]  /*da80*/  MUFU.EX2 R189, R189 ;  /* 0x000000bd00bd7308 */ /* 0x000fe60000000800 */
[C---:B------:R-:W-:Y:S01]  /*da90*/  HMMA.16816.F32 R80, R4.reuse, R18, R80 ;  /* 0x000000120450723c */ /* 0x040fe20000001850 */
[----:B------:R-:W-:Y:S05]  /*daa0*/  LDSM.16.MT88.4 R16, [R214+0xa400] ;  /* 0x00a40000d610783b */ /* 0x000fea0000004200 */
[C---:B------:R-:W-:Y:S01]  /*dab0*/  HMMA.16816.F32 R84, R4.reuse, R20, R84 ;  /* 0x000000140454723c */ /* 0x040fe20000001854 */
[----:B------:R-:W2:Y:S01]  /*dac0*/  MUFU.EX2 R188, R188 ;  /* 0x000000bc00bc7308 */ /* 0x000ea20000000800 */
[----:B------:R-:W-:Y:S01]  /*dad0*/  FFMA.FTZ R195, R195, UR37, -R61 ;  /* 0x00000025c3c37c23 */ /* 0x000fe2000801083d */
[----:B------:R3:W5:Y:S03]  /*dae0*/  LDL.LU.64 R218, [R1+0x8] ;  /* 0x0000080001da7983 */ /* 0x0007660000300a00 */
[C---:B------:R-:W-:Y:S01]  /*daf0*/  HMMA.16816.F32 R96, R4.reuse, R22, R96 ;  /* 0x000000160460723c */ /* 0x040fe20000001860 */
[----:B------:R-:W4:Y:S05]  /*db00*/  LDSM.16.MT88.4 R20, [R212+0x9400] ;  /* 0x00940000d414783b */ /* 0x000f2a0000004200 */
[C---:B------:R-:W-:Y:S01]  /*db10*/  HMMA.16816.F32 R104, R4.reuse, R14, R104 ;  /* 0x0000000e0468723c */ /* 0x040fe20000001868 */
[----:B------:R-:W3:Y:S05]  /*db20*/  LDSM.16.MT88.4 R12, [R212+0xa400] ;  /* 0x00a40000d40c783b */ /* 0x000eea0000004200 */
[----:B------:R-:W-:Y:S01]  /*db30*/  HMMA.16816.F32 R136, R4, R32, R136 ;  /* 0x000000200488723c */ /* 0x000fe20000001888 */
[----:B------:R-:W3:Y:S01]  /*db40*/  LDSM.16.MT88.4 R4, [R212+0xb400] ;  /* 0x00b40000d404783b */ /* 0x000ee20000004200 */
[----:B------:R-:W-:Y:S08]  /*db50*/  MUFU.EX2 R179, R179 ;  /* 0x000000b300b37308 */ /* 0x000ff00000000800 */
[----:B------:R-:W-:Y:S08]  /*db60*/  MUFU.EX2 R190, R190 ;  /* 0x000000be00be7308 */ /* 0x000ff00000000800 */
[----:B------:R-:W1:Y:S01]  /*db70*/  MUFU.EX2 R171, R171 ;  /* 0x000000ab00ab7308 */ /* 0x000e620000000800 */
[----:B--2---:R-:W-:Y:S01]  /*db80*/  F2FP.F16.F32.PACK_AB R32, R188, R189 ;  /* 0x000000bdbc20723e */ /* 0x004fe200000000ff */
[----:B------:R2:W5:Y:S01]  /*db90*/  LDL.LU.64 R216, [R1] ;  /* 0x0000000001d87983 */ /* 0x0005620000300a00 */
[--C-:B------:R-:W-:Y:S01]  /*dba0*/  HSET2.LE.AND R28, R28, R56.reuse, PT ;  /* 0x000000381c1c7233 */ /* 0x100fe20003803000 */
[--C-:B------:R-:W-:Y:S01]  /*dbb0*/  FFMA.FTZ R201, R201, UR37, -R60.reuse ;  /* 0x00000025c9c97c23 */ /* 0x100fe2000801083c */
[----:B------:R-:W-:Y:S01]  /*dbc0*/  LOP3.LUT R31, R31, R32, RZ, 0xc0, !PT ;  /* 0x000000201f1f7212 */ /* 0x000fe200078ec0ff */
[--C-:B------:R-:W-:Y:S01]  /*dbd0*/  FFMA.FTZ R202, R202, UR37, -R60.reuse ;  /* 0x00000025caca7c23 */ /* 0x100fe2000801083c */
[----:B------:R-:W-:Y:S01]  /*dbe0*/  HSET2.LE.AND R29, R29, R56, PT ;  /* 0x000000381d1d7233 */ /* 0x000fe20003803000 */
[----:B------:R-:W4:Y:S01]  /*dbf0*/  MUFU.EX2 R195, R195 ;  /* 0x000000c300c37308 */ /* 0x000f220000000800 */
[--C-:B------:R-:W-:Y:S01]  /*dc00*/  FFMA.FTZ R209, R211, UR37, -R53.reuse ;  /* 0x00000025d3d17c23 */ /* 0x100fe20008010835 */
[--C-:B------:R-:W-:Y:S01]  /*dc10*/  FFMA.FTZ R186, R186, UR37, -R60.reuse ;  /* 0x00000025baba7c23 */ /* 0x100fe2000801083c */
[----:B------:R-:W-:Y:S01]  /*dc20*/  FFMA.FTZ R187, R187, UR37, -R60 ;  /* 0x00000025bbbb7c23 */ /* 0x000fe2000801083c */
[--C-:B------:R-:W-:Y:S01]  /*dc30*/  FFMA.FTZ R192, R192, UR37, -R53.reuse ;  /* 0x00000025c0c07c23 */ /* 0x100fe20008010835 */
[----:B------:R-:W-:Y:S01]  /*dc40*/  FFMA.FTZ R193, R193, UR37, -R53 ;  /* 0x00000025c1c17c23 */ /* 0x000fe20008010835 */
[----:B------:R-:W-:Y:S01]  /*dc50*/  UIADD3 UR4, UR4, 0x1, URZ ;  /* 0x0000000104047890 */ /* 0x000fe2000fffe03f */
[----:B------:R-:W-:Y:S01]  /*dc60*/  IMAD.U32 R248, RZ, RZ, UR33 ;  /* 0x00000021fff87e24 */ /* 0x000fe2000f8e00ff */
[----:B------:R-:W-:Y:S01]  /*dc70*/  MUFU.EX2 R201, R201 ;  /* 0x000000c900c97308 */ /* 0x000fe20000000800 */
[----:B-1----:R-:W-:Y:S01]  /*dc80*/  F2FP.F16.F32.PACK_AB R32, R171, R179 ;  /* 0x000000b3ab20723e */ /* 0x002fe200000000ff */
[--C-:B------:R-:W-:Y:S01]  /*dc90*/  FFMA.FTZ R194, R194, UR37, -R169.reuse ;  /* 0x00000025c2c27c23 */ /* 0x100fe200080108a9 */
[----:B------:R-:W-:Y:S01]  /*dca0*/  FFMA.FTZ R203, R203, UR37, -R169 ;  /* 0x00000025cbcb7c23 */ /* 0x000fe200080108a9 */
[----:B------:R-:W-:Y:S01]  /*dcb0*/  LOP3.LUT R248, R249, UR4, R248, 0x96, !PT ;  /* 0x00000004f9f87c12 */ /* 0x000fe2000f8e96f8 */
[--C-:B------:R-:W-:Y:S01]  /*dcc0*/  FFMA.FTZ R191, R191, UR37, -R61.reuse ;  /* 0x00000025bfbf7c23 */ /* 0x100fe2000801083d */
[----:B------:R-:W-:Y:S01]  /*dcd0*/  LOP3.LUT R28, R28, R32, RZ, 0xc0, !PT ;  /* 0x000000201c1c7212 */ /* 0x000fe200078ec0ff */
[----:B------:R-:W-:Y:S01]  /*dce0*/  FFMA.FTZ R200, R200, UR37, -R61 ;  /* 0x00000025c8c87c23 */ /* 0x000fe2000801083d */
[----:B------:R-:W-:Y:S01]  /*dcf0*/  MUFU.EX2 R202, R202 ;  /* 0x000000ca00ca7308 */ /* 0x000fe20000000800 */
[----:B----4-:R-:W-:Y:S01]  /*dd00*/  F2FP.F16.F32.PACK_AB R32, R195, R190 ;  /* 0x000000bec320723e */ /* 0x010fe200000000ff */
[----:B------:R-:W-:-:S04]  /*dd10*/  IMAD.WIDE.U32 R248, R248, -0x326172a9, RZ ;  /* 0xcd9e8d57f8f87825 */ /* 0x000fc800078e00ff */
[--C-:B------:R-:W-:Y:S01]  /*dd20*/  FFMA.FTZ R196, R196, UR37, -R169.reuse ;  /* 0x00000025c4c47c23 */ /* 0x100fe200080108a9 */
[----:B------:R-:W-:Y:S01]  /*dd30*/  FFMA.FTZ R197, R197, UR37, -R169 ;  /* 0x00000025c5c57c23 */ /* 0x000fe200080108a9 */
[----:B------:R-:W-:Y:S01]  /*dd40*/  LOP3.LUT R29, R29, R32, RZ, 0xc0, !PT ;  /* 0x000000201d1d7212 */ /* 0x000fe200078ec0ff */
[--C-:B------:R-:W-:Y:S01]  /*dd50*/  FFMA.FTZ R198, R198, UR37, -R61.reuse ;  /* 0x00000025c6c67c23 */ /* 0x100fe2000801083d */
[----:B------:R-:W-:Y:S01]  /*dd60*/  LOP3.LUT R246, R249, UR21, R246, 0x96, !PT ;  /* 0x00000015f9f67c12 */ /* 0x000fe2000f8e96f6 */
[----:B------:R-:W-:Y:S01]  /*dd70*/  MUFU.EX2 R209, R209 ;  /* 0x000000d100d17308 */ /* 0x000fe20000000800 */
[----:B------:R-:W-:Y:S01]  /*dd80*/  FFMA.FTZ R199, R199, UR37, -R61 ;  /* 0x00000025c7c77c23 */ /* 0x000fe2000801083d */
[----:B------:R-:W-:Y:S01]  /*dd90*/  LOP3.LUT R184, R249, UR21, R184, 0x96, !PT ;  /* 0x00000015f9b87c12 */ /* 0x000fe2000f8e96b8 */
[----:B------:R-:W-:Y:S01]  /*dda0*/  FFMA.FTZ R175, R175, UR37, -R60 ;  /* 0x00000025afaf7c23 */ /* 0x000fe2000801083c */
[----:B------:R-:W-:Y:S01]  /*ddb0*/  HMMA.16816.F32 R156, R28, R24, R156 ;  /* 0x000000181c9c723c */ /* 0x000fe2000000189c */
[----:B------:R-:W-:-:S04]  /*ddc0*/  IMAD.WIDE.U32 R246, R246, -0x2daee0ad, RZ ;  /* 0xd2511f53f6f67825 */ /* 0x000fc800078e00ff */
[----:B------:R-:W-:Y:S01]  /*ddd0*/  FFMA.FTZ R176, R176, UR37, -R60 ;  /* 0x00000025b0b07c23 */ /* 0x000fe2000801083c */
[--C-:B------:R-:W-:Y:S01]  /*dde0*/  FFMA.FTZ R177, R177, UR37, -R53.reuse ;  /* 0x00000025b1b17c23 */ /* 0x100fe20008010835 */
[----:B------:R-:W1:Y:S01]  /*ddf0*/  MUFU.EX2 R186, R186 ;  /* 0x000000ba00ba7308 */ /* 0x000e620000000800 */
[--C-:B------:R-:W-:Y:S01]  /*de00*/  FFMA.FTZ R178, R178, UR37, -R53.reuse ;  /* 0x00000025b2b27c23 */ /* 0x100fe20008010835 */
[C---:B------:R-:W-:Y:S01]  /*de10*/  HMMA.16816.F32 R152, R28.reuse, R26, R152 ;  /* 0x0000001a1c98723c */ /* 0x040fe20000001898 */
[----:B------:R-:W-:Y:S01]  /*de20*/  LOP3.LUT R238, R247, UR18, R238, 0x96, !PT ;  /* 0x00000012f7ee7c12 */ /* 0x000fe2000f8e96ee */
[--C-:B------:R-:W-:Y:S01]  /*de30*/  FFMA.FTZ R164, R164, UR37, -R60.reuse ;  /* 0x00000025a4a47c23 */ /* 0x100fe2000801083c */
[----:B------:R-:W-:Y:S01]  /*de40*/  FFMA.FTZ R172, R172, UR37, -R60 ;  /* 0x00000025acac7c23 */ /* 0x000fe2000801083c */
[--C-:B------:R-:W-:Y:S01]  /*de50*/  FFMA.FTZ R173, R173, UR37, -R53.reuse ;  /* 0x00000025adad7c23 */ /* 0x100fe20008010835 */
[----:B------:R-:W-:Y:S01]  /*de60*/  FFMA.FTZ R174, R174, UR37, -R53 ;  /* 0x00000025aeae7c23 */ /* 0x000fe20008010835 */
[----:B------:R-:W-:Y:S01]  /*de70*/  HMMA.16816.F32 R72, R28, R20, R72 ;  /* 0x000000141c48723c */ /* 0x000fe20000001848 */
[----:B------:R-:W-:Y:S01]  /*de80*/  MUFU.EX2 R187, R187 ;  /* 0x000000bb00bb7308 */ /* 0x000fe20000000800 */
[----:B------:R-:W-:-:S04]  /*de90*/  IMAD.WIDE.U32 R238, R238, -0x326172a9, RZ ;  /* 0xcd9e8d57eeee7825 */ /* 0x000fc800078e00ff */
[--C-:B------:R-:W-:Y:S01]  /*dea0*/  FFMA.FTZ R63, R63, UR37, -R61.reuse ;  /* 0x000000253f3f7c23 */ /* 0x100fe2000801083d */
[----:B------:R-:W-:Y:S01]  /*deb0*/  FFMA.FTZ R62, R62, UR37, -R61 ;  /* 0x000000253e3e7c23 */ /* 0x000fe2000801083d */
[--C-:B------:R-:W-:Y:S01]  /*dec0*/  FFMA.FTZ R170, R170, UR37, -R169.reuse ;  /* 0x00000025aaaa7c23 */ /* 0x100fe200080108a9 */
[C---:B------:R-:W-:Y:S01]  /*ded0*/  HMMA.16816.F32 R76, R28.reuse, R22, R76 ;  /* 0x000000161c4c723c */ /* 0x040fe2000000184c */
[----:B------:R-:W-:Y:S01]  /*dee0*/  LOP3.LUT R236, R239, UR17, R236, 0x96, !PT ;  /* 0x00000011efec7c12 */ /* 0x000fe2000f8e96ec */
[----:B------:R-:W-:Y:S01]  /*def0*/  FFMA.FTZ R67, R67, UR37, -R169 ;  /* 0x0000002543437c23 */ /* 0x000fe200080108a9 */
[----:B------:R-:W4:Y:S01]  /*df00*/  MUFU.EX2 R192, R192 ;  /* 0x000000c000c07308 */ /* 0x000f220000000800 */
[----:B------:R-:W-:Y:S01]  /*df10*/  FFMA.FTZ R49, R232, R66, R49 ;  /* 0x00000042e8317223 */ /* 0x000fe20000010031 */
[----:B------:R-:W-:Y:S01]  /*df20*/  FFMA.FTZ R45, R231, R65, R45 ;  /* 0x00000041e72d7223 */ /* 0x000fe2000001002d */
[C---:B------:R-:W-:Y:S01]  /*df30*/  HMMA.16816.F32 R88, R28.reuse, R16, R88 ;  /* 0x000000101c58723c */ /* 0x040fe20000001858 */
[----:B------:R-:W-:Y:S01]  /*df40*/  FFMA.FTZ R41, R230, R55, R41 ;  /* 0x00000037e6297223 */ /* 0x000fe20000010029 */
[----:B------:R-:W-:Y:S01]  /*df50*/  FFMA.FTZ R3, R227, R54, R3 ;  /* 0x00000036e3037223 */ /* 0x000fe20000010003 */
[----:B------:R-:W-:Y:S01]  /*df60*/  FADD.FTZ R49, R48, R49 ;  /* 0x0000003130317221 */ /* 0x000fe20000010000 */
[----:B------:R-:W-:Y:S01]  /*df70*/  FADD.FTZ R45, R44, R45 ;  /* 0x0000002d2c2d7221 */ /* 0x000fe20000010000 */
[----:B------:R-:W2:Y:S01]  /*df80*/  MUFU.EX2 R193, R193 ;  /* 0x000000c100c17308 */ /* 0x000ea20000000800 */
[C---:B------:R-:W-:Y:S01]  /*df90*/  HMMA.16816.F32 R92, R28.reuse, R18, R92 ;  /* 0x000000121c5c723c */ /* 0x040fe2000000185c */
[----:B------:R-:W-:Y:S01]  /*dfa0*/  FADD.FTZ R41, R40, R41 ;  /* 0x0000002928297221 */ /* 0x000fe20000010000 */
[----:B------:R-:W-:Y:S01]  /*dfb0*/  FADD.FTZ R3, R2, R3 ;  /* 0x0000000302037221 */ /* 0x000fe20000010000 */
[----:B------:R-:W-:Y:S01]  /*dfc0*/  FADD.FTZ R49, R47, R49 ;  /* 0x000000312f317221 */ /* 0x000fe20000010000 */
[----:B------:R-:W-:Y:S01]  /*dfd0*/  FADD.FTZ R45, R43, R45 ;  /* 0x0000002d2b2d7221 */ /* 0x000fe20000010000 */
[----:B------:R-:W-:Y:S01]  /*dfe0*/  FADD.FTZ R41, R39, R41 ;  /* 0x0000002927297221 */ /* 0x000fe20000010000 */
[C---:B---3--:R-:W-:Y:S01]  /*dff0*/  HMMA.16816.F32 R140, R28.reuse, R12, R140 ;  /* 0x0000000c1c8c723c */ /* 0x048fe2000000188c */
[----:B------:R-:W3:Y:S01]  /*e000*/  MUFU.EX2 R194, R194 ;  /* 0x000000c200c27308 */ /* 0x000ee20000000800 */
[----:B------:R-:W-:Y:S01]  /*e010*/  FADD.FTZ R3, R50, R3 ;  /* 0x0000000332037221 */ /* 0x000fe20000010000 */
[----:B------:R-:W-:Y:S01]  /*e020*/  FADD.FTZ R49, R46, R49 ;  /* 0x000000312e317221 */ /* 0x000fe20000010000 */
[----:B------:R-:W-:Y:S01]  /*e030*/  FADD.FTZ R45, R42, R45 ;  /* 0x0000002d2a2d7221 */ /* 0x000fe20000010000 */
[----:B------:R-:W-:Y:S01]  /*e040*/  FADD.FTZ R41, R38, R41 ;  /* 0x0000002926297221 */ /* 0x000fe20000010000 */
[C---:B------:R-:W-:Y:S01]  /*e050*/  HMMA.16816.F32 R100, R28.reuse, R14, R100 ;  /* 0x0000000e1c64723c */ /* 0x040fe20000001864 */
[----:B------:R-:W-:Y:S01]  /*e060*/  FADD.FTZ R3, R0, R3 ;  /* 0x0000000300037221 */ /* 0x000fe20000010000 */
[----:B-1----:R-:W-:Y:S01]  /*e070*/  FADD.FTZ R49, R186, R49 ;  /* 0x00000031ba317221 */ /* 0x002fe20000010000 */
[----:B------:R-:W-:Y:S01]  /*e080*/  MUFU.EX2 R203, R203 ;  /* 0x000000cb00cb7308 */ /* 0x000fe20000000800 */
[----:B----4-:R-:W-:Y:S01]  /*e090*/  FADD.FTZ R45, R192, R45 ;  /* 0x0000002dc02d7221 */ /* 0x010fe20000010000 */
[----:B------:R-:W-:Y:S01]  /*e0a0*/  FADD.FTZ R41, R179, R41 ;  /* 0x00000029b3297221 */ /* 0x000fe20000010000 */
[C---:B------:R-:W-:Y:S01]  /*e0b0*/  HMMA.16816.F32 R112, R28.reuse, R8, R112 ;  /* 0x000000081c70723c */ /* 0x040fe20000001870 */
[----:B------:R-:W-:Y:S01]  /*e0c0*/  FADD.FTZ R3, R190, R3 ;  /* 0x00000003be037221 */ /* 0x000fe20000010000 */
[--C-:B------:R-:W-:Y:S01]  /*e0d0*/  FFMA.FTZ R58, R58, UR37, -R60.reuse ;  /* 0x000000253a3a7c23 */ /* 0x100fe2000801083c */
[--C-:B------:R-:W-:Y:S01]  /*e0e0*/  FFMA.FTZ R52, R52, UR37, -R60.reuse ;  /* 0x0000002534347c23 */ /* 0x100fe2000801083c */
[----:B------:R-:W-:Y:S01]  /*e0f0*/  FADD.FTZ R49, R187, R49 ;  /* 0x00000031bb317221 */ /* 0x000fe20000010000 */
[----:B------:R-:W1:Y:S01]  /*e100*/  MUFU.EX2 R191, R191 ;  /* 0x000000bf00bf7308 */ /* 0x000e620000000800 */
[C---:B------:R-:W-:Y:S01]  /*e110*/  HMMA.16816.F32 R116, R28.reuse, R10, R116 ;  /* 0x0000000a1c74723c */ /* 0x040fe20000001874 */
[----:B--2---:R-:W-:Y:S01]  /*e120*/  FADD.FTZ R45, R193, R45 ;  /* 0x0000002dc12d7221 */ /* 0x004fe20000010000 */
[----:B------:R-:W-:Y:S01]  /*e130*/  FADD.FTZ R41, R171, R41 ;  /* 0x00000029ab297221 */ /* 0x000fe20000010000 */
[----:B------:R-:W-:Y:S01]  /*e140*/  FADD.FTZ R3, R195, R3 ;  /* 0x00000003c3037221 */ /* 0x000fe20000010000 */
[--C-:B------:R-:W-:Y:S01]  /*e150*/  FFMA.FTZ R64, R64, UR37, -R60.reuse ;  /* 0x0000002540407c23 */ /* 0x100fe2000801083c */
[----:B------:R-:W-:Y:S01]  /*e160*/  FFMA.FTZ R59, R59, UR37, -R60 ;  /* 0x000000253b3b7c23 */ /* 0x000fe2000801083c */
[C---:B------:R-:W-:Y:S01]  /*e170*/  HMMA.16816.F32 R124, R28.reuse, R4, R124 ;  /* 0x000000041c7c723c */ /* 0x040fe2000000187c */
[----:B------:R-:W2:Y:S01]  /*e180*/  MUFU.EX2 R200, R200 ;  /* 0x000000c800c87308 */ /* 0x000ea20000000800 */
[--C-:B------:R-:W-:Y:S01]  /*e190*/  FFMA.FTZ R60, R37, UR37, -R53.reuse ;  /* 0x00000025253c7c23 */ /* 0x100fe20008010835 */
[--C-:B------:R-:W-:Y:S01]  /*e1a0*/  FFMA.FTZ R57, R57, UR37, -R53.reuse ;  /* 0x0000002539397c23 */ /* 0x100fe20008010835 */
[--C-:B------:R-:W-:Y:S01]  /*e1b0*/  FFMA.FTZ R51, R51, UR37, -R53.reuse ;  /* 0x0000002533337c23 */ /* 0x100fe20008010835 */
[----:B------:R-:W-:Y:S01]  /*e1c0*/  FFMA.FTZ R37, R36, UR37, -R53 ;  /* 0x0000002524257c23 */ /* 0x000fe20008010835 */
[----:B------:R-:W-:Y:S01]  /*e1d0*/  HMMA.16816.F32 R128, R28, R6, R128 ;  /* 0x000000061c80723c */ /* 0x000fe20000001880 */
[----:B------:R-:W-:Y:S01]  /*e1e0*/  FADD.FTZ R49, R201, R49 ;  /* 0x00000031c9317221 */ /* 0x000fe20000010000 */
[----:B------:R-:W-:Y:S01]  /*e1f0*/  FADD.FTZ R41, R183, R41 ;  /* 0x00000029b7297221 */ /* 0x000fe20000010000 */
[----:B------:R-:W4:Y:S01]  /*e200*/  MUFU.EX2 R196, R196 ;  /* 0x000000c400c47308 */ /* 0x000f220000000800 */
[----:B------:R-:W-:Y:S01]  /*e210*/  FADD.FTZ R3, R189, R3 ;  /* 0x00000003bd037221 */ /* 0x000fe20000010000 */
[----:B------:R-:W-:Y:S01]  /*e220*/  FADD.FTZ R49, R202, R49 ;  /* 0x00000031ca317221 */ /* 0x000fe20000010000 */
[----:B------:R-:W-:Y:S01]  /*e230*/  FADD.FTZ R41, R185, R41 ;  /* 0x00000029b9297221 */ /* 0x000fe20000010000 */
[----:B------:R-:W-:Y:S01]  /*e240*/  LOP3.LUT R28, R251, UR13, R34, 0x96, !PT ;  /* 0x0000000dfb1c7c12 */ /* 0x000fe2000f8e9622 */
[----:B------:R-:W-:Y:S01]  /*e250*/  FADD.FTZ R3, R188, R3 ;  /* 0x00000003bc037221 */ /* 0x000fe20000010000 */
[----:B------:R-:W-:Y:S01]  /*e260*/  UISETP.GE.AND UP0, UPT, UR34, 0x4, UPT ;  /* 0x000000042200788c */ /* 0x000fe2000bf06270 */
[----:B---3--:R-:W-:Y:S01]  /*e270*/  FADD.FTZ R41, R194, R41 ;  /* 0x00000029c2297221 */ /* 0x008fe20000010000 */
[----:B------:R-:W3:Y:S01]  /*e280*/  MUFU.EX2 R197, R197 ;  /* 0x000000c500c57308 */ /* 0x000ee20000000800 */
[----:B------:R-:W-:-:S04]  /*e290*/  IMAD.WIDE.U32 R28, R28, -0x2daee0ad, RZ ;  /* 0xd2511f531c1c7825 */ /* 0x000fc800078e00ff */
[----:B-1----:R-:W-:Y:S01]  /*e2a0*/  FADD.FTZ R3, R191, R3 ;  /* 0x00000003bf037221 */ /* 0x002fe20000010000 */
[----:B------:R-:W-:Y:S01]  /*e2b0*/  FADD.FTZ R41, R203, R41 ;  /* 0x00000029cb297221 */ /* 0x000fe20000010000 */
[----:B------:R-:W-:Y:S02]  /*e2c0*/  PLOP3.LUT P0, PT, PT, PT, UP0, 0x80, 0x0 ;  /* 0x000000000000781c */ /* 0x000fe40003f0f008 */
[----:B------:R-:W-:Y:S01]  /*e2d0*/  LOP3.LUT R31, R29, UR29, R208, 0x96, !PT ;  /* 0x0000001d1d1f7c12 */ /* 0x000fe2000f8e96d0 */
[----:B------:R-:W-:Y:S01]  /*e2e0*/  FFMA.FTZ R208, R210, UR37, -R53 ;  /* 0x00000025d2d07c23 */ /* 0x000fe20008010835 */
[----:B------:R-:W-:Y:S01]  /*e2f0*/  LOP3.LUT R32, R28, 0xffff, RZ, 0xc0, !PT ;  /* 0x0000ffff1c207812 */ /* 0x000fe200078ec0ff */
[----:B------:R-:W1:Y:S01]  /*e300*/  MUFU.EX2 R198, R198 ;  /* 0x000000c600c67308 */ /* 0x000e620000000800 */
[--C-:B------:R-:W-:Y:S01]  /*e310*/  SHF.R.U32.HI R29, RZ, 0x10, R28.reuse ;  /* 0x00000010ff1d7819 */ /* 0x100fe2000001161c */
[----:B--2---:R-:W-:Y:S01]  /*e320*/  FADD.FTZ R3, R200, R3 ;  /* 0x00000003c8037221 */ /* 0x004fe20000010000 */
[----:B------:R-:W-:Y:S01]  /*e330*/  LOP3.LUT R30, R28, 0xff, RZ, 0xc0, !PT ;  /* 0x000000ff1c1e7812 */ /* 0x000fe200078ec0ff */
[----:B----4-:R-:W-:Y:S01]  /*e340*/  FADD.FTZ R41, R196, R41 ;  /* 0x00000029c4297221 */ /* 0x010fe20000010000 */
[----:B------:R-:W-:Y:S01]  /*e350*/  SHF.R.U32.HI R28, RZ, 0x18, R28 ;  /* 0x00000018ff1c7819 */ /* 0x000fe2000001161c */
[----:B------:R-:W-:Y:S01]  /*e360*/  @UP0 UIADD3 UR34, UR34, -0x4, URZ ;  /* 0xfffffffc22220890 */ /* 0x000fe2000fffe03f */
[----:B------:R-:W-:Y:S01]  /*e370*/  LOP3.LUT R29, R29, 0xff, RZ, 0xc0, !PT ;  /* 0x000000ff1d1d7812 */ /* 0x000fe200078ec0ff */
[----:B------:R-:W2:Y:S01]  /*e380*/  MUFU.EX2 R208, R208 ;  /* 0x000000d000d07308 */ /* 0x000ea20000000800 */
[----:B------:R-:W-:Y:S01]  /*e390*/  SHF.R.U32.HI R32, RZ, 0x8, R32 ;  /* 0x00000008ff207819 */ /* 0x000fe20000011620 */
[----:B---3--:R-:W-:Y:S01]  /*e3a0*/  FADD.FTZ R41, R197, R41 ;  /* 0x00000029c5297221 */ /* 0x008fe20000010000 */
[----:B------:R-:W-:-:S02]  /*e3b0*/  PRMT R28, R29, 0x5410, R28 ;  /* 0x000054101d1c7816 */ /* 0x000fc4000000001c */
[----:B------:R-:W-:Y:S02]  /*e3c0*/  SHF.R.U32.HI R29, RZ, 0x10, R31 ;  /* 0x00000010ff1d7819 */ /* 0x000fe4000001161f */
[----:B------:R-:W-:Y:S01]  /*e3d0*/  PRMT R30, R30, 0x5410, R32 ;  /* 0x000054101e1e7816 */ /* 0x000fe20000000020 */
[----:B------:R-:W3:Y:S01]  /*e3e0*/  MUFU.EX2 R199, R199 ;  /* 0x000000c700c77308 */ /* 0x000ee20000000800 */
[C---:B------:R-:W-:Y:S01]  /*e3f0*/  LOP3.LUT R33, R31.reuse, 0xffff, RZ, 0xc0, !PT ;  /* 0x0000ffff1f217812 */ /* 0x040fe200078ec0ff */
[----:B-1----:R-:W-:Y:S01]  /*e400*/  FADD.FTZ R3, R198, R3 ;  /* 0x00000003c6037221 */ /* 0x002fe20000010000 */
[----:B------:R-:W-:Y:S02]  /*e410*/  LOP3.LUT R32, R31, 0xff, RZ, 0xc0, !PT ;  /* 0x000000ff1f207812 */ /* 0x000fe400078ec0ff */
[----:B------:R-:W-:Y:S02]  /*e420*/  SHF.R.U32.HI R31, RZ, 0x18, R31 ;  /* 0x00000018ff1f7819 */ /* 0x000fe4000001161f */
[----:B------:R-:W-:Y:S01]  /*e430*/  LOP3.LUT R29, R29, 0xff, RZ, 0xc0, !PT ;  /* 0x000000ff1d1d7812 */ /* 0x000fe200078ec0ff */
[----:B------:R-:W-:Y:S01]  /*e440*/  MUFU.EX2 R175, R175 ;  /* 0x000000af00af7308 */ /* 0x000fe20000000800 */
[----:B------:R-:W-:Y:S01]  /*e450*/  HSET2.LE.AND R30, R30, R56, PT ;  /* 0x000000381e1e7233 */ /* 0x000fe20003803000 */
[----:B--2---:R-:W-:Y:S01]  /*e460*/  FADD.FTZ R45, R208, R45 ;  /* 0x0000002dd02d7221 */ /* 0x004fe20000010000 */
[----:B------:R-:W-:-:S02]  /*e470*/  PRMT R29, R29, 0x5410, R31 ;  /* 0x000054101d1d7816 */ /* 0x000fc4000000001f */
[----:B------:R-:W-:Y:S01]  /*e480*/  F2FP.F16.F32.PACK_AB R31, R202, R201 ;  /* 0x000000c9ca1f723e */ /* 0x000fe200000000ff */
[----:B------:R-:W-:Y:S01]  /*e490*/  FADD.FTZ R45, R209, R45 ;  /* 0x0000002dd12d7221 */ /* 0x000fe20000010000 */
[----:B------:R-:W-:Y:S01]  /*e4a0*/  SHF.R.U32.HI R33, RZ, 0x8, R33 ;  /* 0x00000008ff217819 */ /* 0x000fe20000011621 */
[----:B------:R-:W-:Y:S01]  /*e4b0*/  MUFU.EX2 R176, R176 ;  /* 0x000000b000b07308 */ /* 0x000fe20000000800 */
[----:B------:R-:W-:Y:S01]  /*e4c0*/  LOP3.LUT R30, R30, R31, RZ, 0xc0, !PT ;  /* 0x0000001f1e1e7212 */ /* 0x000fe200078ec0ff */
[----:B---3--:R-:W-:Y:S01]  /*e4d0*/  FADD.FTZ R3, R199, R3 ;  /* 0x00000003c7037221 */ /* 0x008fe20000010000 */
[--C-:B------:R-:W-:Y:S02]  /*e4e0*/  HSET2.LE.AND R28, R28, R56.reuse, PT ;  /* 0x000000381c1c7233 */ /* 0x100fe40003803000 */
[----:B------:R-:W-:Y:S02]  /*e4f0*/  PRMT R32, R32, 0x5410, R33 ;  /* 0x0000541020207816 */ /* 0x000fe40000000021 */
[----:B------:R-:W-:Y:S01]  /*e500*/  F2FP.F16.F32.PACK_AB R31, R209, R208 ;  /* 0x000000d0d11f723e */ /* 0x000fe200000000ff */
[----:B------:R-:W-:Y:S01]  /*e510*/  MUFU.EX2 R177, R177 ;  /* 0x000000b100b17308 */ /* 0x000fe20000000800 */
[----:B------:R-:W-:-:S02]  /*e520*/  HSET2.LE.AND R29, R29, R56, PT ;  /* 0x000000381d1d7233 */ /* 0x000fc40003803000 */
[----:B------:R-:W-:Y:S02]  /*e530*/  LOP3.LUT R31, R28, R31, RZ, 0xc0, !PT ;  /* 0x0000001f1c1f7212 */ /* 0x000fe400078ec0ff */
[----:B------:R-:W-:Y:S02]  /*e540*/  HSET2.LE.AND R28, R32, R56, PT ;  /* 0x00000038201c7233 */ /* 0x000fe40003803000 */
[----:B------:R-:W-:Y:S01]  /*e550*/  F2FP.F16.F32.PACK_AB R32, R187, R186 ;  /* 0x000000babb20723e */ /* 0x000fe200000000ff */
[----:B------:R-:W-:Y:S03]  /*e560*/  MUFU.EX2 R178, R178 ;  /* 0x000000b200b27308 */ /* 0x000fe60000000800 */
[----:B------:R-:W-:Y:S02]  /*e570*/  LOP3.LUT R28, R28, R32, RZ, 0xc0, !PT ;  /* 0x000000201c1c7212 */ /* 0x000fe400078ec0ff */
[----:B------:R-:W-:-:S03]  /*e580*/  F2FP.F16.F32.PACK_AB R32, R193, R192 ;  /* 0x000000c0c120723e */ /* 0x000fc600000000ff */
[----:B------:R-:W1:Y:S01]  /*e590*/  MUFU.EX2 R164, R164 ;  /* 0x000000a400a47308 */ /* 0x000e620000000800 */
[----:B------:R-:W-:Y:S02]  /*e5a0*/  LOP3.LUT R29, R29, R32, RZ, 0xc0, !PT ;  /* 0x000000201d1d7212 */ /* 0x000fe400078ec0ff */
[----:B------:R-:W-:-:S05]  /*e5b0*/  F2FP.F16.F32.PACK_AB R32, R203, R194 ;  /* 0x000000c2cb20723e */ /* 0x000fca00000000ff */
[C---:B------:R-:W-:Y:S01]  /*e5c0*/  HMMA.16816.F32 R68, R28.reuse, R20, R68 ;  /* 0x000000141c44723c */ /* 0x040fe20000001844 */
[----:B------:R-:W2:Y:S05]  /*e5d0*/  MUFU.EX2 R172, R172 ;  /* 0x000000ac00ac7308 */ /* 0x000eaa0000000800 */
[C---:B------:R-:W-:Y:S01]  /*e5e0*/  HMMA.16816.F32 R144, R28.reuse, R12, R144 ;  /* 0x0000000c1c90723c */ /* 0x040fe20000001890 */
[--C-:B------:R-:W-:Y:S02]  /*e5f0*/  LOP3.LUT R20, R237, UR19, R248.reuse, 0x96, !PT ;  /* 0x00000013ed147c12 */ /* 0x100fe4000f8e96f8 */
[----:B------:R-:W-:Y:S01]  /*e600*/  LOP3.LUT R248, R181, UR19, R248, 0x96, !PT ;  /* 0x00000013b5f87c12 */ /* 0x000fe2000f8e96f8 */
[----:B------:R-:W3:Y:S01]  /*e610*/  MUFU.EX2 R173, R173 ;  /* 0x000000ad00ad7308 */ /* 0x000ee20000000800 */
[----:B-1----:R-:W-:Y:S01]  /*e620*/  FADD.FTZ R49, R164, R49 ;  /* 0x00000031a4317221 */ /* 0x002fe20000010000 */
[----:B------:R-:W-:Y:S01]  /*e630*/  IMAD.WIDE.U32 R20, R20, -0x2daee0ad, RZ ;  /* 0xd2511f5314147825 */ /* 0x000fe200078e00ff */
[C---:B------:R-:W-:Y:S03]  /*e640*/  HMMA.16816.F32 R104, R28.reuse, R14, R104 ;  /* 0x0000000e1c68723c */ /* 0x040fe60000001868 */
[----:B------:R-:W-:Y:S01]  /*e650*/  IMAD.WIDE.U32 R12, R236, -0x2daee0ad, RZ ;  /* 0xd2511f53ec0c7825 */ /* 0x000fe200078e00ff */
[----:B------:R-:W-:Y:S01]  /*e660*/  LOP3.LUT R210, R21, UR16, R246, 0x96, !PT ;  /* 0x0000001015d27c12 */ /* 0x000fe2000f8e96f6 */
[----:B------:R-:W1:Y:S01]  /*e670*/  MUFU.EX2 R174, R174 ;  /* 0x000000ae00ae7308 */ /* 0x000e620000000800 */
[----:B------:R-:W-:Y:S01]  /*e680*/  HMMA.16816.F32 R108, R28, R8, R108 ;  /* 0x000000081c6c723c */ /* 0x000fe2000000186c */
[----:B------:R-:W-:-:S04]  /*e690*/  IMAD.WIDE.U32 R250, R248, -0x2daee0ad, RZ ;  /* 0xd2511f53f8fa7825 */ /* 0x000fc800078e00ff */
[----:B--2---:R-:W-:Y:S01]  /*e6a0*/  FADD.FTZ R49, R172, R49 ;  /* 0x00000031ac317221 */ /* 0x004fe20000010000 */
[----:B------:R-:W-:Y:S01]  /*e6b0*/  IMAD.WIDE.U32 R210, R210, -0x326172a9, RZ ;  /* 0xcd9e8d57d2d27825 */ /* 0x000fe200078e00ff */
[C---:B------:R-:W-:Y:S01]  /*e6c0*/  HMMA.16816.F32 R136, R28.reuse, R4, R136 ;  /* 0x000000041c88723c */ /* 0x040fe20000001888 */
[----:B------:R-:W2:Y:S02]  /*e6d0*/  MUFU.EX2 R170, R170 ;  /* 0x000000aa00aa7308 */ /* 0x000ea40000000800 */
[----:B---3--:R-:W-:Y:S01]  /*e6e0*/  FADD.FTZ R45, R173, R45 ;  /* 0x0000002dad2d7221 */ /* 0x008fe20000010000 */
[----:B------:R-:W-:Y:S01]  /*e6f0*/  FADD.FTZ R49, R175, R49 ;  /* 0x00000031af317221 */ /* 0x000fe20000010000 */
[----:B------:R-:W-:Y:S02]  /*e700*/  LOP3.LUT R237, R211, UR15, R238, 0x96, !PT ;  /* 0x0000000fd3ed7c12 */ /* 0x000fe4000f8e96ee */
[----:B------:R-:W-:Y:S01]  /*e710*/  LOP3.LUT R238, R13, UR14, R20, 0x96, !PT ;  /* 0x0000000e0dee7c12 */ /* 0x000fe2000f8e9614 */
[C---:B------:R-:W-:Y:S01]  /*e720*/  HMMA.16816.F32 R120, R28.reuse, R10, R120 ;  /* 0x0000000a1c78723c */ /* 0x040fe20000001878 */
[----:B------:R-:W-:Y:S01]  /*e730*/  FADD.FTZ R49, R176, R49 ;  /* 0x00000031b0317221 */ /* 0x000fe20000010000 */
[----:B------:R-:W-:Y:S01]  /*e740*/  IMAD.WIDE.U32 R236, R237, -0x2daee0ad, RZ ;  /* 0xd2511f53edec7825 */ /* 0x000fe200078e00ff */
[----:B------:R-:W-:Y:S03]  /*e750*/  MUFU.EX2 R67, R67 ;  /* 0x0000004300437308 */ /* 0x000fe60000000800 */
[----:B-1----:R-:W-:Y:S01]  /*e760*/  FADD.FTZ R45, R174, R45 ;  /* 0x0000002dae2d7221 */ /* 0x002fe20000010000 */
[----:B------:R-:W-:Y:S01]  /*e770*/  IMAD.WIDE.U32 R238, R238, -0x326172a9, RZ ;  /* 0xcd9e8d57eeee7825 */ /* 0x000fe200078e00ff */
[----:B------:R-:W-:Y:S01]  /*e780*/  LOP3.LUT R12, R237, UR12, R12, 0x96, !PT ;  /* 0x0000000ced0c7c12 */ /* 0x000fe2000f8e960c */
[C---:B------:R-:W-:Y:S02]  /*e790*/  HMMA.16816.F32 R160, R28.reuse, R24, R160 ;  /* 0x000000181ca0723c */ /* 0x040fe400000018a0 */
[----:B------:R-:W-:Y:S01]  /*e7a0*/  FADD.FTZ R45, R177, R45 ;  /* 0x0000002db12d7221 */ /* 0x000fe20000010000 */
[----:B------:R-:W-:Y:S01]  /*e7b0*/  LOP3.LUT R210, R239, UR13, R210, 0x96, !PT ;  /* 0x0000000defd27c12 */ /* 0x000fe2000f8e96d2 */
[----:B------:R-:W-:Y:S01]  /*e7c0*/  IMAD.WIDE.U32 R14, R12, -0x326172a9, RZ ;  /* 0xcd9e8d570c0e7825 */ /* 0x000fe200078e00ff */
[----:B------:R-:W1:Y:S01]  /*e7d0*/  MUFU.EX2 R63, R63 ;  /* 0x0000003f003f7308 */ /* 0x000e620000000800 */
[----:B------:R-:W-:Y:S01]  /*e7e0*/  HMMA.16816.F32 R148, R28, R26, R148 ;  /* 0x0000001a1c94723c */ /* 0x000fe20000001894 */
[----:B------:R-:W3:Y:S01]  /*e7f0*/  LDSM.16.MT88.4 R24, [R214+0x9800] ;  /* 0x00980000d618783b */ /* 0x000ee20000004200 */
[----:B------:R-:W-:Y:S01]  /*e800*/  IMAD.WIDE.U32 R210, R210, -0x2daee0ad, RZ ;  /* 0xd2511f53d2d27825 */ /* 0x000fe200078e00ff */
[----:B------:R-:W-:-:S03]  /*e810*/  LOP3.LUT R9, R15, UR22, R238, 0x96, !PT ;  /* 0x000000160f097c12 */ /* 0x000fc6000f8e96ee */
[----:B------:R-:W-:Y:S01]  /*e820*/  FADD.FTZ R45, R178, R45 ;  /* 0x0000002db22d7221 */ /* 0x000fe20000010000 */
[----:B------:R-:W-:Y:S01]  /*e830*/  LOP3.LUT R11, R14, 0xffff, RZ, 0xc0, !PT ;  /* 0x0000ffff0e0b7812 */ /* 0x000fe200078ec0ff */
[C---:B------:R-:W-:Y:S01]  /*e840*/  HMMA.16816.F32 R80, R28.reuse, R22, R80 ;  /* 0x000000161c50723c */ /* 0x040fe20000001850 */
[C---:B------:R-:W-:Y:S01]  /*e850*/  LOP3.LUT R12, R9.reuse, 0xffff, RZ, 0xc0, !PT ;  /* 0x0000ffff090c7812 */ /* 0x040fe200078ec0ff */
[----:B------:R-:W4:Y:S01]  /*e860*/  LDSM.16.MT88.4 R20, [R212+0x9800] ;  /* 0x00980000d414783b */ /* 0x000f220000004200 */
[----:B------:R-:W-:Y:S01]  /*e870*/  LOP3.LUT R8, R9, 0xff, RZ, 0xc0, !PT ;  /* 0x000000ff09087812 */ /* 0x000fe200078ec0ff */
[----:B------:R-:W1:Y:S01]  /*e880*/  MUFU.EX2 R62, R62 ;  /* 0x0000003e003e7308 */ /* 0x000e620000000800 */
[----:B------:R-:W-:Y:S01]  /*e890*/  SHF.R.U32.HI R12, RZ, 0x8, R12 ;  /* 0x00000008ff0c7819 */ /* 0x000fe2000001160c */
[C---:B------:R-:W-:Y:S01]  /*e8a0*/  HMMA.16816.F32 R84, R28.reuse, R16, R84 ;  /* 0x000000101c54723c */ /* 0x040fe20000001854 */
[----:B------:R-:W-:Y:S01]  /*e8b0*/  SHF.R.U32.HI R4, RZ, 0x10, R9 ;  /* 0x00000010ff047819 */ /* 0x000fe20000011609 */
[----:B--2---:R-:W-:Y:S01]  /*e8c0*/  FADD.FTZ R41, R170, R41 ;  /* 0x00000029aa297221 */ /* 0x004fe20000010000 */
[----:B------:R-:W-:Y:S01]  /*e8d0*/  PRMT R8, R8, 0x5410, R12 ;  /* 0x0000541008087816 */ /* 0x000fe2000000000c */
[----:B-1----:R-:W-:Y:S01]  /*e8e0*/  FADD.FTZ R3, R63, R3 ;  /* 0x000000033f037221 */ /* 0x002fe20000010000 */
[--C-:B------:R-:W-:Y:S01]  /*e8f0*/  SHF.R.U32.HI R10, RZ, 0x10, R14.reuse ;  /* 0x00000010ff0a7819 */ /* 0x100fe2000001160e */
[C---:B------:R-:W-:Y:S01]  /*e900*/  HMMA.16816.F32 R96, R28.reuse, R18, R96 ;  /* 0x000000121c60723c */ /* 0x040fe20000001860 */
[----:B------:R-:W-:Y:S01]  /*e910*/  SHF.R.U32.HI R33, RZ, 0x18, R9 ;  /* 0x00000018ff217819 */ /* 0x000fe20000011609 */
[----:B------:R-:W1:Y:S01]  /*e920*/  LDSM.16.MT88.4 R16, [R214+0xa800] ;  /* 0x00a80000d610783b */ /* 0x000e620000004200 */
[----:B------:R-:W-:Y:S01]  /*e930*/  LOP3.LUT R4, R4, 0xff, RZ, 0xc0, !PT ;  /* 0x000000ff04047812 */ /* 0x000fe200078ec0ff */
[----:B------:R-:W-:Y:S01]  /*e940*/  MUFU.EX2 R58, R58 ;  /* 0x0000003a003a7308 */ /* 0x000fe20000000800 */
[----:B------:R-:W-:Y:S01]  /*e950*/  SHF.R.U32.HI R11, RZ, 0x8, R11 ;  /* 0x00000008ff0b7819 */ /* 0x000fe2000001160b */
[----:B------:R-:W-:Y:S01]  /*e960*/  HMMA.16816.F32 R132, R28, R6, R132 ;  /* 0x000000061c84723c */ /* 0x000fe20000001884 */
[----:B------:R-:W-:Y:S01]  /*e970*/  LOP3.LUT R10, R10, 0xff, RZ, 0xc0, !PT ;  /* 0x000000ff0a0a7812 */ /* 0x000fe200078ec0ff */
[----:B------:R-:W-:Y:S01]  /*e980*/  FADD.FTZ R41, R67, R41 ;  /* 0x0000002943297221 */ /* 0x000fe20000010000 */
[----:B------:R-:W-:Y:S01]  /*e990*/  HSET2.LE.AND R8, R8, R56, PT ;  /* 0x0000003808087233 */ /* 0x000fe20003803000 */
[----:B------:R-:W-:Y:S01]  /*e9a0*/  FADD.FTZ R3, R62, R3 ;  /* 0x000000033e037221 */ /* 0x000fe20000010000 */
[----:B------:R-:W-:Y:S01]  /*e9b0*/  LOP3.LUT R34, R14, 0xff, RZ, 0xc0, !PT ;  /* 0x000000ff0e227812 */ /* 0x000fe200078ec0ff */
[----:B------:R-:W-:Y:S01]  /*e9c0*/  MUFU.EX2 R52, R52 ;  /* 0x0000003400347308 */ /* 0x000fe20000000800 */
[----:B------:R-:W-:-:S02]  /*e9d0*/  SHF.R.U32.HI R35, RZ, 0x18, R14 ;  /* 0x00000018ff237819 */ /* 0x000fc4000001160e */
[----:B------:R-:W-:Y:S01]  /*e9e0*/  PRMT R33, R4, 0x5410, R33 ;  /* 0x0000541004217816 */ /* 0x000fe20000000021 */
[----:B------:R-:W2:Y:S01]  /*e9f0*/  LDSM.16.MT88.4 R12, [R212+0xa800] ;  /* 0x00a80000d40c783b */ /* 0x000ea20000004200 */
[----:B------:R-:W-:Y:S02]  /*ea00*/  PRMT R34, R34, 0x5410, R11 ;  /* 0x0000541022227816 */ /* 0x000fe4000000000b */
[----:B------:R-:W-:Y:S01]  /*ea10*/  PRMT R35, R10, 0x5410, R35 ;  /* 0x000054100a237816 */ /* 0x000fe20000000023 */
[----:B------:R-:W-:Y:S01]  /*ea20*/  LDSM.16.MT88.4 R4, [R212+0xb800] ;  /* 0x00b80000d404783b */ /* 0x000fe20000004200 */
[----:B------:R-:W-:Y:S01]  /*ea30*/  LOP3.LUT R32, R8, R32, RZ, 0xc0, !PT ;  /* 0x0000002008207212 */ /* 0x000fe200078ec0ff */
[----:B------:R-:W3:Y:S01]  /*ea40*/  MUFU.EX2 R64, R64 ;  /* 0x0000004000407308 */ /* 0x000ee20000000800 */
[----:B------:R-:W-:Y:S01]  /*ea50*/  HSET2.LE.AND R33, R33, R56, PT ;  /* 0x0000003821217233 */ /* 0x000fe20003803000 */
[----:B------:R-:W2:Y:S01]  /*ea60*/  LDSM.16.MT88.4 R8, [R214+0xb800] ;  /* 0x00b80000d608783b */ /* 0x000ea20000004200 */
[----:B------:R-:W-:-:S02]  /*ea70*/  F2FP.F16.F32.PACK_AB R28, R200, R191 ;  /* 0x000000bfc81c723e */ /* 0x000fc400000000ff */
[--C-:B------:R-:W-:Y:S02]  /*ea80*/  HSET2.LE.AND R34, R34, R56.reuse, PT ;  /* 0x0000003822227233 */ /* 0x100fe40003803000 */
[----:B------:R-:W-:Y:S01]  /*ea90*/  LOP3.LUT R33, R33, R28, RZ, 0xc0, !PT ;  /* 0x0000001c21217212 */ /* 0x000fe200078ec0ff */
[----:B------:R-:W4:Y:S01]  /*eaa0*/  MUFU.EX2 R59, R59 ;  /* 0x0000003b003b7308 */ /* 0x000f220000000800 */
[----:B------:R-:W-:Y:S02]  /*eab0*/  F2FP.F16.F32.PACK_AB R28, R197, R196 ;  /* 0x000000c4c51c723e */ /* 0x000fe400000000ff */
[----:B------:R-:W-:Y:S02]  /*eac0*/  HSET2.LE.AND R35, R35, R56, PT ;  /* 0x0000003823237233 */ /* 0x000fe40003803000 */
[----:B------:R-:W-:Y:S02]  /*ead0*/  LOP3.LUT R34, R34, R28, RZ, 0xc0, !PT ;  /* 0x0000001c22227212 */ /* 0x000fe400078ec0ff */
[----:B------:R-:W-:Y:S01]  /*eae0*/  F2FP.F16.F32.PACK_AB R28, R199, R198 ;  /* 0x000000c6c71c723e */ /* 0x000fe200000000ff */
[----:B------:R-:W1:Y:S01]  /*eaf0*/  MUFU.EX2 R57, R57 ;  /* 0x0000003900397308 */ /* 0x000e620000000800 */
[----:B------:R-:W-:Y:S01]  /*eb00*/  LOP3.LUT R236, R211, UR29, R236, 0x96, !PT ;  /* 0x0000001dd3ec7c12 */ /* 0x000fe2000f8e96ec */
[----:B---3--:R-:W-:Y:S01]  /*eb10*/  FADD.FTZ R49, R64, R49 ;  /* 0x0000003140317221 */ /* 0x008fe20000010000 */
[----:B------:R-:W-:Y:S01]  /*eb20*/  LOP3.LUT R35, R35, R28, RZ, 0xc0, !PT ;  /* 0x0000001c23237212 */ /* 0x000fe200078ec0ff */
[----:B------:R-:W-:-:S04]  /*eb30*/  IMAD.WIDE.U32 R28, R184, -0x2daee0ad, RZ ;  /* 0xd2511f53b81c7825 */ /* 0x000fc800078e00ff */
[----:B------:R-:W-:Y:S01]  /*eb40*/  MUFU.EX2 R51, R51 ;  /* 0x0000003300337308 */ /* 0x000fe20000000800 */
[----:B------:R-:W-:Y:S01]  /*eb50*/  LOP3.LUT R182, R29, UR18, R182, 0x96, !PT ;  /* 0x000000121db67c12 */ /* 0x000fe2000f8e96b6 */
[C---:B------:R-:W-:Y:S01]  /*eb60*/  HMMA.16816.F32 R156, R32.reuse, R24, R156 ;  /* 0x00000018209c723c */ /* 0x040fe2000000189c */
[----:B------:R-:W-:Y:S01]  /*eb70*/  LOP3.LUT R248, R251, UR16, R28, 0x96, !PT ;  /* 0x00000010fbf87c12 */ /* 0x000fe2000f8e961c */
[----:B----4-:R-:W-:Y:S02]  /*eb80*/  FADD.FTZ R49, R59, R49 ;  /* 0x000000313b317221 */ /* 0x010fe40000010000 */
[----:B------:R-:W-:Y:S02]  /*eb90*/  IMAD.WIDE.U32 R246, R182, -0x326172a9, RZ ;  /* 0xcd9e8d57b6f67825 */ /* 0x000fe400078e00ff */
[----:B------:R-:W-:Y:S01]  /*eba0*/  HMMA.16816.F32 R152, R32, R26, R152 ;  /* 0x0000001a2098723c */ /* 0x000fe20000001898 */
[----:B------:R-:W-:Y:S01]  /*ebb0*/  MUFU.EX2 R36, R60 ;  /* 0x0000003c00247308 */ /* 0x000fe20000000800 */
[----:B------:R-:W-:Y:S01]  /*ebc0*/  IMAD.WIDE.U32 R248, R248, -0x326172a9, RZ ;  /* 0xcd9e8d57f8f87825 */ /* 0x000fe200078e00ff */
[----:B------:R-:W-:-:S03]  /*ebd0*/  LOP3.LUT R180, R247, UR17, R180, 0x96, !PT ;  /* 0x00000011f7b47c12 */ /* 0x000fc6000f8e96b4 */
[----:B-1----:R-:W-:Y:S01]  /*ebe0*/  FADD.FTZ R45, R57, R45 ;  /* 0x0000002d392d7221 */ /* 0x002fe20000010000 */
[----:B------:R-:W-:Y:S01]  /*ebf0*/  FADD.FTZ R49, R58, R49 ;  /* 0x000000313a317221 */ /* 0x000fe20000010000 */
[C---:B------:R-:W-:Y:S01]  /*ec00*/  HMMA.16816.F32 R72, R32.reuse, R20, R72 ;  /* 0x000000142048723c */ /* 0x040fe20000001848 */
[----:B------:R-:W-:Y:S01]  /*ec10*/  LOP3.LUT R246, R249, UR15, R246, 0x96, !PT ;  /* 0x0000000ff9f67c12 */ /* 0x000fe2000f8e96f6 */
[----:B------:R-:W-:Y:S01]  /*ec20*/  IMAD.WIDE.U32 R180, R180, -0x2daee0ad, RZ ;  /* 0xd2511f53b4b47825 */ /* 0x000fe200078e00ff */
[----:B------:R-:W1:Y:S03]  /*ec30*/  MUFU.EX2 R37, R37 ;  /* 0x0000002500257308 */ /* 0x000e660000000800 */
[----:B------:R-:W-:Y:S01]  /*ec40*/  FADD.FTZ R232, R52, R49 ;  /* 0x0000003134e87221 */ /* 0x000fe20000010000 */
[----:B------:R-:W-:Y:S01]  /*ec50*/  IMAD.WIDE.U32 R246, R246, -0x2daee0ad, RZ ;  /* 0xd2511f53f6f67825 */ /* 0x000fe200078e00ff */
[----:B------:R-:W-:Y:S01]  /*ec60*/  HMMA.16816.F32 R76, R32, R22, R76 ;  /* 0x00000016204c723c */ /* 0x000fe2000000184c */
[----:B------:R-:W-:-:S02]  /*ec70*/  LOP3.LUT R250, R181, UR14, R250, 0x96, !PT ;  /* 0x0000000eb5fa7c12 */ /* 0x000fc4000f8e96fa */
[--C-:B------:R-:W-:Y:S01]  /*ec80*/  FFMA.FTZ R181, R206, UR37, -R61.reuse ;  /* 0x00000025ceb57c23 */ /* 0x100fe2000801083d */
[----:B------:R-:W-:Y:S02]  /*ec90*/  FFMA.FTZ R61, R207, UR37, -R61 ;  /* 0x00000025cf3d7c23 */ /* 0x000fe4000801083d */
[C---:B------:R-:W-:Y:S01]  /*eca0*/  HMMA.16816.F32 R88, R32.reuse, R16, R88 ;  /* 0x000000102058723c */ /* 0x040fe20000001858 */
[----:B------:R-:W-:Y:S02]  /*ecb0*/  IMAD.WIDE.U32 R250, R250, -0x326172a9, RZ ;  /* 0xcd9e8d57fafa7825 */ /* 0x000fe400078e00ff */
[----:B------:R-:W3:Y:S03]  /*ecc0*/  MUFU.EX2 R181, R181 ;  /* 0x000000b500b57308 */ /* 0x000ee60000000800 */
[----:B------:R-:W-:Y:S01]  /*ecd0*/  HMMA.16816.F32 R92, R32, R18, R92 ;  /* 0x00000012205c723c */ /* 0x000fe2000000185c */
[----:B-1----:R-:W-:-:S04]  /*ece0*/  FADD.FTZ R45, R37, R45 ;  /* 0x0000002d252d7221 */ /* 0x002fc80000010000 */
[----:B------:R-:W1:Y:S01]  /*ecf0*/  MUFU.EX2 R61, R61 ;  /* 0x0000003d003d7308 */ /* 0x000e620000000800 */
[----:B------:R-:W-:Y:S01]  /*ed00*/  FADD.FTZ R45, R51, R45 ;  /* 0x0000002d332d7221 */ /* 0x000fe20000010000 */
[----:B--2---:R-:W-:Y:S03]  /*ed10*/  HMMA.16816.F32 R140, R32, R12, R140 ;  /* 0x0000000c208c723c */ /* 0x004fe6000000188c */
[----:B------:R-:W-:-:S03]  /*ed20*/  FADD.FTZ R231, R36, R45 ;  /* 0x0000002d24e77221 */ /* 0x000fc60000010000 */
[----:B------:R-:W-:Y:S01]  /*ed30*/  HMMA.16816.F32 R100, R32, R14, R100 ;  /* 0x0000000e2064723c */ /* 0x000fe20000001864 */
[----:B---3--:R-:W-:-:S05]  /*ed40*/  FADD.FTZ R3, R181, R3 ;  /* 0x00000003b5037221 */ /* 0x008fca0000010000 */
[----:B------:R-:W-:Y:S01]  /*ed50*/  HMMA.16816.F32 R112, R32, R8, R112 ;  /* 0x000000082070723c */ /* 0x000fe20000001870 */
[----:B-1----:R-:W-:-:S05]  /*ed60*/  FADD.FTZ R227, R61, R3 ;  /* 0x000000033de37221 */ /* 0x002fca0000010000 */
[C---:B------:R-:W-:Y:S06]  /*ed70*/  HMMA.16816.F32 R116, R32.reuse, R10, R116 ;  /* 0x0000000a2074723c */ /* 0x040fec0000001874 */
[C---:B------:R-:W-:Y:S06]  /*ed80*/  HMMA.16816.F32 R124, R32.reuse, R4, R124 ;  /* 0x00000004207c723c */ /* 0x040fec000000187c */
[----:B------:R-:W-:Y:S07]  /*ed90*/  HMMA.16816.F32 R128, R32, R6, R128 ;  /* 0x000000062080723c */ /* 0x000fee0000001880 */
[----:B------:R-:W-:Y:S01]  /*eda0*/  LOP3.LUT R32, R247, UR12, R180, 0x96, !PT ;  /* 0x0000000cf7207c12 */ /* 0x000fe2000f8e96b4 */
[--C-:B------:R-:W-:Y:S01]  /*edb0*/  FFMA.FTZ R180, R204, UR37, -R169.reuse ;  /* 0x00000025ccb47c23 */ /* 0x100fe200080108a9 */
[----:B------:R-:W-:Y:S01]  /*edc0*/  FFMA.FTZ R169, R205, UR37, -R169 ;  /* 0x00000025cda97c23 */ /* 0x000fe200080108a9 */
[----:B------:R-:W-:-:S02]  /*edd0*/  LOP3.LUT R204, R251, UR13, R248, 0x96, !PT ;  /* 0x0000000dfbcc7c12 */ /* 0x000fc4000f8e96f8 */
[----:B------:R-:W-:Y:S02]  /*ede0*/  IMAD.WIDE.U32 R32, R32, -0x326172a9, RZ ;  /* 0xcd9e8d5720207825 */ /* 0x000fe400078e00ff */
[----:B------:R-:W1:Y:S02]  /*edf0*/  MUFU.EX2 R180, R180 ;  /* 0x000000b400b47308 */ /* 0x000e640000000800 */
[----:B------:R-:W-:Y:S01]  /*ee00*/  IMAD.WIDE.U32 R204, R204, -0x2daee0ad, RZ ;  /* 0xd2511f53cccc7825 */ /* 0x000fe200078e00ff */
[C---:B------:R-:W-:Y:S02]  /*ee10*/  LOP3.LUT R28, R32.reuse, 0xffff, RZ, 0xc0, !PT ;  /* 0x0000ffff201c7812 */ /* 0x040fe400078ec0ff */
[----:B------:R-:W-:Y:S02]  /*ee20*/  LOP3.LUT R30, R32, 0xff, RZ, 0xc0, !PT ;  /* 0x000000ff201e7812 */ /* 0x000fe400078ec0ff */
[----:B------:R-:W-:Y:S01]  /*ee30*/  SHF.R.U32.HI R28, RZ, 0x8, R28 ;  /* 0x00000008ff1c7819 */ /* 0x000fe2000001161c */
[----:B------:R-:W2:Y:S01]  /*ee40*/  MUFU.EX2 R169, R169 ;  /* 0x000000a900a97308 */ /* 0x000ea20000000800 */
[----:B------:R-:W-:-:S02]  /*ee50*/  SHF.R.U32.HI R29, RZ, 0x18, R32 ;  /* 0x00000018ff1d7819 */ /* 0x000fc40000011620 */
[----:B------:R-:W-:Y:S02]  /*ee60*/  PRMT R30, R30, 0x5410, R28 ;  /* 0x000054101e1e7816 */ /* 0x000fe4000000001c */
[----:B------:R-:W-:Y:S02]  /*ee70*/  SHF.R.U32.HI R28, RZ, 0x10, R32 ;  /* 0x00000010ff1c7819 */ /* 0x000fe40000011620 */
[----:B------:R-:W-:Y:S02]  /*ee80*/  LOP3.LUT R31, R33, UR22, R250, 0x96, !PT ;  /* 0x00000016211f7c12 */ /* 0x000fe4000f8e96fa */
[----:B------:R-:W-:Y:S01]  /*ee90*/  LOP3.LUT R28, R28, 0xff, RZ, 0xc0, !PT ;  /* 0x000000ff1c1c7812 */ /* 0x000fe200078ec0ff */
[----:B-1----:R-:W-:Y:S01]  /*eea0*/  FADD.FTZ R41, R180, R41 ;  /* 0x00000029b4297221 */ /* 0x002fe20000010000 */
[----:B------:R-:W-:Y:S02]  /*eeb0*/  LOP3.LUT R33, R31, 0xffff, RZ, 0xc0, !PT ;  /* 0x0000ffff1f217812 */ /* 0x000fe400078ec0ff */
[----:B------:R-:W-:-:S02]  /*eec0*/  PRMT R28, R28, 0x5410, R29 ;  /* 0x000054101c1c7816 */ /* 0x000fc4000000001d */
[----:B------:R-:W-:Y:S02]  /*eed0*/  SHF.R.U32.HI R29, RZ, 0x10, R31 ;  /* 0x00000010ff1d7819 */ /* 0x000fe4000001161f */
[----:B------:R-:W-:Y:S01]  /*eee0*/  LOP3.LUT R32, R31, 0xff, RZ, 0xc0, !PT ;  /* 0x000000ff1f207812 */ /* 0x000fe200078ec0ff */
[----:B--2---:R-:W-:Y:S01]  /*eef0*/  FADD.FTZ R230, R169, R41 ;  /* 0x00000029a9e67221 */ /* 0x004fe20000010000 */
[----:B------:R-:W-:Y:S02]  /*ef00*/  SHF.R.U32.HI R31, RZ, 0x18, R31 ;  /* 0x00000018ff1f7819 */ /* 0x000fe4000001161f */
[----:B------:R-:W-:Y:S02]  /*ef10*/  LOP3.LUT R29, R29, 0xff, RZ, 0xc0, !PT ;  /* 0x000000ff1d1d7812 */ /* 0x000fe400078ec0ff */
[----:B------:R-:W-:Y:S02]  /*ef20*/  HSET2.LE.AND R30, R30, R56, PT ;  /* 0x000000381e1e7233 */ /* 0x000fe40003803000 */
[----:B------:R-:W-:-:S02]  /*ef30*/  PRMT R29, R29, 0x5410, R31 ;  /* 0x000054101d1d7816 */ /* 0x000fc4000000001f */
[----:B------:R-:W-:Y:S02]  /*ef40*/  F2FP.F16.F32.PACK_AB R31, R176, R175 ;  /* 0x000000afb01f723e */ /* 0x000fe400000000ff */
        /* <DEDUP_REMOVED lines=8> */
[----:B------:R-:W-:Y:S02]  /*efd0*/  F2FP.F16.F32.PACK_AB R32, R172, R164 ;  /* 0x000000a4ac20723e */ /* 0x000fe400000000ff */
[----:B------:R-:W-:Y:S02]  /*efe0*/  F2FP.F16.F32.PACK_AB R33, R62, R63 ;  /* 0x0000003f3e21723e */ /* 0x000fe400000000ff */
[----:B------:R-:W-:-:S02]  /*eff0*/  LOP3.LUT R28, R28, R32, RZ, 0xc0, !PT ;  /* 0x000000201c1c7212 */ /* 0x000fc400078ec0ff */
[----:B------:R-:W-:Y:S02]  /*f000*/  F2FP.F16.F32.PACK_AB R32, R174, R173 ;  /* 0x000000adae20723e */ /* 0x000fe400000000ff */
[----:B------:R-:W-:Y:S02]  /*f010*/  F2FP.F16.F32.PACK_AB R34, R169, R180 ;  /* 0x000000b4a922723e */ /* 0x000fe400000000ff */
[----:B------:R-:W-:Y:S02]  /*f020*/  LOP3.LUT R29, R29, R32, RZ, 0xc0, !PT ;  /* 0x000000201d1d7212 */ /* 0x000fe400078ec0ff */
[----:B------:R-:W-:-:S04]  /*f030*/  LOP3.LUT R246, R205, UR29, R246, 0x96, !PT ;  /* 0x0000001dcdf67c12 */ /* 0x000fc8000f8e96f6 */
[C---:B------:R-:W-:Y:S01]  /*f040*/  LOP3.LUT R60, R246.reuse, 0xffff, RZ, 0xc0, !PT ;  /* 0x0000fffff63c7812 */ /* 0x040fe200078ec0ff */
[C---:B------:R-:W-:Y:S01]  /*f050*/  HMMA.16816.F32 R84, R28.reuse, R16, R84 ;  /* 0x000000101c54723c */ /* 0x040fe20000001854 */
[--C-:B------:R-:W-:Y:S02]  /*f060*/  SHF.R.U32.HI R182, RZ, 0x10, R246.reuse ;  /* 0x00000010ffb67819 */ /* 0x100fe400000116f6 */
[----:B------:R-:W-:Y:S02]  /*f070*/  LOP3.LUT R53, R246, 0xff, RZ, 0xc0, !PT ;  /* 0x000000fff6357812 */ /* 0x000fe400078ec0ff */
[----:B------:R-:W-:Y:S01]  /*f080*/  SHF.R.U32.HI R246, RZ, 0x18, R246 ;  /* 0x00000018fff67819 */ /* 0x000fe200000116f6 */
[----:B------:R-:W-:Y:S01]  /*f090*/  HMMA.16816.F32 R104, R28, R14, R104 ;  /* 0x0000000e1c68723c */ /* 0x000fe20000001868 */
[----:B------:R-:W-:Y:S02]  /*f0a0*/  LOP3.LUT R16, R236, 0xffff, RZ, 0xc0, !PT ;  /* 0x0000ffffec107812 */ /* 0x000fe400078ec0ff */
[----:B------:R-:W-:-:S02]  /*f0b0*/  LOP3.LUT R17, R210, 0xffff, RZ, 0xc0, !PT ;  /* 0x0000ffffd2117812 */ /* 0x000fc400078ec0ff */
[----:B------:R-:W-:Y:S01]  /*f0c0*/  SHF.R.U32.HI R16, RZ, 0x8, R16 ;  /* 0x00000008ff107819 */ /* 0x000fe20000011610 */
[C---:B------:R-:W-:Y:S01]  /*f0d0*/  HMMA.16816.F32 R108, R28.reuse, R8, R108 ;  /* 0x000000081c6c723c */ /* 0x040fe2000000186c */
[----:B------:R-:W-:Y:S02]  /*f0e0*/  LOP3.LUT R15, R236, 0xff, RZ, 0xc0, !PT ;  /* 0x000000ffec0f7812 */ /* 0x000fe400078ec0ff */
[----:B------:R-:W-:Y:S02]  /*f0f0*/  SHF.R.U32.HI R14, RZ, 0x10, R210 ;  /* 0x00000010ff0e7819 */ /* 0x000fe400000116d2 */
[----:B------:R-:W-:Y:S01]  /*f100*/  SHF.R.U32.HI R17, RZ, 0x8, R17 ;  /* 0x00000008ff117819 */ /* 0x000fe20000011611 */
[----:B------:R-:W-:Y:S01]  /*f110*/  HMMA.16816.F32 R144, R28, R12, R144 ;  /* 0x0000000c1c90723c */ /* 0x000fe20000001890 */
[----:B------:R-:W-:Y:S02]  /*f120*/  SHF.R.U32.HI R9, RZ, 0x10, R236 ;  /* 0x00000010ff097819 */ /* 0x000fe400000116ec */
[----:B------:R-:W-:-:S02]  /*f130*/  PRMT R8, R15, 0x5410, R16 ;  /* 0x000054100f087816 */ /* 0x000fc40000000010 */
[----:B------:R-:W-:Y:S01]  /*f140*/  SHF.R.U32.HI R236, RZ, 0x18, R236 ;  /* 0x00000018ffec7819 */ /* 0x000fe200000116ec */
[C---:B------:R-:W-:Y:S01]  /*f150*/  HMMA.16816.F32 R120, R28.reuse, R10, R120 ;  /* 0x0000000a1c78723c */ /* 0x040fe20000001878 */
[----:B------:R-:W-:Y:S02]  /*f160*/  LOP3.LUT R12, R210, 0xff, RZ, 0xc0, !PT ;  /* 0x000000ffd20c7812 */ /* 0x000fe400078ec0ff */
[----:B------:R-:W-:Y:S02]  /*f170*/  SHF.R.U32.HI R13, RZ, 0x18, R210 ;  /* 0x00000018ff0d7819 */ /* 0x000fe400000116d2 */
[----:B------:R-:W-:Y:S01]  /*f180*/  LOP3.LUT R14, R14, 0xff, RZ, 0xc0, !PT ;  /* 0x000000ff0e0e7812 */ /* 0x000fe200078ec0ff */
[----:B------:R-:W-:Y:S01]  /*f190*/  HMMA.16816.F32 R136, R28, R4, R136 ;  /* 0x000000041c88723c */ /* 0x000fe20000001888 */
[----:B------:R-:W-:Y:S02]  /*f1a0*/  LOP3.LUT R9, R9, 0xff, RZ, 0xc0, !PT ;  /* 0x000000ff09097812 */ /* 0x000fe400078ec0ff */
[----:B------:R-:W-:-:S02]  /*f1b0*/  HSET2.LE.AND R32, R8, R56, PT ;  /* 0x0000003808207233 */ /* 0x000fc40003803000 */
        /* <DEDUP_REMOVED lines=11> */
[----:B------:R-:W-:Y:S02]  /*f270*/  F2FP.F16.F32.PACK_AB R4, R61, R181 ;  /* 0x000000b53d04723e */ /* 0x000fe400000000ff */
[----:B------:R-:W-:Y:S02]  /*f280*/  LOP3.LUT R32, R32, R10, RZ, 0xc0, !PT ;  /* 0x0000000a20207212 */ /* 0x000fe400078ec0ff */
[----:B------:R-:W-:Y:S01]  /*f290*/  LOP3.LUT R33, R8, R33, RZ, 0xc0, !PT ;  /* 0x0000002108217212 */ /* 0x000fe200078ec0ff */
[----:B------:R-:W-:Y:S01]  /*f2a0*/  HMMA.16816.F32 R80, R28, R22, R80 ;  /* 0x000000161c50723c */ /* 0x000fe20000001850 */
[----:B------:R-:W-:Y:S01]  /*f2b0*/  LOP3.LUT R34, R12, R34, RZ, 0xc0, !PT ;  /* 0x000000220c227212 */ /* 0x000fe200078ec0ff */
[----:B------:R-:W2:Y:S01]  /*f2c0*/  LDSM.16.MT88.4 R20, [R212+0x9c00] ;  /* 0x009c0000d414783b */ /* 0x000ea20000004200 */
[----:B------:R-:W-:-:S02]  /*f2d0*/  LOP3.LUT R35, R35, R4, RZ, 0xc0, !PT ;  /* 0x0000000423237212 */ /* 0x000fc400078ec0ff */
[----:B------:R-:W-:Y:S01]  /*f2e0*/  SHF.R.U32.HI R60, RZ, 0x8, R60 ;  /* 0x00000008ff3c7819 */ /* 0x000fe2000001163c */
[----:B------:R-:W-:Y:S01]  /*f2f0*/  HMMA.16816.F32 R96, R28, R18, R96 ;  /* 0x000000121c60723c */ /* 0x000fe20000001860 */
[----:B------:R-:W3:Y:S01]  /*f300*/  LDSM.16.MT88.4 R16, [R214+0xac00] ;  /* 0x00ac0000d610783b */ /* 0x000ee20000004200 */
[----:B------:R-:W-:-:S03]  /*f310*/  LOP3.LUT R182, R182, 0xff, RZ, 0xc0, !PT ;  /* 0x000000ffb6b67812 */ /* 0x000fc600078ec0ff */
[----:B------:R-:W4:Y:S01]  /*f320*/  LDSM.16.MT88.4 R12, [R212+0xac00] ;  /* 0x00ac0000d40c783b */ /* 0x000f220000004200 */
[----:B------:R-:W-:Y:S01]  /*f330*/  HMMA.16816.F32 R132, R28, R6, R132 ;  /* 0x000000061c84723c */ /* 0x000fe20000001884 */
[----:B------:R-:W-:Y:S02]  /*f340*/  PRMT R182, R182, 0x5410, R246 ;  /* 0x00005410b6b67816 */ /* 0x000fe400000000f6 */
[----:B------:R-:W4:Y:S04]  /*f350*/  LDSM.16.MT88.4 R8, [R214+0xbc00] ;  /* 0x00bc0000d608783b */ /* 0x000f280000004200 */
[----:B------:R-:W4:Y:S01]  /*f360*/  LDSM.16.MT88.4 R4, [R212+0xbc00] ;  /* 0x00bc0000d404783b */ /* 0x000f220000004200 */
[C---:B------:R-:W-:Y:S02]  /*f370*/  LOP3.LUT R31, R204.reuse, 0xffff, RZ, 0xc0, !PT ;  /* 0x0000ffffcc1f7812 */ /* 0x040fe400078ec0ff */
[----:B------:R-:W-:-:S02]  /*f380*/  LOP3.LUT R28, R204, 0xff, RZ, 0xc0, !PT ;  /* 0x000000ffcc1c7812 */ /* 0x000fc400078ec0ff */
[--C-:B------:R-:W-:Y:S02]  /*f390*/  SHF.R.U32.HI R30, RZ, 0x10, R204.reuse ;  /* 0x00000010ff1e7819 */ /* 0x100fe400000116cc */
[----:B------:R-:W-:Y:S02]  /*f3a0*/  SHF.R.U32.HI R31, RZ, 0x8, R31 ;  /* 0x00000008ff1f7819 */ /* 0x000fe4000001161f */
[----:B------:R-:W-:Y:S02]  /*f3b0*/  SHF.R.U32.HI R29, RZ, 0x18, R204 ;  /* 0x00000018ff1d7819 */ /* 0x000fe400000116cc */
[----:B------:R-:W-:Y:S01]  /*f3c0*/  LOP3.LUT R30, R30, 0xff, RZ, 0xc0, !PT ;  /* 0x000000ff1e1e7812 */ /* 0x000fe200078ec0ff */
[----:B-1----:R-:W-:Y:S01]  /*f3d0*/  HMMA.16816.F32 R156, R32, R24, R156 ;  /* 0x00000018209c723c */ /* 0x002fe2000000189c */
[----:B------:R-:W-:Y:S02]  /*f3e0*/  PRMT R31, R28, 0x5410, R31 ;  /* 0x000054101c1f7816 */ /* 0x000fe4000000001f */
[----:B------:R-:W-:-:S02]  /*f3f0*/  PRMT R29, R30, 0x5410, R29 ;  /* 0x000054101e1d7816 */ /* 0x000fc4000000001d */
[----:B------:R-:W-:Y:S01]  /*f400*/  PRMT R28, R53, 0x5410, R60 ;  /* 0x00005410351c7816 */ /* 0x000fe2000000003c */
[C---:B------:R-:W-:Y:S01]  /*f410*/  HMMA.16816.F32 R152, R32.reuse, R26, R152 ;  /* 0x0000001a2098723c */ /* 0x040fe20000001898 */
[--C-:B------:R-:W-:Y:S02]  /*f420*/  HSET2.LE.AND R30, R31, R56.reuse, PT ;  /* 0x000000381f1e7233 */ /* 0x100fe40003803000 */
[----:B------:R-:W-:Y:S02]  /*f430*/  F2FP.F16.F32.PACK_AB R53, R52, R58 ;  /* 0x0000003a3435723e */ /* 0x000fe400000000ff */
[--C-:B------:R-:W-:Y:S01]  /*f440*/  HSET2.LE.AND R31, R29, R56.reuse, PT ;  /* 0x000000381d1f7233 */ /* 0x100fe20003803000 */
[----:B--2---:R-:W-:Y:S01]  /*f450*/  HMMA.16816.F32 R72, R32, R20, R72 ;  /* 0x000000142048723c */ /* 0x004fe20000001848 */
[--C-:B------:R-:W-:Y:S02]  /*f460*/  HSET2.LE.AND R28, R28, R56.reuse, PT ;  /* 0x000000381c1c7233 */ /* 0x100fe40003803000 */
[----:B------:R-:W-:-:S02]  /*f470*/  HSET2.LE.AND R29, R182, R56, PT ;  /* 0x00000038b61d7233 */ /* 0x000fc40003803000 */
[----:B------:R-:W-:Y:S01]  /*f480*/  LOP3.LUT R30, R30, R53, RZ, 0xc0, !PT ;  /* 0x000000351e1e7212 */ /* 0x000fe200078ec0ff */
[C---:B------:R-:W-:Y:S01]  /*f490*/  HMMA.16816.F32 R76, R32.reuse, R22, R76 ;  /* 0x00000016204c723c */ /* 0x040fe2000000184c */
[----:B------:R-:W-:Y:S02]  /*f4a0*/  F2FP.F16.F32.PACK_AB R56, R36, R51 ;  /* 0x000000332438723e */ /* 0x000fe400000000ff */
[----:B------:R-:W-:Y:S02]  /*f4b0*/  F2FP.F16.F32.PACK_AB R60, R59, R64 ;  /* 0x000000403b3c723e */ /* 0x000fe400000000ff */
[----:B------:R-:W-:Y:S01]  /*f4c0*/  F2FP.F16.F32.PACK_AB R53, R37, R57 ;  /* 0x000000392535723e */ /* 0x000fe200000000ff */
[----:B---3--:R-:W-:Y:S01]  /*f4d0*/  HMMA.16816.F32 R88, R32, R16, R88 ;  /* 0x000000102058723c */ /* 0x008fe20000001858 */
[----:B------:R-:W-:Y:S02]  /*f4e0*/  LOP3.LUT R31, R31, R56, RZ, 0xc0, !PT ;  /* 0x000000381f1f7212 */ /* 0x000fe400078ec0ff */
[----:B------:R-:W-:-:S02]  /*f4f0*/  LOP3.LUT R28, R28, R60, RZ, 0xc0, !PT ;  /* 0x0000003c1c1c7212 */ /* 0x000fc400078ec0ff */
[----:B------:R-:W-:Y:S01]  /*f500*/  LOP3.LUT R29, R29, R53, RZ, 0xc0, !PT ;  /* 0x000000351d1d7212 */ /* 0x000fe200078ec0ff */
[C---:B------:R-:W-:Y:S06]  /*f510*/  HMMA.16816.F32 R92, R32.reuse, R18, R92 ;  /* 0x00000012205c723c */ /* 0x040fec000000185c */
[C---:B----4-:R-:W-:Y:S06]  /*f520*/  HMMA.16816.F32 R140, R32.reuse, R12, R140 ;  /* 0x0000000c208c723c */ /* 0x050fec000000188c */
        /* <DEDUP_REMOVED lines=19> */
.L_x_404:
[----:B------:R-:W-:-:S12]  /*f660*/  UIADD3 UR34, UR38, -0x1, URZ ;  /* 0xffffffff26227890 */ /* 0x000fd8000fffe03f */
.L_x_407:
[----:B------:R-:W-:-:S13]  /*f670*/  ISETP.LE.AND P0, PT, RZ, UR34, PT ;  /* 0x00000022ff007c0c */ /* 0x000fda000bf03270 */
[----:B------:R-:W-:Y:S05]  /*f680*/  @!P0 BRA `(.L_x_408) ;  /* 0x0000004000588947 */ /* 0x000fea0003800000 */
[----:B------:R-:W-:Y:S01]  /*f690*/  IMAD.WIDE.U32 R238, R233, -0x326172a9, RZ ;  /* 0xcd9e8d57e9ee7825 */ /* 0x000fe200078e00ff */
[----:B------:R-:W-:Y:S01]  /*f6a0*/  PRMT R226, R241, 0x7054, R241 ;  /* 0x00007054f1e27816 */ /* 0x000fe200000000f1 */
[----:B------:R-:W-:Y:S01]  /*f6b0*/  USHF.L.U64.HI UR35, UR36, 0x1, UR35 ;  /* 0x0000000124237899 */ /* 0x000fe20008010223 */
[----:B------:R-:W-:Y:S01]  /*f6c0*/  MOV R164, R167 ;  /* 0x000000a700a47202 */ /* 0x000fe20000000f00 */
[----:B------:R-:W-:Y:S01]  /*f6d0*/  IMAD.WIDE.U32 R234, R234, -0x326172a9, RZ ;  /* 0xcd9e8d57eaea7825 */ /* 0x000fe200078e00ff */
[-C--:B------:R-:W-:Y:S01]  /*f6e0*/  LOP3.LUT R236, R239, R229.reuse, RZ, 0x3c, !PT ;  /* 0x000000e5efec7212 */ /* 0x080fe200078e3cff */
[----:B------:R-:W-:Y:S01]  /*f6f0*/  USHF.L.U32 UR36, UR36, 0x1, URZ ;  /* 0x0000000124247899 */ /* 0x000fe2000800063f */
[----:B------:R-:W-:Y:S01]  /*f700*/  MOV R3, R168 ;  /* 0x000000a800037202 */ /* 0x000fe20000000f00 */
[----:B------:R-:W-:Y:S01]  /*f710*/  IMAD.WIDE.U32 R240, R228, -0x2daee0ad, RZ ;  /* 0xd2511f53e4f07825 */ /* 0x000fe200078e00ff */
[----:B------:R-:W-:Y:S01]  /*f720*/  LOP3.LUT R229, R235, R229, RZ, 0x3c, !PT ;  /* 0x000000e5ebe57212 */ /* 0x000fe200078e3cff */
[----:B------:R-:W-:Y:S01]  /*f730*/  ULDC UR4, c[0x0][0x2ec] ;  /* 0x0000bb0000047ab9 */ /* 0x000fe20000000800 */
[----:B------:R-:W-:Y:S01]  /*f740*/  MOV R0, R165 ;  /* 0x000000a500007202 */ /* 0x000fe20000000f00 */
[----:B------:R-:W-:Y:S01]  /*f750*/  IMAD.WIDE.U32 R236, R236, -0x2daee0ad, RZ ;  /* 0xd2511f53ecec7825 */ /* 0x000fe200078e00ff */
[----:B------:R-:W-:Y:S01]  /*f760*/  MOV R2, R166 ;  /* 0x000000a600027202 */ /* 0x000fe20000000f00 */
[----:B------:R-:W-:Y:S01]  /*f770*/  ULDC.64 UR6, c[0x0][0x218] ;  /* 0x0000860000067ab9 */ /* 0x000fe20000000a00 */
[----:B------:R-:W-:Y:S01]  /*f780*/  MOV R243, R245 ;  /* 0x000000f500f37202 */ /* 0x000fe20000000f00 */
[----:B------:R-:W-:Y:S01]  /*f790*/  IMAD.WIDE.U32 R228, R229, -0x2daee0ad, RZ ;  /* 0xd2511f53e5e47825 */ /* 0x000fe200078e00ff */
[----:B------:R-:W-:Y:S01]  /*f7a0*/  ULDC.64 UR10, c[0x0][0x220] ;  /* 0x00008800000a7ab9 */ /* 0x000fe20000000a00 */
[----:B------:R-:W-:Y:S01]  /*f7b0*/  ULDC.64 UR8, c[0x0][0x248] ;  /* 0x0000920000087ab9 */ /* 0x000fe20000000a00 */
[----:B------:R-:W-:Y:S05]  /*f7c0*/  BRA `(.L_x_409) ;  /* 0x0000000000687947 */ /* 0x000fea0003800000 */
.L_x_411:
        /* <DEDUP_REMOVED lines=26> */
.L_x_409:
        /* <DEDUP_REMOVED lines=14> */
[----:B-----5:R-:W-:Y:S01]  /*fa50*/  LDGSTS.E.BYPASS.LTC128B.128 [R218+0x9000], desc[UR30][R8.64] ;  /* 0x0900000008da7fae */ /* 0x020fe2000b901d5e */
        /* <DEDUP_REMOVED lines=8> */
[----:B------:R-:W1:Y:S06]  /*fae0*/  LDSM.16.M88.4 R16, [R216+0x6000] ;  /* 0x00600000d810783b */ /* 0x000e6c0000000200 */
[----:B------:R-:W2:Y:S06]  /*faf0*/  LDSM.16.M88.4 R60, [R217+0x1000] ;  /* 0x00100000d93c783b */ /* 0x000eac0000000200 */
[----:B------:R-:W3:Y:S06]  /*fb00*/  LDSM.16.M88.4 R32, [R216+0x6400] ;  /* 0x00640000d820783b */ /* 0x000eec0000000200 */
[----:B------:R-:W0:Y:S06]  /*fb10*/  LDGDEPBAR ;  /* 0x00000000000079af */ /* 0x000e2c0000000000 */
[----:B------:R-:W4:Y:S06]  /*fb20*/  LDSM.16.M88.4 R48, [R216+0x6800] ;  /* 0x00680000d830783b */ /* 0x000f2c0000000200 */
[----:B------:R-:W4:Y:S06]  /*fb30*/  LDSM.16.M88.4 R168, [R216+0x6c00] ;  /* 0x006c0000d8a8783b */ /* 0x000f2c0000000200 */
        /* <DEDUP_REMOVED lines=19> */
[C---:B------:R-:W-:Y:S06]  /*fc70*/  HMMA.16816.F32 R40, R60.reuse, R48, RZ ;  /* 0x000000303c28723c */ /* 0x040fec00000018ff */
[-C--:B------:R-:W-:Y:S06]  /*fc80*/  HMMA.16816.F32 R44, R60, R50.reuse, RZ ;  /* 0x000000323c2c723c */ /* 0x080fec00000018ff */
[C---:B------:R-:W-:Y:S06]  /*fc90*/  HMMA.16816.F32 R48, R64.reuse, R50, RZ ;  /* 0x000000324030723c */ /* 0x040fec00000018ff */
[-C--:B------:R-:W-:Y:S06]  /*fca0*/  HMMA.16816.F32 R52, R64, R168.reuse, RZ ;  /* 0x000000a84034723c */ /* 0x080fec00000018ff */
        /* <DEDUP_REMOVED lines=18> */
[----:B------:R-:W2:Y:S05]  /*fdd0*/  LDSM.16.M88.4 R188, [R216+0x7c00] ;  /* 0x007c0000d8bc783b */ /* 0x000eaa0000000200 */
[-C--:B---3--:R-:W-:Y:S06]  /*fde0*/  HMMA.16816.F32 R52, R172, R192.reuse, R52 ;  /* 0x000000c0ac34723c */ /* 0x088fec0000001834 */
[C---:B------:R-:W-:Y:S06]  /*fdf0*/  HMMA.16816.F32 R56, R180.reuse, R192, R56 ;  /* 0x000000c0b438723c */ /* 0x040fec0000001838 */
[-C--:B------:R-:W-:Y:S01]  /*fe00*/  HMMA.16816.F32 R60, R180, R194.reuse, R60 ;  /* 0x000000c2b43c723c */ /* 0x080fe2000000183c */
[----:B------:R-:W3:Y:S05]  /*fe10*/  LDSM.16.M88.4 R180, [R215+0x2000] ;  /* 0x00200000d7b4783b */ /* 0x000eea0000000200 */
[----:B------:R-:W-:Y:S01]  /*fe20*/  HMMA.16816.F32 R64, R172, R194, R64 ;  /* 0x000000c2ac40723c */ /* 0x000fe20000001840 */
[----:B------:R-:W3:Y:S05]  /*fe30*/  LDSM.16.M88.4 R172, [R215+0x3000] ;  /* 0x00300000d7ac783b */ /* 0x000eea0000000200 */
[-C--:B----4-:R-:W-:Y:S01]  /*fe40*/  HMMA.16816.F32 R4, R168, R196.reuse, R4 ;  /* 0x000000c4a804723c */ /* 0x090fe20000001804 */
[----:B------:R-:W4:Y:S05]  /*fe50*/  LDSM.16.M88.4 R192, [R213+0x7400] ;  /* 0x00740000d5c0783b */ /* 0x000f2a0000000200 */
        /* <DEDUP_REMOVED lines=19> */
[----:B------:R-:W2:Y:S05]  /*ff90*/  LDSM.16.M88.4 R168, [R217+0x4000] ;  /* 0x00400000d9a8783b */ /* 0x000eaa0000000200 */
[-C--:B---3--:R-:W-:Y:S01]  /*ffa0*/  HMMA.16816.F32 R4, R180, R204.reuse, R4 ;  /* 0x000000ccb404723c */ /* 0x088fe20000001804 */
[----:B------:R-:W3:Y:S05]  /*ffb0*/  LDSM.16.M88.4 R188, [R217+0x5000] ;  /* 0x00500000d9bc783b */ /* 0x000eea0000000200 */
[C---:B------:R-:W-:Y:S06]  /*ffc0*/  HMMA.16816.F32 R8, R172.reuse, R204, R8 ;  /* 0x000000ccac08723c */ /* 0x040fec0000001808 */
[-C--:B------:R-:W-:Y:S06]  /*ffd0*/  HMMA.16816.F32 R12, R172, R206.reuse, R12 ;  /* 0x000000ceac0c723c */ /* 0x080fec000000180c */
[C---:B------:R-:W-:Y:S01]  /*ffe0*/  HMMA.16816.F32 R16, R180.reuse, R206, R16 ;  /* 0x000000ceb410723c */ /* 0x040fe20000001810 */
[----:B------:R-:W-:Y:S05]  /*fff0*/  LDSM.16.M88.4 R204, [R216+0x8c00] ;  /* 0x008c0000d8cc783b */ /* 0x000fea0000000200 */
[-C--:B----4-:R-:W-:Y:S06]  /*10000*/  HMMA.16816.F32 R20, R180, R192.reuse, R20 ;  /* 0x000000c0b414723c */ /* 0x090fec0000001814 */
        /* <DEDUP_REMOVED lines=12> */
[----:B------:R-:W1:Y:S05]  /*100d0*/  LDSM.16.M88.4 R172, [R215+0x5000] ;  /* 0x00500000d7ac783b */ /* 0x000e6a0000000200 */
[----:B------:R-:W-:Y:S01]  /*100e0*/  HMMA.16816.F32 R64, R180, R178, R64 ;  /* 0x000000b2b440723c */ /* 0x000fe20000001840 */
[----:B------:R-:W1:Y:S05]  /*100f0*/  LDSM.16.M88.4 R176, [R213+0x8400] ;  /* 0x00840000d5b0783b */ /* 0x000e6a0000000200 */
[-C--:B--2---:R-:W-:Y:S01]  /*10100*/  HMMA.16816.F32 R4, R168, R184.reuse, R4 ;  /* 0x000000b8a804723c */ /* 0x084fe20000001804 */
[----:B------:R-:W2:Y:S05]  /*10110*/  LDSM.16.M88.4 R180, [R213+0x8800] ;  /* 0x00880000d5b4783b */ /* 0x000eaa0000000200 */
[C---:B---3--:R-:W-:Y:S06]  /*10120*/  HMMA.16816.F32 R8, R188.reuse, R184, R8 ;  /* 0x000000b8bc08723c */ /* 0x048fec0000001808 */
        /* <DEDUP_REMOVED lines=21> */
[----:B------:R-:W-:Y:S01]  /*10280*/  FMNMX.FTZ R166, R4, R3, !PT ;  /* 0x0000000304a67209 */ /* 0x000fe20007810000 */
[-C--:B------:R-:W-:Y:S04]  /*10290*/  HMMA.16816.F32 R20, R196, R176.reuse, R20 ;  /* 0x000000b0c414723c */ /* 0x080fe80000001814 */
[----:B------:R-:W-:Y:S02]  /*102a0*/  FMNMX.FTZ R165, R6, R164, !PT ;  /* 0x000000a406a57209 */ /* 0x000fe40007810000 */
[----:B------:R-:W-:Y:S01]  /*102b0*/  FMNMX.FTZ R167, R8, R2, !PT ;  /* 0x0000000208a77209 */ /* 0x000fe20007810000 */
[C---:B------:R-:W-:Y:S06]  /*102c0*/  HMMA.16816.F32 R24, R172.reuse, R176, R24 ;  /* 0x000000b0ac18723c */ /* 0x040fec0000001818 */
        /* <DEDUP_REMOVED lines=56> */
.L_x_410:
[----:B------:R-:W-:Y:S01]  /*10650*/  FMNMX.FTZ R169, R10, R0, !PT ;  /* 0x000000000aa97209 */ /* 0x000fe20007810000 */
[----:B------:R-:W2:Y:S01]  /*10660*/  SHFL.BFLY PT, R168, R171, 0x2, 0x1f ;  /* 0x0c401f00aba87f89 */ /* 0x000ea200000e0000 */
[--C-:B------:R-:W-:Y:S01]  /*10670*/  LOP3.LUT R246, R237, UR20, R240.reuse, 0x96, !PT ;  /* 0x00000014edf67c12 */ /* 0x100fe2000f8e96f0 */
[----:B------:R-:W-:Y:S01]  /*10680*/  USHF.L.U32 UR5, UR34, 0x1, URZ ;  /* 0x0000000122057899 */ /* 0x000fe2000800063f */
[----:B------:R-:W-:Y:S05]  /*10690*/  FMNMX.FTZ R169, R11, R169, !PT ;  /* 0x000000a90ba97209 */ /* 0x000fea0007810000 */
[----:B------:R-:W3:Y:S01]  /*106a0*/  SHFL.BFLY PT, R165, R166, 0x2, 0x1f ;  /* 0x0c401f00a6a57f89 */ /* 0x000ee200000e0000 */
[----:B------:R-:W-:Y:S01]  /*106b0*/  LOP3.LUT R244, R229, UR20, R240, 0x96, !PT ;  /* 0x00000014e5f47c12 */ /* 0x000fe2000f8e96f0 */
[----:B------:R-:W-:Y:S01]  /*106c0*/  IMAD.WIDE.U32 R246, R246, -0x326172a9, RZ ;  /* 0xcd9e8d57f6f67825 */ /* 0x000fe200078e00ff */
[----:B------:R-:W-:Y:S05]  /*106d0*/  FMNMX.FTZ R169, R14, R169, !PT ;  /* 0x000000a90ea97209 */ /* 0x000fea0007810000 */
[----:B------:R-:W4:Y:S01]  /*106e0*/  SHFL.BFLY PT, R167, R170, 0x2, 0x1f ;  /* 0x0c401f00aaa77f89 */ /* 0x000f2200000e0000 */
[----:B------:R-:W-:Y:S01]  /*106f0*/  UIADD3 UR34, UR34, -0x1, URZ ;  /* 0xffffffff22227890 */ /* 0x000fe2000fffe03f */
[----:B------:R-:W-:Y:S01]  /*10700*/  IMAD.WIDE.U32 R244, R244, -0x326172a9, RZ ;  /* 0xcd9e8d57f4f47825 */ /* 0x000fe200078e00ff */
[----:B------:R-:W-:Y:S03]  /*10710*/  FMNMX.FTZ R169, R15, R169, !PT ;  /* 0x000000a90fa97209 */ /* 0x000fe60007810000 */
[----:B------:R-:W-:Y:S01]  /*10720*/  IMAD.U32 R176, RZ, RZ, UR33 ;  /* 0x00000021ffb07e24 */ /* 0x000fe2000f8e00ff */
[----:B------:R-:W-:Y:S04]  /*10730*/  FMNMX.FTZ R169, R26, R169, !PT ;  /* 0x000000a91aa97209 */ /* 0x000fe80007810000 */
[----:B------:R-:W-:Y:S02]  /*10740*/  FMNMX.FTZ R169, R27, R169, !PT ;  /* 0x000000a91ba97209 */ /* 0x000fe40007810000 */
[----:B------:R-:W-:Y:S01]  /*10750*/  LOP3.LUT R176, R241, UR5, R176, 0x96, !PT ;  /* 0x00000005f1b07c12 */ /* 0x000fe2000f8e96b0 */
[----:B------:R-:W-:Y:S01]  /*10760*/  UIADD3 UR5, UR5, 0x1, URZ ;  /* 0x0000000105057890 */ /* 0x000fe2000fffe03f */
[----:B------:R-:W-:Y:S02]  /*10770*/  FMNMX.FTZ R169, R30, R169, !PT ;  /* 0x000000a91ea97209 */ /* 0x000fe40007810000 */
[----:B--2---:R-:W-:Y:S01]  /*10780*/  FMNMX.FTZ R171, R171, R168, !PT ;  /* 0x000000a8abab7209 */ /* 0x004fe20007810000 */
[----:B------:R-:W-:Y:S01]  /*10790*/  IMAD.WIDE.U32 R176, R176, -0x326172a9, RZ ;  /* 0xcd9e8d57b0b07825 */ /* 0x000fe200078e00ff */
[----:B------:R-:W-:Y:S02]  /*107a0*/  FMNMX.FTZ R169, R31, R169, !PT ;  /* 0x000000a91fa97209 */ /* 0x000fe40007810000 */
[----:B---3--:R-:W-:Y:S01]  /*107b0*/  FMNMX.FTZ R165, R166, R165, !PT ;  /* 0x000000a5a6a57209 */ /* 0x008fe20007810000 */
[----:B------:R-:W2:Y:S01]  /*107c0*/  SHFL.BFLY PT, R168, R171, 0x1, 0x1f ;  /* 0x0c201f00aba87f89 */ /* 0x000ea200000e0000 */
[----:B------:R-:W-:Y:S02]  /*107d0*/  FMNMX.FTZ R169, R42, R169, !PT ;  /* 0x000000a92aa97209 */ /* 0x000fe40007810000 */
[----:B----4-:R-:W-:Y:S05]  /*107e0*/  FMNMX.FTZ R170, R170, R167, !PT ;  /* 0x000000a7aaaa7209 */ /* 0x010fea0007810000 */
[----:B------:R-:W3:Y:S01]  /*107f0*/  SHFL.BFLY PT, R166, R165, 0x1, 0x1f ;  /* 0x0c201f00a5a67f89 */ /* 0x000ee200000e0000 */
[----:B------:R-:W-:Y:S02]  /*10800*/  FMNMX.FTZ R169, R43, R169, !PT ;  /* 0x000000a92ba97209 */ /* 0x000fe40007810000 */
[--C-:B------:R-:W-:Y:S05]  /*10810*/  LOP3.LUT R180, R247, UR19, R176.reuse, 0x96, !PT ;  /* 0x00000013f7b47c12 */ /* 0x100fea000f8e96b0 */
[----:B------:R-:W4:Y:S01]  /*10820*/  SHFL.BFLY PT, R167, R170, 0x1, 0x1f ;  /* 0x0c201f00aaa77f89 */ /* 0x000f2200000e0000 */
[----:B------:R-:W-:Y:S02]  /*10830*/  FMNMX.FTZ R169, R46, R169, !PT ;  /* 0x000000a92ea97209 */ /* 0x000fe40007810000 */
[----:B------:R-:W-:Y:S01]  /*10840*/  LOP3.LUT R176, R245, UR19, R176, 0x96, !PT ;  /* 0x00000013f5b07c12 */ /* 0x000fe2000f8e96b0 */
[----:B------:R-:W-:Y:S01]  /*10850*/  IMAD.WIDE.U32 R180, R180, -0x2daee0ad, RZ ;  /* 0xd2511f53b4b47825 */ /* 0x000fe200078e00ff */
[----:B--2---:R-:W-:Y:S02]  /*10860*/  FMNMX.FTZ R168, R171, R168, !PT ;  /* 0x000000a8aba87209 */ /* 0x004fe40007810000 */
[----:B---3--:R-:W-:Y:S03]  /*10870*/  FMNMX.FTZ R166, R165, R166, !PT ;  /* 0x000000a6a5a67209 */ /* 0x008fe60007810000 */
[C---:B------:R-:W-:Y:S01]  /*10880*/  FADD.FTZ R165, -R168.reuse, R3 ;  /* 0x00000003a8a57221 */ /* 0x040fe20000010100 */
[C---:B------:R-:W-:Y:S01]  /*10890*/  FMUL.FTZ R204, R168.reuse, UR4 ;  /* 0x00000004a8cc7c20 */ /* 0x040fe20008410000 */
[----:B------:R-:W-:Y:S02]  /*108a0*/  FSETP.NEU.FTZ.AND P1, PT, R168, -INF , PT ;  /* 0xff800000a800780b */ /* 0x000fe40003f3d000 */
[----:B----4-:R-:W-:Y:S01]  /*108b0*/  FMNMX.FTZ R167, R170, R167, !PT ;  /* 0x000000a7aaa77209 */ /* 0x010fe20007810000 */
[----:B------:R-:W-:Y:S01]  /*108c0*/  FMUL.FTZ R165, R165, UR4 ;  /* 0x00000004a5a57c20 */ /* 0x000fe20008410000 */
[----:B------:R-:W-:Y:S01]  /*108d0*/  FSEL R204, R204, RZ, P1 ;  /* 0x000000ffcccc7208 */ /* 0x000fe20000800000 */
[----:B------:R-:W-:Y:S01]  /*108e0*/  FMUL.FTZ R202, R166, UR4 ;  /* 0x00000004a6ca7c20 */ /* 0x000fe20008410000 */
[----:B------:R-:W-:Y:S01]  /*108f0*/  LOP3.LUT R170, R177, UR21, R234, 0x96, !PT ;  /* 0x00000015b1aa7c12 */ /* 0x000fe2000f8e96ea */
[C---:B------:R-:W-:Y:S01]  /*10900*/  FADD.FTZ R3, -R167.reuse, R164 ;  /* 0x000000a4a7037221 */ /* 0x040fe20000010100 */
[C---:B------:R-:W-:Y:S01]  /*10910*/  FMUL.FTZ R203, R167.reuse, UR4 ;  /* 0x00000004a7cb7c20 */ /* 0x040fe20008410000 */
[----:B------:R2:W3:Y:S01]  /*10920*/  MUFU.EX2 R164, R165 ;  /* 0x000000a500a47308 */ /* 0x0004e20000000800 */
[----:B------:R-:W-:Y:S01]  /*10930*/  FSETP.NEU.FTZ.AND P1, PT, R167, -INF , PT ;  /* 0xff800000a700780b */ /* 0x000fe20003f3d000 */
[----:B------:R-:W-:Y:S04]  /*10940*/  IMAD.WIDE.U32 R178, R170, -0x2daee0ad, RZ ;  /* 0xd2511f53aab27825 */ /* 0x000fe800078e00ff */
[--C-:B------:R-:W-:Y:S01]  /*10950*/  FFMA.FTZ R170, R17, UR4, -R204.reuse ;  /* 0x0000000411aa7c23 */ /* 0x100fe200080108cc */
[----:B------:R-:W-:Y:S01]  /*10960*/  FSEL R203, R203, RZ, P1 ;  /* 0x000000ffcbcb7208 */ /* 0x000fe20000800000 */
[----:B------:R-:W-:Y:S01]  /*10970*/  FFMA.FTZ R189, R4, UR4, -R204 ;  /* 0x0000000404bd7c23 */ /* 0x000fe200080108cc */
[----:B------:R-:W-:Y:S01]  /*10980*/  LOP3.LUT R17, R179, UR18, R228, 0x96, !PT ;  /* 0x00000012b3117c12 */ /* 0x000fe2000f8e96e4 */
[----:B------:R-:W-:Y:S01]  /*10990*/  FFMA.FTZ R191, R5, UR4, -R204 ;  /* 0x0000000405bf7c23 */ /* 0x000fe200080108cc */
[----:B------:R-:W-:Y:S01]  /*109a0*/  FSETP.NEU.FTZ.AND P1, PT, R166, -INF , PT ;  /* 0xff800000a600780b */ /* 0x000fe20003f3d000 */
[--C-:B------:R-:W-:Y:S01]  /*109b0*/  FFMA.FTZ R188, R19, UR4, -R203.reuse ;  /* 0x0000000413bc7c23 */ /* 0x100fe200080108cb */
[--C-:B------:R-:W-:Y:S01]  /*109c0*/  FFMA.FTZ R192, R6, UR4, -R203.reuse ;  /* 0x0000000406c07c23 */ /* 0x100fe200080108cb */
[----:B-1----:R-:W-:Y:S01]  /*109d0*/  IMAD.WIDE.U32 R172, R17, -0x326172a9, RZ ;  /* 0xcd9e8d5711ac7825 */ /* 0x002fe200078e00ff */
[----:B------:R-:W-:Y:S01]  /*109e0*/  FSEL R202, R202, RZ, P1 ;  /* 0x000000ffcaca7208 */ /* 0x000fe20000800000 */
[----:B------:R-:W-:Y:S02]  /*109f0*/  MUFU.EX2 R170, R170 ;  /* 0x000000aa00aa7308 */ /* 0x000fe40000000800 */
[--C-:B------:R-:W-:Y:S01]  /*10a00*/  FFMA.FTZ R190, R7, UR4, -R203.reuse ;  /* 0x0000000407be7c23 */ /* 0x100fe200080108cb */
[----:B------:R-:W-:Y:S01]  /*10a10*/  FMUL.FTZ R3, R3, UR4 ;  /* 0x0000000403037c20 */ /* 0x000fe20008410000 */
[----:B--2---:R-:W-:Y:S01]  /*10a20*/  FMNMX.FTZ R165, R47, R169, !PT ;  /* 0x000000a92fa57209 */ /* 0x004fe20007810000 */
[----:B------:R-:W-:Y:S01]  /*10a30*/  FFMA.FTZ R195, R12, UR4, -R202 ;  /* 0x000000040cc37c23 */ /* 0x000fe200080108ca */
[----:B------:R-:W-:Y:S01]  /*10a40*/  LOP3.LUT R169, R177, UR21, R238, 0x96, !PT ;  /* 0x00000015b1a97c12 */ /* 0x000fe2000f8e96ee */
[----:B------:R-:W-:Y:S01]  /*10a50*/  IMAD.WIDE.U32 R176, R176, -0x2daee0ad, RZ ;  /* 0xd2511f53b0b07825 */ /* 0x000fe200078e00ff */
[----:B------:R-:W-:Y:S02]  /*10a60*/  FMNMX.FTZ R165, R58, R165, !PT ;  /* 0x000000a53aa57209 */ /* 0x000fe40007810000 */
[----:B------:R-:W-:Y:S01]  /*10a70*/  MUFU.EX2 R188, R188 ;  /* 0x000000bc00bc7308 */ /* 0x000fe20000000800 */
[----:B------:R-:W-:Y:S01]  /*10a80*/  LOP3.LUT R19, R173, UR17, R244, 0x96, !PT ;  /* 0x00000011ad137c12 */ /* 0x000fe2000f8e96f4 */
[----:B------:R-:W-:Y:S01]  /*10a90*/  IMAD.WIDE.U32 R174, R169, -0x2daee0ad, RZ ;  /* 0xd2511f53a9ae7825 */ /* 0x000fe200078e00ff */
[----:B------:R-:W-:Y:S03]  /*10aa0*/  FMNMX.FTZ R165, R59, R165, !PT ;  /* 0x000000a53ba57209 */ /* 0x000fe60007810000 */
[----:B------:R-:W-:Y:S01]  /*10ab0*/  FFMA.FTZ R169, R16, UR4, -R204 ;  /* 0x0000000410a97c23 */ /* 0x000fe200080108cc */
[----:B------:R-:W-:Y:S01]  /*10ac0*/  LOP3.LUT R178, R177, UR16, R178, 0x96, !PT ;  /* 0x00000010b1b27c12 */ /* 0x000fe2000f8e96b2 */
[--C-:B------:R-:W-:Y:S01]  /*10ad0*/  FFMA.FTZ R197, R13, UR4, -R202.reuse ;  /* 0x000000040dc57c23 */ /* 0x100fe200080108ca */
[----:B------:R-:W-:Y:S01]  /*10ae0*/  FMNMX.FTZ R165, R62, R165, !PT ;  /* 0x000000a53ea57209 */ /* 0x000fe20007810000 */
[----:B------:R-:W-:Y:S01]  /*10af0*/  FFMA.FTZ R196, R8, UR4, -R202 ;  /* 0x0000000408c47c23 */ /* 0x000fe200080108ca */
[----:B------:R-:W-:Y:S01]  /*10b00*/  LOP3.LUT R171, R175, UR18, R236, 0x96, !PT ;  /* 0x00000012afab7c12 */ /* 0x000fe2000f8e96ec */
[----:B------:R-:W-:Y:S01]  /*10b10*/  IMAD.WIDE.U32 R178, R178, -0x326172a9, RZ ;  /* 0xcd9e8d57b2b27825 */ /* 0x000fe200078e00ff */
[----:B------:R-:W-:Y:S01]  /*10b20*/  FMNMX.FTZ R165, R63, R165, !PT ;  /* 0x000000a53fa57209 */ /* 0x000fe20007810000 */
[----:B------:R-:W1:Y:S01]  /*10b30*/  MUFU.EX2 R169, R169 ;  /* 0x000000a900a97308 */ /* 0x000e620000000800 */
[----:B------:R-:W-:Y:S01]  /*10b40*/  LOP3.LUT R174, R181, UR16, R174, 0x96, !PT ;  /* 0x00000010b5ae7c12 */ /* 0x000fe2000f8e96ae */
[----:B------:R-:W-:Y:S01]  /*10b50*/  IMAD.WIDE.U32 R206, R171, -0x326172a9, RZ ;  /* 0xcd9e8d57abce7825 */ /* 0x000fe200078e00ff */
[----:B------:R-:W-:Y:S01]  /*10b60*/  LOP3.LUT R172, R179, UR15, R172, 0x96, !PT ;  /* 0x0000000fb3ac7c12 */ /* 0x000fe2000f8e96ac */
[----:B------:R-:W2:Y:S02]  /*10b70*/  SHFL.BFLY PT, R16, R165, 0x2, 0x1f ;  /* 0x0c401f00a5107f89 */ /* 0x000ea400000e0000 */
[----:B------:R-:W-:Y:S01]  /*10b80*/  FFMA.FTZ R171, R18, UR4, -R203 ;  /* 0x0000000412ab7c23 */ /* 0x000fe200080108cb */
[----:B------:R-:W-:Y:S01]  /*10b90*/  IMAD.WIDE.U32 R174, R174, -0x326172a9, RZ ;  /* 0xcd9e8d57aeae7825 */ /* 0x000fe200078e00ff */
[----:B------:R-:W-:Y:S02]  /*10ba0*/  LOP3.LUT R17, R207, UR17, R246, 0x96, !PT ;  /* 0x00000011cf117c12 */ /* 0x000fe4000f8e96f6 */
[----:B------:R-:W-:Y:S01]  /*10bb0*/  MUFU.EX2 R189, R189 ;  /* 0x000000bd00bd7308 */ /* 0x000fe20000000800 */
[----:B------:R-:W-:Y:S01]  /*10bc0*/  FFMA.FTZ R193, R9, UR4, -R202 ;  /* 0x0000000409c17c23 */ /* 0x000fe200080108ca */
[----:B------:R-:W-:Y:S01]  /*10bd0*/  IMAD.WIDE.U32 R172, R172, -0x2daee0ad, RZ ;  /* 0xd2511f53acac7825 */ /* 0x000fe200078e00ff */
[----:B------:R-:W-:Y:S03]  /*10be0*/  LOP3.LUT R206, R175, UR15, R206, 0x96, !PT ;  /* 0x0000000fafce7c12 */ /* 0x000fe6000f8e96ce */
[----:B------:R-:W-:Y:S01]  /*10bf0*/  FADD.FTZ R2, -R166, R2 ;  /* 0x00000002a6027221 */ /* 0x000fe20000010100 */
[----:B------:R-:W-:Y:S04]  /*10c00*/  IMAD.WIDE.U32 R182, R17, -0x2daee0ad, RZ ;  /* 0xd2511f5311b67825 */ /* 0x000fe800078e00ff */
[----:B---3--:R-:W-:Y:S01]  /*10c10*/  FMUL.FTZ R68, R164, R68 ;  /* 0x00000044a4447220 */ /* 0x008fe20000410000 */
[----:B------:R-:W3:Y:S01]  /*10c20*/  MUFU.EX2 R171, R171 ;  /* 0x000000ab00ab7308 */ /* 0x000ee20000000800 */
[----:B------:R-:W-:Y:S01]  /*10c30*/  FMUL.FTZ R2, R2, UR4 ;  /* 0x0000000402027c20 */ /* 0x000fe20008410000 */
[----:B------:R-:W-:Y:S01]  /*10c40*/  IMAD.WIDE.U32 R206, R206, -0x2daee0ad, RZ ;  /* 0xd2511f53cece7825 */ /* 0x000fe200078e00ff */
[----:B------:R-:W-:Y:S03]  /*10c50*/  LOP3.LUT R18, R183, UR14, R180, 0x96, !PT ;  /* 0x0000000eb7127c12 */ /* 0x000fe6000f8e96b4 */
[C---:B------:R-:W-:Y:S01]  /*10c60*/  FMUL.FTZ R69, R164.reuse, R69 ;  /* 0x00000045a4457220 */ /* 0x040fe20000410000 */
[----:B------:R-:W-:Y:S01]  /*10c70*/  IMAD.WIDE.U32 R180, R19, -0x2daee0ad, RZ ;  /* 0xd2511f5313b47825 */ /* 0x000fe200078e00ff */
[----:B------:R-:W-:Y:S02]  /*10c80*/  LOP3.LUT R17, R207, UR12, R182, 0x96, !PT ;  /* 0x0000000ccf117c12 */ /* 0x000fe4000f8e96b6 */
[----:B------:R-:W-:Y:S01]  /*10c90*/  MUFU.EX2 R191, R191 ;  /* 0x000000bf00bf7308 */ /* 0x000fe20000000800 */
[----:B------:R-:W-:Y:S01]  /*10ca0*/  FMUL.FTZ R80, R164, R80 ;  /* 0x00000050a4507220 */ /* 0x000fe20000410000 */
[----:B------:R-:W-:Y:S01]  /*10cb0*/  IMAD.WIDE.U32 R184, R18, -0x326172a9, RZ ;  /* 0xcd9e8d5712b87825 */ /* 0x000fe200078e00ff */
[----:B------:R-:W-:Y:S02]  /*10cc0*/  LOP3.LUT R18, R181, UR14, R176, 0x96, !PT ;  /* 0x0000000eb5127c12 */ /* 0x000fe4000f8e96b0 */
[----:B--2---:R-:W-:Y:S01]  /*10cd0*/  FMNMX.FTZ R16, R165, R16, !PT ;  /* 0x00000010a5107209 */ /* 0x004fe20007810000 */
[----:B------:R-:W-:Y:S01]  /*10ce0*/  IMAD.WIDE.U32 R182, R17, -0x326172a9, RZ ;  /* 0xcd9e8d5711b67825 */ /* 0x000fe200078e00ff */
[----:B------:R-:W-:Y:S03]  /*10cf0*/  LOP3.LUT R4, R173, UR12, R180, 0x96, !PT ;  /* 0x0000000cad047c12 */ /* 0x000fe6000f8e96b4 */
[----:B------:R-:W-:Y:S01]  /*10d00*/  MUFU.EX2 R192, R192 ;  /* 0x000000c000c07308 */ /* 0x000fe20000000800 */
[----:B------:R-:W-:Y:S01]  /*10d10*/  LOP3.LUT R17, R185, UR13, R174, 0x96, !PT ;  /* 0x0000000db9117c12 */ /* 0x000fe2000f8e96ae */
[----:B------:R-:W2:Y:S01]  /*10d20*/  SHFL.BFLY PT, R165, R16, 0x1, 0x1f ;  /* 0x0c201f0010a57f89 */ /* 0x000ea200000e0000 */
[----:B------:R-:W-:Y:S01]  /*10d30*/  IMAD.WIDE.U32 R180, R18, -0x326172a9, RZ ;  /* 0xcd9e8d5712b47825 */ /* 0x000fe200078e00ff */
[C---:B------:R-:W-:Y:S02]  /*10d40*/  LOP3.LUT R19, R182.reuse, 0xffff, RZ, 0xc0, !PT ;  /* 0x0000ffffb6137812 */ /* 0x040fe400078ec0ff */
[----:B------:R-:W-:Y:S01]  /*10d50*/  LOP3.LUT R174, R182, 0xff, RZ, 0xc0, !PT ;  /* 0x000000ffb6ae7812 */ /* 0x000fe200078ec0ff */
[----:B------:R-:W-:Y:S01]  /*10d60*/  IMAD.WIDE.U32 R176, R4, -0x326172a9, RZ ;  /* 0xcd9e8d5704b07825 */ /* 0x000fe200078e00ff */
[----:B------:R-:W-:Y:S02]  /*10d70*/  LOP3.LUT R18, R181, UR13, R178, 0x96, !PT ;  /* 0x0000000db5127c12 */ /* 0x000fe4000f8e96b2 */
[----:B------:R-:W-:Y:S01]  /*10d80*/  MUFU.EX2 R190, R190 ;  /* 0x000000be00be7308 */ /* 0x000fe20000000800 */
[----:B------:R-:W-:Y:S01]  /*10d90*/  SHF.R.U32.HI R19, RZ, 0x8, R19 ;  /* 0x00000008ff137819 */ /* 0x000fe20000011613 */
[----:B------:R-:W-:Y:S01]  /*10da0*/  IMAD.WIDE.U32 R8, R17, -0x2daee0ad, RZ ;  /* 0xd2511f5311087825 */ /* 0x000fe200078e00ff */
[----:B------:R-:W-:Y:S02]  /*10db0*/  LOP3.LUT R5, R183, UR22, R184, 0x96, !PT ;  /* 0x00000016b7057c12 */ /* 0x000fe4000f8e96b8 */
[--C-:B------:R-:W-:Y:S01]  /*10dc0*/  SHF.R.U32.HI R6, RZ, 0x10, R182.reuse ;  /* 0x00000010ff067819 */ /* 0x100fe200000116b6 */
[----:B------:R-:W-:Y:S01]  /*10dd0*/  LDSM.16.MT88.4 R184, [R212+0x9000] ;  /* 0x00900000d4b8783b */ /* 0x000fe20000004200 */
[----:B------:R-:W-:Y:S03]  /*10de0*/  SHF.R.U32.HI R175, RZ, 0x18, R182 ;  /* 0x00000018ffaf7819 */ /* 0x000fe600000116b6 */
[----:B------:R-:W-:Y:S01]  /*10df0*/  MUFU.EX2 R196, R196 ;  /* 0x000000c400c47308 */ /* 0x000fe20000000800 */
[----:B------:R-:W-:Y:S01]  /*10e00*/  LOP3.LUT R4, R177, UR22, R180, 0x96, !PT ;  /* 0x00000016b1047c12 */ /* 0x000fe2000f8e96b4 */
[----:B------:R-:W-:Y:S01]  /*10e10*/  FMUL.FTZ R81, R164, R81 ;  /* 0x00000051a4517220 */ /* 0x000fe20000410000 */
[----:B------:R-:W-:Y:S01]  /*10e20*/  LOP3.LUT R7, R176, 0xffff, RZ, 0xc0, !PT ;  /* 0x0000ffffb0077812 */ /* 0x000fe200078ec0ff */
[----:B------:R-:W-:Y:S01]  /*10e30*/  FMUL.FTZ R84, R164, R84 ;  /* 0x00000054a4547220 */ /* 0x000fe20000410000 */
[----:B------:R-:W-:Y:S01]  /*10e40*/  LOP3.LUT R182, R176, 0xff, RZ, 0xc0, !PT ;  /* 0x000000ffb0b67812 */ /* 0x000fe200078ec0ff */
[----:B------:R-:W-:Y:S01]  /*10e50*/  FMUL.FTZ R85, R164, R85 ;  /* 0x00000055a4557220 */ /* 0x000fe20000410000 */
[--C-:B------:R-:W-:Y:S03]  /*10e60*/  SHF.R.U32.HI R183, RZ, 0x18, R176.reuse ;  /* 0x00000018ffb77819 */ /* 0x100fe600000116b0 */
[----:B------:R-:W-:Y:S01]  /*10e70*/  MUFU.EX2 R193, R193 ;  /* 0x000000c100c17308 */ /* 0x000fe20000000800 */
[----:B--2---:R-:W-:Y:S01]  /*10e80*/  FMNMX.FTZ R165, R16, R165, !PT ;  /* 0x000000a510a57209 */ /* 0x004fe20007810000 */
[--C-:B------:R-:W-:Y:S01]  /*10e90*/  FFMA.FTZ R233, R39, UR4, -R203.reuse ;  /* 0x0000000427e97c23 */ /* 0x100fe200080108cb */
[----:B------:R-:W-:Y:S01]  /*10ea0*/  SHF.R.U32.HI R16, RZ, 0x10, R176 ;  /* 0x00000010ff107819 */ /* 0x000fe200000116b0 */
[----:B------:R-:W-:Y:S01]  /*10eb0*/  FFMA.FTZ R54, R54, UR4, -R203 ;  /* 0x0000000436367c23 */ /* 0x000fe200080108cb */
[C---:B------:R-:W-:Y:S01]  /*10ec0*/  FSETP.NEU.FTZ.AND P1, PT, R165.reuse, -INF , PT ;  /* 0xff800000a500780b */ /* 0x040fe20003f3d000 */
[----:B------:R-:W-:Y:S01]  /*10ed0*/  FMUL.FTZ R201, R165, UR4 ;  /* 0x00000004a5c97c20 */ /* 0x000fe20008410000 */
[----:B------:R-:W2:Y:S01]  /*10ee0*/  LDSM.16.MT88.4 R176, [R214+0x9000] ;  /* 0x00900000d6b0783b */ /* 0x000ea20000004200 */
[----:B------:R-:W-:Y:S01]  /*10ef0*/  PRMT R174, R174, 0x5410, R19 ;  /* 0x00005410aeae7816 */ /* 0x000fe20000000013 */
[----:B------:R-:W-:Y:S01]  /*10f00*/  IMAD.WIDE.U32 R18, R18, -0x2daee0ad, RZ ;  /* 0xd2511f5312127825 */ /* 0x000fe200078e00ff */
[----:B------:R-:W-:Y:S01]  /*10f10*/  LOP3.LUT R6, R6, 0xff, RZ, 0xc0, !PT ;  /* 0x000000ff06067812 */ /* 0x000fe200078ec0ff */
[----:B------:R-:W-:Y:S01]  /*10f20*/  MUFU.EX2 R195, R195 ;  /* 0x000000c300c37308 */ /* 0x000fe20000000800 */
[----:B------:R-:W-:Y:S01]  /*10f30*/  FSEL R201, R201, RZ, P1 ;  /* 0x000000ffc9c97208 */ /* 0x000fe20000800000 */
[----:B------:R-:W-:Y:S01]  /*10f40*/  FADD.FTZ R0, -R165, R0 ;  /* 0x00000000a5007221 */ /* 0x000fe20000010100 */
[----:B------:R-:W-:Y:S01]  /*10f50*/  SHF.R.U32.HI R7, RZ, 0x8, R7 ;  /* 0x00000008ff077819 */ /* 0x000fe20000011607 */
[----:B------:R-:W-:Y:S01]  /*10f60*/  FFMA.FTZ R57, R57, UR4, -R202 ;  /* 0x0000000439397c23 */ /* 0x000fe200080108ca */
[----:B------:R-:W-:Y:S01]  /*10f70*/  LOP3.LUT R207, R19, UR29, R172, 0x96, !PT ;  /* 0x0000001d13cf7c12 */ /* 0x000fe2000f8e96ac */
[--C-:B------:R-:W-:Y:S01]  /*10f80*/  FFMA.FTZ R199, R10, UR4, -R201.reuse ;  /* 0x000000040ac77c23 */ /* 0x100fe200080108c9 */
[----:B------:R-:W-:Y:S01]  /*10f90*/  FFMA.FTZ R194, R11, UR4, -R201 ;  /* 0x000000040bc27c23 */ /* 0x000fe200080108c9 */
[----:B------:R-:W-:Y:S01]  /*10fa0*/  PRMT R175, R6, 0x5410, R175 ;  /* 0x0000541006af7816 */ /* 0x000fe200000000af */
[----:B------:R-:W-:Y:S01]  /*10fb0*/  FFMA.FTZ R198, R14, UR4, -R201 ;  /* 0x000000040ec67c23 */ /* 0x000fe200080108c9 */
[----:B------:R-:W-:Y:S01]  /*10fc0*/  PRMT R182, R182, 0x5410, R7 ;  /* 0x00005410b6b67816 */ /* 0x000fe20000000007 */
[----:B------:R-:W-:Y:S01]  /*10fd0*/  FFMA.FTZ R200, R15, UR4, -R201 ;  /* 0x000000040fc87c23 */ /* 0x000fe200080108c9 */
[C---:B------:R-:W-:Y:S01]  /*10fe0*/  LOP3.LUT R7, R5.reuse, 0xffff, RZ, 0xc0, !PT ;  /* 0x0000ffff05077812 */ /* 0x040fe200078ec0ff */
[----:B------:R-:W-:Y:S01]  /*10ff0*/  MUFU.EX2 R199, R199 ;  /* 0x000000c700c77308 */ /* 0x000fe20000000800 */
[----:B------:R-:W-:Y:S01]  /*11000*/  SHF.R.U32.HI R6, RZ, 0x10, R5 ;  /* 0x00000010ff067819 */ /* 0x000fe20000011605 */
[----:B------:R-:W-:Y:S01]  /*11010*/  FMUL.FTZ R0, R0, UR4 ;  /* 0x0000000400007c20 */ /* 0x000fe20008410000 */
[----:B------:R-:W-:Y:S01]  /*11020*/  LOP3.LUT R172, R5, 0xff, RZ, 0xc0, !PT ;  /* 0x000000ff05ac7812 */ /* 0x000fe200078ec0ff */
[----:B------:R-:W-:Y:S01]  /*11030*/  FFMA.FTZ R58, R58, UR4, -R201 ;  /* 0x000000043a3a7c23 */ /* 0x000fe200080108c9 */
[----:B------:R-:W-:Y:S01]  /*11040*/  SHF.R.U32.HI R173, RZ, 0x18, R5 ;  /* 0x00000018ffad7819 */ /* 0x000fe20000011605 */
[----:B------:R-:W-:Y:S01]  /*11050*/  FFMA.FTZ R59, R59, UR4, -R201 ;  /* 0x000000043b3b7c23 */ /* 0x000fe200080108c9 */
[C---:B------:R-:W-:Y:S03]  /*11060*/  LOP3.LUT R5, R4.reuse, 0xffff, RZ, 0xc0, !PT ;  /* 0x0000ffff04057812 */ /* 0x040fe600078ec0ff */
[----:B------:R-:W-:Y:S01]  /*11070*/  MUFU.EX2 R194, R194 ;  /* 0x000000c200c27308 */ /* 0x000fe20000000800 */
[----:B------:R-:W-:Y:S01]  /*11080*/  LOP3.LUT R180, R4, 0xff, RZ, 0xc0, !PT ;  /* 0x000000ff04b47812 */ /* 0x000fe200078ec0ff */
[C---:B------:R-:W-:Y:S01]  /*11090*/  FMUL.FTZ R104, R164.reuse, R104 ;  /* 0x00000068a4687220 */ /* 0x040fe20000410000 */
[----:B------:R-:W-:Y:S01]  /*110a0*/  SHF.R.U32.HI R5, RZ, 0x8, R5 ;  /* 0x00000008ff057819 */ /* 0x000fe20000011605 */
[----:B------:R-:W-:Y:S01]  /*110b0*/  FMUL.FTZ R105, R164, R105 ;  /* 0x00000069a4697220 */ /* 0x000fe20000410000 */
[----:B------:R-:W-:Y:S01]  /*110c0*/  SHF.R.U32.HI R7, RZ, 0x8, R7 ;  /* 0x00000008ff077819 */ /* 0x000fe20000011607 */
[----:B------:R-:W-:Y:S01]  /*110d0*/  FFMA.FTZ R248, R44, UR4, -R202 ;  /* 0x000000042cf87c23 */ /* 0x000fe200080108ca */
[----:B------:R-:W-:Y:S03]  /*110e0*/  SHF.R.U32.HI R181, RZ, 0x10, R4 ;  /* 0x00000010ffb57819 */ /* 0x000fe60000011604 */
[----:B------:R-:W-:Y:S01]  /*110f0*/  MUFU.EX2 R197, R197 ;  /* 0x000000c500c57308 */ /* 0x000fe20000000800 */
[----:B------:R-:W-:Y:S01]  /*11100*/  PRMT R180, R180, 0x5410, R5 ;  /* 0x00005410b4b47816 */ /* 0x000fe20000000005 */
[----:B------:R-:W-:Y:S01]  /*11110*/  FFMA.FTZ R249, R45, UR4, -R202 ;  /* 0x000000042df97c23 */ /* 0x000fe200080108ca */
[--C-:B------:R-:W-:Y:S01]  /*11120*/  HSET2.LE.AND R174, R174, R226.reuse, PT ;  /* 0x000000e2aeae7233 */ /* 0x100fe20003803000 */
[----:B------:R-:W-:Y:S01]  /*11130*/  FFMA.FTZ R250, R46, UR4, -R201 ;  /* 0x000000042efa7c23 */ /* 0x000fe200080108c9 */
[----:B------:R-:W-:Y:S01]  /*11140*/  PRMT R172, R172, 0x5410, R7 ;  /* 0x00005410acac7816 */ /* 0x000fe20000000007 */
[----:B------:R-:W-:Y:S01]  /*11150*/  FFMA.FTZ R251, R47, UR4, -R201 ;  /* 0x000000042ffb7c23 */ /* 0x000fe200080108c9 */
[----:B------:R-:W-:Y:S03]  /*11160*/  SHF.R.U32.HI R5, RZ, 0x18, R4 ;  /* 0x00000018ff057819 */ /* 0x000fe60000011604 */
[----:B------:R-:W4:Y:S01]  /*11170*/  MUFU.EX2 R3, R3 ;  /* 0x0000000300037308 */ /* 0x000f220000000800 */
[----:B-1----:R-:W-:Y:S01]  /*11180*/  F2FP.F16.F32.PACK_AB R4, R170, R169 ;  /* 0x000000a9aa04723e */ /* 0x002fe200000000ff */
[----:B------:R-:W-:Y:S01]  /*11190*/  FFMA.FTZ R252, R52, UR4, -R204 ;  /* 0x0000000434fc7c23 */ /* 0x000fe200080108cc */
[----:B------:R-:W-:Y:S01]  /*111a0*/  LOP3.LUT R6, R6, 0xff, RZ, 0xc0, !PT ;  /* 0x000000ff06067812 */ /* 0x000fe200078ec0ff */
[--C-:B------:R-:W-:Y:S01]  /*111b0*/  FFMA.FTZ R66, R66, UR4, -R203.reuse ;  /* 0x0000000442427c23 */ /* 0x100fe200080108cb */
[----:B------:R-:W-:Y:S01]  /*111c0*/  LOP3.LUT R181, R181, 0xff, RZ, 0xc0, !PT ;  /* 0x000000ffb5b57812 */ /* 0x000fe200078ec0ff */
[----:B------:R-:W-:Y:S01]  /*111d0*/  FFMA.FTZ R67, R67, UR4, -R203 ;  /* 0x0000000443437c23 */ /* 0x000fe200080108cb */
[----:B------:R-:W-:Y:S03]  /*111e0*/  LOP3.LUT R174, R174, R4, RZ, 0xc0, !PT ;  /* 0x00000004aeae7212 */ /* 0x000fe600078ec0ff */
        /* <DEDUP_REMOVED lines=8> */
[----:B------:R-:W-:Y:S01]  /*11270*/  MUFU.EX2 R200, R200 ;  /* 0x000000c800c87308 */ /* 0x000fe20000000800 */
[----:B---3--:R-:W-:Y:S01]  /*11280*/  F2FP.F16.F32.PACK_AB R5, R188, R171 ;  /* 0x000000abbc05723e */ /* 0x008fe200000000ff */
[----:B----4-:R-:W-:Y:S01]  /*11290*/  FMUL.FTZ R70, R3, R70 ;  /* 0x0000004603467220 */ /* 0x010fe20000410000 */
[----:B------:R-:W-:Y:S01]  /*112a0*/  F2FP.F16.F32.PACK_AB R4, R191, R189 ;  /* 0x000000bdbf04723e */ /* 0x000fe200000000ff */
[C---:B------:R-:W-:Y:S01]  /*112b0*/  FMUL.FTZ R71, R3.reuse, R71 ;  /* 0x0000004703477220 */ /* 0x040fe20000410000 */
[----:B------:R-:W-:Y:S01]  /*112c0*/  LOP3.LUT R16, R16, 0xff, RZ, 0xc0, !PT ;  /* 0x000000ff10107812 */ /* 0x000fe200078ec0ff */
[----:B------:R-:W-:Y:S01]  /*112d0*/  FMUL.FTZ R82, R3, R82 ;  /* 0x0000005203527220 */ /* 0x000fe20000410000 */
[----:B------:R-:W-:Y:S03]  /*112e0*/  LOP3.LUT R175, R175, R5, RZ, 0xc0, !PT ;  /* 0x00000005afaf7212 */ /* 0x000fe600078ec0ff */
[----:B------:R-:W1:Y:S01]  /*112f0*/  MUFU.EX2 R2, R2 ;  /* 0x0000000200027308 */ /* 0x000e620000000800 */
[----:B------:R-:W-:Y:S01]  /*11300*/  LOP3.LUT R172, R172, R4, RZ, 0xc0, !PT ;  /* 0x00000004acac7212 */ /* 0x000fe200078ec0ff */
[C---:B------:R-:W-:Y:S01]  /*11310*/  FMUL.FTZ R83, R3.reuse, R83 ;  /* 0x0000005303537220 */ /* 0x040fe20000410000 */
[--C-:B------:R-:W-:Y:S01]  /*11320*/  HSET2.LE.AND R182, R182, R226.reuse, PT ;  /* 0x000000e2b6b67233 */ /* 0x100fe20003803000 */
[C---:B------:R-:W-:Y:S01]  /*11330*/  FMUL.FTZ R86, R3.reuse, R86 ;  /* 0x0000005603567220 */ /* 0x040fe20000410000 */
[--C-:B------:R-:W-:Y:S01]  /*11340*/  HSET2.LE.AND R173, R173, R226.reuse, PT ;  /* 0x000000e2adad7233 */ /* 0x100fe20003803000 */
[C---:B------:R-:W-:Y:S01]  /*11350*/  FMUL.FTZ R87, R3.reuse, R87 ;  /* 0x0000005703577220 */ /* 0x040fe20000410000 */
[--C-:B------:R-:W-:Y:S03]  /*11360*/  HSET2.LE.AND R180, R180, R226.reuse, PT ;  /* 0x000000e2b4b47233 */ /* 0x100fe60003803000 */
[----:B------:R-:W3:Y:S01]  /*11370*/  MUFU.EX2 R0, R0 ;  /* 0x0000000000007308 */ /* 0x000ee20000000800 */
[--C-:B------:R-:W-:Y:S01]  /*11380*/  HSET2.LE.AND R181, R181, R226.reuse, PT ;  /* 0x000000e2b5b57233 */ /* 0x100fe20003803000 */
[C---:B------:R-:W-:Y:S01]  /*11390*/  FMUL.FTZ R106, R3.reuse, R106 ;  /* 0x0000006a036a7220 */ /* 0x040fe20000410000 */
[----:B------:R-:W-:Y:S01]  /*113a0*/  PRMT R183, R16, 0x5410, R183 ;  /* 0x0000541010b77816 */ /* 0x000fe200000000b7 */
[C---:B------:R-:W-:Y:S01]  /*113b0*/  FMUL.FTZ R107, R3.reuse, R107 ;  /* 0x0000006b036b7220 */ /* 0x040fe20000410000 */
[----:B------:R-:W-:Y:S01]  /*113c0*/  F2FP.F16.F32.PACK_AB R7, R190, R192 ;  /* 0x000000c0be07723e */ /* 0x000fe200000000ff */
[----:B------:R-:W-:Y:S01]  /*113d0*/  FMUL.FTZ R98, R3, R98 ;  /* 0x0000006203627220 */ /* 0x000fe20000410000 */
[----:B------:R-:W-:Y:S03]  /*113e0*/  F2FP.F16.F32.PACK_AB R6, R193, R196 ;  /* 0x000000c4c106723e */ /* 0x000fe600000000ff */
[----:B------:R-:W-:Y:S01]  /*113f0*/  MUFU.EX2 R250, R250 ;  /* 0x000000fa00fa7308 */ /* 0x000fe20000000800 */
[----:B------:R-:W-:Y:S01]  /*11400*/  F2FP.F16.F32.PACK_AB R5, R194, R199 ;  /* 0x000000c7c205723e */ /* 0x000fe200000000ff */
[C---:B-1----:R-:W-:Y:S01]  /*11410*/  FMUL.FTZ R12, R2.reuse, R152 ;  /* 0x00000098020c7220 */ /* 0x042fe20000410000 */
[----:B------:R-:W-:Y:S01]  /*11420*/  F2FP.F16.F32.PACK_AB R4, R197, R195 ;  /* 0x000000c3c504723e */ /* 0x000fe200000000ff */
[C---:B------:R-:W-:Y:S01]  /*11430*/  FMUL.FTZ R13, R2.reuse, R153 ;  /* 0x00000099020d7220 */ /* 0x040fe20000410000 */
[----:B------:R-:W-:Y:S01]  /*11440*/  LOP3.LUT R206, R9, UR29, R206, 0x96, !PT ;  /* 0x0000001d09ce7c12 */ /* 0x000fe2000f8e96ce */
[----:B------:R-:W-:Y:S01]  /*11450*/  FMUL.FTZ R72, R2, R72 ;  /* 0x0000004802487220 */ /* 0x000fe20000410000 */
[----:B------:R-:W-:Y:S01]  /*11460*/  LOP3.LUT R173, R173, R7, RZ, 0xc0, !PT ;  /* 0x00000007adad7212 */ /* 0x000fe200078ec0ff */
[C---:B------:R-:W-:Y:S01]  /*11470*/  FMUL.FTZ R7, R3.reuse, R163 ;  /* 0x000000a303077220 */ /* 0x040fe20000410000 */
[----:B------:R-:W-:Y:S01]  /*11480*/  LOP3.LUT R180, R180, R6, RZ, 0xc0, !PT ;  /* 0x00000006b4b47212 */ /* 0x000fe200078ec0ff */
[----:B------:R-:W-:Y:S01]  /*11490*/  FMUL.FTZ R6, R3, R162 ;  /* 0x000000a203067220 */ /* 0x000fe20000410000 */
[----:B------:R-:W-:Y:S01]  /*114a0*/  LOP3.LUT R181, R181, R5, RZ, 0xc0, !PT ;  /* 0x00000005b5b57212 */ /* 0x000fe200078ec0ff */
[----:B------:R-:W-:Y:S01]  /*114b0*/  FMUL.FTZ R5, R164, R161 ;  /* 0x000000a1a4057220 */ /* 0x000fe20000410000 */
[----:B------:R-:W-:Y:S01]  /*114c0*/  LOP3.LUT R182, R182, R4, RZ, 0xc0, !PT ;  /* 0x00000004b6b67212 */ /* 0x000fe200078ec0ff */
[----:B------:R-:W-:Y:S01]  /*114d0*/  FMUL.FTZ R4, R164, R160 ;  /* 0x000000a0a4047220 */ /* 0x000fe20000410000 */
[----:B------:R-:W-:Y:S01]  /*114e0*/  LOP3.LUT R17, R8, 0xff, RZ, 0xc0, !PT ;  /* 0x000000ff08117812 */ /* 0x000fe200078ec0ff */
[C---:B---3--:R-:W-:Y:S01]  /*114f0*/  FMUL.FTZ R10, R0.reuse, R158 ;  /* 0x0000009e000a7220 */ /* 0x048fe20000410000 */
[--C-:B------:R-:W-:Y:S01]  /*11500*/  SHF.R.U32.HI R16, RZ, 0x10, R8.reuse ;  /* 0x00000010ff107819 */ /* 0x100fe20000011608 */
[C---:B------:R-:W-:Y:S01]  /*11510*/  FMUL.FTZ R11, R0.reuse, R159 ;  /* 0x0000009f000b7220 */ /* 0x040fe20000410000 */
[----:B------:R-:W-:Y:S01]  /*11520*/  SHF.R.U32.HI R205, RZ, 0x18, R8 ;  /* 0x00000018ffcd7819 */ /* 0x000fe20000011608 */
[C---:B------:R-:W-:Y:S01]  /*11530*/  FMUL.FTZ R14, R0.reuse, R154 ;  /* 0x0000009a000e7220 */ /* 0x040fe20000410000 */
[-C--:B--2---:R-:W-:Y:S01]  /*11540*/  HMMA.16816.F32 R4, R172, R176.reuse, R4 ;  /* 0x000000b0ac04723c */ /* 0x084fe20000001804 */
[----:B------:R-:W-:Y:S04]  /*11550*/  MUFU.EX2 R251, R251 ;  /* 0x000000fb00fb7308 */ /* 0x000fe80000000800 */
[--C-:B------:R-:W-:Y:S01]  /*11560*/  HSET2.LE.AND R183, R183, R226.reuse, PT ;  /* 0x000000e2b7b77233 */ /* 0x100fe20003803000 */
[----:B------:R-:W-:Y:S01]  /*11570*/  FMUL.FTZ R15, R0, R155 ;  /* 0x0000009b000f7220 */ /* 0x000fe20000410000 */
[----:B------:R-:W-:Y:S01]  /*11580*/  LOP3.LUT R9, R8, 0xffff, RZ, 0xc0, !PT ;  /* 0x0000ffff08097812 */ /* 0x000fe200078ec0ff */
[----:B------:R-:W1:Y:S03]  /*11590*/  LDSM.16.MT88.4 R152, [R214+0xa000] ;  /* 0x00a00000d698783b */ /* 0x000e660000004200 */
[----:B------:R-:W-:Y:S01]  /*115a0*/  MUFU.EX2 R233, R233 ;  /* 0x000000e900e97308 */ /* 0x000fe20000000800 */
[----:B------:R-:W-:Y:S01]  /*115b0*/  F2FP.F16.F32.PACK_AB R8, R200, R198 ;  /* 0x000000c6c808723e */ /* 0x000fe200000000ff */
[C---:B------:R-:W-:Y:S01]  /*115c0*/  FMUL.FTZ R73, R2.reuse, R73 ;  /* 0x0000004902497220 */ /* 0x040fe20000410000 */
[----:B------:R-:W-:Y:S01]  /*115d0*/  SHF.R.U32.HI R160, RZ, 0x8, R9 ;  /* 0x00000008ffa07819 */ /* 0x000fe20000011609 */
[C---:B------:R-:W-:Y:S01]  /*115e0*/  FMUL.FTZ R9, R2.reuse, R157 ;  /* 0x0000009d02097220 */ /* 0x040fe20000410000 */
[----:B------:R-:W-:Y:S01]  /*115f0*/  LOP3.LUT R183, R183, R8, RZ, 0xc0, !PT ;  /* 0x00000008b7b77212 */ /* 0x000fe200078ec0ff */
[----:B------:R-:W-:Y:S01]  /*11600*/  FMUL.FTZ R8, R2, R156 ;  /* 0x0000009c02087220 */ /* 0x000fe20000410000 */
[C---:B------:R-:W-:Y:S01]  /*11610*/  LOP3.LUT R157, R18.reuse, 0xffff, RZ, 0xc0, !PT ;  /* 0x0000ffff129d7812 */ /* 0x040fe200078ec0ff */
[C---:B------:R-:W-:Y:S01]  /*11620*/  FMUL.FTZ R19, R3.reuse, R151 ;  /* 0x0000009703137220 */ /* 0x040fe20000410000 */
[----:B------:R-:W-:Y:S01]  /*11630*/  LOP3.LUT R161, R18, 0xff, RZ, 0xc0, !PT ;  /* 0x000000ff12a17812 */ /* 0x000fe200078ec0ff */
[C---:B------:R-:W-:Y:S01]  /*11640*/  FMUL.FTZ R100, R2.reuse, R100 ;  /* 0x0000006402647220 */ /* 0x040fe20000410000 */
[----:B------:R-:W-:Y:S01]  /*11650*/  SHF.R.U32.HI R157, RZ, 0x8, R157 ;  /* 0x00000008ff9d7819 */ /* 0x000fe2000001169d */
[----:B------:R-:W-:Y:S01]  /*11660*/  FMUL.FTZ R101, R2, R101 ;  /* 0x0000006502657220 */ /* 0x000fe20000410000 */
[C---:B------:R-:W-:Y:S01]  /*11670*/  HMMA.16816.F32 R8, R180.reuse, R176, R8 ;  /* 0x000000b0b408723c */ /* 0x040fe20000001808 */
[----:B------:R-:W-:Y:S03]  /*11680*/  MUFU.EX2 R248, R248 ;  /* 0x000000f800f87308 */ /* 0x000fe60000000800 */
[--C-:B------:R-:W-:Y:S01]  /*11690*/  SHF.R.U32.HI R156, RZ, 0x10, R18.reuse ;  /* 0x00000010ff9c7819 */ /* 0x100fe20000011612 */
[----:B------:R-:W-:Y:S01]  /*116a0*/  FMUL.FTZ R102, R0, R102 ;  /* 0x0000006600667220 */ /* 0x000fe20000410000 */
[-C--:B------:R-:W-:Y:S05]  /*116b0*/  HMMA.16816.F32 R12, R180, R178.reuse, R12 ;  /* 0x000000b2b40c723c */ /* 0x080fea000000180c */
[----:B------:R-:W-:Y:S01]  /*116c0*/  MUFU.EX2 R249, R249 ;  /* 0x000000f900f97308 */ /* 0x000fe20000000800 */
[----:B------:R-:W-:Y:S01]  /*116d0*/  SHF.R.U32.HI R163, RZ, 0x18, R18 ;  /* 0x00000018ffa37819 */ /* 0x000fe20000011612 */
[----:B------:R-:W-:Y:S01]  /*116e0*/  FMUL.FTZ R18, R3, R150 ;  /* 0x0000009603127220 */ /* 0x000fe20000410000 */
[----:B------:R-:W-:Y:S03]  /*116f0*/  PRMT R160, R17, 0x5410, R160 ;  /* 0x0000541011a07816 */ /* 0x000fe600000000a0 */
[----:B------:R-:W-:Y:S01]  /*11700*/  FMUL.FTZ R17, R164, R149 ;  /* 0x00000095a4117220 */ /* 0x000fe20000410000 */
[----:B------:R-:W-:Y:S01]  /*11710*/  LOP3.LUT R162, R16, 0xff, RZ, 0xc0, !PT ;  /* 0x000000ff10a27812 */ /* 0x000fe200078ec0ff */
[----:B------:R-:W-:Y:S01]  /*11720*/  FMUL.FTZ R16, R164, R148 ;  /* 0x00000094a4107220 */ /* 0x000fe20000410000 */
[----:B------:R-:W-:Y:S01]  /*11730*/  LOP3.LUT R156, R156, 0xff, RZ, 0xc0, !PT ;  /* 0x000000ff9c9c7812 */ /* 0x000fe200078ec0ff */
[----:B------:R-:W2:Y:S01]  /*11740*/  LDSM.16.MT88.4 R148, [R212+0xa000] ;  /* 0x00a00000d494783b */ /* 0x000ea20000004200 */
[----:B------:R-:W-:Y:S01]  /*11750*/  PRMT R161, R161, 0x5410, R157 ;  /* 0x00005410a1a17816 */ /* 0x000fe2000000009d */
[----:B------:R-:W-:Y:S01]  /*11760*/  FMUL.FTZ R103, R0, R103 ;  /* 0x0000006700677220 */ /* 0x000fe20000410000 */
[----:B------:R-:W-:Y:S01]  /*11770*/  PRMT R163, R156, 0x5410, R163 ;  /* 0x000054109ca37816 */ /* 0x000fe200000000a3 */
[C---:B------:R-:W-:Y:S01]  /*11780*/  FMUL.FTZ R74, R0.reuse, R74 ;  /* 0x0000004a004a7220 */ /* 0x040fe20000410000 */
[C---:B------:R-:W-:Y:S01]  /*11790*/  HMMA.16816.F32 R16, R172.reuse, R178, R16 ;  /* 0x000000b2ac10723c */ /* 0x040fe20000001810 */
[----:B------:R-:W-:Y:S02]  /*117a0*/  MUFU.EX2 R66, R66 ;  /* 0x0000004200427308 */ /* 0x000fe40000000800 */
[----:B------:R-:W3:Y:S01]  /*117b0*/  LDSM.16.MT88.4 R156, [R214+0xb000] ;  /* 0x00b00000d69c783b */ /* 0x000ee20000004200 */
[----:B------:R-:W-:Y:S01]  /*117c0*/  FMUL.FTZ R75, R0, R75 ;  /* 0x0000004b004b7220 */ /* 0x000fe20000410000 */
[----:B------:R-:W-:Y:S01]  /*117d0*/  PRMT R162, R162, 0x5410, R205 ;  /* 0x00005410a2a27816 */ /* 0x000fe200000000cd */
[-C--:B------:R-:W-:Y:S05]  /*117e0*/  HMMA.16816.F32 R68, R172, R184.reuse, R68 ;  /* 0x000000b8ac44723c */ /* 0x080fea0000001844 */
[----:B------:R-:W-:Y:S01]  /*117f0*/  MUFU.EX2 R67, R67 ;  /* 0x0000004300437308 */ /* 0x000fe20000000800 */
[C---:B------:R-:W-:Y:S01]  /*11800*/  FMUL.FTZ R76, R2.reuse, R76 ;  /* 0x0000004c024c7220 */ /* 0x040fe20000410000 */
[C---:B------:R-:W-:Y:S04]  /*11810*/  HMMA.16816.F32 R72, R180.reuse, R184, R72 ;  /* 0x000000b8b448723c */ /* 0x040fe80000001848 */
[----:B------:R-:W-:Y:S01]  /*11820*/  FMUL.FTZ R77, R2, R77 ;  /* 0x0000004d024d7220 */ /* 0x000fe20000410000 */
[C---:B------:R-:W-:Y:S01]  /*11830*/  FMUL.FTZ R78, R0.reuse, R78 ;  /* 0x0000004e004e7220 */ /* 0x040fe20000410000 */
[----:B------:R-:W-:Y:S01]  /*11840*/  FMUL.FTZ R79, R0, R79 ;  /* 0x0000004f004f7220 */ /* 0x000fe20000410000 */
[--C-:B------:R-:W-:Y:S01]  /*11850*/  FFMA.FTZ R178, R34, UR4, -R203.reuse ;  /* 0x0000000422b27c23 */ /* 0x100fe200080108cb */
[----:B------:R-:W-:Y:S03]  /*11860*/  MUFU.EX2 R252, R252 ;  /* 0x000000fc00fc7308 */ /* 0x000fe60000000800 */
[--C-:B------:R-:W-:Y:S01]  /*11870*/  FFMA.FTZ R179, R35, UR4, -R203.reuse ;  /* 0x0000000423b37c23 */ /* 0x100fe200080108cb */
[----:B------:R-:W-:Y:S01]  /*11880*/  FMUL.FTZ R34, R3, R146 ;  /* 0x0000009203227220 */ /* 0x000fe20000410000 */
[----:B------:R-:W-:Y:S01]  /*11890*/  LOP3.LUT R146, R206, 0xff, RZ, 0xc0, !PT ;  /* 0x000000ffce927812 */ /* 0x000fe200078ec0ff */
[-C--:B------:R-:W-:Y:S03]  /*118a0*/  HMMA.16816.F32 R76, R180, R186.reuse, R76 ;  /* 0x000000bab44c723c */ /* 0x080fe6000000184c */
[--C-:B------:R-:W-:Y:S01]  /*118b0*/  FFMA.FTZ R184, R20, UR4, -R204.reuse ;  /* 0x0000000414b87c23 */ /* 0x100fe200080108cc */
[C---:B------:R-:W-:Y:S01]  /*118c0*/  FMUL.FTZ R20, R2.reuse, R140 ;  /* 0x0000008c02147220 */ /* 0x040fe20000410000 */
[--C-:B------:R-:W-:Y:S01]  /*118d0*/  FFMA.FTZ R185, R21, UR4, -R204.reuse ;  /* 0x0000000415b97c23 */ /* 0x100fe200080108cc */
[C---:B------:R-:W-:Y:S01]  /*118e0*/  HMMA.16816.F32 R80, R172.reuse, R186, R80 ;  /* 0x000000baac50723c */ /* 0x040fe20000001850 */
[----:B------:R-:W-:Y:S04]  /*118f0*/  MUFU.EX2 R178, R178 ;  /* 0x000000b200b27308 */ /* 0x000fe80000000800 */
[C---:B------:R-:W-:Y:S01]  /*11900*/  FMUL.FTZ R88, R2.reuse, R88 ;  /* 0x0000005802587220 */ /* 0x040fe20000410000 */
[-C--:B-1----:R-:W-:Y:S05]  /*11910*/  HMMA.16816.F32 R84, R172, R152.reuse, R84 ;  /* 0x00000098ac54723c */ /* 0x082fea0000001854 */
[----:B------:R-:W-:Y:S01]  /*11920*/  MUFU.EX2 R179, R179 ;  /* 0x000000b300b37308 */ /* 0x000fe20000000800 */
[----:B------:R-:W-:Y:S01]  /*11930*/  FMUL.FTZ R89, R2, R89 ;  /* 0x0000005902597220 */ /* 0x000fe20000410000 */
[C---:B------:R-:W-:Y:S01]  /*11940*/  FMUL.FTZ R90, R0.reuse, R90 ;  /* 0x0000005a005a7220 */ /* 0x040fe20000410000 */
[----:B------:R-:W-:Y:S03]  /*11950*/  FMUL.FTZ R91, R0, R91 ;  /* 0x0000005b005b7220 */ /* 0x000fe60000410000 */
[C---:B------:R-:W-:Y:S01]  /*11960*/  FMUL.FTZ R92, R2.reuse, R92 ;  /* 0x0000005c025c7220 */ /* 0x040fe20000410000 */
[----:B------:R-:W-:Y:S01]  /*11970*/  FMUL.FTZ R93, R2, R93 ;  /* 0x0000005d025d7220 */ /* 0x000fe20000410000 */
[C---:B------:R-:W-:Y:S01]  /*11980*/  FMUL.FTZ R94, R0.reuse, R94 ;  /* 0x0000005e005e7220 */ /* 0x040fe20000410000 */
[----:B------:R-:W-:Y:S01]  /*11990*/  FMUL.FTZ R95, R0, R95 ;  /* 0x0000005f005f7220 */ /* 0x000fe20000410000 */
[C---:B------:R-:W-:Y:S01]  /*119a0*/  HMMA.16816.F32 R88, R180.reuse, R152, R88 ;  /* 0x00000098b458723c */ /* 0x040fe20000001858 */
[----:B------:R-:W-:Y:S03]  /*119b0*/  MUFU.EX2 R184, R184 ;  /* 0x000000b800b87308 */ /* 0x000fe60000000800 */
[----:B------:R-:W-:Y:S01]  /*119c0*/  FMUL.FTZ R99, R3, R99 ;  /* 0x0000006303637220 */ /* 0x000fe20000410000 */
[----:B------:R-:W-:Y:S01]  /*119d0*/  FMUL.FTZ R21, R2, R141 ;  /* 0x0000008d02157220 */ /* 0x000fe20000410000 */
[-C--:B------:R-:W-:Y:S05]  /*119e0*/  HMMA.16816.F32 R92, R180, R154.reuse, R92 ;  /* 0x0000009ab45c723c */ /* 0x080fea000000185c */
[----:B------:R-:W-:Y:S01]  /*119f0*/  MUFU.EX2 R185, R185 ;  /* 0x000000b900b97308 */ /* 0x000fe20000000800 */
[--C-:B------:R-:W-:Y:S01]  /*11a00*/  FFMA.FTZ R176, R32, UR4, -R204.reuse ;  /* 0x0000000420b07c23 */ /* 0x100fe200080108cc */
[C---:B------:R-:W-:Y:S04]  /*11a10*/  HMMA.16816.F32 R96, R172.reuse, R154, R96 ;  /* 0x0000009aac60723c */ /* 0x040fe80000001860 */
[----:B------:R-:W-:Y:S01]  /*11a20*/  FFMA.FTZ R177, R33, UR4, -R204 ;  /* 0x0000000421b17c23 */ /* 0x000fe200080108cc */
[C---:B------:R-:W-:Y:S01]  /*11a30*/  FMUL.FTZ R33, R164.reuse, R145 ;  /* 0x00000091a4217220 */ /* 0x040fe20000410000 */
[----:B------:R-:W-:Y:S01]  /*11a40*/  FMUL.FTZ R32, R164, R144 ;  /* 0x00000090a4207220 */ /* 0x000fe20000410000 */
[----:B------:R-:W-:Y:S01]  /*11a50*/  FMUL.FTZ R35, R3, R147 ;  /* 0x0000009303237220 */ /* 0x000fe20000410000 */
[----:B------:R-:W-:Y:S03]  /*11a60*/  MUFU.EX2 R176, R176 ;  /* 0x000000b000b07308 */ /* 0x000fe60000000800 */
[--C-:B------:R-:W-:Y:S01]  /*11a70*/  FFMA.FTZ R186, R22, UR4, -R203.reuse ;  /* 0x0000000416ba7c23 */ /* 0x100fe200080108cb */
[----:B------:R-:W-:Y:S01]  /*11a80*/  FFMA.FTZ R187, R23, UR4, -R203 ;  /* 0x0000000417bb7c23 */ /* 0x000fe200080108cb */
[C---:B------:R-:W-:Y:S01]  /*11a90*/  FMUL.FTZ R22, R0.reuse, R142 ;  /* 0x0000008e00167220 */ /* 0x040fe20000410000 */
[----:B------:R-:W-:Y:S01]  /*11aa0*/  FMUL.FTZ R23, R0, R143 ;  /* 0x0000008f00177220 */ /* 0x000fe20000410000 */
[-C--:B--2---:R-:W-:Y:S01]  /*11ab0*/  HMMA.16816.F32 R32, R172, R148.reuse, R32 ;  /* 0x00000094ac20723c */ /* 0x084fe20000001820 */
[----:B------:R-:W1:Y:S02]  /*11ac0*/  LDSM.16.MT88.4 R140, [R212+0xb000] ;  /* 0x00b00000d48c783b */ /* 0x000e640000004200 */
[----:B------:R-:W2:Y:S01]  /*11ad0*/  MUFU.EX2 R177, R177 ;  /* 0x000000b100b17308 */ /* 0x000ea20000000800 */
[--C-:B------:R-:W-:Y:S01]  /*11ae0*/  SHF.R.U32.HI R145, RZ, 0x18, R206.reuse ;  /* 0x00000018ff917819 */ /* 0x100fe200000116ce */
[----:B------:R-:W-:Y:S01]  /*11af0*/  FMUL.FTZ R109, R164, R109 ;  /* 0x0000006da46d7220 */ /* 0x000fe20000410000 */
[----:B------:R-:W-:Y:S01]  /*11b00*/  SHF.R.U32.HI R147, RZ, 0x10, R206 ;  /* 0x00000010ff937819 */ /* 0x000fe200000116ce */
[C---:B------:R-:W-:Y:S06]  /*11b10*/  HMMA.16816.F32 R20, R180.reuse, R148, R20 ;  /* 0x00000094b414723c */ /* 0x040fec0000001814 */
[----:B------:R-:W-:Y:S01]  /*11b20*/  MUFU.EX2 R186, R186 ;  /* 0x000000ba00ba7308 */ /* 0x000fe20000000800 */
[----:B------:R-:W-:Y:S01]  /*11b30*/  LOP3.LUT R147, R147, 0xff, RZ, 0xc0, !PT ;  /* 0x000000ff93937812 */ /* 0x000fe200078ec0ff */
[-C--:B------:R-:W-:Y:S03]  /*11b40*/  HMMA.16816.F32 R100, R180, R150.reuse, R100 ;  /* 0x00000096b464723c */ /* 0x080fe60000001864 */
[C---:B------:R-:W-:Y:S03]  /*11b50*/  FMUL.FTZ R110, R3.reuse, R110 ;  /* 0x0000006e036e7220 */ /* 0x040fe60000410000 */
[C---:B------:R-:W-:Y:S02]  /*11b60*/  HMMA.16816.F32 R104, R172.reuse, R150, R104 ;  /* 0x00000096ac68723c */ /* 0x040fe40000001868 */
[----:B------:R-:W-:Y:S03]  /*11b70*/  MUFU.EX2 R187, R187 ;  /* 0x000000bb00bb7308 */ /* 0x000fe60000000800 */
[----:B------:R-:W-:Y:S01]  /*11b80*/  FMUL.FTZ R111, R3, R111 ;  /* 0x0000006f036f7220 */ /* 0x000fe20000410000 */
[----:B------:R-:W-:Y:S01]  /*11b90*/  FFMA.FTZ R29, R29, UR4, -R202 ;  /* 0x000000041d1d7c23 */ /* 0x000fe200080108ca */
[----:B------:R-:W-:Y:S01]  /*11ba0*/  FFMA.FTZ R30, R30, UR4, -R201 ;  /* 0x000000041e1e7c23 */ /* 0x000fe200080108c9 */
[--C-:B------:R-:W-:Y:S03]  /*11bb0*/  SHF.R.U32.HI R149, RZ, 0x10, R207.reuse ;  /* 0x00000010ff957819 */ /* 0x100fe600000116cf */
[----:B------:R-:W-:Y:S01]  /*11bc0*/  LOP3.LUT R148, R206, 0xffff, RZ, 0xc0, !PT ;  /* 0x0000ffffce947812 */ /* 0x000fe200078ec0ff */
[-C--:B---3--:R-:W-:Y:S01]  /*11bd0*/  HMMA.16816.F32 R108, R172, R156.reuse, R108 ;  /* 0x0000009cac6c723c */ /* 0x088fe2000000186c */
[----:B------:R3:W-:Y:S02]  /*11be0*/  MUFU.EX2 R206, R29 ;  /* 0x0000001d00ce7308 */ /* 0x0007e40000000800 */
[C---:B------:R-:W-:Y:S01]  /*11bf0*/  LOP3.LUT R144, R207.reuse, 0xffff, RZ, 0xc0, !PT ;  /* 0x0000ffffcf907812 */ /* 0x040fe200078ec0ff */
[C---:B------:R-:W-:Y:S01]  /*11c00*/  FMUL.FTZ R112, R2.reuse, R112 ;  /* 0x0000007002707220 */ /* 0x040fe20000410000 */
[----:B------:R-:W-:Y:S01]  /*11c10*/  LOP3.LUT R153, R207, 0xff, RZ, 0xc0, !PT ;  /* 0x000000ffcf997812 */ /* 0x000fe200078ec0ff */
[----:B------:R-:W-:Y:S01]  /*11c20*/  FMUL.FTZ R113, R2, R113 ;  /* 0x0000007102717220 */ /* 0x000fe20000410000 */
[----:B------:R-:W-:Y:S01]  /*11c30*/  SHF.R.U32.HI R152, RZ, 0x18, R207 ;  /* 0x00000018ff987819 */ /* 0x000fe200000116cf */
[C---:B------:R-:W-:Y:S03]  /*11c40*/  FMUL.FTZ R114, R0.reuse, R114 ;  /* 0x0000007200727220 */ /* 0x040fe60000410000 */
[----:B------:R4:W-:Y:S01]  /*11c50*/  MUFU.EX2 R207, R30 ;  /* 0x0000001e00cf7308 */ /* 0x0009e20000000800 */
[----:B------:R-:W-:Y:S01]  /*11c60*/  FMUL.FTZ R115, R0, R115 ;  /* 0x0000007300737220 */ /* 0x000fe20000410000 */
[C---:B------:R-:W-:Y:S01]  /*11c70*/  FMUL.FTZ R116, R2.reuse, R116 ;  /* 0x0000007402747220 */ /* 0x040fe20000410000 */
[----:B------:R-:W-:Y:S01]  /*11c80*/  FMUL.FTZ R117, R2, R117 ;  /* 0x0000007502757220 */ /* 0x000fe20000410000 */
[C---:B------:R-:W-:Y:S01]  /*11c90*/  FMUL.FTZ R118, R0.reuse, R118 ;  /* 0x0000007600767220 */ /* 0x040fe20000410000 */
[----:B------:R-:W-:Y:S01]  /*11ca0*/  FMUL.FTZ R119, R0, R119 ;  /* 0x0000007700777220 */ /* 0x000fe20000410000 */
[----:B------:R-:W-:Y:S01]  /*11cb0*/  SHF.R.U32.HI R148, RZ, 0x8, R148 ;  /* 0x00000008ff947819 */ /* 0x000fe20000011694 */
[C---:B------:R-:W-:Y:S01]  /*11cc0*/  FMUL.FTZ R120, R164.reuse, R120 ;  /* 0x00000078a4787220 */ /* 0x040fe20000410000 */
[C---:B------:R-:W-:Y:S04]  /*11cd0*/  HMMA.16816.F32 R112, R180.reuse, R156, R112 ;  /* 0x0000009cb470723c */ /* 0x040fe80000001870 */
[----:B------:R-:W-:Y:S01]  /*11ce0*/  FMUL.FTZ R121, R164, R121 ;  /* 0x00000079a4797220 */ /* 0x000fe20000410000 */
[C---:B------:R-:W-:Y:S01]  /*11cf0*/  FMUL.FTZ R122, R3.reuse, R122 ;  /* 0x0000007a037a7220 */ /* 0x040fe20000410000 */
[-C--:B------:R-:W-:Y:S05]  /*11d00*/  HMMA.16816.F32 R116, R180, R158.reuse, R116 ;  /* 0x0000009eb474723c */ /* 0x080fea0000001874 */
[----:B------:R-:W-:Y:S01]  /*11d10*/  FMUL.FTZ R123, R3, R123 ;  /* 0x0000007b037b7220 */ /* 0x000fe20000410000 */
[----:B------:R-:W-:Y:S01]  /*11d20*/  FFMA.FTZ R205, R28, UR4, -R202 ;  /* 0x000000041ccd7c23 */ /* 0x000fe200080108ca */
[----:B------:R-:W-:Y:S01]  /*11d30*/  FFMA.FTZ R208, R31, UR4, -R201 ;  /* 0x000000041fd07c23 */ /* 0x000fe200080108c9 */
[----:B------:R-:W-:Y:S03]  /*11d40*/  SHF.R.U32.HI R144, RZ, 0x8, R144 ;  /* 0x00000008ff907819 */ /* 0x000fe60000011690 */
[C---:B------:R-:W-:Y:S01]  /*11d50*/  FMUL.FTZ R28, R164.reuse, R136 ;  /* 0x00000088a41c7220 */ /* 0x040fe20000410000 */
[C---:B------:R-:W-:Y:S01]  /*11d60*/  HMMA.16816.F32 R120, R172.reuse, R158, R120 ;  /* 0x0000009eac78723c */ /* 0x040fe20000001878 */
[----:B------:R-:W5:Y:S03]  /*11d70*/  MUFU.EX2 R205, R205 ;  /* 0x000000cd00cd7308 */ /* 0x000f660000000800 */
[----:B---3--:R-:W-:Y:S01]  /*11d80*/  FMUL.FTZ R29, R164, R137 ;  /* 0x00000089a41d7220 */ /* 0x008fe20000410000 */
[C---:B----4-:R-:W-:Y:S01]  /*11d90*/  FMUL.FTZ R30, R3.reuse, R138 ;  /* 0x0000008a031e7220 */ /* 0x050fe20000410000 */
[----:B------:R-:W-:Y:S01]  /*11da0*/  FMUL.FTZ R31, R3, R139 ;  /* 0x0000008b031f7220 */ /* 0x000fe20000410000 */
[----:B------:R-:W-:Y:S01]  /*11db0*/  PRMT R136, R146, 0x5410, R148 ;  /* 0x0000541092887816 */ /* 0x000fe20000000094 */
[C---:B------:R-:W-:Y:S03]  /*11dc0*/  FMUL.FTZ R124, R2.reuse, R124 ;  /* 0x0000007c027c7220 */ /* 0x040fe60000410000 */
[----:B------:R-:W-:Y:S01]  /*11dd0*/  MUFU.EX2 R159, R54 ;  /* 0x00000036009f7308 */ /* 0x000fe20000000800 */
[----:B------:R-:W-:Y:S01]  /*11de0*/  PRMT R137, R147, 0x5410, R145 ;  /* 0x0000541093897816 */ /* 0x000fe20000000091 */
[----:B------:R-:W-:Y:S01]  /*11df0*/  FMUL.FTZ R125, R2, R125 ;  /* 0x0000007d027d7220 */ /* 0x000fe20000410000 */
[-C--:B-1----:R-:W-:Y:S03]  /*11e00*/  HMMA.16816.F32 R28, R172, R140.reuse, R28 ;  /* 0x0000008cac1c723c */ /* 0x082fe6000000181c */
[----:B------:R-:W-:Y:S01]  /*11e10*/  PRMT R153, R153, 0x5410, R144 ;  /* 0x0000541099997816 */ /* 0x000fe20000000090 */
[C---:B------:R-:W-:Y:S01]  /*11e20*/  FMUL.FTZ R126, R0.reuse, R126 ;  /* 0x0000007e007e7220 */ /* 0x040fe20000410000 */
[----:B------:R-:W1:Y:S01]  /*11e30*/  LDSM.16.MT88.4 R144, [R214+0x9400] ;  /* 0x00940000d690783b */ /* 0x000e620000004200 */
[----:B------:R-:W-:Y:S01]  /*11e40*/  FMUL.FTZ R127, R0, R127 ;  /* 0x0000007f007f7220 */ /* 0x000fe20000410000 */
[----:B------:R-:W-:Y:S01]  /*11e50*/  LOP3.LUT R138, R149, 0xff, RZ, 0xc0, !PT ;  /* 0x000000ff958a7812 */ /* 0x000fe200078ec0ff */
[C---:B------:R-:W-:Y:S01]  /*11e60*/  FMUL.FTZ R128, R2.reuse, R128 ;  /* 0x0000008002807220 */ /* 0x040fe20000410000 */
[----:B------:R-:W-:Y:S02]  /*11e70*/  MUFU.EX2 R208, R208 ;  /* 0x000000d000d07308 */ /* 0x000fe40000000800 */
[--C-:B------:R-:W-:Y:S01]  /*11e80*/  HSET2.LE.AND R139, R162, R226.reuse, PT ;  /* 0x000000e2a28b7233 */ /* 0x100fe20003803000 */
[----:B------:R-:W-:Y:S01]  /*11e90*/  FMUL.FTZ R129, R2, R129 ;  /* 0x0000008102817220 */ /* 0x000fe20000410000 */
[C---:B------:R-:W-:Y:S01]  /*11ea0*/  HMMA.16816.F32 R124, R180.reuse, R140, R124 ;  /* 0x0000008cb47c723c */ /* 0x040fe2000000187c */
[----:B------:R-:W3:Y:S03]  /*11eb0*/  LDSM.16.MT88.4 R148, [R212+0x9400] ;  /* 0x00940000d494783b */ /* 0x000ee60000004200 */
[C---:B------:R-:W-:Y:S01]  /*11ec0*/  FMUL.FTZ R130, R0.reuse, R130 ;  /* 0x0000008200827220 */ /* 0x040fe20000410000 */
[----:B------:R-:W-:Y:S01]  /*11ed0*/  FMUL.FTZ R131, R0, R131 ;  /* 0x0000008300837220 */ /* 0x000fe20000410000 */
[--C-:B------:R-:W-:Y:S01]  /*11ee0*/  FFMA.FTZ R209, R24, UR4, -R202.reuse ;  /* 0x0000000418d17c23 */ /* 0x100fe200080108ca */
[----:B------:R-:W-:Y:S01]  /*11ef0*/  FFMA.FTZ R210, R25, UR4, -R202 ;  /* 0x0000000419d27c23 */ /* 0x000fe200080108ca */
[--C-:B------:R-:W-:Y:S01]  /*11f00*/  FFMA.FTZ R211, R26, UR4, -R201.reuse ;  /* 0x000000041ad37c23 */ /* 0x100fe200080108c9 */
[----:B------:R-:W-:Y:S02]  /*11f10*/  MUFU.EX2 R162, R57 ;  /* 0x0000003900a27308 */ /* 0x000fe40000000800 */
[----:B------:R-:W-:Y:S01]  /*11f20*/  FFMA.FTZ R140, R27, UR4, -R201 ;  /* 0x000000041b8c7c23 */ /* 0x000fe200080108c9 */
[-C--:B------:R-:W-:Y:S03]  /*11f30*/  HMMA.16816.F32 R128, R180, R142.reuse, R128 ;  /* 0x0000008eb480723c */ /* 0x080fe60000001880 */
[----:B------:R-:W-:Y:S01]  /*11f40*/  PRMT R152, R138, 0x5410, R152 ;  /* 0x000054108a987816 */ /* 0x000fe20000000098 */
[----:B------:R-:W-:Y:S01]  /*11f50*/  FMUL.FTZ R26, R3, R134 ;  /* 0x00000086031a7220 */ /* 0x000fe20000410000 */
[--C-:B------:R-:W-:Y:S02]  /*11f60*/  HSET2.LE.AND R138, R160, R226.reuse, PT ;  /* 0x000000e2a08a7233 */ /* 0x100fe40003803000 */
[----:B------:R-:W-:Y:S01]  /*11f70*/  MUFU.EX2 R209, R209 ;  /* 0x000000d100d17308 */ /* 0x000fe20000000800 */
[----:B--2---:R-:W-:Y:S03]  /*11f80*/  F2FP.F16.F32.PACK_AB R25, R177, R176 ;  /* 0x000000b0b119723e */ /* 0x004fe600000000ff */
[----:B------:R-:W-:Y:S01]  /*11f90*/  FMUL.FTZ R27, R3, R135 ;  /* 0x00000087031b7220 */ /* 0x000fe20000410000 */
[----:B------:R-:W-:Y:S01]  /*11fa0*/  F2FP.F16.F32.PACK_AB R24, R179, R178 ;  /* 0x000000b2b318723e */ /* 0x000fe200000000ff */
[--C-:B------:R-:W-:Y:S01]  /*11fb0*/  FFMA.FTZ R183, R38, UR4, -R203.reuse ;  /* 0x0000000426b77c23 */ /* 0x100fe200080108cb */
[----:B------:R-:W-:Y:S03]  /*11fc0*/  LOP3.LUT R138, R138, R25, RZ, 0xc0, !PT ;  /* 0x000000198a8a7212 */ /* 0x000fe600078ec0ff */
[----:B------:R-:W2:Y:S01]  /*11fd0*/  MUFU.EX2 R210, R210 ;  /* 0x000000d200d27308 */ /* 0x000ea20000000800 */
[----:B------:R-:W-:Y:S01]  /*11fe0*/  LOP3.LUT R139, R139, R24, RZ, 0xc0, !PT ;  /* 0x000000188b8b7212 */ /* 0x000fe200078ec0ff */
[C---:B------:R-:W-:Y:S01]  /*11ff0*/  FMUL.FTZ R24, R164.reuse, R132 ;  /* 0x00000084a4187220 */ /* 0x040fe20000410000 */
[----:B------:R-:W-:Y:S01]  /*12000*/  FMUL.FTZ R25, R164, R133 ;  /* 0x00000085a4197220 */ /* 0x000fe20000410000 */
[--C-:B------:R-:W-:Y:S01]  /*12010*/  HSET2.LE.AND R134, R161, R226.reuse, PT ;  /* 0x000000e2a1867233 */ /* 0x100fe20003803000 */
[--C-:B------:R-:W-:Y:S01]  /*12020*/  FFMA.FTZ R182, R37, UR4, -R204.reuse ;  /* 0x0000000425b67c23 */ /* 0x100fe200080108cc */
[----:B-----5:R-:W-:Y:S01]  /*12030*/  F2FP.F16.F32.PACK_AB R132, R206, R205 ;  /* 0x000000cdce84723e */ /* 0x020fe200000000ff */
[--C-:B------:R-:W-:Y:S03]  /*12040*/  FFMA.FTZ R181, R36, UR4, -R204.reuse ;  /* 0x0000000424b57c23 */ /* 0x100fe600080108cc */
[----:B------:R-:W-:Y:S01]  /*12050*/  MUFU.EX2 R211, R211 ;  /* 0x000000d300d37308 */ /* 0x000fe20000000800 */
[--C-:B------:R-:W-:Y:S01]  /*12060*/  HSET2.LE.AND R136, R136, R226.reuse, PT ;  /* 0x000000e288887233 */ /* 0x100fe20003803000 */
[----:B------:R-:W-:Y:S04]  /*12070*/  HMMA.16816.F32 R24, R172, R142, R24 ;  /* 0x0000008eac18723c */ /* 0x000fe80000001818 */
[--C-:B------:R-:W-:Y:S01]  /*12080*/  HSET2.LE.AND R137, R137, R226.reuse, PT ;  /* 0x000000e289897233 */ /* 0x100fe20003803000 */
[--C-:B------:R-:W-:Y:S03]  /*12090*/  FFMA.FTZ R64, R64, UR4, -R204.reuse ;  /* 0x0000000440407c23 */ /* 0x100fe600080108cc */
[----:B------:R-:W4:Y:S03]  /*120a0*/  MUFU.EX2 R180, R140 ;  /* 0x0000008c00b47308 */ /* 0x000f260000000800 */
[----:B------:R-:W-:Y:S01]  /*120b0*/  F2FP.F16.F32.PACK_AB R135, R185, R184 ;  /* 0x000000b8b987723e */ /* 0x000fe200000000ff */
[----:B------:R-:W-:Y:S01]  /*120c0*/  IMAD.U32 R143, RZ, RZ, UR33 ;  /* 0x00000021ff8f7e24 */ /* 0x000fe2000f8e00ff */
[----:B------:R-:W-:Y:S01]  /*120d0*/  F2FP.F16.F32.PACK_AB R133, R187, R186 ;  /* 0x000000babb85723e */ /* 0x000fe200000000ff */
[--C-:B------:R-:W-:Y:S01]  /*120e0*/  FFMA.FTZ R172, R48, UR4, -R204.reuse ;  /* 0x0000000430ac7c23 */ /* 0x100fe200080108cc */
[----:B------:R-:W-:Y:S01]  /*120f0*/  LOP3.LUT R134, R134, R132, RZ, 0xc0, !PT ;  /* 0x0000008486867212 */ /* 0x000fe200078ec0ff */
[--C-:B------:R-:W-:Y:S01]  /*12100*/  FFMA.FTZ R173, R49, UR4, -R204.reuse ;  /* 0x0000000431ad7c23 */ /* 0x100fe200080108cc */
[----:B------:R-:W-:Y:S01]  /*12110*/  LOP3.LUT R136, R136, R135, RZ, 0xc0, !PT ;  /* 0x0000008788887212 */ /* 0x000fe200078ec0ff */
[--C-:B------:R-:W-:Y:S01]  /*12120*/  FFMA.FTZ R174, R50, UR4, -R203.reuse ;  /* 0x0000000432ae7c23 */ /* 0x100fe200080108cb */
[----:B------:R-:W-:Y:S01]  /*12130*/  LOP3.LUT R137, R137, R133, RZ, 0xc0, !PT ;  /* 0x0000008589897212 */ /* 0x000fe200078ec0ff */
[--C-:B------:R-:W-:Y:S01]  /*12140*/  FFMA.FTZ R175, R51, UR4, -R203.reuse ;  /* 0x0000000433af7c23 */ /* 0x100fe200080108cb */
[--C-:B------:R-:W-:Y:S01]  /*12150*/  HSET2.LE.AND R135, R163, R226.reuse, PT ;  /* 0x000000e2a3877233 */ /* 0x100fe20003803000 */
[----:B------:R-:W-:Y:S01]  /*12160*/  FFMA.FTZ R203, R55, UR4, -R203 ;  /* 0x0000000437cb7c23 */ /* 0x000fe200080108cb */
[--C-:B------:R-:W-:Y:S01]  /*12170*/  HSET2.LE.AND R132, R153, R226.reuse, PT ;  /* 0x000000e299847233 */ /* 0x100fe20003803000 */
[----:B------:R-:W-:Y:S01]  /*12180*/  MUFU.EX2 R160, R58 ;  /* 0x0000003a00a07308 */ /* 0x000fe20000000800 */
[--C-:B------:R-:W-:Y:S01]  /*12190*/  HSET2.LE.AND R133, R152, R226.reuse, PT ;  /* 0x000000e298857233 */ /* 0x100fe20003803000 */
[-C--:B-1----:R-:W-:Y:S05]  /*121a0*/  HMMA.16816.F32 R4, R136, R144.reuse, R4 ;  /* 0x000000908804723c */ /* 0x082fea0000001804 */
[----:B--2---:R-:W-:Y:S03]  /*121b0*/  F2FP.F16.F32.PACK_AB R141, R210, R209 ;  /* 0x000000d1d28d723e */ /* 0x004fe600000000ff */
[----:B------:R-:W-:Y:S03]  /*121c0*/  MUFU.EX2 R161, R59 ;  /* 0x0000003b00a17308 */ /* 0x000fe60000000800 */
[----:B----4-:R-:W-:Y:S01]  /*121d0*/  F2FP.F16.F32.PACK_AB R140, R180, R211 ;  /* 0x000000d3b48c723e */ /* 0x010fe200000000ff */
[--C-:B------:R-:W-:Y:S01]  /*121e0*/  FFMA.FTZ R65, R65, UR4, -R204.reuse ;  /* 0x0000000441417c23 */ /* 0x100fe200080108cc */
[----:B------:R-:W-:Y:S01]  /*121f0*/  F2FP.F16.F32.PACK_AB R142, R208, R207 ;  /* 0x000000cfd08e723e */ /* 0x000fe200000000ff */
[----:B------:R-:W-:Y:S01]  /*12200*/  FFMA.FTZ R204, R53, UR4, -R204 ;  /* 0x0000000435cc7c23 */ /* 0x000fe200080108cc */
[----:B------:R-:W-:Y:S01]  /*12210*/  LOP3.LUT R132, R132, R141, RZ, 0xc0, !PT ;  /* 0x0000008d84847212 */ /* 0x000fe200078ec0ff */
[--C-:B------:R-:W-:Y:S01]  /*12220*/  FFMA.FTZ R53, R56, UR4, -R202.reuse ;  /* 0x0000000438357c23 */ /* 0x100fe200080108ca */
[----:B------:R-:W-:Y:S01]  /*12230*/  LOP3.LUT R135, R135, R142, RZ, 0xc0, !PT ;  /* 0x0000008e87877212 */ /* 0x000fe200078ec0ff */
[----:B------:R-:W-:Y:S01]  /*12240*/  MUFU.EX2 R174, R174 ;  /* 0x000000ae00ae7308 */ /* 0x000fe20000000800 */
[----:B------:R-:W-:Y:S01]  /*12250*/  LOP3.LUT R133, R133, R140, RZ, 0xc0, !PT ;  /* 0x0000008c85857212 */ /* 0x000fe200078ec0ff */
[----:B------:R-:W-:Y:S01]  /*12260*/  FFMA.FTZ R60, R60, UR4, -R202 ;  /* 0x000000043c3c7c23 */ /* 0x000fe200080108ca */
[----:B------:R-:W-:Y:S01]  /*12270*/  LOP3.LUT R142, R241, UR5, R143, 0x96, !PT ;  /* 0x00000005f18e7c12 */ /* 0x000fe2000f8e968f */
[----:B------:R-:W-:Y:S01]  /*12280*/  FFMA.FTZ R62, R62, UR4, -R201 ;  /* 0x000000043e3e7c23 */ /* 0x000fe200080108c9 */
[----:B------:R-:W-:Y:S01]  /*12290*/  FFMA.FTZ R189, R164, R232, R189 ;  /* 0x000000e8a4bd7223 */ /* 0x000fe200000100bd */
[----:B------:R-:W-:Y:S02]  /*122a0*/  IMAD.MOV.U32 R164, RZ, RZ, R167 ;  /* 0x000000ffffa47224 */ /* 0x000fe400078e00a7 */
[----:B------:R-:W-:Y:S01]  /*122b0*/  FFMA.FTZ R192, R3, R231, R192 ;  /* 0x000000e703c07223 */ /* 0x000fe200000100c0 */
[C---:B------:R-:W-:Y:S01]  /*122c0*/  HMMA.16816.F32 R8, R132.reuse, R144, R8 ;  /* 0x000000908408723c */ /* 0x040fe20000001808 */
[----:B------:R-:W-:Y:S03]  /*122d0*/  MUFU.EX2 R158, R53 ;  /* 0x00000035009e7308 */ /* 0x000fe60000000800 */
[----:B------:R-:W-:Y:S04]  /*122e0*/  IMAD.WIDE.U32 R156, R142, -0x326172a9, RZ ;  /* 0xcd9e8d578e9c7825 */ /* 0x000fe800078e00ff */
[----:B------:R-:W-:Y:S01]  /*122f0*/  FFMA.FTZ R196, R2, R230, R196 ;  /* 0x000000e602c47223 */ /* 0x000fe200000100c4 */
[-C--:B------:R-:W-:Y:S01]  /*12300*/  HMMA.16816.F32 R12, R132, R146.reuse, R12 ;  /* 0x00000092840c723c */ /* 0x080fe2000000180c */
[----:B------:R-:W1:Y:S01]  /*12310*/  LDSM.16.MT88.4 R140, [R214+0xa400] ;  /* 0x00a40000d68c783b */ /* 0x000e620000004200 */
[----:B------:R2:W4:Y:S01]  /*12320*/  MUFU.EX2 R163, R60 ;  /* 0x0000003c00a37308 */ /* 0x0005220000000800 */
[----:B------:R-:W-:Y:S03]  /*12330*/  LOP3.LUT R48, R157, UR21, R234, 0x96, !PT ;  /* 0x000000159d307c12 */ /* 0x000fe6000f8e96ea */
[C---:B------:R-:W-:Y:S05]  /*12340*/  HMMA.16816.F32 R16, R136.reuse, R146, R16 ;  /* 0x000000928810723c */ /* 0x040fea0000001810 */
[----:B------:R-:W-:Y:S01]  /*12350*/  LOP3.LUT R154, R247, UR19, R156, 0x96, !PT ;  /* 0x00000013f79a7c12 */ /* 0x000fe2000f8e969c */
[-C--:B---3--:R-:W-:Y:S01]  /*12360*/  HMMA.16816.F32 R68, R136, R148.reuse, R68 ;  /* 0x000000948844723c */ /* 0x088fe20000001844 */
[----:B------:R-:W3:Y:S04]  /*12370*/  MUFU.EX2 R175, R175 ;  /* 0x000000af00af7308 */ /* 0x000ee80000000800 */
[----:B------:R-:W-:Y:S01]  /*12380*/  LOP3.LUT R152, R157, UR21, R238, 0x96, !PT ;  /* 0x000000159d987c12 */ /* 0x000fe2000f8e96ee */
[C---:B------:R-:W-:Y:S05]  /*12390*/  HMMA.16816.F32 R72, R132.reuse, R148, R72 ;  /* 0x000000948448723c */ /* 0x040fea0000001848 */
[----:B------:R-:W-:Y:S01]  /*123a0*/  MUFU.EX2 R172, R172 ;  /* 0x000000ac00ac7308 */ /* 0x000fe20000000800 */
[----:B------:R-:W-:Y:S01]  /*123b0*/  IMAD.WIDE.U32 R154, R154, -0x2daee0ad, RZ ;  /* 0xd2511f539a9a7825 */ /* 0x000fe200078e00ff */
[-C--:B------:R-:W-:Y:S04]  /*123c0*/  HMMA.16816.F32 R76, R132, R150.reuse, R76 ;  /* 0x00000096844c723c */ /* 0x080fe8000000184c */
[----:B------:R-:W-:Y:S02]  /*123d0*/  IMAD.WIDE.U32 R152, R152, -0x2daee0ad, RZ ;  /* 0xd2511f5398987825 */ /* 0x000fe400078e00ff */
[C---:B------:R-:W-:Y:S02]  /*123e0*/  HMMA.16816.F32 R80, R136.reuse, R150, R80 ;  /* 0x000000968850723c */ /* 0x040fe40000001850 */
[----:B------:R-:W5:Y:S03]  /*123f0*/  MUFU.EX2 R173, R173 ;  /* 0x000000ad00ad7308 */ /* 0x000f660000000800 */
[----:B------:R-:W-:Y:S01]  /*12400*/  IMAD.WIDE.U32 R146, R48, -0x2daee0ad, RZ ;  /* 0xd2511f5330927825 */ /* 0x000fe200078e00ff */
[----:B------:R-:W-:Y:S02]  /*12410*/  LOP3.LUT R144, R245, UR19, R156, 0x96, !PT ;  /* 0x00000013f5907c12 */ /* 0x000fe4000f8e969c */
[----:B------:R-:W-:Y:S04]  /*12420*/  LOP3.LUT R152, R155, UR16, R152, 0x96, !PT ;  /* 0x000000109b987c12 */ /* 0x000fe8000f8e9698 */
[----:B------:R-:W-:Y:S01]  /*12430*/  MUFU.EX2 R181, R181 ;  /* 0x000000b500b57308 */ /* 0x000fe20000000800 */
[-C--:B-1----:R-:W-:Y:S03]  /*12440*/  HMMA.16816.F32 R84, R136, R140.reuse, R84 ;  /* 0x0000008c8854723c */ /* 0x082fe60000001854 */
[----:B------:R-:W-:Y:S01]  /*12450*/  LOP3.LUT R156, R153, UR18, R236, 0x96, !PT ;  /* 0x00000012999c7c12 */ /* 0x000fe2000f8e96ec */
[----:B------:R-:W-:Y:S01]  /*12460*/  IMAD.WIDE.U32 R144, R144, -0x2daee0ad, RZ ;  /* 0xd2511f5390907825 */ /* 0x000fe200078e00ff */
[----:B------:R-:W-:Y:S01]  /*12470*/  LOP3.LUT R48, R147, UR18, R228, 0x96, !PT ;  /* 0x0000001293307c12 */ /* 0x000fe2000f8e96e4 */
[C---:B------:R-:W-:Y:S03]  /*12480*/  HMMA.16816.F32 R88, R132.reuse, R140, R88 ;  /* 0x0000008c8458723c */ /* 0x040fe60000001858 */
[----:B------:R-:W-:Y:S02]  /*12490*/  MUFU.EX2 R182, R182 ;  /* 0x000000b600b67308 */ /* 0x000fe40000000800 */
[----:B------:R-:W-:Y:S01]  /*124a0*/  IMAD.WIDE.U32 R156, R156, -0x326172a9, RZ ;  /* 0xcd9e8d579c9c7825 */ /* 0x000fe200078e00ff */
[-C--:B------:R-:W-:Y:S07]  /*124b0*/  HMMA.16816.F32 R92, R132, R142.reuse, R92 ;  /* 0x0000008e845c723c */ /* 0x080fee000000185c */
[----:B------:R-:W-:Y:S04]  /*124c0*/  MUFU.EX2 R183, R183 ;  /* 0x000000b700b77308 */ /* 0x000fe80000000800 */
[----:B------:R-:W-:Y:S01]  /*124d0*/  IMAD.WIDE.U32 R152, R152, -0x326172a9, RZ ;  /* 0xcd9e8d5798987825 */ /* 0x000fe200078e00ff */
[C---:B------:R-:W-:Y:S04]  /*124e0*/  HMMA.16816.F32 R96, R136.reuse, R142, R96 ;  /* 0x0000008e8860723c */ /* 0x040fe80000001860 */
[----:B------:R-:W-:Y:S01]  /*124f0*/  IMAD.WIDE.U32 R148, R48, -0x326172a9, RZ ;  /* 0xcd9e8d5730947825 */ /* 0x000fe200078e00ff */
[----:B------:R-:W-:Y:S01]  /*12500*/  LOP3.LUT R146, R145, UR16, R146, 0x96, !PT ;  /* 0x0000001091927c12 */ /* 0x000fe2000f8e9692 */
[----:B------:R-:W1:Y:S01]  /*12510*/  LDSM.16.MT88.4 R48, [R212+0xa400] ;  /* 0x00a40000d430783b */ /* 0x000e620000004200 */
[----:B------:R-:W-:Y:S01]  /*12520*/  LOP3.LUT R246, R157, UR17, R246, 0x96, !PT ;  /* 0x000000119df67c12 */ /* 0x000fe2000f8e96f6 */
[----:B------:R-:W-:Y:S03]  /*12530*/  MUFU.EX2 R64, R64 ;  /* 0x0000004000407308 */ /* 0x000fe60000000800 */
[----:B------:R-:W-:Y:S01]  /*12540*/  LOP3.LUT R145, R153, UR15, R156, 0x96, !PT ;  /* 0x0000000f99917c12 */ /* 0x000fe2000f8e969c */
[----:B------:R-:W-:Y:S01]  /*12550*/  IMAD.WIDE.U32 R146, R146, -0x326172a9, RZ ;  /* 0xcd9e8d5792927825 */ /* 0x000fe200078e00ff */
[----:B------:R-:W-:Y:S02]  /*12560*/  LOP3.LUT R244, R149, UR17, R244, 0x96, !PT ;  /* 0x0000001195f47c12 */ /* 0x000fe4000f8e96f4 */
[----:B--2---:R-:W-:Y:S01]  /*12570*/  F2FP.F16.F32.PACK_AB R60, R67, R66 ;  /* 0x00000042433c723e */ /* 0x004fe200000000ff */
[----:B------:R-:W-:Y:S01]  /*12580*/  IMAD.WIDE.U32 R246, R246, -0x2daee0ad, RZ ;  /* 0xd2511f53f6f67825 */ /* 0x000fe200078e00ff */
[----:B------:R-:W-:Y:S01]  /*12590*/  LOP3.LUT R148, R147, UR15, R148, 0x96, !PT ;  /* 0x0000000f93947c12 */ /* 0x000fe2000f8e9694 */
[----:B------:R-:W-:Y:S02]  /*125a0*/  MUFU.EX2 R65, R65 ;  /* 0x0000004100417308 */ /* 0x000fe40000000800 */
[----:B------:R-:W-:Y:S01]  /*125b0*/  FFMA.FTZ R199, R0, R227, R199 ;  /* 0x000000e300c77223 */ /* 0x000fe200000100c7 */
[----:B------:R-:W-:Y:S01]  /*125c0*/  IMAD.WIDE.U32 R150, R145, -0x2daee0ad, RZ ;  /* 0xd2511f5391967825 */ /* 0x000fe200078e00ff */
[----:B------:R-:W-:Y:S03]  /*125d0*/  LOP3.LUT R154, R247, UR14, R154, 0x96, !PT ;  /* 0x0000000ef79a7c12 */ /* 0x000fe6000f8e969a */
[--C-:B------:R-:W-:Y:S01]  /*125e0*/  FFMA.FTZ R247, R43, UR4, -R201.reuse ;  /* 0x000000042bf77c23 */ /* 0x100fe200080108c9 */
[----:B------:R-:W-:Y:S01]  /*125f0*/  IMAD.WIDE.U32 R244, R244, -0x2daee0ad, RZ ;  /* 0xd2511f53f4f47825 */ /* 0x000fe200078e00ff */
[----:B------:R-:W-:Y:S01]  /*12600*/  LOP3.LUT R36, R151, UR12, R246, 0x96, !PT ;  /* 0x0000000c97247c12 */ /* 0x000fe2000f8e96f6 */
[----:B------:R-:W-:Y:S02]  /*12610*/  MUFU.EX2 R204, R204 ;  /* 0x000000cc00cc7308 */ /* 0x000fe40000000800 */
[--C-:B------:R-:W-:Y:S01]  /*12620*/  FFMA.FTZ R246, R42, UR4, -R201.reuse ;  /* 0x000000042af67c23 */ /* 0x100fe200080108c9 */
[----:B------:R-:W-:Y:S01]  /*12630*/  IMAD.WIDE.U32 R148, R148, -0x2daee0ad, RZ ;  /* 0xd2511f5394947825 */ /* 0x000fe200078e00ff */
[----:B------:R-:W-:Y:S03]  /*12640*/  LOP3.LUT R144, R245, UR14, R144, 0x96, !PT ;  /* 0x0000000ef5907c12 */ /* 0x000fe6000f8e9690 */
[----:B------:R-:W-:Y:S01]  /*12650*/  FFMA.FTZ R245, R41, UR4, -R202 ;  /* 0x0000000429f57c23 */ /* 0x000fe200080108ca */
[----:B------:R-:W-:Y:S01]  /*12660*/  IMAD.WIDE.U32 R36, R36, -0x326172a9, RZ ;  /* 0xcd9e8d5724247825 */ /* 0x000fe200078e00ff */
[----:B------:R-:W-:Y:S01]  /*12670*/  LOP3.LUT R156, R149, UR12, R244, 0x96, !PT ;  /* 0x0000000c959c7c12 */ /* 0x000fe2000f8e96f4 */
[----:B------:R-:W-:Y:S02]  /*12680*/  MUFU.EX2 R246, R246 ;  /* 0x000000f600f67308 */ /* 0x000fe40000000800 */
[----:B------:R-:W-:Y:S01]  /*12690*/  FFMA.FTZ R244, R40, UR4, -R202 ;  /* 0x0000000428f47c23 */ /* 0x000fe200080108ca */
[----:B------:R-:W-:Y:S01]  /*126a0*/  IMAD.WIDE.U32 R154, R154, -0x326172a9, RZ ;  /* 0xcd9e8d579a9a7825 */ /* 0x000fe200078e00ff */
[C---:B------:R-:W-:Y:S02]  /*126b0*/  LOP3.LUT R151, R36.reuse, 0xffff, RZ, 0xc0, !PT ;  /* 0x0000ffff24977812 */ /* 0x040fe400078ec0ff */
[----:B------:R-:W-:Y:S01]  /*126c0*/  LOP3.LUT R140, R36, 0xff, RZ, 0xc0, !PT ;  /* 0x000000ff248c7812 */ /* 0x000fe200078ec0ff */
[----:B------:R-:W-:Y:S01]  /*126d0*/  IMAD.WIDE.U32 R156, R156, -0x326172a9, RZ ;  /* 0xcd9e8d579c9c7825 */ /* 0x000fe200078e00ff */
[--C-:B------:R-:W-:Y:S02]  /*126e0*/  SHF.R.U32.HI R149, RZ, 0x10, R36.reuse ;  /* 0x00000010ff957819 */ /* 0x100fe40000011624 */
[----:B------:R-:W-:Y:S01]  /*126f0*/  MUFU.EX2 R244, R244 ;  /* 0x000000f400f47308 */ /* 0x000fe20000000800 */
[----:B------:R-:W-:Y:S01]  /*12700*/  SHF.R.U32.HI R147, RZ, 0x18, R36 ;  /* 0x00000018ff937819 */ /* 0x000fe20000011624 */
[----:B------:R-:W-:Y:S01]  /*12710*/  IMAD.WIDE.U32 R144, R144, -0x326172a9, RZ ;  /* 0xcd9e8d5790907825 */ /* 0x000fe200078e00ff */
[----:B------:R-:W-:Y:S01]  /*12720*/  LOP3.LUT R141, R37, UR22, R154, 0x96, !PT ;  /* 0x00000016258d7c12 */ /* 0x000fe2000f8e969a */
[-C--:B-1----:R-:W-:Y:S01]  /*12730*/  HMMA.16816.F32 R32, R136, R48.reuse, R32 ;  /* 0x000000308820723c */ /* 0x082fe20000001820 */
[----:B------:R-:W1:Y:S02]  /*12740*/  LDSM.16.MT88.4 R36, [R214+0xb400] ;  /* 0x00b40000d624783b */ /* 0x000e640000004200 */
[--C-:B------:R-:W-:Y:S03]  /*12750*/  SHF.R.U32.HI R153, RZ, 0x10, R156.reuse ;  /* 0x00000010ff997819 */ /* 0x100fe6000001169c */
[----:B------:R-:W2:Y:S01]  /*12760*/  MUFU.EX2 R245, R245 ;  /* 0x000000f500f57308 */ /* 0x000ea20000000800 */
[----:B------:R-:W-:Y:S01]  /*12770*/  LOP3.LUT R142, R156, 0xffff, RZ, 0xc0, !PT ;  /* 0x0000ffff9c8e7812 */ /* 0x000fe200078ec0ff */
[C---:B------:R-:W-:Y:S04]  /*12780*/  HMMA.16816.F32 R20, R132.reuse, R48, R20 ;  /* 0x000000308414723c */ /* 0x040fe80000001814 */
[----:B------:R-:W-:Y:S02]  /*12790*/  LOP3.LUT R149, R149, 0xff, RZ, 0xc0, !PT ;  /* 0x000000ff95957812 */ /* 0x000fe400078ec0ff */
[-C--:B------:R-:W-:Y:S02]  /*127a0*/  HMMA.16816.F32 R100, R132, R50.reuse, R100 ;  /* 0x000000328464723c */ /* 0x080fe40000001864 */
[----:B------:R-:W2:Y:S03]  /*127b0*/  MUFU.EX2 R247, R247 ;  /* 0x000000f700f77308 */ /* 0x000ea60000000800 */
[----:B------:R-:W-:Y:S01]  /*127c0*/  SHF.R.U32.HI R40, RZ, 0x18, R156 ;  /* 0x00000018ff287819 */ /* 0x000fe2000001169c */
[C---:B------:R-:W-:Y:S06]  /*127d0*/  HMMA.16816.F32 R104, R136.reuse, R50, R104 ;  /* 0x000000328868723c */ /* 0x040fec0000001868 */
[----:B------:R-:W2:Y:S01]  /*127e0*/  MUFU.EX2 R203, R203 ;  /* 0x000000cb00cb7308 */ /* 0x000ea20000000800 */
[----:B------:R-:W-:Y:S01]  /*127f0*/  LOP3.LUT R153, R153, 0xff, RZ, 0xc0, !PT ;  /* 0x000000ff99997812 */ /* 0x000fe200078ec0ff */
[----:B------:R-:W-:Y:S03]  /*12800*/  FFMA.FTZ R201, R63, UR4, -R201 ;  /* 0x000000043fc97c23 */ /* 0x000fe600080108c9 */
[----:B------:R-:W-:Y:S01]  /*12810*/  LOP3.LUT R143, R157, UR22, R144, 0x96, !PT ;  /* 0x000000169d8f7c12 */ /* 0x000fe2000f8e9690 */
[----:B----4-:R-:W-:Y:S01]  /*12820*/  IMAD.MOV.U32 R63, RZ, RZ, R163 ;  /* 0x000000ffff3f7224 */ /* 0x010fe200078e00a3 */
[----:B------:R-:W-:Y:S01]  /*12830*/  SHF.R.U32.HI R144, RZ, 0x8, R142 ;  /* 0x00000008ff907819 */ /* 0x000fe2000001168e */
[----:B------:R-:W-:Y:S01]  /*12840*/  FFMA.FTZ R202, R61, UR4, -R202 ;  /* 0x000000043dca7c23 */ /* 0x000fe200080108ca */
[----:B------:R-:W-:Y:S01]  /*12850*/  PRMT R142, R149, 0x5410, R147 ;  /* 0x00005410958e7816 */ /* 0x000fe20000000093 */
[----:B------:R-:W-:Y:S01]  /*12860*/  MUFU.EX2 R62, R62 ;  /* 0x0000003e003e7308 */ /* 0x000fe20000000800 */
[----:B------:R-:W-:Y:S01]  /*12870*/  PRMT R147, R153, 0x5410, R40 ;  /* 0x0000541099937816 */ /* 0x000fe20000000028 */
[----:B------:R-:W-:Y:S01]  /*12880*/  FADD.FTZ R189, R191, R189 ;  /* 0x000000bdbfbd7221 */ /* 0x000fe20000010000 */
[----:B------:R-:W4:Y:S01]  /*12890*/  LDSM.16.MT88.4 R40, [R212+0xb400] ;  /* 0x00b40000d428783b */ /* 0x000f220000004200 */
[----:B------:R-:W-:Y:S01]  /*128a0*/  LOP3.LUT R49, R141, 0xffff, RZ, 0xc0, !PT ;  /* 0x0000ffff8d317812 */ /* 0x000fe200078ec0ff */
[----:B------:R-:W-:Y:S01]  /*128b0*/  IMAD.MOV.U32 R0, RZ, RZ, R165 ;  /* 0x000000ffff007224 */ /* 0x000fe200078e00a5 */
[--C-:B------:R-:W-:Y:S01]  /*128c0*/  SHF.R.U32.HI R48, RZ, 0x10, R141.reuse ;  /* 0x00000010ff307819 */ /* 0x100fe2000001168d */
[----:B------:R-:W-:Y:S01]  /*128d0*/  FADD.FTZ R192, R190, R192 ;  /* 0x000000c0bec07221 */ /* 0x000fe20000010000 */
[----:B------:R-:W-:Y:S01]  /*128e0*/  LOP3.LUT R50, R143, 0xffff, RZ, 0xc0, !PT ;  /* 0x0000ffff8f327812 */ /* 0x000fe200078ec0ff */
[-C--:B-1----:R-:W-:Y:S01]  /*128f0*/  HMMA.16816.F32 R108, R136, R36.reuse, R108 ;  /* 0x00000024886c723c */ /* 0x082fe2000000186c */
[----:B------:R-:W1:Y:S02]  /*12900*/  MUFU.EX2 R202, R202 ;  /* 0x000000ca00ca7308 */ /* 0x000e640000000800 */
[----:B------:R-:W-:Y:S01]  /*12910*/  LOP3.LUT R153, R141, 0xff, RZ, 0xc0, !PT ;  /* 0x000000ff8d997812 */ /* 0x000fe200078ec0ff */
[----:B------:R-:W-:Y:S01]  /*12920*/  FADD.FTZ R196, R193, R196 ;  /* 0x000000c4c1c47221 */ /* 0x000fe20000010000 */
[----:B------:R-:W-:Y:S01]  /*12930*/  SHF.R.U32.HI R141, RZ, 0x18, R141 ;  /* 0x00000018ff8d7819 */ /* 0x000fe2000001168d */
[C---:B------:R-:W-:Y:S05]  /*12940*/  HMMA.16816.F32 R112, R132.reuse, R36, R112 ;  /* 0x000000248470723c */ /* 0x040fea0000001870 */
[----:B------:R-:W1:Y:S01]  /*12950*/  MUFU.EX2 R201, R201 ;  /* 0x000000c900c97308 */ /* 0x000e620000000800 */
[----:B------:R-:W-:Y:S01]  /*12960*/  SHF.R.U32.HI R49, RZ, 0x8, R49 ;  /* 0x00000008ff317819 */ /* 0x000fe20000011631 */
[-C--:B------:R-:W-:Y:S04]  /*12970*/  HMMA.16816.F32 R116, R132, R38.reuse, R116 ;  /* 0x000000268474723c */ /* 0x080fe80000001874 */
[----:B------:R-:W-:Y:S02]  /*12980*/  LOP3.LUT R48, R48, 0xff, RZ, 0xc0, !PT ;  /* 0x000000ff30307812 */ /* 0x000fe400078ec0ff */
[C---:B------:R-:W-:Y:S05]  /*12990*/  HMMA.16816.F32 R120, R136.reuse, R38, R120 ;  /* 0x000000268878723c */ /* 0x040fea0000001878 */
[----:B------:R-:W-:Y:S01]  /*129a0*/  SHF.R.U32.HI R44, RZ, 0x8, R50 ;  /* 0x00000008ff2c7819 */ /* 0x000fe20000011632 */
[----:B------:R-:W-:Y:S01]  /*129b0*/  FADD.FTZ R199, R194, R199 ;  /* 0x000000c7c2c77221 */ /* 0x000fe20000010000 */
[----:B------:R-:W-:Y:S01]  /*129c0*/  PRMT R153, R153, 0x5410, R49 ;  /* 0x0000541099997816 */ /* 0x000fe20000000031 */
[----:B------:R-:W-:Y:S03]  /*129d0*/  FADD.FTZ R189, R169, R189 ;  /* 0x000000bda9bd7221 */ /* 0x000fe60000010000 */
[----:B------:R-:W-:Y:S01]  /*129e0*/  PRMT R45, R48, 0x5410, R141 ;  /* 0x00005410302d7816 */ /* 0x000fe2000000008d */
[----:B------:R-:W-:Y:S01]  /*129f0*/  FADD.FTZ R192, R171, R192 ;  /* 0x000000c0abc07221 */ /* 0x000fe20000010000 */
[----:B------:R-:W1:Y:S01]  /*12a00*/  LDSM.16.MT88.4 R48, [R214+0x9800] ;  /* 0x00980000d630783b */ /* 0x000e620000004200 */
[----:B------:R-:W-:Y:S01]  /*12a10*/  SHF.R.U32.HI R154, RZ, 0x8, R151 ;  /* 0x00000008ff9a7819 */ /* 0x000fe20000011697 */
[----:B------:R-:W-:Y:S01]  /*12a20*/  FADD.FTZ R196, R195, R196 ;  /* 0x000000c4c3c47221 */ /* 0x000fe20000010000 */
[-C--:B----4-:R-:W-:Y:S03]  /*12a30*/  HMMA.16816.F32 R28, R136, R40.reuse, R28 ;  /* 0x00000028881c723c */ /* 0x090fe6000000181c */
[----:B------:R-:W-:Y:S01]  /*12a40*/  LOP3.LUT R151, R156, 0xff, RZ, 0xc0, !PT ;  /* 0x000000ff9c977812 */ /* 0x000fe200078ec0ff */
[----:B------:R-:W-:Y:S01]  /*12a50*/  FADD.FTZ R199, R198, R199 ;  /* 0x000000c7c6c77221 */ /* 0x000fe20000010000 */
[----:B------:R-:W-:Y:S01]  /*12a60*/  SHF.R.U32.HI R149, RZ, 0x10, R143 ;  /* 0x00000010ff957819 */ /* 0x000fe2000001168f */
[C---:B------:R-:W-:Y:S05]  /*12a70*/  HMMA.16816.F32 R124, R132.reuse, R40, R124 ;  /* 0x00000028847c723c */ /* 0x040fea000000187c */
[----:B------:R-:W-:Y:S01]  /*12a80*/  PRMT R144, R151, 0x5410, R144 ;  /* 0x0000541097907816 */ /* 0x000fe20000000090 */
[-C--:B------:R-:W-:Y:S01]  /*12a90*/  HMMA.16816.F32 R128, R132, R42.reuse, R128 ;  /* 0x0000002a8480723c */ /* 0x080fe20000001880 */
[----:B------:R-:W-:Y:S04]  /*12aa0*/  LDSM.16.MT88.4 R132, [R214+0xa800] ;  /* 0x00a80000d684783b */ /* 0x000fe80000004200 */
[----:B------:R-:W-:Y:S01]  /*12ab0*/  PRMT R140, R140, 0x5410, R154 ;  /* 0x000054108c8c7816 */ /* 0x000fe2000000009a */
[----:B------:R-:W-:Y:S05]  /*12ac0*/  HMMA.16816.F32 R24, R136, R42, R24 ;  /* 0x0000002a8818723c */ /* 0x000fea0000001818 */
[----:B------:R-:W-:Y:S01]  /*12ad0*/  LOP3.LUT R151, R143, 0xff, RZ, 0xc0, !PT ;  /* 0x000000ff8f977812 */ /* 0x000fe200078ec0ff */
[----:B------:R-:W-:Y:S01]  /*12ae0*/  FADD.FTZ R189, R170, R189 ;  /* 0x000000bdaabd7221 */ /* 0x000fe20000010000 */
[----:B------:R-:W-:Y:S01]  /*12af0*/  SHF.R.U32.HI R143, RZ, 0x18, R143 ;  /* 0x00000018ff8f7819 */ /* 0x000fe2000001168f */
[----:B------:R-:W-:Y:S03]  /*12b00*/  FADD.FTZ R192, R188, R192 ;  /* 0x000000c0bcc07221 */ /* 0x000fe60000010000 */
[----:B------:R-:W-:Y:S01]  /*12b10*/  LOP3.LUT R149, R149, 0xff, RZ, 0xc0, !PT ;  /* 0x000000ff95957812 */ /* 0x000fe200078ec0ff */
[----:B------:R-:W-:Y:S01]  /*12b20*/  FADD.FTZ R196, R197, R196 ;  /* 0x000000c4c5c47221 */ /* 0x000fe20000010000 */
[--C-:B------:R-:W-:Y:S01]  /*12b30*/  HSET2.LE.AND R36, R142, R226.reuse, PT ;  /* 0x000000e28e247233 */ /* 0x100fe20003803000 */
[----:B------:R-:W-:Y:S01]  /*12b40*/  FADD.FTZ R199, R200, R199 ;  /* 0x000000c7c8c77221 */ /* 0x000fe20000010000 */
[----:B------:R-:W-:Y:S01]  /*12b50*/  PRMT R151, R151, 0x5410, R44 ;  /* 0x0000541097977816 */ /* 0x000fe2000000002c */
[----:B------:R-:W-:Y:S01]  /*12b60*/  FADD.FTZ R189, R184, R189 ;  /* 0x000000bdb8bd7221 */ /* 0x000fe20000010000 */
[----:B------:R-:W-:Y:S01]  /*12b70*/  PRMT R149, R149, 0x5410, R143 ;  /* 0x0000541095957816 */ /* 0x000fe2000000008f */
[----:B------:R-:W-:Y:S01]  /*12b80*/  FADD.FTZ R192, R186, R192 ;  /* 0x000000c0bac07221 */ /* 0x000fe20000010000 */
[--C-:B------:R-:W-:Y:S01]  /*12b90*/  HSET2.LE.AND R46, R140, R226.reuse, PT ;  /* 0x000000e28c2e7233 */ /* 0x100fe20003803000 */
[----:B------:R-:W-:Y:S01]  /*12ba0*/  FADD.FTZ R196, R209, R196 ;  /* 0x000000c4d1c47221 */ /* 0x000fe20000010000 */
[----:B---3--:R-:W-:Y:S01]  /*12bb0*/  F2FP.F16.F32.PACK_AB R37, R175, R174 ;  /* 0x000000aeaf25723e */ /* 0x008fe200000000ff */
[----:B------:R-:W3:Y:S01]  /*12bc0*/  LDSM.16.MT88.4 R140, [R212+0x9800] ;  /* 0x00980000d48c783b */ /* 0x000ee20000004200 */
[----:B-----5:R-:W-:Y:S01]  /*12bd0*/  F2FP.F16.F32.PACK_AB R44, R173, R172 ;  /* 0x000000acad2c723e */ /* 0x020fe200000000ff */
        /* <DEDUP_REMOVED lines=11> */
[----:B--2---:R-:W-:Y:S01]  /*12c90*/  F2FP.F16.F32.PACK_AB R37, R245, R244 ;  /* 0x000000f4f525723e */ /* 0x004fe200000000ff */
        /* <DEDUP_REMOVED lines=15> */
[----:B------:R-:W-:Y:S01]  /*12d90*/  F2FP.F16.F32.PACK_AB R38, R247, R246 ;  /* 0x000000f6f726723e */ /* 0x000fe200000000ff */
[-C--:B-1----:R-:W-:Y:S05]  /*12da0*/  HMMA.16816.F32 R4, R44, R48.reuse, R4 ;  /* 0x000000302c04723c */ /* 0x082fea0000001804 */
[--C-:B------:R-:W-:Y:S01]  /*12db0*/  HSET2.LE.AND R39, R147, R226.reuse, PT ;  /* 0x000000e293277233 */ /* 0x100fe20003803000 */
[----:B------:R-:W-:Y:S01]  /*12dc0*/  FADD.FTZ R192, R183, R192 ;  /* 0x000000c0b7c07221 */ /* 0x000fe20000010000 */
[----:B------:R-:W-:Y:S01]  /*12dd0*/  F2FP.F16.F32.PACK_AB R40, R251, R250 ;  /* 0x000000fafb28723e */ /* 0x000fe200000000ff */
[----:B------:R-:W-:Y:S03]  /*12de0*/  FADD.FTZ R196, R244, R196 ;  /* 0x000000c4f4c47221 */ /* 0x000fe60000010000 */
        /* <DEDUP_REMOVED lines=8> */
[----:B------:R-:W1:Y:S01]  /*12e70*/  LDSM.16.MT88.4 R40, [R212+0xa800] ;  /* 0x00a80000d428783b */ /* 0x000e620000004200 */
[----:B------:R-:W-:Y:S01]  /*12e80*/  LOP3.LUT R152, R155, UR13, R152, 0x96, !PT ;  /* 0x0000000d9b987c12 */ /* 0x000fe2000f8e9698 */
[----:B------:R-:W-:Y:S01]  /*12e90*/  FADD.FTZ R199, R247, R199 ;  /* 0x000000c7f7c77221 */ /* 0x000fe20000010000 */
[----:B------:R-:W-:Y:S01]  /*12ea0*/  LOP3.LUT R144, R145, UR13, R146, 0x96, !PT ;  /* 0x0000000d91907c12 */ /* 0x000fe2000f8e9692 */
[----:B------:R-:W-:Y:S01]  /*12eb0*/  FADD.FTZ R189, R172, R189 ;  /* 0x000000bdacbd7221 */ /* 0x000fe20000010000 */
[C---:B------:R-:W-:Y:S04]  /*12ec0*/  HMMA.16816.F32 R8, R36.reuse, R48, R8 ;  /* 0x000000302408723c */ /* 0x040fe80000001808 */
[----:B------:R-:W-:Y:S01]  /*12ed0*/  IMAD.WIDE.U32 R152, R152, -0x2daee0ad, RZ ;  /* 0xd2511f5398987825 */ /* 0x000fe200078e00ff */
[----:B------:R-:W-:Y:S01]  /*12ee0*/  F2FP.F16.F32.PACK_AB R61, R65, R64 ;  /* 0x00000040413d723e */ /* 0x000fe200000000ff */
[-C--:B------:R-:W-:Y:S05]  /*12ef0*/  HMMA.16816.F32 R12, R36, R50.reuse, R12 ;  /* 0x00000032240c723c */ /* 0x080fea000000180c */
[----:B------:R-:W-:Y:S01]  /*12f00*/  LOP3.LUT R52, R152, 0xffff, RZ, 0xc0, !PT ;  /* 0x0000ffff98347812 */ /* 0x000fe200078ec0ff */
[C---:B------:R-:W-:Y:S01]  /*12f10*/  HMMA.16816.F32 R16, R44.reuse, R50, R16 ;  /* 0x000000322c10723c */ /* 0x040fe20000001810 */
[----:B------:R-:W2:Y:S04]  /*12f20*/  LDSM.16.MT88.4 R48, [R214+0xb800] ;  /* 0x00b80000d630783b */ /* 0x000ea80000004200 */
[----:B------:R-:W-:Y:S01]  /*12f30*/  IMAD.WIDE.U32 R144, R144, -0x2daee0ad, RZ ;  /* 0xd2511f5390907825 */ /* 0x000fe200078e00ff */
[-C--:B---3--:R-:W-:Y:S05]  /*12f40*/  HMMA.16816.F32 R68, R44, R140.reuse, R68 ;  /* 0x0000008c2c44723c */ /* 0x088fea0000001844 */
[----:B------:R-:W-:Y:S01]  /*12f50*/  LOP3.LUT R148, R145, UR29, R148, 0x96, !PT ;  /* 0x0000001d91947c12 */ /* 0x000fe2000f8e9694 */
[C---:B------:R-:W-:Y:S05]  /*12f60*/  HMMA.16816.F32 R72, R36.reuse, R140, R72 ;  /* 0x0000008c2448723c */ /* 0x040fea0000001848 */
[----:B------:R-:W-:Y:S01]  /*12f70*/  SHF.R.U32.HI R139, RZ, 0x10, R148 ;  /* 0x00000010ff8b7819 */ /* 0x000fe20000011694 */
[-C--:B------:R-:W-:Y:S05]  /*12f80*/  HMMA.16816.F32 R76, R36, R142.reuse, R76 ;  /* 0x0000008e244c723c */ /* 0x080fea000000184c */
[----:B------:R-:W-:Y:S01]  /*12f90*/  LOP3.LUT R138, R148, 0xff, RZ, 0xc0, !PT ;  /* 0x000000ff948a7812 */ /* 0x000fe200078ec0ff */
[C---:B------:R-:W-:Y:S05]  /*12fa0*/  HMMA.16816.F32 R80, R44.reuse, R142, R80 ;  /* 0x0000008e2c50723c */ /* 0x040fea0000001850 */
[----:B------:R-:W-:Y:S01]  /*12fb0*/  LOP3.LUT R150, R153, UR29, R150, 0x96, !PT ;  /* 0x0000001d99967c12 */ /* 0x000fe2000f8e9696 */
[-C--:B------:R-:W-:Y:S05]  /*12fc0*/  HMMA.16816.F32 R84, R44, R132.reuse, R84 ;  /* 0x000000842c54723c */ /* 0x080fea0000001854 */
[----:B------:R-:W-:Y:S01]  /*12fd0*/  LOP3.LUT R139, R139, 0xff, RZ, 0xc0, !PT ;  /* 0x000000ff8b8b7812 */ /* 0x000fe200078ec0ff */
[C---:B------:R-:W-:Y:S05]  /*12fe0*/  HMMA.16816.F32 R88, R36.reuse, R132, R88 ;  /* 0x000000842458723c */ /* 0x040fea0000001858 */
[--C-:B------:R-:W-:Y:S01]  /*12ff0*/  SHF.R.U32.HI R56, RZ, 0x10, R144.reuse ;  /* 0x00000010ff387819 */ /* 0x100fe20000011690 */
[-C--:B------:R-:W-:Y:S05]  /*13000*/  HMMA.16816.F32 R92, R36, R134.reuse, R92 ;  /* 0x00000086245c723c */ /* 0x080fea000000185c */
[----:B------:R-:W-:Y:S01]  /*13010*/  LOP3.LUT R56, R56, 0xff, RZ, 0xc0, !PT ;  /* 0x000000ff38387812 */ /* 0x000fe200078ec0ff */
[C---:B------:R-:W-:Y:S05]  /*13020*/  HMMA.16816.F32 R96, R44.reuse, R134, R96 ;  /* 0x000000862c60723c */ /* 0x040fea0000001860 */
[----:B------:R-:W-:Y:S01]  /*13030*/  SHF.R.U32.HI R137, RZ, 0x18, R144 ;  /* 0x00000018ff897819 */ /* 0x000fe20000011690 */
[-C--:B-1----:R-:W-:Y:S05]  /*13040*/  HMMA.16816.F32 R32, R44, R40.reuse, R32 ;  /* 0x000000282c20723c */ /* 0x082fea0000001820 */
[----:B------:R-:W-:Y:S01]  /*13050*/  PRMT R137, R56, 0x5410, R137 ;  /* 0x0000541038897816 */ /* 0x000fe20000000089 */
[C---:B------:R-:W-:Y:S01]  /*13060*/  HMMA.16816.F32 R20, R36.reuse, R40, R20 ;  /* 0x000000282414723c */ /* 0x040fe20000001814 */
[----:B------:R-:W-:Y:S04]  /*13070*/  LDSM.16.MT88.4 R56, [R212+0xac00] ;  /* 0x00ac0000d438783b */ /* 0x000fe80000004200 */
[----:B------:R-:W-:Y:S01]  /*13080*/  LOP3.LUT R133, R144, 0xffff, RZ, 0xc0, !PT ;  /* 0x0000ffff90857812 */ /* 0x000fe200078ec0ff */
[-C--:B------:R-:W-:Y:S05]  /*13090*/  HMMA.16816.F32 R100, R36, R42.reuse, R100 ;  /* 0x0000002a2464723c */ /* 0x080fea0000001864 */
[----:B------:R-:W-:Y:S01]  /*130a0*/  SHF.R.U32.HI R40, RZ, 0x8, R52 ;  /* 0x00000008ff287819 */ /* 0x000fe20000011634 */
[C---:B------:R-:W-:Y:S01]  /*130b0*/  HMMA.16816.F32 R104, R44.reuse, R42, R104 ;  /* 0x0000002a2c68723c */ /* 0x040fe20000001868 */
[----:B------:R-:W1:Y:S04]  /*130c0*/  LDSM.16.MT88.4 R52, [R212+0xb800] ;  /* 0x00b80000d434783b */ /* 0x000e680000004200 */
[----:B------:R-:W-:Y:S01]  /*130d0*/  SHF.R.U32.HI R132, RZ, 0x10, R152 ;  /* 0x00000010ff847819 */ /* 0x000fe20000011698 */
[-C--:B--2---:R-:W-:Y:S05]  /*130e0*/  HMMA.16816.F32 R108, R44, R48.reuse, R108 ;  /* 0x000000302c6c723c */ /* 0x084fea000000186c */
[----:B------:R-:W-:Y:S01]  /*130f0*/  LOP3.LUT R134, R152, 0xff, RZ, 0xc0, !PT ;  /* 0x000000ff98867812 */ /* 0x000fe200078ec0ff */
[C---:B------:R-:W-:Y:S05]  /*13100*/  HMMA.16816.F32 R112, R36.reuse, R48, R112 ;  /* 0x000000302470723c */ /* 0x040fea0000001870 */
[----:B------:R-:W-:Y:S01]  /*13110*/  SHF.R.U32.HI R133, RZ, 0x8, R133 ;  /* 0x00000008ff857819 */ /* 0x000fe20000011685 */
[-C--:B------:R-:W-:Y:S05]  /*13120*/  HMMA.16816.F32 R116, R36, R50.reuse, R116 ;  /* 0x000000322474723c */ /* 0x080fea0000001874 */
[----:B------:R-:W-:Y:S01]  /*13130*/  LOP3.LUT R136, R144, 0xff, RZ, 0xc0, !PT ;  /* 0x000000ff90887812 */ /* 0x000fe200078ec0ff */
[C---:B------:R-:W-:Y:S01]  /*13140*/  HMMA.16816.F32 R120, R44.reuse, R50, R120 ;  /* 0x000000322c78723c */ /* 0x040fe20000001878 */
[----:B------:R-:W-:Y:S04]  /*13150*/  LDSM.16.MT88.4 R48, [R214+0xac00] ;  /* 0x00ac0000d630783b */ /* 0x000fe80000004200 */
[----:B------:R-:W-:Y:S01]  /*13160*/  LOP3.LUT R132, R132, 0xff, RZ, 0xc0, !PT ;  /* 0x000000ff84847812 */ /* 0x000fe200078ec0ff */
[----:B------:R-:W-:Y:S01]  /*13170*/  IMAD.MOV.U32 R3, RZ, RZ, R168 ;  /* 0x000000ffff037224 */ /* 0x000fe200078e00a8 */
[----:B------:R-:W-:Y:S01]  /*13180*/  PRMT R134, R134, 0x5410, R40 ;  /* 0x0000541086867816 */ /* 0x000fe20000000028 */
[----:B------:R-:W-:Y:S03]  /*13190*/  FADD.FTZ R192, R174, R192 ;  /* 0x000000c0aec07221 */ /* 0x000fe60000010000 */
[----:B------:R-:W-:Y:S01]  /*131a0*/  SHF.R.U32.HI R135, RZ, 0x18, R152 ;  /* 0x00000018ff877819 */ /* 0x000fe20000011698 */
[----:B------:R-:W-:Y:S01]  /*131b0*/  FADD.FTZ R196, R248, R196 ;  /* 0x000000c4f8c47221 */ /* 0x000fe20000010000 */
[----:B------:R-:W-:Y:S01]  /*131c0*/  LOP3.LUT R40, R150, 0xffff, RZ, 0xc0, !PT ;  /* 0x0000ffff96287812 */ /* 0x000fe200078ec0ff */
[----:B------:R-:W-:Y:S01]  /*131d0*/  FADD.FTZ R199, R250, R199 ;  /* 0x000000c7fac77221 */ /* 0x000fe20000010000 */
[----:B------:R-:W-:Y:S01]  /*131e0*/  PRMT R136, R136, 0x5410, R133 ;  /* 0x0000541088887816 */ /* 0x000fe20000000085 */
[----:B------:R-:W-:Y:S01]  /*131f0*/  FADD.FTZ R189, R173, R189 ;  /* 0x000000bdadbd7221 */ /* 0x000fe20000010000 */
[-C--:B-1----:R-:W-:Y:S03]  /*13200*/  HMMA.16816.F32 R28, R44, R52.reuse, R28 ;  /* 0x000000342c1c723c */ /* 0x082fe6000000181c */
[----:B------:R-:W-:Y:S01]  /*13210*/  SHF.R.U32.HI R133, RZ, 0x10, R150 ;  /* 0x00000010ff857819 */ /* 0x000fe20000011696 */
[----:B------:R-:W-:Y:S01]  /*13220*/  FADD.FTZ R192, R175, R192 ;  /* 0x000000c0afc07221 */ /* 0x000fe20000010000 */
[----:B------:R-:W-:Y:S01]  /*13230*/  PRMT R135, R132, 0x5410, R135 ;  /* 0x0000541084877816 */ /* 0x000fe20000000087 */
[C---:B------:R-:W-:Y:S05]  /*13240*/  HMMA.16816.F32 R124, R36.reuse, R52, R124 ;  /* 0x00000034247c723c */ /* 0x040fea000000187c */
[----:B------:R-:W-:Y:S01]  /*13250*/  LOP3.LUT R132, R150, 0xff, RZ, 0xc0, !PT ;  /* 0x000000ff96847812 */ /* 0x000fe200078ec0ff */
[-C--:B------:R-:W-:Y:S05]  /*13260*/  HMMA.16816.F32 R128, R36, R54.reuse, R128 ;  /* 0x000000362480723c */ /* 0x080fea0000001880 */
[----:B------:R-:W-:Y:S01]  /*13270*/  SHF.R.U32.HI R40, RZ, 0x8, R40 ;  /* 0x00000008ff287819 */ /* 0x000fe20000011628 */
[----:B------:R-:W-:Y:S01]  /*13280*/  HMMA.16816.F32 R24, R44, R54, R24 ;  /* 0x000000362c18723c */ /* 0x000fe20000001818 */
[----:B------:R-:W-:Y:S04]  /*13290*/  LDSM.16.MT88.4 R44, [R214+0xbc00] ;  /* 0x00bc0000d62c783b */ /* 0x000fe80000004200 */
[----:B------:R-:W-:Y:S01]  /*132a0*/  SHF.R.U32.HI R150, RZ, 0x18, R150 ;  /* 0x00000018ff967819 */ /* 0x000fe20000011696 */
[----:B------:R-:W-:Y:S01]  /*132b0*/  FADD.FTZ R196, R249, R196 ;  /* 0x000000c4f9c47221 */ /* 0x000fe20000010000 */
[----:B------:R-:W-:Y:S01]  /*132c0*/  LOP3.LUT R133, R133, 0xff, RZ, 0xc0, !PT ;  /* 0x000000ff85857812 */ /* 0x000fe200078ec0ff */
[----:B------:R-:W-:Y:S03]  /*132d0*/  IMAD.MOV.U32 R55, RZ, RZ, R159 ;  /* 0x000000ffff377224 */ /* 0x000fe600078e009f */
[----:B------:R-:W-:Y:S01]  /*132e0*/  PRMT R132, R132, 0x5410, R40 ;  /* 0x0000541084847816 */ /* 0x000fe20000000028 */
[----:B------:R-:W-:Y:S01]  /*132f0*/  FADD.FTZ R199, R251, R199 ;  /* 0x000000c7fbc77221 */ /* 0x000fe20000010000 */
[----:B------:R-:W-:Y:S01]  /*13300*/  PRMT R133, R133, 0x5410, R150 ;  /* 0x0000541085857816 */ /* 0x000fe20000000096 */
[----:B------:R-:W-:Y:S01]  /*13310*/  FADD.FTZ R189, R252, R189 ;  /* 0x000000bdfcbd7221 */ /* 0x000fe20000010000 */
[----:B------:R-:W-:Y:S01]  /*13320*/  LOP3.LUT R41, R148, 0xffff, RZ, 0xc0, !PT ;  /* 0x0000ffff94297812 */ /* 0x000fe200078ec0ff */
[----:B------:R-:W-:Y:S01]  /*13330*/  FADD.FTZ R192, R55, R192 ;  /* 0x000000c037c07221 */ /* 0x000fe20000010000 */
[----:B------:R-:W-:Y:S01]  /*13340*/  SHF.R.U32.HI R40, RZ, 0x18, R148 ;  /* 0x00000018ff287819 */ /* 0x000fe20000011694 */
[----:B------:R-:W-:Y:S01]  /*13350*/  FADD.FTZ R189, R204, R189 ;  /* 0x000000bdccbd7221 */ /* 0x000fe20000010000 */
[----:B------:R-:W1:Y:S01]  /*13360*/  LDSM.16.MT88.4 R148, [R214+0x9c00] ;  /* 0x009c0000d694783b */ /* 0x000e620000004200 */
[----:B------:R-:W-:Y:S01]  /*13370*/  SHF.R.U32.HI R41, RZ, 0x8, R41 ;  /* 0x00000008ff297819 */ /* 0x000fe20000011629 */
[----:B------:R-:W-:Y:S01]  /*13380*/  FADD.FTZ R192, R203, R192 ;  /* 0x000000c0cbc07221 */ /* 0x000fe20000010000 */
[----:B------:R-:W-:Y:S01]  /*13390*/  PRMT R139, R139, 0x5410, R40 ;  /* 0x000054108b8b7816 */ /* 0x000fe20000000028 */
[----:B------:R-:W-:Y:S01]  /*133a0*/  FADD.FTZ R189, R64, R189 ;  /* 0x000000bd40bd7221 */ /* 0x000fe20000010000 */
[----:B------:R-:W-:Y:S01]  /*133b0*/  PRMT R138, R138, 0x5410, R41 ;  /* 0x000054108a8a7816 */ /* 0x000fe20000000029 */
[----:B------:R-:W-:Y:S01]  /*133c0*/  FADD.FTZ R192, R66, R192 ;  /* 0x000000c042c07221 */ /* 0x000fe20000010000 */
[--C-:B------:R-:W-:Y:S01]  /*133d0*/  HSET2.LE.AND R134, R134, R226.reuse, PT ;  /* 0x000000e286867233 */ /* 0x100fe20003803000 */
[----:B------:R-:W2:Y:S01]  /*133e0*/  LDSM.16.MT88.4 R40, [R212+0x9c00] ;  /* 0x009c0000d428783b */ /* 0x000ea20000004200 */
[--C-:B------:R-:W-:Y:S01]  /*133f0*/  HSET2.LE.AND R135, R135, R226.reuse, PT ;  /* 0x000000e287877233 */ /* 0x100fe20003803000 */
[----:B------:R-:W-:Y:S01]  /*13400*/  FADD.FTZ R232, R65, R189 ;  /* 0x000000bd41e87221 */ /* 0x000fe20000010000 */
[--C-:B------:R-:W-:Y:S01]  /*13410*/  HSET2.LE.AND R132, R132, R226.reuse, PT ;  /* 0x000000e284847233 */ /* 0x100fe20003803000 */
[----:B------:R-:W-:Y:S01]  /*13420*/  FADD.FTZ R231, R67, R192 ;  /* 0x000000c043e77221 */ /* 0x000fe20000010000 */
[--C-:B------:R-:W-:Y:S01]  /*13430*/  HSET2.LE.AND R133, R133, R226.reuse, PT ;  /* 0x000000e285857233 */ /* 0x100fe20003803000 */
[----:B------:R-:W-:Y:S01]  /*13440*/  IMAD.MOV.U32 R2, RZ, RZ, R166 ;  /* 0x000000ffff027224 */ /* 0x000fe200078e00a6 */
[----:B------:R-:W-:Y:S02]  /*13450*/  F2FP.F16.F32.PACK_AB R53, R204, R252 ;  /* 0x000000fccc35723e */ /* 0x000fe400000000ff */
[----:B------:R-:W-:Y:S02]  /*13460*/  F2FP.F16.F32.PACK_AB R52, R203, R159 ;  /* 0x0000009fcb34723e */ /* 0x000fe400000000ff */
[----:B------:R-:W-:Y:S02]  /*13470*/  LOP3.LUT R134, R134, R61, RZ, 0xc0, !PT ;  /* 0x0000003d86867212 */ /* 0x000fe400078ec0ff */
[----:B------:R-:W-:Y:S02]  /*13480*/  LOP3.LUT R135, R135, R60, RZ, 0xc0, !PT ;  /* 0x0000003c87877212 */ /* 0x000fe400078ec0ff */
[----:B------:R-:W-:Y:S02]  /*13490*/  LOP3.LUT R132, R132, R53, RZ, 0xc0, !PT ;  /* 0x0000003584847212 */ /* 0x000fe400078ec0ff */
[--C-:B------:R-:W-:Y:S02]  /*134a0*/  HSET2.LE.AND R38, R136, R226.reuse, PT ;  /* 0x000000e288267233 */ /* 0x100fe40003803000 */
[--C-:B------:R-:W-:Y:S02]  /*134b0*/  HSET2.LE.AND R36, R138, R226.reuse, PT ;  /* 0x000000e28a247233 */ /* 0x100fe40003803000 */
[--C-:B------:R-:W-:Y:S02]  /*134c0*/  HSET2.LE.AND R37, R139, R226.reuse, PT ;  /* 0x000000e28b257233 */ /* 0x100fe40003803000 */
[----:B------:R-:W-:Y:S02]  /*134d0*/  LOP3.LUT R133, R133, R52, RZ, 0xc0, !PT ;  /* 0x0000003485857212 */ /* 0x000fe400078ec0ff */
[----:B------:R-:W-:Y:S02]  /*134e0*/  F2FP.F16.F32.PACK_AB R61, R162, R158 ;  /* 0x0000009ea23d723e */ /* 0x000fe400000000ff */
[----:B------:R-:W-:Y:S02]  /*134f0*/  F2FP.F16.F32.PACK_AB R60, R161, R160 ;  /* 0x000000a0a13c723e */ /* 0x000fe400000000ff */
[----:B------:R-:W-:Y:S02]  /*13500*/  F2FP.F16.F32.PACK_AB R53, R202, R63 ;  /* 0x0000003fca35723e */ /* 0x000fe400000000ff */
[----:B------:R-:W-:Y:S02]  /*13510*/  HSET2.LE.AND R39, R137, R226, PT ;  /* 0x000000e289277233 */ /* 0x000fe40003803000 */
[----:B------:R-:W-:Y:S02]  /*13520*/  F2FP.F16.F32.PACK_AB R52, R201, R62 ;  /* 0x0000003ec934723e */ /* 0x000fe400000000ff */
[----:B------:R-:W-:Y:S01]  /*13530*/  LOP3.LUT R36, R36, R61, RZ, 0xc0, !PT ;  /* 0x0000003d24247212 */ /* 0x000fe200078ec0ff */
[----:B------:R-:W-:Y:S01]  /*13540*/  IMAD.MOV.U32 R61, RZ, RZ, R161 ;  /* 0x000000ffff3d7224 */ /* 0x000fe200078e00a1 */
[----:B------:R-:W-:Y:S01]  /*13550*/  LOP3.LUT R37, R37, R60, RZ, 0xc0, !PT ;  /* 0x0000003c25257212 */ /* 0x000fe200078ec0ff */
[----:B------:R-:W-:Y:S01]  /*13560*/  IMAD.MOV.U32 R60, RZ, RZ, R162 ;  /* 0x000000ffff3c7224 */ /* 0x000fe200078e00a2 */
[----:B------:R-:W-:Y:S01]  /*13570*/  LOP3.LUT R38, R38, R53, RZ, 0xc0, !PT ;  /* 0x0000003526267212 */ /* 0x000fe200078ec0ff */
[----:B------:R-:W-:Y:S01]  /*13580*/  IMAD.MOV.U32 R53, RZ, RZ, R160 ;  /* 0x000000ffff357224 */ /* 0x000fe200078e00a0 */
[----:B------:R-:W-:Y:S01]  /*13590*/  LOP3.LUT R39, R39, R52, RZ, 0xc0, !PT ;  /* 0x0000003427277212 */ /* 0x000fe200078ec0ff */
[-C--:B-1----:R-:W-:Y:S01]  /*135a0*/  HMMA.16816.F32 R160, R132, R148.reuse, R4 ;  /* 0x0000009484a0723c */ /* 0x082fe20000001804 */
[----:B------:R-:W1:Y:S04]  /*135b0*/  LDSM.16.MT88.4 R4, [R212+0xbc00] ;  /* 0x00bc0000d404783b */ /* 0x000e680000004200 */
[----:B------:R-:W-:Y:S02]  /*135c0*/  IMAD.MOV.U32 R52, RZ, RZ, R158 ;  /* 0x000000ffff347224 */ /* 0x000fe400078e009e */
        /* <DEDUP_REMOVED lines=34> */
.L_x_408:
[----:B------:R-:W1:Y:S01]  /*137f0*/  SHFL.BFLY PT, R4, R230, 0x2, 0x1f ;  /* 0x0c401f00e6047f89 */ /* 0x000e6200000e0000 */
[----:B------:R-:W-:Y:S01]  /*13800*/  ULDC UR4, c[0x0][0x38c] ;  /* 0x0000e30000047ab9 */ /* 0x000fe20000000800 */
[----:B------:R-:W-:Y:S01]  /*13810*/  MOV R6, 0x3f800000 ;  /* 0x3f80000000067802 */ /* 0x000fe20000000f00 */
[----:B------:R-:W-:Y:S01]  /*13820*/  UMOV UR5, 0x400 ;  /* 0x0000040000057882 */ /* 0x000fe20000000000 */
[----:B------:R-:W2:Y:S01]  /*13830*/  SHFL.BFLY PT, R0, R232, 0x2, 0x1f ;  /* 0x0c401f00e8007f89 */ /* 0x000ea200000e0000 */
[----:B------:R-:W-:Y:S01]  /*13840*/  MOV R8, 0x3f800000 ;  /* 0x3f80000000087802 */ /* 0x000fe20000000f00 */
[----:B------:R-:W-:Y:S02]  /*13850*/  UISETP.NE.AND UP0, UPT, UR28, -0x1, UPT ;  /* 0xffffffff1c00788c */ /* 0x000fe4000bf05270 */
[----:B------:R-:W3:Y:S04]  /*13860*/  SHFL.BFLY PT, R2, R231, 0x2, 0x1f ;  /* 0x0c401f00e7027f89 */ /* 0x000ee800000e0000 */
[----:B------:R-:W4:Y:S01]  /*13870*/  SHFL.BFLY PT, R3, R227, 0x2, 0x1f ;  /* 0x0c401f00e3037f89 */ /* 0x000f2200000e0000 */
[----:B------:R-:W4:Y:S01]  /*13880*/  S2R R9, SR_TID.X ;  /* 0x0000000000097919 */ /* 0x000f220000002100 */
[----:B-1----:R-:W-:Y:S01]  /*13890*/  FADD.FTZ R4, R4, R230 ;  /* 0x000000e604047221 */ /* 0x002fe20000010000 */
[----:B--2---:R-:W-:-:S04]  /*138a0*/  FADD.FTZ R0, R0, R232 ;  /* 0x000000e800007221 */ /* 0x004fc80000010000 */
[----:B------:R-:W1:Y:S01]  /*138b0*/  SHFL.BFLY PT, R7, R4, 0x1, 0x1f ;  /* 0x0c201f0004077f89 */ /* 0x000e6200000e0000 */
[----:B---3--:R-:W-:-:S03]  /*138c0*/  FADD.FTZ R231, R2, R231 ;  /* 0x000000e702e77221 */ /* 0x008fc60000010000 */
[----:B------:R-:W2:Y:S01]  /*138d0*/  SHFL.BFLY PT, R5, R0, 0x1, 0x1f ;  /* 0x0c201f0000057f89 */ /* 0x000ea200000e0000 */
[----:B----4-:R-:W-:-:S03]  /*138e0*/  FADD.FTZ R227, R3, R227 ;  /* 0x000000e303e37221 */ /* 0x010fc60000010000 */
[----:B------:R-:W3:Y:S04]  /*138f0*/  SHFL.BFLY PT, R2, R231, 0x1, 0x1f ;  /* 0x0c201f00e7027f89 */ /* 0x000ee800000e0000 */
[----:B------:R-:W4:Y:S01]  /*13900*/  SHFL.BFLY PT, R3, R227, 0x1, 0x1f ;  /* 0x0c201f00e3037f89 */ /* 0x000f2200000e0000 */
[----:B-1----:R-:W-:Y:S01]  /*13910*/  FADD.FTZ R4, R4, R7 ;  /* 0x0000000704047221 */ /* 0x002fe20000010000 */
[----:B------:R-:W-:Y:S01]  /*13920*/  MOV R7, 0x3f800000 ;  /* 0x3f80000000077802 */ /* 0x000fe20000000f00 */
[----:B--2---:R-:W-:-:S03]  /*13930*/  FADD.FTZ R0, R0, R5 ;  /* 0x0000000500007221 */ /* 0x004fc60000010000 */
[----:B------:R-:W-:Y:S02]  /*13940*/  FSETP.NE.FTZ.AND P2, PT, R4, RZ, PT ;  /* 0x000000ff0400720b */ /* 0x000fe40003f55000 */
[----:B------:R-:W-:Y:S01]  /*13950*/  MOV R5, 0x3f800000 ;  /* 0x3f80000000057802 */ /* 0x000fe20000000f00 */
[----:B---3--:R-:W-:Y:S01]  /*13960*/  FADD.FTZ R2, R231, R2 ;  /* 0x00000002e7027221 */ /* 0x008fe20000010000 */
[----:B------:R-:W-:Y:S01]  /*13970*/  FSETP.NE.FTZ.AND P4, PT, R0, RZ, PT ;  /* 0x000000ff0000720b */ /* 0x000fe20003f95000 */
[----:B----4-:R-:W-:-:S03]  /*13980*/  FADD.FTZ R3, R227, R3 ;  /* 0x00000003e3037221 */ /* 0x010fc60000010000 */
[----:B------:R-:W-:Y:S02]  /*13990*/  FSETP.NE.FTZ.AND P3, PT, R2, RZ, PT ;  /* 0x000000ff0200720b */ /* 0x000fe40003f75000 */
[----:B------:R-:W-:-:S03]  /*139a0*/  FSETP.NE.FTZ.AND P1, PT, R3, RZ, PT ;  /* 0x000000ff0300720b */ /* 0x000fc60003f35000 */
[----:B------:R-:W1:Y:S08]  /*139b0*/  @P2 MUFU.RCP R7, R4 ;  /* 0x0000000400072308 */ /* 0x000e700000001000 */
[----:B------:R-:W2:Y:S08]  /*139c0*/  @P4 MUFU.RCP R6, R0 ;  /* 0x0000000000064308 */ /* 0x000eb00000001000 */
[----:B------:R-:W3:Y:S01]  /*139d0*/  @P3 MUFU.RCP R5, R2 ;  /* 0x0000000200053308 */ /* 0x000ee20000001000 */
        /* <DEDUP_REMOVED lines=26> */
[----:B------:R-:W1:Y:S01]  /*13b80*/  @P1 MUFU.RCP R8, R3 ;  /* 0x0000000300081308 */ /* 0x000e620000001000 */
[----:B--2---:R-:W-:Y:S01]  /*13b90*/  FMUL.FTZ R6, R6, UR4 ;  /* 0x0000000406067c20 */ /* 0x004fe20008410000 */
[----:B---3--:R-:W-:Y:S01]  /*13ba0*/  FMUL.FTZ R5, R5, UR4 ;  /* 0x0000000405057c20 */ /* 0x008fe20008410000 */
[----:B------:R-:W-:-:S02]  /*13bb0*/  LEA.HI R10, R7, R9, RZ, 0x2 ;  /* 0x00000009070a7211 */ /* 0x000fc400078f10ff */
[----:B------:R-:W-:Y:S01]  /*13bc0*/  LEA.HI R7, R7, R9, RZ, 0x5 ;  /* 0x0000000907077211 */ /* 0x000fe200078f28ff */
[C---:B------:R-:W-:Y:S01]  /*13bd0*/  FMUL.FTZ R160, R6.reuse, R160 ;  /* 0x000000a006a07220 */ /* 0x040fe20000410000 */
[----:B------:R-:W-:Y:S01]  /*13be0*/  SHF.R.S32.HI R11, RZ, 0x2, R10 ;  /* 0x00000002ff0b7819 */ /* 0x000fe2000001140a */
[----:B------:R-:W-:Y:S01]  /*13bf0*/  FMUL.FTZ R161, R6, R161 ;  /* 0x000000a106a17220 */ /* 0x000fe20000410000 */
        /* <DEDUP_REMOVED lines=8> */
[----:B-1----:R-:W-:Y:S01]  /*13c80*/  FMUL.FTZ R8, R8, UR4 ;  /* 0x0000000408087c20 */ /* 0x002fe20008410000 */
[----:B------:R-:W1:Y:S01]  /*13c90*/  S2UR UR4, SR_CgaCtaId ;  /* 0x00000000000479c3 */ /* 0x000e620000008800 */
[----:B------:R-:W-:Y:S01]  /*13ca0*/  LOP3.LUT R12, R12, 0xfffffff8, RZ, 0xc0, !PT ;  /* 0xfffffff80c0c7812 */ /* 0x000fe200078ec0ff */
[----:B------:R-:W-:Y:S01]  /*13cb0*/  FMUL.FTZ R150, R5, R150 ;  /* 0x0000009605967220 */ /* 0x000fe20000410000 */
[----:B------:R-:W-:Y:S01]  /*13cc0*/  IADD3 R13, -R13, R9, RZ ;  /* 0x000000090d0d7210 */ /* 0x000fe20007ffe1ff */
[----:B------:R-:W-:Y:S01]  /*13cd0*/  FMUL.FTZ R151, R5, R151 ;  /* 0x0000009705977220 */ /* 0x000fe20000410000 */
[----:B------:R-:W-:Y:S01]  /*13ce0*/  IADD3 R12, R11, -R12, RZ ;  /* 0x8000000c0b0c7210 */ /* 0x000fe20007ffe0ff */
[----:B------:R-:W-:Y:S01]  /*13cf0*/  FMUL.FTZ R158, R8, R158 ;  /* 0x0000009e089e7220 */ /* 0x000fe20000410000 */
[----:B------:R-:W-:Y:S01]  /*13d00*/  LEA R13, R10, R13, 0x8 ;  /* 0x0000000d0a0d7211 */ /* 0x000fe200078e40ff */
[----:B------:R-:W-:Y:S01]  /*13d10*/  FMUL.FTZ R159, R8, R159 ;  /* 0x0000009f089f7220 */ /* 0x000fe20000410000 */
[----:B------:R-:W-:Y:S01]  /*13d20*/  LEA.HI R11, R12, R12, RZ, 0x1 ;  /* 0x0000000c0c0b7211 */ /* 0x000fe200078f08ff */
[C---:B------:R-:W-:Y:S01]  /*13d30*/  FMUL.FTZ R154, R8.reuse, R154 ;  /* 0x0000009a089a7220 */ /* 0x040fe20000410000 */
[----:B------:R-:W-:Y:S01]  /*13d40*/  FMUL.FTZ R155, R8, R155 ;  /* 0x0000009b089b7220 */ /* 0x000fe20000410000 */
[C---:B------:R-:W-:Y:S01]  /*13d50*/  FMUL.FTZ R68, R6.reuse, R68 ;  /* 0x0000004406447220 */ /* 0x040fe20000410000 */
[----:B------:R-:W-:Y:S01]  /*13d60*/  LOP3.LUT R14, R11, 0x3fffffe, RZ, 0xc0, !PT ;  /* 0x03fffffe0b0e7812 */ /* 0x000fe200078ec0ff */
[----:B------:R-:W-:Y:S01]  /*13d70*/  FMUL.FTZ R69, R6, R69 ;  /* 0x0000004506457220 */ /* 0x000fe20000410000 */
[----:B------:R-:W-:Y:S01]  /*13d80*/  SHF.R.S32.HI R11, RZ, 0x1, R11 ;  /* 0x00000001ff0b7819 */ /* 0x000fe2000001140b */
[C---:B------:R-:W-:Y:S01]  /*13d90*/  FMUL.FTZ R70, R5.reuse, R70 ;  /* 0x0000004605467220 */ /* 0x040fe20000410000 */
[----:B------:R-:W-:Y:S01]  /*13da0*/  IADD3 R14, R12, -R14, RZ ;  /* 0x8000000e0c0e7210 */ /* 0x000fe20007ffe0ff */
[----:B------:R-:W-:Y:S01]  /*13db0*/  FMUL.FTZ R71, R5, R71 ;  /* 0x0000004705477220 */ /* 0x000fe20000410000 */
[C---:B------:R-:W-:Y:S01]  /*13dc0*/  SHF.L.U32 R12, R11.reuse, 0x6, RZ ;  /* 0x000000060b0c7819 */ /* 0x040fe200000006ff */
[----:B------:R-:W-:Y:S01]  /*13dd0*/  FMUL.FTZ R80, R6, R80 ;  /* 0x0000005006507220 */ /* 0x000fe20000410000 */
[----:B------:R-:W-:Y:S01]  /*13de0*/  LEA R13, R14, R13, 0x4 ;  /* 0x0000000d0e0d7211 */ /* 0x000fe200078e20ff */
[----:B------:R-:W-:Y:S01]  /*13df0*/  FMUL.FTZ R81, R6, R81 ;  /* 0x0000005106517220 */ /* 0x000fe20000410000 */
[----:B------:R-:W-:Y:S01]  /*13e00*/  LOP3.LUT R12, R12, 0xc0, RZ, 0xc0, !PT ;  /* 0x000000c00c0c7812 */ /* 0x000fe200078ec0ff */
[----:B-1----:R-:W-:Y:S01]  /*13e10*/  ULEA UR4, UR4, UR5, 0x18 ;  /* 0x0000000504047291 */ /* 0x002fe2000f8ec03f */
[----:B------:R-:W-:Y:S01]  /*13e20*/  LOP3.LUT R14, R11, 0x1, RZ, 0xc0, !PT ;  /* 0x000000010b0e7812 */ /* 0x000fe200078ec0ff */
[C---:B------:R-:W-:Y:S01]  /*13e30*/  FMUL.FTZ R82, R5.reuse, R82 ;  /* 0x0000005205527220 */ /* 0x040fe20000410000 */
[----:B------:R-:W-:Y:S01]  /*13e40*/  LEA.HI R12, R12, R12, RZ, 0x1d ;  /* 0x0000000c0c0c7211 */ /* 0x000fe200078fe8ff */
[----:B------:R-:W-:Y:S01]  /*13e50*/  FMUL.FTZ R83, R5, R83 ;  /* 0x0000005305537220 */ /* 0x000fe20000410000 */
[----:B------:R-:W-:Y:S01]  /*13e60*/  ISETP.NE.U32.AND P5, PT, R14, 0x1, PT ;  /* 0x000000010e00780c */ /* 0x000fe20003fa5070 */
[C---:B------:R-:W-:Y:S01]  /*13e70*/  FMUL.FTZ R74, R8.reuse, R74 ;  /* 0x0000004a084a7220 */ /* 0x040fe20000410000 */
[----:B------:R-:W-:Y:S01]  /*13e80*/  LEA R12, R13, R12, 0x1 ;  /* 0x0000000c0d0c7211 */ /* 0x000fe200078e08ff */
[C---:B------:R-:W-:Y:S01]  /*13e90*/  FMUL.FTZ R75, R8.reuse, R75 ;  /* 0x0000004b084b7220 */ /* 0x040fe20000410000 */
[----:B------:R-:W-:Y:S01]  /*13ea0*/  LOP3.LUT P0, RZ, R11, 0x2, RZ, 0xc0, !PT ;  /* 0x000000020bff7812 */ /* 0x000fe2000780c0ff */
[----:B------:R-:W-:Y:S01]  /*13eb0*/  FMUL.FTZ R78, R8, R78 ;  /* 0x0000004e084e7220 */ /* 0x000fe20000410000 */
[----:B------:R-:W-:Y:S01]  /*13ec0*/  LEA R12, R12, UR4, 0x1 ;  /* 0x000000040c0c7c11 */ /* 0x000fe2000f8e08ff */
[----:B------:R-:W-:Y:S01]  /*13ed0*/  FMUL.FTZ R79, R8, R79 ;  /* 0x0000004f084f7220 */ /* 0x000fe20000410000 */
[----:B------:R-:W-:Y:S01]  /*13ee0*/  MOV R11, 0x20 ;  /* 0x00000020000b7802 */ /* 0x000fe20000000f00 */
[C---:B------:R-:W-:Y:S01]  /*13ef0*/  FMUL.FTZ R84, R6.reuse, R84 ;  /* 0x0000005406547220 */ /* 0x040fe20000410000 */
[----:B------:R-:W-:Y:S01]  /*13f00*/  F2FP.F16.F32.PACK_AB R160, R161, R160 ;  /* 0x000000a0a1a0723e */ /* 0x000fe200000000ff */
[----:B------:R-:W-:Y:S01]  /*13f10*/  FMUL.FTZ R85, R6, R85 ;  /* 0x0000005506557220 */ /* 0x000fe20000410000 */
[----:B------:R-:W-:Y:S01]  /*13f20*/  F2FP.F16.F32.PACK_AB R162, R163, R162 ;  /* 0x000000a2a3a2723e */ /* 0x000fe200000000ff */
[C---:B------:R-:W-:Y:S01]  /*13f30*/  FMUL.FTZ R86, R5.reuse, R86 ;  /* 0x0000005605567220 */ /* 0x040fe20000410000 */
[----:B------:R-:W-:Y:S01]  /*13f40*/  IADD3 R13, R12, -0x10, RZ ;  /* 0xfffffff00c0d7810 */ /* 0x000fe20007ffe0ff */
[----:B------:R-:W-:Y:S01]  /*13f50*/  FMUL.FTZ R87, R5, R87 ;  /* 0x0000005705577220 */ /* 0x000fe20000410000 */
[----:B------:R-:W-:Y:S01]  /*13f60*/  SEL R11, R11, 0xffffffe0, !P0 ;  /* 0xffffffe00b0b7807 */ /* 0x000fe20004000000 */
[C---:B------:R-:W-:Y:S01]  /*13f70*/  FMUL.FTZ R96, R6.reuse, R96 ;  /* 0x0000006006607220 */ /* 0x040fe20000410000 */
[----:B------:R-:W-:Y:S01]  /*13f80*/  F2FP.F16.F32.PACK_AB R148, R149, R148 ;  /* 0x000000949594723e */ /* 0x000fe200000000ff */
[----:B------:R-:W-:Y:S01]  /*13f90*/  FMUL.FTZ R97, R6, R97 ;  /* 0x0000006106617220 */ /* 0x000fe20000410000 */
[----:B------:R-:W-:Y:S01]  /*13fa0*/  F2FP.F16.F32.PACK_AB R150, R151, R150 ;  /* 0x000000969796723e */ /* 0x000fe200000000ff */
[C---:B------:R-:W-:Y:S01]  /*13fb0*/  FMUL.FTZ R98, R5.reuse, R98 ;  /* 0x0000006205627220 */ /* 0x040fe20000410000 */
[----:B------:R-:W-:Y:S01]  /*13fc0*/  @P5 IADD3 R13, R12, 0x10, RZ ;  /* 0x000000100c0d5810 */ /* 0x000fe20007ffe0ff */
[----:B------:R-:W-:Y:S01]  /*13fd0*/  FMUL.FTZ R99, R5, R99 ;  /* 0x0000006305637220 */ /* 0x000fe20000410000 */
[----:B------:R-:W-:Y:S01]  /*13fe0*/  F2FP.F16.F32.PACK_AB R156, R157, R156 ;  /* 0x0000009c9d9c723e */ /* 0x000fe200000000ff */
[C---:B------:R-:W-:Y:S01]  /*13ff0*/  FMUL.FTZ R90, R8.reuse, R90 ;  /* 0x0000005a085a7220 */ /* 0x040fe20000410000 */
[----:B------:R-:W-:Y:S01]  /*14000*/  F2FP.F16.F32.PACK_AB R158, R159, R158 ;  /* 0x0000009e9f9e723e */ /* 0x000fe200000000ff */
[C---:B------:R-:W-:Y:S01]  /*14010*/  FMUL.FTZ R91, R8.reuse, R91 ;  /* 0x0000005b085b7220 */ /* 0x040fe20000410000 */
[----:B------:R-:W-:Y:S01]  /*14020*/  F2FP.F16.F32.PACK_AB R152, R153, R152 ;  /* 0x000000989998723e */ /* 0x000fe200000000ff */
[----:B------:R1:W-:Y:S01]  /*14030*/  STS [R12], R160 ;  /* 0x000000a00c007388 */ /* 0x0003e20000000800 */
[----:B------:R-:W-:Y:S01]  /*14040*/  F2FP.F16.F32.PACK_AB R154, R155, R154 ;  /* 0x0000009a9b9a723e */ /* 0x000fe200000000ff */
[C---:B------:R-:W-:Y:S01]  /*14050*/  FMUL.FTZ R94, R8.reuse, R94 ;  /* 0x0000005e085e7220 */ /* 0x040fe20000410000 */
[----:B------:R-:W-:Y:S01]  /*14060*/  F2FP.F16.F32.PACK_AB R68, R69, R68 ;  /* 0x000000444544723e */ /* 0x000fe200000000ff */
[----:B------:R1:W-:Y:S01]  /*14070*/  STS [R12+0x200], R162 ;  /* 0x000200a20c007388 */ /* 0x0003e20000000800 */
[----:B------:R-:W-:Y:S01]  /*14080*/  F2FP.F16.F32.PACK_AB R70, R71, R70 ;  /* 0x000000464746723e */ /* 0x000fe200000000ff */
[----:B------:R-:W-:Y:S01]  /*14090*/  FMUL.FTZ R95, R8, R95 ;  /* 0x0000005f085f7220 */ /* 0x000fe20000410000 */
[----:B------:R-:W-:Y:S01]  /*140a0*/  IADD3 R14, R12, R11, RZ ;  /* 0x0000000b0c0e7210 */ /* 0x000fe20007ffe0ff */
[----:B------:R1:W-:Y:S01]  /*140b0*/  STS [R13], R148 ;  /* 0x000000940d007388 */ /* 0x0003e20000000800 */
[----:B------:R-:W-:Y:S01]  /*140c0*/  F2FP.F16.F32.PACK_AB R80, R81, R80 ;  /* 0x000000505150723e */ /* 0x000fe200000000ff */
[C---:B------:R-:W-:Y:S01]  /*140d0*/  FMUL.FTZ R144, R6.reuse, R144 ;  /* 0x0000009006907220 */ /* 0x040fe20000410000 */
[----:B------:R-:W-:Y:S01]  /*140e0*/  F2FP.F16.F32.PACK_AB R82, R83, R82 ;  /* 0x000000525352723e */ /* 0x000fe200000000ff */
[----:B------:R1:W-:Y:S01]  /*140f0*/  STS [R13+0x200], R150 ;  /* 0x000200960d007388 */ /* 0x0003e20000000800 */
[----:B------:R-:W-:Y:S01]  /*14100*/  IADD3 R11, R11, R13, RZ ;  /* 0x0000000d0b0b7210 */ /* 0x000fe20007ffe0ff */
[C---:B------:R-:W-:Y:S01]  /*14110*/  FMUL.FTZ R145, R6.reuse, R145 ;  /* 0x0000009106917220 */ /* 0x040fe20000410000 */
[----:B------:R-:W-:Y:S01]  /*14120*/  F2FP.F16.F32.PACK_AB R72, R73, R72 ;  /* 0x000000484948723e */ /* 0x000fe200000000ff */
[----:B------:R-:W-:Y:S01]  /*14130*/  FMUL.FTZ R146, R5, R146 ;  /* 0x0000009205927220 */ /* 0x000fe20000410000 */
[----:B------:R-:W-:Y:S01]  /*14140*/  F2FP.F16.F32.PACK_AB R74, R75, R74 ;  /* 0x0000004a4b4a723e */ /* 0x000fe200000000ff */
[----:B------:R-:W-:Y:S01]  /*14150*/  FMUL.FTZ R147, R5, R147 ;  /* 0x0000009305937220 */ /* 0x000fe20000410000 */
[----:B------:R-:W-:Y:S01]  /*14160*/  F2FP.F16.F32.PACK_AB R76, R77, R76 ;  /* 0x0000004c4d4c723e */ /* 0x000fe200000000ff */
[----:B------:R1:W-:Y:S01]  /*14170*/  STS [R12+0x1000], R156 ;  /* 0x0010009c0c007388 */ /* 0x0003e20000000800 */
[----:B------:R-:W-:Y:S01]  /*14180*/  F2FP.F16.F32.PACK_AB R78, R79, R78 ;  /* 0x0000004e4f4e723e */ /* 0x000fe200000000ff */
[C---:B------:R-:W-:Y:S01]  /*14190*/  FMUL.FTZ R104, R6.reuse, R104 ;  /* 0x0000006806687220 */ /* 0x040fe20000410000 */
[----:B------:R-:W-:Y:S01]  /*141a0*/  FMUL.FTZ R105, R6, R105 ;  /* 0x0000006906697220 */ /* 0x000fe20000410000 */
[----:B------:R1:W-:Y:S01]  /*141b0*/  STS [R12+0x1200], R158 ;  /* 0x0012009e0c007388 */ /* 0x0003e20000000800 */
[C---:B------:R-:W-:Y:S01]  /*141c0*/  FMUL.FTZ R106, R5.reuse, R106 ;  /* 0x0000006a056a7220 */ /* 0x040fe20000410000 */
[----:B------:R-:W-:Y:S01]  /*141d0*/  FMUL.FTZ R107, R5, R107 ;  /* 0x0000006b056b7220 */ /* 0x000fe20000410000 */
[----:B------:R-:W-:Y:S01]  /*141e0*/  F2FP.F16.F32.PACK_AB R84, R85, R84 ;  /* 0x000000545554723e */ /* 0x000fe200000000ff */
[----:B------:R1:W-:Y:S01]  /*141f0*/  STS [R13+0x1000], R152 ;  /* 0x001000980d007388 */ /* 0x0003e20000000800 */
[----:B------:R-:W-:Y:S01]  /*14200*/  F2FP.F16.F32.PACK_AB R86, R87, R86 ;  /* 0x000000565756723e */ /* 0x000fe200000000ff */
[C---:B------:R-:W-:Y:S01]  /*14210*/  FMUL.FTZ R142, R8.reuse, R142 ;  /* 0x0000008e088e7220 */ /* 0x040fe20000410000 */
[C---:B------:R-:W-:Y:S01]  /*14220*/  FMUL.FTZ R143, R8.reuse, R143 ;  /* 0x0000008f088f7220 */ /* 0x040fe20000410000 */
[----:B------:R1:W-:Y:S01]  /*14230*/  STS [R13+0x1200], R154 ;  /* 0x0012009a0d007388 */ /* 0x0003e20000000800 */
[----:B------:R-:W-:Y:S01]  /*14240*/  F2FP.F16.F32.PACK_AB R96, R97, R96 ;  /* 0x000000606160723e */ /* 0x000fe200000000ff */
[C---:B------:R-:W-:Y:S01]  /*14250*/  FMUL.FTZ R102, R8.reuse, R102 ;  /* 0x0000006608667220 */ /* 0x040fe20000410000 */
[----:B------:R-:W-:Y:S01]  /*14260*/  F2FP.F16.F32.PACK_AB R98, R99, R98 ;  /* 0x000000626362723e */ /* 0x000fe200000000ff */
[----:B------:R1:W-:Y:S01]  /*14270*/  STS [R14], R68 ;  /* 0x000000440e007388 */ /* 0x0003e20000000800 */
[----:B------:R-:W-:Y:S01]  /*14280*/  FMUL.FTZ R103, R8, R103 ;  /* 0x0000006708677220 */ /* 0x000fe20000410000 */
[----:B------:R-:W-:Y:S01]  /*14290*/  F2FP.F16.F32.PACK_AB R88, R89, R88 ;  /* 0x000000585958723e */ /* 0x000fe200000000ff */
[C---:B------:R-:W-:Y:S01]  /*142a0*/  FMUL.FTZ R108, R6.reuse, R108 ;  /* 0x0000006c066c7220 */ /* 0x040fe20000410000 */
[----:B------:R1:W-:Y:S01]  /*142b0*/  STS [R14+0x200], R70 ;  /* 0x000200460e007388 */ /* 0x0003e20000000800 */
[----:B------:R-:W-:Y:S01]  /*142c0*/  F2FP.F16.F32.PACK_AB R90, R91, R90 ;  /* 0x0000005a5b5a723e */ /* 0x000fe200000000ff */
[C---:B------:R-:W-:Y:S01]  /*142d0*/  FMUL.FTZ R109, R6.reuse, R109 ;  /* 0x0000006d066d7220 */ /* 0x040fe20000410000 */
[C---:B------:R-:W-:Y:S01]  /*142e0*/  FMUL.FTZ R110, R5.reuse, R110 ;  /* 0x0000006e056e7220 */ /* 0x040fe20000410000 */
[----:B------:R1:W-:Y:S01]  /*142f0*/  STS [R11], R80 ;  /* 0x000000500b007388 */ /* 0x0003e20000000800 */
[----:B------:R-:W-:Y:S01]  /*14300*/  FMUL.FTZ R111, R5, R111 ;  /* 0x0000006f056f7220 */ /* 0x000fe20000410000 */
[----:B------:R-:W-:Y:S01]  /*14310*/  F2FP.F16.F32.PACK_AB R92, R93, R92 ;  /* 0x0000005c5d5c723e */ /* 0x000fe200000000ff */
[C---:B------:R-:W-:Y:S01]  /*14320*/  FMUL.FTZ R120, R6.reuse, R120 ;  /* 0x0000007806787220 */ /* 0x040fe20000410000 */
[----:B------:R1:W-:Y:S01]  /*14330*/  STS [R11+0x200], R82 ;  /* 0x000200520b007388 */ /* 0x0003e20000000800 */
[----:B------:R-:W-:Y:S01]  /*14340*/  F2FP.F16.F32.PACK_AB R94, R95, R94 ;  /* 0x0000005e5f5e723e */ /* 0x000fe200000000ff */
[C---:B------:R-:W-:Y:S01]  /*14350*/  FMUL.FTZ R121, R6.reuse, R121 ;  /* 0x0000007906797220 */ /* 0x040fe20000410000 */
[----:B------:R-:W-:Y:S01]  /*14360*/  F2FP.F16.F32.PACK_AB R144, R145, R144 ;  /* 0x000000909190723e */ /* 0x000fe200000000ff */
[----:B------:R1:W-:Y:S01]  /*14370*/  STS [R14+0x1000], R72 ;  /* 0x001000480e007388 */ /* 0x0003e20000000800 */
[----:B------:R-:W-:Y:S01]  /*14380*/  F2FP.F16.F32.PACK_AB R146, R147, R146 ;  /* 0x000000929392723e */ /* 0x000fe200000000ff */
[----:B------:R-:W-:Y:S01]  /*14390*/  @UP0 ULDC.64 UR4, c[0x0][0x298] ;  /* 0x0000a60000040ab9 */ /* 0x000fe20000000a00 */
[----:B------:R-:W-:Y:S01]  /*143a0*/  F2FP.F16.F32.PACK_AB R104, R105, R104 ;  /* 0x000000686968723e */ /* 0x000fe200000000ff */
[----:B------:R1:W-:Y:S01]  /*143b0*/  STS [R14+0x1200], R74 ;  /* 0x0012004a0e007388 */ /* 0x0003e20000000800 */
[----:B------:R-:W-:Y:S01]  /*143c0*/  F2FP.F16.F32.PACK_AB R106, R107, R106 ;  /* 0x0000006a6b6a723e */ /* 0x000fe200000000ff */
[----:B------:R-:W-:Y:S01]  /*143d0*/  @UP0 UIMAD.WIDE.U32 UR8, UR28, UR4, URZ ;  /* 0x000000041c0802a5 */ /* 0x000fe2000f8e003f */
[----:B------:R-:W-:Y:S01]  /*143e0*/  F2FP.F16.F32.PACK_AB R140, R141, R140 ;  /* 0x0000008c8d8c723e */ /* 0x000fe200000000ff */
[----:B------:R1:W-:Y:S01]  /*143f0*/  STS [R11+0x1000], R76 ;  /* 0x0010004c0b007388 */ /* 0x0003e20000000800 */
[----:B------:R-:W-:Y:S01]  /*14400*/  F2FP.F16.F32.PACK_AB R142, R143, R142 ;  /* 0x0000008e8f8e723e */ /* 0x000fe200000000ff */
[C---:B------:R-:W-:Y:S01]  /*14410*/  FMUL.FTZ R136, R6.reuse, R136 ;  /* 0x0000008806887220 */ /* 0x040fe20000410000 */
[----:B------:R-:W-:Y:S01]  /*14420*/  F2FP.F16.F32.PACK_AB R100, R101, R100 ;  /* 0x000000646564723e */ /* 0x000fe200000000ff */
[----:B------:R1:W-:Y:S01]  /*14430*/  STS [R11+0x1200], R78 ;  /* 0x0012004e0b007388 */ /* 0x0003e20000000800 */
[----:B------:R-:W-:Y:S01]  /*14440*/  F2FP.F16.F32.PACK_AB R102, R103, R102 ;  /* 0x000000666766723e */ /* 0x000fe200000000ff */
[C---:B------:R-:W-:Y:S01]  /*14450*/  FMUL.FTZ R137, R6.reuse, R137 ;  /* 0x0000008906897220 */ /* 0x040fe20000410000 */
[----:B------:R-:W-:Y:S01]  /*14460*/  F2FP.F16.F32.PACK_AB R108, R109, R108 ;  /* 0x0000006c6d6c723e */ /* 0x000fe200000000ff */
[----:B------:R1:W-:Y:S01]  /*14470*/  STS [R12+0x2000], R84 ;  /* 0x002000540c007388 */ /* 0x0003e20000000800 */
[----:B------:R-:W-:Y:S01]  /*14480*/  F2FP.F16.F32.PACK_AB R110, R111, R110 ;  /* 0x0000006e6f6e723e */ /* 0x000fe200000000ff */
[----:B------:R-:W-:Y:S01]  /*14490*/  FMUL.FTZ R132, R6, R132 ;  /* 0x0000008406847220 */ /* 0x000fe20000410000 */
[----:B------:R-:W-:Y:S01]  /*144a0*/  F2FP.F16.F32.PACK_AB R120, R121, R120 ;  /* 0x000000787978723e */ /* 0x000fe200000000ff */
[----:B------:R1:W-:Y:S01]  /*144b0*/  STS [R12+0x2200], R86 ;  /* 0x002200560c007388 */ /* 0x0003e20000000800 */
[----:B------:R-:W-:Y:S01]  /*144c0*/  PLOP3.LUT P0, PT, PT, PT, UP0, 0x80, 0x0 ;  /* 0x000000000000781c */ /* 0x000fe20003f0f008 */
[C---:B------:R-:W-:Y:S01]  /*144d0*/  FMUL.FTZ R122, R5.reuse, R122 ;  /* 0x0000007a057a7220 */ /* 0x040fe20000410000 */
[C---:B------:R-:W-:Y:S01]  /*144e0*/  FMUL.FTZ R123, R5.reuse, R123 ;  /* 0x0000007b057b7220 */ /* 0x040fe20000410000 */
[----:B------:R1:W-:Y:S01]  /*144f0*/  STS [R13+0x2000], R96 ;  /* 0x002000600d007388 */ /* 0x0003e20000000800 */
[C---:B------:R-:W-:Y:S01]  /*14500*/  FMUL.FTZ R138, R5.reuse, R138 ;  /* 0x0000008a058a7220 */ /* 0x040fe20000410000 */
        /* <DEDUP_REMOVED lines=11> */
[----:B------:R-:W-:Y:S01]  /*145c0*/  FMUL.FTZ R130, R8, R130 ;  /* 0x0000008208827220 */ /* 0x000fe20000410000 */
[----:B------:R-:W-:Y:S01]  /*145d0*/  FMUL.FTZ R6, R6, R133 ;  /* 0x0000008506067220 */ /* 0x000fe20000410000 */
[----:B------:R-:W-:Y:S01]  /*145e0*/  FMUL.FTZ R5, R5, R135 ;  /* 0x0000008705057220 */ /* 0x000fe20000410000 */
[----:B------:R1:W-:Y:S01]  /*145f0*/  STS [R13+0x3000], R92 ;  /* 0x0030005c0d007388 */ /* 0x0003e20000000800 */
[----:B------:R-:W-:Y:S01]  /*14600*/  FMUL.FTZ R8, R8, R131 ;  /* 0x0000008308087220 */ /* 0x000fe20000410000 */
[----:B------:R-:W-:Y:S01]  /*14610*/  @UP0 UIMAD UR6, UR28, UR5, UR9 ;  /* 0x000000051c0602a4 */ /* 0x000fe2000f8e0209 */
        /* <DEDUP_REMOVED lines=24> */
[----:B------:R1:W-:Y:S01]  /*147a0*/  STS [R13+0x4000], R120 ;  /* 0x004000780d007388 */ /* 0x0003e20000000800 */
[----:B------:R-:W-:Y:S05]  /*147b0*/  @P0 BRA `(.L_x_412) ;  /* 0x00000000001c0947 */ /* 0x000fea0003800000 */
[----:B------:R-:W2:Y:S01]  /*147c0*/  S2UR UR7, SR_CTAID.Y ;  /* 0x00000000000779c3 */ /* 0x000ea20000002600 */
[----:B------:R-:W-:Y:S01]  /*147d0*/  ULDC.64 UR4, c[0x0][0x290] ;  /* 0x0000a40000047ab9 */ /* 0x000fe20000000a00 */
[----:B--2---:R-:W-:Y:S02]  /*147e0*/  USHF.R.S32.HI UR6, URZ, 0x1f, UR7 ;  /* 0x0000001f3f067899 */ /* 0x004fe40008011407 */
[----:B------:R-:W-:Y:S02]  /*147f0*/  UIMAD.WIDE.U32 UR8, UR7, UR4, URZ ;  /* 0x00000004070872a5 */ /* 0x000fe4000f8e003f */
[----:B------:R-:W-:-:S04]  /*14800*/  UIMAD UR6, UR6, UR4, URZ ;  /* 0x00000004060672a4 */ /* 0x000fc8000f8e023f */
[----:B------:R-:W-:-:S04]  /*14810*/  UIMAD UR6, UR7, UR5, UR6 ;  /* 0x00000005070672a4 */ /* 0x000fc8000f8e0206 */
[----:B------:R-:W-:-:S12]  /*14820*/  UIADD3 UR6, UR9, UR6, URZ ;  /* 0x0000000609067290 */ /* 0x000fd8000fffe03f */
.L_x_412:
[----:B------:R-:W-:Y:S01]  /*14830*/  ULDC.U8 UR4, c[0x0][0x3d9] ;  /* 0x0000f64000047ab9 */ /* 0x000fe20000000000 */
[----:B------:R-:W2:Y:S01]  /*14840*/  S2R R5, SR_TID.X ;  /* 0x0000000000057919 */ /* 0x000ea20000002100 */
[----:B------:R-:W-:Y:S01]  /*14850*/  ISETP.NE.AND P0, PT, RZ, UR4, PT ;  /* 0x00000004ff007c0c */ /* 0x000fe2000bf05270 */
[----:B------:R3:W4:Y:S01]  /*14860*/  @P4 MUFU.LG2 R27, R0 ;  /* 0x00000000001b4308 */ /* 0x0007220000000c00 */
[----:B------:R-:W-:Y:S01]  /*14870*/  ULDC.U8 UR7, c[0x0][0x3d8] ;  /* 0x0000f60000077ab9 */ /* 0x000fe20000000000 */
[----:B------:R-:W-:Y:S01]  /*14880*/  STS [R13+0x4200], R122 ;  /* 0x0042007a0d007388 */ /* 0x000fe20000000800 */
[----:B------:R-:W4:Y:S01]  /*14890*/  @P4 LDC R26, c[0x0][0x2e8] ;  /* 0x0000ba00ff1a4b82 */ /* 0x000f220000000800 */
[----:B------:R-:W-:Y:S02]  /*148a0*/  ISETP.NE.AND P6, PT, RZ, UR7, PT ;  /* 0x00000007ff007c0c */ /* 0x000fe4000bfc5270 */
[----:B------:R-:W-:Y:S02]  /*148b0*/  STS [R12+0x5000], R112 ;  /* 0x005000700c007388 */ /* 0x000fe40000000800 */
[----:B------:R-:W-:Y:S01]  /*148c0*/  ISETP.EQ.AND P6, PT, RZ, UR4, P6 ;  /* 0x00000004ff007c0c */ /* 0x000fe2000b7c2270 */
[----:B------:R-:W1:Y:S01]  /*148d0*/  @P3 MUFU.LG2 R2, R2 ;  /* 0x0000000200023308 */ /* 0x000e620000000c00 */
[----:B------:R-:W-:Y:S01]  /*148e0*/  STS [R12+0x5200], R114 ;  /* 0x005200720c007388 */ /* 0x000fe20000000800 */
[----:B------:R-:W4:Y:S01]  /*148f0*/  @P3 LDC R25, c[0x0][0x2e8] ;  /* 0x0000ba00ff193b82 */ /* 0x000f220000000800 */
[----:B------:R-:W-:-:S02]  /*14900*/  @P0 IMAD.MOV.U32 R28, RZ, RZ, 0x1 ;  /* 0x00000001ff1c0424 */ /* 0x000fc400078e00ff */
[----:B------:R-:W-:Y:S04]  /*14910*/  STS [R13+0x5000], R116 ;  /* 0x005000740d007388 */ /* 0x000fe80000000800 */
[----:B------:R1:W-:Y:S01]  /*14920*/  STS [R13+0x5200], R118 ;  /* 0x005200760d007388 */ /* 0x0003e20000000800 */
[----:B---3--:R-:W3:Y:S02]  /*14930*/  @P0 LDC R0, c[0x0][0x2c0] ;  /* 0x0000b000ff000b82 */ /* 0x008ee40000000800 */
[----:B------:R-:W-:Y:S01]  /*14940*/  @!P6 PLOP3.LUT P5, PT, PT, PT, PT, 0x8, 0x0 ;  /* 0x000000000000e81c */ /* 0x000fe20003fae170 */
[----:B------:R-:W-:Y:S01]  /*14950*/  STS [R14+0x4000], R136 ;  /* 0x004000880e007388 */ /* 0x000fe20000000800 */
[----:B------:R-:W-:-:S03]  /*14960*/  @!P6 CS2R R34, SRZ ;  /* 0x000000000022e805 */ /* 0x000fc6000001ff00 */
[----:B------:R-:W-:Y:S04]  /*14970*/  STS [R14+0x4200], R138 ;  /* 0x0042008a0e007388 */ /* 0x000fe80000000800 */
[----:B------:R4:W-:Y:S01]  /*14980*/  STS [R11+0x4000], R6 ;  /* 0x004000060b007388 */ /* 0x0009e20000000800 */
[----:B--2---:R-:W-:-:S03]  /*14990*/  SHF.R.S32.HI R30, RZ, 0x1f, R5 ;  /* 0x0000001fff1e7819 */ /* 0x004fc60000011405 */
[----:B------:R2:W-:Y:S04]  /*149a0*/  STS [R11+0x4200], R134 ;  /* 0x004200860b007388 */ /* 0x0005e80000000800 */
[----:B------:R2:W-:Y:S04]  /*149b0*/  STS [R14+0x5000], R124 ;  /* 0x0050007c0e007388 */ /* 0x0005e80000000800 */
[----:B------:R2:W-:Y:S01]  /*149c0*/  STS [R14+0x5200], R126 ;  /* 0x0052007e0e007388 */ /* 0x0005e20000000800 */
[----:B-1----:R-:W1:Y:S01]  /*149d0*/  @P0 LDC.64 R12, c[0x0][0x2c0] ;  /* 0x0000b000ff0c0b82 */ /* 0x002e620000000a00 */
[----:B------:R-:W1:Y:S01]  /*149e0*/  S2R R8, SR_CTAID.Y ;  /* 0x0000000000087919 */ /* 0x000e620000002600 */
[----:B------:R-:W1:Y:S01]  /*149f0*/  S2R R24, SR_CTAID.Z ;  /* 0x0000000000187919 */ /* 0x000e620000002700 */
[----:B------:R2:W-:Y:S01]  /*14a00*/  STS [R11+0x5000], R128 ;  /* 0x005000800b007388 */ /* 0x0005e20000000800 */
[----:B----4-:R-:W4:Y:S03]  /*14a10*/  S2R R6, SR_CTAID.X ;  /* 0x0000000000067919 */ /* 0x010f260000002500 */
[----:B------:R2:W-:Y:S01]  /*14a20*/  STS [R11+0x5200], R130 ;  /* 0x005200820b007388 */ /* 0x0005e20000000800 */
[----:B-1----:R-:W-:Y:S01]  /*14a30*/  @P0 IMAD R31, R13, R12, RZ ;  /* 0x0000000c0d1f0224 */ /* 0x002fe200078e02ff */
[----:B--234-:R-:W-:Y:S06]  /*14a40*/  @!P6 BRA `(.L_x_413) ;  /* 0x000000000020e947 */ /* 0x01cfec0003800000 */
        /* <DEDUP_REMOVED lines=8> */
.L_x_413:
[----:B------:R-:W-:Y:S05]  /*14ad0*/  @P0 BRA `(.L_x_414) ;  /* 0x0000000000180947 */ /* 0x000fea0003800000 */
[----:B------:R-:W1:Y:S01]  /*14ae0*/  LDC R31, c[0x0][0x2c4] ;  /* 0x0000b100ff1f7b82 */ /* 0x000e620000000800 */
[----:B------:R-:W-:Y:S02]  /*14af0*/  ISETP.NE.AND P0, PT, RZ, UR7, PT ;  /* 0x00000007ff007c0c */ /* 0x000fe4000bf05270 */
[----:B------:R-:W-:-:S05]  /*14b00*/  MOV R0, 0x1 ;  /* 0x0000000100007802 */ /* 0x000fca0000000f00 */
[----:B------:R-:W2:Y:S08]  /*14b10*/  LDC R28, c[0x0][0x270] ;  /* 0x00009c00ff1c7b82 */ /* 0x000eb00000000800 */
[----:B-1----:R-:W2:Y:S02]  /*14b20*/  @P0 LDC R31, c[0x0][0x2e4] ;  /* 0x0000b900ff1f0b82 */ /* 0x002ea40000000800 */
[----:B--2---:R-:W-:-:S07]  /*14b30*/  IMAD R28, R31, R28, RZ ;  /* 0x0000001c1f1c7224 */ /* 0x004fce00078e02ff */
.L_x_414:
[----:B------:R-:W-:Y:S01]  /*14b40*/  BAR.SYNC.DEFER_BLOCKING 0x0 ;  /* 0x0000000000007b1d */ /* 0x000fe20000010000 */
[----:B------:R-:W-:Y:S01]  /*14b50*/  LOP3.LUT R29, R7, 0xffffffe0, RZ, 0xc0, !PT ;  /* 0xffffffe0071d7812 */ /* 0x000fe200078ec0ff */
[----:B------:R-:W-:Y:S02]  /*14b60*/  IMAD R8, R8, R28, RZ ;  /* 0x0000001c08087224 */ /* 0x000fe400078e02ff */
[----:B------:R-:W-:Y:S01]  /*14b70*/  @P4 FMUL.FTZ R27, R27, 0.69314718246459960938 ;  /* 0x3f3172181b1b4820 */ /* 0x000fe20000410000 */
[----:B------:R-:W-:Y:S01]  /*14b80*/  IMAD R6, R6, R0, RZ ;  /* 0x0000000006067224 */ /* 0x000fe200078e02ff */
[----:B------:R-:W-:Y:S02]  /*14b90*/  IADD3 R9, -R29, R9, RZ ;  /* 0x000000091d097210 */ /* 0x000fe40007ffe1ff */
[----:B------:R-:W1:Y:S01]  /*14ba0*/  @P2 LDC R32, c[0x0][0x2e8] ;  /* 0x0000ba00ff202b82 */ /* 0x000e620000000800 */
[----:B------:R-:W2:Y:S01]  /*14bb0*/  @P2 MUFU.LG2 R4, R4 ;  /* 0x0000000400042308 */ /* 0x000ea20000000c00 */
[----:B------:R-:W-:Y:S01]  /*14bc0*/  SEL R8, R8, RZ, !P5 ;  /* 0x000000ff08087207 */ /* 0x000fe20006800000 */
[----:B------:R-:W-:Y:S01]  /*14bd0*/  @P3 FMUL.FTZ R2, R2, 0.69314718246459960938 ;  /* 0x3f31721802023820 */ /* 0x000fe20000410000 */
[----:B------:R-:W-:Y:S01]  /*14be0*/  LOP3.LUT P0, RZ, R9, 0x3, RZ, 0xc0, !PT ;  /* 0x0000000309ff7812 */ /* 0x000fe2000780c0ff */
[----:B------:R-:W-:Y:S01]  /*14bf0*/  IMAD.MOV.U32 R28, RZ, RZ, 0x7f800000 ;  /* 0x7f800000ff1c7424 */ /* 0x000fe200078e00ff */
[----:B------:R-:W-:Y:S01]  /*14c00*/  SHF.L.U32 R6, R6, 0x7, RZ ;  /* 0x0000000706067819 */ /* 0x000fe200000006ff */
[----:B------:R-:W-:Y:S01]  /*14c10*/  IMAD R8, R24, R31, R8 ;  /* 0x0000001f18087224 */ /* 0x000fe200078e0208 */
[----:B------:R-:W3:Y:S01]  /*14c20*/  @P1 LDC R7, c[0x0][0x2e8] ;  /* 0x0000ba00ff071b82 */ /* 0x000ee20000000800 */
[----:B------:R-:W4:Y:S01]  /*14c30*/  @P1 MUFU.LG2 R3, R3 ;  /* 0x0000000300031308 */ /* 0x000f220000000c00 */
[----:B------:R-:W-:Y:S01]  /*14c40*/  LEA.HI R30, R30, R5, RZ, 0x2 ;  /* 0x000000051e1e7211 */ /* 0x000fe200078f10ff */
[----:B------:R-:W-:Y:S01]  /*14c50*/  @P4 FFMA.FTZ R28, R168, R26, R27 ;  /* 0x0000001aa81c4223 */ /* 0x000fe2000001001b */
[----:B------:R-:W-:Y:S01]  /*14c60*/  MOV R29, 0x7f800000 ;  /* 0x7f800000001d7802 */ /* 0x000fe20000000f00 */
[----:B------:R-:W-:Y:S01]  /*14c70*/  @P3 FFMA.FTZ R29, R167, R25, R2 ;  /* 0x00000019a71d3223 */ /* 0x000fe20000010002 */
[----:B------:R-:W-:Y:S01]  /*14c80*/  IADD3 R27, P4, P3, R6, R34, R8 ;  /* 0x00000022061b7210 */ /* 0x000fe20007b9e008 */
[----:B------:R-:W-:Y:S01]  /*14c90*/  BSSY B0, `(.L_x_415) ;  /* 0x0000039000007945 */ /* 0x000fe20003800000 */
[----:B------:R-:W-:Y:S01]  /*14ca0*/  LOP3.LUT R11, R30, 0xfffffffc, RZ, 0xc0, !PT ;  /* 0xfffffffc1e0b7812 */ /* 0x000fe200078ec0ff */
[----:B------:R-:W-:Y:S01]  /*14cb0*/  IMAD.MOV.U32 R25, RZ, RZ, 0x7f800000 ;  /* 0x7f800000ff197424 */ /* 0x000fe200078e00ff */
[----:B-----5:R1:W3:Y:S01]  /*14cc0*/  LDS.128 R20, [R218+0x1800] ;  /* 0x00180000da147984 */ /* 0x0202e20000000c00 */
[----:B--2---:R-:W-:Y:S01]  /*14cd0*/  @P2 FMUL.FTZ R4, R4, 0.69314718246459960938 ;  /* 0x3f31721804042820 */ /* 0x004fe20000410000 */
[----:B------:R-:W-:Y:S01]  /*14ce0*/  SHF.R.S32.HI R2, RZ, 0x1f, R6 ;  /* 0x0000001fff027819 */ /* 0x000fe20000011406 */
[----:B------:R-:W-:Y:S01]  /*14cf0*/  IMAD.MOV.U32 R26, RZ, RZ, 0x7f800000 ;  /* 0x7f800000ff1a7424 */ /* 0x000fe200078e00ff */
[----:B------:R2:W2:Y:S01]  /*14d00*/  LDS.128 R16, [R218+0x3800] ;  /* 0x00380000da107984 */ /* 0x0004a20000000c00 */
[----:B------:R-:W-:Y:S01]  /*14d10*/  SHF.R.S32.HI R34, RZ, 0x1f, R8 ;  /* 0x0000001fff227819 */ /* 0x000fe20000011408 */
[----:B-1----:R-:W-:Y:S01]  /*14d20*/  @P2 FFMA.FTZ R25, R166, R32, R4 ;  /* 0x00000020a6192223 */ /* 0x002fe20000010004 */
[----:B------:R-:W-:Y:S01]  /*14d30*/  IADD3 R11, -R11, R5, RZ ;  /* 0x000000050b0b7210 */ /* 0x000fe20007ffe1ff */
[----:B------:R1:W1:Y:S01]  /*14d40*/  LDS.128 R12, [R218+0x5800] ;  /* 0x00580000da0c7984 */ /* 0x0002620000000c00 */
[----:B----4-:R-:W-:Y:S01]  /*14d50*/  @P1 FMUL.FTZ R3, R3, 0.69314718246459960938 ;  /* 0x3f31721803031820 */ /* 0x010fe20000410000 */
[----:B------:R-:W-:-:S02]  /*14d60*/  SHF.R.S32.HI R30, RZ, 0x2, R30 ;  /* 0x00000002ff1e7819 */ /* 0x000fc4000001141e */
[----:B------:R-:W-:Y:S01]  /*14d70*/  IADD3.X R34, R2, R35, R34, P4, P3 ;  /* 0x0000002302227210 */ /* 0x000fe200027e6422 */
[----:B---3--:R-:W-:Y:S01]  /*14d80*/  @P1 FFMA.FTZ R26, R165, R7, R3 ;  /* 0x00000007a51a1223 */ /* 0x008fe20000010003 */
        /* <DEDUP_REMOVED lines=13> */
[----:B------:R-:W3:Y:S01]  /*14e60*/  @!P6 LDC.64 R8, c[0x0][0x2b0] ;  /* 0x0000ac00ff08eb82 */ /* 0x000ee20000000a00 */
[----:B------:R-:W-:-:S03]  /*14e70*/  @!P6 IMAD R35, R35, R0, RZ ;  /* 0x000000002323e224 */ /* 0x000fc600078e02ff */
[-C--:B------:R-:W-:Y:S02]  /*14e80*/  @!P5 IMAD R32, R32, R0.reuse, RZ ;  /* 0x000000002020d224 */ /* 0x080fe400078e02ff */
[-C--:B------:R-:W-:Y:S01]  /*14e90*/  @!P4 IMAD R31, R31, R0.reuse, RZ ;  /* 0x000000001f1fc224 */ /* 0x080fe200078e02ff */
[CC--:B------:R-:W-:Y:S01]  /*14ea0*/  @!P6 IADD3 R10, P0, R35.reuse, R27.reuse, RZ ;  /* 0x0000001b230ae210 */ /* 0x0c0fe20007f1e0ff */
[----:B------:R-:W4:Y:S01]  /*14eb0*/  @!P5 LDC.64 R6, c[0x0][0x2b0] ;  /* 0x0000ac00ff06db82 */ /* 0x000f220000000a00 */
[----:B------:R-:W-:Y:S01]  /*14ec0*/  @!P3 IMAD R36, R36, R0, RZ ;  /* 0x000000002424b224 */ /* 0x000fe200078e02ff */
[-C--:B------:R-:W-:Y:S02]  /*14ed0*/  @!P5 IADD3 R33, P2, R32, R27.reuse, RZ ;  /* 0x0000001b2021d210 */ /* 0x080fe40007f5e0ff */
[----:B------:R-:W-:Y:S02]  /*14ee0*/  @!P6 LEA.HI.X.SX32 R0, R35, R34, 0x1, P0 ;  /* 0x000000222300e211 */ /* 0x000fe400000f0eff */
[----:B------:R-:W-:-:S02]  /*14ef0*/  @!P4 IADD3 R35, P1, R31, R27, RZ ;  /* 0x0000001b1f23c210 */ /* 0x000fc40007f3e0ff */
[----:B------:R-:W5:Y:S01]  /*14f00*/  @!P4 LDC.64 R4, c[0x0][0x2b0] ;  /* 0x0000ac00ff04cb82 */ /* 0x000f620000000a00 */
[-C--:B------:R-:W-:Y:S02]  /*14f10*/  @!P5 LEA.HI.X.SX32 R32, R32, R34.reuse, 0x1, P2 ;  /* 0x000000222020d211 */ /* 0x080fe400010f0eff */
[----:B------:R-:W-:Y:S02]  /*14f20*/  @!P4 LEA.HI.X.SX32 R31, R31, R34, 0x1, P1 ;  /* 0x000000221f1fc211 */ /* 0x000fe400008f0eff */
[----:B------:R-:W-:-:S03]  /*14f30*/  @!P3 IADD3 R27, P0, R36, R27, RZ ;  /* 0x0000001b241bb210 */ /* 0x000fc60007f1e0ff */
[----:B------:R-:W2:Y:S01]  /*14f40*/  @!P3 LDC.64 R2, c[0x0][0x2b0] ;  /* 0x0000ac00ff02bb82 */ /* 0x000ea20000000a00 */
[----:B---3--:R-:W-:Y:S02]  /*14f50*/  @!P6 LEA R8, P2, R10, R8, 0x2 ;  /* 0x000000080a08e211 */ /* 0x008fe400078410ff */
[----:B------:R-:W-:Y:S02]  /*14f60*/  @!P3 LEA.HI.X.SX32 R34, R36, R34, 0x1, P0 ;  /* 0x000000222422b211 */ /* 0x000fe400000f0eff */
[----:B------:R-:W-:Y:S02]  /*14f70*/  @!P6 LEA.HI.X R9, R10, R9, R0, 0x2, P2 ;  /* 0x000000090a09e211 */ /* 0x000fe400010f1400 */
[----:B----4-:R-:W-:-:S03]  /*14f80*/  @!P5 LEA R6, P1, R33, R6, 0x2 ;  /* 0x000000062106d211 */ /* 0x010fc600078210ff */
[----:B------:R3:W-:Y:S01]  /*14f90*/  @!P6 STG.E desc[UR30][R8.64], R28 ;  /* 0x0000001c0800e986 */ /* 0x0007e2000c10191e */
[----:B------:R-:W-:Y:S02]  /*14fa0*/  @!P5 LEA.HI.X R7, R33, R7, R32, 0x2, P1 ;  /* 0x000000072107d211 */ /* 0x000fe400008f1420 */
[----:B-----5:R-:W-:-:S03]  /*14fb0*/  @!P4 LEA R4, P1, R35, R4, 0x2 ;  /* 0x000000042304c211 */ /* 0x020fc600078210ff */
[----:B------:R3:W-:Y:S01]  /*14fc0*/  @!P5 STG.E desc[UR30][R6.64], R29 ;  /* 0x0000001d0600d986 */ /* 0x0007e2000c10191e */
[----:B------:R-:W-:Y:S02]  /*14fd0*/  @!P4 LEA.HI.X R5, R35, R5, R31, 0x2, P1 ;  /* 0x000000052305c211 */ /* 0x000fe400008f141f */
[----:B--2---:R-:W-:-:S03]  /*14fe0*/  @!P3 LEA R2, P0, R27, R2, 0x2 ;  /* 0x000000021b02b211 */ /* 0x004fc600078010ff */
[----:B------:R3:W-:Y:S01]  /*14ff0*/  @!P4 STG.E desc[UR30][R4.64], R25 ;  /* 0x000000190400c986 */ /* 0x0007e2000c10191e */
[----:B------:R-:W-:-:S05]  /*15000*/  @!P3 LEA.HI.X R3, R27, R3, R34, 0x2, P0 ;  /* 0x000000031b03b211 */ /* 0x000fca00000f1422 */
[----:B------:R3:W-:Y:S04]  /*15010*/  @!P3 STG.E desc[UR30][R2.64], R26 ;  /* 0x0000001a0200b986 */ /* 0x0007e8000c10191e */
.L_x_416:
[----:B------:R-:W-:Y:S05]  /*15020*/  BSYNC B0 ;  /* 0x0000000000007941 */ /* 0x000fea0003800000 */
.L_x_415:
[----:B------:R-:W-:Y:S01]  /*15030*/  IMAD.SHL.U32 R11, R11, 0x8, RZ ;  /* 0x000000080b0b7824 */ /* 0x000fe200078e00ff */
[----:B---3--:R-:W-:Y:S01]  /*15040*/  SHF.R.S32.HI R4, RZ, 0x1f, R24 ;  /* 0x0000001fff047819 */ /* 0x008fe20000011418 */
[C---:B------:R-:W-:Y:S01]  /*15050*/  VIADD R2, R30.reuse, 0x20 ;  /* 0x000000201e027836 */ /* 0x040fe20000000000 */
[C---:B------:R-:W-:Y:S01]  /*15060*/  ISETP.GE.AND P3, PT, R30.reuse, UR23, PT ;  /* 0x000000171e007c0c */ /* 0x040fe2000bf66270 */
[C---:B------:R-:W-:Y:S01]  /*15070*/  VIADD R0, R30.reuse, 0x40 ;  /* 0x000000401e007836 */ /* 0x040fe20000000000 */
[----:B------:R-:W-:Y:S01]  /*15080*/  SHF.R.S32.HI R3, RZ, 0x1f, R11 ;  /* 0x0000001fff037819 */ /* 0x000fe2000001140b */
[----:B------:R-:W-:Y:S01]  /*15090*/  ULDC.64 UR4, c[0x0][0x2a0] ;  /* 0x0000a80000047ab9 */ /* 0x000fe20000000a00 */
[----:B------:R-:W-:Y:S01]  /*150a0*/  IADD3 R28, P0, R11, UR8, RZ ;  /* 0x000000080b1c7c10 */ /* 0x000fe2000ff1e0ff */
[----:B------:R-:W-:Y:S01]  /*150b0*/  VIADD R30, R30, 0x60 ;  /* 0x000000601e1e7836 */ /* 0x000fe20000000000 */
[----:B------:R3:W4:Y:S01]  /*150c0*/  LDS.128 R8, [R218+0x2000] ;  /* 0x00200000da087984 */ /* 0x0007220000000c00 */
[----:B------:R-:W-:Y:S01]  /*150d0*/  IMAD R4, R4, UR4, RZ ;  /* 0x0000000404047c24 */ /* 0x000fe2000f8e02ff */
[----:B------:R-:W-:Y:S01]  /*150e0*/  IADD3.X R29, R3, UR6, RZ, P0, !PT ;  /* 0x00000006031d7c10 */ /* 0x000fe200087fe4ff */
[----:B------:R-:W-:Y:S01]  /*150f0*/  BSSY B0, `(.L_x_417) ;  /* 0x0000016000007945 */ /* 0x000fe20003800000 */
[----:B------:R-:W-:Y:S01]  /*15100*/  ISETP.GE.AND P0, PT, R30, UR23, PT ;  /* 0x000000171e007c0c */ /* 0x000fe2000bf06270 */
[----:B------:R-:W-:Y:S01]  /*15110*/  IMAD R30, R24, UR5, R4 ;  /* 0x00000005181e7c24 */ /* 0x000fe2000f8e0204 */
[----:B------:R-:W-:Y:S01]  /*15120*/  ISETP.GE.AND P2, PT, R2, UR23, PT ;  /* 0x0000001702007c0c */ /* 0x000fe2000bf46270 */
[----:B------:R-:W-:Y:S01]  /*15130*/  IMAD.WIDE.U32 R28, R24, UR4, R28 ;  /* 0x00000004181c7c25 */ /* 0x000fe2000f8e001c */
[----:B------:R3:W1:Y:S01]  /*15140*/  LDS.128 R4, [R218+0x4000] ;  /* 0x00400000da047984 */ /* 0x0006620000000c00 */
[----:B------:R-:W-:-:S02]  /*15150*/  ISETP.GE.AND P1, PT, R0, UR23, PT ;  /* 0x0000001700007c0c */ /* 0x000fc4000bf26270 */
[----:B------:R-:W-:Y:S01]  /*15160*/  IMAD.IADD R31, R29, 0x1, R30 ;  /* 0x000000011d1f7824 */ /* 0x000fe200078e021e */
[----:B------:R3:W1:Y:S01]  /*15170*/  LDS.128 R24, [R218] ;  /* 0x00000000da187984 */ /* 0x0006620000000c00 */
[----:B------:R-:W-:Y:S09]  /*15180*/  @P3 BRA `(.L_x_418) ;  /* 0x0000000000303947 */ /* 0x000ff20003800000 */
        /* <DEDUP_REMOVED lines=9> */
[----:B-1----:R1:W-:Y:S04]  /*15220*/  STG.E.128 desc[UR30][R32.64], R24 ;  /* 0x0000001820007986 */ /* 0x0023e8000c101d1e */
[----:B----4-:R1:W-:Y:S04]  /*15230*/  STG.E.128 desc[UR30][R32.64+0x40], R8 ;  /* 0x0000400820007986 */ /* 0x0103e8000c101d1e */
[----:B------:R1:W-:Y:S02]  /*15240*/  STG.E.128 desc[UR30][R32.64+0x80], R4 ;  /* 0x0000800420007986 */ /* 0x0003e4000c101d1e */
.L_x_418:
[----:B------:R-:W-:Y:S05]  /*15250*/  BSYNC B0 ;  /* 0x0000000000007941 */ /* 0x000fea0003800000 */
.L_x_417:
[----:B-1----:R1:W1:Y:S01]  /*15260*/  LDS.128 R24, [R218+0x800] ;  /* 0x00080000da187984 */ /* 0x0022620000000c00 */
[----:B------:R-:W-:Y:S03]  /*15270*/  BSSY B0, `(.L_x_419) ;  /* 0x0000013000007945 */ /* 0x000fe60003800000 */
[----:B----4-:R4:W1:Y:S04]  /*15280*/  LDS.128 R8, [R218+0x2800] ;  /* 0x00280000da087984 */ /* 0x0108680000000c00 */
        /* <DEDUP_REMOVED lines=15> */
[----:B------:R1:W-:Y:S04]  /*15380*/  STG.E.128 desc[UR30][R2.64+0x40], R8 ;  /* 0x0000400802007986 */ /* 0x0003e8000c101d1e */
[----:B------:R1:W-:Y:S02]  /*15390*/  STG.E.128 desc[UR30][R2.64+0x80], R4 ;  /* 0x0000800402007986 */ /* 0x0003e4000c101d1e */
.L_x_420:
[----:B------:R-:W-:Y:S05]  /*153a0*/  BSYNC B0 ;  /* 0x0000000000007941 */ /* 0x000fea0003800000 */
.L_x_419:
[----:B-1----:R1:W1:Y:S01]  /*153b0*/  LDS.128 R8, [R218+0x1000] ;  /* 0x00100000da087984 */ /* 0x0022620000000c00 */
[----:B------:R-:W-:Y:S03]  /*153c0*/  BSSY B0, `(.L_x_421) ;  /* 0x0000013000007945 */ /* 0x000fe60003800000 */
[----:B------:R1:W1:Y:S04]  /*153d0*/  LDS.128 R4, [R218+0x3000] ;  /* 0x00300000da047984 */ /* 0x0002680000000c00 */
[----:B--234-:R-:W2:Y:S01]  /*153e0*/  LDS.128 R216, [R218+0x5000] ;  /* 0x00500000dad87984 */ /* 0x01cea20000000c00 */
        /* <DEDUP_REMOVED lines=15> */
[----:B--2---:R3:W-:Y:S02]  /*154e0*/  STG.E.128 desc[UR30][R2.64+0x80], R216 ;  /* 0x000080d802007986 */ /* 0x0047e4000c101d1e */
.L_x_422:
[----:B------:R-:W-:Y:S05]  /*154f0*/  BSYNC B0 ;  /* 0x0000000000007941 */ /* 0x000fea0003800000 */
.L_x_421:
[----:B------:R-:W-:Y:S05]  /*15500*/  @P0 EXIT ;  /* 0x000000000000094d */ /* 0x000fea0003800000 */
[----:B------:R-:W-:Y:S01]  /*15510*/  IADD3 R0, P0, R224, 0x60, RZ ;  /* 0x00000060e0007810 */ /* 0x000fe20007f1e0ff */
[----:B------:R-:W-:Y:S01]  /*15520*/  ULDC.64 UR4, c[0x0][0x298] ;  /* 0x0000a60000047ab9 */ /* 0x000fe20000000a00 */
[----:B---3--:R-:W-:Y:S01]  /*15530*/  MOV R3, R31 ;  /* 0x0000001f00037202 */ /* 0x008fe20000000f00 */
        /* <DEDUP_REMOVED lines=9> */
[----:B------:R-:W-:Y:S04]  /*155d0*/  STG.E.128 desc[UR30][R4.64], R20 ;  /* 0x0000001404007986 */ /* 0x000fe8000c101d1e */
[----:B------:R-:W-:Y:S04]  /*155e0*/  STG.E.128 desc[UR30][R4.64+0x40], R16 ;  /* 0x0000401004007986 */ /* 0x000fe8000c101d1e */
[----:B------:R-:W-:Y:S01]  /*155f0*/  STG.E.128 desc[UR30][R4.64+0x80], R12 ;  /* 0x0000800c04007986 */ /* 0x000fe2000c101d1e */
[----:B------:R-:W-:Y:S05]  /*15600*/  EXIT ;  /* 0x000000000000794d */ /* 0x000fea0003800000 */
.L_x_400:
[----:B------:R-:W-:Y:S01]  /*15610*/  UISETP.NE.AND UP0, UPT, UR28, -0x1, UPT ;  /* 0xffffffff1c00788c */ /* 0x000fe2000bf05270 */
[----:B------:R-:W-:Y:S01]  /*15620*/  LEA.HI R8, R22, R121, RZ, 0x2 ;  /* 0x0000007916087211 */ /* 0x000fe200078f10ff */
[----:B------:R-:W-:Y:S01]  /*15630*/  ULDC.U8 UR8, c[0x0][0x3d9] ;  /* 0x0000f64000087ab9 */ /* 0x000fe20000000000 */
[----:B------:R-:W1:Y:S01]  /*15640*/  S2R R6, SR_CTAID.X ;  /* 0x0000000000067919 */ /* 0x000e620000002500 */
[----:B------:R-:W-:Y:S01]  /*15650*/  UISETP.NE.AND UP3, UPT, UR8, URZ, UPT ;  /* 0x0000003f0800728c */ /* 0x000fe2000bf65270 */
[----:B------:R-:W-:Y:S01]  /*15660*/  LOP3.LUT R0, R8, 0x1ffffffc, RZ, 0xc0, !PT ;  /* 0x1ffffffc08007812 */ /* 0x000fe200078ec0ff */
[----:B------:R-:W-:Y:S01]  /*15670*/  UIADD3 UR16, -UR14, UR16, URZ ;  /* 0x000000100e107290 */ /* 0x000fe2000fffe13f */
[----:B------:R-:W-:Y:S01]  /*15680*/  SHF.R.S32.HI R8, RZ, 0x2, R8 ;  /* 0x00000002ff087819 */ /* 0x000fe20000011408 */
[----:B------:R-:W-:Y:S01]  /*15690*/  BSSY B0, `(.L_x_423) ;  /* 0x000004b000007945 */ /* 0x000fe20003800000 */
[C---:B------:R-:W-:Y:S01]  /*156a0*/  LOP3.LUT P3, RZ, R121.reuse, 0x3, RZ, 0xc0, !PT ;  /* 0x0000000379ff7812 */ /* 0x040fe2000786c0ff */
[----:B------:R-:W-:Y:S01]  /*156b0*/  IMAD.IADD R0, R121, 0x1, -R0 ;  /* 0x0000000179007824 */ /* 0x000fe200078e0a00 */
[----:B------:R-:W-:Y:S01]  /*156c0*/  @!UP0 USHF.R.S32.HI UR4, URZ, 0x1f, UR12 ;  /* 0x0000001f3f048899 */ /* 0x000fe2000801140c */
[----:B------:R-:W-:Y:S01]  /*156d0*/  ISETP.GE.AND P4, PT, R8, UR16, PT ;  /* 0x0000001008007c0c */ /* 0x000fe2000bf86270 */
[----:B------:R-:W-:Y:S01]  /*156e0*/  @UP0 ULDC.64 UR10, c[0x0][0x298] ;  /* 0x0000a600000a0ab9 */ /* 0x000fe20000000a00 */
[----:B------:R-:W-:Y:S01]  /*156f0*/  @!UP0 ULDC.64 UR6, c[0x0][0x290] ;  /* 0x0000a40000068ab9 */ /* 0x000fe20000000a00 */
[----:B------:R-:W-:Y:S01]  /*15700*/  @UP0 UIMAD.WIDE.U32 UR18, UR28, UR10, URZ ;  /* 0x0000000a1c1202a5 */ /* 0x000fe2000f8e003f */
[----:B------:R-:W-:Y:S01]  /*15710*/  IMAD.SHL.U32 R0, R0, 0x8, RZ ;  /* 0x0000000800007824 */ /* 0x000fe200078e00ff */
[----:B------:R-:W-:Y:S01]  /*15720*/  @!UP0 UIMAD UR10, UR4, UR6, URZ ;  /* 0x00000006040a82a4 */ /* 0x000fe2000f8e023f */
[--C-:B------:R-:W-:Y:S01]  /*15730*/  SHF.R.S32.HI R9, RZ, 0x1f, R8.reuse ;  /* 0x0000001fff097819 */ /* 0x100fe20000011408 */
[----:B------:R-:W-:Y:S01]  /*15740*/  @!UP0 UIMAD.WIDE.U32 UR20, UR12, UR6, URZ ;  /* 0x000000060c1482a5 */ /* 0x000fe2000f8e003f */
[C---:B------:R-:W-:Y:S01]  /*15750*/  VIADD R5, R8.reuse, 0x20 ;  /* 0x0000002008057836 */ /* 0x040fe20000000000 */
[----:B------:R-:W-:Y:S01]  /*15760*/  @!UP0 UIMAD UR10, UR12, UR7, UR10 ;  /* 0x000000070c0a82a4 */ /* 0x000fe2000f8e020a */
[C---:B------:R-:W-:Y:S01]  /*15770*/  VIADD R4, R8.reuse, 0x40 ;  /* 0x0000004008047836 */ /* 0x040fe20000000000 */
[----:B------:R-:W-:Y:S01]  /*15780*/  @UP3 ULDC.64 UR4, c[0x0][0x2c0] ;  /* 0x0000b00000043ab9 */ /* 0x000fe20000000a00 */
[----:B------:R-:W-:Y:S01]  /*15790*/  @UP0 UIMAD UR11, UR28, UR11, UR19 ;  /* 0x0000000b1c0b02a4 */ /* 0x000fe2000f8e0213 */
[----:B------:R-:W-:Y:S01]  /*157a0*/  ISETP.GE.OR P6, PT, R8, UR16, P3 ;  /* 0x0000001008007c0c */ /* 0x000fe20009fc6670 */
[----:B------:R-:W-:Y:S01]  /*157b0*/  ULDC.U8 UR7, c[0x0][0x3d8] ;  /* 0x0000f60000077ab9 */ /* 0x000fe20000000000 */
[----:B------:R-:W-:Y:S01]  /*157c0*/  USHF.R.S32.HI UR6, URZ, 0x1f, UR9 ;  /* 0x0000001f3f067899 */ /* 0x000fe20008011409 */
[----:B------:R-:W-:Y:S01]  /*157d0*/  ISETP.GE.AND P2, PT, R4, UR16, PT ;  /* 0x0000001004007c0c */ /* 0x000fe2000bf46270 */
[----:B------:R-:W-:Y:S01]  /*157e0*/  @!UP0 UIADD3 UR11, UR21, UR10, URZ ;  /* 0x0000000a150b8290 */ /* 0x000fe2000fffe03f */
[C---:B------:R-:W-:Y:S01]  /*157f0*/  ISETP.GE.OR P5, PT, R5.reuse, UR16, P3 ;  /* 0x0000001005007c0c */ /* 0x040fe20009fa6670 */
[----:B------:R-:W-:Y:S01]  /*15800*/  @!UP0 UMOV UR18, UR20 ;  /* 0x0000001400128c82 */ /* 0x000fe20008000000 */
[----:B------:R-:W-:Y:S01]  /*15810*/  @UP3 UIMAD UR13, UR5, UR4, URZ ;  /* 0x00000004050d32a4 */ /* 0x000fe2000f8e023f */
[----:B------:R-:W-:Y:S01]  /*15820*/  IADD3 R2, P0, R0, UR18, RZ ;  /* 0x0000001200027c10 */ /* 0x000fe2000ff1e0ff */
[----:B------:R-:W-:Y:S01]  /*15830*/  UISETP.NE.AND UP0, UPT, UR7, URZ, !UP3 ;  /* 0x0000003f0700728c */ /* 0x000fe2000df05270 */
[----:B-1----:R-:W-:Y:S01]  /*15840*/  IMAD.WIDE R6, R6, 0x80, R8 ;  /* 0x0000008006067825 */ /* 0x002fe200078e0208 */
[----:B------:R-:W-:Y:S01]  /*15850*/  ULDC.64 UR4, c[0x0][0x2a0] ;  /* 0x0000a80000047ab9 */ /* 0x000fe20000000a00 */
[----:B------:R-:W-:Y:S01]  /*15860*/  UISETP.NE.AND UP2, UPT, UR7, URZ, UPT ;  /* 0x0000003f0700728c */ /* 0x000fe2000bf45270 */
[----:B------:R-:W-:Y:S01]  /*15870*/  LEA.HI.X.SX32 R3, R0, UR11, 0x1, P0 ;  /* 0x0000000b00037c11 */ /* 0x000fe200080f0eff */
[----:B------:R-:W-:Y:S01]  /*15880*/  UIMAD UR6, UR6, UR4, URZ ;  /* 0x00000004060672a4 */ /* 0x000fe2000f8e023f */
[----:B------:R-:W-:Y:S01]  /*15890*/  IMAD.U32 R10, RZ, RZ, UR4 ;  /* 0x00000004ff0a7e24 */ /* 0x000fe2000f8e00ff */
[----:B------:R-:W-:Y:S01]  /*158a0*/  UISETP.EQ.AND UP2, UPT, UR8, URZ, UP2 ;  /* 0x0000003f0800728c */ /* 0x000fe20009742270 */
[----:B------:R-:W-:Y:S01]  /*158b0*/  VIADD R0, R8, 0x60 ;  /* 0x0000006008007836 */ /* 0x000fe20000000000 */
[----:B------:R-:W-:Y:S01]  /*158c0*/  UIMAD UR5, UR9, UR5, UR6 ;  /* 0x00000005090572a4 */ /* 0x000fe2000f8e0206 */
[----:B------:R-:W-:Y:S01]  /*158d0*/  IMAD.WIDE.U32 R10, R10, UR9, R2 ;  /* 0x000000090a0a7c25 */ /* 0x000fe2000f8e0002 */
[----:B------:R-:W-:Y:S01]  /*158e0*/  UISETP.NE.OR UP1, UPT, UR28, -0x1, !UP2 ;  /* 0xffffffff1c00788c */ /* 0x000fe2000d725670 */
[----:B------:R-:W-:Y:S01]  /*158f0*/  ISETP.GE.AND P0, PT, R5, UR16, PT ;  /* 0x0000001005007c0c */ /* 0x000fe2000bf06270 */
[----:B------:R-:W-:Y:S01]  /*15900*/  @!UP3 ULDC UR6, c[0x0][0x2c4] ;  /* 0x0000b1000006bab9 */ /* 0x000fe20000000800 */
[----:B------:R-:W-:Y:S01]  /*15910*/  @UP0 ULDC UR6, c[0x0][0x2e4] ;  /* 0x0000b90000060ab9 */ /* 0x000fe20000000800 */
[----:B------:R-:W-:Y:S01]  /*15920*/  @UP3 UMOV UR8, 0x1 ;  /* 0x0000000100083882 */ /* 0x000fe20000000000 */
[----:B------:R-:W-:Y:S01]  /*15930*/  @!UP3 UIMAD UR8, UR6, UR17, URZ ;  /* 0x000000110608b2a4 */ /* 0x000fe2000f8e023f */
[----:B------:R-:W-:Y:S01]  /*15940*/  VIADD R13, R11, UR5 ;  /* 0x000000050b0d7c36 */ /* 0x000fe20008000000 */
[----:B------:R-:W-:Y:S01]  /*15950*/  @UP2 ULDC UR7, c[0x0][0x2c4] ;  /* 0x0000b10000072ab9 */ /* 0x000fe20000000800 */
[----:B------:R-:W-:Y:S01]  /*15960*/  @UP3 ULDC UR4, c[0x0][0x2c0] ;  /* 0x0000b00000043ab9 */ /* 0x000fe20000000800 */
[----:B------:R-:W-:Y:S01]  /*15970*/  UIMAD UR8, UR12, UR8, URZ ;  /* 0x000000080c0872a4 */ /* 0x000fe2000f8e023f */
[----:B------:R-:W-:Y:S01]  /*15980*/  ISETP.GE.AND P1, PT, R0, UR16, PT ;  /* 0x0000001000007c0c */ /* 0x000fe2000bf26270 */
[----:B------:R-:W-:-:S02]  /*15990*/  @!UP1 UIMAD UR28, UR12, UR7, URZ ;  /* 0x000000070c1c92a4 */ /* 0x000fc4000f8e023f */
[----:B------:R-:W-:Y:S01]  /*159a0*/  USEL UR8, UR8, URZ, !UP2 ;  /* 0x0000003f08087287 */ /* 0x000fe2000d000000 */
[----:B------:R-:W-:Y:S01]  /*159b0*/  @!UP3 UMOV UR13, UR6 ;  /* 0x00000006000dbc82 */ /* 0x000fe20008000000 */
[----:B------:R-:W-:Y:S02]  /*159c0*/  @!UP3 UMOV UR4, 0x1 ;  /* 0x000000010004b882 */ /* 0x000fe40000000000 */
[----:B------:R-:W-:Y:S02]  /*159d0*/  UIMAD UR9, UR9, UR13, UR8 ;  /* 0x0000000d090972a4 */ /* 0x000fe4000f8e0208 */
[----:B------:R-:W-:Y:S01]  /*159e0*/  UIMAD UR14, UR14, UR4, URZ ;  /* 0x000000040e0e72a4 */ /* 0x000fe2000f8e023f */
[----:B------:R-:W-:Y:S01]  /*159f0*/  @!UP2 UMOV UR10, URZ ;  /* 0x0000003f000aac82 */ /* 0x000fe20008000000 */
[----:B------:R-:W-:Y:S01]  /*15a00*/  @UP2 UMOV UR10, UR28 ;  /* 0x0000001c000a2c82 */ /* 0x000fe20008000000 */
[----:B------:R-:W-:Y:S01]  /*15a10*/  @!UP2 UMOV UR11, URZ ;  /* 0x0000003f000bac82 */ /* 0x000fe20008000000 */
[----:B------:R-:W-:-:S02]  /*15a20*/  USHF.R.S32.HI UR6, URZ, 0x1f, UR9 ;  /* 0x0000001f3f067899 */ /* 0x000fc40008011409 */
[----:B------:R-:W-:Y:S02]  /*15a30*/  @UP2 USHF.R.S32.HI UR11, URZ, 0x1f, UR28 ;  /* 0x0000001f3f0b2899 */ /* 0x000fe4000801141c */
        /* <DEDUP_REMOVED lines=16> */
.L_x_424:
[----:B------:R-:W-:Y:S05]  /*15b40*/  BSYNC B0 ;  /* 0x0000000000007941 */ /* 0x000fea0003800000 */
.L_x_423:
        /* <DEDUP_REMOVED lines=19> */
.L_x_426:
[----:B------:R-:W-:Y:S05]  /*15c80*/  BSYNC B0 ;  /* 0x0000000000007941 */ /* 0x000fea0003800000 */
.L_x_425:
        /* <DEDUP_REMOVED lines=17> */
.L_x_428:
[----:B------:R-:W-:Y:S05]  /*15da0*/  BSYNC B0 ;  /* 0x0000000000007941 */ /* 0x000fea0003800000 */
.L_x_427:
        /* <DEDUP_REMOVED lines=17> */
.L_x_430:
[----:B------:R-:W-:Y:S05]  /*15ec0*/  BSYNC B0 ;  /* 0x0000000000007941 */ /* 0x000fea0003800000 */
.L_x_429:
        /* <DEDUP_REMOVED lines=10> */
.L_x_432:
[----:B------:R-:W-:Y:S05]  /*15f70*/  BSYNC B0 ;  /* 0x0000000000007941 */ /* 0x000fea0003800000 */
.L_x_431:
        /* <DEDUP_REMOVED lines=10> */
.L_x_434:
[----:B------:R-:W-:Y:S05]  /*16020*/  BSYNC B0 ;  /* 0x0000000000007941 */ /* 0x000fea0003800000 */
.L_x_433:
        /* <DEDUP_REMOVED lines=10> */
.L_x_436:
[----:B------:R-:W-:Y:S05]  /*160d0*/  BSYNC B0 ;  /* 0x0000000000007941 */ /* 0x000fea0003800000 */
.L_x_435:
[----:B------:R-:W-:Y:S05]  /*160e0*/  @P3 EXIT ;  /* 0x000000000000394d */ /* 0x000fea0003800000 */
[----:B------:R-:W-:Y:S01]  /*160f0*/  IMAD R0, R0, UR4, RZ ;  /* 0x0000000400007c24 */ /* 0x000fe2000f8e02ff */
[----:B------:R-:W-:-:S04]  /*16100*/  ULDC.64 UR6, c[0x0][0x2b0] ;  /* 0x0000ac0000067ab9 */ /* 0x000fc80000000a00 */
[----:B----4-:R-:W-:-:S04]  /*16110*/  IADD3 R2, P0, R0, UR9, RZ ;  /* 0x0000000900027c10 */ /* 0x010fc8000ff1e0ff */
[----:B------:R-:W-:Y:S02]  /*16120*/  LEA.HI.X.SX32 R0, R0, UR8, 0x1, P0 ;  /* 0x0000000800007c11 */ /* 0x000fe400080f0eff */
[----:B------:R-:W-:-:S04]  /*16130*/  LEA R4, P0, R2, UR6, 0x2 ;  /* 0x0000000602047c11 */ /* 0x000fc8000f8010ff */
[----:B------:R-:W-:Y:S01]  /*16140*/  LEA.HI.X R5, R2, UR7, R0, 0x2, P0 ;  /* 0x0000000702057c11 */ /* 0x000fe200080f1400 */
[----:B------:R-:W-:-:S05]  /*16150*/  IMAD.MOV.U32 R0, RZ, RZ, 0x7f800000 ;  /* 0x7f800000ff007424 */ /* 0x000fca00078e00ff */
[----:B------:R-:W-:Y:S01]  /*16160*/  STG.E desc[UR30][R4.64], R0 ;  /* 0x0000000004007986 */ /* 0x000fe2000c10191e */
[----:B------:R-:W-:Y:S05]  /*16170*/  EXIT ;  /* 0x000000000000794d */ /* 0x000fea0003800000 */
.L_x_437:
        /* <DEDUP_REMOVED lines=16> */
.L_x_1152:


//--------------------- .text._ZN5flash16flash_fwd_kernelI23Flash_fwd_kernel_traitsILi96ELi128ELi64ELi4ELb0ELb0EN7cutlass6half_tE19Flash_kernel_traitsILi96ELi128ELi64ELi4ES3_EELb0ELb1ELb0ELb0ELb0ELb1ELb1ELb0EEEvNS_16Flash_fwd_paramsE --------------------------
	.section	.text._ZN5flash16flash_fwd_kernelI23Flash_fwd_kernel_traitsILi96ELi128ELi64ELi4ELb0ELb0EN7cutlass6half_tE19Flash_kernel_traitsILi96ELi128ELi64ELi4ES3_EELb0ELb1ELb0ELb0ELb0ELb1ELb1ELb0EEEvNS_16Flash_fwd_paramsE,"ax",@progbits
	.align	128
        .global         _ZN5flash16flash_fwd_kernelI23Flash_fwd_kernel_traitsILi96ELi128ELi64ELi4ELb0ELb0EN7cutlass6half_tE19Flash_kernel_traitsILi96ELi128ELi64ELi4ES3_EELb0ELb1ELb0ELb0ELb0ELb1ELb1ELb0EEEvNS_16Flash_fwd_paramsE
        .type           _ZN5flash16flash_fwd_kernelI23Flash_fwd_kernel_traitsILi96ELi128ELi64ELi4ELb0ELb0EN7cutlass6half_tE19Flash_kernel_traitsILi96ELi128ELi64ELi4ES3_EELb0ELb1ELb0ELb0ELb0ELb1ELb1ELb0EEEvNS_16Flash_fwd_paramsE,@function
        .size           _ZN5flash16flash_fwd_kernelI23Flash_fwd_kernel_traitsILi96ELi128ELi64ELi4ELb0ELb0EN7cutlass6half_tE19Flash_kernel_traitsILi96ELi128ELi64ELi4ES3_EELb0ELb1ELb0ELb0ELb0ELb1ELb1ELb0EEEvNS_16Flash_fwd_paramsE,(.L_x_1153 - _ZN5flash16flash_fwd_kernelI23Flash_fwd_kernel_traitsILi96ELi128ELi64ELi4ELb0ELb0EN7cutlass6half_tE19Flash_kernel_traitsILi96ELi128ELi64ELi4ES3_EELb0ELb1ELb0ELb0ELb0ELb1ELb1ELb0EEEvNS_16Flash_fwd_paramsE)
        .other          _ZN5flash16flash_fwd_kernelI23Flash_fwd_kernel_traitsILi96ELi128ELi64ELi4ELb0ELb0EN7cutlass6half_tE19Flash_kernel_traitsILi96ELi128ELi64ELi4ES3_EELb0ELb1ELb0ELb0ELb0ELb1ELb1ELb0EEEvNS_16Flash_fwd_paramsE,@"STO_CUDA_ENTRY STV_DEFAULT"
_ZN5flash16flash_fwd_kernelI23Flash_fwd_kernel_traitsILi96ELi128ELi64ELi4ELb0ELb0EN7cutlass6half_tE19Flash_kernel_traitsILi96ELi128ELi64ELi4ES3_EELb0ELb1ELb0ELb0ELb0ELb1ELb1ELb0EEEvNS_16Flash_fwd_paramsE:
.text._ZN5flash16flash_fwd_kernelI23Flash_fwd_kernel_traitsILi96ELi128ELi64ELi4ELb0ELb0EN7cutlass6half_tE19Flash_kernel_traitsILi96ELi128ELi64ELi4ES3_EELb0ELb1ELb0ELb0ELb0ELb1ELb1ELb0EEEvNS_16Flash_fwd_paramsE:
[----:B------:R-:W1:Y:S08]  /*0000*/  LDC R1, c[0x0][0x28] ;  /* 0x00000a00ff017b82 */ /* 0x000e700000000800 */
[----:B------:R-:W2:Y:S01]  /*0010*/  LDC.64 R4, c[0x0][0x2f0] ;  /* 0x0000bc00ff047b82 */ /* 0x000ea20000000a00 */
[----:B------:R-:W3:Y:S01]  /*0020*/  S2R R39, SR_CTAID.Y ;  /* 0x0000000000277919 */ /* 0x000ee20000002600 */
[----:B------:R-:W-:Y:S01]  /*0030*/  IMAD.MOV.U32 R12, RZ, RZ, -0x1 ;  /* 0xffffffffff0c7424 */ /* 0x000fe200078e00ff */
[----:B------:R-:W-:Y:S01]  /*0040*/  ULDC.64 UR12, c[0x0][0x208] ;  /* 0x00008200000c7ab9 */ /* 0x000fe20000000a00 */
[----:B-1----:R-:W-:-:S04]  /*0050*/  VIADD R1, R1, 0xffffff78 ;  /* 0xffffff7801017836 */ /* 0x002fc80000000000 */
[----:B------:R-:W1:Y:S08]  /*0060*/  LDC.64 R2, c[0x0][0x300] ;  /* 0x0000c000ff027b82 */ /* 0x000e700000000a00 */
[----:B------:R-:W3:Y:S01]  /*0070*/  LDC.64 R6, c[0x0][0x2f0] ;  /* 0x0000bc00ff067b82 */ /* 0x000ee20000000a00 */
[----:B--2---:R-:W-:-:S07]  /*0080*/  ISETP.NE.U32.AND P2, PT, R4, RZ, PT ;  /* 0x000000ff0400720c */ /* 0x004fce0003f45070 */
[----:B------:R-:W2:Y:S01]  /*0090*/  LDC.U8 R10, c[0x0][0x3c2] ;  /* 0x0000f080ff0a7b82 */ /* 0x000ea20000000000 */
[----:B------:R-:W-:Y:S02]  /*00a0*/  ISETP.NE.AND.EX P2, PT, R5, RZ, PT, P2 ;  /* 0x000000ff0500720c */ /* 0x000fe40003f45320 */
[----:B-1----:R-:W-:-:S05]  /*00b0*/  ISETP.NE.U32.AND P1, PT, R2, RZ, PT ;  /* 0x000000ff0200720c */ /* 0x002fca0003f25070 */
[----:B------:R-:W1:Y:S01]  /*00c0*/  LDC.64 R8, c[0x0][0x2f8] ;  /* 0x0000be00ff087b82 */ /* 0x000e620000000a00 */
[----:B------:R-:W-:Y:S01]  /*00d0*/  ISETP.NE.AND.EX P1, PT, R3, RZ, PT, P1 ;  /* 0x000000ff0300720c */ /* 0x000fe20003f25310 */
[----:B---3--:R-:W-:-:S06]  /*00e0*/  IMAD.WIDE R4, R39, 0x4, R6 ;  /* 0x0000000427047825 */ /* 0x008fcc00078e0206 */
[----:B------:R-:W3:Y:S01]  /*00f0*/  LDC.64 R2, c[0x0][0x2f8] ;  /* 0x0000be00ff027b82 */ /* 0x000ee20000000a00 */
[----:B------:R-:W4:Y:S04]  /*0100*/  @P2 LDG.E R12, desc[UR12][R4.64] ;  /* 0x0000000c040c2981 */ /* 0x000f28000c1e1900 */
[----:B------:R2:W4:Y:S03]  /*0110*/  @P2 LDG.E R0, desc[UR12][R4.64+0x4] ;  /* 0x0000040c04002981 */ /* 0x000526000c1e1900 */
[----:B------:R-:W2:Y:S01]  /*0120*/  @P1 LDC.64 R6, c[0x0][0x300] ;  /* 0x0000c000ff061b82 */ /* 0x000ea20000000a00 */
[----:B------:R-:W-:Y:S02]  /*0130*/  IMAD.MOV.U32 R13, RZ, RZ, RZ ;  /* 0x000000ffff0d7224 */ /* 0x000fe400078e00ff */
[----:B--2---:R-:W-:-:S05]  /*0140*/  @P1 IMAD.WIDE R4, R39, 0x4, R6 ;  /* 0x0000000427041825 */ /* 0x004fca00078e0206 */
[----:B------:R2:W5:Y:S01]  /*0150*/  @P1 LDG.E R13, desc[UR12][R4.64] ;  /* 0x0000000c040d1981 */ /* 0x000562000c1e1900 */
[----:B------:R-:W-:Y:S02]  /*0160*/  ISETP.NE.AND P3, PT, R10, RZ, PT ;  /* 0x000000ff0a00720c */ /* 0x000fe40003f65270 */
[----:B---3--:R-:W-:-:S04]  /*0170*/  ISETP.EQ.U32.AND P0, PT, R2, RZ, PT ;  /* 0x000000ff0200720c */ /* 0x008fc80003f02070 */
[----:B------:R-:W-:Y:S01]  /*0180*/  ISETP.EQ.OR.EX P0, PT, R3, RZ, !P3, P0 ;  /* 0x000000ff0300720c */ /* 0x000fe20005f02700 */
[----:B------:R-:W-:Y:S02]  /*0190*/  IMAD.MOV.U32 R34, RZ, RZ, -0x1 ;  /* 0xffffffffff227424 */ /* 0x000fe400078e00ff */
[----:B-1----:R-:W-:Y:S01]  /*01a0*/  IMAD.WIDE R6, R39, 0x4, R8 ;  /* 0x0000000427067825 */ /* 0x002fe200078e0208 */
[----:B------:R-:W1:Y:S01]  /*01b0*/  S2R R19, SR_CTAID.X ;  /* 0x0000000000137919 */ /* 0x000e620000002500 */
[----:B------:R-:W3:Y:S08]  /*01c0*/  S2R R22, SR_CTAID.Z ;  /* 0x0000000000167919 */ /* 0x000ef00000002700 */
[----:B------:R2:W5:Y:S01]  /*01d0*/  @!P0 LDG.E R34, desc[UR12][R6.64] ;  /* 0x0000000c06228981 */ /* 0x000562000c1e1900 */
[----:B------:R-:W-:-:S04]  /*01e0*/  ISETP.NE.U32.AND P0, PT, R2, RZ, PT ;  /* 0x000000ff0200720c */ /* 0x000fc80003f05070 */
[----:B------:R-:W-:Y:S01]  /*01f0*/  ISETP.NE.AND.EX P0, PT, R3, RZ, PT, P0 ;  /* 0x000000ff0300720c */ /* 0x000fe20003f05300 */
[----:B----4-:R-:W-:Y:S01]  /*0200*/  @P2 IMAD.IADD R130, R0, 0x1, -R12 ;  /* 0x0000000100822824 */ /* 0x010fe200078e0a0c */
[----:B------:R2:W-:Y:S05]  /*0210*/  STL [R1+0x68], R12 ;  /* 0x0000680c01007387 */ /* 0x0005ea0000100800 */
[----:B------:R-:W4:Y:S06]  /*0220*/  @!P2 LDC R130, c[0x0][0x2c4] ;  /* 0x0000b100ff82ab82 */ /* 0x000f2c0000000800 */
[----:B-1-3--:R-:W-:Y:S05]  /*0230*/  @!P0 BRA `(.L_x_438) ;  /* 0x0000000000108947 */ /* 0x00afea0003800000 */
[----:B------:R-:W2:Y:S02]  /*0240*/  @P3 LDG.E R0, desc[UR12][R6.64+0x4] ;  /* 0x0000040c06003981 */ /* 0x000ea4000c1e1900 */
[----:B--2--5:R-:W-:-:S06]  /*0250*/  @P3 IADD3 R4, R0, -R34, RZ ;  /* 0x8000002200043210 */ /* 0x024fcc0007ffe0ff */
[----:B------:R2:W5:Y:S01]  /*0260*/  @!P3 LDG.E R4, desc[UR12][R6.64] ;  /* 0x0000000c0604b981 */ /* 0x000562000c1e1900 */
[----:B------:R-:W-:Y:S05]  /*0270*/  BRA `(.L_x_439) ;  /* 0x0000000000047947 */ /* 0x000fea0003800000 */
.L_x_438:
[----:B--2---:R-:W1:Y:S02]  /*0280*/  LDC R4, c[0x0][0x2c8] ;  /* 0x0000b200ff047b82 */ /* 0x004e640000000800 */
.L_x_439:
[----:B------:R-:W3:Y:S02]  /*0290*/  LDC.64 R2, c[0x0][0x308] ;  /* 0x0000c200ff027b82 */ /* 0x000ee40000000a00 */
[----:B---3--:R-:W-:-:S04]  /*02a0*/  ISETP.NE.U32.AND P1, PT, R2, RZ, PT ;  /* 0x000000ff0200720c */ /* 0x008fc80003f25070 */
[----:B------:R-:W-:-:S13]  /*02b0*/  ISETP.NE.AND.EX P1, PT, R3, RZ, PT, P1 ;  /* 0x000000ff0300720c */ /* 0x000fda0003f25310 */
[----:B------:R-:W3:Y:S01]  /*02c0*/  @P1 LDC.64 R2, c[0x0][0x308] ;  /* 0x0000c200ff021b82 */ /* 0x000ee20000000a00 */
[----:B------:R-:W-:-:S07]  /*02d0*/  IMAD.SHL.U32 R160, R19, 0x80, RZ ;  /* 0x0000008013a07824 */ /* 0x000fce00078e00ff */
[----:B------:R-:W1:Y:S01]  /*02e0*/  @!P1 LDC R5, c[0x0][0x2cc] ;  /* 0x0000b300ff059b82 */ /* 0x000e620000000800 */
[----:B----4-:R-:W-:Y:S01]  /*02f0*/  ISETP.GT.AND P0, PT, R130, R160, PT ;  /* 0x000000a08200720c */ /* 0x010fe20003f04270 */
[----:B---3--:R-:W-:-:S05]  /*0300*/  @P1 IMAD.WIDE R2, R39, 0x4, R2 ;  /* 0x0000000427021825 */ /* 0x008fca00078e0202 */
[----:B------:R3:W5:Y:S01]  /*0310*/  @P1 LDG.E R0, desc[UR12][R2.64] ;  /* 0x0000000c02001981 */ /* 0x000762000c1e1900 */
[----:B------:R-:W4:Y:S06]  /*0320*/  @!P1 LDC.64 R2, c[0x0][0x318] ;  /* 0x0000c600ff029b82 */ /* 0x000f2c0000000a00 */
[----:B-1-3--:R-:W-:Y:S05]  /*0330*/  @!P0 EXIT ;  /* 0x000000000000894d */ /* 0x00afea0003800000 */
[----:B------:R-:W1:Y:S01]  /*0340*/  LDC R161, c[0x0][0x398] ;  /* 0x0000e600ffa17b82 */ /* 0x000e620000000800 */
[----:B----4-:R-:W-:Y:S01]  /*0350*/  @!P1 ISETP.NE.U32.AND P0, PT, R2, RZ, PT ;  /* 0x000000ff0200920c */ /* 0x010fe20003f05070 */
[----:B-----5:R-:W-:Y:S01]  /*0360*/  @P1 IMAD.IADD R128, R0, 0x1, -R13 ;  /* 0x0000000100801824 */ /* 0x020fe200078e0a0d */
[----:B------:R-:W3:Y:S02]  /*0370*/  S2R R158, SR_TID.X ;  /* 0x00000000009e7919 */ /* 0x000ee40000002100 */
[----:B------:R-:W-:-:S04]  /*0380*/  @!P1 ISETP.NE.AND.EX P0, PT, R3, RZ, PT, P0 ;  /* 0x000000ff0300920c */ /* 0x000fc80003f05300 */
[----:B------:R-:W-:-:S04]  /*0390*/  @!P1 SEL R0, R5, RZ, P0 ;  /* 0x000000ff05009207 */ /* 0x000fc80000000000 */
[----:B------:R-:W-:Y:S02]  /*03a0*/  @!P1 IADD3 R128, R0, R4, -R13 ;  /* 0x0000000400809210 */ /* 0x000fe40007ffe80d */
[----:B------:R-:W-:-:S03]  /*03b0*/  IADD3 R0, -R130, 0xbf, R160 ;  /* 0x000000bf82007810 */ /* 0x000fc60007ffe1a0 */
[----:B------:R-:W-:-:S05]  /*03c0*/  VIADD R2, R128, 0x3f ;  /* 0x0000003f80027836 */ /* 0x000fca0000000000 */
[----:B------:R-:W-:Y:S02]  /*03d0*/  SHF.R.S32.HI R3, RZ, 0x1f, R2 ;  /* 0x0000001fff037819 */ /* 0x000fe40000011402 */
[----:B-1----:R-:W-:Y:S02]  /*03e0*/  IADD3 R0, R0, R161, R128 ;  /* 0x000000a100007210 */ /* 0x002fe40007ffe080 */
[----:B------:R-:W-:Y:S02]  /*03f0*/  LEA.HI R2, R3, R2, RZ, 0x6 ;  /* 0x0000000203027211 */ /* 0x000fe400078f30ff */
[----:B------:R-:W-:Y:S02]  /*0400*/  SHF.R.S32.HI R4, RZ, 0x1f, R0 ;  /* 0x0000001fff047819 */ /* 0x000fe40000011400 */
[----:B------:R-:W-:Y:S02]  /*0410*/  SHF.R.S32.HI R2, RZ, 0x6, R2 ;  /* 0x00000006ff027819 */ /* 0x000fe40000011402 */
[----:B------:R-:W-:-:S04]  /*0420*/  LEA.HI R0, R4, R0, RZ, 0x6 ;  /* 0x0000000004007211 */ /* 0x000fc800078f30ff */
[----:B------:R-:W-:-:S04]  /*0430*/  SHF.R.S32.HI R0, RZ, 0x6, R0 ;  /* 0x00000006ff007819 */ /* 0x000fc80000011400 */
[----:B------:R-:W-:-:S04]  /*0440*/  VIMNMX R166, R2, R0, PT ;  /* 0x0000000002a67248 */ /* 0x000fc80003fe0100 */
[----:B------:R-:W-:Y:S01]  /*0450*/  ISETP.GE.AND P0, PT, R166, 0x1, PT ;  /* 0x00000001a600780c */ /* 0x000fe20003f06270 */
[----:B------:R1:W-:-:S12]  /*0460*/  STL [R1+0xc], R166 ;  /* 0x00000ca601007387 */ /* 0x0003d80000100800 */
[----:B---3--:R-:W-:Y:S05]  /*0470*/  @!P0 BRA `(.L_x_440) ;  /* 0x0000013400e08947 */ /* 0x008fea0003800000 */
[----:B------:R-:W3:Y:S01]  /*0480*/  LDC R18, c[0x0][0x278] ;  /* 0x00009e00ff127b82 */ /* 0x000ee20000000800 */
[----:B------:R-:W-:Y:S01]  /*0490*/  ISETP.NE.AND P2, PT, R12, -0x1, PT ;  /* 0xffffffff0c00780c */ /* 0x000fe20003f45270 */
[----:B------:R-:W-:Y:S01]  /*04a0*/  IMAD.IADD R16, R130, 0x1, -R160 ;  /* 0x0000000182107824 */ /* 0x000fe200078e0aa0 */
[----:B------:R-:W-:Y:S01]  /*04b0*/  IABS R4, R22 ;  /* 0x0000001600047213 */ /* 0x000fe20000000000 */
[----:B------:R-:W-:Y:S01]  /*04c0*/  ULDC.64 UR4, c[0x0][0x258] ;  /* 0x0000960000047ab9 */ /* 0x000fe20000000a00 */
[----:B------:R-:W-:Y:S01]  /*04d0*/  SHF.R.S32.HI R36, RZ, 0x1f, R158 ;  /* 0x0000001fff247819 */ /* 0x000fe2000001149e */
[----:B------:R-:W-:Y:S01]  /*04e0*/  VIADD R198, R166, 0xffffffff ;  /* 0xffffffffa6c67836 */ /* 0x000fe20000000000 */
[----:B------:R4:W-:Y:S02]  /*04f0*/  STL [R1+0x6c], R16 ;  /* 0x00006c1001007387 */ /* 0x0009e40000100800 */
[CC--:B------:R-:W-:Y:S02]  /*0500*/  LEA.HI R20, R36.reuse, R158.reuse, RZ, 0x2 ;  /* 0x0000009e24147211 */ /* 0x0c0fe400078f10ff */
[----:B------:R-:W-:-:S02]  /*0510*/  LEA.HI R37, R36, R158, RZ, 0x3 ;  /* 0x0000009e24257211 */ /* 0x000fc400078f18ff */
[----:B------:R-:W-:Y:S01]  /*0520*/  SHF.R.S32.HI R8, RZ, 0x2, R20 ;  /* 0x00000002ff087819 */ /* 0x000fe20000011414 */
[----:B--2---:R-:W2:Y:S01]  /*0530*/  @!P2 LDC.64 R6, c[0x0][0x228] ;  /* 0x00008a00ff06ab82 */ /* 0x004ea20000000a00 */
[----:B------:R-:W-:Y:S02]  /*0540*/  SHF.R.S32.HI R38, RZ, 0x3, R37 ;  /* 0x00000003ff267819 */ /* 0x000fe40000011425 */
[----:B------:R-:W-:Y:S01]  /*0550*/  LEA.HI R159, R36, R158, RZ, 0x5 ;  /* 0x0000009e249f7211 */ /* 0x000fe200078f28ff */
[----:B------:R-:W-:-:S03]  /*0560*/  VIADD R24, R8, 0x20 ;  /* 0x0000002008187836 */ /* 0x000fc60000000000 */
[----:B------:R-:W-:Y:S01]  /*0570*/  SHF.R.S32.HI R157, RZ, 0x5, R159 ;  /* 0x00000005ff9d7819 */ /* 0x000fe2000001149f */
[----:B------:R-:W5:Y:S01]  /*0580*/  @P2 LDC.64 R10, c[0x0][0x240] ;  /* 0x00009000ff0a2b82 */ /* 0x000f620000000a00 */
[----:B------:R-:W-:Y:S02]  /*0590*/  ISETP.GE.AND P3, PT, R24, R16, PT ;  /* 0x000000101800720c */ /* 0x000fe40003f66270 */
[----:B---3--:R-:W-:-:S05]  /*05a0*/  IABS R0, R18 ;  /* 0x0000001200007213 */ /* 0x008fca0000000000 */
[----:B------:R-:W-:-:S04]  /*05b0*/  IMAD.MOV.U32 R14, RZ, RZ, R0 ;  /* 0x000000ffff0e7224 */ /* 0x000fc800078e0000 */
[----:B------:R-:W3:Y:S02]  /*05c0*/  I2F.RP R2, R14 ;  /* 0x0000000e00027306 */ /* 0x000ee40000209400 */
[----:B------:R-:W1:Y:S06]  /*05d0*/  @!P3 LDC.64 R30, c[0x0][0x210] ;  /* 0x00008400ff1ebb82 */ /* 0x000e6c0000000a00 */
[----:B---3--:R-:W3:Y:S02]  /*05e0*/  MUFU.RCP R2, R2 ;  /* 0x0000000200027308 */ /* 0x008ee40000001000 */
[----:B---3--:R-:W-:-:S06]  /*05f0*/  VIADD R2, R2, 0xffffffe ;  /* 0x0ffffffe02027836 */ /* 0x008fcc0000000000 */
[----:B------:R-:W3:Y:S02]  /*0600*/  F2I.FTZ.U32.TRUNC.NTZ R3, R2 ;  /* 0x0000000200037305 */ /* 0x000ee4000021f000 */
[----:B---3--:R-:W-:Y:S02]  /*0610*/  IMAD.MOV R0, RZ, RZ, -R3 ;  /* 0x000000ffff007224 */ /* 0x008fe400078e0a03 */
[----:B------:R-:W-:Y:S02]  /*0620*/  IMAD.MOV.U32 R2, RZ, RZ, RZ ;  /* 0x000000ffff027224 */ /* 0x000fe400078e00ff */
[----:B------:R-:W-:-:S04]  /*0630*/  IMAD R0, R0, R14, RZ ;  /* 0x0000000e00007224 */ /* 0x000fc800078e02ff */
[----:B------:R-:W-:Y:S01]  /*0640*/  IMAD.HI.U32 R2, R3, R0, R2 ;  /* 0x0000000003027227 */ /* 0x000fe200078e0002 */
[----:B------:R-:W-:-:S05]  /*0650*/  @!P2 SHF.R.S32.HI R3, RZ, 0x1f, R39 ;  /* 0x0000001fff03a819 */ /* 0x000fca0000011427 */
[----:B------:R-:W-:Y:S01]  /*0660*/  IMAD.HI.U32 R5, R2, R4, RZ ;  /* 0x0000000402057227 */ /* 0x000fe200078e00ff */
[----:B------:R-:W-:-:S03]  /*0670*/  IADD3 R2, R8, 0x40, RZ ;  /* 0x0000004008027810 */ /* 0x000fc60007ffe0ff */
[----:B------:R-:W-:Y:S01]  /*0680*/  IMAD.MOV R0, RZ, RZ, -R5 ;  /* 0x000000ffff007224 */ /* 0x000fe200078e0a05 */
[----:B------:R-:W-:Y:S01]  /*0690*/  ISETP.GE.AND P1, PT, R2, R16, PT ;  /* 0x000000100200720c */ /* 0x000fe20003f26270 */
[----:B--2---:R-:W-:Y:S02]  /*06a0*/  @!P2 IMAD R3, R3, R6, RZ ;  /* 0x000000060303a224 */ /* 0x004fe400078e02ff */
[----:B------:R-:W-:Y:S02]  /*06b0*/  IMAD R0, R14, R0, R4 ;  /* 0x000000000e007224 */ /* 0x000fe400078e0204 */
[----:B------:R-:W-:Y:S02]  /*06c0*/  @!P2 IMAD R9, R39, R7, R3 ;  /* 0x000000072709a224 */ /* 0x000fe400078e0203 */
[----:B-----5:R-:W-:Y:S01]  /*06d0*/  @P2 IMAD.WIDE.U32 R2, R12, R10, RZ ;  /* 0x0000000a0c022225 */ /* 0x020fe200078e00ff */
[----:B------:R-:W-:-:S03]  /*06e0*/  ISETP.GT.U32.AND P4, PT, R14, R0, PT ;  /* 0x000000000e00720c */ /* 0x000fc60003f84070 */
[----:B------:R-:W-:-:S04]  /*06f0*/  @!P2 IMAD.WIDE.U32 R6, R39, R6, RZ ;  /* 0x000000062706a225 */ /* 0x000fc800078e00ff */
[----:B------:R-:W-:Y:S02]  /*0700*/  @P2 IMAD R12, R12, R11, R3 ;  /* 0x0000000b0c0c2224 */ /* 0x000fe400078e0203 */
[----:B------:R-:W-:Y:S01]  /*0710*/  @P2 IMAD.MOV.U32 R3, RZ, RZ, R2 ;  /* 0x000000ffff032224 */ /* 0x000fe200078e0002 */
[----:B------:R-:W-:Y:S01]  /*0720*/  LOP3.LUT R2, R22, R18, RZ, 0x3c, !PT ;  /* 0x0000001216027212 */ /* 0x000fe200078e3cff */
[----:B------:R-:W-:Y:S01]  /*0730*/  @!P2 IMAD.IADD R12, R7, 0x1, R9 ;  /* 0x00000001070ca824 */ /* 0x000fe200078e0209 */
[----:B------:R-:W-:Y:S01]  /*0740*/  @!P2 MOV R3, R6 ;  /* 0x000000060003a202 */ /* 0x000fe20000000f00 */
[----:B------:R-:W-:Y:S01]  /*0750*/  @!P4 IMAD.IADD R0, R0, 0x1, -R14 ;  /* 0x000000010000c824 */ /* 0x000fe200078e0a0e */
[C---:B------:R-:W-:Y:S01]  /*0760*/  ISETP.GE.AND P2, PT, R8.reuse, R16, PT ;  /* 0x000000100800720c */ /* 0x040fe20003f46270 */
[----:B------:R-:W-:Y:S01]  /*0770*/  VIADD R4, R8, 0x60 ;  /* 0x0000006008047836 */ /* 0x000fe20000000000 */
[----:B------:R-:W-:Y:S01]  /*0780*/  ISETP.GE.AND P5, PT, R2, RZ, PT ;  /* 0x000000ff0200720c */ /* 0x000fe20003fa6270 */
[----:B------:R-:W2:Y:S01]  /*0790*/  @!P3 LDC.64 R10, c[0x0][0x240] ;  /* 0x00009000ff0abb82 */ /* 0x000ea20000000a00 */
[----:B------:R-:W-:Y:S01]  /*07a0*/  LOP3.LUT R2, R20, 0xfffffffc, RZ, 0xc0, !PT ;  /* 0xfffffffc14027812 */ /* 0x000fe200078ec0ff */
[----:B------:R-:W3:Y:S01]  /*07b0*/  @!P3 S2R R7, SR_CgaCtaId ;  /* 0x000000000007b919 */ /* 0x000ee20000008800 */
[----:B------:R-:W-:Y:S01]  /*07c0*/  ISETP.GE.U32.AND P6, PT, R0, R14, PT ;  /* 0x0000000e0000720c */ /* 0x000fe20003fc6070 */
[----:B------:R-:W-:Y:S01]  /*07d0*/  IMAD.SHL.U32 R0, R38, 0x40, RZ ;  /* 0x0000004026007824 */ /* 0x000fe200078e00ff */
[----:B------:R-:W-:Y:S01]  /*07e0*/  ISETP.GE.AND P0, PT, R4, R16, PT ;  /* 0x000000100400720c */ /* 0x000fe20003f06270 */
[----:B------:R-:W-:Y:S01]  /*07f0*/  IMAD.IADD R2, R158, 0x1, -R2 ;  /* 0x000000019e027824 */ /* 0x000fe200078e0a02 */
[--C-:B------:R-:W-:Y:S01]  /*0800*/  SHF.R.S32.HI R9, RZ, 0x1f, R8.reuse ;  /* 0x0000001fff097819 */ /* 0x100fe20000011408 */
[----:B------:R-:W-:Y:S01]  /*0810*/  @!P4 VIADD R5, R5, 0x1 ;  /* 0x000000010505c836 */ /* 0x000fe20000000000 */
[----:B------:R-:W-:Y:S01]  /*0820*/  LOP3.LUT R0, R0, 0xc0, RZ, 0xc0, !PT ;  /* 0x000000c000007812 */ /* 0x000fe200078ec0ff */
[----:B------:R-:W-:Y:S01]  /*0830*/  IMAD.SHL.U32 R14, R2, 0x8, RZ ;  /* 0x00000008020e7824 */ /* 0x000fe200078e00ff */
[----:B----4-:R-:W4:Y:S01]  /*0840*/  @!P2 LDC.64 R16, c[0x0][0x240] ;  /* 0x00009000ff10ab82 */ /* 0x010f220000000a00 */
[----:B------:R-:W-:Y:S01]  /*0850*/  IMAD.WIDE R28, R19, 0x80, R8 ;  /* 0x00000080131c7825 */ /* 0x000fe200078e0208 */
[----:B------:R-:W-:-:S02]  /*0860*/  SHF.R.S32.HI R6, RZ, 0x1f, R22 ;  /* 0x0000001fff067819 */ /* 0x000fc40000011416 */
[----:B------:R-:W-:Y:S01]  /*0870*/  LOP3.LUT R4, R0, 0x18, R14, 0xf8, !PT ;  /* 0x0000001800047812 */ /* 0x000fe200078ef80e */
[----:B------:R-:W-:Y:S01]  /*0880*/  @P6 VIADD R5, R5, 0x1 ;  /* 0x0000000105056836 */ /* 0x000fe20000000000 */
[----:B------:R-:W-:Y:S01]  /*0890*/  SHF.R.U32.HI R0, RZ, 0x3, R0 ;  /* 0x00000003ff007819 */ /* 0x000fe20000011600 */
[----:B------:R-:W-:Y:S01]  /*08a0*/  IMAD R6, R6, UR4, RZ ;  /* 0x0000000406067c24 */ /* 0x000fe2000f8e02ff */
[----:B------:R-:W-:Y:S01]  /*08b0*/  SHF.R.S32.HI R15, RZ, 0x1f, R14 ;  /* 0x0000001fff0f7819 */ /* 0x000fe2000001140e */
[----:B------:R-:W-:Y:S01]  /*08c0*/  IMAD.MOV.U32 R26, RZ, RZ, R5 ;  /* 0x000000ffff1a7224 */ /* 0x000fe200078e0005 */
[----:B------:R-:W-:Y:S01]  /*08d0*/  IADD3 R2, P4, R14, R3, RZ ;  /* 0x000000030e027210 */ /* 0x000fe20007f9e0ff */
[----:B------:R-:W-:Y:S01]  /*08e0*/  IMAD R6, R22, UR5, R6 ;  /* 0x0000000516067c24 */ /* 0x000fe2000f8e0206 */
[----:B------:R-:W-:Y:S01]  /*08f0*/  ISETP.NE.AND P6, PT, R18, RZ, PT ;  /* 0x000000ff1200720c */ /* 0x000fe20003fc5270 */
[----:B------:R-:W-:Y:S01]  /*0900*/  @!P5 IMAD.MOV R26, RZ, RZ, -R26 ;  /* 0x000000ffff1ad224 */ /* 0x000fe200078e0a1a */
[----:B------:R-:W-:Y:S01]  /*0910*/  LOP3.LUT R25, R4, R0, RZ, 0x3c, !PT ;  /* 0x0000000004197212 */ /* 0x000fe200078e3cff */
[----:B------:R-:W5:Y:S01]  /*0920*/  @!P2 LDC.64 R32, c[0x0][0x210] ;  /* 0x00008400ff20ab82 */ /* 0x000f620000000a00 */
[----:B------:R-:W-:Y:S01]  /*0930*/  IADD3.X R3, R15, R12, RZ, P4, !PT ;  /* 0x0000000c0f037210 */ /* 0x000fe200027fe4ff */
[----:B------:R-:W-:Y:S01]  /*0940*/  UMOV UR5, 0x400 ;  /* 0x0000040000057882 */ /* 0x000fe20000000000 */
[----:B------:R-:W-:-:S02]  /*0950*/  @!P3 IADD3 R4, P4, R28, 0x20, RZ ;  /* 0x000000201c04b810 */ /* 0x000fc40007f9e0ff */
[----:B------:R-:W-:Y:S01]  /*0960*/  @!P3 MOV R5, 0x400 ;  /* 0x000004000005b802 */ /* 0x000fe20000000f00 */
[----:B------:R-:W-:Y:S02]  /*0970*/  IMAD.WIDE.U32 R22, R22, UR4, R2 ;  /* 0x0000000416167c25 */ /* 0x000fe4000f8e0002 */
[----:B------:R-:W1:Y:S01]  /*0980*/  S2UR UR4, SR_CgaCtaId ;  /* 0x00000000000479c3 */ /* 0x000e620000008800 */
[----:B---3--:R-:W-:Y:S01]  /*0990*/  @!P3 LEA R35, R7, R5, 0x18 ;  /* 0x000000050723b211 */ /* 0x008fe200078ec0ff */
[----:B------:R-:W-:Y:S01]  /*09a0*/  @!P3 IMAD.X R0, RZ, RZ, R29, P4 ;  /* 0x000000ffff00b224 */ /* 0x000fe200020e061d */
[----:B------:R-:W-:Y:S01]  /*09b0*/  @!P6 LOP3.LUT R26, RZ, R18, RZ, 0x33, !PT ;  /* 0x00000012ff1ae212 */ /* 0x000fe200078e33ff */
[----:B------:R-:W-:Y:S01]  /*09c0*/  IMAD.IADD R19, R23, 0x1, R6 ;  /* 0x0000000117137824 */ /* 0x000fe200078e0206 */
[----:B------:R-:W-:Y:S01]  /*09d0*/  @!P3 MOV R18, R22 ;  /* 0x000000160012b202 */ /* 0x000fe20000000f00 */
[----:B--2---:R-:W-:Y:S02]  /*09e0*/  @!P3 IMAD R0, R0, R10, RZ ;  /* 0x0000000a0000b224 */ /* 0x004fe400078e02ff */
[----:B------:R-:W-:-:S02]  /*09f0*/  @!P2 IMAD.MOV.U32 R5, RZ, RZ, R19 ;  /* 0x000000ffff05a224 */ /* 0x000fc400078e0013 */
[C---:B------:R-:W-:Y:S02]  /*0a00*/  @!P3 IMAD R6, R4.reuse, R11, R0 ;  /* 0x0000000b0406b224 */ /* 0x040fe400078e0200 */
[----:B----4-:R-:W-:Y:S02]  /*0a10*/  @!P2 IMAD R0, R29, R16, RZ ;  /* 0x000000101d00a224 */ /* 0x010fe400078e02ff */
[----:B------:R-:W-:-:S04]  /*0a20*/  @!P3 IMAD.WIDE.U32 R2, R4, R10, R18 ;  /* 0x0000000a0402b225 */ /* 0x000fc800078e0012 */
[----:B------:R-:W-:Y:S01]  /*0a30*/  @!P2 IMAD R10, R28, R17, R0 ;  /* 0x000000111c0aa224 */ /* 0x000fe200078e0200 */
[----:B------:R-:W-:Y:S01]  /*0a40*/  LEA.HI R0, R20, R8, RZ, 0x1 ;  /* 0x0000000814007211 */ /* 0x000fe200078f08ff */
[----:B------:R-:W-:Y:S01]  /*0a50*/  @!P2 IMAD.MOV.U32 R4, RZ, RZ, R22 ;  /* 0x000000ffff04a224 */ /* 0x000fe200078e0016 */
[----:B------:R-:W2:Y:S01]  /*0a60*/  @!P1 LDC.64 R20, c[0x0][0x240] ;  /* 0x00009000ff149b82 */ /* 0x000ea20000000a00 */
[----:B------:R-:W-:Y:S01]  /*0a70*/  @!P3 IMAD.IADD R3, R3, 0x1, R6 ;  /* 0x000000010303b824 */ /* 0x000fe200078e0206 */
[----:B------:R-:W-:Y:S01]  /*0a80*/  LOP3.LUT R0, R0, 0x7fffffe, RZ, 0xc0, !PT ;  /* 0x07fffffe00007812 */ /* 0x000fe200078ec0ff */
[----:B------:R-:W-:Y:S01]  /*0a90*/  IMAD R11, R198, -0x40, R128 ;  /* 0xffffffc0c60b7824 */ /* 0x000fe200078e0280 */
[----:B-1----:R-:W-:Y:S01]  /*0aa0*/  @!P3 LEA R6, P4, R2, R30, 0x1 ;  /* 0x0000001e0206b211 */ /* 0x002fe200078808ff */
[----:B------:R-:W-:Y:S01]  /*0ab0*/  @!P2 IMAD.WIDE.U32 R4, R28, R16, R4 ;  /* 0x000000101c04a225 */ /* 0x000fe200078e0004 */
[----:B------:R-:W-:Y:S01]  /*0ac0*/  ULEA UR4, UR4, UR5, 0x18 ;  /* 0x0000000504047291 */ /* 0x000fe2000f8ec03f */
[----:B------:R-:W1:Y:S01]  /*0ad0*/  @!P1 S2R R30, SR_CgaCtaId ;  /* 0x00000000001e9919 */ /* 0x000e620000008800 */
[----:B------:R-:W-:Y:S01]  /*0ae0*/  @!P3 LEA.HI.X R7, R2, R31, R3, 0x1, P4 ;  /* 0x0000001f0207b211 */ /* 0x000fe200020f0c03 */
[C---:B------:R-:W-:Y:S01]  /*0af0*/  IMAD.IADD R0, R8.reuse, 0x1, -R0 ;  /* 0x0000000108007824 */ /* 0x040fe200078e0a00 */
[----:B------:R-:W-:Y:S01]  /*0b00*/  ISETP.GE.AND P6, PT, R8, R11, PT ;  /* 0x0000000b0800720c */ /* 0x000fe20003fc6270 */
[----:B------:R-:W3:Y:S01]  /*0b10*/  @!P1 LDC.64 R16, c[0x0][0x210] ;  /* 0x00008400ff109b82 */ /* 0x000ee20000000a00 */
[----:B-----5:R-:W-:Y:S01]  /*0b20*/  @!P2 LEA R2, P5, R4, R32, 0x1 ;  /* 0x000000200402a211 */ /* 0x020fe200078a08ff */
[----:B------:R-:W-:Y:S01]  /*0b30*/  IMAD R3, R157, 0x8, R0 ;  /* 0x000000089d037824 */ /* 0x000fe200078e0200 */
[----:B------:R-:W-:-:S02]  /*0b40*/  @!P2 IADD3 R0, R5, R10, RZ ;  /* 0x0000000a0500a210 */ /* 0x000fc40007ffe0ff */
[----:B------:R-:W-:Y:S01]  /*0b50*/  @!P1 IADD3 R5, P4, R28, 0x40, RZ ;  /* 0x000000401c059810 */ /* 0x000fe20007f9e0ff */
[----:B------:R-:W-:Y:S01]  /*0b60*/  IMAD.U32 R12, R3, 0x20, R25 ;  /* 0x00000020030c7824 */ /* 0x000fe200078e0019 */
[----:B------:R-:W-:Y:S02]  /*0b70*/  @!P2 LEA.HI.X R3, R4, R33, R0, 0x1, P5 ;  /* 0x000000210403a211 */ /* 0x000fe400028f0c00 */
[----:B------:R-:W-:Y:S01]  /*0b80*/  ISETP.GE.AND P5, PT, R24, R11, PT ;  /* 0x0000000b1800720c */ /* 0x000fe20003fa6270 */
[----:B------:R-:W-:Y:S01]  /*0b90*/  @!P1 IMAD.X R0, RZ, RZ, R29, P4 ;  /* 0x000000ffff009224 */ /* 0x000fe200020e061d */
[----:B------:R-:W-:Y:S01]  /*0ba0*/  LEA R230, R12, UR4, 0x1 ;  /* 0x000000040ce67c11 */ /* 0x000fe2000f8e08ff */
[----:B------:R-:W4:Y:S01]  /*0bb0*/  @!P6 S2R R27, SR_CgaCtaId ;  /* 0x00000000001be919 */ /* 0x000f220000008800 */
[----:B------:R-:W-:Y:S01]  /*0bc0*/  LEA.HI R4, R36, R158, RZ, 0x4 ;  /* 0x0000009e24047211 */ /* 0x000fe200078f20ff */
[----:B--2---:R-:W-:Y:S02]  /*0bd0*/  @!P1 IMAD R0, R0, R20, RZ ;  /* 0x0000001400009224 */ /* 0x004fe400078e02ff */
[----:B------:R-:W-:Y:S01]  /*0be0*/  @!PT LDS RZ, [RZ] ;  /* 0x00000000fffff984 */ /* 0x000fe20000000800 */
[----:B------:R-:W-:Y:S01]  /*0bf0*/  @!PT LDS RZ, [RZ] ;  /* 0x00000000fffff984 */ /* 0x000fe20000000800 */
[----:B------:R-:W-:Y:S01]  /*0c00*/  @!PT LDS RZ, [RZ] ;  /* 0x00000000fffff984 */ /* 0x000fe20000000800 */
[----:B------:R-:W-:Y:S02]  /*0c10*/  @!P2 LDGSTS.E.BYPASS.LTC128B.128 [R230], desc[UR12][R2.64] ;  /* 0x0000000002e6afae */ /* 0x000fe4000b901d4c */
[----:B------:R-:W-:-:S02]  /*0c20*/  @!P1 IMAD R10, R5, R21, R0 ;  /* 0x00000015050a9224 */ /* 0x000fc400078e0200 */
[----:B------:R-:W-:Y:S01]  /*0c30*/  @!P2 LDGSTS.E.BYPASS.LTC128B.128 [R230+0x2000], desc[UR12][R2.64+0x40] ;  /* 0x0200004002e6afae */ /* 0x000fe2000b901d4c */
[----:B------:R-:W-:-:S03]  /*0c40*/  @!P3 IMAD R0, R12, 0x2, R35 ;  /* 0x000000020c00b824 */ /* 0x000fc600078e0223 */
[----:B------:R2:W-:Y:S01]  /*0c50*/  @!P2 LDGSTS.E.BYPASS.LTC128B.128 [R230+0x4000], desc[UR12][R2.64+0x80] ;  /* 0x0400008002e6afae */ /* 0x0005e2000b901d4c */
[----:B------:R-:W-:-:S03]  /*0c60*/  ISETP.NE.AND P2, PT, R34, -0x1, PT ;  /* 0xffffffff2200780c */ /* 0x000fc60003f45270 */
[----:B------:R-:W-:Y:S04]  /*0c70*/  @!P3 LDGSTS.E.BYPASS.LTC128B.128 [R0+0x800], desc[UR12][R6.64] ;  /* 0x008000000600bfae */ /* 0x000fe8000b901d4c */
[----:B------:R-:W-:Y:S04]  /*0c80*/  @!P3 LDGSTS.E.BYPASS.LTC128B.128 [R0+0x2800], desc[UR12][R6.64+0x40] ;  /* 0x028000400600bfae */ /* 0x000fe8000b901d4c */
[----:B------:R5:W-:Y:S01]  /*0c90*/  @!P3 LDGSTS.E.BYPASS.LTC128B.128 [R0+0x4800], desc[UR12][R6.64+0x80] ;  /* 0x048000800600bfae */ /* 0x000be2000b901d4c */
[----:B------:R-:W-:Y:S01]  /*0ca0*/  @!P0 IADD3 R33, P3, R28, 0x60, RZ ;  /* 0x000000601c218810 */ /* 0x000fe20007f7e0ff */
[----:B------:R-:W1:Y:S01]  /*0cb0*/  @P2 LDC.64 R42, c[0x0][0x248] ;  /* 0x00009200ff2a2b82 */ /* 0x000e620000000a00 */
[----:B------:R-:W4:Y:S03]  /*0cc0*/  @!P5 S2R R25, SR_CgaCtaId ;  /* 0x000000000019d919 */ /* 0x000f260000008800 */
[----:B------:R-:W-:Y:S01]  /*0cd0*/  @!P0 IMAD.X R36, RZ, RZ, R29, P3 ;  /* 0x000000ffff248224 */ /* 0x000fe200018e061d */
[----:B------:R-:W-:Y:S01]  /*0ce0*/  ISETP.GE.AND P3, PT, R24, R11, PT ;  /* 0x0000000b1800720c */ /* 0x000fe20003f66270 */
[----:B--2---:R-:W-:-:S02]  /*0cf0*/  @!P1 IMAD.MOV.U32 R2, RZ, RZ, R22 ;  /* 0x000000ffff029224 */ /* 0x004fc400078e0016 */
[----:B------:R-:W-:Y:S02]  /*0d00*/  @!P1 IMAD.MOV.U32 R3, RZ, RZ, R19 ;  /* 0x000000ffff039224 */ /* 0x000fe400078e0013 */
[----:B------:R-:W-:Y:S02]  /*0d10*/  @!P1 IMAD.WIDE.U32 R2, R5, R20, R2 ;  /* 0x0000001405029225 */ /* 0x000fe400078e0002 */
[----:B------:R-:W2:Y:S01]  /*0d20*/  @!P0 S2R R5, SR_CgaCtaId ;  /* 0x0000000000058919 */ /* 0x000ea20000008800 */
[C---:B---3--:R-:W-:Y:S01]  /*0d30*/  @!P1 LEA R16, P4, R2.reuse, R16, 0x1 ;  /* 0x0000001002109211 */ /* 0x048fe200078808ff */
[----:B-1----:R-:W-:Y:S01]  /*0d40*/  @P2 STL.64 [R1+0x18], R42 ;  /* 0x0000182a01002387 */ /* 0x002fe20000100a00 */
[----:B-----5:R-:W-:Y:S01]  /*0d50*/  @!P1 IADD3 R0, R3, R10, RZ ;  /* 0x0000000a03009210 */ /* 0x020fe20007ffe0ff */
[----:B------:R-:W-:Y:S01]  /*0d60*/  IMAD.MOV.U32 R40, RZ, RZ, R43 ;  /* 0x000000ffff287224 */ /* 0x000fe200078e002b */
[----:B------:R-:W-:Y:S01]  /*0d70*/  SHF.R.S32.HI R6, RZ, 0x4, R4 ;  /* 0x00000004ff067819 */ /* 0x000fe20000011404 */
[----:B------:R-:W-:Y:S01]  /*0d80*/  IMAD.MOV.U32 R32, RZ, RZ, R42 ;  /* 0x000000ffff207224 */ /* 0x000fe200078e002a */
[----:B------:R-:W-:-:S02]  /*0d90*/  @!P1 LEA.HI.X R17, R2, R17, R0, 0x1, P4 ;  /* 0x0000001102119211 */ /* 0x000fc400020f0c00 */
[----:B------:R-:W-:Y:S02]  /*0da0*/  ISETP.GE.AND P4, PT, R8, R11, PT ;  /* 0x0000000b0800720c */ /* 0x000fe40003f86270 */
[----:B------:R-:W1:Y:S01]  /*0db0*/  @P2 LDC.64 R10, c[0x0][0x250] ;  /* 0x00009400ff0a2b82 */ /* 0x000e620000000a00 */
[----:B------:R-:W-:Y:S02]  /*0dc0*/  @!P6 MOV R0, 0x400 ;  /* 0x000004000000e802 */ /* 0x000fe40000000f00 */
[----:B------:R-:W-:Y:S02]  /*0dd0*/  @!P1 MOV R2, 0x400 ;  /* 0x0000040000029802 */ /* 0x000fe40000000f00 */
[----:B----4-:R-:W-:Y:S02]  /*0de0*/  @!P6 LEA R21, R27, R0, 0x18 ;  /* 0x000000001b15e211 */ /* 0x010fe400078ec0ff */
[----:B------:R-:W-:Y:S02]  /*0df0*/  LOP3.LUT R0, R4, 0xfffffff0, RZ, 0xc0, !PT ;  /* 0xfffffff004007812 */ /* 0x000fe400078ec0ff */
[----:B------:R-:W-:-:S02]  /*0e00*/  @!P1 LEA R20, R30, R2, 0x18 ;  /* 0x000000021e149211 */ /* 0x000fc400078ec0ff */
[----:B------:R-:W-:Y:S01]  /*0e10*/  LEA.HI R3, R4, R6, RZ, 0x1 ;  /* 0x0000000604037211 */ /* 0x000fe200078f08ff */
[----:B------:R-:W-:Y:S01]  /*0e20*/  IMAD.IADD R0, R158, 0x1, -R0 ;  /* 0x000000019e007824 */ /* 0x000fe200078e0a00 */
[----:B------:R-:W-:Y:S01]  /*0e30*/  LOP3.LUT R2, R37, 0xfffffff8, RZ, 0xc0, !PT ;  /* 0xfffffff825027812 */ /* 0x000fe200078ec0ff */
[----:B------:R-:W-:Y:S01]  /*0e40*/  @!P1 IMAD R27, R12, 0x2, R20 ;  /* 0x000000020c1b9824 */ /* 0x000fe200078e0214 */
[----:B------:R-:W-:Y:S02]  /*0e50*/  LOP3.LUT R3, R3, 0xfffffffe, RZ, 0xc0, !PT ;  /* 0xfffffffe03037812 */ /* 0x000fe400078ec0ff */
[----:B------:R-:W-:Y:S01]  /*0e60*/  @!P0 MOV R4, 0x400 ;  /* 0x0000040000048802 */ /* 0x000fe20000000f00 */
[----:B------:R-:W-:Y:S01]  /*0e70*/  IMAD.IADD R2, R158, 0x1, -R2 ;  /* 0x000000019e027824 */ /* 0x000fe200078e0a02 */
[----:B------:R-:W-:Y:S02]  /*0e80*/  IADD3 R35, R6, -R3, RZ ;  /* 0x8000000306237210 */ /* 0x000fe40007ffe0ff */
[----:B------:R-:W-:-:S02]  /*0e90*/  @!P5 MOV R3, 0x400 ;  /* 0x000004000003d802 */ /* 0x000fc40000000f00 */
[----:B------:R-:W-:Y:S01]  /*0ea0*/  LEA.HI R29, R2, R2, RZ, 0x1 ;  /* 0x00000002021d7211 */ /* 0x000fe200078f08ff */
[----:B-1----:R-:W-:Y:S01]  /*0eb0*/  IMAD.MOV.U32 R31, RZ, RZ, R11 ;  /* 0x000000ffff1f7224 */ /* 0x002fe200078e000b */
[----:B------:R1:W-:Y:S01]  /*0ec0*/  @P2 STL.64 [R1+0x10], R10 ;  /* 0x0000100a01002387 */ /* 0x0003e20000100a00 */
[----:B------:R-:W-:Y:S01]  /*0ed0*/  IMAD.MOV.U32 R28, RZ, RZ, R10 ;  /* 0x000000ffff1c7224 */ /* 0x000fe200078e000a */
[----:B------:R-:W-:Y:S01]  /*0ee0*/  @!P5 LEA R7, R25, R3, 0x18 ;  /* 0x000000031907d211 */ /* 0x000fe200078ec0ff */
[----:B------:R-:W-:Y:S01]  /*0ef0*/  @P2 IMAD.IADD R3, R13, 0x1, R34 ;  /* 0x000000010d032824 */ /* 0x000fe200078e0222 */
[----:B------:R-:W-:-:S04]  /*0f00*/  SHF.R.S32.HI R24, RZ, 0x1f, R0 ;  /* 0x0000001fff187819 */ /* 0x000fc80000011400 */
[-C--:B------:R-:W-:Y:S02]  /*0f10*/  LEA.HI R37, R24, R0.reuse, RZ, 0x3 ;  /* 0x0000000018257211 */ /* 0x080fe400078f18ff */
[----:B-1----:R-:W-:Y:S02]  /*0f20*/  LEA.HI R11, R0, R0, RZ, 0x1 ;  /* 0x00000000000b7211 */ /* 0x002fe400078f08ff */
[----:B--2---:R-:W-:Y:S01]  /*0f30*/  @!P0 LEA R10, R5, R4, 0x18 ;  /* 0x00000004050a8211 */ /* 0x004fe200078ec0ff */
[----:B------:R-:W-:Y:S01]  /*0f40*/  @P2 IMAD.IADD R4, R13, 0x1, R34 ;  /* 0x000000010d042824 */ /* 0x000fe200078e0222 */
[----:B------:R-:W-:Y:S02]  /*0f50*/  LOP3.LUT R6, R11, 0x7fffffe, RZ, 0xc0, !PT ;  /* 0x07fffffe0b067812 */ /* 0x000fe400078ec0ff */
[----:B------:R-:W-:Y:S01]  /*0f60*/  LOP3.LUT R5, R29, 0x7fffffe, RZ, 0xc0, !PT ;  /* 0x07fffffe1d057812 */ /* 0x000fe200078ec0ff */
[----:B------:R-:W-:Y:S02]  /*0f70*/  @!P0 IMAD R30, R12, 0x2, R10 ;  /* 0x000000020c1e8824 */ /* 0x000fe400078e020a */
[----:B------:R-:W-:Y:S01]  /*0f80*/  IMAD.IADD R156, R0, 0x1, -R6 ;  /* 0x00000001009c7824 */ /* 0x000fe200078e0a06 */
[----:B------:R-:W-:Y:S01]  /*0f90*/  IADD3 R34, R2, -R5, RZ ;  /* 0x8000000502227210 */ /* 0x000fe20007ffe0ff */
[----:B------:R-:W-:-:S02]  /*0fa0*/  @P2 IMAD R0, R3, R31, RZ ;  /* 0x0000001f03002224 */ /* 0x000fc400078e02ff */
[----:B------:R-:W-:Y:S02]  /*0fb0*/  @P2 IMAD R6, R4, R40, RZ ;  /* 0x0000002804062224 */ /* 0x000fe400078e02ff */
[----:B------:R-:W-:-:S04]  /*0fc0*/  @P2 IMAD.WIDE.U32 R2, R3, R28, RZ ;  /* 0x0000001c03022225 */ /* 0x000fc800078e00ff */
[----:B------:R-:W-:Y:S01]  /*0fd0*/  @P2 IMAD.WIDE.U32 R4, R4, R32, RZ ;  /* 0x0000002004042225 */ /* 0x000fe200078e00ff */
[----:B------:R-:W-:-:S03]  /*0fe0*/  @P2 IADD3 R28, R3, R0, RZ ;  /* 0x00000000031c2210 */ /* 0x000fc60007ffe0ff */
[C---:B------:R-:W-:Y:S02]  /*0ff0*/  @!P6 IMAD R32, R12.reuse, 0x2, R21 ;  /* 0x000000020c20e824 */ /* 0x040fe400078e0215 */
[----:B------:R-:W-:Y:S02]  /*1000*/  @!P5 IMAD R31, R12, 0x2, R7 ;  /* 0x000000020c1fd824 */ /* 0x000fe400078e0207 */
[----:B------:R-:W-:Y:S02]  /*1010*/  @P2 IMAD.MOV.U32 R20, RZ, RZ, R2 ;  /* 0x000000ffff142224 */ /* 0x000fe400078e0002 */
[----:B------:R-:W-:Y:S02]  /*1020*/  @P2 IMAD.IADD R21, R5, 0x1, R6 ;  /* 0x0000000105152824 */ /* 0x000fe400078e0206 */
[----:B------:R-:W-:Y:S01]  /*1030*/  @P2 IMAD.MOV.U32 R12, RZ, RZ, R4 ;  /* 0x000000ffff0c2224 */ /* 0x000fe200078e0004 */
[----:B------:R-:W-:Y:S06]  /*1040*/  @P2 BRA `(.L_x_441) ;  /* 0x0000000000402947 */ /* 0x000fec0003800000 */
[----:B------:R-:W1:Y:S01]  /*1050*/  LDC.64 R4, c[0x0][0x248] ;  /* 0x00009200ff047b82 */ /* 0x000e620000000a00 */
[----:B------:R-:W-:Y:S02]  /*1060*/  SHF.R.S32.HI R0, RZ, 0x1f, R13 ;  /* 0x0000001fff007819 */ /* 0x000fe4000001140d */
[----:B------:R-:W-:Y:S02]  /*1070*/  SHF.R.S32.HI R6, RZ, 0x1f, R39 ;  /* 0x0000001fff067819 */ /* 0x000fe40000011427 */
[----:B-1----:R-:W-:Y:S01]  /*1080*/  MOV R2, R4 ;  /* 0x0000000400027202 */ /* 0x002fe20000000f00 */
[----:B------:R1:W-:Y:S01]  /*1090*/  STL.64 [R1+0x18], R4 ;  /* 0x0000180401007387 */ /* 0x0003e20000100a00 */
[----:B------:R-:W-:-:S03]  /*10a0*/  MOV R7, R5 ;  /* 0x0000000500077202 */ /* 0x000fc60000000f00 */
[-C--:B------:R-:W-:Y:S02]  /*10b0*/  IMAD R0, R0, R2.reuse, RZ ;  /* 0x0000000200007224 */ /* 0x080fe400078e02ff */
[----:B------:R-:W-:-:S04]  /*10c0*/  IMAD.WIDE.U32 R2, R13, R2, RZ ;  /* 0x000000020d027225 */ /* 0x000fc800078e00ff */
[----:B------:R-:W-:-:S05]  /*10d0*/  IMAD R0, R13, R7, R0 ;  /* 0x000000070d007224 */ /* 0x000fca00078e0200 */
[----:B------:R-:W-:Y:S01]  /*10e0*/  IADD3 R3, R3, R0, RZ ;  /* 0x0000000003037210 */ /* 0x000fe20007ffe0ff */
[----:B-1----:R-:W1:Y:S02]  /*10f0*/  LDC.64 R4, c[0x0][0x230] ;  /* 0x00008c00ff047b82 */ /* 0x002e640000000a00 */
[-C--:B-1----:R-:W-:Y:S02]  /*1100*/  IMAD R6, R6, R4.reuse, RZ ;  /* 0x0000000406067224 */ /* 0x082fe400078e02ff */
[----:B------:R-:W-:-:S04]  /*1110*/  IMAD.WIDE.U32 R2, R39, R4, R2 ;  /* 0x0000000427027225 */ /* 0x000fc800078e0002 */
[----:B------:R-:W-:Y:S01]  /*1120*/  IMAD R5, R39, R5, R6 ;  /* 0x0000000527057224 */ /* 0x000fe200078e0206 */
[----:B------:R-:W-:-:S04]  /*1130*/  MOV R12, R2 ;  /* 0x00000002000c7202 */ /* 0x000fc80000000f00 */
[----:B------:R-:W-:Y:S02]  /*1140*/  IADD3 R21, R3, R5, RZ ;  /* 0x0000000503157210 */ /* 0x000fe40007ffe0ff */
.L_x_441:
[----:B------:R-:W-:Y:S05]  /*1150*/  @P2 BRA `(.L_x_442) ;  /* 0x0000000000402947 */ /* 0x000fea0003800000 */
[----:B------:R-:W1:Y:S01]  /*1160*/  LDC.64 R4, c[0x0][0x250] ;  /* 0x00009400ff047b82 */ /* 0x000e620000000a00 */
[----:B------:R-:W-:Y:S02]  /*1170*/  SHF.R.S32.HI R0, RZ, 0x1f, R13 ;  /* 0x0000001fff007819 */ /* 0x000fe4000001140d */
[----:B------:R-:W-:Y:S02]  /*1180*/  SHF.R.S32.HI R6, RZ, 0x1f, R39 ;  /* 0x0000001fff067819 */ /* 0x000fe40000011427 */
[----:B-1----:R-:W-:Y:S01]  /*1190*/  MOV R3, R5 ;  /* 0x0000000500037202 */ /* 0x002fe20000000f00 */
[----:B------:R1:W-:Y:S01]  /*11a0*/  STL.64 [R1+0x10], R4 ;  /* 0x0000100401007387 */ /* 0x0003e20000100a00 */
[----:B------:R-:W-:-:S05]  /*11b0*/  MOV R2, R4 ;  /* 0x0000000400027202 */ /* 0x000fca0000000f00 */
[----:B------:R-:W-:-:S04]  /*11c0*/  IMAD R0, R0, R2, RZ ;  /* 0x0000000200007224 */ /* 0x000fc800078e02ff */
[C---:B------:R-:W-:Y:S02]  /*11d0*/  IMAD R0, R13.reuse, R3, R0 ;  /* 0x000000030d007224 */ /* 0x040fe400078e0200 */
[----:B------:R-:W-:-:S05]  /*11e0*/  IMAD.WIDE.U32 R2, R13, R2, RZ ;  /* 0x000000020d027225 */ /* 0x000fca00078e00ff */
[----:B------:R-:W-:Y:S01]  /*11f0*/  IADD3 R3, R3, R0, RZ ;  /* 0x0000000003037210 */ /* 0x000fe20007ffe0ff */
[----:B-1----:R-:W1:Y:S02]  /*1200*/  LDC.64 R4, c[0x0][0x238] ;  /* 0x00008e00ff047b82 */ /* 0x002e640000000a00 */
[-C--:B-1----:R-:W-:Y:S02]  /*1210*/  IMAD R6, R6, R4.reuse, RZ ;  /* 0x0000000406067224 */ /* 0x082fe400078e02ff */
[----:B------:R-:W-:-:S04]  /*1220*/  IMAD.WIDE.U32 R2, R39, R4, R2 ;  /* 0x0000000427027225 */ /* 0x000fc800078e0002 */
[----:B------:R-:W-:Y:S01]  /*1230*/  IMAD R5, R39, R5, R6 ;  /* 0x0000000527057224 */ /* 0x000fe200078e0206 */
[----:B------:R-:W-:-:S04]  /*1240*/  MOV R20, R2 ;  /* 0x0000000200147202 */ /* 0x000fc80000000f00 */
[----:B------:R-:W-:-:S07]  /*1250*/  IADD3 R28, R3, R5, RZ ;  /* 0x00000005031c7210 */ /* 0x000fce0007ffe0ff */
.L_x_442:
[----:B------:R-:W2:Y:S01]  /*1260*/  LDL R42, [R1+0x18] ;  /* 0x00001800012a7983 */ /* 0x000ea20000100800 */
[----:B------:R-:W1:Y:S03]  /*1270*/  @!P0 LDC.64 R24, c[0x0][0x240] ;  /* 0x00009000ff188b82 */ /* 0x000e660000000a00 */
[----:B------:R-:W3:Y:S04]  /*1280*/  LDL R39, [R1+0x10] ;  /* 0x0000100001277983 */ /* 0x000ee80000100800 */
[----:B------:R-:W4:Y:S04]  /*1290*/  LDL R43, [R1+0x1c] ;  /* 0x00001c00012b7983 */ /* 0x000f280000100800 */
[----:B------:R-:W5:Y:S01]  /*12a0*/  LDL R40, [R1+0x14] ;  /* 0x0000140001287983 */ /* 0x000f620000100800 */
[--C-:B------:R-:W-:Y:S01]  /*12b0*/  SHF.R.S32.HI R10, RZ, 0x1, R11.reuse ;  /* 0x00000001ff0a7819 */ /* 0x100fe2000001140b */
[----:B------:R-:W-:Y:S01]  /*12c0*/  ULDC.64 UR6, c[0x0][0x260] ;  /* 0x0000980000067ab9 */ /* 0x000fe20000000a00 */
[----:B------:R-:W-:Y:S01]  /*12d0*/  SHF.R.S32.HI R0, RZ, 0x1f, R11 ;  /* 0x0000001fff007819 */ /* 0x000fe2000001140b */
[----:B------:R-:W-:Y:S01]  /*12e0*/  @!PT LDS RZ, [RZ] ;  /* 0x00000000fffff984 */ /* 0x000fe20000000800 */
[----:B------:R-:W-:Y:S01]  /*12f0*/  @!PT LDS RZ, [RZ] ;  /* 0x00000000fffff984 */ /* 0x000fe20000000800 */
[----:B------:R-:W-:Y:S01]  /*1300*/  @!PT LDS RZ, [RZ] ;  /* 0x00000000fffff984 */ /* 0x000fe20000000800 */
[----:B------:R-:W-:Y:S01]  /*1310*/  @!P1 LDGSTS.E.BYPASS.LTC128B.128 [R27+0x1000], desc[UR12][R16.64] ;  /* 0x01000000101b9fae */ /* 0x000fe2000b901d4c */
[----:B------:R-:W-:Y:S01]  /*1320*/  SHF.R.S32.HI R29, RZ, 0x1, R29 ;  /* 0x00000001ff1d7819 */ /* 0x000fe2000001141d */
[----:B------:R-:W-:Y:S01]  /*1330*/  ULDC UR8, c[0x0][0x39c] ;  /* 0x0000e70000087ab9 */ /* 0x000fe20000000800 */
[----:B------:R-:W-:Y:S01]  /*1340*/  LEA.HI R11, R0, R10, RZ, 0x2 ;  /* 0x0000000a000b7211 */ /* 0x000fe200078f10ff */
[----:B------:R-:W-:Y:S01]  /*1350*/  @!P1 LDGSTS.E.BYPASS.LTC128B.128 [R27+0x3000], desc[UR12][R16.64+0x40] ;  /* 0x03000040101b9fae */ /* 0x000fe2000b901d4c */
[----:B------:R-:W-:-:S02]  /*1360*/  SHF.L.U32 R0, R29, 0x6, RZ ;  /* 0x000000061d007819 */ /* 0x000fc400000006ff */
[----:B------:R-:W-:Y:S01]  /*1370*/  SHF.L.U32 R13, R38, 0x3, RZ ;  /* 0x00000003260d7819 */ /* 0x000fe200000006ff */
[----:B------:R1:W-:Y:S01]  /*1380*/  @!P1 LDGSTS.E.BYPASS.LTC128B.128 [R27+0x5000], desc[UR12][R16.64+0x80] ;  /* 0x05000080101b9fae */ /* 0x0003e2000b901d4c */
[----:B------:R-:W-:Y:S01]  /*1390*/  LOP3.LUT R0, R0, 0xc0, RZ, 0xc0, !PT ;  /* 0x000000c000007812 */ /* 0x000fe200078ec0ff */
[----:B-1----:R-:W1:Y:S01]  /*13a0*/  @!P5 LDC.64 R16, c[0x0][0x218] ;  /* 0x00008600ff10db82 */ /* 0x002e620000000a00 */
[-C--:B--2---:R-:W-:Y:S02]  /*13b0*/  IMAD R7, R9, R42.reuse, RZ ;  /* 0x0000002a09077224 */ /* 0x084fe400078e02ff */
[----:B------:R-:W-:-:S04]  /*13c0*/  IMAD.WIDE.U32 R4, R8, R42, R14 ;  /* 0x0000002a08047225 */ /* 0x000fc800078e000e */
[----:B---3--:R-:W-:Y:S01]  /*13d0*/  IMAD R6, R9, R39, RZ ;  /* 0x0000002709067224 */ /* 0x008fe200078e02ff */
[----:B------:R-:W-:Y:S01]  /*13e0*/  IADD3 R4, P2, R12, R4, RZ ;  /* 0x000000040c047210 */ /* 0x000fe20007f5e0ff */
[C---:B----4-:R-:W-:Y:S02]  /*13f0*/  IMAD R9, R8.reuse, R43, R7 ;  /* 0x0000002b08097224 */ /* 0x050fe400078e0207 */
[----:B------:R-:W-:Y:S01]  /*1400*/  IMAD.WIDE.U32 R2, R8, R39, R14 ;  /* 0x0000002708027225 */ /* 0x000fe200078e000e */
[----:B------:R-:W-:Y:S01]  /*1410*/  LOP3.LUT R7, R11, 0xfffffffc, RZ, 0xc0, !PT ;  /* 0xfffffffc0b077812 */ /* 0x000fe200078ec0ff */
[----:B------:R-:W2:Y:S01]  /*1420*/  @!P6 LDC.64 R14, c[0x0][0x218] ;  /* 0x00008600ff0eeb82 */ /* 0x000ea20000000a00 */
[----:B------:R-:W-:Y:S02]  /*1430*/  IADD3.X R5, R21, R5, R9, P2, !PT ;  /* 0x0000000515057210 */ /* 0x000fe400017fe409 */
[----:B------:R-:W-:Y:S02]  /*1440*/  IADD3 R12, P2, R20, R2, RZ ;  /* 0x00000002140c7210 */ /* 0x000fe40007f5e0ff */
[----:B------:R-:W-:-:S03]  /*1450*/  IADD3 R20, R10, -R7, RZ ;  /* 0x800000070a147210 */ /* 0x000fc60007ffe0ff */
[----:B------:R-:W3:Y:S01]  /*1460*/  @!P0 LDC.64 R10, c[0x0][0x210] ;  /* 0x00008400ff0a8b82 */ /* 0x000ee20000000a00 */
[----:B-----5:R-:W-:Y:S01]  /*1470*/  IMAD R8, R8, R40, R6 ;  /* 0x0000002808087224 */ /* 0x020fe200078e0206 */
[----:B------:R-:W-:Y:S02]  /*1480*/  LOP3.LUT R6, R0, 0x8, R13, 0xf8, !PT ;  /* 0x0000000800067812 */ /* 0x000fe400078ef80d */
[----:B------:R-:W-:Y:S02]  /*1490*/  SHF.R.U32.HI R0, RZ, 0x3, R0 ;  /* 0x00000003ff007819 */ /* 0x000fe40000011600 */
[----:B------:R-:W-:Y:S02]  /*14a0*/  SHF.R.S32.HI R9, RZ, 0x1f, R26 ;  /* 0x0000001fff097819 */ /* 0x000fe4000001141a */
[----:B------:R-:W-:Y:S01]  /*14b0*/  LOP3.LUT R21, R6, R0, RZ, 0x3c, !PT ;  /* 0x0000000006157212 */ /* 0x000fe200078e3cff */
[----:B------:R-:W-:Y:S01]  /*14c0*/  @!P0 IMAD R0, R36, R24, RZ ;  /* 0x0000001824008224 */ /* 0x000fe200078e02ff */
[----:B------:R-:W-:-:S02]  /*14d0*/  @!P0 MOV R6, R22 ;  /* 0x0000001600068202 */ /* 0x000fc40000000f00 */
[----:B------:R-:W-:Y:S02]  /*14e0*/  @!P0 MOV R7, R19 ;  /* 0x0000001300078202 */ /* 0x000fe40000000f00 */
[----:B------:R-:W-:Y:S01]  /*14f0*/  IADD3.X R13, R28, R3, R8, P2, !PT ;  /* 0x000000031c0d7210 */ /* 0x000fe200017fe408 */
[----:B------:R-:W-:Y:S02]  /*1500*/  @!P0 IMAD R8, R33, R25, R0 ;  /* 0x0000001921088224 */ /* 0x000fe400078e0200 */
[----:B------:R-:W-:Y:S02]  /*1510*/  IMAD R0, R9, UR6, RZ ;  /* 0x0000000609007c24 */ /* 0x000fe4000f8e02ff */
[----:B------:R-:W-:Y:S01]  /*1520*/  @!P0 IMAD.WIDE.U32 R2, R33, R24, R6 ;  /* 0x0000001821028225 */ /* 0x000fe200078e0006 */
[----:B------:R-:W-:-:S03]  /*1530*/  SHF.L.U64.HI R163, R42, 0x6, R43 ;  /* 0x000000062aa37819 */ /* 0x000fc6000001022b */
[C---:B------:R-:W-:Y:S02]  /*1540*/  IMAD R7, R26.reuse, UR7, R0 ;  /* 0x000000071a077c24 */ /* 0x040fe4000f8e0200 */
[----:B------:R-:W-:Y:S01]  /*1550*/  IMAD.WIDE.U32 R44, R26, UR6, R4 ;  /* 0x000000061a2c7c25 */ /* 0x000fe2000f8e0004 */
[----:B------:R-:W-:Y:S01]  /*1560*/  SHF.R.S32.HI R0, RZ, 0x1f, R198 ;  /* 0x0000001fff007819 */ /* 0x000fe200000114c6 */
[----:B------:R-:W-:Y:S01]  /*1570*/  ULDC.64 UR6, c[0x0][0x268] ;  /* 0x00009a0000067ab9 */ /* 0x000fe20000000a00 */
[----:B------:R-:W-:Y:S01]  /*1580*/  SHF.L.U64.HI R46, R39, 0x6, R40 ;  /* 0x00000006272e7819 */ /* 0x000fe20000010228 */
[----:B------:R-:W-:Y:S01]  /*1590*/  IMAD R5, R163, R198, RZ ;  /* 0x000000c6a3057224 */ /* 0x000fe200078e02ff */
[----:B------:R-:W-:Y:S02]  /*15a0*/  SHF.L.U32 R162, R42, 0x6, RZ ;  /* 0x000000062aa27819 */ /* 0x000fe400000006ff */
[----:B------:R-:W-:Y:S02]  /*15b0*/  @!P0 IADD3 R3, R3, R8, RZ ;  /* 0x0000000803038210 */ /* 0x000fe40007ffe0ff */
[----:B---3--:R-:W-:-:S02]  /*15c0*/  @!P0 LEA R6, P1, R2, R10, 0x1 ;  /* 0x0000000a02068211 */ /* 0x008fc400078208ff */
[----:B------:R-:W-:Y:S02]  /*15d0*/  IADD3 R165, R45, R7, RZ ;  /* 0x000000072da57210 */ /* 0x000fe40007ffe0ff */
[----:B------:R-:W-:Y:S01]  /*15e0*/  MOV R164, R44 ;  /* 0x0000002c00a47202 */ /* 0x000fe20000000f00 */
[----:B------:R-:W-:Y:S01]  /*15f0*/  IMAD R4, R46, R198, RZ ;  /* 0x000000c62e047224 */ /* 0x000fe200078e02ff */
[----:B------:R-:W-:Y:S01]  /*1600*/  SHF.L.U32 R41, R39, 0x6, RZ ;  /* 0x0000000627297819 */ /* 0x000fe200000006ff */
[-C--:B------:R-:W-:Y:S01]  /*1610*/  IMAD R8, R0, R162.reuse, R5 ;  /* 0x000000a200087224 */ /* 0x080fe200078e0205 */
[----:B------:R-:W-:Y:S01]  /*1620*/  @!P0 LEA.HI.X R7, R2, R11, R3, 0x1, P1 ;  /* 0x0000000b02078211 */ /* 0x000fe200008f0c03 */
[----:B------:R-:W-:-:S04]  /*1630*/  IMAD.WIDE.U32 R2, R198, R162, R164 ;  /* 0x000000a2c6027225 */ /* 0x000fc800078e00a4 */
[C---:B------:R-:W-:Y:S01]  /*1640*/  IMAD.SHL.U32 R153, R42.reuse, 0x20, RZ ;  /* 0x000000202a997824 */ /* 0x040fe200078e00ff */
[----:B------:R-:W-:Y:S01]  /*1650*/  SHF.L.U64.HI R152, R42, 0x5, R43 ;  /* 0x000000052a987819 */ /* 0x000fe2000001022b */
[----:B------:R-:W-:Y:S01]  /*1660*/  IMAD R18, R0, R41, R4 ;  /* 0x0000002900127224 */ /* 0x000fe200078e0204 */
[----:B------:R-:W-:Y:S01]  /*1670*/  IADD3 R0, R3, R8, RZ ;  /* 0x0000000803007210 */ /* 0x000fe20007ffe0ff */
[----:B------:R-:W-:Y:S01]  /*1680*/  IMAD R5, R9, UR6, RZ ;  /* 0x0000000609057c24 */ /* 0x000fe2000f8e02ff */
[----:B--2---:R-:W-:Y:S01]  /*1690*/  @!P6 LEA R4, P2, R2, R14, 0x1 ;  /* 0x0000000e0204e211 */ /* 0x004fe200078408ff */
[----:B------:R-:W-:Y:S01]  /*16a0*/  @!P0 LDGSTS.E.BYPASS.LTC128B.128 [R30+0x1800], desc[UR12][R6.64] ;  /* 0x01800000061e8fae */ /* 0x000fe2000b901d4c */
[----:B------:R-:W-:Y:S01]  /*16b0*/  @!P5 IADD3 R3, P1, R153, R2, RZ ;  /* 0x000000029903d210 */ /* 0x000fe20007f3e0ff */
[----:B------:R-:W-:Y:S01]  /*16c0*/  IMAD R10, R26, UR7, R5 ;  /* 0x000000071a0a7c24 */ /* 0x000fe2000f8e0205 */
[----:B------:R-:W-:Y:S01]  /*16d0*/  @!P6 LEA.HI.X R5, R2, R15, R0, 0x1, P2 ;  /* 0x0000000f0205e211 */ /* 0x000fe200010f0c00 */
[----:B------:R-:W-:Y:S01]  /*16e0*/  @!P0 LDGSTS.E.BYPASS.LTC128B.128 [R30+0x3800], desc[UR12][R6.64+0x40] ;  /* 0x03800040061e8fae */ /* 0x000fe2000b901d4c */
[----:B------:R-:W-:Y:S01]  /*16f0*/  @!P5 IADD3.X R0, R152, R0, RZ, P1, !PT ;  /* 0x000000009800d210 */ /* 0x000fe20000ffe4ff */
[----:B------:R-:W2:Y:S01]  /*1700*/  @!P4 LDC.64 R8, c[0x0][0x220] ;  /* 0x00008800ff08cb82 */ /* 0x000ea20000000a00 */
[C---:B-1----:R-:W-:Y:S01]  /*1710*/  @!P5 LEA R2, P1, R3.reuse, R16, 0x1 ;  /* 0x000000100302d211 */ /* 0x042fe200078208ff */
[----:B------:R-:W-:Y:S03]  /*1720*/  @!P0 LDGSTS.E.BYPASS.LTC128B.128 [R30+0x5800], desc[UR12][R6.64+0x80] ;  /* 0x05800080061e8fae */ /* 0x000fe6000b901d4c */
[----:B------:R-:W-:Y:S01]  /*1730*/  @!P5 LEA.HI.X R3, R3, R17, R0, 0x1, P1 ;  /* 0x000000110303d211 */ /* 0x000fe200008f0c00 */
[----:B------:R-:W-:Y:S04]  /*1740*/  @!P6 LDGSTS.E.BYPASS.LTC128B.128 [R32+0x6000], desc[UR12][R4.64] ;  /* 0x060000000420efae */ /* 0x000fe8000b901d4c */
[----:B------:R-:W-:Y:S04]  /*1750*/  @!P6 LDGSTS.E.BYPASS.LTC128B.128 [R32+0x7000], desc[UR12][R4.64+0x40] ;  /* 0x070000400420efae */ /* 0x000fe8000b901d4c */
[----:B------:R1:W-:Y:S04]  /*1760*/  @!P6 LDGSTS.E.BYPASS.LTC128B.128 [R32+0x8000], desc[UR12][R4.64+0x80] ;  /* 0x080000800420efae */ /* 0x0003e8000b901d4c */
[----:B------:R-:W-:Y:S04]  /*1770*/  @!P5 LDGSTS.E.BYPASS.LTC128B.128 [R31+0x6800], desc[UR12][R2.64] ;  /* 0x06800000021fdfae */ /* 0x000fe8000b901d4c */
[----:B------:R-:W-:Y:S04]  /*1780*/  @!P5 LDGSTS.E.BYPASS.LTC128B.128 [R31+0x7800], desc[UR12][R2.64+0x40] ;  /* 0x07800040021fdfae */ /* 0x000fe8000b901d4c */
[----:B------:R3:W-:Y:S04]  /*1790*/  @!P5 LDGSTS.E.BYPASS.LTC128B.128 [R31+0x8800], desc[UR12][R2.64+0x80] ;  /* 0x08800080021fdfae */ /* 0x0007e8000b901d4c */
[----:B------:R-:W0:Y:S01]  /*17a0*/  LDGDEPBAR ;  /* 0x00000000000079af */ /* 0x000e220000000000 */
[----:B------:R-:W-:-:S02]  /*17b0*/  IMAD.WIDE.U32 R24, R26, UR6, R12 ;  /* 0x000000061a187c25 */ /* 0x000fc4000f8e000c */
[----:B------:R-:W4:Y:S01]  /*17c0*/  @!P3 LDC.64 R12, c[0x0][0x220] ;  /* 0x00008800ff0cbb82 */ /* 0x000f220000000a00 */
[----:B------:R-:W-:Y:S01]  /*17d0*/  SHF.L.U32 R0, R37, 0x5, RZ ;  /* 0x0000000525007819 */ /* 0x000fe200000006ff */
[----:B------:R-:W-:Y:S01]  /*17e0*/  IMAD.MOV.U32 R22, RZ, RZ, R24 ;  /* 0x000000ffff167224 */ /* 0x000fe200078e0018 */
[----:B------:R-:W-:Y:S02]  /*17f0*/  IADD3 R23, R25, R10, RZ ;  /* 0x0000000a19177210 */ /* 0x000fe40007ffe0ff */
[----:B------:R-:W-:Y:S02]  /*1800*/  LOP3.LUT R154, R0, 0xffffff00, RZ, 0xc0, !PT ;  /* 0xffffff00009a7812 */ /* 0x000fe400078ec0ff */
[----:B-1----:R-:W-:Y:S02]  /*1810*/  SHF.L.U32 R4, R35, 0x3, RZ ;  /* 0x0000000323047819 */ /* 0x002fe400000006ff */
[----:B------:R-:W-:Y:S01]  /*1820*/  SHF.L.U32 R11, R39, 0x5, RZ ;  /* 0x00000005270b7819 */ /* 0x000fe200000006ff */
[----:B------:R-:W-:-:S04]  /*1830*/  DEPBAR.LE SB0, 0x0 ;  /* 0x000080000000791a */ /* 0x000fc80000000000 */
[----:B------:R-:W-:Y:S01]  /*1840*/  BAR.SYNC.DEFER_BLOCKING 0x0 ;  /* 0x0000000000007b1d */ /* 0x000fe20000010000 */
[----:B---3--:R-:W-:-:S04]  /*1850*/  SHF.L.U32 R2, R20, 0x6, RZ ;  /* 0x0000000614027819 */ /* 0x008fc800000006ff */
[----:B------:R-:W-:Y:S01]  /*1860*/  LOP3.LUT R0, R2, 0xc0, RZ, 0xc0, !PT ;  /* 0x000000c002007812 */ /* 0x000fe200078ec0ff */
[----:B------:R-:W-:Y:S01]  /*1870*/  IMAD.WIDE.U32 R2, R198, R41, R22 ;  /* 0x00000029c6027225 */ /* 0x000fe200078e0016 */
[----:B------:R-:W-:Y:S02]  /*1880*/  SHF.L.U64.HI R10, R39, 0x5, R40 ;  /* 0x00000005270a7819 */ /* 0x000fe40000010228 */
[----:B------:R-:W-:Y:S02]  /*1890*/  LOP3.LUT R6, R0, 0x8, R4, 0xf8, !PT ;  /* 0x0000000800067812 */ /* 0x000fe400078ef804 */
[----:B------:R-:W-:Y:S02]  /*18a0*/  SHF.R.U32.HI R5, RZ, 0x3, R0 ;  /* 0x00000003ff057819 */ /* 0x000fe40000011600 */
[----:B------:R-:W-:Y:S02]  /*18b0*/  IADD3 R0, R3, R18, RZ ;  /* 0x0000001203007210 */ /* 0x000fe40007ffe0ff */
[----:B--2---:R-:W-:-:S02]  /*18c0*/  @!P4 LEA R4, P1, R2, R8, 0x1 ;  /* 0x000000080204c211 */ /* 0x004fc400078208ff */
[----:B------:R-:W-:Y:S02]  /*18d0*/  @!P3 IADD3 R3, P0, R11, R2, RZ ;  /* 0x000000020b03b210 */ /* 0x000fe40007f1e0ff */
[----:B------:R-:W-:Y:S02]  /*18e0*/  LOP3.LUT R155, R6, R5, RZ, 0x3c, !PT ;  /* 0x00000005069b7212 */ /* 0x000fe400078e3cff */
[----:B------:R-:W-:Y:S02]  /*18f0*/  LEA R8, R157, R154, 0x9 ;  /* 0x0000009a9d087211 */ /* 0x000fe400078e48ff */
[----:B------:R-:W-:Y:S02]  /*1900*/  @!P4 LEA.HI.X R5, R2, R9, R0, 0x1, P1 ;  /* 0x000000090205c211 */ /* 0x000fe400008f0c00 */
[----:B------:R-:W-:Y:S02]  /*1910*/  LEA R7, R35, R34, 0x3 ;  /* 0x0000002223077211 */ /* 0x000fe400078e18ff */
[----:B------:R-:W-:-:S02]  /*1920*/  @!P3 IADD3.X R2, R10, R0, RZ, P0, !PT ;  /* 0x000000000a02b210 */ /* 0x000fc400007fe4ff */
[----:B----4-:R-:W-:Y:S02]  /*1930*/  @!P3 LEA R6, P0, R3, R12, 0x1 ;  /* 0x0000000c0306b211 */ /* 0x010fe400078008ff */
[----:B------:R-:W-:Y:S02]  /*1940*/  LEA R8, R156, R8, 0x5 ;  /* 0x000000089c087211 */ /* 0x000fe400078e28ff */
[----:B------:R-:W-:Y:S02]  /*1950*/  LEA R0, R7, R21, 0x5 ;  /* 0x0000001507007211 */ /* 0x000fe400078e28ff */
[----:B------:R-:W-:Y:S01]  /*1960*/  @!P3 LEA.HI.X R7, R3, R13, R2, 0x1, P0 ;  /* 0x0000000d0307b211 */ /* 0x000fe200000f0c02 */
[----:B------:R-:W-:Y:S01]  /*1970*/  @P4 STS [R230+0x9000], RZ ;  /* 0x009000ffe6004388 */ /* 0x000fe20000000800 */
[----:B------:R-:W-:-:S03]  /*1980*/  IADD3 R2, R155, R8, RZ ;  /* 0x000000089b027210 */ /* 0x000fc60007ffe0ff */
[----:B------:R-:W-:Y:S01]  /*1990*/  @P4 STS [R230+0x9004], RZ ;  /* 0x009004ffe6004388 */ /* 0x000fe20000000800 */
[----:B------:R-:W-:-:S03]  /*19a0*/  LEA R225, R0, UR4, 0x1 ;  /* 0x0000000400e17c11 */ /* 0x000fc6000f8e08ff */
[----:B------:R-:W-:Y:S01]  /*19b0*/  @P4 STS.64 [R230+0x9008], RZ ;  /* 0x009008ffe6004388 */ /* 0x000fe20000000a00 */
[----:B------:R-:W-:-:S03]  /*19c0*/  LEA R228, R2, UR4, 0x1 ;  /* 0x0000000402e47c11 */ /* 0x000fc6000f8e08ff */
        /* <DEDUP_REMOVED lines=18> */
[----:B------:R-:W2:Y:S01]  /*1af0*/  LDSM.16.M88.4 R16, [R225+0x6000] ;  /* 0x00600000e110783b */ /* 0x000ea20000000200 */
[----:B------:R-:W-:Y:S01]  /*1b00*/  IMAD.MOV.U32 R0, RZ, RZ, 0x10 ;  /* 0x00000010ff007424 */ /* 0x000fe200078e00ff */
[----:B------:R-:W-:-:S02]  /*1b10*/  LOP3.LUT P1, RZ, R20, 0x2, RZ, 0xc0, !PT ;  /* 0x0000000214ff7812 */ /* 0x000fc4000782c0ff */
[----:B------:R-:W-:Y:S01]  /*1b20*/  STL.64 [R1+0x60], R44 ;  /* 0x0000602c01007387 */ /* 0x000fe20000100a00 */
[----:B------:R-:W-:-:S03]  /*1b30*/  LOP3.LUT P0, RZ, R29, 0x2, RZ, 0xc0, !PT ;  /* 0x000000021dff7812 */ /* 0x000fc6000780c0ff */
[----:B------:R-:W-:Y:S01]  /*1b40*/  STL [R1+0x58], R46 ;  /* 0x0000582e01007387 */ /* 0x000fe20000100800 */
[----:B------:R-:W-:-:S03]  /*1b50*/  SEL R2, R0, 0xfffffff0, !P1 ;  /* 0xfffffff000027807 */ /* 0x000fc60004800000 */
[----:B------:R-:W-:Y:S01]  /*1b60*/  STL [R1+0x5c], R163 ;  /* 0x00005ca301007387 */ /* 0x000fe20000100800 */
[----:B------:R-:W-:-:S03]  /*1b70*/  SEL R0, R0, 0xfffffff0, !P0 ;  /* 0xfffffff000007807 */ /* 0x000fc60004000000 */
[----:B------:R-:W-:Y:S04]  /*1b80*/  STL [R1+0x4c], R162 ;  /* 0x00004ca201007387 */ /* 0x000fe80000100800 */
[----:B------:R-:W-:Y:S04]  /*1b90*/  STL [R1+0x48], R41 ;  /* 0x0000482901007387 */ /* 0x000fe80000100800 */
[----:B------:R-:W-:Y:S01]  /*1ba0*/  STL.64 [R1+0x50], R164 ;  /* 0x000050a401007387 */ /* 0x000fe20000100a00 */
[----:B------:R-:W-:-:S03]  /*1bb0*/  LEA R229, R2, R228, 0x1 ;  /* 0x000000e402e57211 */ /* 0x000fc600078e08ff */
[----:B------:R-:W-:Y:S01]  /*1bc0*/  STL.64 [R1+0x78], R24 ;  /* 0x0000781801007387 */ /* 0x000fe20000100a00 */
[----:B------:R-:W-:-:S03]  /*1bd0*/  LEA R227, R0, R225, 0x1 ;  /* 0x000000e100e37211 */ /* 0x000fc600078e08ff */
[----:B------:R-:W-:Y:S04]  /*1be0*/  STL.64 [R1+0x20], R22 ;  /* 0x0000201601007387 */ /* 0x000fe80000100a00 */
[----:B------:R-:W-:Y:S04]  /*1bf0*/  STL [R1+0x70], R11 ;  /* 0x0000700b01007387 */ /* 0x000fe80000100800 */
[----:B------:R-:W-:Y:S04]  /*1c00*/  STL [R1+0x80], R10 ;  /* 0x0000800a01007387 */ /* 0x000fe80000100800 */
[----:B------:R-:W3:Y:S04]  /*1c10*/  LDSM.16.M88.4 R8, [R228+0x1000] ;  /* 0x00100000e408783b */ /* 0x000ee80000000200 */
[----:B------:R-:W4:Y:S04]  /*1c20*/  LDSM.16.M88.4 R32, [R225+0x6400] ;  /* 0x00640000e120783b */ /* 0x000f280000000200 */
[----:B------:R-:W5:Y:S04]  /*1c30*/  LDSM.16.M88.4 R28, [R225+0x6800] ;  /* 0x00680000e11c783b */ /* 0x000f680000000200 */
[----:B------:R-:W5:Y:S04]  /*1c40*/  LDSM.16.M88.4 R20, [R225+0x6c00] ;  /* 0x006c0000e114783b */ /* 0x000f680000000200 */
[----:B------:R-:W-:Y:S04]  /*1c50*/  LDSM.16.M88.4 R24, [R229] ;  /* 0x00000000e518783b */ /* 0x000fe80000000200 */
[----:B------:R-:W5:Y:S01]  /*1c60*/  LDSM.16.M88.4 R40, [R227+0x6000] ;  /* 0x00600000e328783b */ /* 0x000f620000000200 */
[C---:B--2---:R-:W-:Y:S03]  /*1c70*/  HMMA.16816.F32 R56, R12.reuse, R16, RZ ;  /* 0x000000100c38723c */ /* 0x044fe600000018ff */
[----:B-1----:R-:W1:Y:S04]  /*1c80*/  LDSM.16.M88.4 R4, [R229+0x1000] ;  /* 0x00100000e504783b */ /* 0x002e680000000200 */
[----:B------:R-:W-:Y:S04]  /*1c90*/  LDSM.16.M88.4 R64, [R225+0x7000] ;  /* 0x00700000e140783b */ /* 0x000fe80000000200 */
[----:B------:R-:W2:Y:S04]  /*1ca0*/  LDSM.16.M88.4 R36, [R228+0x2000] ;  /* 0x00200000e424783b */ /* 0x000ea80000000200 */
[----:B------:R-:W2:Y:S01]  /*1cb0*/  LDSM.16.M88.4 R48, [R227+0x6800] ;  /* 0x00680000e330783b */ /* 0x000ea20000000200 */
[----:B------:R-:W-:Y:S03]  /*1cc0*/  HMMA.16816.F32 R140, R12, R18, RZ ;  /* 0x000000120c8c723c */ /* 0x000fe600000018ff */
[----:B------:R-:W2:Y:S03]  /*1cd0*/  LDSM.16.M88.4 R52, [R227+0x6400] ;  /* 0x00640000e334783b */ /* 0x000ea60000000200 */
[C---:B---3--:R-:W-:Y:S01]  /*1ce0*/  HMMA.16816.F32 R60, R8.reuse, R16, RZ ;  /* 0x00000010083c723c */ /* 0x048fe200000018ff */
[----:B------:R-:W3:Y:S04]  /*1cf0*/  LDSM.16.M88.4 R44, [R227+0x6c00] ;  /* 0x006c0000e32c783b */ /* 0x000ee80000000200 */
[----:B------:R-:W-:Y:S01]  /*1d00*/  LDSM.16.M88.4 R92, [R225+0x7800] ;  /* 0x00780000e15c783b */ /* 0x000fe20000000200 */
[C---:B------:R-:W-:Y:S03]  /*1d10*/  HMMA.16816.F32 R96, R8.reuse, R18, RZ ;  /* 0x000000120860723c */ /* 0x040fe600000018ff */
[----:B------:R-:W-:Y:S03]  /*1d20*/  LDSM.16.M88.4 R72, [R225+0x7400] ;  /* 0x00740000e148783b */ /* 0x000fe60000000200 */
[C---:B----4-:R-:W-:Y:S01]  /*1d30*/  HMMA.16816.F32 R68, R8.reuse, R32, RZ ;  /* 0x000000200844723c */ /* 0x050fe200000018ff */
[----:B------:R-:W-:Y:S04]  /*1d40*/  LDSM.16.M88.4 R84, [R225+0x7c00] ;  /* 0x007c0000e154783b */ /* 0x000fe80000000200 */
[----:B------:R-:W0:Y:S01]  /*1d50*/  LDGDEPBAR ;  /* 0x00000000000079af */ /* 0x000e220000000000 */
[C---:B-----5:R-:W-:Y:S06]  /*1d60*/  HMMA.16816.F32 R16, R8.reuse, R28, RZ ;  /* 0x0000001c0810723c */ /* 0x060fec00000018ff */
[C---:B------:R-:W-:Y:S06]  /*1d70*/  HMMA.16816.F32 R80, R8.reuse, R20, RZ ;  /* 0x000000140850723c */ /* 0x040fec00000018ff */
[C---:B------:R-:W-:Y:S06]  /*1d80*/  HMMA.16816.F32 R88, R8.reuse, R34, RZ ;  /* 0x000000220858723c */ /* 0x040fec00000018ff */
[C---:B------:R-:W-:Y:S06]  /*1d90*/  HMMA.16816.F32 R76, R8.reuse, R30, RZ ;  /* 0x0000001e084c723c */ /* 0x040fec00000018ff */
[----:B------:R-:W-:Y:S06]  /*1da0*/  HMMA.16816.F32 R100, R8, R22, RZ ;  /* 0x000000160864723c */ /* 0x000fec00000018ff */
[----:B------:R-:W-:Y:S01]  /*1db0*/  HMMA.16816.F32 R8, R24, R40, R56 ;  /* 0x000000281808723c */ /* 0x000fe20000001838 */
[----:B------:R-:W-:Y:S05]  /*1dc0*/  LDSM.16.M88.4 R56, [R227+0x7000] ;  /* 0x00700000e338783b */ /* 0x000fea0000000200 */
[C---:B------:R-:W-:Y:S06]  /*1dd0*/  HMMA.16816.F32 R116, R12.reuse, R20, RZ ;  /* 0x000000140c74723c */ /* 0x040fec00000018ff */
[C---:B------:R-:W-:Y:S01]  /*1de0*/  HMMA.16816.F32 R112, R12.reuse, R22, RZ ;  /* 0x000000160c70723c */ /* 0x040fe200000018ff */
[----:B------:R-:W4:Y:S05]  /*1df0*/  LDSM.16.M88.4 R20, [R228+0x3000] ;  /* 0x00300000e414783b */ /* 0x000f2a0000000200 */
[C---:B------:R-:W-:Y:S06]  /*1e00*/  HMMA.16816.F32 R124, R12.reuse, R32, RZ ;  /* 0x000000200c7c723c */ /* 0x040fec00000018ff */
[C---:B------:R-:W-:Y:S01]  /*1e10*/  HMMA.16816.F32 R136, R12.reuse, R34, RZ ;  /* 0x000000220c88723c */ /* 0x040fe200000018ff */
[----:B------:R-:W5:Y:S05]  /*1e20*/  LDSM.16.M88.4 R32, [R229+0x2000] ;  /* 0x00200000e520783b */ /* 0x000f6a0000000200 */
[C---:B------:R-:W-:Y:S06]  /*1e30*/  HMMA.16816.F32 R120, R12.reuse, R28, RZ ;  /* 0x0000001c0c78723c */ /* 0x040fec00000018ff */
[----:B------:R-:W-:Y:S01]  /*1e40*/  HMMA.16816.F32 R132, R12, R30, RZ ;  /* 0x0000001e0c84723c */ /* 0x000fe200000018ff */
[----:B------:R-:W5:Y:S05]  /*1e50*/  LDSM.16.M88.4 R28, [R229+0x3000] ;  /* 0x00300000e51c783b */ /* 0x000f6a0000000200 */
[----:B-1----:R-:W-:Y:S06]  /*1e60*/  HMMA.16816.F32 R12, R4, R40, R60 ;  /* 0x00000028040c723c */ /* 0x002fec000000183c */
[----:B--2---:R-:W-:Y:S06]  /*1e70*/  HMMA.16816.F32 R8, R36, R64, R8 ;  /* 0x000000402408723c */ /* 0x004fec0000001808 */
[C---:B------:R-:W-:Y:S06]  /*1e80*/  HMMA.16816.F32 R108, R4.reuse, R42, R96 ;  /* 0x0000002a046c723c */ /* 0x040fec0000001860 */
[C---:B------:R-:W-:Y:S01]  /*1e90*/  HMMA.16816.F32 R60, R4.reuse, R48, R16 ;  /* 0x00000030043c723c */ /* 0x040fe20000001810 */
[----:B------:R-:W-:Y:S05]  /*1ea0*/  LDSM.16.M88.4 R16, [R228+0x4000] ;  /* 0x00400000e410783b */ /* 0x000fea0000000200 */
[C---:B------:R-:W-:Y:S01]  /*1eb0*/  HMMA.16816.F32 R96, R4.reuse, R50, R76 ;  /* 0x000000320460723c */ /* 0x040fe2000000184c */
[----:B------:R-:W1:Y:S05]  /*1ec0*/  LDSM.16.M88.4 R76, [R225+0x8000] ;  /* 0x00800000e14c783b */ /* 0x000e6a0000000200 */
[C---:B------:R-:W-:Y:S06]  /*1ed0*/  HMMA.16816.F32 R104, R4.reuse, R54, R88 ;  /* 0x000000360468723c */ /* 0x040fec0000001858 */
[----:B---3--:R-:W-:Y:S06]  /*1ee0*/  HMMA.16816.F32 R88, R4, R46, R100 ;  /* 0x0000002e0458723c */ /* 0x008fec0000001864 */
[C---:B------:R-:W-:Y:S06]  /*1ef0*/  HMMA.16816.F32 R144, R24.reuse, R48, R120 ;  /* 0x000000301890723c */ /* 0x040fec0000001878 */
[C---:B------:R-:W-:Y:S06]  /*1f00*/  HMMA.16816.F32 R148, R24.reuse, R44, R116 ;  /* 0x0000002c1894723c */ /* 0x040fec0000001874 */
[C---:B------:R-:W-:Y:S06]  /*1f10*/  HMMA.16816.F32 R100, R24.reuse, R52, R124 ;  /* 0x000000341864723c */ /* 0x040fec000000187c */
[C---:B------:R-:W-:Y:S06]  /*1f20*/  HMMA.16816.F32 R40, R24.reuse, R42, R140 ;  /* 0x0000002a1828723c */ /* 0x040fec000000188c */
[C---:B------:R-:W-:Y:S06]  /*1f30*/  HMMA.16816.F32 R116, R24.reuse, R54, R136 ;  /* 0x000000361874723c */ /* 0x040fec0000001888 */
[C---:B------:R-:W-:Y:S06]  /*1f40*/  HMMA.16816.F32 R120, R24.reuse, R50, R132 ;  /* 0x000000321878723c */ /* 0x040fec0000001884 */
[----:B------:R-:W-:Y:S06]  /*1f50*/  HMMA.16816.F32 R112, R24, R46, R112 ;  /* 0x0000002e1870723c */ /* 0x000fec0000001870 */
[----:B----4-:R-:W-:Y:S01]  /*1f60*/  HMMA.16816.F32 R24, R20, R64, R12 ;  /* 0x000000401418723c */ /* 0x010fe2000000180c */
[----:B------:R-:W2:Y:S05]  /*1f70*/  LDSM.16.M88.4 R12, [R228+0x5000] ;  /* 0x00500000e40c783b */ /* 0x000eaa0000000200 */
[C---:B------:R-:W-:Y:S06]  /*1f80*/  HMMA.16816.F32 R68, R4.reuse, R52, R68 ;  /* 0x000000340444723c */ /* 0x040fec0000001844 */
[----:B------:R-:W-:Y:S01]  /*1f90*/  HMMA.16816.F32 R80, R4, R44, R80 ;  /* 0x0000002c0450723c */ /* 0x000fe20000001850 */
[----:B------:R-:W-:Y:S05]  /*1fa0*/  LDSM.16.M88.4 R44, [R227+0x8000] ;  /* 0x00800000e32c783b */ /* 0x000fea0000000200 */
[----:B-----5:R-:W-:Y:S01]  /*1fb0*/  HMMA.16816.F32 R4, R32, R56, R8 ;  /* 0x000000382004723c */ /* 0x020fe20000001808 */
[----:B------:R-:W3:Y:S05]  /*1fc0*/  LDSM.16.M88.4 R8, [R229+0x4000] ;  /* 0x00400000e508783b */ /* 0x000eea0000000200 */
[C---:B------:R-:W-:Y:S06]  /*1fd0*/  HMMA.16816.F32 R136, R20.reuse, R92, R60 ;  /* 0x0000005c1488723c */ /* 0x040fec000000183c */
[-C--:B------:R-:W-:Y:S06]  /*1fe0*/  HMMA.16816.F32 R60, R20, R66.reuse, R108 ;  /* 0x00000042143c723c */ /* 0x080fec000000186c */
[----:B------:R-:W-:Y:S01]  /*1ff0*/  HMMA.16816.F32 R52, R36, R66, R40 ;  /* 0x000000422434723c */ /* 0x000fe20000001828 */
[----:B------:R-:W-:Y:S05]  /*2000*/  LDSM.16.M88.4 R40, [R227+0x7400] ;  /* 0x00740000e328783b */ /* 0x000fea0000000200 */
[----:B------:R-:W-:Y:S06]  /*2010*/  HMMA.16816.F32 R48, R28, R56, R24 ;  /* 0x000000381c30723c */ /* 0x000fec0000001818 */
[C---:B------:R-:W-:Y:S06]  /*2020*/  HMMA.16816.F32 R124, R20.reuse, R72, R68 ;  /* 0x00000048147c723c */ /* 0x040fec0000001844 */
[C---:B------:R-:W-:Y:S06]  /*2030*/  HMMA.16816.F32 R140, R20.reuse, R84, R80 ;  /* 0x00000054148c723c */ /* 0x040fec0000001850 */
[C---:B------:R-:W-:Y:S06]  /*2040*/  HMMA.16816.F32 R104, R20.reuse, R74, R104 ;  /* 0x0000004a1468723c */ /* 0x040fec0000001868 */
[C---:B------:R-:W-:Y:S06]  /*2050*/  HMMA.16816.F32 R108, R20.reuse, R94, R96 ;  /* 0x0000005e146c723c */ /* 0x040fec0000001860 */
[----:B------:R-:W-:Y:S06]  /*2060*/  HMMA.16816.F32 R132, R20, R86, R88 ;  /* 0x000000561484723c */ /* 0x000fec0000001858 */
[----:B-1----:R-:W-:Y:S01]  /*2070*/  HMMA.16816.F32 R20, R16, R76, R4 ;  /* 0x0000004c1014723c */ /* 0x002fe20000001804 */
[----:B------:R-:W1:Y:S05]  /*2080*/  LDSM.16.M88.4 R4, [R229+0x5000] ;  /* 0x00500000e504783b */ /* 0x000e6a0000000200 */
[-C--:B------:R-:W-:Y:S06]  /*2090*/  HMMA.16816.F32 R24, R28, R58.reuse, R60 ;  /* 0x0000003a1c18723c */ /* 0x080fec000000183c */
[----:B------:R-:W-:Y:S06]  /*20a0*/  HMMA.16816.F32 R56, R32, R58, R52 ;  /* 0x0000003a2038723c */ /* 0x000fec0000001834 */
[----:B--2---:R-:W-:Y:S06]  /*20b0*/  HMMA.16816.F32 R48, R12, R76, R48 ;  /* 0x0000004c0c30723c */ /* 0x004fec0000001830 */
[----:B---3--:R-:W-:Y:S01]  /*20c0*/  HMMA.16816.F32 R68, R8, R44, R20 ;  /* 0x0000002c0844723c */ /* 0x008fe20000001814 */
[----:B------:R-:W-:Y:S05]  /*20d0*/  LDSM.16.M88.4 R20, [R227+0x7800] ;  /* 0x00780000e314783b */ /* 0x000fea0000000200 */
[C---:B------:R-:W-:Y:S06]  /*20e0*/  HMMA.16816.F32 R64, R36.reuse, R72, R100 ;  /* 0x000000482440723c */ /* 0x040fec0000001864 */
[C---:B------:R-:W-:Y:S06]  /*20f0*/  HMMA.16816.F32 R80, R36.reuse, R74, R116 ;  /* 0x0000004a2450723c */ /* 0x040fec0000001874 */
[C---:B------:R-:W-:Y:S06]  /*2100*/  HMMA.16816.F32 R88, R36.reuse, R92, R144 ;  /* 0x0000005c2458723c */ /* 0x040fec0000001890 */
[C---:B------:R-:W-:Y:S06]  /*2110*/  HMMA.16816.F32 R92, R36.reuse, R94, R120 ;  /* 0x0000005e245c723c */ /* 0x040fec0000001878 */
[C---:B------:R-:W-:Y:S06]  /*2120*/  HMMA.16816.F32 R116, R36.reuse, R84, R148 ;  /* 0x000000542474723c */ /* 0x040fec0000001894 */
[----:B------:R-:W-:Y:S06]  /*2130*/  HMMA.16816.F32 R112, R36, R86, R112 ;  /* 0x000000562470723c */ /* 0x000fec0000001870 */
[-C--:B------:R-:W-:Y:S01]  /*2140*/  HMMA.16816.F32 R60, R12, R78.reuse, R24 ;  /* 0x0000004e0c3c723c */ /* 0x080fe20000001818 */
[----:B------:R-:W2:Y:S05]  /*2150*/  LDSM.16.M88.4 R24, [R225+0x8400] ;  /* 0x00840000e118783b */ /* 0x000eaa0000000200 */
[----:B------:R-:W-:Y:S01]  /*2160*/  HMMA.16816.F32 R36, R16, R78, R56 ;  /* 0x0000004e1024723c */ /* 0x000fe20000001838 */
[----:B------:R-:W-:-:S05]  /*2170*/  FMUL.FTZ R0, R68, UR8 ;  /* 0x0000000844007c20 */ /* 0x000fca0008410000 */
[----:B-1----:R-:W-:Y:S01]  /*2180*/  HMMA.16816.F32 R52, R4, R44, R48 ;  /* 0x0000002c0434723c */ /* 0x002fe20000001830 */
[----:B------:R1:W3:Y:S01]  /*2190*/  MUFU.TANH R131, R0 ;  /* 0x0000000000837308 */ /* 0x0002e20000002400 */
[----:B------:R-:W4:Y:S04]  /*21a0*/  LDSM.16.M88.4 R48, [R227+0x7c00] ;  /* 0x007c0000e330783b */ /* 0x000f280000000200 */
[-C--:B------:R-:W-:Y:S06]  /*21b0*/  HMMA.16816.F32 R56, R32, R40.reuse, R64 ;  /* 0x000000282038723c */ /* 0x080fec0000001840 */
[----:B------:R-:W-:Y:S01]  /*21c0*/  HMMA.16816.F32 R64, R28, R40, R124 ;  /* 0x000000281c40723c */ /* 0x000fe2000000187c */
[----:B-1----:R-:W-:-:S04]  /*21d0*/  FMUL.FTZ R0, R69, UR8 ;  /* 0x0000000845007c20 */ /* 0x002fc80008410000 */
[----:B------:R1:W1:Y:S01]  /*21e0*/  MUFU.TANH R125, R0 ;  /* 0x00000000007d7308 */ /* 0x0002620000002400 */
[-C--:B------:R-:W-:Y:S06]  /*21f0*/  HMMA.16816.F32 R72, R4, R46.reuse, R60 ;  /* 0x0000002e0448723c */ /* 0x080fec000000183c */
[----:B------:R-:W-:Y:S01]  /*2200*/  HMMA.16816.F32 R44, R8, R46, R36 ;  /* 0x0000002e082c723c */ /* 0x000fe20000001824 */
[----:B------:R-:W5:Y:S01]  /*2210*/  LDSM.16.M88.4 R36, [R227+0x8400] ;  /* 0x00840000e324783b */ /* 0x000f620000000200 */
[----:B-1----:R-:W-:-:S04]  /*2220*/  FMUL.FTZ R0, R70, UR8 ;  /* 0x0000000846007c20 */ /* 0x002fc80008410000 */
[----:B------:R1:W1:Y:S02]  /*2230*/  MUFU.TANH R145, R0 ;  /* 0x0000000000917308 */ /* 0x0002640000002400 */
[----:B-1----:R-:W-:-:S06]  /*2240*/  FMUL.FTZ R0, R71, UR8 ;  /* 0x0000000847007c20 */ /* 0x002fcc0008410000 */
[----:B------:R1:W1:Y:S02]  /*2250*/  MUFU.TANH R144, R0 ;  /* 0x0000000000907308 */ /* 0x0002640000002400 */
[----:B-1----:R-:W-:-:S06]  /*2260*/  FMUL.FTZ R0, R52, UR8 ;  /* 0x0000000834007c20 */ /* 0x002fcc0008410000 */
[----:B------:R1:W1:Y:S02]  /*2270*/  MUFU.TANH R126, R0 ;  /* 0x00000000007e7308 */ /* 0x0002640000002400 */
[----:B-1----:R-:W-:-:S06]  /*2280*/  FMUL.FTZ R0, R53, UR8 ;  /* 0x0000000835007c20 */ /* 0x002fcc0008410000 */
[----:B------:R1:W1:Y:S02]  /*2290*/  MUFU.TANH R124, R0 ;  /* 0x00000000007c7308 */ /* 0x0002640000002400 */
[----:B-1----:R-:W-:-:S06]  /*22a0*/  FMUL.FTZ R0, R54, UR8 ;  /* 0x0000000836007c20 */ /* 0x002fcc0008410000 */
[----:B------:R1:W1:Y:S01]  /*22b0*/  MUFU.TANH R127, R0 ;  /* 0x00000000007f7308 */ /* 0x0002620000002400 */
[----:B------:R-:W-:Y:S01]  /*22c0*/  HMMA.16816.F32 R84, R28, R42, R104 ;  /* 0x0000002a1c54723c */ /* 0x000fe20000001868 */
[----:B-1----:R-:W-:-:S05]  /*22d0*/  FMUL.FTZ R0, R55, UR8 ;  /* 0x0000000837007c20 */ /* 0x002fca0008410000 */
[----:B--2---:R-:W-:Y:S01]  /*22e0*/  HMMA.16816.F32 R52, R16, R24, R56 ;  /* 0x000000181034723c */ /* 0x004fe20000001838 */
[----:B------:R1:W2:Y:S05]  /*22f0*/  MUFU.TANH R123, R0 ;  /* 0x00000000007b7308 */ /* 0x0002aa0000002400 */
[----:B------:R-:W-:Y:S06]  /*2300*/  HMMA.16816.F32 R56, R32, R42, R80 ;  /* 0x0000002a2038723c */ /* 0x000fec0000001850 */
[----:B------:R-:W-:Y:S01]  /*2310*/  HMMA.16816.F32 R40, R12, R24, R64 ;  /* 0x000000180c28723c */ /* 0x000fe20000001840 */
[----:B-1----:R-:W-:-:S04]  /*2320*/  FMUL.FTZ R0, R44, UR8 ;  /* 0x000000082c007c20 */ /* 0x002fc80008410000 */
[----:B------:R1:W1:Y:S01]  /*2330*/  MUFU.TANH R122, R0 ;  /* 0x00000000007a7308 */ /* 0x0002620000002400 */
[C---:B------:R-:W-:Y:S06]  /*2340*/  HMMA.16816.F32 R104, R28.reuse, R22, R108 ;  /* 0x000000161c68723c */ /* 0x040fec000000186c */
[----:B----4-:R-:W-:Y:S01]  /*2350*/  HMMA.16816.F32 R108, R28, R48, R140 ;  /* 0x000000301c6c723c */ /* 0x010fe2000000188c */
[----:B-1----:R-:W-:-:S04]  /*2360*/  FMUL.FTZ R0, R45, UR8 ;  /* 0x000000082d007c20 */ /* 0x002fc80008410000 */
[----:B------:R1:W4:Y:S02]  /*2370*/  MUFU.TANH R121, R0 ;  /* 0x0000000000797308 */ /* 0x0003240000002400 */
[----:B-1----:R-:W-:-:S06]  /*2380*/  FMUL.FTZ R0, R46, UR8 ;  /* 0x000000082e007c20 */ /* 0x002fcc0008410000 */
[----:B------:R1:W1:Y:S01]  /*2390*/  MUFU.TANH R141, R0 ;  /* 0x00000000008d7308 */ /* 0x0002620000002400 */
[----:B------:R-:W-:Y:S01]  /*23a0*/  HMMA.16816.F32 R60, R32, R20, R88 ;  /* 0x00000014203c723c */ /* 0x000fe20000001858 */
[----:B-1----:R-:W-:-:S05]  /*23b0*/  FMUL.FTZ R0, R47, UR8 ;  /* 0x000000082f007c20 */ /* 0x002fca0008410000 */
[----:B-----5:R-:W-:Y:S01]  /*23c0*/  HMMA.16816.F32 R44, R8, R36, R52 ;  /* 0x00000024082c723c */ /* 0x020fe20000001834 */
[----:B------:R1:W1:Y:S05]  /*23d0*/  MUFU.TANH R140, R0 ;  /* 0x00000000008c7308 */ /* 0x00026a0000002400 */
[----:B------:R-:W-:Y:S01]  /*23e0*/  HMMA.16816.F32 R96, R28, R20, R136 ;  /* 0x000000141c60723c */ /* 0x000fe20000001888 */
[----:B-1----:R-:W-:-:S04]  /*23f0*/  FMUL.FTZ R0, R72, UR8 ;  /* 0x0000000848007c20 */ /* 0x002fc80008410000 */
[----:B------:R1:W1:Y:S01]  /*2400*/  MUFU.TANH R120, R0 ;  /* 0x0000000000787308 */ /* 0x0002620000002400 */
[----:B------:R-:W-:Y:S01]  /*2410*/  HMMA.16816.F32 R100, R28, R50, R132 ;  /* 0x000000321c64723c */ /* 0x000fe20000001884 */
[----:B------:R-:W5:Y:S05]  /*2420*/  LDSM.16.M88.4 R28, [R225+0x8800] ;  /* 0x00880000e11c783b */ /* 0x000f6a0000000200 */
[----:B------:R-:W-:Y:S01]  /*2430*/  HMMA.16816.F32 R52, R4, R36, R40 ;  /* 0x000000240434723c */ /* 0x000fe20000001828 */
[----:B-1----:R-:W-:-:S05]  /*2440*/  FMUL.FTZ R0, R73, UR8 ;  /* 0x0000000849007c20 */ /* 0x002fca0008410000 */
[----:B------:R-:W-:Y:S01]  /*2450*/  HMMA.16816.F32 R40, R16, R26, R56 ;  /* 0x0000001a1028723c */ /* 0x000fe20000001838 */
[----:B------:R1:W1:Y:S05]  /*2460*/  MUFU.TANH R90, R0 ;  /* 0x00000000005a7308 */ /* 0x00026a0000002400 */
[----:B------:R-:W-:Y:S01]  /*2470*/  HMMA.16816.F32 R76, R32, R22, R92 ;  /* 0x00000016204c723c */ /* 0x000fe2000000185c */
[----:B------:R-:W3:Y:S01]  /*2480*/  LDSM.16.M88.4 R20, [R225+0x8c00] ;  /* 0x008c0000e114783b */ /* 0x000ee20000000200 */
[----:B-1----:R-:W-:-:S04]  /*2490*/  FMUL.FTZ R0, R74, UR8 ;  /* 0x000000084a007c20 */ /* 0x002fc80008410000 */
[----:B------:R1:W1:Y:S01]  /*24a0*/  MUFU.TANH R89, R0 ;  /* 0x0000000000597308 */ /* 0x0002620000002400 */
[----:B------:R-:W-:Y:S01]  /*24b0*/  HMMA.16816.F32 R68, R32, R48, R116 ;  /* 0x000000302044723c */ /* 0x000fe20000001874 */
[----:B-1----:R-:W-:-:S06]  /*24c0*/  FMUL.FTZ R0, R75, UR8 ;  /* 0x000000084b007c20 */ /* 0x002fcc0008410000 */
[----:B------:R1:W1:Y:S01]  /*24d0*/  MUFU.TANH R88, R0 ;  /* 0x0000000000587308 */ /* 0x0002620000002400 */
[----:B------:R-:W-:Y:S01]  /*24e0*/  HMMA.16816.F32 R64, R32, R50, R112 ;  /* 0x000000322040723c */ /* 0x000fe20000001870 */
[----:B-1----:R-:W-:-:S06]  /*24f0*/  FMUL.FTZ R0, R44, UR8 ;  /* 0x000000082c007c20 */ /* 0x002fcc0008410000 */
[----:B------:R1:W1:Y:S01]  /*2500*/  MUFU.TANH R83, R0 ;  /* 0x0000000000537308 */ /* 0x0002620000002400 */
[----:B------:R-:W-:Y:S01]  /*2510*/  HMMA.16816.F32 R32, R12, R26, R84 ;  /* 0x0000001a0c20723c */ /* 0x000fe20000001854 */
[----:B------:R-:W2:Y:S01]  /*2520*/  LDSM.16.M88.4 R24, [R227+0x8800] ;  /* 0x00880000e318783b */ /* 0x000ea20000000200 */
[----:B-1----:R-:W-:-:S05]  /*2530*/  FMUL.FTZ R0, R45, UR8 ;  /* 0x000000082d007c20 */ /* 0x002fca0008410000 */
[----:B------:R1:W1:Y:S01]  /*2540*/  MUFU.TANH R82, R0 ;  /* 0x0000000000527308 */ /* 0x0002620000002400 */
[----:B------:R-:W-:Y:S01]  /*2550*/  HMMA.16816.F32 R40, R8, R38, R40 ;  /* 0x000000260828723c */ /* 0x000fe20000001828 */
[----:B-1----:R-:W-:-:S06]  /*2560*/  FMUL.FTZ R0, R46, UR8 ;  /* 0x000000082e007c20 */ /* 0x002fcc0008410000 */
[----:B------:R1:W1:Y:S02]  /*2570*/  MUFU.TANH R91, R0 ;  /* 0x00000000005b7308 */ /* 0x0002640000002400 */
[----:B-1----:R-:W-:-:S06]  /*2580*/  FMUL.FTZ R0, R47, UR8 ;  /* 0x000000082f007c20 */ /* 0x002fcc0008410000 */
[----:B------:R1:W1:Y:S01]  /*2590*/  MUFU.TANH R85, R0 ;  /* 0x0000000000557308 */ /* 0x0002620000002400 */
[----:B-----5:R-:W-:Y:S01]  /*25a0*/  HMMA.16816.F32 R44, R16, R28, R60 ;  /* 0x0000001c102c723c */ /* 0x020fe2000000183c */
[----:B-1----:R-:W-:-:S06]  /*25b0*/  FMUL.FTZ R0, R52, UR8 ;  /* 0x0000000834007c20 */ /* 0x002fcc0008410000 */
[----:B------:R1:W1:Y:S01]  /*25c0*/  MUFU.TANH R81, R0 ;  /* 0x0000000000517308 */ /* 0x0002620000002400 */
[----:B------:R-:W-:Y:S01]  /*25d0*/  HMMA.16816.F32 R32, R4, R38, R32 ;  /* 0x000000260420723c */ /* 0x000fe20000001820 */
[----:B-1----:R-:W-:-:S06]  /*25e0*/  FMUL.FTZ R0, R53, UR8 ;  /* 0x0000000835007c20 */ /* 0x002fcc0008410000 */
[----:B------:R1:W1:Y:S01]  /*25f0*/  MUFU.TANH R80, R0 ;  /* 0x0000000000507308 */ /* 0x0002620000002400 */
[C---:B------:R-:W-:Y:S06]  /*2600*/  HMMA.16816.F32 R60, R12.reuse, R28, R96 ;  /* 0x0000001c0c3c723c */ /* 0x040fec0000001860 */
[----:B------:R-:W-:Y:S01]  /*2610*/  HMMA.16816.F32 R48, R12, R30, R104 ;  /* 0x0000001e0c30723c */ /* 0x000fe20000001868 */
[----:B-1----:R-:W-:-:S05]  /*2620*/  FMUL.FTZ R0, R54, UR8 ;  /* 0x0000000836007c20 */ /* 0x002fca0008410000 */
[----:B---3--:R-:W-:Y:S01]  /*2630*/  HMMA.16816.F32 R36, R12, R22, R100 ;  /* 0x000000160c24723c */ /* 0x008fe20000001864 */
[----:B------:R1:W3:Y:S02]  /*2640*/  MUFU.TANH R72, R0 ;  /* 0x0000000000487308 */ /* 0x0002e40000002400 */
[----:B-1----:R-:W-:-:S03]  /*2650*/  FMUL.FTZ R0, R55, UR8 ;  /* 0x0000000837007c20 */ /* 0x002fc60008410000 */
[----:B------:R-:W-:Y:S01]  /*2660*/  HMMA.16816.F32 R52, R12, R20, R108 ;  /* 0x000000140c34723c */ /* 0x000fe2000000186c */
[----:B------:R-:W1:Y:S02]  /*2670*/  LDSM.16.M88.4 R12, [R227+0x8c00] ;  /* 0x008c0000e30c783b */ /* 0x000e640000000200 */
[----:B------:R5:W1:Y:S03]  /*2680*/  MUFU.TANH R75, R0 ;  /* 0x00000000004b7308 */ /* 0x000a660000002400 */
[----:B------:R-:W-:Y:S01]  /*2690*/  HMMA.16816.F32 R56, R16, R30, R76 ;  /* 0x0000001e1038723c */ /* 0x000fe2000000184c */
[----:B------:R-:W-:Y:S01]  /*26a0*/  FMUL.FTZ R34, R34, UR8 ;  /* 0x0000000822227c20 */ /* 0x000fe20008410000 */
[----:B------:R-:W-:Y:S01]  /*26b0*/  FMUL.FTZ R35, R35, UR8 ;  /* 0x0000000823237c20 */ /* 0x000fe20008410000 */
[----:B------:R-:W-:Y:S01]  /*26c0*/  ISETP.GE.AND P0, PT, R166, 0x2, PT ;  /* 0x00000002a600780c */ /* 0x000fe20003f06270 */
[----:B------:R-:W-:-:S04]  /*26d0*/  DEPBAR.LE SB0, 0x0 ;  /* 0x000080000000791a */ /* 0x000fc80000000000 */
[----:B-----5:R-:W-:-:S04]  /*26e0*/  FMUL.FTZ R0, R40, UR8 ;  /* 0x0000000828007c20 */ /* 0x020fc80008410000 */
[----:B------:R5:W1:Y:S01]  /*26f0*/  MUFU.TANH R105, R0 ;  /* 0x0000000000697308 */ /* 0x000a620000002400 */
[----:B--2---:R-:W-:Y:S01]  /*2700*/  HMMA.16816.F32 R28, R8, R24, R44 ;  /* 0x00000018081c723c */ /* 0x004fe2000000182c */
[----:B-----5:R-:W-:-:S06]  /*2710*/  FMUL.FTZ R0, R41, UR8 ;  /* 0x0000000829007c20 */ /* 0x020fcc0008410000 */
[----:B------:R2:W1:Y:S02]  /*2720*/  MUFU.TANH R129, R0 ;  /* 0x0000000000817308 */ /* 0x0004640000002400 */
[----:B--2---:R-:W-:-:S06]  /*2730*/  FMUL.FTZ R0, R42, UR8 ;  /* 0x000000082a007c20 */ /* 0x004fcc0008410000 */
[----:B------:R2:W1:Y:S01]  /*2740*/  MUFU.TANH R84, R0 ;  /* 0x0000000000547308 */ /* 0x0004620000002400 */
[----:B------:R-:W-:Y:S01]  /*2750*/  HMMA.16816.F32 R44, R16, R20, R68 ;  /* 0x00000014102c723c */ /* 0x000fe20000001844 */
[----:B--2---:R-:W-:-:S06]  /*2760*/  FMUL.FTZ R0, R43, UR8 ;  /* 0x000000082b007c20 */ /* 0x004fcc0008410000 */
[----:B------:R2:W1:Y:S01]  /*2770*/  MUFU.TANH R77, R0 ;  /* 0x00000000004d7308 */ /* 0x0004620000002400 */
[----:B------:R-:W-:Y:S06]  /*2780*/  HMMA.16816.F32 R20, R16, R22, R64 ;  /* 0x000000161014723c */ /* 0x000fec0000001840 */
[----:B------:R-:W-:Y:S01]  /*2790*/  HMMA.16816.F32 R16, R4, R24, R60 ;  /* 0x000000180410723c */ /* 0x000fe2000000183c */
[----:B--2---:R-:W-:-:S04]  /*27a0*/  FMUL.FTZ R0, R32, UR8 ;  /* 0x0000000820007c20 */ /* 0x004fc80008410000 */
[----:B------:R2:W2:Y:S01]  /*27b0*/  MUFU.TANH R74, R0 ;  /* 0x00000000004a7308 */ /* 0x0004a20000002400 */
[----:B-1----:R-:W-:Y:S01]  /*27c0*/  HMMA.16816.F32 R40, R4, R12, R52 ;  /* 0x0000000c0428723c */ /* 0x002fe20000001834 */
[----:B------:R-:W-:Y:S01]  /*27d0*/  FMUL.FTZ R3, R29, UR8 ;  /* 0x000000081d037c20 */ /* 0x000fe20008410000 */
[----:B--2---:R-:W-:-:S05]  /*27e0*/  FMUL.FTZ R0, R33, UR8 ;  /* 0x0000000821007c20 */ /* 0x004fca0008410000 */
[----:B------:R1:W2:Y:S01]  /*27f0*/  MUFU.TANH R69, R0 ;  /* 0x0000000000457308 */ /* 0x0002a20000002400 */
[----:B------:R-:W-:Y:S07]  /*2800*/  HMMA.16816.F32 R36, R4, R14, R36 ;  /* 0x0000000e0424723c */ /* 0x000fee0000001824 */
[----:B------:R-:W2:Y:S01]  /*2810*/  MUFU.TANH R71, R34 ;  /* 0x0000002200477308 */ /* 0x000ea20000002400 */
[----:B-1----:R-:W-:-:S07]  /*2820*/  LOP3.LUT R0, R159, 0xffffffe0, RZ, 0xc0, !PT ;  /* 0xffffffe09f007812 */ /* 0x002fce00078ec0ff */
[----:B------:R1:W1:Y:S01]  /*2830*/  MUFU.TANH R70, R35 ;  /* 0x0000002300467308 */ /* 0x0002620000002400 */
[----:B------:R-:W-:Y:S01]  /*2840*/  IADD3 R0, -R0, R158, RZ ;  /* 0x0000009e00007210 */ /* 0x000fe20007ffe1ff */
[----:B-1----:R-:W-:Y:S06]  /*2850*/  HMMA.16816.F32 R32, R4, R26, R48 ;  /* 0x0000001a0420723c */ /* 0x002fec0000001830 */
[----:B------:R1:W1:Y:S01]  /*2860*/  MUFU.TANH R50, R3 ;  /* 0x0000000300327308 */ /* 0x0002620000002400 */
[----:B------:R-:W-:-:S04]  /*2870*/  SHF.R.S32.HI R4, RZ, 0x1f, R0 ;  /* 0x0000001fff047819 */ /* 0x000fc80000011400 */
[----:B------:R-:W-:Y:S02]  /*2880*/  LEA.HI R0, R4, R0, RZ, 0x2 ;  /* 0x0000000004007211 */ /* 0x000fe400078f10ff */
[----:B------:R-:W-:Y:S01]  /*2890*/  HMMA.16816.F32 R4, R8, R26, R56 ;  /* 0x0000001a0804723c */ /* 0x000fe20000001838 */
[----:B-1----:R-:W-:-:S04]  /*28a0*/  FMUL.FTZ R3, R30, UR8 ;  /* 0x000000081e037c20 */ /* 0x002fc80008410000 */
[----:B------:R1:W1:Y:S01]  /*28b0*/  MUFU.TANH R133, R3 ;  /* 0x0000000300857308 */ /* 0x0002620000002400 */
[----:B------:R-:W-:Y:S01]  /*28c0*/  LEA R24, R157, R160, 0x4 ;  /* 0x000000a09d187211 */ /* 0x000fe200078e20ff */
[----:B------:R-:W-:Y:S01]  /*28d0*/  HMMA.16816.F32 R64, R8, R12, R44 ;  /* 0x0000000c0840723c */ /* 0x000fe2000000182c */
[----:B------:R-:W-:-:S05]  /*28e0*/  SHF.R.S32.HI R0, RZ, 0x2, R0 ;  /* 0x00000002ff007819 */ /* 0x000fca0000011400 */
[----:B------:R-:W-:Y:S01]  /*28f0*/  HMMA.16816.F32 R60, R8, R14, R20 ;  /* 0x0000000e083c723c */ /* 0x000fe20000001814 */
[----:B------:R-:W-:Y:S01]  /*2900*/  IADD3 R0, R24, 0x1, R0 ;  /* 0x0000000118007810 */ /* 0x000fe20007ffe000 */
[----:B-1----:R-:W-:-:S05]  /*2910*/  FMUL.FTZ R3, R31, UR8 ;  /* 0x000000081f037c20 */ /* 0x002fca0008410000 */
[----:B------:R-:W-:Y:S01]  /*2920*/  FMUL.FTZ R8, R17, UR8 ;  /* 0x0000000811087c20 */ /* 0x000fe20008410000 */
[----:B------:R1:W1:Y:S01]  /*2930*/  MUFU.TANH R132, R3 ;  /* 0x0000000300847308 */ /* 0x0002620000002400 */
[----:B------:R-:W-:Y:S01]  /*2940*/  IADD3 R0, R128, R0, -R130 ;  /* 0x0000000080007210 */ /* 0x000fe20007ffe882 */
[----:B------:R-:W-:Y:S01]  /*2950*/  FMUL.FTZ R28, R28, UR8 ;  /* 0x000000081c1c7c20 */ /* 0x000fe20008410000 */
[----:B------:R-:W-:-:S05]  /*2960*/  SHF.L.U32 R158, R158, 0x1, RZ ;  /* 0x000000019e9e7819 */ /* 0x000fca00000006ff */
[----:B------:R-:W2:Y:S01]  /*2970*/  MUFU.TANH R17, R8 ;  /* 0x0000000800117308 */ /* 0x000ea20000002400 */
[----:B-1----:R-:W-:-:S07]  /*2980*/  FMUL.FTZ R3, R16, UR8 ;  /* 0x0000000810037c20 */ /* 0x002fce0008410000 */
[----:B------:R-:W1:Y:S01]  /*2990*/  MUFU.TANH R24, R3 ;  /* 0x0000000300187308 */ /* 0x000e620000002400 */
[----:B------:R-:W-:Y:S01]  /*29a0*/  IADD3 R25, R0, R161, RZ ;  /* 0x000000a100197210 */ /* 0x000fe20007ffe0ff */
[----:B------:R-:W-:Y:S01]  /*29b0*/  FMUL.FTZ R0, R18, UR8 ;  /* 0x0000000812007c20 */ /* 0x000fe20008410000 */
[----:B------:R-:W-:Y:S01]  /*29c0*/  LOP3.LUT R167, R158, 0x6, RZ, 0xc0, !PT ;  /* 0x000000069ea77812 */ /* 0x000fe200078ec0ff */
[----:B------:R-:W-:Y:S01]  /*29d0*/  FMUL.FTZ R12, R19, UR8 ;  /* 0x00000008130c7c20 */ /* 0x000fe20008410000 */
[----:B------:R-:W-:Y:S01]  /*29e0*/  FMUL.FTZ R15, R32, UR8 ;  /* 0x00000008200f7c20 */ /* 0x000fe20008410000 */
[----:B------:R-:W-:Y:S01]  /*29f0*/  FMUL.FTZ R16, R33, UR8 ;  /* 0x0000000821107c20 */ /* 0x000fe20008410000 */
[----:B------:R-:W-:Y:S01]  /*2a00*/  FMUL.FTZ R23, R34, UR8 ;  /* 0x0000000822177c20 */ /* 0x000fe20008410000 */
[----:B------:R5:W1:Y:S01]  /*2a10*/  MUFU.TANH R53, R28 ;  /* 0x0000001c00357308 */ /* 0x000a620000002400 */
[----:B------:R-:W-:Y:S01]  /*2a20*/  FMUL.FTZ R22, R35, UR8 ;  /* 0x0000000823167c20 */ /* 0x000fe20008410000 */
        /* <DEDUP_REMOVED lines=11> */
[----:B------:R4:W1:Y:S01]  /*2ae0*/  MUFU.TANH R49, R0 ;  /* 0x0000000000317308 */ /* 0x0008620000002400 */
[----:B-----5:R-:W-:Y:S01]  /*2af0*/  FMUL.FTZ R28, R37, UR8 ;  /* 0x00000008251c7c20 */ /* 0x020fe20008410000 */
[----:B----4-:R-:W-:Y:S01]  /*2b00*/  LEA R0, R198, R167, 0x6 ;  /* 0x000000a7c6007211 */ /* 0x010fe200078e30ff */
[----:B------:R-:W-:Y:S06]  /*2b10*/  BAR.SYNC.DEFER_BLOCKING 0x0 ;  /* 0x0000000000007b1d */ /* 0x000fec0000010000 */
[----:B-123--:R-:W-:Y:S05]  /*2b20*/  @!P0 BRA `(.L_x_443) ;  /* 0x0000000000548947 */ /* 0x00efea0003800000 */
        /* <DEDUP_REMOVED lines=21> */
.L_x_443:
[C---:B------:R-:W-:Y:S01]  /*2c80*/  VIADD R36, R0.reuse, 0x8 ;  /* 0x0000000800247836 */ /* 0x040fe20000000000 */
[----:B------:R-:W-:Y:S01]  /*2c90*/  VIMNMX R18, R25, R128, PT ;  /* 0x0000008019127248 */ /* 0x000fe20003fe0100 */
[C---:B------:R-:W-:Y:S01]  /*2ca0*/  VIADD R37, R0.reuse, 0x1 ;  /* 0x0000000100257836 */ /* 0x040fe20000000000 */
[----:B-1----:R1:W2:Y:S01]  /*2cb0*/  MUFU.TANH R5, R15 ;  /* 0x0000000f00057308 */ /* 0x0022a20000002400 */
[----:B------:R-:W-:Y:S01]  /*2cc0*/  VIADD R34, R0, 0x10 ;  /* 0x0000001000227836 */ /* 0x000fe20000000000 */
[-C--:B------:R-:W-:Y:S01]  /*2cd0*/  ISETP.GE.AND P6, PT, R36, R18.reuse, PT ;  /* 0x000000122400720c */ /* 0x080fe20003fc6270 */
[C---:B------:R-:W-:Y:S01]  /*2ce0*/  VIADD R35, R0.reuse, 0x9 ;  /* 0x0000000900237836 */ /* 0x040fe20000000000 */
[-C--:B------:R-:W-:Y:S01]  /*2cf0*/  ISETP.GE.AND P5, PT, R37, R18.reuse, PT ;  /* 0x000000122500720c */ /* 0x080fe20003fa6270 */
[----:B------:R-:W-:Y:S01]  /*2d00*/  VIADD R32, R0, 0x18 ;  /* 0x0000001800207836 */ /* 0x000fe20000000000 */
[----:B------:R-:W-:Y:S01]  /*2d10*/  FSEL R100, R122, -INF , !P6 ;  /* 0xff8000007a647808 */ /* 0x000fe20007000000 */
[----:B------:R-:W-:Y:S01]  /*2d20*/  VIADD R33, R0, 0x11 ;  /* 0x0000001100217836 */ /* 0x000fe20000000000 */
[-C--:B------:R-:W-:Y:S01]  /*2d30*/  ISETP.GE.AND P6, PT, R34, R18.reuse, PT ;  /* 0x000000122200720c */ /* 0x080fe20003fc6270 */
[C---:B------:R-:W-:Y:S01]  /*2d40*/  VIADD R38, R0.reuse, 0x20 ;  /* 0x0000002000267836 */ /* 0x040fe20000000000 */
[----:B------:R-:W-:Y:S01]  /*2d50*/  VIADDMNMX R19, R25, 0x40, R128, PT ;  /* 0x0000004019137846 */ /* 0x000fe20003800180 */
[C---:B------:R-:W-:Y:S01]  /*2d60*/  VIADD R39, R0.reuse, 0x19 ;  /* 0x0000001900277836 */ /* 0x040fe20000000000 */
[----:B------:R-:W-:Y:S01]  /*2d70*/  FSEL R107, R83, -INF , !P6 ;  /* 0xff800000536b7808 */ /* 0x000fe20007000000 */
[----:B------:R-:W-:Y:S01]  /*2d80*/  VIADD R42, R0, 0x21 ;  /* 0x00000021002a7836 */ /* 0x000fe20000000000 */
[-C--:B------:R-:W-:Y:S01]  /*2d90*/  ISETP.GE.AND P6, PT, R32, R18.reuse, PT ;  /* 0x000000122000720c */ /* 0x080fe20003fc6270 */
[----:B------:R3:W-:Y:S01]  /*2da0*/  MUFU.TANH R7, R16 ;  /* 0x0000001000077308 */ /* 0x0007e20000002400 */
[----:B------:R-:W-:Y:S01]  /*2db0*/  ISETP.GE.AND P4, PT, R36, R19, PT ;  /* 0x000000132400720c */ /* 0x000fe20003f86270 */
[----:B------:R-:W-:Y:S01]  /*2dc0*/  FMUL.FTZ R3, R64, UR8 ;  /* 0x0000000840037c20 */ /* 0x000fe20008410000 */
[----:B-1----:R-:W-:Y:S01]  /*2dd0*/  FSEL R15, R125, -INF , !P5 ;  /* 0xff8000007d0f7808 */ /* 0x002fe20006800000 */
[C---:B------:R-:W-:Y:S01]  /*2de0*/  VIADD R45, R0.reuse, 0x28 ;  /* 0x00000028002d7836 */ /* 0x040fe20000000000 */
[-C--:B------:R-:W-:Y:S01]  /*2df0*/  ISETP.GE.AND P5, PT, R35, R18.reuse, PT ;  /* 0x000000122300720c */ /* 0x080fe20003fa6270 */
[C---:B------:R-:W-:Y:S01]  /*2e00*/  VIADD R47, R0.reuse, 0x30 ;  /* 0x00000030002f7836 */ /* 0x040fe20000000000 */
[----:B------:R-:W-:Y:S01]  /*2e10*/  FSEL R105, R105, -INF , !P6 ;  /* 0xff80000069697808 */ /* 0x000fe20007000000 */
[----:B------:R-:W1:Y:S01]  /*2e20*/  MUFU.TANH R4, R11 ;  /* 0x0000000b00047308 */ /* 0x000e620000002400 */
[----:B------:R-:W-:Y:S01]  /*2e30*/  FSEL R103, R121, -INF , !P5 ;  /* 0xff80000079677808 */ /* 0x000fe20006800000 */
[C---:B------:R-:W-:Y:S01]  /*2e40*/  VIADD R44, R0.reuse, 0x29 ;  /* 0x00000029002c7836 */ /* 0x040fe20000000000 */
[-C--:B------:R-:W-:Y:S01]  /*2e50*/  ISETP.GE.AND P5, PT, R33, R18.reuse, PT ;  /* 0x000000122100720c */ /* 0x080fe20003fa6270 */
[----:B------:R-:W-:Y:S01]  /*2e60*/  VIADD R52, R0, 0x31 ;  /* 0x0000003100347836 */ /* 0x000fe20000000000 */
[-C--:B------:R-:W-:Y:S01]  /*2e70*/  ISETP.GE.AND P6, PT, R38, R18.reuse, PT ;  /* 0x000000122600720c */ /* 0x080fe20003fc6270 */
[----:B------:R-:W-:Y:S01]  /*2e80*/  VIADD R68, R0, 0x38 ;  /* 0x0000003800447836 */ /* 0x000fe20000000000 */
[----:B------:R-:W-:Y:S01]  /*2e90*/  FSEL R106, R82, -INF , !P5 ;  /* 0xff800000526a7808 */ /* 0x000fe20006800000 */
[----:B------:R4:W5:Y:S01]  /*2ea0*/  MUFU.TANH R41, R3 ;  /* 0x0000000300297308 */ /* 0x0009620000002400 */
[----:B------:R-:W-:Y:S01]  /*2eb0*/  ISETP.GE.AND P5, PT, R39, R18, PT ;  /* 0x000000122700720c */ /* 0x000fe20003fa6270 */
[----:B------:R-:W-:Y:S01]  /*2ec0*/  VIADD R73, R0, 0x39 ;  /* 0x0000003900497836 */ /* 0x000fe20000000000 */
[----:B---3--:R-:W-:Y:S01]  /*2ed0*/  FSEL R16, R120, -INF , !P4 ;  /* 0xff80000078107808 */ /* 0x008fe20006000000 */
[----:B------:R-:W-:Y:S01]  /*2ee0*/  ULDC UR9, c[0x0][0x2ec] ;  /* 0x0000bb0000097ab9 */ /* 0x000fe20000000800 */
[----:B------:R-:W-:-:S02]  /*2ef0*/  FSEL R192, R53, -INF , !P6 ;  /* 0xff80000035c07808 */ /* 0x000fc40007000000 */
[-C--:B------:R-:W-:Y:S01]  /*2f00*/  ISETP.GE.AND P4, PT, R34, R19.reuse, PT ;  /* 0x000000132200720c */ /* 0x080fe20003f86270 */
[----:B------:R3:W-:Y:S01]  /*2f10*/  MUFU.TANH R8, R13 ;  /* 0x0000000d00087308 */ /* 0x0007e20000002400 */
[-C--:B------:R-:W-:Y:S02]  /*2f20*/  ISETP.GE.AND P6, PT, R0, R18.reuse, PT ;  /* 0x000000120000720c */ /* 0x080fe40003fc6270 */
[----:B------:R-:W-:Y:S02]  /*2f30*/  FSEL R129, R129, -INF , !P5 ;  /* 0xff80000081817808 */ /* 0x000fe40006800000 */
[----:B------:R-:W-:Y:S02]  /*2f40*/  ISETP.GE.AND P5, PT, R42, R18, PT ;  /* 0x000000122a00720c */ /* 0x000fe40003fa6270 */
[----:B------:R-:W-:Y:S01]  /*2f50*/  FSEL R56, R81, -INF , !P4 ;  /* 0xff80000051387808 */ /* 0x000fe20006000000 */
[----:B------:R-:W-:Y:S01]  /*2f60*/  MUFU.TANH R30, R12 ;  /* 0x0000000c001e7308 */ /* 0x000fe20000002400 */
[----:B----4-:R-:W-:Y:S01]  /*2f70*/  FMUL.FTZ R3, R65, UR8 ;  /* 0x0000000841037c20 */ /* 0x010fe20008410000 */
[----:B------:R-:W-:-:S02]  /*2f80*/  ISETP.GE.AND P4, PT, R32, R19, PT ;  /* 0x000000132000720c */ /* 0x000fc40003f86270 */
[----:B------:R-:W-:Y:S02]  /*2f90*/  FSEL R195, R50, -INF , !P5 ;  /* 0xff80000032c37808 */ /* 0x000fe40006800000 */
[-C--:B------:R-:W-:Y:S02]  /*2fa0*/  ISETP.GE.AND P5, PT, R45, R19.reuse, PT ;  /* 0x000000132d00720c */ /* 0x080fe40003fa6270 */
[----:B------:R4:W-:Y:S01]  /*2fb0*/  MUFU.TANH R64, R3 ;  /* 0x0000000300407308 */ /* 0x0009e20000002400 */
[----:B---3--:R-:W-:Y:S02]  /*2fc0*/  FSEL R13, R131, -INF , !P6 ;  /* 0xff800000830d7808 */ /* 0x008fe40007000000 */
[----:B------:R-:W-:Y:S02]  /*2fd0*/  FSEL R58, R74, -INF , !P4 ;  /* 0xff8000004a3a7808 */ /* 0x000fe40006000000 */
[-C--:B------:R-:W-:Y:S02]  /*2fe0*/  ISETP.GE.AND P4, PT, R38, R19.reuse, PT ;  /* 0x000000132600720c */ /* 0x080fe40003f86270 */
[----:B--2---:R-:W-:Y:S01]  /*2ff0*/  FSEL R139, R5, -INF , !P5 ;  /* 0xff800000058b7808 */ /* 0x004fe20006800000 */
[----:B------:R-:W2:Y:S01]  /*3000*/  MUFU.TANH R6, R10 ;  /* 0x0000000a00067308 */ /* 0x000ea20000002400 */
[-C--:B------:R-:W-:Y:S01]  /*3010*/  ISETP.GE.AND P3, PT, R37, R19.reuse, PT ;  /* 0x000000132500720c */ /* 0x080fe20003f66270 */
[----:B------:R-:W-:Y:S01]  /*3020*/  FMUL.FTZ R5, R60, UR8 ;  /* 0x000000083c057c20 */ /* 0x000fe20008410000 */
[----:B------:R-:W-:-:S02]  /*3030*/  ISETP.GE.AND P5, PT, R0, R19, PT ;  /* 0x000000130000720c */ /* 0x000fc40003fa6270 */
[----:B------:R-:W-:Y:S02]  /*3040*/  FSEL R137, R24, -INF , !P4 ;  /* 0xff80000018897808 */ /* 0x000fe40006000000 */
[----:B------:R-:W-:Y:S01]  /*3050*/  ISETP.GE.AND P4, PT, R45, R18, PT ;  /* 0x000000122d00720c */ /* 0x000fe20003f86270 */
[----:B------:R3:W3:Y:S01]  /*3060*/  MUFU.TANH R10, R5 ;  /* 0x00000005000a7308 */ /* 0x0006e20000002400 */
[----:B----4-:R-:W-:Y:S02]  /*3070*/  FMNMX.FTZ R3, R13, R15, !PT ;  /* 0x0000000f0d037209 */ /* 0x010fe40007810000 */
[----:B------:R-:W-:Y:S02]  /*3080*/  FSEL R27, R124, -INF , !P3 ;  /* 0xff8000007c1b7808 */ /* 0x000fe40005800000 */
[----:B------:R-:W-:Y:S02]  /*3090*/  FMNMX.FTZ R3, R100, R3, !PT ;  /* 0x0000000364037209 */ /* 0x000fe40007810000 */
[----:B------:R-:W-:Y:S01]  /*30a0*/  FSEL R12, R126, -INF , !P5 ;  /* 0xff8000007e0c7808 */ /* 0x000fe20006800000 */
[----:B------:R-:W4:Y:S01]  /*30b0*/  MUFU.TANH R11, R14 ;  /* 0x0000000e000b7308 */ /* 0x000f220000002400 */
[----:B------:R-:W-:-:S02]  /*30c0*/  FMNMX.FTZ R3, R103, R3, !PT ;  /* 0x0000000367037209 */ /* 0x000fc40007810000 */
[----:B-1----:R-:W-:Y:S02]  /*30d0*/  FSEL R205, R4, -INF , !P4 ;  /* 0xff80000004cd7808 */ /* 0x002fe40006000000 */
[----:B------:R-:W-:Y:S02]  /*30e0*/  FMNMX.FTZ R4, R107, R3, !PT ;  /* 0x000000036b047209 */ /* 0x000fe40007810000 */
[----:B------:R-:W-:Y:S01]  /*30f0*/  ISETP.GE.AND P3, PT, R35, R19, PT ;  /* 0x000000132300720c */ /* 0x000fe20003f66270 */
[----:B------:R-:W-:Y:S01]  /*3100*/  MUFU.TANH R23, R23 ;  /* 0x0000001700177308 */ /* 0x000fe20000002400 */
[----:B------:R-:W-:Y:S02]  /*3110*/  FMNMX.FTZ R3, R12, R27, !PT ;  /* 0x0000001b0c037209 */ /* 0x000fe40007810000 */
[----:B------:R-:W-:Y:S02]  /*3120*/  FSEL R29, R90, -INF , !P3 ;  /* 0xff8000005a1d7808 */ /* 0x000fe40005800000 */
[----:B------:R-:W-:-:S02]  /*3130*/  FMNMX.FTZ R3, R16, R3, !PT ;  /* 0x0000000310037209 */ /* 0x000fc40007810000 */
[----:B------:R-:W-:Y:S01]  /*3140*/  ISETP.GE.AND P3, PT, R33, R19, PT ;  /* 0x000000132100720c */ /* 0x000fe20003f66270 */
[----:B------:R-:W-:Y:S01]  /*3150*/  MUFU.TANH R22, R22 ;  /* 0x0000001600167308 */ /* 0x000fe20000002400 */
[----:B------:R-:W-:Y:S02]  /*3160*/  FMNMX.FTZ R3, R29, R3, !PT ;  /* 0x000000031d037209 */ /* 0x000fe40007810000 */
[----:B------:R-:W-:Y:S02]  /*3170*/  FSEL R57, R80, -INF , !P3 ;  /* 0xff80000050397808 */ /* 0x000fe40005800000 */
[----:B------:R-:W-:Y:S02]  /*3180*/  FMNMX.FTZ R3, R56, R3, !PT ;  /* 0x0000000338037209 */ /* 0x000fe40007810000 */
[----:B------:R-:W-:Y:S01]  /*3190*/  ISETP.GE.AND P3, PT, R39, R19, PT ;  /* 0x000000132700720c */ /* 0x000fe20003f66270 */
[----:B------:R-:W-:Y:S01]  /*31a0*/  MUFU.TANH R14, R21 ;  /* 0x00000015000e7308 */ /* 0x000fe20000002400 */
[----:B------:R-:W-:-:S02]  /*31b0*/  FMNMX.FTZ R3, R57, R3, !PT ;  /* 0x0000000339037209 */ /* 0x000fc40007810000 */
[----:B------:R-:W-:Y:S02]  /*31c0*/  FSEL R59, R69, -INF , !P3 ;  /* 0xff800000453b7808 */ /* 0x000fe40005800000 */
[-C--:B------:R-:W-:Y:S02]  /*31d0*/  ISETP.GE.AND P4, PT, R47, R18.reuse, PT ;  /* 0x000000122f00720c */ /* 0x080fe40003f86270 */
[----:B------:R-:W-:Y:S01]  /*31e0*/  FMNMX.FTZ R3, R58, R3, !PT ;  /* 0x000000033a037209 */ /* 0x000fe20007810000 */
[----:B------:R-:W-:Y:S01]  /*31f0*/  MUFU.TANH R24, R54 ;  /* 0x0000003600187308 */ /* 0x000fe20000002400 */
[----:B------:R-:W-:Y:S02]  /*3200*/  ISETP.GE.AND P3, PT, R42, R19, PT ;  /* 0x000000132a00720c */ /* 0x000fe40003f66270 */
[-C--:B------:R-:W-:Y:S02]  /*3210*/  ISETP.GE.AND P6, PT, R44, R18.reuse, PT ;  /* 0x000000122c00720c */ /* 0x080fe40003fc6270 */
[----:B------:R-:W-:-:S02]  /*3220*/  ISETP.GE.AND P5, PT, R52, R18, PT ;  /* 0x000000123400720c */ /* 0x000fc40003fa6270 */
[----:B------:R-:W-:Y:S02]  /*3230*/  VIADDMNMX R20, R25, 0x48, R128, PT ;  /* 0x0000004819147846 */ /* 0x000fe40003800180 */
[----:B------:R-:W-:Y:S02]  /*3240*/  FMNMX.FTZ R4, R106, R4, !PT ;  /* 0x000000046a047209 */ /* 0x000fe40007810000 */
[----:B-----5:R-:W-:Y:S02]  /*3250*/  FSEL R194, R41, -INF , !P4 ;  /* 0xff80000029c27808 */ /* 0x020fe40006000000 */
[----:B------:R-:W-:Y:S02]  /*3260*/  FMNMX.FTZ R3, R59, R3, !PT ;  /* 0x000000033b037209 */ /* 0x000fe40007810000 */
[----:B------:R-:W-:Y:S02]  /*3270*/  FSEL R138, R17, -INF , !P3 ;  /* 0xff800000118a7808 */ /* 0x000fe40005800000 */
[----:B--2---:R-:W-:Y:S01]  /*3280*/  FSEL R206, R6, -INF , !P6 ;  /* 0xff80000006ce7808 */ /* 0x004fe20007000000 */
[----:B------:R-:W-:Y:S01]  /*3290*/  FMUL.FTZ R6, R61, UR8 ;  /* 0x000000083d067c20 */ /* 0x000fe20008410000 */
[----:B------:R-:W-:-:S02]  /*32a0*/  ISETP.GE.AND P4, PT, R68, R18, PT ;  /* 0x000000124400720c */ /* 0x000fc40003f86270 */
[----:B------:R-:W-:Y:S01]  /*32b0*/  FSEL R193, R64, -INF , !P5 ;  /* 0xff80000040c17808 */ /* 0x000fe20006800000 */
[----:B------:R-:W1:Y:S01]  /*32c0*/  MUFU.TANH R9, R6 ;  /* 0x0000000600097308 */ /* 0x000e620000002400 */
[-C--:B------:R-:W-:Y:S02]  /*32d0*/  ISETP.GE.AND P1, PT, R37, R20.reuse, PT ;  /* 0x000000142500720c */ /* 0x080fe40003f26270 */
[----:B------:R-:W-:Y:S02]  /*32e0*/  ISETP.GE.AND P3, PT, R44, R19, PT ;  /* 0x000000132c00720c */ /* 0x000fe40003f66270 */
[----:B------:R-:W-:Y:S02]  /*32f0*/  ISETP.GE.AND P5, PT, R0, R20, PT ;  /* 0x000000140000720c */ /* 0x000fe40003fa6270 */
[----:B---3--:R-:W-:Y:S01]  /*3300*/  FMNMX.FTZ R5, R105, R4, !PT ;  /* 0x0000000469057209 */ /* 0x008fe20007810000 */
[----:B------:R-:W-:Y:S01]  /*3310*/  MUFU.TANH R6, R28 ;  /* 0x0000001c00067308 */ /* 0x000fe20000002400 */
[----:B------:R-:W-:-:S02]  /*3320*/  FMNMX.FTZ R3, R137, R3, !PT ;  /* 0x0000000389037209 */ /* 0x000fc40007810000 */
[----:B------:R-:W-:Y:S02]  /*3330*/  FSEL R211, R10, -INF , !P4 ;  /* 0xff8000000ad37808 */ /* 0x000fe40006000000 */
[----:B------:R-:W-:Y:S02]  /*3340*/  ISETP.GE.AND P2, PT, R36, R20, PT ;  /* 0x000000142400720c */ /* 0x000fe40003f46270 */
[----:B------:R-:W-:Y:S02]  /*3350*/  FSEL R31, R123, -INF , !P1 ;  /* 0xff8000007b1f7808 */ /* 0x000fe40004800000 */
[----:B------:R-:W-:Y:S02]  /*3360*/  FSEL R136, R7, -INF , !P3 ;  /* 0xff80000007887808 */ /* 0x000fe40005800000 */
[----:B------:R-:W-:Y:S01]  /*3370*/  FSEL R10, R127, -INF , !P5 ;  /* 0xff8000007f0a7808 */ /* 0x000fe20006800000 */
[----:B------:R-:W2:Y:S01]  /*3380*/  MUFU.TANH R7, R26 ;  /* 0x0000001a00077308 */ /* 0x000ea20000002400 */
[----:B------:R-:W-:-:S02]  /*3390*/  FMNMX.FTZ R5, R129, R5, !PT ;  /* 0x0000000581057209 */ /* 0x000fc40007810000 */
[----:B------:R-:W-:Y:S02]  /*33a0*/  FMNMX.FTZ R4, R138, R3, !PT ;  /* 0x000000038a047209 */ /* 0x000fe40007810000 */
[----:B------:R-:W-:Y:S02]  /*33b0*/  ISETP.GE.AND P1, PT, R35, R20, PT ;  /* 0x000000142300720c */ /* 0x000fe40003f26270 */
[----:B------:R-:W-:Y:S02]  /*33c0*/  FSEL R40, R89, -INF , !P2 ;  /* 0xff80000059287808 */ /* 0x000fe40005000000 */
[----:B------:R-:W-:Y:S02]  /*33d0*/  FMNMX.FTZ R3, R10, R31, !PT ;  /* 0x0000001f0a037209 */ /* 0x000fe40007810000 */
[----:B------:R-:W-:Y:S02]  /*33e0*/  FMNMX.FTZ R5, R192, R5, !PT ;  /* 0x00000005c0057209 */ /* 0x000fe40007810000 */
[----:B------:R-:W-:-:S02]  /*33f0*/  ISETP.GE.AND P6, PT, R47, R19, PT ;  /* 0x000000132f00720c */ /* 0x000fc40003fc6270 */
[----:B------:R-:W-:Y:S02]  /*3400*/  FMNMX.FTZ R4, R139, R4, !PT ;  /* 0x000000048b047209 */ /* 0x000fe40007810000 */
[----:B------:R-:W-:Y:S02]  /*3410*/  ISETP.GE.AND P2, PT, R34, R20, PT ;  /* 0x000000142200720c */ /* 0x000fe40003f46270 */
[----:B------:R-:W-:Y:S02]  /*3420*/  FSEL R51, R88, -INF , !P1 ;  /* 0xff80000058337808 */ /* 0x000fe40004800000 */
[----:B------:R-:W-:Y:S02]  /*3430*/  FMNMX.FTZ R3, R40, R3, !PT ;  /* 0x0000000328037209 */ /* 0x000fe40007810000 */
[----:B------:R-:W-:Y:S02]  /*3440*/  FMNMX.FTZ R5, R195, R5, !PT ;  /* 0x00000005c3057209 */ /* 0x000fe40007810000 */
[----:B------:R-:W-:-:S02]  /*3450*/  ISETP.GE.AND P3, PT, R52, R19, PT ;  /* 0x000000133400720c */ /* 0x000fc40003f66270 */
[----:B------:R-:W-:Y:S02]  /*3460*/  FSEL R233, R8, -INF , !P6 ;  /* 0xff80000008e97808 */ /* 0x000fe40007000000 */
[----:B------:R-:W-:Y:S02]  /*3470*/  FMNMX.FTZ R102, R136, R4, !PT ;  /* 0x0000000488667209 */ /* 0x000fe40007810000 */
[----:B------:R-:W-:Y:S02]  /*3480*/  ISETP.GE.AND P1, PT, R33, R20, PT ;  /* 0x000000142100720c */ /* 0x000fe40003f26270 */
[----:B------:R-:W-:Y:S02]  /*3490*/  FSEL R72, R72, -INF , !P2 ;  /* 0xff80000048487808 */ /* 0x000fe40005000000 */
[----:B------:R-:W-:Y:S02]  /*34a0*/  FMNMX.FTZ R3, R51, R3, !PT ;  /* 0x0000000333037209 */ /* 0x000fe40007810000 */
[----:B------:R-:W-:-:S02]  /*34b0*/  FMNMX.FTZ R5, R205, R5, !PT ;  /* 0x00000005cd057209 */ /* 0x000fc40007810000 */
[----:B------:R-:W-:Y:S02]  /*34c0*/  ISETP.GE.AND P4, PT, R73, R18, PT ;  /* 0x000000124900720c */ /* 0x000fe40003f86270 */
[----:B------:R-:W-:Y:S02]  /*34d0*/  ISETP.GE.AND P6, PT, R68, R19, PT ;  /* 0x000000134400720c */ /* 0x000fe40003fc6270 */
[----:B----4-:R-:W-:Y:S02]  /*34e0*/  FSEL R218, R11, -INF , !P3 ;  /* 0xff8000000bda7808 */ /* 0x010fe40005800000 */
[----:B------:R-:W-:Y:S02]  /*34f0*/  FMNMX.FTZ R102, R233, R102, !PT ;  /* 0x00000066e9667209 */ /* 0x000fe40007810000 */
[----:B------:R-:W-:Y:S02]  /*3500*/  ISETP.GE.AND P2, PT, R32, R20, PT ;  /* 0x000000142000720c */ /* 0x000fe40003f46270 */
[----:B------:R-:W-:-:S02]  /*3510*/  FSEL R76, R75, -INF , !P1 ;  /* 0xff8000004b4c7808 */ /* 0x000fc40004800000 */
[----:B------:R-:W-:Y:S02]  /*3520*/  FMNMX.FTZ R3, R72, R3, !PT ;  /* 0x0000000348037209 */ /* 0x000fe40007810000 */
[----:B------:R-:W-:Y:S02]  /*3530*/  FMNMX.FTZ R5, R206, R5, !PT ;  /* 0x00000005ce057209 */ /* 0x000fe40007810000 */
[----:B-1----:R-:W-:Y:S02]  /*3540*/  FSEL R210, R9, -INF , !P4 ;  /* 0xff80000009d27808 */ /* 0x002fe40006000000 */
[----:B------:R-:W-:Y:S01]  /*3550*/  ISETP.GE.AND P4, PT, R73, R19, PT ;  /* 0x000000134900720c */ /* 0x000fe20003f86270 */
[----:B------:R-:W1:Y:S01]  /*3560*/  MUFU.TANH R9, R43 ;  /* 0x0000002b00097308 */ /* 0x000e620000002400 */
[----:B--2---:R-:W-:Y:S02]  /*3570*/  FSEL R220, R7, -INF , !P6 ;  /* 0xff80000007dc7808 */ /* 0x004fe40007000000 */
[----:B------:R-:W-:-:S02]  /*3580*/  FMNMX.FTZ R102, R218, R102, !PT ;  /* 0x00000066da667209 */ /* 0x000fc40007810000 */
[----:B------:R-:W-:Y:S02]  /*3590*/  ISETP.GE.AND P1, PT, R39, R20, PT ;  /* 0x000000142700720c */ /* 0x000fe40003f26270 */
[----:B------:R-:W-:Y:S01]  /*35a0*/  FSEL R28, R71, -INF , !P2 ;  /* 0xff800000471c7808 */ /* 0x000fe20005000000 */
[----:B------:R-:W-:Y:S01]  /*35b0*/  MUFU.TANH R7, R48 ;  /* 0x0000003000077308 */ /* 0x000fe20000002400 */
[----:B------:R-:W-:Y:S02]  /*35c0*/  FMNMX.FTZ R3, R76, R3, !PT ;  /* 0x000000034c037209 */ /* 0x000fe40007810000 */
[----:B------:R-:W-:Y:S02]  /*35d0*/  FMNMX.FTZ R5, R194, R5, !PT ;  /* 0x00000005c2057209 */ /* 0x000fe40007810000 */
[----:B------:R-:W-:Y:S02]  /*35e0*/  FSEL R222, R6, -INF , !P4 ;  /* 0xff80000006de7808 */ /* 0x000fe40006000000 */
[----:B------:R-:W-:Y:S01]  /*35f0*/  FMNMX.FTZ R102, R220, R102, !PT ;  /* 0x00000066dc667209 */ /* 0x000fe20007810000 */
[----:B------:R-:W2:Y:S01]  /*3600*/  MUFU.TANH R6, R46 ;  /* 0x0000002e00067308 */ /* 0x000ea20000002400 */
[----:B------:R-:W-:-:S02]  /*3610*/  ISETP.GE.AND P2, PT, R38, R20, PT ;  /* 0x000000142600720c */ /* 0x000fc40003f46270 */
[----:B------:R-:W-:Y:S02]  /*3620*/  FSEL R11, R70, -INF , !P1 ;  /* 0xff800000460b7808 */ /* 0x000fe40004800000 */
[----:B------:R-:W-:Y:S02]  /*3630*/  FMNMX.FTZ R3, R28, R3, !PT ;  /* 0x000000031c037209 */ /* 0x000fe40007810000 */
[----:B------:R-:W-:Y:S02]  /*3640*/  FMNMX.FTZ R5, R193, R5, !PT ;  /* 0x00000005c1057209 */ /* 0x000fe40007810000 */
[----:B------:R-:W-:Y:S02]  /*3650*/  FMNMX.FTZ R102, R222, R102, !PT ;  /* 0x00000066de667209 */ /* 0x000fe40007810000 */
[----:B------:R-:W-:Y:S02]  /*3660*/  ISETP.GE.AND P1, PT, R42, R20, PT ;  /* 0x000000142a00720c */ /* 0x000fe40003f26270 */
[----:B------:R-:W-:Y:S01]  /*3670*/  FSEL R130, R49, -INF , !P2 ;  /* 0xff80000031827808 */ /* 0x000fe20005000000 */
[----:B------:R-:W3:Y:S01]  /*3680*/  SHFL.BFLY PT, R4, R102, 0x2, 0x1f ;  /* 0x0c401f0066047f89 */ /* 0x000ee200000e0000 */
[----:B------:R-:W-:-:S02]  /*3690*/  FMNMX.FTZ R3, R11, R3, !PT ;  /* 0x000000030b037209 */ /* 0x000fc40007810000 */
[----:B------:R-:W-:Y:S02]  /*36a0*/  FMNMX.FTZ R5, R211, R5, !PT ;  /* 0x00000005d3057209 */ /* 0x000fe40007810000 */
[-C--:B------:R-:W-:Y:S02]  /*36b0*/  ISETP.GE.AND P2, PT, R45, R20.reuse, PT ;  /* 0x000000142d00720c */ /* 0x080fe40003f46270 */
[----:B------:R-:W-:Y:S02]  /*36c0*/  FSEL R131, R30, -INF , !P1 ;  /* 0xff8000001e837808 */ /* 0x000fe40004800000 */
[----:B------:R-:W-:Y:S02]  /*36d0*/  FMNMX.FTZ R3, R130, R3, !PT ;  /* 0x0000000382037209 */ /* 0x000fe40007810000 */
[----:B------:R-:W-:Y:S02]  /*36e0*/  FMNMX.FTZ R5, R210, R5, !PT ;  /* 0x00000005d2057209 */ /* 0x000fe40007810000 */
[----:B------:R-:W-:-:S02]  /*36f0*/  ISETP.GE.AND P1, PT, R44, R20, PT ;  /* 0x000000142c00720c */ /* 0x000fc40003f26270 */
[----:B------:R-:W-:Y:S01]  /*3700*/  FSEL R134, R23, -INF , !P2 ;  /* 0xff80000017867808 */ /* 0x000fe20005000000 */
[----:B------:R-:W4:Y:S01]  /*3710*/  SHFL.BFLY PT, R104, R5, 0x2, 0x1f ;  /* 0x0c401f0005687f89 */ /* 0x000f2200000e0000 */
        /* <DEDUP_REMOVED lines=8> */
[----:B-1----:R-:W-:Y:S02]  /*37a0*/  FSEL R216, R9, -INF , !P1 ;  /* 0xff80000009d87808 */ /* 0x002fe40004800000 */
[----:B------:R-:W-:Y:S01]  /*37b0*/  FMNMX.FTZ R3, R213, R3, !PT ;  /* 0x00000003d5037209 */ /* 0x000fe20007810000 */
[----:B------:R-:W-:Y:S01]  /*37c0*/  MUFU.TANH R9, R55 ;  /* 0x0000003700097308 */ /* 0x000fe20000002400 */
[----:B------:R-:W-:-:S02]  /*37d0*/  ISETP.GE.AND P1, PT, R73, R20, PT ;  /* 0x000000144900720c */ /* 0x000fc40003f26270 */
[----:B--2---:R-:W-:Y:S02]  /*37e0*/  FSEL R219, R6, -INF , !P2 ;  /* 0xff80000006db7808 */ /* 0x004fe40005000000 */
[----:B------:R-:W-:Y:S02]  /*37f0*/  FMNMX.FTZ R3, R216, R3, !PT ;  /* 0x00000003d8037209 */ /* 0x000fe40007810000 */
[----:B---3--:R-:W-:Y:S02]  /*3800*/  FMNMX.FTZ R102, R102, R4, !PT ;  /* 0x0000000466667209 */ /* 0x008fe40007810000 */
[----:B------:R-:W-:Y:S02]  /*3810*/  FSEL R223, R7, -INF , !P1 ;  /* 0xff80000007df7808 */ /* 0x000fe40004800000 */
[----:B------:R-:W-:Y:S01]  /*3820*/  FMNMX.FTZ R4, R219, R3, !PT ;  /* 0x00000003db047209 */ /* 0x000fe20007810000 */
[----:B------:R-:W1:Y:S01]  /*3830*/  SHFL.BFLY PT, R6, R102, 0x1, 0x1f ;  /* 0x0c201f0066067f89 */ /* 0x000e6200000e0000 */
[----:B----4-:R-:W-:Y:S01]  /*3840*/  FMNMX.FTZ R104, R5, R104, !PT ;  /* 0x0000006805687209 */ /* 0x010fe20007810000 */
[----:B------:R-:W-:Y:S01]  /*3850*/  FMUL.FTZ R3, R67, UR8 ;  /* 0x0000000843037c20 */ /* 0x000fe20008410000 */
[----:B------:R-:W-:Y:S01]  /*3860*/  FMNMX.FTZ R4, R223, R4, !PT ;  /* 0x00000004df047209 */ /* 0x000fe20007810000 */
[----:B------:R-:W-:Y:S01]  /*3870*/  FMUL.FTZ R5, R66, UR8 ;  /* 0x0000000842057c20 */ /* 0x000fe20008410000 */
[----:B------:R-:W-:Y:S01]  /*3880*/  VIADDMNMX R21, R25, 0x8, R128, PT ;  /* 0x0000000819157846 */ /* 0x000fe20003800180 */
[----:B------:R-:W2:Y:S01]  /*3890*/  SHFL.BFLY PT, R8, R104, 0x1, 0x1f ;  /* 0x0c201f0068087f89 */ /* 0x000ea200000e0000 */
[----:B------:R3:W-:Y:S02]  /*38a0*/  MUFU.TANH R30, R3 ;  /* 0x00000003001e7308 */ /* 0x0007e40000002400 */
[-C--:B------:R-:W-:Y:S01]  /*38b0*/  ISETP.GE.AND P5, PT, R35, R21.reuse, PT ;  /* 0x000000152300720c */ /* 0x080fe20003fa6270 */
[----:B------:R-:W4:Y:S01]  /*38c0*/  SHFL.BFLY PT, R7, R4, 0x2, 0x1f ;  /* 0x0c401f0004077f89 */ /* 0x000f2200000e0000 */
[----:B------:R-:W-:-:S02]  /*38d0*/  ISETP.GE.AND P3, PT, R33, R21, PT ;  /* 0x000000152100720c */ /* 0x000fc40003f66270 */
[----:B------:R-:W-:Y:S02]  /*38e0*/  FSEL R22, R140, -INF , !P5 ;  /* 0xff8000008c167808 */ /* 0x000fe40006800000 */
[----:B------:R5:W4:Y:S01]  /*38f0*/  MUFU.TANH R26, R5 ;  /* 0x00000005001a7308 */ /* 0x000b220000002400 */
[-C--:B------:R-:W-:Y:S02]  /*3900*/  ISETP.GE.AND P5, PT, R0, R21.reuse, PT ;  /* 0x000000150000720c */ /* 0x080fe40003fa6270 */
[-C--:B------:R-:W-:Y:S02]  /*3910*/  ISETP.GE.AND P6, PT, R36, R21.reuse, PT ;  /* 0x000000152400720c */ /* 0x080fe40003fc6270 */
[----:B------:R-:W-:Y:S02]  /*3920*/  FSEL R50, R85, -INF , !P3 ;  /* 0xff80000055327808 */ /* 0x000fe40005800000 */
[----:B------:R-:W-:Y:S01]  /*3930*/  FSEL R23, R141, -INF , !P6 ;  /* 0xff8000008d177808 */ /* 0x000fe20007000000 */
[----:B---3--:R-:W-:Y:S01]  /*3940*/  FMUL.FTZ R3, R62, UR8 ;  /* 0x000000083e037c20 */ /* 0x008fe20008410000 */
[----:B-1----:R-:W-:Y:S01]  /*3950*/  FMNMX.FTZ R102, R102, R6, !PT ;  /* 0x0000000666667209 */ /* 0x002fe20007810000 */
[----:B------:R-:W-:Y:S01]  /*3960*/  IMAD R6, R156, 0x20, R154 ;  /* 0x000000209c067824 */ /* 0x000fe200078e029a */
[----:B------:R-:W-:-:S02]  /*3970*/  ISETP.GE.AND P4, PT, R34, R21, PT ;  /* 0x000000152200720c */ /* 0x000fc40003f86270 */
[----:B------:R-:W-:Y:S01]  /*3980*/  ISETP.GE.AND P2, PT, R32, R21, PT ;  /* 0x000000152000720c */ /* 0x000fe20003f46270 */
[----:B------:R-:W-:Y:S01]  /*3990*/  FMUL.FTZ R17, R102, UR9 ;  /* 0x0000000966117c20 */ /* 0x000fe20008410000 */
[----:B--2---:R-:W-:Y:S01]  /*39a0*/  FMNMX.FTZ R104, R104, R8, !PT ;  /* 0x0000000868687209 */ /* 0x004fe20007810000 */
[----:B-----5:R-:W-:Y:S01]  /*39b0*/  FMUL.FTZ R5, R63, UR8 ;  /* 0x000000083f057c20 */ /* 0x020fe20008410000 */
[----:B------:R1:W2:Y:S01]  /*39c0*/  MUFU.TANH R8, R3 ;  /* 0x0000000300087308 */ /* 0x0002a20000002400 */
[----:B----4-:R-:W-:Y:S02]  /*39d0*/  FMNMX.FTZ R4, R4, R7, !PT ;  /* 0x0000000704047209 */ /* 0x010fe40007810000 */
[----:B------:R-:W-:Y:S02]  /*39e0*/  FSETP.NEU.FTZ.AND P1, PT, R104, -INF , PT ;  /* 0xff8000006800780b */ /* 0x000fe40003f3d000 */
[----:B------:R-:W-:Y:S01]  /*39f0*/  FSEL R14, R91, -INF , !P4 ;  /* 0xff8000005b0e7808 */ /* 0x000fe20006000000 */
[----:B------:R-:W3:Y:S01]  /*3a00*/  SHFL.BFLY PT, R101, R4, 0x1, 0x1f ;  /* 0x0c201f0004657f89 */ /* 0x000ee200000e0000 */
[----:B------:R-:W-:Y:S01]  /*3a10*/  FSEL R48, R84, -INF , !P2 ;  /* 0xff80000054307808 */ /* 0x000fe20005000000 */
[----:B------:R4:W5:Y:S01]  /*3a20*/  MUFU.TANH R41, R5 ;  /* 0x0000000500297308 */ /* 0x0009620000002400 */
[----:B------:R-:W-:-:S02]  /*3a30*/  ISETP.GE.AND P6, PT, R38, R21, PT ;  /* 0x000000152600720c */ /* 0x000fc40003fc6270 */
[-C--:B------:R-:W-:Y:S02]  /*3a40*/  ISETP.GE.AND P4, PT, R45, R21.reuse, PT ;  /* 0x000000152d00720c */ /* 0x080fe40003f86270 */
[----:B------:R-:W-:Y:S02]  /*3a50*/  FSEL R133, R133, -INF , !P6 ;  /* 0xff80000085857808 */ /* 0x000fe40007000000 */
[----:B------:R-:W-:Y:S01]  /*3a60*/  FSEL R234, R24, -INF , !P4 ;  /* 0xff80000018ea7808 */ /* 0x000fe20006000000 */
[----:B-1----:R-:W-:Y:S01]  /*3a70*/  FMUL.FTZ R3, R104, UR9 ;  /* 0x0000000968037c20 */ /* 0x002fe20008410000 */
[----:B------:R-:W-:-:S04]  /*3a80*/  ISETP.GE.AND P2, PT, R47, R21, PT ;  /* 0x000000152f00720c */ /* 0x000fc80003f46270 */
[----:B------:R-:W-:Y:S02]  /*3a90*/  FSEL R3, R3, RZ, P1 ;  /* 0x000000ff03037208 */ /* 0x000fe40000800000 */
[----:B------:R-:W-:Y:S02]  /*3aa0*/  FSETP.NEU.FTZ.AND P1, PT, R102, -INF , PT ;  /* 0xff8000006600780b */ /* 0x000fe40003f3d000 */
[----:B------:R-:W-:Y:S01]  /*3ab0*/  FSEL R232, R26, -INF , !P2 ;  /* 0xff8000001ae87808 */ /* 0x000fe20005000000 */
[----:B----4-:R-:W-:Y:S01]  /*3ac0*/  FFMA.FTZ R5, R13, UR9, -R3 ;  /* 0x000000090d057c23 */ /* 0x010fe20008010803 */
[----:B------:R-:W-:Y:S02]  /*3ad0*/  FSEL R17, R17, RZ, P1 ;  /* 0x000000ff11117208 */ /* 0x000fe40000800000 */
[----:B------:R-:W-:Y:S01]  /*3ae0*/  ISETP.GE.AND P1, PT, R37, R21, PT ;  /* 0x000000152500720c */ /* 0x000fe20003f26270 */
[----:B------:R1:W-:Y:S01]  /*3af0*/  MUFU.EX2 R196, R5 ;  /* 0x0000000500c47308 */ /* 0x0003e20000000800 */
[----:B---3--:R-:W-:Y:S01]  /*3b00*/  FMNMX.FTZ R101, R4, R101, !PT ;  /* 0x0000006504657209 */ /* 0x008fe20007810000 */
[----:B------:R-:W-:Y:S01]  /*3b10*/  FFMA.FTZ R0, R16, UR9, -R17 ;  /* 0x0000000910007c23 */ /* 0x000fe20008010811 */
[----:B------:R-:W-:-:S02]  /*3b20*/  FSEL R13, R145, -INF , !P5 ;  /* 0xff800000910d7808 */ /* 0x000fc40006800000 */
[C---:B------:R-:W-:Y:S01]  /*3b30*/  FSETP.NEU.FTZ.AND P3, PT, R101.reuse, -INF , PT ;  /* 0xff8000006500780b */ /* 0x040fe20003f7d000 */
[----:B------:R-:W-:Y:S01]  /*3b40*/  FMUL.FTZ R16, R101, UR9 ;  /* 0x0000000965107c20 */ /* 0x000fe20008410000 */
[-C--:B------:R-:W-:Y:S01]  /*3b50*/  ISETP.GE.AND P5, PT, R42, R21.reuse, PT ;  /* 0x000000152a00720c */ /* 0x080fe20003fa6270 */
[----:B------:R3:W-:Y:S03]  /*3b60*/  MUFU.EX2 R180, R0 ;  /* 0x0000000000b47308 */ /* 0x0007e60000000800 */
[----:B------:R-:W-:Y:S02]  /*3b70*/  FSEL R16, R16, RZ, P3 ;  /* 0x000000ff10107208 */ /* 0x000fe40001800000 */
[----:B------:R-:W-:Y:S02]  /*3b80*/  FSEL R132, R132, -INF , !P5 ;  /* 0xff80000084847808 */ /* 0x000fe40006800000 */
[----:B------:R-:W-:Y:S01]  /*3b90*/  ISETP.GE.AND P3, PT, R44, R21, PT ;  /* 0x000000152c00720c */ /* 0x000fe20003f66270 */
[----:B------:R-:W-:Y:S01]  /*3ba0*/  FFMA.FTZ R4, R10, UR9, -R16 ;  /* 0x000000090a047c23 */ /* 0x000fe20008010810 */
[----:B-1----:R-:W-:Y:S01]  /*3bb0*/  FFMA.FTZ R5, R15, UR9, -R3 ;  /* 0x000000090f057c23 */ /* 0x002fe20008010803 */
[----:B------:R-:W-:-:S02]  /*3bc0*/  FSEL R15, R144, -INF , !P1 ;  /* 0xff800000900f7808 */ /* 0x000fc40004800000 */
[----:B------:R-:W-:Y:S01]  /*3bd0*/  MUFU.EX2 R252, R4 ;  /* 0x0000000400fc7308 */ /* 0x000fe20000000800 */
[----:B------:R-:W-:Y:S02]  /*3be0*/  ISETP.GE.AND P1, PT, R39, R21, PT ;  /* 0x000000152700720c */ /* 0x000fe40003f26270 */
[----:B------:R-:W-:Y:S01]  /*3bf0*/  FSEL R235, R9, -INF , !P3 ;  /* 0xff80000009eb7808 */ /* 0x000fe20005800000 */
[----:B---3--:R-:W-:Y:S01]  /*3c00*/  FFMA.FTZ R0, R29, UR9, -R17 ;  /* 0x000000091d007c23 */ /* 0x008fe20008010811 */
[----:B------:R-:W-:-:S03]  /*3c10*/  FSEL R49, R77, -INF , !P1 ;  /* 0xff8000004d317808 */ /* 0x000fc60004800000 */
[----:B------:R1:W-:Y:S01]  /*3c20*/  MUFU.EX2 R142, R5 ;  /* 0x00000005008e7308 */ /* 0x0003e20000000800 */
[-C--:B------:R-:W-:Y:S02]  /*3c30*/  ISETP.GE.AND P1, PT, R52, R21.reuse, PT ;  /* 0x000000153400720c */ /* 0x080fe40003f26270 */
[-C--:B------:R-:W-:Y:S02]  /*3c40*/  ISETP.GE.AND P5, PT, R68, R21.reuse, PT ;  /* 0x000000154400720c */ /* 0x080fe40003fa6270 */
[----:B------:R-:W-:Y:S02]  /*3c50*/  FSEL R182, R30, -INF , !P1 ;  /* 0xff8000001eb67808 */ /* 0x000fe40004800000 */
[----:B------:R-:W-:Y:S01]  /*3c60*/  ISETP.GE.AND P1, PT, R73, R21, PT ;  /* 0x000000154900720c */ /* 0x000fe20003f26270 */
[----:B------:R3:W4:Y:S01]  /*3c70*/  MUFU.EX2 R181, R0 ;  /* 0x0000000000b57308 */ /* 0x0007220000000800 */
[----:B--2---:R-:W-:Y:S02]  /*3c80*/  FSEL R183, R8, -INF , !P5 ;  /* 0xff80000008b77808 */ /* 0x004fe40006800000 */
[----:B-----5:R-:W-:Y:S01]  /*3c90*/  FSEL R197, R41, -INF , !P1 ;  /* 0xff80000029c57808 */ /* 0x020fe20004800000 */
[----:B-1----:R-:W-:-:S04]  /*3ca0*/  FFMA.FTZ R5, R12, UR9, -R17 ;  /* 0x000000090c057c23 */ /* 0x002fc80008010811 */
[----:B------:R1:W-:Y:S01]  /*3cb0*/  MUFU.EX2 R143, R5 ;  /* 0x00000005008f7308 */ /* 0x0003e20000000800 */
[----:B---3--:R-:W-:Y:S01]  /*3cc0*/  IMAD.IADD R0, R155, 0x1, R6 ;  /* 0x000000019b007824 */ /* 0x008fe200078e0206 */
[----:B----4-:R-:W-:-:S04]  /*3cd0*/  F2FP.F16.F32.PACK_AB R6, R181, R180 ;  /* 0x000000b4b506723e */ /* 0x010fc800000000ff */
[----:B------:R-:W-:Y:S01]  /*3ce0*/  LEA R224, R0, UR4, 0x1 ;  /* 0x0000000400e07c11 */ /* 0x000fe2000f8e08ff */
[----:B------:R-:W-:-:S04]  /*3cf0*/  FFMA.FTZ R0, R31, UR9, -R16 ;  /* 0x000000091f007c23 */ /* 0x000fc80008010810 */
[----:B------:R-:W2:Y:S01]  /*3d00*/  MUFU.EX2 R245, R0 ;  /* 0x0000000000f57308 */ /* 0x000ea20000000800 */
[----:B------:R-:W-:Y:S02]  /*3d10*/  IMAD R226, R2, 0x2, R224 ;  /* 0x0000000202e27824 */ /* 0x000fe400078e02e0 */
[----:B------:R-:W-:Y:S01]  /*3d20*/  FFMA.FTZ R2, R40, UR9, -R16 ;  /* 0x0000000928027c23 */ /* 0x000fe20008010810 */
[----:B-1----:R-:W-:Y:S01]  /*3d30*/  FFMA.FTZ R5, R27, UR9, -R17 ;  /* 0x000000091b057c23 */ /* 0x002fe20008010811 */
[----:B------:R-:W1:Y:S03]  /*3d40*/  LDSM.16.MT88.4 R44, [R224+0x9000] ;  /* 0x00900000e02c783b */ /* 0x000e660000004200 */
[----:B------:R3:W4:Y:S01]  /*3d50*/  MUFU.EX2 R199, R5 ;  /* 0x0000000500c77308 */ /* 0x0007220000000800 */
[----:B------:R-:W5:Y:S04]  /*3d60*/  LDSM.16.MT88.4 R52, [R226+0x9000] ;  /* 0x00900000e234783b */ /* 0x000f680000004200 */
[----:B------:R-:W-:Y:S03]  /*3d70*/  LDSM.16.MT88.4 R64, [R224+0xa000] ;  /* 0x00a00000e040783b */ /* 0x000fe60000004200 */
[----:B------:R2:W-:Y:S01]  /*3d80*/  MUFU.EX2 R249, R2 ;  /* 0x0000000200f97308 */ /* 0x0005e20000000800 */
[----:B------:R-:W-:Y:S04]  /*3d90*/  LDSM.16.MT88.4 R68, [R226+0xa000] ;  /* 0x00a00000e244783b */ /* 0x000fe80000004200 */
[----:B------:R-:W5:Y:S01]  /*3da0*/  LDSM.16.MT88.4 R84, [R224+0xb000] ;  /* 0x00b00000e054783b */ /* 0x000f620000004200 */
[----:B---3--:R-:W-:-:S03]  /*3db0*/  FMNMX.FTZ R5, R13, R15, !PT ;  /* 0x0000000f0d057209 */ /* 0x008fc60007810000 */
[----:B------:R-:W3:Y:S01]  /*3dc0*/  LDSM.16.MT88.4 R96, [R226+0xb000] ;  /* 0x00b00000e260783b */ /* 0x000ee20000004200 */
[----:B------:R-:W-:-:S03]  /*3dd0*/  FMNMX.FTZ R5, R23, R5, !PT ;  /* 0x0000000517057209 */ /* 0x000fc60007810000 */
[----:B------:R-:W-:Y:S01]  /*3de0*/  LDSM.16.MT88.4 R92, [R224+0x9400] ;  /* 0x00940000e05c783b */ /* 0x000fe20000004200 */
[----:B------:R-:W-:Y:S01]  /*3df0*/  FMNMX.FTZ R5, R22, R5, !PT ;  /* 0x0000000516057209 */ /* 0x000fe20007810000 */
[----:B--2---:R-:W-:Y:S02]  /*3e00*/  FFMA.FTZ R2, R51, UR9, -R16 ;  /* 0x0000000933027c23 */ /* 0x004fe40008010810 */
[----:B------:R-:W-:Y:S01]  /*3e10*/  LDSM.16.MT88.4 R108, [R226+0x9400] ;  /* 0x00940000e26c783b */ /* 0x000fe20000004200 */
[----:B------:R-:W-:Y:S01]  /*3e20*/  FMNMX.FTZ R4, R14, R5, !PT ;  /* 0x000000050e047209 */ /* 0x000fe20007810000 */
[----:B------:R2:W1:Y:S02]  /*3e30*/  MUFU.EX2 R251, R2 ;  /* 0x0000000200fb7308 */ /* 0x0004640000000800 */
[----:B------:R-:W-:Y:S01]  /*3e40*/  LDSM.16.MT88.4 R112, [R224+0xa400] ;  /* 0x00a40000e070783b */ /* 0x000fe20000004200 */
[----:B------:R-:W-:Y:S02]  /*3e50*/  F2FP.F16.F32.PACK_AB R5, R245, R252 ;  /* 0x000000fcf505723e */ /* 0x000fe400000000ff */
[----:B------:R-:W-:Y:S01]  /*3e60*/  FMNMX.FTZ R4, R50, R4, !PT ;  /* 0x0000000432047209 */ /* 0x000fe20007810000 */
[----:B------:R-:W-:Y:S03]  /*3e70*/  LDSM.16.MT88.4 R116, [R226+0xa400] ;  /* 0x00a40000e274783b */ /* 0x000fe60000004200 */
[----:B------:R-:W-:Y:S01]  /*3e80*/  FMNMX.FTZ R0, R48, R4, !PT ;  /* 0x0000000430007209 */ /* 0x000fe20007810000 */
[----:B------:R-:W-:Y:S01]  /*3e90*/  LDSM.16.MT88.4 R120, [R224+0xb400] ;  /* 0x00b40000e078783b */ /* 0x000fe20000004200 */
[----:B----4-:R-:W-:-:S02]  /*3ea0*/  F2FP.F16.F32.PACK_AB R4, R199, R143 ;  /* 0x0000008fc704723e */ /* 0x010fc400000000ff */
[----:B------:R-:W-:Y:S01]  /*3eb0*/  FMNMX.FTZ R0, R49, R0, !PT ;  /* 0x0000000031007209 */ /* 0x000fe20007810000 */
[----:B------:R-:W-:Y:S03]  /*3ec0*/  LDSM.16.MT88.4 R124, [R226+0xb400] ;  /* 0x00b40000e27c783b */ /* 0x000fe60000004200 */
[----:B------:R-:W-:Y:S01]  /*3ed0*/  FMNMX.FTZ R0, R133, R0, !PT ;  /* 0x0000000085007209 */ /* 0x000fe20007810000 */
[----:B--2---:R-:W-:Y:S01]  /*3ee0*/  FFMA.FTZ R2, R56, UR9, -R17 ;  /* 0x0000000938027c23 */ /* 0x004fe20008010811 */
[----:B-1----:R-:W-:Y:S02]  /*3ef0*/  F2FP.F16.F32.PACK_AB R7, R251, R249 ;  /* 0x000000f9fb07723e */ /* 0x002fe400000000ff */
[----:B------:R-:W-:Y:S01]  /*3f00*/  FMNMX.FTZ R0, R132, R0, !PT ;  /* 0x0000000084007209 */ /* 0x000fe20007810000 */
[----:B------:R1:W-:Y:S03]  /*3f10*/  MUFU.EX2 R246, R2 ;  /* 0x0000000200f67308 */ /* 0x0003e60000000800 */
[----:B------:R-:W-:Y:S01]  /*3f20*/  FMNMX.FTZ R0, R234, R0, !PT ;  /* 0x00000000ea007209 */ /* 0x000fe20007810000 */
[----:B------:R-:W-:Y:S03]  /*3f30*/  HMMA.16816.F32 R24, R4, R44, RZ ;  /* 0x0000002c0418723c */ /* 0x000fe600000018ff */
[----:B------:R-:W-:-:S03]  /*3f40*/  FMNMX.FTZ R0, R235, R0, !PT ;  /* 0x00000000eb007209 */ /* 0x000fc60007810000 */
[C---:B-----5:R-:W-:Y:S06]  /*3f50*/  HMMA.16816.F32 R60, R4.reuse, R52, RZ ;  /* 0x00000034043c723c */ /* 0x060fec00000018ff */
[----:B------:R-:W-:Y:S01]  /*3f60*/  HMMA.16816.F32 R88, R4, R84, RZ ;  /* 0x000000540458723c */ /* 0x000fe200000018ff */
[----:B-1----:R-:W-:Y:S01]  /*3f70*/  FMNMX.FTZ R2, R232, R0, !PT ;  /* 0x00000000e8027209 */ /* 0x002fe20007810000 */
[----:B------:R-:W-:-:S03]  /*3f80*/  FFMA.FTZ R0, R57, UR9, -R17 ;  /* 0x0000000939007c23 */ /* 0x000fc60008010811 */
[----:B------:R-:W-:Y:S01]  /*3f90*/  FMNMX.FTZ R2, R182, R2, !PT ;  /* 0x00000002b6027209 */ /* 0x000fe20007810000 */
[----:B------:R1:W-:Y:S01]  /*3fa0*/  MUFU.EX2 R248, R0 ;  /* 0x0000000000f87308 */ /* 0x0003e20000000800 */
[----:B---3--:R-:W-:Y:S02]  /*3fb0*/  HMMA.16816.F32 R80, R4, R96, RZ ;  /* 0x000000600450723c */ /* 0x008fe400000018ff */
[----:B------:R-:W-:-:S04]  /*3fc0*/  FMNMX.FTZ R2, R183, R2, !PT ;  /* 0x00000002b7027209 */ /* 0x000fc80007810000 */
[C---:B------:R-:W-:Y:S06]  /*3fd0*/  HMMA.16816.F32 R36, R4.reuse, R54, RZ ;  /* 0x000000360424723c */ /* 0x040fec00000018ff */
[----:B------:R-:W-:Y:S01]  /*3fe0*/  HMMA.16816.F32 R32, R4, R66, RZ ;  /* 0x000000420420723c */ /* 0x000fe200000018ff */
[----:B-1----:R-:W-:-:S05]  /*3ff0*/  FFMA.FTZ R0, R58, UR9, -R17 ;  /* 0x000000093a007c23 */ /* 0x002fca0008010811 */
[C---:B------:R-:W-:Y:S01]  /*4000*/  HMMA.16816.F32 R40, R4.reuse, R86, RZ ;  /* 0x000000560428723c */ /* 0x040fe200000018ff */
[----:B------:R1:W-:Y:S02]  /*4010*/  MUFU.EX2 R247, R0 ;  /* 0x0000000000f77308 */ /* 0x0003e40000000800 */
[----:B-1----:R-:W-:Y:S01]  /*4020*/  FMNMX.FTZ R0, R197, R2, !PT ;  /* 0x00000002c5007209 */ /* 0x002fe20007810000 */
[----:B------:R-:W-:Y:S02]  /*4030*/  FFMA.FTZ R2, R59, UR9, -R17 ;  /* 0x000000093b027c23 */ /* 0x000fe40008010811 */
[C---:B------:R-:W-:Y:S02]  /*4040*/  HMMA.16816.F32 R56, R4.reuse, R64, RZ ;  /* 0x000000400438723c */ /* 0x040fe400000018ff */
[----:B------:R-:W1:Y:S01]  /*4050*/  SHFL.BFLY PT, R8, R0, 0x2, 0x1f ;  /* 0x0c401f0000087f89 */ /* 0x000e6200000e0000 */
[----:B------:R2:W3:Y:S02]  /*4060*/  MUFU.EX2 R250, R2 ;  /* 0x0000000200fa7308 */ /* 0x0004e40000000800 */
[----:B--2---:R-:W-:Y:S01]  /*4070*/  FFMA.FTZ R2, R72, UR9, -R16 ;  /* 0x0000000948027c23 */ /* 0x004fe20008010810 */
[----:B---3--:R-:W-:Y:S01]  /*4080*/  F2FP.F16.F32.PACK_AB R10, R250, R247 ;  /* 0x000000f7fa0a723e */ /* 0x008fe200000000ff */
[----:B------:R-:W-:Y:S04]  /*4090*/  HMMA.16816.F32 R72, R4, R68, RZ ;  /* 0x000000440448723c */ /* 0x000fe800000018ff */
[----:B------:R2:W-:Y:S01]  /*40a0*/  MUFU.EX2 R241, R2 ;  /* 0x0000000200f17308 */ /* 0x0005e20000000800 */
[----:B-1----:R-:W-:-:S02]  /*40b0*/  FMNMX.FTZ R0, R0, R8, !PT ;  /* 0x0000000800007209 */ /* 0x002fc40007810000 */
[----:B------:R-:W-:-:S03]  /*40c0*/  F2FP.F16.F32.PACK_AB R8, R248, R246 ;  /* 0x000000f6f808723e */ /* 0x000fc600000000ff */
[----:B------:R-:W1:Y:S01]  /*40d0*/  SHFL.BFLY PT, R12, R0, 0x1, 0x1f ;  /* 0x0c201f00000c7f89 */ /* 0x000e6200000e0000 */
[--C-:B--2---:R-:W-:Y:S02]  /*40e0*/  FFMA.FTZ R2, R76, UR9, -R16.reuse ;  /* 0x000000094c027c23 */ /* 0x104fe40008010810 */
[C---:B------:R-:W-:Y:S02]  /*40f0*/  HMMA.16816.F32 R76, R4.reuse, R46, RZ ;  /* 0x0000002e044c723c */ /* 0x040fe400000018ff */
[----:B------:R2:W3:Y:S02]  /*4100*/  MUFU.EX2 R242, R2 ;  /* 0x0000000200f27308 */ /* 0x0004e40000000800 */
[--C-:B--2---:R-:W-:Y:S01]  /*4110*/  FFMA.FTZ R2, R28, UR9, -R16.reuse ;  /* 0x000000091c027c23 */ /* 0x104fe20008010810 */
[----:B---3--:R-:W-:Y:S01]  /*4120*/  F2FP.F16.F32.PACK_AB R9, R242, R241 ;  /* 0x000000f1f209723e */ /* 0x008fe200000000ff */
[C---:B------:R-:W-:Y:S04]  /*4130*/  HMMA.16816.F32 R28, R4.reuse, R70, RZ ;  /* 0x00000046041c723c */ /* 0x040fe800000018ff */
[----:B------:R2:W-:Y:S02]  /*4140*/  MUFU.EX2 R244, R2 ;  /* 0x0000000200f47308 */ /* 0x0005e40000000800 */
[----:B------:R-:W-:Y:S01]  /*4150*/  HMMA.16816.F32 R4, R4, R98, RZ ;  /* 0x000000620404723c */ /* 0x000fe200000018ff */
[----:B--2---:R-:W-:-:S05]  /*4160*/  FFMA.FTZ R2, R11, UR9, -R16 ;  /* 0x000000090b027c23 */ /* 0x004fca0008010810 */
[----:B------:R2:W3:Y:S02]  /*4170*/  MUFU.EX2 R243, R2 ;  /* 0x0000000200f37308 */ /* 0x0004e40000000800 */
[----:B--2---:R-:W-:Y:S01]  /*4180*/  FFMA.FTZ R2, R100, UR9, -R3 ;  /* 0x0000000964027c23 */ /* 0x004fe20008010803 */
[----:B---3--:R-:W-:Y:S01]  /*4190*/  F2FP.F16.F32.PACK_AB R11, R243, R244 ;  /* 0x000000f4f30b723e */ /* 0x008fe200000000ff */
[----:B------:R-:W-:-:S04]  /*41a0*/  IMAD.MOV.U32 R100, RZ, RZ, R143 ;  /* 0x000000ffff647224 */ /* 0x000fc800078e008f */
[----:B------:R2:W-:Y:S02]  /*41b0*/  MUFU.EX2 R236, R2 ;  /* 0x0000000200ec7308 */ /* 0x0005e40000000800 */
[C---:B------:R-:W-:Y:S06]  /*41c0*/  HMMA.16816.F32 R184, R8.reuse, R92, R24 ;  /* 0x0000005c08b8723c */ /* 0x040fec0000001818 */
[C---:B------:R-:W-:Y:S06]  /*41d0*/  HMMA.16816.F32 R144, R8.reuse, R108, R60 ;  /* 0x0000006c0890723c */ /* 0x040fec000000183c */
[----:B------:R-:W-:Y:S01]  /*41e0*/  HMMA.16816.F32 R172, R8, R112, R56 ;  /* 0x0000007008ac723c */ /* 0x000fe20000001838 */
[----:B--2---:R-:W-:Y:S01]  /*41f0*/  FFMA.FTZ R2, R103, UR9, -R3 ;  /* 0x0000000967027c23 */ /* 0x004fe20008010803 */
[----:B-1----:R-:W-:-:S03]  /*4200*/  FMNMX.FTZ R103, R0, R12, !PT ;  /* 0x0000000c00677209 */ /* 0x002fc60007810000 */
[----:B------:R1:W-:Y:S01]  /*4210*/  MUFU.EX2 R239, R2 ;  /* 0x0000000200ef7308 */ /* 0x0003e20000000800 */
[C---:B------:R-:W-:Y:S01]  /*4220*/  FSETP.NEU.FTZ.AND P1, PT, R103.reuse, -INF , PT ;  /* 0xff8000006700780b */ /* 0x040fe20003f3d000 */
[----:B------:R-:W-:Y:S01]  /*4230*/  FMUL.FTZ R0, R103, UR9 ;  /* 0x0000000967007c20 */ /* 0x000fe20008410000 */
[C---:B------:R-:W-:Y:S04]  /*4240*/  HMMA.16816.F32 R160, R8.reuse, R116, R72 ;  /* 0x0000007408a0723c */ /* 0x040fe80000001848 */
[----:B------:R-:W-:Y:S02]  /*4250*/  FSEL R0, R0, RZ, P1 ;  /* 0x000000ff00007208 */ /* 0x000fe40000800000 */
[C---:B------:R-:W-:Y:S06]  /*4260*/  HMMA.16816.F32 R152, R8.reuse, R120, R88 ;  /* 0x000000780898723c */ /* 0x040fec0000001858 */
[----:B------:R-:W-:Y:S01]  /*4270*/  HMMA.16816.F32 R148, R8, R124, R80 ;  /* 0x0000007c0894723c */ /* 0x000fe20000001850 */
[----:B-1----:R-:W-:Y:S01]  /*4280*/  FFMA.FTZ R2, R107, UR9, -R3 ;  /* 0x000000096b027c23 */ /* 0x002fe20008010803 */
[----:B------:R-:W-:-:S03]  /*4290*/  IMAD.MOV.U32 R107, RZ, RZ, R142 ;  /* 0x000000ffff6b7224 */ /* 0x000fc600078e008e */
[----:B------:R1:W-:Y:S01]  /*42a0*/  MUFU.EX2 R240, R2 ;  /* 0x0000000200f07308 */ /* 0x0003e20000000800 */
[----:B------:R-:W-:Y:S01]  /*42b0*/  HMMA.16816.F32 R156, R8, R94, R76 ;  /* 0x0000005e089c723c */ /* 0x000fe2000000184c */
[----:B------:R-:W-:-:S05]  /*42c0*/  F2FP.F16.F32.PACK_AB R12, R107, R196 ;  /* 0x000000c46b0c723e */ /* 0x000fca00000000ff */
[C---:B------:R-:W-:Y:S06]  /*42d0*/  HMMA.16816.F32 R176, R8.reuse, R110, R36 ;  /* 0x0000006e08b0723c */ /* 0x040fec0000001824 */
[----:B------:R-:W-:Y:S01]  /*42e0*/  HMMA.16816.F32 R164, R8, R114, R32 ;  /* 0x0000007208a4723c */ /* 0x000fe20000001820 */
[----:B-1----:R-:W-:-:S05]  /*42f0*/  FFMA.FTZ R2, R106, UR9, -R3 ;  /* 0x000000096a027c23 */ /* 0x002fca0008010803 */
[C---:B------:R-:W-:Y:S01]  /*4300*/  HMMA.16816.F32 R168, R8.reuse, R118, R28 ;  /* 0x0000007608a8723c */ /* 0x040fe2000000181c */
[----:B------:R1:W2:Y:S05]  /*4310*/  MUFU.EX2 R238, R2 ;  /* 0x0000000200ee7308 */ /* 0x0002aa0000000800 */
[C---:B------:R-:W-:Y:S06]  /*4320*/  HMMA.16816.F32 R188, R8.reuse, R122, R40 ;  /* 0x0000007a08bc723c */ /* 0x040fec0000001828 */
[----:B------:R-:W-:Y:S01]  /*4330*/  HMMA.16816.F32 R140, R8, R126, R4 ;  /* 0x0000007e088c723c */ /* 0x000fe20000001804 */
[----:B-1----:R-:W-:-:S06]  /*4340*/  FFMA.FTZ R2, R105, UR9, -R3 ;  /* 0x0000000969027c23 */ /* 0x002fcc0008010803 */
[----:B--2---:R-:W-:Y:S01]  /*4350*/  F2FP.F16.F32.PACK_AB R4, R238, R240 ;  /* 0x000000f0ee04723e */ /* 0x004fe200000000ff */
        /* <DEDUP_REMOVED lines=8> */
[----:B------:R1:W-:Y:S02]  /*43e0*/  MUFU.EX2 R215, R2 ;  /* 0x0000000200d77308 */ /* 0x0003e40000000800 */
[----:B-1----:R-:W-:Y:S01]  /*43f0*/  FFMA.FTZ R2, R22, UR9, -R0 ;  /* 0x0000000916027c23 */ /* 0x002fe20008010800 */
[----:B------:R-:W-:-:S05]  /*4400*/  IMAD.MOV.U32 R22, RZ, RZ, R183 ;  /* 0x000000ffff167224 */ /* 0x000fca00078e00b7 */
[----:B------:R1:W2:Y:S02]  /*4410*/  MUFU.EX2 R214, R2 ;  /* 0x0000000200d67308 */ /* 0x0002a40000000800 */
[----:B-1----:R-:W-:Y:S01]  /*4420*/  FFMA.FTZ R2, R129, UR9, -R3 ;  /* 0x0000000981027c23 */ /* 0x002fe20008010803 */
[----:B--2---:R-:W-:-:S05]  /*4430*/  F2FP.F16.F32.PACK_AB R15, R214, R215 ;  /* 0x000000d7d60f723e */ /* 0x004fca00000000ff */
        /* <DEDUP_REMOVED lines=9> */
[----:B------:R-:W-:-:S02]  /*44d0*/  IMAD.MOV.U32 R97, RZ, RZ, R197 ;  /* 0x000000ffff617224 */ /* 0x000fc400078e00c5 */
[----:B------:R-:W-:Y:S01]  /*44e0*/  IMAD.MOV.U32 R96, RZ, RZ, R196 ;  /* 0x000000ffff607224 */ /* 0x000fe200078e00c4 */
[----:B------:R1:W2:Y:S01]  /*44f0*/  MUFU.EX2 R209, R2 ;  /* 0x0000000200d17308 */ /* 0x0002a20000000800 */
[C---:B------:R-:W-:Y:S06]  /*4500*/  HMMA.16816.F32 R44, R12.reuse, R46, RZ ;  /* 0x0000002e0c2c723c */ /* 0x040fec00000018ff */
[C---:B------:R-:W-:Y:S06]  /*4510*/  HMMA.16816.F32 R56, R12.reuse, R70, RZ ;  /* 0x000000460c38723c */ /* 0x040fec00000018ff */
[----:B------:R-:W-:Y:S01]  /*4520*/  HMMA.16816.F32 R28, R12, R68, RZ ;  /* 0x000000440c1c723c */ /* 0x000fe200000018ff */
[----:B-1----:R-:W-:Y:S01]  /*4530*/  FFMA.FTZ R2, R48, UR9, -R0 ;  /* 0x0000000930027c23 */ /* 0x002fe20008010800 */
[----:B--2---:R-:W-:-:S04]  /*4540*/  F2FP.F16.F32.PACK_AB R5, R209, R212 ;  /* 0x000000d4d105723e */ /* 0x004fc800000000ff */
[C---:B------:R-:W-:Y:S01]  /*4550*/  HMMA.16816.F32 R68, R12.reuse, R98, RZ ;  /* 0x000000620c44723c */ /* 0x040fe200000018ff */
[----:B------:R1:W-:Y:S05]  /*4560*/  MUFU.EX2 R208, R2 ;  /* 0x0000000200d07308 */ /* 0x0003ea0000000800 */
[----:B------:R-:W-:Y:S01]  /*4570*/  HMMA.16816.F32 R36, R12, R84, RZ ;  /* 0x000000540c24723c */ /* 0x000fe200000018ff */
[----:B------:R-:W-:Y:S02]  /*4580*/  IMAD.MOV.U32 R99, RZ, RZ, R181 ;  /* 0x000000ffff637224 */ /* 0x000fe400078e00b5 */
[----:B------:R-:W-:-:S03]  /*4590*/  IMAD.MOV.U32 R98, RZ, RZ, R180 ;  /* 0x000000ffff627224 */ /* 0x000fc600078e00b4 */
[----:B------:R-:W-:Y:S01]  /*45a0*/  HMMA.16816.F32 R24, R12, R64, RZ ;  /* 0x000000400c18723c */ /* 0x000fe200000018ff */
[----:B-1----:R-:W-:-:S05]  /*45b0*/  FFMA.FTZ R2, R49, UR9, -R0 ;  /* 0x0000000931027c23 */ /* 0x002fca0008010800 */
[C---:B------:R-:W-:Y:S01]  /*45c0*/  HMMA.16816.F32 R48, R12.reuse, R54, RZ ;  /* 0x000000360c30723c */ /* 0x040fe200000018ff */
[----:B------:R-:W1:Y:S05]  /*45d0*/  MUFU.EX2 R207, R2 ;  /* 0x0000000200cf7308 */ /* 0x000e6a0000000800 */
[C---:B------:R-:W-:Y:S06]  /*45e0*/  HMMA.16816.F32 R52, R12.reuse, R66, RZ ;  /* 0x000000420c34723c */ /* 0x040fec00000018ff */
[----:B------:R-:W-:Y:S01]  /*45f0*/  HMMA.16816.F32 R64, R12, R86, RZ ;  /* 0x000000560c40723c */ /* 0x000fe200000018ff */
[----:B------:R-:W-:Y:S01]  /*4600*/  LDSM.16.MT88.4 R12, [R226+0x9800] ;  /* 0x00980000e20c783b */ /* 0x000fe20000004200 */
[----:B-1----:R-:W-:Y:S01]  /*4610*/  F2FP.F16.F32.PACK_AB R7, R207, R208 ;  /* 0x000000d0cf07723e */ /* 0x002fe200000000ff */
[----:B------:R-:W-:-:S04]  /*4620*/  FFMA.FTZ R2, R137, UR9, -R17 ;  /* 0x0000000989027c23 */ /* 0x000fc80008010811 */
[----:B------:R1:W-:Y:S02]  /*4630*/  MUFU.EX2 R204, R2 ;  /* 0x0000000200cc7308 */ /* 0x0003e40000000800 */
[C---:B------:R-:W-:Y:S01]  /*4640*/  HMMA.16816.F32 R80, R4.reuse, R108, R8 ;  /* 0x0000006c0450723c */ /* 0x040fe20000001808 */
[----:B------:R-:W2:Y:S05]  /*4650*/  LDSM.16.MT88.4 R8, [R224+0x9800] ;  /* 0x00980000e008783b */ /* 0x000eaa0000004200 */
[----:B------:R-:W-:Y:S01]  /*4660*/  HMMA.16816.F32 R60, R4, R94, R44 ;  /* 0x0000005e043c723c */ /* 0x000fe2000000182c */
[----:B------:R-:W-:-:S05]  /*4670*/  IMAD.MOV.U32 R109, RZ, RZ, R199 ;  /* 0x000000ffff6d7224 */ /* 0x000fca00078e00c7 */
[C---:B------:R-:W-:Y:S01]  /*4680*/  HMMA.16816.F32 R44, R4.reuse, R118, R56 ;  /* 0x00000076042c723c */ /* 0x040fe20000001838 */
[----:B------:R-:W-:Y:S02]  /*4690*/  IMAD.MOV.U32 R94, RZ, RZ, R23 ;  /* 0x000000ffff5e7224 */ /* 0x000fe400078e0017 */
[----:B-1----:R-:W-:Y:S01]  /*46a0*/  FFMA.FTZ R2, R138, UR9, -R17 ;  /* 0x000000098a027c23 */ /* 0x002fe20008010811 */
[----:B------:R-:W-:Y:S02]  /*46b0*/  IMAD.MOV.U32 R95, RZ, RZ, R22 ;  /* 0x000000ffff5f7224 */ /* 0x000fe400078e0016 */
[C---:B------:R-:W-:Y:S01]  /*46c0*/  HMMA.16816.F32 R84, R4.reuse, R92, R32 ;  /* 0x0000005c0454723c */ /* 0x040fe20000001820 */
[----:B------:R1:W3:Y:S01]  /*46d0*/  MUFU.EX2 R199, R2 ;  /* 0x0000000200c77308 */ /* 0x0002e20000000800 */
[----:B------:R-:W-:Y:S04]  /*46e0*/  LDSM.16.MT88.4 R32, [R226+0xa800] ;  /* 0x00a80000e220783b */ /* 0x000fe80000004200 */
[----:B------:R-:W-:Y:S01]  /*46f0*/  HMMA.16816.F32 R48, R4, R110, R48 ;  /* 0x0000006e0430723c */ /* 0x000fe20000001830 */
[----:B------:R-:W-:-:S02]  /*4700*/  IMAD.MOV.U32 R93, RZ, RZ, R107 ;  /* 0x000000ffff5d7224 */ /* 0x000fc400078e006b */
[----:B------:R-:W-:-:S03]  /*4710*/  IMAD.MOV.U32 R92, RZ, RZ, R96 ;  /* 0x000000ffff5c7224 */ /* 0x000fc600078e0060 */
[----:B------:R-:W-:Y:S01]  /*4720*/  HMMA.16816.F32 R88, R4, R120, R36 ;  /* 0x000000780458723c */ /* 0x000fe20000001824 */
[----:B------:R-:W-:Y:S01]  /*4730*/  LDSM.16.MT88.4 R36, [R224+0xb800] ;  /* 0x00b80000e024783b */ /* 0x000fe20000004200 */
[----:B-1----:R-:W-:-:S04]  /*4740*/  FFMA.FTZ R2, R139, UR9, -R17 ;  /* 0x000000098b027c23 */ /* 0x002fc80008010811 */
[C---:B------:R-:W-:Y:S01]  /*4750*/  HMMA.16816.F32 R76, R4.reuse, R112, R24 ;  /* 0x00000070044c723c */ /* 0x040fe20000001818 */
[----:B------:R-:W-:Y:S01]  /*4760*/  LDSM.16.MT88.4 R24, [R226+0xb800] ;  /* 0x00b80000e218783b */ /* 0x000fe20000004200 */
[----:B------:R1:W-:Y:S04]  /*4770*/  MUFU.EX2 R197, R2 ;  /* 0x0000000200c57308 */ /* 0x0003e80000000800 */
[C---:B------:R-:W-:Y:S01]  /*4780*/  HMMA.16816.F32 R72, R4.reuse, R116, R28 ;  /* 0x000000740448723c */ /* 0x040fe2000000181c */
[----:B------:R-:W4:Y:S05]  /*4790*/  LDSM.16.MT88.4 R28, [R224+0xa800] ;  /* 0x00a80000e01c783b */ /* 0x000f2a0000004200 */
[----:B------:R-:W-:Y:S01]  /*47a0*/  HMMA.16816.F32 R200, R4, R124, R40 ;  /* 0x0000007c04c8723c */ /* 0x000fe20000001828 */
[----:B------:R-:W-:-:S05]  /*47b0*/  IMAD.MOV.U32 R117, RZ, RZ, R97 ;  /* 0x000000ffff757224 */ /* 0x000fca00078e0061 */
[----:B------:R-:W-:Y:S01]  /*47c0*/  HMMA.16816.F32 R40, R4, R114, R52 ;  /* 0x000000720428723c */ /* 0x000fe20000001834 */
[----:B-1----:R-:W-:-:S04]  /*47d0*/  FFMA.FTZ R2, R136, UR9, -R17 ;  /* 0x0000000988027c23 */ /* 0x002fc80008010811 */
[----:B------:R1:W5:Y:S01]  /*47e0*/  MUFU.EX2 R196, R2 ;  /* 0x0000000200c47308 */ /* 0x0003620000000800 */
[C---:B------:R-:W-:Y:S06]  /*47f0*/  HMMA.16816.F32 R64, R4.reuse, R122, R64 ;  /* 0x0000007a0440723c */ /* 0x040fec0000001840 */
[----:B------:R-:W-:Y:S01]  /*4800*/  HMMA.16816.F32 R68, R4, R126, R68 ;  /* 0x0000007e0444723c */ /* 0x000fe20000001844 */
[----:B------:R-:W-:Y:S06]  /*4810*/  LDSM.16.MT88.4 R124, [R224+0x9c00] ;  /* 0x009c0000e07c783b */ /* 0x000fec0000004200 */
[----:B---3--:R-:W-:Y:S01]  /*4820*/  F2FP.F16.F32.PACK_AB R4, R199, R204 ;  /* 0x000000ccc704723e */ /* 0x008fe200000000ff */
[----:B-1----:R-:W-:Y:S01]  /*4830*/  FFMA.FTZ R2, R130, UR9, -R16 ;  /* 0x0000000982027c23 */ /* 0x002fe20008010810 */
[----:B-----5:R-:W-:-:S03]  /*4840*/  F2FP.F16.F32.PACK_AB R6, R196, R197 ;  /* 0x000000c5c406723e */ /* 0x020fc600000000ff */
[----:B------:R1:W-:Y:S02]  /*4850*/  MUFU.EX2 R183, R2 ;  /* 0x0000000200b77308 */ /* 0x0003e40000000800 */
[----:B-1----:R-:W-:-:S06]  /*4860*/  FFMA.FTZ R2, R131, UR9, -R16 ;  /* 0x0000000983027c23 */ /* 0x002fcc0008010810 */
[----:B------:R1:W3:Y:S02]  /*4870*/  MUFU.EX2 R182, R2 ;  /* 0x0000000200b67308 */ /* 0x0002e40000000800 */
[----:B-1----:R-:W-:Y:S01]  /*4880*/  FFMA.FTZ R2, R134, UR9, -R16 ;  /* 0x0000000986027c23 */ /* 0x002fe20008010810 */
[----:B---3--:R-:W-:-:S05]  /*4890*/  F2FP.F16.F32.PACK_AB R5, R182, R183 ;  /* 0x000000b7b605723e */ /* 0x008fca00000000ff */
[----:B------:R1:W-:Y:S02]  /*48a0*/  MUFU.EX2 R181, R2 ;  /* 0x0000000200b57308 */ /* 0x0003e40000000800 */
[----:B-1----:R-:W-:-:S06]  /*48b0*/  FFMA.FTZ R2, R135, UR9, -R16 ;  /* 0x0000000987027c23 */ /* 0x002fcc0008010810 */
[----:B------:R1:W3:Y:S02]  /*48c0*/  MUFU.EX2 R180, R2 ;  /* 0x0000000200b47308 */ /* 0x0002e40000000800 */
[----:B-1----:R-:W-:Y:S01]  /*48d0*/  FFMA.FTZ R2, R192, UR9, -R3 ;  /* 0x00000009c0027c23 */ /* 0x002fe20008010803 */
[----:B---3--:R-:W-:-:S05]  /*48e0*/  F2FP.F16.F32.PACK_AB R7, R180, R181 ;  /* 0x000000b5b407723e */ /* 0x008fca00000000ff */
[----:B------:R1:W-:Y:S02]  /*48f0*/  MUFU.EX2 R58, R2 ;  /* 0x00000002003a7308 */ /* 0x0003e40000000800 */
[C---:B--2---:R-:W-:Y:S06]  /*4900*/  HMMA.16816.F32 R112, R4.reuse, R8, R184 ;  /* 0x000000080470723c */ /* 0x044fec00000018b8 */
[C---:B------:R-:W-:Y:S06]  /*4910*/  HMMA.16816.F32 R128, R4.reuse, R12, R144 ;  /* 0x0000000c0480723c */ /* 0x040fec0000001890 */
[C---:B----4-:R-:W-:Y:S01]  /*4920*/  HMMA.16816.F32 R144, R4.reuse, R28, R172 ;  /* 0x0000001c0490723c */ /* 0x050fe200000018ac */
[--C-:B-1----:R-:W-:Y:S01]  /*4930*/  FFMA.FTZ R2, R195, UR9, -R3.reuse ;  /* 0x00000009c3027c23 */ /* 0x102fe20008010803 */
[----:B------:R-:W-:Y:S03]  /*4940*/  LDSM.16.MT88.4 R172, [R226+0xac00] ;  /* 0x00ac0000e2ac783b */ /* 0x000fe60000004200 */
[----:B------:R1:W2:Y:S01]  /*4950*/  MUFU.EX2 R105, R2 ;  /* 0x0000000200697308 */ /* 0x0002a20000000800 */
[C---:B------:R-:W-:Y:S06]  /*4960*/  HMMA.16816.F32 R160, R4.reuse, R32, R160 ;  /* 0x0000002004a0723c */ /* 0x040fec00000018a0 */
[C---:B------:R-:W-:Y:S01]  /*4970*/  HMMA.16816.F32 R120, R4.reuse, R10, R156 ;  /* 0x0000000a0478723c */ /* 0x040fe2000000189c */
[----:B------:R-:W-:Y:S05]  /*4980*/  LDSM.16.MT88.4 R156, [R224+0xac00] ;  /* 0x00ac0000e09c783b */ /* 0x000fea0000004200 */
[----:B------:R-:W-:Y:S01]  /*4990*/  HMMA.16816.F32 R136, R4, R14, R176 ;  /* 0x0000000e0488723c */ /* 0x000fe200000018b0 */
[----:B-1----:R-:W-:Y:S01]  /*49a0*/  FFMA.FTZ R2, R205, UR9, -R3 ;  /* 0x00000009cd027c23 */ /* 0x002fe20008010803 */
[----:B------:R-:W-:-:S04]  /*49b0*/  IMAD.MOV.U32 R205, RZ, RZ, R99 ;  /* 0x000000ffffcd7224 */ /* 0x000fc800078e0063 */
[C---:B------:R-:W-:Y:S01]  /*49c0*/  HMMA.16816.F32 R168, R4.reuse, R34, R168 ;  /* 0x0000002204a8723c */ /* 0x040fe200000018a8 */
[----:B------:R1:W-:Y:S05]  /*49d0*/  MUFU.EX2 R106, R2 ;  /* 0x00000002006a7308 */ /* 0x0003ea0000000800 */
[C---:B------:R-:W-:Y:S06]  /*49e0*/  HMMA.16816.F32 R188, R4.reuse, R38, R188 ;  /* 0x0000002604bc723c */ /* 0x040fec00000018bc */
[----:B------:R-:W-:Y:S01]  /*49f0*/  HMMA.16816.F32 R184, R4, R26, R140 ;  /* 0x0000001a04b8723c */ /* 0x000fe2000000188c */
[----:B------:R-:W-:Y:S01]  /*4a00*/  LDSM.16.MT88.4 R140, [R226+0x9c00] ;  /* 0x009c0000e28c783b */ /* 0x000fe20000004200 */
[----:B-1----:R-:W-:Y:S01]  /*4a10*/  FFMA.FTZ R2, R206, UR9, -R3 ;  /* 0x00000009ce027c23 */ /* 0x002fe20008010803 */
[----:B------:R-:W-:-:S03]  /*4a20*/  IMAD.MOV.U32 R206, RZ, RZ, R98 ;  /* 0x000000ffffce7224 */ /* 0x000fc600078e0062 */
[C---:B------:R-:W-:Y:S01]  /*4a30*/  HMMA.16816.F32 R96, R4.reuse, R36, R152 ;  /* 0x000000240460723c */ /* 0x040fe20000001898 */
[----:B------:R1:W3:Y:S05]  /*4a40*/  MUFU.EX2 R107, R2 ;  /* 0x00000002006b7308 */ /* 0x0002ea0000000800 */
[----:B------:R-:W-:Y:S01]  /*4a50*/  HMMA.16816.F32 R152, R4, R30, R164 ;  /* 0x0000001e0498723c */ /* 0x000fe200000018a4 */
[----:B-1----:R-:W-:-:S04]  /*4a60*/  FFMA.FTZ R2, R194, UR9, -R3 ;  /* 0x00000009c2027c23 */ /* 0x002fc80008010803 */
[----:B------:R1:W-:Y:S02]  /*4a70*/  MUFU.EX2 R110, R2 ;  /* 0x00000002006e7308 */ /* 0x0003e40000000800 */
[----:B-1----:R-:W-:Y:S02]  /*4a80*/  FFMA.FTZ R2, R193, UR9, -R3 ;  /* 0x00000009c1027c23 */ /* 0x002fe40008010803 */
[----:B------:R-:W-:Y:S04]  /*4a90*/  HMMA.16816.F32 R192, R4, R24, R148 ;  /* 0x0000001804c0723c */ /* 0x000fe80000001894 */
[----:B------:R1:W-:Y:S03]  /*4aa0*/  MUFU.EX2 R111, R2 ;  /* 0x00000002006f7308 */ /* 0x0003e60000000800 */
[----:B--2---:R-:W-:-:S02]  /*4ab0*/  F2FP.F16.F32.PACK_AB R4, R105, R58 ;  /* 0x0000003a6904723e */ /* 0x004fc400000000ff */
[----:B---3--:R-:W-:Y:S01]  /*4ac0*/  F2FP.F16.F32.PACK_AB R6, R107, R106 ;  /* 0x0000006a6b06723e */ /* 0x008fe200000000ff */
[----:B-1----:R-:W-:-:S04]  /*4ad0*/  FFMA.FTZ R2, R133, UR9, -R0 ;  /* 0x0000000985027c23 */ /* 0x002fc80008010800 */
[----:B------:R1:W-:Y:S02]  /*4ae0*/  MUFU.EX2 R55, R2 ;  /* 0x0000000200377308 */ /* 0x0003e40000000800 */
[----:B-1----:R-:W-:-:S06]  /*4af0*/  FFMA.FTZ R2, R132, UR9, -R0 ;  /* 0x0000000984027c23 */ /* 0x002fcc0008010800 */
[----:B------:R1:W2:Y:S02]  /*4b00*/  MUFU.EX2 R56, R2 ;  /* 0x0000000200387308 */ /* 0x0002a40000000800 */
[----:B-1----:R-:W-:Y:S01]  /*4b10*/  FFMA.FTZ R2, R234, UR9, -R0 ;  /* 0x00000009ea027c23 */ /* 0x002fe20008010800 */
[----:B------:R-:W-:Y:S01]  /*4b20*/  IMAD.MOV.U32 R234, RZ, RZ, R100 ;  /* 0x000000ffffea7224 */ /* 0x000fe200078e0064 */
[----:B--2---:R-:W-:-:S04]  /*4b30*/  F2FP.F16.F32.PACK_AB R5, R56, R55 ;  /* 0x000000373805723e */ /* 0x004fc800000000ff */
[----:B------:R1:W-:Y:S02]  /*4b40*/  MUFU.EX2 R59, R2 ;  /* 0x00000002003b7308 */ /* 0x0003e40000000800 */
[----:B-1----:R-:W-:Y:S01]  /*4b50*/  FFMA.FTZ R2, R235, UR9, -R0 ;  /* 0x00000009eb027c23 */ /* 0x002fe20008010800 */
[----:B------:R-:W-:-:S05]  /*4b60*/  IMAD.MOV.U32 R235, RZ, RZ, R109 ;  /* 0x000000ffffeb7224 */ /* 0x000fca00078e006d */
[----:B------:R1:W2:Y:S02]  /*4b70*/  MUFU.EX2 R100, R2 ;  /* 0x0000000200647308 */ /* 0x0002a40000000800 */
[--C-:B-1----:R-:W-:Y:S01]  /*4b80*/  FFMA.FTZ R2, R211, UR9, -R3.reuse ;  /* 0x00000009d3027c23 */ /* 0x102fe20008010803 */
[----:B--2---:R-:W-:Y:S01]  /*4b90*/  F2FP.F16.F32.PACK_AB R7, R100, R59 ;  /* 0x0000003b6407723e */ /* 0x004fe200000000ff */
[----:B------:R-:W-:Y:S01]  /*4ba0*/  FFMA.FTZ R3, R210, UR9, -R3 ;  /* 0x00000009d2037c23 */ /* 0x000fe20008010803 */
[----:B------:R-:W-:-:S03]  /*4bb0*/  IMAD.MOV.U32 R211, RZ, RZ, R92 ;  /* 0x000000ffffd37224 */ /* 0x000fc600078e005c */
[----:B------:R1:W-:Y:S01]  /*4bc0*/  MUFU.EX2 R109, R2 ;  /* 0x00000002006d7308 */ /* 0x0003e20000000800 */
[----:B------:R-:W-:Y:S01]  /*4bd0*/  IMAD.MOV.U32 R210, RZ, RZ, R93 ;  /* 0x000000ffffd27224 */ /* 0x000fe200078e005d */
[C---:B------:R-:W-:Y:S06]  /*4be0*/  HMMA.16816.F32 R176, R4.reuse, R10, R60 ;  /* 0x0000000a04b0723c */ /* 0x040fec000000183c */
[----:B------:R2:W-:Y:S01]  /*4bf0*/  MUFU.EX2 R108, R3 ;  /* 0x00000003006c7308 */ /* 0x0005e20000000800 */
[C---:B------:R-:W-:Y:S06]  /*4c00*/  HMMA.16816.F32 R60, R4.reuse, R14, R48 ;  /* 0x0000000e043c723c */ /* 0x040fec0000001830 */
[C---:B------:R-:W-:Y:S01]  /*4c10*/  HMMA.16816.F32 R132, R4.reuse, R12, R80 ;  /* 0x0000000c0484723c */ /* 0x040fe20000001850 */
[----:B-1----:R-:W-:Y:S01]  /*4c20*/  FFMA.FTZ R2, R232, UR9, -R0 ;  /* 0x00000009e8027c23 */ /* 0x002fe20008010800 */
[----:B------:R-:W1:Y:S03]  /*4c30*/  LDSM.16.MT88.4 R80, [R224+0xbc00] ;  /* 0x00bc0000e050783b */ /* 0x000e660000004200 */
[----:B------:R3:W-:Y:S01]  /*4c40*/  MUFU.EX2 R57, R2 ;  /* 0x0000000200397308 */ /* 0x0007e20000000800 */
[----:B------:R-:W-:Y:S01]  /*4c50*/  HMMA.16816.F32 R148, R4, R28, R76 ;  /* 0x0000001c0494723c */ /* 0x000fe2000000184c */
[----:B--2---:R-:W-:-:S05]  /*4c60*/  IMAD.MOV.U32 R3, RZ, RZ, R117 ;  /* 0x000000ffff037224 */ /* 0x004fca00078e0075 */
[C---:B------:R-:W-:Y:S01]  /*4c70*/  HMMA.16816.F32 R116, R4.reuse, R8, R84 ;  /* 0x000000080474723c */ /* 0x040fe20000001854 */
[----:B------:R-:W2:Y:S05]  /*4c80*/  LDSM.16.MT88.4 R8, [R226+0xbc00] ;  /* 0x00bc0000e208783b */ /* 0x000eaa0000004200 */
[----:B------:R-:W-:Y:S01]  /*4c90*/  HMMA.16816.F32 R40, R4, R30, R40 ;  /* 0x0000001e0428723c */ /* 0x000fe20000001828 */
[----:B---3--:R-:W-:-:S05]  /*4ca0*/  FFMA.FTZ R2, R233, UR9, -R17 ;  /* 0x00000009e9027c23 */ /* 0x008fca0008010811 */
[C---:B------:R-:W-:Y:S01]  /*4cb0*/  HMMA.16816.F32 R84, R4.reuse, R24, R200 ;  /* 0x000000180454723c */ /* 0x040fe200000018c8 */
[----:B------:R3:W-:Y:S05]  /*4cc0*/  MUFU.EX2 R54, R2 ;  /* 0x0000000200367308 */ /* 0x0007ea0000000800 */
[C---:B------:R-:W-:Y:S06]  /*4cd0*/  HMMA.16816.F32 R164, R4.reuse, R32, R72 ;  /* 0x0000002004a4723c */ /* 0x040fec0000001848 */
[C---:B------:R-:W-:Y:S06]  /*4ce0*/  HMMA.16816.F32 R44, R4.reuse, R34, R44 ;  /* 0x00000022042c723c */ /* 0x040fec000000182c */
[----:B------:R-:W-:Y:S01]  /*4cf0*/  HMMA.16816.F32 R28, R4, R36, R88 ;  /* 0x00000024041c723c */ /* 0x000fe20000001858 */
[----:B---3--:R-:W-:-:S04]  /*4d00*/  FFMA.FTZ R2, R218, UR9, -R17 ;  /* 0x00000009da027c23 */ /* 0x008fc80008010811 */
[----:B------:R3:W4:Y:S01]  /*4d10*/  MUFU.EX2 R53, R2 ;  /* 0x0000000200357308 */ /* 0x0007220000000800 */
[C---:B------:R-:W-:Y:S06]  /*4d20*/  HMMA.16816.F32 R64, R4.reuse, R38, R64 ;  /* 0x000000260440723c */ /* 0x040fec0000001840 */
[----:B------:R-:W-:Y:S07]  /*4d30*/  HMMA.16816.F32 R24, R4, R26, R68 ;  /* 0x0000001a0418723c */ /* 0x000fee0000001844 */
[----:B------:R-:W-:Y:S01]  /*4d40*/  FADD.FTZ R5, R252, R245 ;  /* 0x000000f5fc057221 */ /* 0x000fe20000010000 */
[----:B---3--:R-:W-:-:S03]  /*4d50*/  FFMA.FTZ R2, R220, UR9, -R17 ;  /* 0x00000009dc027c23 */ /* 0x008fc60008010811 */
[----:B------:R-:W-:Y:S01]  /*4d60*/  FADD.FTZ R5, R249, R5 ;  /* 0x00000005f9057221 */ /* 0x000fe20000010000 */
[----:B----4-:R-:W-:Y:S01]  /*4d70*/  F2FP.F16.F32.PACK_AB R92, R53, R54 ;  /* 0x00000036355c723e */ /* 0x010fe200000000ff */
[----:B------:R3:W-:Y:S02]  /*4d80*/  MUFU.EX2 R52, R2 ;  /* 0x0000000200347308 */ /* 0x0007e40000000800 */
[----:B---3--:R-:W-:-:S06]  /*4d90*/  FFMA.FTZ R2, R222, UR9, -R17 ;  /* 0x00000009de027c23 */ /* 0x008fcc0008010811 */
[----:B------:R3:W-:Y:S02]  /*4da0*/  MUFU.EX2 R48, R2 ;  /* 0x0000000200307308 */ /* 0x0007e40000000800 */
[----:B---3--:R-:W-:-:S06]  /*4db0*/  FFMA.FTZ R2, R213, UR9, -R16 ;  /* 0x00000009d5027c23 */ /* 0x008fcc0008010810 */
[----:B------:R3:W-:Y:S02]  /*4dc0*/  MUFU.EX2 R23, R2 ;  /* 0x0000000200177308 */ /* 0x0007e40000000800 */
[----:B---3--:R-:W-:-:S06]  /*4dd0*/  FFMA.FTZ R2, R216, UR9, -R16 ;  /* 0x00000009d8027c23 */ /* 0x008fcc0008010810 */
[----:B------:R3:W4:Y:S02]  /*4de0*/  MUFU.EX2 R22, R2 ;  /* 0x0000000200167308 */ /* 0x0007240000000800 */
[----:B---3--:R-:W-:Y:S01]  /*4df0*/  FFMA.FTZ R2, R219, UR9, -R16 ;  /* 0x00000009db027c23 */ /* 0x008fe20008010810 */
[----:B----4-:R-:W-:-:S05]  /*4e00*/  F2FP.F16.F32.PACK_AB R93, R22, R23 ;  /* 0x00000017165d723e */ /* 0x010fca00000000ff */
[----:B------:R3:W-:Y:S02]  /*4e10*/  MUFU.EX2 R17, R2 ;  /* 0x0000000200117308 */ /* 0x0007e40000000800 */
[----:B---3--:R-:W-:-:S06]  /*4e20*/  FFMA.FTZ R2, R223, UR9, -R16 ;  /* 0x00000009df027c23 */ /* 0x008fcc0008010810 */
[----:B------:R3:W4:Y:S02]  /*4e30*/  MUFU.EX2 R15, R2 ;  /* 0x00000002000f7308 */ /* 0x0007240000000800 */
[----:B---3--:R-:W-:Y:S01]  /*4e40*/  FFMA.FTZ R2, R94, UR9, -R0 ;  /* 0x000000095e027c23 */ /* 0x008fe20008010800 */
[----:B------:R-:W-:-:S05]  /*4e50*/  F2FP.F16.F32.PACK_AB R94, R48, R52 ;  /* 0x00000034305e723e */ /* 0x000fca00000000ff */
[----:B------:R3:W5:Y:S02]  /*4e60*/  MUFU.EX2 R14, R2 ;  /* 0x00000002000e7308 */ /* 0x0007640000000800 */
[--C-:B---3--:R-:W-:Y:S01]  /*4e70*/  FFMA.FTZ R2, R95, UR9, -R0.reuse ;  /* 0x000000095f027c23 */ /* 0x108fe20008010800 */
[----:B------:R-:W-:Y:S01]  /*4e80*/  FFMA.FTZ R0, R3, UR9, -R0 ;  /* 0x0000000903007c23 */ /* 0x000fe20008010800 */
[----:B------:R-:W-:Y:S01]  /*4e90*/  FADD.FTZ R3, R234, R235 ;  /* 0x000000ebea037221 */ /* 0x000fe20000010000 */
[----:B----4-:R-:W-:-:S03]  /*4ea0*/  F2FP.F16.F32.PACK_AB R95, R15, R17 ;  /* 0x000000110f5f723e */ /* 0x010fc600000000ff */
[----:B------:R3:W-:Y:S04]  /*4eb0*/  MUFU.EX2 R13, R2 ;  /* 0x00000002000d7308 */ /* 0x0007e80000000800 */
[C---:B-1----:R-:W-:Y:S04]  /*4ec0*/  HMMA.16816.F32 R72, R92.reuse, R80, R96 ;  /* 0x000000505c48723c */ /* 0x042fe80000001860 */
[----:B------:R1:W4:Y:S02]  /*4ed0*/  MUFU.EX2 R12, R0 ;  /* 0x00000000000c7308 */ /* 0x0003240000000800 */
[----:B------:R-:W-:Y:S01]  /*4ee0*/  HMMA.16816.F32 R112, R92, R124, R112 ;  /* 0x0000007c5c70723c */ /* 0x000fe20000001870 */
[----:B------:R-:W-:-:S02]  /*4ef0*/  F2FP.F16.F32.PACK_AB R96, R111, R110 ;  /* 0x0000006e6f60723e */ /* 0x000fc400000000ff */
[----:B-----5:R-:W-:Y:S01]  /*4f00*/  F2FP.F16.F32.PACK_AB R97, R14, R57 ;  /* 0x000000390e61723e */ /* 0x020fe200000000ff */
[----:B---3--:R-:W-:Y:S01]  /*4f10*/  FADD.FTZ R2, R211, R210 ;  /* 0x000000d2d3027221 */ /* 0x008fe20000010000 */
[----:B------:R-:W-:Y:S01]  /*4f20*/  F2FP.F16.F32.PACK_AB R98, R108, R109 ;  /* 0x0000006d6c62723e */ /* 0x000fe200000000ff */
[----:B------:R-:W-:Y:S02]  /*4f30*/  HMMA.16816.F32 R120, R92, R126, R120 ;  /* 0x0000007e5c78723c */ /* 0x000fe40000001878 */
[----:B------:R-:W-:Y:S01]  /*4f40*/  FADD.FTZ R4, R236, R2 ;  /* 0x00000002ec047221 */ /* 0x000fe20000010000 */
[----:B-1----:R-:W-:-:S03]  /*4f50*/  FADD.FTZ R0, R221, R217 ;  /* 0x000000d9dd007221 */ /* 0x002fc60000010000 */
[----:B------:R-:W-:Y:S01]  /*4f60*/  FADD.FTZ R4, R239, R4 ;  /* 0x00000004ef047221 */ /* 0x000fe20000010000 */
[----:B----4-:R-:W-:Y:S01]  /*4f70*/  F2FP.F16.F32.PACK_AB R99, R12, R13 ;  /* 0x0000000d0c63723e */ /* 0x010fe200000000ff */
[C---:B------:R-:W-:Y:S01]  /*4f80*/  HMMA.16816.F32 R128, R92.reuse, R140, R128 ;  /* 0x0000008c5c80723c */ /* 0x040fe20000001880 */
[----:B------:R-:W-:Y:S01]  /*4f90*/  FADD.FTZ R2, R215, R0 ;  /* 0x00000000d7027221 */ /* 0x000fe20000010000 */
[----:B------:R-:W-:Y:S01]  /*4fa0*/  FADD.FTZ R0, R206, R3 ;  /* 0x00000003ce007221 */ /* 0x000fe20000010000 */
[----:B------:R-:W-:Y:S02]  /*4fb0*/  FADD.FTZ R7, R240, R4 ;  /* 0x00000004f0077221 */ /* 0x000fe40000010000 */
        /* <DEDUP_REMOVED lines=57> */
[----:B------:R1:W-:Y:S04]  /*5350*/  STL [R1+0x30], R249 ;  /* 0x000030f901007387 */ /* 0x0003e80000100800 */
[----:B------:R1:W-:Y:S01]  /*5360*/  STL [R1+0x34], R251 ;  /* 0x000034fb01007387 */ /* 0x0003e20000100800 */
[C---:B------:R-:W-:Y:S06]  /*5370*/  HMMA.16816.F32 R168, R92.reuse, R174, R168 ;  /* 0x000000ae5ca8723c */ /* 0x040fec00000018a8 */
[----:B------:R-:W-:Y:S06]  /*5380*/  HMMA.16816.F32 R76, R92, R82, R188 ;  /* 0x000000525c4c723c */ /* 0x000fec00000018bc */
[C---:B------:R-:W-:Y:S06]  /*5390*/  HMMA.16816.F32 R116, R96.reuse, R124, R116 ;  /* 0x0000007c6074723c */ /* 0x040fec0000001874 */
[C---:B------:R-:W-:Y:S06]  /*53a0*/  HMMA.16816.F32 R132, R96.reuse, R140, R132 ;  /* 0x0000008c6084723c */ /* 0x040fec0000001884 */
[C---:B------:R-:W-:Y:S06]  /*53b0*/  HMMA.16816.F32 R148, R96.reuse, R156, R148 ;  /* 0x0000009c6094723c */ /* 0x040fec0000001894 */
[C---:B------:R-:W-:Y:S06]  /*53c0*/  HMMA.16816.F32 R164, R96.reuse, R172, R164 ;  /* 0x000000ac60a4723c */ /* 0x040fec00000018a4 */
[----:B------:R-:W-:Y:S06]  /*53d0*/  HMMA.16816.F32 R68, R96, R80, R28 ;  /* 0x000000506044723c */ /* 0x000fec000000181c */
[----:B--2---:R-:W-:Y:S06]  /*53e0*/  HMMA.16816.F32 R88, R92, R8, R192 ;  /* 0x000000085c58723c */ /* 0x004fec00000018c0 */
        /* <DEDUP_REMOVED lines=10> */
[----:B------:R-:W2:Y:S01]  /*5490*/  LDL R248, [R1+0xc] ;  /* 0x00000c0001f87983 */ /* 0x000ea20000100800 */
[----:B------:R-:W-:-:S04]  /*54a0*/  DEPBAR.LE SB0, 0x0 ;  /* 0x000080000000791a */ /* 0x000fc80000000000 */
[----:B------:R-:W3:Y:S01]  /*54b0*/  LDL R235, [R1+0x58] ;  /* 0x0000580001eb7983 */ /* 0x000ee20000100800 */
[----:B------:R-:W-:-:S03]  /*54c0*/  ULDC.64 UR6, c[0x0][0x220] ;  /* 0x0000880000067ab9 */ /* 0x000fc60000000a00 */
[----:B------:R-:W4:Y:S04]  /*54d0*/  LDL.64 R210, [R1+0x20] ;  /* 0x0000200001d27983 */ /* 0x000f280000100a00 */
[----:B------:R-:W4:Y:S04]  /*54e0*/  LDL R234, [R1+0x48] ;  /* 0x0000480001ea7983 */ /* 0x000f280000100800 */
[----:B------:R-:W5:Y:S04]  /*54f0*/  LDL R205, [R1+0x70] ;  /* 0x0000700001cd7983 */ /* 0x000f680000100800 */
[----:B------:R-:W5:Y:S01]  /*5500*/  LDL R206, [R1+0x80] ;  /* 0x0000800001ce7983 */ /* 0x000f620000100800 */
[----:B------:R-:W-:Y:S01]  /*5510*/  BAR.SYNC.DEFER_BLOCKING 0x0 ;  /* 0x0000000000007b1d */ /* 0x000fe20000010000 */
[----:B--2---:R-:W-:-:S05]  /*5520*/  VIADD R4, R248, 0xfffffffe ;  /* 0xfffffffef8047836 */ /* 0x004fca0000000000 */
[----:B------:R-:W-:Y:S01]  /*5530*/  SHF.R.S32.HI R0, RZ, 0x1f, R4 ;  /* 0x0000001fff007819 */ /* 0x000fe20000011404 */
[----:B---3--:R-:W-:Y:S02]  /*5540*/  IMAD R2, R235, R4, RZ ;  /* 0x00000004eb027224 */ /* 0x008fe400078e02ff */
[----:B----4-:R-:W-:-:S04]  /*5550*/  IMAD.WIDE.U32 R6, R4, R234, R210 ;  /* 0x000000ea04067225 */ /* 0x010fc800078e00d2 */
[----:B------:R-:W-:Y:S01]  /*5560*/  IMAD R0, R0, R234, R2 ;  /* 0x000000ea00007224 */ /* 0x000fe200078e0202 */
[----:B------:R-:W-:-:S03]  /*5570*/  LEA R2, P1, R6, UR6, 0x1 ;  /* 0x0000000606027c11 */ /* 0x000fc6000f8208ff */
[----:B------:R-:W-:Y:S01]  /*5580*/  IMAD.IADD R0, R7, 0x1, R0 ;  /* 0x0000000107007824 */ /* 0x000fe200078e0200 */
[----:B------:R5:W-:Y:S04]  /*5590*/  STL [R1+0x8], R4 ;  /* 0x0000080401007387 */ /* 0x000be80000100800 */
[----:B------:R-:W-:-:S05]  /*55a0*/  LEA.HI.X R3, R6, UR7, R0, 0x1, P1 ;  /* 0x0000000706037c11 */ /* 0x000fca00088f0c00 */
[----:B------:R-:W-:Y:S01]  /*55b0*/  @!PT LDS RZ, [RZ] ;  /* 0x00000000fffff984 */ /* 0x000fe20000000800 */
[----:B------:R-:W-:Y:S01]  /*55c0*/  @!PT LDS RZ, [RZ] ;  /* 0x00000000fffff984 */ /* 0x000fe20000000800 */
[----:B------:R-:W-:Y:S01]  /*55d0*/  @!PT LDS RZ, [RZ] ;  /* 0x00000000fffff984 */ /* 0x000fe20000000800 */
[----:B------:R-:W-:Y:S04]  /*55e0*/  LDGSTS.E.BYPASS.LTC128B.128 [R230+0x9000], desc[UR12][R2.64] ;  /* 0x0900000002e67fae */ /* 0x000fe8000b901d4c */
[----:B------:R-:W-:Y:S04]  /*55f0*/  LDGSTS.E.BYPASS.LTC128B.128 [R230+0xa000], desc[UR12][R2.64+0x40] ;  /* 0x0a00004002e67fae */ /* 0x000fe8000b901d4c */
[----:B------:R-:W-:Y:S01]  /*5600*/  LDGSTS.E.BYPASS.LTC128B.128 [R230+0xb000], desc[UR12][R2.64+0x80] ;  /* 0x0b00008002e67fae */ /* 0x000fe2000b901d4c */
[----:B-----5:R-:W-:-:S04]  /*5610*/  LEA R4, P0, R205, R2, 0x1 ;  /* 0x00000002cd047211 */ /* 0x020fc800078008ff */
[----:B------:R-:W-:-:S05]  /*5620*/  LEA.HI.X R5, R205, R3, R206, 0x1, P0 ;  /* 0x00000003cd057211 */ /* 0x000fca00000f0cce */
        /* <DEDUP_REMOVED lines=10> */
[----:B-1----:R-:W1:Y:S04]  /*56d0*/  LDSM.16.M88.4 R4, [R229+0x1000] ;  /* 0x00100000e504783b */ /* 0x002e680000000200 */
[----:B------:R-:W1:Y:S04]  /*56e0*/  LDSM.16.M88.4 R48, [R227+0x6400] ;  /* 0x00640000e330783b */ /* 0x000e680000000200 */
[----:B------:R-:W1:Y:S04]  /*56f0*/  LDSM.16.M88.4 R44, [R227+0x6800] ;  /* 0x00680000e32c783b */ /* 0x000e680000000200 */
[----:B------:R-:W1:Y:S01]  /*5700*/  LDSM.16.M88.4 R40, [R227+0x6c00] ;  /* 0x006c0000e328783b */ /* 0x000e620000000200 */
[-C--:B--2---:R-:W-:Y:S01]  /*5710*/  HMMA.16816.F32 R236, R12, R32.reuse, RZ ;  /* 0x000000200cec723c */ /* 0x084fe200000018ff */
[----:B------:R-:W2:Y:S02]  /*5720*/  S2R R231, SR_TID.X ;  /* 0x0000000000e77919 */ /* 0x000ea40000002100 */
[----:B------:R-:W0:Y:S03]  /*5730*/  LDGDEPBAR ;  /* 0x00000000000079af */ /* 0x000e260000000000 */
[C---:B---3--:R-:W-:Y:S06]  /*5740*/  HMMA.16816.F32 R108, R8.reuse, R32, RZ ;  /* 0x00000020086c723c */ /* 0x048fec00000018ff */
[-C--:B------:R-:W-:Y:S06]  /*5750*/  HMMA.16816.F32 R64, R8, R34.reuse, RZ ;  /* 0x000000220840723c */ /* 0x080fec00000018ff */
[----:B------:R-:W-:Y:S06]  /*5760*/  HMMA.16816.F32 R232, R12, R34, RZ ;  /* 0x000000220ce8723c */ /* 0x000fec00000018ff */
[C---:B----4-:R-:W-:Y:S06]  /*5770*/  HMMA.16816.F32 R60, R8.reuse, R28, RZ ;  /* 0x0000001c083c723c */ /* 0x050fec00000018ff */
[C---:B-----5:R-:W-:Y:S06]  /*5780*/  HMMA.16816.F32 R56, R8.reuse, R24, RZ ;  /* 0x000000180838723c */ /* 0x060fec00000018ff */
[C---:B------:R-:W-:Y:S06]  /*5790*/  HMMA.16816.F32 R32, R8.reuse, R36, RZ ;  /* 0x000000240820723c */ /* 0x040fec00000018ff */
[C---:B------:R-:W-:Y:S06]  /*57a0*/  HMMA.16816.F32 R176, R8.reuse, R30, RZ ;  /* 0x0000001e08b0723c */ /* 0x040fec00000018ff */
[C---:B------:R-:W-:Y:S06]  /*57b0*/  HMMA.16816.F32 R184, R8.reuse, R26, RZ ;  /* 0x0000001a08b8723c */ /* 0x040fec00000018ff */
[----:B------:R-:W-:Y:S06]  /*57c0*/  HMMA.16816.F32 R8, R8, R38, RZ ;  /* 0x000000260808723c */ /* 0x000fec00000018ff */
[C---:B------:R-:W-:Y:S06]  /*57d0*/  HMMA.16816.F32 R212, R12.reuse, R24, RZ ;  /* 0x000000180cd4723c */ /* 0x040fec00000018ff */
[----:B------:R-:W-:Y:S01]  /*57e0*/  HMMA.16816.F32 R208, R12, R26, RZ ;  /* 0x0000001a0cd0723c */ /* 0x000fe200000018ff */
[----:B------:R-:W3:Y:S05]  /*57f0*/  LDSM.16.M88.4 R24, [R229] ;  /* 0x00000000e518783b */ /* 0x000eea0000000200 */
[C---:B-1----:R-:W-:Y:S06]  /*5800*/  HMMA.16816.F32 R196, R4.reuse, R52, R108 ;  /* 0x0000003404c4723c */ /* 0x042fec000000186c */
[C---:B------:R-:W-:Y:S06]  /*5810*/  HMMA.16816.F32 R192, R4.reuse, R48, R60 ;  /* 0x0000003004c0723c */ /* 0x040fec000000183c */
[C---:B------:R-:W-:Y:S06]  /*5820*/  HMMA.16816.F32 R188, R4.reuse, R44, R56 ;  /* 0x0000002c04bc723c */ /* 0x040fec0000001838 */
[----:B------:R-:W-:Y:S06]  /*5830*/  HMMA.16816.F32 R108, R4, R54, R64 ;  /* 0x00000036046c723c */ /* 0x000fec0000001840 */
[C---:B------:R-:W-:Y:S06]  /*5840*/  HMMA.16816.F32 R220, R12.reuse, R28, RZ ;  /* 0x0000001c0cdc723c */ /* 0x040fec00000018ff */
[C---:B------:R-:W-:Y:S01]  /*5850*/  HMMA.16816.F32 R216, R12.reuse, R30, RZ ;  /* 0x0000001e0cd8723c */ /* 0x040fe200000018ff */
[----:B------:R-:W-:Y:S05]  /*5860*/  LDSM.16.M88.4 R28, [R225+0x7400] ;  /* 0x00740000e11c783b */ /* 0x000fea0000000200 */
[C---:B------:R-:W-:Y:S06]  /*5870*/  HMMA.16816.F32 R204, R12.reuse, R36, RZ ;  /* 0x000000240ccc723c */ /* 0x040fec00000018ff */
[----:B------:R-:W-:Y:S01]  /*5880*/  HMMA.16816.F32 R200, R12, R38, RZ ;  /* 0x000000260cc8723c */ /* 0x000fe200000018ff */
[----:B------:R-:W-:Y:S04]  /*5890*/  LDSM.16.M88.4 R12, [R225+0x7000] ;  /* 0x00700000e10c783b */ /* 0x000fe80000000200 */
[----:B------:R-:W-:Y:S01]  /*58a0*/  LDSM.16.M88.4 R36, [R225+0x7c00] ;  /* 0x007c0000e124783b */ /* 0x000fe20000000200 */
[C---:B------:R-:W-:Y:S03]  /*58b0*/  HMMA.16816.F32 R180, R4.reuse, R40, R32 ;  /* 0x0000002804b4723c */ /* 0x040fe60000001820 */
[----:B------:R-:W-:Y:S03]  /*58c0*/  LDSM.16.M88.4 R32, [R225+0x7800] ;  /* 0x00780000e120783b */ /* 0x000fe60000000200 */
[C---:B------:R-:W-:Y:S06]  /*58d0*/  HMMA.16816.F32 R64, R4.reuse, R50, R176 ;  /* 0x000000320440723c */ /* 0x040fec00000018b0 */
[C---:B------:R-:W-:Y:S06]  /*58e0*/  HMMA.16816.F32 R60, R4.reuse, R46, R184 ;  /* 0x0000002e043c723c */ /* 0x040fec00000018b8 */
[----:B------:R-:W-:Y:S01]  /*58f0*/  HMMA.16816.F32 R56, R4, R42, R8 ;  /* 0x0000002a0438723c */ /* 0x000fe20000001808 */
[----:B------:R-:W1:Y:S04]  /*5900*/  LDSM.16.M88.4 R4, [R228+0x3000] ;  /* 0x00300000e404783b */ /* 0x000e680000000200 */
[----:B------:R-:W4:Y:S01]  /*5910*/  LDSM.16.M88.4 R8, [R228+0x2000] ;  /* 0x00200000e408783b */ /* 0x000f220000000200 */
[C---:B---3--:R-:W-:Y:S06]  /*5920*/  HMMA.16816.F32 R176, R24.reuse, R52, R236 ;  /* 0x0000003418b0723c */ /* 0x048fec00000018ec */
[C---:B------:R-:W-:Y:S06]  /*5930*/  HMMA.16816.F32 R236, R24.reuse, R48, R220 ;  /* 0x0000003018ec723c */ /* 0x040fec00000018dc */
[C---:B------:R-:W-:Y:S01]  /*5940*/  HMMA.16816.F32 R216, R24.reuse, R50, R216 ;  /* 0x0000003218d8723c */ /* 0x040fe200000018d8 */
[----:B------:R-:W-:Y:S05]  /*5950*/  LDSM.16.M88.4 R48, [R227+0x7800] ;  /* 0x00780000e330783b */ /* 0x000fea0000000200 */
[C---:B------:R-:W-:Y:S06]  /*5960*/  HMMA.16816.F32 R220, R24.reuse, R54, R232 ;  /* 0x0000003618dc723c */ /* 0x040fec00000018e8 */
[C---:B------:R-:W-:Y:S06]  /*5970*/  HMMA.16816.F32 R212, R24.reuse, R44, R212 ;  /* 0x0000002c18d4723c */ /* 0x040fec00000018d4 */
[C---:B------:R-:W-:Y:S06]  /*5980*/  HMMA.16816.F32 R232, R24.reuse, R40, R204 ;  /* 0x0000002818e8723c */ /* 0x040fec00000018cc */
[C---:B------:R-:W-:Y:S01]  /*5990*/  HMMA.16816.F32 R208, R24.reuse, R46, R208 ;  /* 0x0000002e18d0723c */ /* 0x040fe200000018d0 */
[----:B------:R-:W-:Y:S05]  /*59a0*/  LDSM.16.M88.4 R44, [R227+0x7400] ;  /* 0x00740000e32c783b */ /* 0x000fea0000000200 */
[----:B------:R-:W-:Y:S01]  /*59b0*/  HMMA.16816.F32 R184, R24, R42, R200 ;  /* 0x0000002a18b8723c */ /* 0x000fe200000018c8 */
[----:B------:R-:W-:Y:S05]  /*59c0*/  LDSM.16.M88.4 R40, [R227+0x7000] ;  /* 0x00700000e328783b */ /* 0x000fea0000000200 */
[C---:B-1----:R-:W-:Y:S06]  /*59d0*/  HMMA.16816.F32 R196, R4.reuse, R12, R196 ;  /* 0x0000000c04c4723c */ /* 0x042fec00000018c4 */
[C---:B------:R-:W-:Y:S01]  /*59e0*/  HMMA.16816.F32 R200, R4.reuse, R28, R192 ;  /* 0x0000001c04c8723c */ /* 0x040fe200000018c0 */
        /* <DEDUP_REMOVED lines=8> */
[C---:B----4-:R-:W-:Y:S06]  /*5a70*/  HMMA.16816.F32 R52, R8.reuse, R12, R176 ;  /* 0x0000000c0834723c */ /* 0x050fec00000018b0 */
[C---:B------:R-:W-:Y:S06]  /*5a80*/  HMMA.16816.F32 R176, R8.reuse, R28, R236 ;  /* 0x0000001c08b0723c */ /* 0x040fec00000018ec */
[C---:B------:R-:W-:Y:S01]  /*5a90*/  HMMA.16816.F32 R216, R8.reuse, R30, R216 ;  /* 0x0000001e08d8723c */ /* 0x040fe200000018d8 */
[----:B------:R-:W3:Y:S05]  /*5aa0*/  LDSM.16.M88.4 R28, [R229+0x2000] ;  /* 0x00200000e51c783b */ /* 0x000eea0000000200 */
[C---:B------:R-:W-:Y:S06]  /*5ab0*/  HMMA.16816.F32 R204, R8.reuse, R32, R212 ;  /* 0x0000002008cc723c */ /* 0x040fec00000018d4 */
[C---:B------:R-:W-:Y:S01]  /*5ac0*/  HMMA.16816.F32 R60, R8.reuse, R14, R220 ;  /* 0x0000000e083c723c */ /* 0x040fe200000018dc */
[----:B------:R-:W-:Y:S05]  /*5ad0*/  LDSM.16.M88.4 R12, [R228+0x5000] ;  /* 0x00500000e40c783b */ /* 0x000fea0000000200 */
[C---:B------:R-:W-:Y:S06]  /*5ae0*/  HMMA.16816.F32 R232, R8.reuse, R36, R232 ;  /* 0x0000002408e8723c */ /* 0x040fec00000018e8 */
[----:B------:R-:W-:Y:S01]  /*5af0*/  HMMA.16816.F32 R244, R8, R38, R184 ;  /* 0x0000002608f4723c */ /* 0x000fe200000018b8 */
[----:B------:R-:W-:Y:S05]  /*5b00*/  LDSM.16.M88.4 R36, [R225+0x8000] ;  /* 0x00800000e124783b */ /* 0x000fea0000000200 */
[----:B-1----:R-:W-:Y:S01]  /*5b10*/  HMMA.16816.F32 R212, R4, R50, R24 ;  /* 0x0000003204d4723c */ /* 0x002fe20000001818 */
[----:B------:R-:W1:Y:S05]  /*5b20*/  LDSM.16.M88.4 R24, [R228+0x4000] ;  /* 0x00400000e418783b */ /* 0x000e6a0000000200 */
[----:B------:R-:W-:Y:S01]  /*5b30*/  HMMA.16816.F32 R220, R8, R34, R208 ;  /* 0x0000002208dc723c */ /* 0x000fe200000018d0 */
[----:B------:R-:W-:Y:S05]  /*5b40*/  LDSM.16.M88.4 R8, [R229+0x4000] ;  /* 0x00400000e508783b */ /* 0x000fea0000000200 */
[C---:B------:R-:W-:Y:S06]  /*5b50*/  HMMA.16816.F32 R32, R4.reuse, R40, R196 ;  /* 0x000000280420723c */ /* 0x040fec00000018c4 */
[C---:B------:R-:W-:Y:S06]  /*5b60*/  HMMA.16816.F32 R184, R4.reuse, R42, R108 ;  /* 0x0000002a04b8723c */ /* 0x040fec000000186c */
[C---:B------:R-:W-:Y:S06]  /*5b70*/  HMMA.16816.F32 R200, R4.reuse, R44, R200 ;  /* 0x0000002c04c8723c */ /* 0x040fec00000018c8 */
[C---:B------:R-:W-:Y:S06]  /*5b80*/  HMMA.16816.F32 R196, R4.reuse, R46, R64 ;  /* 0x0000002e04c4723c */ /* 0x040fec0000001840 */
[C---:B------:R-:W-:Y:S06]  /*5b90*/  HMMA.16816.F32 R208, R4.reuse, R48, R188 ;  /* 0x0000003004d0723c */ /* 0x040fec00000018bc */
[C---:B------:R-:W-:Y:S06]  /*5ba0*/  HMMA.16816.F32 R240, R4.reuse, R192, R180 ;  /* 0x000000c004f0723c */ /* 0x040fec00000018b4 */
[----:B------:R-:W-:Y:S06]  /*5bb0*/  HMMA.16816.F32 R236, R4, R194, R56 ;  /* 0x000000c204ec723c */ /* 0x000fec0000001838 */
[C---:B---3--:R-:W-:Y:S06]  /*5bc0*/  HMMA.16816.F32 R4, R28.reuse, R40, R52 ;  /* 0x000000281c04723c */ /* 0x048fec0000001834 */
[----:B------:R-:W-:Y:S01]  /*5bd0*/  HMMA.16816.F32 R60, R28, R42, R60 ;  /* 0x0000002a1c3c723c */ /* 0x000fe2000000183c */
[----:B------:R-:W3:-:S15]  /*5be0*/  LDSM.16.M88.4 R40, [R227+0x8000] ;  /* 0x00800000e328783b */ /* 0x000ede0000000200 */
[----:B------:R-:W-:-:S02]  /*5bf0*/  NOP ;  /* 0x0000000000007918 */ /* 0x000fc40000000000 */
[-C--:B-1----:R-:W-:Y:S01]  /*5c00*/  HMMA.16816.F32 R52, R24, R36.reuse, R4 ;  /* 0x000000241834723c */ /* 0x082fe20000001804 */
[----:B------:R-:W1:Y:S05]  /*5c10*/  LDSM.16.M88.4 R4, [R229+0x5000] ;  /* 0x00500000e504783b */ /* 0x000e6a0000000200 */
[----:B------:R-:W-:Y:S01]  /*5c20*/  HMMA.16816.F32 R56, R12, R36, R32 ;  /* 0x000000240c38723c */ /* 0x000fe20000001820 */
[----:B------:R-:W4:-:S15]  /*5c30*/  LDSM.16.M88.4 R32, [R225+0x8400] ;  /* 0x00840000e120783b */ /* 0x000f1e0000000200 */
[----:B------:R-:W-:-:S02]  /*5c40*/  NOP ;  /* 0x0000000000007918 */ /* 0x000fc40000000000 */
[----:B---3--:R-:W-:Y:S06]  /*5c50*/  HMMA.16816.F32 R108, R8, R40, R52 ;  /* 0x00000028086c723c */ /* 0x008fec0000001834 */
[C---:B------:R-:W-:Y:S06]  /*5c60*/  HMMA.16816.F32 R64, R28.reuse, R44, R176 ;  /* 0x0000002c1c40723c */ /* 0x040fec00000018b0 */
[----:B------:R-:W-:Y:S06]  /*5c70*/  HMMA.16816.F32 R52, R28, R46, R216 ;  /* 0x0000002e1c34723c */ /* 0x000fec00000018d8 */
[-C--:B------:R-:W-:Y:S06]  /*5c80*/  HMMA.16816.F32 R44, R24, R38.reuse, R60 ;  /* 0x00000026182c723c */ /* 0x080fec000000183c */
[----:B------:R-:W-:Y:S01]  /*5c90*/  HMMA.16816.F32 R180, R12, R38, R184 ;  /* 0x000000260cb4723c */ /* 0x000fe200000018b8 */
[----:B------:R-:W-:-:S05]  /*5ca0*/  FMUL.FTZ R0, R108, UR8 ;  /* 0x000000086c007c20 */ /* 0x000fca0008410000 */
[----:B-1----:R-:W-:Y:S01]  /*5cb0*/  HMMA.16816.F32 R36, R4, R40, R56 ;  /* 0x000000280424723c */ /* 0x002fe20000001838 */
[----:B------:R1:W-:Y:S05]  /*5cc0*/  MUFU.TANH R217, R0 ;  /* 0x0000000000d97308 */ /* 0x0003ea0000002400 */
[----:B----4-:R-:W-:Y:S01]  /*5cd0*/  HMMA.16816.F32 R60, R24, R32, R64 ;  /* 0x00000020183c723c */ /* 0x010fe20000001840 */
[----:B-1----:R-:W-:-:S04]  /*5ce0*/  FMUL.FTZ R0, R109, UR8 ;  /* 0x000000086d007c20 */ /* 0x002fc80008410000 */
[----:B------:R1:W3:Y:S01]  /*5cf0*/  MUFU.TANH R105, R0 ;  /* 0x0000000000697308 */ /* 0x0002e20000002400 */
[C---:B------:R-:W-:Y:S06]  /*5d00*/  HMMA.16816.F32 R176, R12.reuse, R32, R200 ;  /* 0x000000200cb0723c */ /* 0x040fec00000018c8 */
[----:B------:R-:W-:Y:S01]  /*5d10*/  HMMA.16816.F32 R184, R12, R34, R196 ;  /* 0x000000220cb8723c */ /* 0x000fe200000018c4 */
[----:B-1----:R-:W-:-:S05]  /*5d20*/  FMUL.FTZ R0, R110, UR8 ;  /* 0x000000086e007c20 */ /* 0x002fca0008410000 */
[----:B------:R-:W-:Y:S01]  /*5d30*/  HMMA.16816.F32 R64, R24, R34, R52 ;  /* 0x000000221840723c */ /* 0x000fe20000001834 */
[----:B------:R-:W1:Y:S01]  /*5d40*/  LDSM.16.M88.4 R32, [R227+0x8400] ;  /* 0x00840000e320783b */ /* 0x000e620000000200 */
[----:B------:R4:W-:Y:S04]  /*5d50*/  MUFU.TANH R218, R0 ;  /* 0x0000000000da7308 */ /* 0x0009e80000002400 */
[----:B------:R-:W-:Y:S01]  /*5d60*/  HMMA.16816.F32 R52, R8, R42, R44 ;  /* 0x0000002a0834723c */ /* 0x000fe2000000182c */
[----:B----4-:R-:W-:-:S04]  /*5d70*/  FMUL.FTZ R0, R111, UR8 ;  /* 0x000000086f007c20 */ /* 0x010fc80008410000 */
[----:B------:R4:W5:Y:S01]  /*5d80*/  MUFU.TANH R107, R0 ;  /* 0x00000000006b7308 */ /* 0x0009620000002400 */
[----:B------:R-:W-:Y:S01]  /*5d90*/  HMMA.16816.F32 R44, R4, R42, R180 ;  /* 0x0000002a042c723c */ /* 0x000fe200000018b4 */
[----:B----4-:R-:W-:-:S06]  /*5da0*/  FMUL.FTZ R0, R36, UR8 ;  /* 0x0000000824007c20 */ /* 0x010fcc0008410000 */
[----:B------:R4:W-:Y:S02]  /*5db0*/  MUFU.TANH R196, R0 ;  /* 0x0000000000c47308 */ /* 0x0009e40000002400 */
[----:B----4-:R-:W-:-:S06]  /*5dc0*/  FMUL.FTZ R0, R37, UR8 ;  /* 0x0000000825007c20 */ /* 0x010fcc0008410000 */
[----:B------:R4:W5:Y:S02]  /*5dd0*/  MUFU.TANH R110, R0 ;  /* 0x00000000006e7308 */ /* 0x0009640000002400 */
[----:B----4-:R-:W-:-:S06]  /*5de0*/  FMUL.FTZ R0, R38, UR8 ;  /* 0x0000000826007c20 */ /* 0x010fcc0008410000 */
[----:B------:R4:W-:Y:S02]  /*5df0*/  MUFU.TANH R197, R0 ;  /* 0x0000000000c57308 */ /* 0x0009e40000002400 */
[----:B----4-:R-:W-:Y:S01]  /*5e00*/  FMUL.FTZ R0, R39, UR8 ;  /* 0x0000000827007c20 */ /* 0x010fe20008410000 */
[----:B-1----:R-:W-:Y:S01]  /*5e10*/  HMMA.16816.F32 R40, R8, R32, R60 ;  /* 0x000000200828723c */ /* 0x002fe2000000183c */
[----:B------:R-:W1:Y:S04]  /*5e20*/  LDSM.16.M88.4 R36, [R225+0x8800] ;  /* 0x00880000e124783b */ /* 0x000e680000000200 */
[----:B------:R4:W5:Y:S02]  /*5e30*/  MUFU.TANH R111, R0 ;  /* 0x00000000006f7308 */ /* 0x0009640000002400 */
[----:B----4-:R-:W-:-:S06]  /*5e40*/  FMUL.FTZ R0, R52, UR8 ;  /* 0x0000000834007c20 */ /* 0x010fcc0008410000 */
[----:B------:R4:W5:Y:S02]  /*5e50*/  MUFU.TANH R100, R0 ;  /* 0x0000000000647308 */ /* 0x0009640000002400 */
[----:B----4-:R-:W-:-:S06]  /*5e60*/  FMUL.FTZ R0, R53, UR8 ;  /* 0x0000000835007c20 */ /* 0x010fcc0008410000 */
[----:B------:R4:W-:Y:S02]  /*5e70*/  MUFU.TANH R16, R0 ;  /* 0x0000000000107308 */ /* 0x0009e40000002400 */
[----:B----4-:R-:W-:-:S06]  /*5e80*/  FMUL.FTZ R0, R54, UR8 ;  /* 0x0000000836007c20 */ /* 0x010fcc0008410000 */
[----:B------:R4:W5:Y:S02]  /*5e90*/  MUFU.TANH R106, R0 ;  /* 0x00000000006a7308 */ /* 0x0009640000002400 */
[----:B----4-:R-:W-:-:S06]  /*5ea0*/  FMUL.FTZ R0, R55, UR8 ;  /* 0x0000000837007c20 */ /* 0x010fcc0008410000 */
[----:B------:R4:W-:Y:S01]  /*5eb0*/  MUFU.TANH R199, R0 ;  /* 0x0000000000c77308 */ /* 0x0009e20000002400 */
[----:B------:R-:W-:Y:S01]  /*5ec0*/  HMMA.16816.F32 R188, R28, R48, R204 ;  /* 0x000000301cbc723c */ /* 0x000fe200000018cc */
[----:B----4-:R-:W-:-:S06]  /*5ed0*/  FMUL.FTZ R0, R44, UR8 ;  /* 0x000000082c007c20 */ /* 0x010fcc0008410000 */
[----:B------:R4:W5:Y:S01]  /*5ee0*/  MUFU.TANH R108, R0 ;  /* 0x00000000006c7308 */ /* 0x0009620000002400 */
[----:B------:R-:W-:Y:S01]  /*5ef0*/  HMMA.16816.F32 R56, R4, R32, R176 ;  /* 0x000000200438723c */ /* 0x000fe200000018b0 */
        /* <DEDUP_REMOVED lines=9> */
[----:B-1----:R-:W-:Y:S01]  /*5f90*/  HMMA.16816.F32 R52, R24, R36, R188 ;  /* 0x000000241834723c */ /* 0x002fe200000018bc */
[----:B----4-:R-:W-:-:S06]  /*5fa0*/  FMUL.FTZ R0, R41, UR8 ;  /* 0x0000000829007c20 */ /* 0x010fcc0008410000 */
[----:B------:R1:W-:Y:S02]  /*5fb0*/  MUFU.TANH R200, R0 ;  /* 0x0000000000c87308 */ /* 0x0003e40000002400 */
[----:B-1----:R-:W-:-:S06]  /*5fc0*/  FMUL.FTZ R0, R42, UR8 ;  /* 0x000000082a007c20 */ /* 0x002fcc0008410000 */
[----:B------:R1:W4:Y:S02]  /*5fd0*/  MUFU.TANH R180, R0 ;  /* 0x0000000000b47308 */ /* 0x0003240000002400 */
[----:B-1----:R-:W-:-:S06]  /*5fe0*/  FMUL.FTZ R0, R43, UR8 ;  /* 0x000000082b007c20 */ /* 0x002fcc0008410000 */
[----:B------:R1:W-:Y:S01]  /*5ff0*/  MUFU.TANH R188, R0 ;  /* 0x0000000000bc7308 */ /* 0x0003e20000002400 */
[----:B------:R-:W-:Y:S01]  /*6000*/  HMMA.16816.F32 R40, R4, R34, R184 ;  /* 0x000000220428723c */ /* 0x000fe200000018b8 */
[----:B------:R-:W2:Y:S01]  /*6010*/  LDSM.16.M88.4 R32, [R227+0x8800] ;  /* 0x00880000e320783b */ /* 0x000ea20000000200 */
[----:B-1----:R-:W-:-:S05]  /*6020*/  FMUL.FTZ R0, R56, UR8 ;  /* 0x0000000838007c20 */ /* 0x002fca0008410000 */
[----:B------:R1:W4:Y:S02]  /*6030*/  MUFU.TANH R181, R0 ;  /* 0x0000000000b57308 */ /* 0x0003240000002400 */
[----:B-1----:R-:W-:-:S06]  /*6040*/  FMUL.FTZ R0, R57, UR8 ;  /* 0x0000000839007c20 */ /* 0x002fcc0008410000 */
[----:B------:R1:W-:Y:S02]  /*6050*/  MUFU.TANH R183, R0 ;  /* 0x0000000000b77308 */ /* 0x0003e40000002400 */
[----:B-1----:R-:W-:-:S06]  /*6060*/  FMUL.FTZ R0, R58, UR8 ;  /* 0x000000083a007c20 */ /* 0x002fcc0008410000 */
[----:B------:R1:W4:Y:S02]  /*6070*/  MUFU.TANH R203, R0 ;  /* 0x0000000000cb7308 */ /* 0x0003240000002400 */
[----:B-1----:R-:W-:-:S06]  /*6080*/  FMUL.FTZ R0, R59, UR8 ;  /* 0x000000083b007c20 */ /* 0x002fcc0008410000 */
[----:B------:R1:W-:Y:S02]  /*6090*/  MUFU.TANH R202, R0 ;  /* 0x0000000000ca7308 */ /* 0x0003e40000002400 */
[----:B-1----:R-:W-:-:S06]  /*60a0*/  FMUL.FTZ R0, R44, UR8 ;  /* 0x000000082c007c20 */ /* 0x002fcc0008410000 */
[----:B------:R1:W-:Y:S02]  /*60b0*/  MUFU.TANH R22, R0 ;  /* 0x0000000000167308 */ /* 0x0003e40000002400 */
[----:B-1----:R-:W-:-:S06]  /*60c0*/  FMUL.FTZ R0, R45, UR8 ;  /* 0x000000082d007c20 */ /* 0x002fcc0008410000 */
[----:B------:R1:W-:Y:S02]  /*60d0*/  MUFU.TANH R205, R0 ;  /* 0x0000000000cd7308 */ /* 0x0003e40000002400 */
[----:B-1----:R-:W-:-:S06]  /*60e0*/  FMUL.FTZ R0, R46, UR8 ;  /* 0x000000082e007c20 */ /* 0x002fcc0008410000 */
[----:B------:R1:W-:Y:S01]  /*60f0*/  MUFU.TANH R206, R0 ;  /* 0x0000000000ce7308 */ /* 0x0003e20000002400 */
[----:B------:R-:W-:Y:S01]  /*6100*/  HMMA.16816.F32 R60, R12, R36, R208 ;  /* 0x000000240c3c723c */ /* 0x000fe200000018d0 */
[----:B------:R-:W-:Y:S01]  /*6110*/  FMUL.FTZ R2, R43, UR8 ;  /* 0x000000082b027c20 */ /* 0x000fe20008410000 */
[----:B-1----:R-:W-:-:S05]  /*6120*/  FMUL.FTZ R0, R47, UR8 ;  /* 0x000000082f007c20 */ /* 0x002fca0008410000 */
[----:B------:R1:W-:Y:S01]  /*6130*/  MUFU.TANH R207, R0 ;  /* 0x0000000000cf7308 */ /* 0x0003e20000002400 */
[----:B--2---:R-:W-:Y:S01]  /*6140*/  HMMA.16816.F32 R52, R8, R32, R52 ;  /* 0x000000200834723c */ /* 0x004fe20000001834 */
[----:B-1----:R-:W-:-:S06]  /*6150*/  FMUL.FTZ R0, R40, UR8 ;  /* 0x0000000828007c20 */ /* 0x002fcc0008410000 */
[----:B------:R1:W2:Y:S01]  /*6160*/  MUFU.TANH R23, R0 ;  /* 0x0000000000177308 */ /* 0x0002a20000002400 */
[----:B------:R-:W-:Y:S01]  /*6170*/  HMMA.16816.F32 R48, R28, R50, R220 ;  /* 0x000000321c30723c */ /* 0x000fe200000018dc */
[----:B-1----:R-:W-:-:S06]  /*6180*/  FMUL.FTZ R0, R41, UR8 ;  /* 0x0000000829007c20 */ /* 0x002fcc0008410000 */
[----:B------:R1:W-:Y:S02]  /*6190*/  MUFU.TANH R184, R0 ;  /* 0x0000000000b87308 */ /* 0x0003e40000002400 */
[----:B-1----:R-:W-:Y:S02]  /*61a0*/  FMUL.FTZ R0, R42, UR8 ;  /* 0x000000082a007c20 */ /* 0x002fe40008410000 */
[----:B------:R-:W1:Y:S01]  /*61b0*/  LDSM.16.M88.4 R40, [R225+0x8c00] ;  /* 0x008c0000e128783b */ /* 0x000e620000000200 */
[----:B------:R-:W-:Y:S01]  /*61c0*/  IMAD.SHL.U32 R231, R231, 0x2, RZ ;  /* 0x00000002e7e77824 */ /* 0x000fe200078e00ff */
[----:B------:R-:W-:Y:S02]  /*61d0*/  HMMA.16816.F32 R44, R4, R32, R60 ;  /* 0x00000020042c723c */ /* 0x000fe4000000183c */
[----:B------:R3:W-:Y:S01]  /*61e0*/  MUFU.TANH R201, R0 ;  /* 0x0000000000c97308 */ /* 0x0007e20000002400 */
[----:B------:R-:W-:Y:S01]  /*61f0*/  FMUL.FTZ R3, R52, UR8 ;  /* 0x0000000834037c20 */ /* 0x000fe20008410000 */
[----:B------:R-:W-:-:S07]  /*6200*/  LOP3.LUT R231, R231, 0x6, RZ, 0xc0, !PT ;  /* 0x00000006e7e77812 */ /* 0x000fce00078ec0ff */
[----:B------:R-:W-:Y:S01]  /*6210*/  HMMA.16816.F32 R48, R24, R38, R48 ;  /* 0x000000261830723c */ /* 0x000fe20000001830 */
[----:B------:R5:W-:Y:S01]  /*6220*/  MUFU.TANH R178, R3 ;  /* 0x0000000300b27308 */ /* 0x000be20000002400 */
[----:B---3--:R-:W-:-:S07]  /*6230*/  VIADD R0, R248, 0xfffffffe ;  /* 0xfffffffef8007836 */ /* 0x008fce0000000000 */
[----:B------:R3:W-:Y:S01]  /*6240*/  MUFU.TANH R204, R2 ;  /* 0x0000000200cc7308 */ /* 0x0007e20000002400 */
[----:B------:R-:W-:Y:S02]  /*6250*/  IMAD R0, R0, 0x40, R231 ;  /* 0x0000004000007824 */ /* 0x000fe400078e02e7 */
[----:B-----5:R-:W-:Y:S01]  /*6260*/  FMUL.FTZ R3, R53, UR8 ;  /* 0x0000000835037c20 */ /* 0x020fe20008410000 */
[----:B------:R-:W-:Y:S04]  /*6270*/  HMMA.16816.F32 R64, R28, R192, R232 ;  /* 0x000000c01c40723c */ /* 0x000fe800000018e8 */
[----:B------:R5:W-:Y:S01]  /*6280*/  MUFU.TANH R179, R3 ;  /* 0x0000000300b37308 */ /* 0x000be20000002400 */
[----:B---3--:R-:W-:Y:S01]  /*6290*/  VIADD R2, R0, 0x1 ;  /* 0x0000000100027836 */ /* 0x008fe20000000000 */
[----:B------:R-:W-:Y:S04]  /*62a0*/  HMMA.16816.F32 R36, R12, R38, R212 ;  /* 0x000000260c24723c */ /* 0x000fe800000018d4 */
[----:B------:R-:W-:-:S02]  /*62b0*/  ISETP.GE.AND P3, PT, R2, R18, PT ;  /* 0x000000120200720c */ /* 0x000fc40003f66270 */
[----:B------:R-:W-:Y:S01]  /*62c0*/  ISETP.GE.AND P5, PT, R2, R21, PT ;  /* 0x000000150200720c */ /* 0x000fe20003fa6270 */
[----:B-----5:R-:W-:Y:S01]  /*62d0*/  FMUL.FTZ R3, R54, UR8 ;  /* 0x0000000836037c20 */ /* 0x020fe20008410000 */
[C---:B------:R-:W-:Y:S02]  /*62e0*/  ISETP.GE.AND P6, PT, R2.reuse, R19, PT ;  /* 0x000000130200720c */ /* 0x040fe40003fc6270 */
[----:B------:R-:W-:Y:S01]  /*62f0*/  ISETP.GE.AND P1, PT, R2, R20, PT ;  /* 0x000000140200720c */ /* 0x000fe20003f26270 */
[----:B------:R-:W-:Y:S01]  /*6300*/  VIADD R2, R0, 0x8 ;  /* 0x0000000800027836 */ /* 0x000fe20000000000 */
[----:B------:R3:W5:Y:S01]  /*6310*/  MUFU.TANH R177, R3 ;  /* 0x0000000300b17308 */ /* 0x0007620000002400 */
[----:B-1----:R-:W-:Y:S01]  /*6320*/  HMMA.16816.F32 R60, R12, R42, R236 ;  /* 0x0000002a0c3c723c */ /* 0x002fe200000018ec */
[----:B------:R-:W-:Y:S02]  /*6330*/  FSEL R105, R105, -INF , !P3 ;  /* 0xff80000069697808 */ /* 0x000fe40005800000 */
[----:B------:R-:W-:-:S02]  /*6340*/  ISETP.GE.AND P0, PT, R2, R18, PT ;  /* 0x000000120200720c */ /* 0x000fc40003f06270 */
[C---:B------:R-:W-:Y:S01]  /*6350*/  ISETP.GE.AND P2, PT, R2.reuse, R21, PT ;  /* 0x000000150200720c */ /* 0x040fe20003f46270 */
[----:B------:R-:W-:Y:S01]  /*6360*/  HMMA.16816.F32 R56, R28, R194, R244 ;  /* 0x000000c21c38723c */ /* 0x000fe200000018f4 */
[C---:B------:R-:W-:Y:S02]  /*6370*/  ISETP.GE.AND P4, PT, R2.reuse, R19, PT ;  /* 0x000000130200720c */ /* 0x040fe40003f86270 */
[----:B------:R-:W-:Y:S01]  /*6380*/  ISETP.GE.AND P3, PT, R2, R20, PT ;  /* 0x000000140200720c */ /* 0x000fe20003f66270 */
[----:B------:R-:W-:Y:S02]  /*6390*/  VIADD R2, R0, 0x9 ;  /* 0x0000000900027836 */ /* 0x000fe40000000000 */
[----:B---3--:R-:W-:Y:S02]  /*63a0*/  FMUL.FTZ R3, R55, UR8 ;  /* 0x0000000837037c20 */ /* 0x008fe40008410000 */
[----:B------:R-:W-:Y:S01]  /*63b0*/  HMMA.16816.F32 R52, R12, R40, R240 ;  /* 0x000000280c34723c */ /* 0x000fe200000018f0 */
[----:B------:R-:W1:Y:S01]  /*63c0*/  LDSM.16.M88.4 R12, [R227+0x8c00] ;  /* 0x008c0000e30c783b */ /* 0x000e620000000200 */
[----:B------:R3:W-:Y:S01]  /*63d0*/  MUFU.TANH R33, R3 ;  /* 0x0000000300217308 */ /* 0x0007e20000002400 */
[----:B------:R-:W-:Y:S01]  /*63e0*/  FSEL R107, R107, -INF , !P5 ;  /* 0xff8000006b6b7808 */ /* 0x000fe20006800000 */
[----:B------:R-:W-:-:S04]  /*63f0*/  DEPBAR.LE SB0, 0x0 ;  /* 0x000080000000791a */ /* 0x000fc80000000000 */
[----:B------:R-:W-:Y:S02]  /*6400*/  FSEL R110, R110, -INF , !P6 ;  /* 0xff8000006e6e7808 */ /* 0x000fe40007000000 */
[----:B------:R-:W-:Y:S02]  /*6410*/  FSEL R111, R111, -INF , !P1 ;  /* 0xff8000006f6f7808 */ /* 0x000fe40004800000 */
[----:B------:R-:W-:Y:S01]  /*6420*/  FSEL R100, R100, -INF , !P0 ;  /* 0xff80000064647808 */ /* 0x000fe20004000000 */
[----:B------:R-:W-:Y:S01]  /*6430*/  HMMA.16816.F32 R48, R8, R34, R48 ;  /* 0x000000220830723c */ /* 0x000fe20000001830 */
[----:B------:R-:W-:Y:S01]  /*6440*/  ISETP.GE.AND P5, PT, R2, R18, PT ;  /* 0x000000120200720c */ /* 0x000fe20003fa6270 */
[----:B---3--:R-:W-:Y:S01]  /*6450*/  FMUL.FTZ R3, R44, UR8 ;  /* 0x000000082c037c20 */ /* 0x008fe20008410000 */
[C---:B------:R-:W-:Y:S02]  /*6460*/  ISETP.GE.AND P6, PT, R2.reuse, R21, PT ;  /* 0x000000150200720c */ /* 0x040fe40003fc6270 */
[C---:B------:R-:W-:Y:S01]  /*6470*/  ISETP.GE.AND P1, PT, R2.reuse, R19, PT ;  /* 0x000000130200720c */ /* 0x040fe20003f26270 */
[----:B------:R3:W-:Y:S01]  /*6480*/  MUFU.TANH R17, R3 ;  /* 0x0000000300117308 */ /* 0x0007e20000002400 */
[----:B------:R-:W-:Y:S01]  /*6490*/  ISETP.GE.AND P0, PT, R2, R20, PT ;  /* 0x000000140200720c */ /* 0x000fe20003f06270 */
[----:B------:R-:W-:Y:S01]  /*64a0*/  VIADD R2, R0, 0x10 ;  /* 0x0000001000027836 */ /* 0x000fe20000000000 */
[----:B------:R-:W-:-:S02]  /*64b0*/  FSEL R106, R106, -INF , !P2 ;  /* 0xff8000006a6a7808 */ /* 0x000fc40005000000 */
[----:B------:R-:W-:Y:S02]  /*64c0*/  FSEL R108, R108, -INF , !P4 ;  /* 0xff8000006c6c7808 */ /* 0x000fe40006000000 */
[----:B------:R-:W-:Y:S02]  /*64d0*/  FSEL R109, R109, -INF , !P3 ;  /* 0xff8000006d6d7808 */ /* 0x000fe40005800000 */
[----:B------:R-:W-:Y:S02]  /*64e0*/  FSEL R44, R16, -INF , !P5 ;  /* 0xff800000102c7808 */ /* 0x000fe40006800000 */
[C---:B------:R-:W-:Y:S01]  /*64f0*/  ISETP.GE.AND P2, PT, R2.reuse, R18, PT ;  /* 0x000000120200720c */ /* 0x040fe20003f46270 */
[----:B---3--:R-:W-:Y:S01]  /*6500*/  FMUL.FTZ R3, R45, UR8 ;  /* 0x000000082d037c20 */ /* 0x008fe20008410000 */
[----:B------:R-:W-:-:S03]  /*6510*/  ISETP.GE.AND P4, PT, R2, R21, PT ;  /* 0x000000150200720c */ /* 0x000fc60003f86270 */
[----:B------:R3:W-:Y:S01]  /*6520*/  MUFU.TANH R32, R3 ;  /* 0x0000000300207308 */ /* 0x0007e20000002400 */
[C---:B------:R-:W-:Y:S02]  /*6530*/  ISETP.GE.AND P3, PT, R2.reuse, R19, PT ;  /* 0x000000130200720c */ /* 0x040fe40003f66270 */
[----:B------:R-:W-:Y:S01]  /*6540*/  ISETP.GE.AND P5, PT, R2, R20, PT ;  /* 0x000000140200720c */ /* 0x000fe20003fa6270 */
[----:B------:R-:W-:Y:S01]  /*6550*/  VIADD R2, R0, 0x11 ;  /* 0x0000001100027836 */ /* 0x000fe20000000000 */
[----:B------:R-:W-:Y:S01]  /*6560*/  HMMA.16816.F32 R28, R24, R40, R64 ;  /* 0x00000028181c723c */ /* 0x000fe20000001840 */
[----:B------:R-:W-:Y:S02]  /*6570*/  FSEL R45, R199, -INF , !P6 ;  /* 0xff800000c72d7808 */ /* 0x000fe40007000000 */
[----:B------:R-:W-:Y:S02]  /*6580*/  FSEL R182, R182, -INF , !P2 ;  /* 0xff800000b6b67808 */ /* 0x000fe40005000000 */
[----:B------:R-:W-:Y:S01]  /*6590*/  ISETP.GE.AND P6, PT, R2, R18, PT ;  /* 0x000000120200720c */ /* 0x000fe20003fc6270 */
[----:B---3--:R-:W-:Y:S01]  /*65a0*/  FMUL.FTZ R3, R46, UR8 ;  /* 0x000000082e037c20 */ /* 0x008fe20008410000 */
[----:B------:R-:W-:-:S03]  /*65b0*/  FSEL R46, R198, -INF , !P1 ;  /* 0xff800000c62e7808 */ /* 0x000fc60004800000 */
[----:B------:R3:W1:Y:S01]  /*65c0*/  MUFU.TANH R16, R3 ;  /* 0x0000000300107308 */ /* 0x0006620000002400 */
[C---:B------:R-:W-:Y:S02]  /*65d0*/  ISETP.GE.AND P1, PT, R2.reuse, R21, PT ;  /* 0x000000150200720c */ /* 0x040fe40003f26270 */
[----:B------:R-:W-:Y:S02]  /*65e0*/  ISETP.GE.AND P2, PT, R2, R20, PT ;  /* 0x000000140200720c */ /* 0x000fe40003f46270 */
[----:B----4-:R-:W-:Y:S01]  /*65f0*/  FSEL R211, R180, -INF , !P4 ;  /* 0xff800000b4d37808 */ /* 0x010fe20006000000 */
[----:B------:R-:W-:Y:S01]  /*6600*/  HMMA.16816.F32 R24, R24, R42, R56 ;  /* 0x0000002a1818723c */ /* 0x000fe20000001838 */
[----:B------:R-:W-:Y:S02]  /*6610*/  FSEL R181, R181, -INF , !P3 ;  /* 0xff800000b5b57808 */ /* 0x000fe40005800000 */
[----:B------:R-:W-:Y:S01]  /*6620*/  FSEL R203, R203, -INF , !P5 ;  /* 0xff800000cbcb7808 */ /* 0x000fe20006800000 */
[----:B---3--:R-:W-:Y:S01]  /*6630*/  FMUL.FTZ R3, R47, UR8 ;  /* 0x000000082f037c20 */ /* 0x008fe20008410000 */
[----:B------:R-:W-:-:S02]  /*6640*/  FSEL R47, R176, -INF , !P0 ;  /* 0xff800000b02f7808 */ /* 0x000fc40004000000 */
[----:B------:R-:W-:Y:S01]  /*6650*/  ISETP.GE.AND P0, PT, R2, R19, PT ;  /* 0x000000130200720c */ /* 0x000fe20003f06270 */
[----:B------:R-:W-:Y:S01]  /*6660*/  VIADD R2, R0, 0x18 ;  /* 0x0000001800027836 */ /* 0x000fe20000000000 */
[----:B------:R-:W-:Y:S01]  /*6670*/  FSEL R180, R200, -INF , !P6 ;  /* 0xff800000c8b47808 */ /* 0x000fe20007000000 */
[----:B------:R3:W-:Y:S03]  /*6680*/  MUFU.TANH R176, R3 ;  /* 0x0000000300b07308 */ /* 0x0007e60000002400 */
[C---:B------:R-:W-:Y:S02]  /*6690*/  ISETP.GE.AND P4, PT, R2.reuse, R18, PT ;  /* 0x000000120200720c */ /* 0x040fe40003f86270 */
[C---:B------:R-:W-:Y:S02]  /*66a0*/  ISETP.GE.AND P3, PT, R2.reuse, R21, PT ;  /* 0x000000150200720c */ /* 0x040fe40003f66270 */
[----:B------:R-:W-:-:S02]  /*66b0*/  ISETP.GE.AND P5, PT, R2, R19, PT ;  /* 0x000000130200720c */ /* 0x000fc40003fa6270 */
[----:B------:R-:W-:Y:S01]  /*66c0*/  ISETP.GE.AND P6, PT, R2, R20, PT ;  /* 0x000000140200720c */ /* 0x000fe20003fc6270 */
[----:B------:R-:W-:Y:S01]  /*66d0*/  VIADD R2, R0, 0x19 ;  /* 0x0000001900027836 */ /* 0x000fe20000000000 */
[----:B------:R-:W-:Y:S01]  /*66e0*/  FSEL R208, R188, -INF , !P1 ;  /* 0xff800000bcd07808 */ /* 0x000fe20004800000 */
[----:B------:R-:W-:Y:S01]  /*66f0*/  FMUL.FTZ R48, R48, UR8 ;  /* 0x0000000830307c20 */ /* 0x000fe20008410000 */
[----:B--2---:R-:W-:Y:S01]  /*6700*/  FSEL R42, R23, -INF , !P5 ;  /* 0xff800000172a7808 */ /* 0x004fe20006800000 */
[----:B---3--:R-:W-:Y:S01]  /*6710*/  VIADD R3, R0, 0x20 ;  /* 0x0000002000037836 */ /* 0x008fe20000000000 */
[----:B------:R-:W-:Y:S01]  /*6720*/  ISETP.GE.AND P1, PT, R2, R18, PT ;  /* 0x000000120200720c */ /* 0x000fe20003f26270 */
[----:B------:R-:W-:Y:S01]  /*6730*/  FMUL.FTZ R50, R50, UR8 ;  /* 0x0000000832327c20 */ /* 0x000fe20008410000 */
[----:B------:R-:W-:Y:S02]  /*6740*/  HMMA.16816.F32 R36, R4, R34, R36 ;  /* 0x000000220424723c */ /* 0x000fe40000001824 */
[----:B------:R-:W-:-:S02]  /*6750*/  ISETP.GE.AND P5, PT, R3, R21, PT ;  /* 0x000000150300720c */ /* 0x000fc40003fa6270 */
[----:B------:R-:W-:Y:S02]  /*6760*/  FSEL R205, R205, -INF , !P1 ;  /* 0xff800000cdcd7808 */ /* 0x000fe40004800000 */
[----:B------:R-:W-:Y:S02]  /*6770*/  ISETP.GE.AND P1, PT, R3, R20, PT ;  /* 0x000000140300720c */ /* 0x000fe40003f26270 */
[----:B-----5:R-:W-:Y:S01]  /*6780*/  FSEL R236, R177, -INF , !P5 ;  /* 0xff800000b1ec7808 */ /* 0x020fe20006800000 */
[----:B------:R-:W2:Y:S01]  /*6790*/  MUFU.TANH R48, R48 ;  /* 0x0000003000307308 */ /* 0x000ea20000002400 */
[----:B------:R-:W-:Y:S02]  /*67a0*/  FSEL R65, R183, -INF , !P0 ;  /* 0xff800000b7417808 */ /* 0x000fe40004000000 */
[----:B------:R-:W-:Y:S02]  /*67b0*/  FSEL R202, R202, -INF , !P2 ;  /* 0xff800000caca7808 */ /* 0x000fe40005000000 */
[----:B------:R-:W-:-:S02]  /*67c0*/  FSEL R64, R22, -INF , !P4 ;  /* 0xff80000016407808 */ /* 0x000fc40006000000 */
[----:B------:R-:W-:Y:S01]  /*67d0*/  ISETP.GE.AND P5, PT, R0, R18, PT ;  /* 0x000000120000720c */ /* 0x000fe20003fa6270 */
[----:B------:R-:W3:Y:S01]  /*67e0*/  MUFU.TANH R50, R50 ;  /* 0x0000003200327308 */ /* 0x000ee20000002400 */
[C---:B------:R-:W-:Y:S01]  /*67f0*/  ISETP.GE.AND P0, PT, R2.reuse, R21, PT ;  /* 0x000000150200720c */ /* 0x040fe20003f06270 */
[----:B-1----:R-:W-:Y:S01]  /*6800*/  HMMA.16816.F32 R28, R8, R12, R28 ;  /* 0x0000000c081c723c */ /* 0x002fe2000000181c */
[C---:B------:R-:W-:Y:S02]  /*6810*/  ISETP.GE.AND P2, PT, R2.reuse, R19, PT ;  /* 0x000000130200720c */ /* 0x040fe40003f46270 */
[----:B------:R-:W-:Y:S01]  /*6820*/  ISETP.GE.AND P4, PT, R2, R20, PT ;  /* 0x000000140200720c */ /* 0x000fe20003f86270 */
[----:B------:R-:W-:Y:S01]  /*6830*/  VIADD R2, R0, 0x21 ;  /* 0x0000002100027836 */ /* 0x000fe20000000000 */
[----:B------:R-:W-:Y:S02]  /*6840*/  FSEL R206, R206, -INF , !P3 ;  /* 0xff800000cece7808 */ /* 0x000fe40005800000 */
[----:B------:R-:W-:-:S02]  /*6850*/  ISETP.GE.AND P3, PT, R3, R18, PT ;  /* 0x000000120300720c */ /* 0x000fc40003f66270 */
[----:B------:R-:W-:Y:S02]  /*6860*/  FSEL R221, R16, -INF , !P1 ;  /* 0xff80000010dd7808 */ /* 0x000fe40004800000 */
[----:B------:R-:W-:Y:S02]  /*6870*/  FSEL R16, R217, -INF , !P5 ;  /* 0xff800000d9107808 */ /* 0x000fe40006800000 */
[----:B------:R-:W-:Y:S02]  /*6880*/  FSEL R201, R201, -INF , !P6 ;  /* 0xff800000c9c97808 */ /* 0x000fe40007000000 */
[----:B------:R-:W-:Y:S02]  /*6890*/  FSEL R207, R207, -INF , !P0 ;  /* 0xff800000cfcf7808 */ /* 0x000fe40004000000 */
[----:B------:R-:W-:Y:S02]  /*68a0*/  FSEL R43, R184, -INF , !P2 ;  /* 0xff800000b82b7808 */ /* 0x000fe40005000000 */
[----:B------:R-:W-:-:S02]  /*68b0*/  FSEL R204, R204, -INF , !P4 ;  /* 0xff800000cccc7808 */ /* 0x000fc40006000000 */
[----:B------:R-:W-:Y:S02]  /*68c0*/  FSEL R216, R178, -INF , !P3 ;  /* 0xff800000b2d87808 */ /* 0x000fe40005800000 */
[----:B------:R-:W-:Y:S02]  /*68d0*/  ISETP.GE.AND P6, PT, R3, R19, PT ;  /* 0x000000130300720c */ /* 0x000fe40003fc6270 */
[C---:B------:R-:W-:Y:S02]  /*68e0*/  ISETP.GE.AND P0, PT, R2.reuse, R18, PT ;  /* 0x000000120200720c */ /* 0x040fe40003f06270 */
[C---:B------:R-:W-:Y:S02]  /*68f0*/  ISETP.GE.AND P2, PT, R2.reuse, R21, PT ;  /* 0x000000150200720c */ /* 0x040fe40003f46270 */
[C---:B------:R-:W-:Y:S02]  /*6900*/  ISETP.GE.AND P4, PT, R2.reuse, R19, PT ;  /* 0x000000130200720c */ /* 0x040fe40003f86270 */
[----:B------:R-:W-:Y:S01]  /*6910*/  ISETP.GE.AND P3, PT, R2, R20, PT ;  /* 0x000000140200720c */ /* 0x000fe20003f66270 */
[----:B------:R-:W-:Y:S01]  /*6920*/  VIADD R2, R0, 0x28 ;  /* 0x0000002800027836 */ /* 0x000fe20000000000 */
[----:B------:R-:W-:Y:S01]  /*6930*/  FMNMX.FTZ R3, R104, R16, !PT ;  /* 0x0000001068037209 */ /* 0x000fe20007810000 */
[----:B------:R-:W-:Y:S01]  /*6940*/  HMMA.16816.F32 R24, R8, R14, R24 ;  /* 0x0000000e0818723c */ /* 0x000fe20000001818 */
[----:B------:R-:W-:-:S02]  /*6950*/  FSEL R215, R17, -INF , !P6 ;  /* 0xff80000011d77808 */ /* 0x000fc40007000000 */
[----:B------:R-:W-:Y:S02]  /*6960*/  FSEL R214, R179, -INF , !P0 ;  /* 0xff800000b3d67808 */ /* 0x000fe40004000000 */
[----:B------:R-:W-:Y:S02]  /*6970*/  FSEL R235, R33, -INF , !P2 ;  /* 0xff80000021eb7808 */ /* 0x000fe40005000000 */
[----:B------:R-:W-:Y:S02]  /*6980*/  FMNMX.FTZ R3, R105, R3, !PT ;  /* 0x0000000369037209 */ /* 0x000fe40007810000 */
[C---:B------:R-:W-:Y:S02]  /*6990*/  ISETP.GE.AND P6, PT, R2.reuse, R18, PT ;  /* 0x000000120200720c */ /* 0x040fe40003fc6270 */
[C---:B------:R-:W-:Y:S02]  /*69a0*/  ISETP.GE.AND P1, PT, R2.reuse, R21, PT ;  /* 0x000000150200720c */ /* 0x040fe40003f26270 */
[----:B------:R-:W-:-:S02]  /*69b0*/  ISETP.GE.AND P0, PT, R2, R19, PT ;  /* 0x000000130200720c */ /* 0x000fc40003f06270 */
[----:B------:R-:W-:Y:S01]  /*69c0*/  ISETP.GE.AND P2, PT, R2, R20, PT ;  /* 0x000000140200720c */ /* 0x000fe20003f46270 */
[----:B------:R-:W-:Y:S01]  /*69d0*/  VIADD R2, R0, 0x29 ;  /* 0x0000002900027836 */ /* 0x000fe20000000000 */
[----:B------:R-:W-:Y:S02]  /*69e0*/  FMNMX.FTZ R3, R100, R3, !PT ;  /* 0x0000000364037209 */ /* 0x000fe40007810000 */
[----:B------:R-:W-:Y:S02]  /*69f0*/  FSEL R213, R32, -INF , !P4 ;  /* 0xff80000020d57808 */ /* 0x000fe40006000000 */
[----:B--2---:R-:W-:Y:S02]  /*6a00*/  FSEL R212, R48, -INF , !P6 ;  /* 0xff80000030d47808 */ /* 0x004fe40007000000 */
[----:B---3--:R-:W-:Y:S02]  /*6a10*/  FSEL R234, R50, -INF , !P1 ;  /* 0xff80000032ea7808 */ /* 0x008fe40004800000 */
[----:B------:R-:W-:-:S02]  /*6a20*/  ISETP.GE.AND P5, PT, R2, R18, PT ;  /* 0x000000120200720c */ /* 0x000fc40003fa6270 */
[C---:B------:R-:W-:Y:S02]  /*6a30*/  ISETP.GE.AND P4, PT, R2.reuse, R21, PT ;  /* 0x000000150200720c */ /* 0x040fe40003f86270 */
[C---:B------:R-:W-:Y:S02]  /*6a40*/  ISETP.GE.AND P6, PT, R2.reuse, R19, PT ;  /* 0x000000130200720c */ /* 0x040fe40003fc6270 */
[----:B------:R-:W-:Y:S01]  /*6a50*/  ISETP.GE.AND P1, PT, R2, R20, PT ;  /* 0x000000140200720c */ /* 0x000fe20003f26270 */
[----:B------:R-:W-:Y:S01]  /*6a60*/  FMUL.FTZ R36, R36, UR8 ;  /* 0x0000000824247c20 */ /* 0x000fe20008410000 */
[----:B------:R-:W-:Y:S01]  /*6a70*/  FMNMX.FTZ R2, R44, R3, !PT ;  /* 0x000000032c027209 */ /* 0x000fe20007810000 */
[----:B------:R-:W-:Y:S01]  /*6a80*/  FMUL.FTZ R37, R37, UR8 ;  /* 0x0000000825257c20 */ /* 0x000fe20008410000 */
[----:B------:R-:W-:Y:S01]  /*6a90*/  FMUL.FTZ R38, R38, UR8 ;  /* 0x0000000826267c20 */ /* 0x000fe20008410000 */
[----:B------:R-:W-:Y:S01]  /*6aa0*/  FMUL.FTZ R39, R39, UR8 ;  /* 0x0000000827277c20 */ /* 0x000fe20008410000 */
[----:B------:R-:W-:Y:S01]  /*6ab0*/  FMNMX.FTZ R2, R182, R2, !PT ;  /* 0x00000002b6027209 */ /* 0x000fe20007810000 */
[----:B------:R-:W-:Y:S01]  /*6ac0*/  FMUL.FTZ R49, R49, UR8 ;  /* 0x0000000831317c20 */ /* 0x000fe20008410000 */
[----:B------:R-:W-:Y:S01]  /*6ad0*/  MUFU.TANH R23, R36 ;  /* 0x0000002400177308 */ /* 0x000fe20000002400 */
[----:B------:R-:W-:Y:S01]  /*6ae0*/  FMUL.FTZ R28, R28, UR8 ;  /* 0x000000081c1c7c20 */ /* 0x000fe20008410000 */
[----:B------:R-:W-:Y:S01]  /*6af0*/  FMNMX.FTZ R2, R180, R2, !PT ;  /* 0x00000002b4027209 */ /* 0x000fe20007810000 */
[----:B------:R-:W-:-:S05]  /*6b00*/  FMUL.FTZ R51, R51, UR8 ;  /* 0x0000000833337c20 */ /* 0x000fca0008410000 */
[----:B------:R-:W1:Y:S01]  /*6b10*/  MUFU.TANH R22, R37 ;  /* 0x0000002500167308 */ /* 0x000e620000002400 */
[----:B------:R-:W-:-:S07]  /*6b20*/  FMUL.FTZ R29, R29, UR8 ;  /* 0x000000081d1d7c20 */ /* 0x000fce0008410000 */
[----:B------:R-:W-:Y:S01]  /*6b30*/  MUFU.TANH R40, R38 ;  /* 0x0000002600287308 */ /* 0x000fe20000002400 */
[----:B------:R-:W-:-:S07]  /*6b40*/  FMNMX.FTZ R2, R64, R2, !PT ;  /* 0x0000000240027209 */ /* 0x000fce0007810000 */
[----:B------:R2:W-:Y:S01]  /*6b50*/  MUFU.TANH R41, R39 ;  /* 0x0000002700297308 */ /* 0x0005e20000002400 */
[----:B------:R-:W-:Y:S01]  /*6b60*/  FMUL.FTZ R24, R24, UR8 ;  /* 0x0000000818187c20 */ /* 0x000fe20008410000 */
[----:B------:R-:W-:-:S06]  /*6b70*/  FMNMX.FTZ R2, R205, R2, !PT ;  /* 0x00000002cd027209 */ /* 0x000fcc0007810000 */
[----:B------:R-:W3:Y:S01]  /*6b80*/  MUFU.TANH R49, R49 ;  /* 0x0000003100317308 */ /* 0x000ee20000002400 */
[----:B--2---:R-:W-:Y:S07]  /*6b90*/  HMMA.16816.F32 R36, R4, R12, R52 ;  /* 0x0000000c0424723c */ /* 0x004fee0000001834 */
[----:B------:R-:W2:Y:S01]  /*6ba0*/  MUFU.TANH R28, R28 ;  /* 0x0000001c001c7308 */ /* 0x000ea20000002400 */
[----:B------:R-:W-:Y:S01]  /*6bb0*/  VIADD R8, R0, 0x30 ;  /* 0x0000003000087836 */ /* 0x000fe20000000000 */
[----:B------:R-:W-:Y:S01]  /*6bc0*/  FMNMX.FTZ R2, R216, R2, !PT ;  /* 0x00000002d8027209 */ /* 0x000fe20007810000 */
[----:B------:R-:W-:-:S05]  /*6bd0*/  FMUL.FTZ R25, R25, UR8 ;  /* 0x0000000819197c20 */ /* 0x000fca0008410000 */
[----:B------:R-:W4:Y:S01]  /*6be0*/  MUFU.TANH R51, R51 ;  /* 0x0000003300337308 */ /* 0x000f220000002400 */
[----:B------:R-:W-:Y:S07]  /*6bf0*/  HMMA.16816.F32 R32, R4, R14, R60 ;  /* 0x0000000e0420723c */ /* 0x000fee000000183c */
[----:B------:R-:W5:Y:S01]  /*6c00*/  MUFU.TANH R29, R29 ;  /* 0x0000001d001d7308 */ /* 0x000f620000002400 */
[----:B-1----:R-:W-:Y:S01]  /*6c10*/  FSEL R209, R22, -INF , !P6 ;  /* 0xff80000016d17808 */ /* 0x002fe20007000000 */
[----:B------:R-:W-:Y:S01]  /*6c20*/  VIADD R5, R0, 0x31 ;  /* 0x0000003100057836 */ /* 0x000fe20000000000 */
[----:B------:R-:W-:-:S02]  /*6c30*/  FMNMX.FTZ R2, R214, R2, !PT ;  /* 0x00000002d6027209 */ /* 0x000fc40007810000 */
[----:B------:R-:W-:-:S03]  /*6c40*/  ISETP.GE.AND P6, PT, R8, R18, PT ;  /* 0x000000120800720c */ /* 0x000fc60003fc6270 */
[----:B------:R-:W1:Y:S01]  /*6c50*/  MUFU.TANH R24, R24 ;  /* 0x0000001800187308 */ /* 0x000e620000002400 */
[----:B------:R-:W-:Y:S01]  /*6c60*/  FSEL R210, R23, -INF , !P0 ;  /* 0xff80000017d27808 */ /* 0x000fe20004000000 */
[----:B------:R-:W-:Y:S01]  /*6c70*/  IMAD.MOV.U32 R59, RZ, RZ, R248 ;  /* 0x000000ffff3b7224 */ /* 0x000fe200078e00f8 */
[----:B------:R-:W-:Y:S02]  /*6c80*/  ISETP.GE.AND P0, PT, R0, R21, PT ;  /* 0x000000150000720c */ /* 0x000fe40003f06270 */
[----:B---3--:R-:W-:Y:S02]  /*6c90*/  FSEL R219, R49, -INF , !P5 ;  /* 0xff80000031db7808 */ /* 0x008fe40006800000 */
[----:B------:R-:W-:Y:S01]  /*6ca0*/  FMNMX.FTZ R2, R212, R2, !PT ;  /* 0x00000002d4027209 */ /* 0x000fe20007810000 */
[----:B------:R-:W3:Y:S01]  /*6cb0*/  MUFU.TANH R25, R25 ;  /* 0x0000001900197308 */ /* 0x000ee20000002400 */
[----:B--2---:R-:W-:Y:S01]  /*6cc0*/  FSEL R239, R28, -INF , !P6 ;  /* 0xff8000001cef7808 */ /* 0x004fe20007000000 */
[----:B------:R-:W-:Y:S01]  /*6cd0*/  FMUL.FTZ R10, R30, UR8 ;  /* 0x000000081e0a7c20 */ /* 0x000fe20008410000 */
[----:B------:R-:W-:Y:S01]  /*6ce0*/  FMUL.FTZ R17, R31, UR8 ;  /* 0x000000081f117c20 */ /* 0x000fe20008410000 */
[----:B------:R-:W-:Y:S01]  /*6cf0*/  ISETP.GE.AND P6, PT, R5, R18, PT ;  /* 0x000000120500720c */ /* 0x000fe20003fc6270 */
[----:B------:R-:W-:-:S02]  /*6d00*/  VIADD R4, R0, 0x38 ;  /* 0x0000003800047836 */ /* 0x000fc40000000000 */
[----:B------:R-:W-:Y:S01]  /*6d10*/  FMUL.FTZ R23, R36, UR8 ;  /* 0x0000000824177c20 */ /* 0x000fe20008410000 */
[----:B------:R-:W-:Y:S02]  /*6d20*/  FMNMX.FTZ R2, R219, R2, !PT ;  /* 0x00000002db027209 */ /* 0x000fe40007810000 */
[----:B------:R-:W-:Y:S02]  /*6d30*/  FSEL R12, R218, -INF , !P0 ;  /* 0xff800000da0c7808 */ /* 0x000fe40004000000 */
[----:B----4-:R-:W-:Y:S02]  /*6d40*/  FSEL R232, R51, -INF , !P4 ;  /* 0xff80000033e87808 */ /* 0x010fe40006000000 */
[----:B------:R-:W-:Y:S01]  /*6d50*/  ISETP.NE.AND P0, PT, R59, 0x2, PT ;  /* 0x000000023b00780c */ /* 0x000fe20003f05270 */
[----:B------:R-:W-:Y:S01]  /*6d60*/  BAR.SYNC.DEFER_BLOCKING 0x0 ;  /* 0x0000000000007b1d */ /* 0x000fe20000010000 */
[C---:B------:R-:W-:Y:S02]  /*6d70*/  ISETP.GE.AND P5, PT, R0.reuse, R19, PT ;  /* 0x000000130000720c */ /* 0x040fe40003fa6270 */
[C---:B------:R-:W-:Y:S01]  /*6d80*/  ISETP.GE.AND P4, PT, R0.reuse, R20, PT ;  /* 0x000000140000720c */ /* 0x040fe20003f86270 */
[----:B------:R-:W-:Y:S01]  /*6d90*/  VIADD R0, R0, 0x39 ;  /* 0x0000003900007836 */ /* 0x000fe20000000000 */
[----:B-----5:R-:W-:Y:S01]  /*6da0*/  FSEL R238, R29, -INF , !P6 ;  /* 0xff8000001dee7808 */ /* 0x020fe20007000000 */
[----:B------:R-:W2:Y:S01]  /*6db0*/  MUFU.TANH R10, R10 ;  /* 0x0000000a000a7308 */ /* 0x000ea20000002400 */
[----:B------:R-:W-:-:S02]  /*6dc0*/  ISETP.GE.AND P6, PT, R4, R18, PT ;  /* 0x000000120400720c */ /* 0x000fc40003fc6270 */
[----:B------:R-:W-:Y:S02]  /*6dd0*/  FMNMX.FTZ R2, R239, R2, !PT ;  /* 0x00000002ef027209 */ /* 0x000fe40007810000 */
[----:B-1----:R-:W-:-:S03]  /*6de0*/  FSEL R237, R24, -INF , !P6 ;  /* 0xff80000018ed7808 */ /* 0x002fc60007000000 */
[----:B------:R-:W1:Y:S01]  /*6df0*/  MUFU.TANH R17, R17 ;  /* 0x0000001100117308 */ /* 0x000e620000002400 */
[----:B------:R-:W-:Y:S02]  /*6e00*/  ISETP.GE.AND P6, PT, R0, R18, PT ;  /* 0x000000120000720c */ /* 0x000fe40003fc6270 */
[----:B------:R-:W-:-:S05]  /*6e10*/  FMNMX.FTZ R2, R238, R2, !PT ;  /* 0x00000002ee027209 */ /* 0x000fca0007810000 */
[----:B------:R-:W4:Y:S01]  /*6e20*/  MUFU.TANH R23, R23 ;  /* 0x0000001700177308 */ /* 0x000f220000002400 */
[----:B---3--:R-:W-:Y:S02]  /*6e30*/  FSEL R243, R25, -INF , !P6 ;  /* 0xff80000019f37808 */ /* 0x008fe40007000000 */
[----:B------:R-:W-:Y:S02]  /*6e40*/  FMNMX.FTZ R2, R237, R2, !PT ;  /* 0x00000002ed027209 */ /* 0x000fe40007810000 */
[----:B------:R-:W-:Y:S02]  /*6e50*/  ISETP.GE.AND P6, PT, R8, R21, PT ;  /* 0x000000150800720c */ /* 0x000fe40003fc6270 */
[----:B------:R-:W-:Y:S01]  /*6e60*/  FMNMX.FTZ R9, R243, R2, !PT ;  /* 0x00000002f3097209 */ /* 0x000fe20007810000 */
[----:B--2---:R-:W-:Y:S10]  /*6e70*/  @!P0 BRA `(.L_x_445) ;  /* 0x0000000000748947 */ /* 0x004ff40003800000 */
[----:B------:R-:W2:Y:S04]  /*6e80*/  LDL R185, [R1+0x18] ;  /* 0x0000180001b97983 */ /* 0x000ea80000100800 */
[----:B------:R-:W3:Y:S04]  /*6e90*/  LDL R189, [R1+0x1c] ;  /* 0x00001c0001bd7983 */ /* 0x000ee80000100800 */
[----:B------:R-:W5:Y:S04]  /*6ea0*/  LDL.64 R186, [R1+0x60] ;  /* 0x0000600001ba7983 */ /* 0x000f680000100a00 */
[----:B------:R-:W4:Y:S04]  /*6eb0*/  LDL.64 R190, [R1+0x50] ;  /* 0x0000500001be7983 */ /* 0x000f280000100a00 */
[----:B------:R-:W4:Y:S04]  /*6ec0*/  LDL R231, [R1+0x4c] ;  /* 0x00004c0001e77983 */ /* 0x000f280000100800 */
[----:B------:R-:W4:Y:S01]  /*6ed0*/  LDL R248, [R1+0x5c] ;  /* 0x00005c0001f87983 */ /* 0x000f220000100800 */
[----:B------:R-:W-:Y:S01]  /*6ee0*/  VIADD R6, R59, 0xfffffffd ;  /* 0xfffffffd3b067836 */ /* 0x000fe20000000000 */
[----:B------:R-:W-:-:S04]  /*6ef0*/  ULDC.64 UR4, c[0x0][0x218] ;  /* 0x0000860000047ab9 */ /* 0x000fc80000000a00 */
[----:B------:R-:W-:-:S05]  /*6f00*/  SHF.R.S32.HI R2, RZ, 0x1f, R6 ;  /* 0x0000001fff027819 */ /* 0x000fca0000011406 */
[-C--:B--2---:R-:W-:Y:S02]  /*6f10*/  IMAD R7, R2, R185.reuse, RZ ;  /* 0x000000b902077224 */ /* 0x084fe400078e02ff */
[----:B------:R-:W-:-:S04]  /*6f20*/  IMAD.WIDE.U32 R2, R6, R185, RZ ;  /* 0x000000b906027225 */ /* 0x000fc800078e00ff */
[----:B---3--:R-:W-:Y:S01]  /*6f30*/  IMAD R7, R6, R189, R7 ;  /* 0x000000bd06077224 */ /* 0x008fe200078e0207 */
[----:B-----5:R-:W-:-:S03]  /*6f40*/  LEA R6, P0, R2, R186, 0x6 ;  /* 0x000000ba02067211 */ /* 0x020fc600078030ff */
[----:B------:R-:W-:-:S05]  /*6f50*/  IMAD.IADD R3, R3, 0x1, R7 ;  /* 0x0000000103037824 */ /* 0x000fca00078e0207 */
[----:B----4-:R-:W-:Y:S02]  /*6f60*/  LEA.HI.X R3, R2, R191, R3, 0x6, P0 ;  /* 0x000000bf02037211 */ /* 0x010fe400000f3403 */
        /* <DEDUP_REMOVED lines=14> */
.L_x_445:
[----:B--2---:R-:W-:Y:S01]  /*7050*/  FMNMX.FTZ R2, R103, R12, !PT ;  /* 0x0000000c67027209 */ /* 0x004fe20007810000 */
[----:B------:R-:W2:Y:S01]  /*7060*/  SHFL.BFLY PT, R11, R9, 0x2, 0x1f ;  /* 0x0c401f00090b7f89 */ /* 0x000ea200000e0000 */
[----:B------:R-:W-:Y:S01]  /*7070*/  FSEL R244, R10, -INF , !P6 ;  /* 0xff8000000af47808 */ /* 0x000fe20007000000 */
[----:B------:R-:W-:Y:S01]  /*7080*/  FMUL.FTZ R3, R37, UR8 ;  /* 0x0000000825037c20 */ /* 0x000fe20008410000 */
[----:B------:R-:W-:Y:S01]  /*7090*/  FMNMX.FTZ R2, R107, R2, !PT ;  /* 0x000000026b027209 */ /* 0x000fe20007810000 */
[----:B------:R-:W-:Y:S01]  /*70a0*/  FMUL.FTZ R7, R38, UR8 ;  /* 0x0000000826077c20 */ /* 0x000fe20008410000 */
[----:B------:R-:W-:Y:S01]  /*70b0*/  FSEL R10, R196, -INF , !P5 ;  /* 0xff800000c40a7808 */ /* 0x000fe20006800000 */
[----:B------:R3:W-:Y:S01]  /*70c0*/  MUFU.TANH R28, R3 ;  /* 0x00000003001c7308 */ /* 0x0007e20000002400 */
[----:B------:R-:W-:Y:S01]  /*70d0*/  FMNMX.FTZ R2, R106, R2, !PT ;  /* 0x000000026a027209 */ /* 0x000fe20007810000 */
[----:B------:R-:W-:Y:S01]  /*70e0*/  FMUL.FTZ R14, R32, UR8 ;  /* 0x00000008200e7c20 */ /* 0x000fe20008410000 */
[C---:B------:R-:W-:Y:S01]  /*70f0*/  ISETP.GE.AND P0, PT, R8.reuse, R19, PT ;  /* 0x000000130800720c */ /* 0x040fe20003f06270 */
[----:B------:R-:W-:Y:S01]  /*7100*/  FMUL.FTZ R15, R33, UR8 ;  /* 0x00000008210f7c20 */ /* 0x000fe20008410000 */
[----:B------:R-:W-:Y:S01]  /*7110*/  FMNMX.FTZ R2, R45, R2, !PT ;  /* 0x000000022d027209 */ /* 0x000fe20007810000 */
[----:B------:R-:W-:Y:S01]  /*7120*/  FMUL.FTZ R13, R39, UR8 ;  /* 0x00000008270d7c20 */ /* 0x000fe20008410000 */
[----:B------:R-:W-:Y:S01]  /*7130*/  ISETP.GE.AND P6, PT, R8, R20, PT ;  /* 0x000000140800720c */ /* 0x000fe20003fc6270 */
[----:B------:R-:W-:Y:S01]  /*7140*/  FMUL.FTZ R8, R27, UR8 ;  /* 0x000000081b087c20 */ /* 0x000fe20008410000 */
[----:B------:R-:W-:Y:S01]  /*7150*/  FMNMX.FTZ R2, R211, R2, !PT ;  /* 0x00000002d3027209 */ /* 0x000fe20007810000 */
[----:B------:R5:W2:Y:S01]  /*7160*/  MUFU.TANH R25, R7 ;  /* 0x0000000700197308 */ /* 0x000aa20000002400 */
[----:B------:R-:W-:Y:S01]  /*7170*/  ISETP.GE.AND P5, PT, R5, R21, PT ;  /* 0x000000150500720c */ /* 0x000fe20003fa6270 */
[----:B------:R-:W-:Y:S01]  /*7180*/  FMUL.FTZ R22, R34, UR8 ;  /* 0x0000000822167c20 */ /* 0x000fe20008410000 */
[----:B------:R-:W-:Y:S01]  /*7190*/  FMNMX.FTZ R6, R208, R2, !PT ;  /* 0x00000002d0067209 */ /* 0x000fe20007810000 */
[----:B------:R-:W-:Y:S01]  /*71a0*/  FMUL.FTZ R35, R35, UR8 ;  /* 0x0000000823237c20 */ /* 0x000fe20008410000 */
[----:B------:R-:W-:-:S02]  /*71b0*/  FMNMX.FTZ R2, R102, R10, !PT ;  /* 0x0000000a66027209 */ /* 0x000fc40007810000 */
[----:B------:R-:W-:Y:S01]  /*71c0*/  FMNMX.FTZ R6, R206, R6, !PT ;  /* 0x00000006ce067209 */ /* 0x000fe20007810000 */
[----:B---3--:R-:W-:Y:S01]  /*71d0*/  FMUL.FTZ R3, R26, UR8 ;  /* 0x000000081a037c20 */ /* 0x008fe20008410000 */
[----:B------:R-:W-:Y:S01]  /*71e0*/  FMNMX.FTZ R2, R110, R2, !PT ;  /* 0x000000026e027209 */ /* 0x000fe20007810000 */
[----:B------:R-:W-:Y:S01]  /*71f0*/  MUFU.TANH R14, R14 ;  /* 0x0000000e000e7308 */ /* 0x000fe20000002400 */
[----:B------:R-:W-:Y:S02]  /*7200*/  FMNMX.FTZ R6, R207, R6, !PT ;  /* 0x00000006cf067209 */ /* 0x000fe40007810000 */
[----:B------:R-:W-:Y:S02]  /*7210*/  FMNMX.FTZ R2, R108, R2, !PT ;  /* 0x000000026c027209 */ /* 0x000fe40007810000 */
[----:B-1----:R-:W-:Y:S02]  /*7220*/  FSEL R242, R17, -INF , !P5 ;  /* 0xff80000011f27808 */ /* 0x002fe40006800000 */
[----:B-----5:R-:W-:Y:S01]  /*7230*/  FSEL R7, R197, -INF , !P4 ;  /* 0xff800000c5077808 */ /* 0x020fe20006000000 */
[----:B------:R1:W3:Y:S01]  /*7240*/  MUFU.TANH R24, R3 ;  /* 0x0000000300187308 */ /* 0x0002e20000002400 */
[----:B------:R-:W-:-:S02]  /*7250*/  ISETP.GE.AND P5, PT, R4, R21, PT ;  /* 0x000000150400720c */ /* 0x000fc40003fa6270 */
[----:B------:R-:W-:Y:S02]  /*7260*/  ISETP.GE.AND P4, PT, R0, R21, PT ;  /* 0x000000150000720c */ /* 0x000fe40003f86270 */
[----:B----4-:R-:W-:Y:S02]  /*7270*/  FSEL R217, R23, -INF , !P0 ;  /* 0xff80000017d97808 */ /* 0x010fe40004000000 */
[----:B------:R-:W-:Y:S01]  /*7280*/  FSEL R23, R176, -INF , !P3 ;  /* 0xff800000b0177808 */ /* 0x000fe20005800000 */
[----:B------:R-:W4:Y:S01]  /*7290*/  MUFU.TANH R15, R15 ;  /* 0x0000000f000f7308 */ /* 0x000f220000002400 */
[----:B------:R-:W-:Y:S02]  /*72a0*/  FSEL R183, R40, -INF , !P2 ;  /* 0xff80000028b77808 */ /* 0x000fe40005000000 */
[----:B------:R-:W-:Y:S02]  /*72b0*/  ISETP.GE.AND P0, PT, R0, R19, PT ;  /* 0x000000130000720c */ /* 0x000fe40003f06270 */
[----:B------:R-:W-:-:S02]  /*72c0*/  FSEL R200, R41, -INF , !P1 ;  /* 0xff80000029c87808 */ /* 0x000fc40004800000 */
[----:B--2---:R-:W-:Y:S01]  /*72d0*/  FSEL R246, R25, -INF , !P6 ;  /* 0xff80000019f67808 */ /* 0x004fe20007000000 */
[----:B------:R-:W2:Y:S01]  /*72e0*/  MUFU.TANH R17, R13 ;  /* 0x0000000d00117308 */ /* 0x000ea20000002400 */
[----:B-1----:R-:W-:Y:S02]  /*72f0*/  FMNMX.FTZ R3, R9, R11, !PT ;  /* 0x0000000b09037209 */ /* 0x002fe40007810000 */
[----:B---3--:R-:W-:Y:S02]  /*7300*/  FSEL R241, R24, -INF , !P5 ;  /* 0xff80000018f17808 */ /* 0x008fe40006800000 */
[----:B------:R-:W-:Y:S01]  /*7310*/  ISETP.GE.AND P5, PT, R5, R19, PT ;  /* 0x000000130500720c */ /* 0x000fe20003fa6270 */
[----:B------:R-:W1:Y:S01]  /*7320*/  SHFL.BFLY PT, R11, R3, 0x1, 0x1f ;  /* 0x0c201f00030b7f89 */ /* 0x000e6200000e0000 */
[----:B------:R-:W-:Y:S01]  /*7330*/  ISETP.GE.AND P1, PT, R4, R20, PT ;  /* 0x000000140400720c */ /* 0x000fe20003f26270 */
[----:B------:R3:W5:Y:S01]  /*7340*/  MUFU.TANH R9, R8 ;  /* 0x0000000800097308 */ /* 0x0007620000002400 */
[----:B------:R-:W-:Y:S01]  /*7350*/  FSEL R218, R28, -INF , !P5 ;  /* 0xff8000001cda7808 */ /* 0x000fe20006800000 */
[----:B------:R-:W-:Y:S01]  /*7360*/  LDSM.16.MT88.4 R24, [R226+0x9000] ;  /* 0x00900000e218783b */ /* 0x000fe20000004200 */
[----:B----4-:R-:W-:-:S02]  /*7370*/  FSEL R222, R15, -INF , !P0 ;  /* 0xff8000000fde7808 */ /* 0x010fc40004000000 */
[----:B------:R-:W-:Y:S01]  /*7380*/  ISETP.GE.AND P0, PT, R5, R20, PT ;  /* 0x000000140500720c */ /* 0x000fe20003f06270 */
[----:B------:R-:W-:Y:S01]  /*7390*/  LDSM.16.MT88.4 R28, [R224+0xa000] ;  /* 0x00a00000e01c783b */ /* 0x000fe20000004200 */
[----:B------:R-:W-:Y:S01]  /*73a0*/  MOV R48, R252 ;  /* 0x000000fc00307202 */ /* 0x000fe20000000f00 */
[----:B------:R-:W4:Y:S01]  /*73b0*/  MUFU.TANH R22, R22 ;  /* 0x0000001600167308 */ /* 0x000f220000002400 */
[----:B--2---:R-:W-:Y:S02]  /*73c0*/  FSEL R245, R17, -INF , !P0 ;  /* 0xff80000011f57808 */ /* 0x004fe40004000000 */
[----:B------:R-:W-:Y:S02]  /*73d0*/  ISETP.GE.AND P0, PT, R0, R20, PT ;  /* 0x000000140000720c */ /* 0x000fe40003f06270 */
[----:B------:R-:W-:-:S03]  /*73e0*/  MOV R60, R48 ;  /* 0x00000030003c7202 */ /* 0x000fc60000000f00 */
[----:B------:R-:W2:Y:S01]  /*73f0*/  MUFU.TANH R35, R35 ;  /* 0x0000002300237308 */ /* 0x000ea20000002400 */
[----:B---3--:R-:W-:Y:S02]  /*7400*/  FMNMX.FTZ R8, R236, R6, !PT ;  /* 0x00000006ec087209 */ /* 0x008fe40007810000 */
        /* <DEDUP_REMOVED lines=16> */
[----:B-----5:R-:W-:-:S02]  /*7510*/  FSEL R240, R9, -INF , !P4 ;  /* 0xff80000009f07808 */ /* 0x020fc40006000000 */
[----:B------:R-:W-:Y:S02]  /*7520*/  FMNMX.FTZ R8, R241, R8, !PT ;  /* 0x00000008f1087209 */ /* 0x000fe40007810000 */
[----:B------:R-:W-:Y:S02]  /*7530*/  FMNMX.FTZ R6, R213, R6, !PT ;  /* 0x00000006d5067209 */ /* 0x000fe40007810000 */
[----:B------:R-:W-:Y:S02]  /*7540*/  FMNMX.FTZ R9, R202, R2, !PT ;  /* 0x00000002ca097209 */ /* 0x000fe40007810000 */
[----:B------:R-:W-:Y:S02]  /*7550*/  FMNMX.FTZ R2, R240, R8, !PT ;  /* 0x00000008f0027209 */ /* 0x000fe40007810000 */
[----:B------:R-:W-:Y:S02]  /*7560*/  FMNMX.FTZ R8, R210, R6, !PT ;  /* 0x00000006d2087209 */ /* 0x000fe40007810000 */
[----:B------:R-:W-:-:S02]  /*7570*/  FMNMX.FTZ R6, R201, R9, !PT ;  /* 0x00000009c9067209 */ /* 0x000fc40007810000 */
[----:B------:R-:W-:Y:S01]  /*7580*/  FMNMX.FTZ R8, R209, R8, !PT ;  /* 0x00000008d1087209 */ /* 0x000fe20007810000 */
[----:B------:R-:W3:Y:S01]  /*7590*/  SHFL.BFLY PT, R9, R2, 0x2, 0x1f ;  /* 0x0c401f0002097f89 */ /* 0x000ee200000e0000 */
[----:B------:R-:W-:Y:S02]  /*75a0*/  FMNMX.FTZ R6, R204, R6, !PT ;  /* 0x00000006cc067209 */ /* 0x000fe40007810000 */
[----:B------:R-:W-:Y:S02]  /*75b0*/  ISETP.GE.AND P4, PT, R4, R19, PT ;  /* 0x000000130400720c */ /* 0x000fe40003f86270 */
        /* <DEDUP_REMOVED lines=8> */
[----:B------:R-:W-:-:S02]  /*7640*/  FMNMX.FTZ R5, R200, R8, !PT ;  /* 0x00000008c8057209 */ /* 0x000fc40007810000 */
[----:B-1----:R-:W-:Y:S01]  /*7650*/  FMNMX.FTZ R55, R3, R11, !PT ;  /* 0x0000000b03377209 */ /* 0x002fe20007810000 */
[----:B------:R-:W-:Y:S01]  /*7660*/  SHFL.BFLY PT, R4, R6, 0x2, 0x1f ;  /* 0x0c401f0006047f89 */ /* 0x000fe200000e0000 */
[----:B------:R-:W-:Y:S02]  /*7670*/  FMNMX.FTZ R3, R246, R5, !PT ;  /* 0x00000005f6037209 */ /* 0x000fe40007810000 */
[----:B----4-:R-:W-:Y:S01]  /*7680*/  FSEL R248, R22, -INF , !P1 ;  /* 0xff80000016f87808 */ /* 0x010fe20004800000 */
[----:B------:R-:W-:Y:S01]  /*7690*/  FMUL.FTZ R8, R55, UR9 ;  /* 0x0000000937087c20 */ /* 0x000fe20008410000 */
[----:B------:R-:W-:Y:S01]  /*76a0*/  FMNMX.FTZ R0, R245, R3, !PT ;  /* 0x00000003f5007209 */ /* 0x000fe20007810000 */
[----:B------:R-:W-:Y:S01]  /*76b0*/  STL [R1+0x4], R55 ;  /* 0x0000043701007387 */ /* 0x000fe20000100800 */
[----:B---3--:R-:W-:Y:S02]  /*76c0*/  FMNMX.FTZ R2, R2, R9, !PT ;  /* 0x0000000902027209 */ /* 0x008fe40007810000 */
[----:B--2---:R-:W-:-:S02]  /*76d0*/  FSEL R247, R35, -INF , !P0 ;  /* 0xff80000023f77808 */ /* 0x004fc40004000000 */
[----:B------:R-:W-:Y:S01]  /*76e0*/  FMNMX.FTZ R0, R248, R0, !PT ;  /* 0x00000000f8007209 */ /* 0x000fe20007810000 */
[----:B------:R-:W1:Y:S01]  /*76f0*/  SHFL.BFLY PT, R5, R2, 0x1, 0x1f ;  /* 0x0c201f0002057f89 */ /* 0x000e6200000e0000 */
[----:B------:R-:W-:Y:S02]  /*7700*/  FSETP.NEU.FTZ.AND P3, PT, R55, -INF , PT ;  /* 0xff8000003700780b */ /* 0x000fe40003f7d000 */
[----:B------:R-:W-:Y:S01]  /*7710*/  FMNMX.FTZ R0, R247, R0, !PT ;  /* 0x00000000f7007209 */ /* 0x000fe20007810000 */
[----:B------:R-:W-:Y:S01]  /*7720*/  LDSM.16.MT88.4 R32, [R226+0xa000] ;  /* 0x00a00000e220783b */ /* 0x000fe20000004200 */
[----:B------:R-:W-:Y:S02]  /*7730*/  FSEL R8, R8, RZ, P3 ;  /* 0x000000ff08087208 */ /* 0x000fe40001800000 */
[----:B------:R-:W-:Y:S01]  /*7740*/  MOV R37, R60 ;  /* 0x0000003c00257202 */ /* 0x000fe20000000f00 */
[----:B------:R-:W2:Y:S02]  /*7750*/  SHFL.BFLY PT, R11, R0, 0x2, 0x1f ;  /* 0x0c401f00000b7f89 */ /* 0x000ea400000e0000 */
[----:B------:R-:W-:-:S04]  /*7760*/  FFMA.FTZ R3, R16, UR9, -R8 ;  /* 0x0000000910037c23 */ /* 0x000fc80008010808 */
[----:B------:R3:W-:Y:S01]  /*7770*/  MUFU.EX2 R22, R3 ;  /* 0x0000000300167308 */ /* 0x0007e20000000800 */
[----:B-1----:R-:W-:Y:S01]  /*7780*/  FMNMX.FTZ R54, R2, R5, !PT ;  /* 0x0000000502367209 */ /* 0x002fe20007810000 */
[----:B------:R-:W-:-:S03]  /*7790*/  FFMA.FTZ R2, R100, UR9, -R8 ;  /* 0x0000000964027c23 */ /* 0x000fc60008010808 */
[C---:B------:R-:W-:Y:S01]  /*77a0*/  FSETP.NEU.FTZ.AND P2, PT, R54.reuse, -INF , PT ;  /* 0xff8000003600780b */ /* 0x040fe20003f5d000 */
[----:B------:R-:W-:Y:S02]  /*77b0*/  FMUL.FTZ R9, R54, UR9 ;  /* 0x0000000936097c20 */ /* 0x000fe40008410000 */
[----:B------:R1:W-:Y:S01]  /*77c0*/  MUFU.EX2 R67, R2 ;  /* 0x0000000200437308 */ /* 0x0003e20000000800 */
[----:B---3--:R-:W-:Y:S01]  /*77d0*/  FMNMX.FTZ R3, R6, R4, !PT ;  /* 0x0000000406037209 */ /* 0x008fe20007810000 */
[----:B------:R-:W-:Y:S01]  /*77e0*/  FFMA.FTZ R4, R105, UR9, -R8 ;  /* 0x0000000969047c23 */ /* 0x000fe20008010808 */
[----:B--2---:R-:W-:Y:S01]  /*77f0*/  FMNMX.FTZ R0, R0, R11, !PT ;  /* 0x0000000b00007209 */ /* 0x004fe20007810000 */
[----:B------:R-:W-:Y:S01]  /*7800*/  STL [R1], R54 ;  /* 0x0000003601007387 */ /* 0x000fe20000100800 */
[----:B------:R-:W-:-:S03]  /*7810*/  FSEL R9, R9, RZ, P2 ;  /* 0x000000ff09097208 */ /* 0x000fc60001000000 */
[----:B------:R-:W2:Y:S01]  /*7820*/  SHFL.BFLY PT, R6, R3, 0x1, 0x1f ;  /* 0x0c201f0003067f89 */ /* 0x000ea200000e0000 */
[----:B------:R3:W-:Y:S01]  /*7830*/  MUFU.EX2 R63, R4 ;  /* 0x00000004003f7308 */ /* 0x0007e20000000800 */
[----:B-1----:R-:W-:-:S07]  /*7840*/  FFMA.FTZ R2, R44, UR9, -R8 ;  /* 0x000000092c027c23 */ /* 0x002fce0008010808 */
[----:B------:R1:W-:Y:S01]  /*7850*/  MUFU.EX2 R61, R2 ;  /* 0x00000002003d7308 */ /* 0x0003e20000000800 */
[----:B---3--:R-:W3:Y:S01]  /*7860*/  SHFL.BFLY PT, R4, R0, 0x1, 0x1f ;  /* 0x0c201f0000047f89 */ /* 0x008ee200000e0000 */
[----:B--2---:R-:W-:Y:S01]  /*7870*/  FMNMX.FTZ R252, R3, R6, !PT ;  /* 0x0000000603fc7209 */ /* 0x004fe20007810000 */
[----:B------:R-:W-:-:S03]  /*7880*/  FFMA.FTZ R3, R106, UR9, -R9 ;  /* 0x000000096a037c23 */ /* 0x000fc60008010809 */
[----:B------:R-:W-:Y:S02]  /*7890*/  FSETP.NEU.FTZ.AND P1, PT, R252, -INF , PT ;  /* 0xff800000fc00780b */ /* 0x000fe40003f3d000 */
[----:B------:R2:W-:Y:S01]  /*78a0*/  MUFU.EX2 R66, R3 ;  /* 0x0000000300427308 */ /* 0x0005e20000000800 */
[--C-:B-1----:R-:W-:Y:S02]  /*78b0*/  FFMA.FTZ R2, R12, UR9, -R9.reuse ;  /* 0x000000090c027c23 */ /* 0x102fe40008010809 */
[----:B------:R-:W1:Y:S05]  /*78c0*/  LDSM.16.MT88.4 R12, [R224+0x9000] ;  /* 0x00900000e00c783b */ /* 0x000e6a0000004200 */
[----:B------:R4:W-:Y:S01]  /*78d0*/  MUFU.EX2 R62, R2 ;  /* 0x00000002003e7308 */ /* 0x0009e20000000800 */
[----:B---3--:R-:W-:Y:S01]  /*78e0*/  FMNMX.FTZ R231, R0, R4, !PT ;  /* 0x0000000400e77209 */ /* 0x008fe20007810000 */
[----:B--2---:R-:W-:-:S03]  /*78f0*/  FFMA.FTZ R3, R45, UR9, -R9 ;  /* 0x000000092d037c23 */ /* 0x004fc60008010809 */
[----:B------:R-:W-:-:S03]  /*7900*/  FSETP.NEU.FTZ.AND P0, PT, R231, -INF , PT ;  /* 0xff800000e700780b */ /* 0x000fc60003f1d000 */
[----:B------:R2:W-:Y:S01]  /*7910*/  MUFU.EX2 R49, R3 ;  /* 0x0000000300317308 */ /* 0x0005e20000000800 */
[----:B----4-:R-:W-:-:S07]  /*7920*/  FFMA.FTZ R2, R107, UR9, -R9 ;  /* 0x000000096b027c23 */ /* 0x010fce0008010809 */
[----:B------:R3:W-:Y:S01]  /*7930*/  MUFU.EX2 R58, R2 ;  /* 0x00000002003a7308 */ /* 0x0007e20000000800 */
[----:B--2---:R-:W-:-:S05]  /*7940*/  FMUL.FTZ R3, R231, UR9 ;  /* 0x00000009e7037c20 */ /* 0x004fca0008410000 */
[----:B------:R-:W-:Y:S01]  /*7950*/  FSEL R3, R3, RZ, P0 ;  /* 0x000000ff03037208 */ /* 0x000fe20000000000 */
[----:B---3--:R-:W-:-:S04]  /*7960*/  FMUL.FTZ R2, R252, UR9 ;  /* 0x00000009fc027c20 */ /* 0x008fc80008410000 */
[--C-:B------:R-:W-:Y:S01]  /*7970*/  FFMA.FTZ R7, R7, UR9, -R3.reuse ;  /* 0x0000000907077c23 */ /* 0x100fe20008010803 */
[----:B------:R-:W-:Y:S01]  /*7980*/  FFMA.FTZ R5, R47, UR9, -R3 ;  /* 0x000000092f057c23 */ /* 0x000fe20008010803 */
[----:B------:R-:W-:Y:S02]  /*7990*/  FSEL R2, R2, RZ, P1 ;  /* 0x000000ff02027208 */ /* 0x000fe40000800000 */
[----:B------:R-:W-:Y:S03]  /*79a0*/  MUFU.EX2 R223, R7 ;  /* 0x0000000700df7308 */ /* 0x000fe60000000800 */
[--C-:B------:R-:W-:Y:S01]  /*79b0*/  FFMA.FTZ R0, R110, UR9, -R2.reuse ;  /* 0x000000096e007c23 */ /* 0x100fe20008010802 */
[----:B------:R-:W-:-:S04]  /*79c0*/  FFMA.FTZ R10, R10, UR9, -R2 ;  /* 0x000000090a0a7c23 */ /* 0x000fc80008010802 */
[----:B------:R2:W-:Y:S08]  /*79d0*/  MUFU.EX2 R53, R0 ;  /* 0x0000000000357308 */ /* 0x0005f00000000800 */
[----:B------:R-:W-:Y:S08]  /*79e0*/  MUFU.EX2 R233, R10 ;  /* 0x0000000a00e97308 */ /* 0x000ff00000000800 */
[----:B------:R3:W-:Y:S01]  /*79f0*/  MUFU.EX2 R38, R5 ;  /* 0x0000000500267308 */ /* 0x0007e20000000800 */
[----:B--2---:R-:W-:-:S07]  /*7a00*/  FFMA.FTZ R0, R108, UR9, -R2 ;  /* 0x000000096c007c23 */ /* 0x004fce0008010802 */
[----:B------:R2:W-:Y:S01]  /*7a10*/  MUFU.EX2 R56, R0 ;  /* 0x0000000000387308 */ /* 0x0005e20000000800 */
[----:B---3--:R-:W-:Y:S01]  /*7a20*/  FSEL R5, R55, RZ, P3 ;  /* 0x000000ff37057208 */ /* 0x008fe20001800000 */
[----:B--2---:R-:W-:Y:S02]  /*7a30*/  FFMA.FTZ R0, R46, UR9, -R2 ;  /* 0x000000092e007c23 */ /* 0x004fe40008010802 */
[----:B------:R-:W2:Y:S04]  /*7a40*/  LDSM.16.MT88.4 R44, [R224+0xb000] ;  /* 0x00b00000e02c783b */ /* 0x000ea80000004200 */
[----:B------:R3:W4:Y:S02]  /*7a50*/  MUFU.EX2 R36, R0 ;  /* 0x0000000000247308 */ /* 0x0007240000000800 */
[----:B---3--:R-:W-:Y:S01]  /*7a60*/  FFMA.FTZ R0, R111, UR9, -R3 ;  /* 0x000000096f007c23 */ /* 0x008fe20008010803 */
[----:B----4-:R-:W-:-:S05]  /*7a70*/  F2FP.F16.F32.PACK_AB R6, R36, R56 ;  /* 0x000000382406723e */ /* 0x010fca00000000ff */
[----:B------:R3:W-:Y:S02]  /*7a80*/  MUFU.EX2 R52, R0 ;  /* 0x0000000000347308 */ /* 0x0007e40000000800 */
[----:B---3--:R-:W-:-:S06]  /*7a90*/  FFMA.FTZ R0, R109, UR9, -R3 ;  /* 0x000000096d007c23 */ /* 0x008fcc0008010803 */
[----:B------:R3:W4:Y:S02]  /*7aa0*/  MUFU.EX2 R57, R0 ;  /* 0x0000000000397308 */ /* 0x0007240000000800 */
[----:B---3--:R-:W-:Y:S02]  /*7ab0*/  FSEL R0, R252, RZ, P1 ;  /* 0x000000fffc007208 */ /* 0x008fe40000800000 */
[----:B----4-:R-:W-:-:S03]  /*7ac0*/  F2FP.F16.F32.PACK_AB R7, R38, R57 ;  /* 0x000000392607723e */ /* 0x010fc600000000ff */
[----:B------:R-:W-:Y:S01]  /*7ad0*/  FADD.FTZ R4, R102, -R0 ;  /* 0x8000000066047221 */ /* 0x000fe20000010000 */
[----:B------:R-:W-:-:S03]  /*7ae0*/  FSEL R0, R231, RZ, P0 ;  /* 0x000000ffe7007208 */ /* 0x000fc60000000000 */
[----:B------:R-:W-:Y:S02]  /*7af0*/  FMUL.FTZ R4, R4, UR9 ;  /* 0x0000000904047c20 */ /* 0x000fe40008410000 */
[----:B------:R-:W-:Y:S02]  /*7b00*/  FADD.FTZ R0, R101, -R0 ;  /* 0x8000000065007221 */ /* 0x000fe40000010000 */
[----:B------:R3:W4:Y:S02]  /*7b10*/  MUFU.EX2 R17, R4 ;  /* 0x0000000400117308 */ /* 0x0007240000000800 */
[----:B------:R-:W-:Y:S01]  /*7b20*/  FMUL.FTZ R16, R0, UR9 ;  /* 0x0000000900107c20 */ /* 0x000fe20008410000 */
[----:B------:R-:W-:-:S05]  /*7b30*/  FSEL R0, R54, RZ, P2 ;  /* 0x000000ff36007208 */ /* 0x000fca0001000000 */
[----:B------:R-:W5:Y:S01]  /*7b40*/  MUFU.EX2 R16, R16 ;  /* 0x0000001000107308 */ /* 0x000f620000000800 */
[----:B------:R-:W-:-:S04]  /*7b50*/  FADD.FTZ R0, R103, -R0 ;  /* 0x8000000067007221 */ /* 0x000fc80000010000 */
[----:B------:R-:W-:Y:S01]  /*7b60*/  FMUL.FTZ R0, R0, UR9 ;  /* 0x0000000900007c20 */ /* 0x000fe20008410000 */
[----:B---3--:R-:W-:Y:S01]  /*7b70*/  FADD.FTZ R4, R104, -R5 ;  /* 0x8000000568047221 */ /* 0x008fe20000010000 */
[----:B------:R-:W-:Y:S01]  /*7b80*/  F2FP.F16.F32.PACK_AB R5, R52, R223 ;  /* 0x000000df3405723e */ /* 0x000fe200000000ff */
[-C--:B----4-:R-:W-:Y:S01]  /*7b90*/  FMUL.FTZ R136, R136, R17.reuse ;  /* 0x0000001188887220 */ /* 0x090fe20000410000 */
[-C--:B------:R-:W-:Y:S01]  /*7ba0*/  FMUL.FTZ R137, R137, R17.reuse ;  /* 0x0000001189897220 */ /* 0x080fe20000410000 */
[----:B------:R-:W-:Y:S01]  /*7bb0*/  FMUL.FTZ R4, R4, UR9 ;  /* 0x0000000904047c20 */ /* 0x000fe20008410000 */
[----:B------:R3:W-:Y:S01]  /*7bc0*/  MUFU.EX2 R10, R0 ;  /* 0x00000000000a7308 */ /* 0x0007e20000000800 */
[-C--:B------:R-:W-:Y:S01]  /*7bd0*/  FMUL.FTZ R112, R112, R17.reuse ;  /* 0x0000001170707220 */ /* 0x080fe20000410000 */
[-C--:B------:R-:W-:Y:S01]  /*7be0*/  FMUL.FTZ R113, R113, R17.reuse ;  /* 0x0000001171717220 */ /* 0x080fe20000410000 */
[-C--:B-----5:R-:W-:Y:S01]  /*7bf0*/  FMUL.FTZ R138, R138, R16.reuse ;  /* 0x000000108a8a7220 */ /* 0x0a0fe20000410000 */
[-C--:B------:R-:W-:Y:S01]  /*7c00*/  FMUL.FTZ R139, R139, R16.reuse ;  /* 0x000000108b8b7220 */ /* 0x080fe20000410000 */
[-C--:B------:R-:W-:Y:S01]  /*7c10*/  FMUL.FTZ R114, R114, R16.reuse ;  /* 0x0000001072727220 */ /* 0x080fe20000410000 */
[-C--:B------:R-:W-:Y:S01]  /*7c20*/  FMUL.FTZ R115, R115, R16.reuse ;  /* 0x0000001073737220 */ /* 0x080fe20000410000 */
[-C--:B------:R-:W-:Y:S01]  /*7c30*/  FMUL.FTZ R160, R160, R17.reuse ;  /* 0x00000011a0a07220 */ /* 0x080fe20000410000 */
[----:B------:R4:W5:Y:S01]  /*7c40*/  MUFU.EX2 R11, R4 ;  /* 0x00000004000b7308 */ /* 0x0009620000000800 */
        /* <DEDUP_REMOVED lines=8> */
[--C-:B---3--:R-:W-:Y:S01]  /*7cd0*/  FFMA.FTZ R0, R182, UR9, -R8.reuse ;  /* 0x00000009b6007c23 */ /* 0x108fe20008010808 */
[-C--:B------:R-:W-:Y:S01]  /*7ce0*/  FMUL.FTZ R77, R77, R17.reuse ;  /* 0x000000114d4d7220 */ /* 0x080fe20000410000 */
[-C--:B------:R-:W-:Y:S01]  /*7cf0*/  FMUL.FTZ R78, R78, R16.reuse ;  /* 0x000000104e4e7220 */ /* 0x080fe20000410000 */
[-C--:B------:R-:W-:Y:S01]  /*7d00*/  FMUL.FTZ R79, R79, R16.reuse ;  /* 0x000000104f4f7220 */ /* 0x080fe20000410000 */
[----:B------:R3:W2:Y:S01]  /*7d10*/  MUFU.EX2 R41, R0 ;  /* 0x0000000000297308 */ /* 0x0006a20000000800 */
[-C--:B------:R-:W-:Y:S01]  /*7d20*/  FMUL.FTZ R92, R92, R17.reuse ;  /* 0x000000115c5c7220 */ /* 0x080fe20000410000 */
[----:B------:R-:W-:Y:S01]  /*7d30*/  FMUL.FTZ R93, R93, R17 ;  /* 0x000000115d5d7220 */ /* 0x000fe20000410000 */
        /* <DEDUP_REMOVED lines=13> */
[----:B------:R-:W-:Y:S01]  /*7e10*/  FMUL.FTZ R129, R129, R17 ;  /* 0x0000001181817220 */ /* 0x000fe20000410000 */
[--C-:B---3--:R-:W-:Y:S01]  /*7e20*/  FFMA.FTZ R0, R180, UR9, -R8.reuse ;  /* 0x00000009b4007c23 */ /* 0x108fe20008010808 */
[----:B------:R-:W-:Y:S01]  /*7e30*/  MOV R137, R49 ;  /* 0x0000003100897202 */ /* 0x000fe20000000f00 */
[C---:B-1----:R-:W-:Y:S01]  /*7e40*/  HMMA.16816.F32 R196, R4.reuse, R12, R112 ;  /* 0x0000000c04c4723c */ /* 0x042fe20000001870 */
[----:B------:R-:W1:Y:S01]  /*7e50*/  LDSM.16.MT88.4 R48, [R226+0xb000] ;  /* 0x00b00000e230783b */ /* 0x000e620000004200 */
[----:B------:R3:W4:Y:S01]  /*7e60*/  MUFU.EX2 R40, R0 ;  /* 0x0000000000287308 */ /* 0x0007220000000800 */
        /* <DEDUP_REMOVED lines=15> */
[----:B------:R-:W-:Y:S01]  /*7f60*/  FMUL.FTZ R91, R91, R16 ;  /* 0x000000105b5b7220 */ /* 0x000fe20000410000 */
[----:B---3--:R-:W-:Y:S01]  /*7f70*/  FFMA.FTZ R0, R64, UR9, -R8 ;  /* 0x0000000940007c23 */ /* 0x008fe20008010808 */
[----:B------:R-:W-:Y:S01]  /*7f80*/  MOV R163, R67 ;  /* 0x0000004300a37202 */ /* 0x000fe20000000f00 */
[-C--:B-----5:R-:W-:Y:S01]  /*7f90*/  FMUL.FTZ R148, R148, R11.reuse ;  /* 0x0000000b94947220 */ /* 0x0a0fe20000410000 */
[C---:B--2---:R-:W-:Y:S01]  /*7fa0*/  HMMA.16816.F32 R100, R4.reuse, R46, R76 ;  /* 0x0000002e0464723c */ /* 0x044fe2000000184c */
[----:B------:R2:W-:Y:S01]  /*7fb0*/  MUFU.EX2 R160, R0 ;  /* 0x0000000000a07308 */ /* 0x0005e20000000800 */
[----:B------:R-:W-:Y:S01]  /*7fc0*/  MOV R168, R66 ;  /* 0x0000004200a87202 */ /* 0x000fe20000000f00 */
[----:B------:R-:W-:Y:S01]  /*7fd0*/  FMUL.FTZ R149, R149, R11 ;  /* 0x0000000b95957220 */ /* 0x000fe20000410000 */
[----:B------:R-:W-:Y:S01]  /*7fe0*/  MOV R169, R63 ;  /* 0x0000003f00a97202 */ /* 0x000fe20000000f00 */
        /* <DEDUP_REMOVED lines=9> */
[----:B------:R-:W-:Y:S01]  /*8080*/  FMUL.FTZ R125, R125, R11 ;  /* 0x0000000b7d7d7220 */ /* 0x000fe20000410000 */
[-C--:B------:R-:W-:Y:S01]  /*8090*/  FMUL.FTZ R126, R126, R10.reuse ;  /* 0x0000000a7e7e7220 */ /* 0x080fe20000410000 */
[-C--:B------:R-:W-:Y:S01]  /*80a0*/  FMUL.FTZ R127, R127, R10.reuse ;  /* 0x0000000a7f7f7220 */ /* 0x080fe20000410000 */
[----:B------:R-:W-:Y:S01]  /*80b0*/  MOV R139, R251 ;  /* 0x000000fb008b7202 */ /* 0x000fe20000000f00 */
[--C-:B--2---:R-:W-:Y:S01]  /*80c0*/  FFMA.FTZ R0, R181, UR9, -R2.reuse ;  /* 0x00000009b5007c23 */ /* 0x104fe20008010802 */
[C---:B-1----:R-:W-:Y:S01]  /*80d0*/  HMMA.16816.F32 R76, R4.reuse, R50, R92 ;  /* 0x00000032044c723c */ /* 0x042fe2000000185c */
[----:B------:R-:W-:Y:S01]  /*80e0*/  MOV R138, R249 ;  /* 0x000000f9008a7202 */ /* 0x000fe20000000f00 */
[-C--:B------:R-:W-:Y:S01]  /*80f0*/  FMUL.FTZ R116, R116, R11.reuse ;  /* 0x0000000b74747220 */ /* 0x080fe20000410000 */
[----:B------:R1:W2:Y:S01]  /*8100*/  MUFU.EX2 R39, R0 ;  /* 0x0000000000277308 */ /* 0x0002a20000000800 */
[----:B------:R-:W-:Y:S01]  /*8110*/  FMUL.FTZ R117, R117, R11 ;  /* 0x0000000b75757220 */ /* 0x000fe20000410000 */
[----:B------:R-:W-:Y:S01]  /*8120*/  FMUL.FTZ R118, R118, R10 ;  /* 0x0000000a76767220 */ /* 0x000fe20000410000 */
[C---:B------:R-:W-:Y:S01]  /*8130*/  HMMA.16816.F32 R188, R4.reuse, R24, R128 ;  /* 0x0000001804bc723c */ /* 0x040fe20000001880 */
[----:B------:R-:W-:Y:S01]  /*8140*/  MOV R92, R62 ;  /* 0x0000003e005c7202 */ /* 0x000fe20000000f00 */
[-C--:B------:R-:W-:Y:S01]  /*8150*/  FMUL.FTZ R119, R119, R10.reuse ;  /* 0x0000000a77777220 */ /* 0x080fe20000410000 */
[----:B------:R-:W-:Y:S01]  /*8160*/  MOV R94, R61 ;  /* 0x0000003d005e7202 */ /* 0x000fe20000000f00 */
        /* <DEDUP_REMOVED lines=10> */
[--C-:B-1----:R-:W-:Y:S01]  /*8210*/  FFMA.FTZ R0, R65, UR9, -R2.reuse ;  /* 0x0000000941007c23 */ /* 0x102fe20008010802 */
[-C--:B------:R-:W-:Y:S01]  /*8220*/  FMUL.FTZ R140, R140, R11.reuse ;  /* 0x0000000b8c8c7220 */ /* 0x080fe20000410000 */
[-C--:B------:R-:W-:Y:S01]  /*8230*/  FMUL.FTZ R141, R141, R11.reuse ;  /* 0x0000000b8d8d7220 */ /* 0x080fe20000410000 */
[-C--:B------:R-:W-:Y:S01]  /*8240*/  FMUL.FTZ R142, R142, R10.reuse ;  /* 0x0000000a8e8e7220 */ /* 0x080fe20000410000 */
[----:B------:R1:W3:Y:S01]  /*8250*/  MUFU.EX2 R170, R0 ;  /* 0x0000000000aa7308 */ /* 0x0002e20000000800 */
[----:B------:R-:W-:Y:S01]  /*8260*/  HMMA.16816.F32 R152, R4, R48, R88 ;  /* 0x000000300498723c */ /* 0x000fe20000001858 */
[-C--:B------:R-:W-:Y:S01]  /*8270*/  FMUL.FTZ R143, R143, R10.reuse ;  /* 0x0000000a8f8f7220 */ /* 0x080fe20000410000 */
[-C--:B------:R-:W-:Y:S01]  /*8280*/  FMUL.FTZ R164, R164, R11.reuse ;  /* 0x0000000ba4a47220 */ /* 0x080fe20000410000 */
[-C--:B------:R-:W-:Y:S01]  /*8290*/  FMUL.FTZ R165, R165, R11.reuse ;  /* 0x0000000ba5a57220 */ /* 0x080fe20000410000 */
[-C--:B------:R-:W-:Y:S01]  /*82a0*/  FMUL.FTZ R166, R166, R10.reuse ;  /* 0x0000000aa6a67220 */ /* 0x080fe20000410000 */
[----:B------:R-:W-:Y:S01]  /*82b0*/  FMUL.FTZ R167, R167, R10 ;  /* 0x0000000aa7a77220 */ /* 0x000fe20000410000 */
[-C--:B------:R-:W-:Y:S01]  /*82c0*/  FMUL.FTZ R172, R172, R11.reuse ;  /* 0x0000000bacac7220 */ /* 0x080fe20000410000 */
[----:B------:R-:W-:Y:S01]  /*82d0*/  F2FP.F16.F32.PACK_AB R4, R169, R22 ;  /* 0x00000016a904723e */ /* 0x000fe200000000ff */
[----:B------:R-:W-:Y:S01]  /*82e0*/  FMUL.FTZ R173, R173, R11 ;  /* 0x0000000badad7220 */ /* 0x000fe20000410000 */
[----:B------:R-:W-:Y:S01]  /*82f0*/  F2FP.F16.F32.PACK_AB R5, R58, R92 ;  /* 0x0000005c3a05723e */ /* 0x000fe200000000ff */
[-C--:B------:R-:W-:Y:S01]  /*8300*/  FMUL.FTZ R174, R174, R10.reuse ;  /* 0x0000000aaeae7220 */ /* 0x080fe20000410000 */
[----:B------:R-:W-:Y:S01]  /*8310*/  F2FP.F16.F32.PACK_AB R6, R94, R163 ;  /* 0x000000a35e06723e */ /* 0x000fe200000000ff */
[----:B------:R-:W-:Y:S01]  /*8320*/  FMUL.FTZ R175, R175, R10 ;  /* 0x0000000aafaf7220 */ /* 0x000fe20000410000 */
[----:B------:R-:W-:Y:S01]  /*8330*/  F2FP.F16.F32.PACK_AB R7, R137, R168 ;  /* 0x000000a88907723e */ /* 0x000fe200000000ff */
[-C--:B------:R-:W-:Y:S01]  /*8340*/  FMUL.FTZ R80, R80, R11.reuse ;  /* 0x0000000b50507220 */ /* 0x080fe20000410000 */
[-C--:B------:R-:W-:Y:S01]  /*8350*/  FMUL.FTZ R81, R81, R11.reuse ;  /* 0x0000000b51517220 */ /* 0x080fe20000410000 */
[----:B-1----:R-:W-:Y:S01]  /*8360*/  FFMA.FTZ R0, R42, UR9, -R2 ;  /* 0x000000092a007c23 */ /* 0x002fe20008010802 */
[-C--:B------:R-:W-:Y:S01]  /*8370*/  FMUL.FTZ R82, R82, R10.reuse ;  /* 0x0000000a52527220 */ /* 0x080fe20000410000 */
[-C--:B------:R-:W-:Y:S01]  /*8380*/  FMUL.FTZ R83, R83, R10.reuse ;  /* 0x0000000a53537220 */ /* 0x080fe20000410000 */
[-C--:B------:R-:W-:Y:S01]  /*8390*/  FMUL.FTZ R84, R84, R11.reuse ;  /* 0x0000000b54547220 */ /* 0x080fe20000410000 */
[----:B------:R1:W-:Y:S01]  /*83a0*/  MUFU.EX2 R161, R0 ;  /* 0x0000000000a17308 */ /* 0x0003e20000000800 */
[C---:B------:R-:W-:Y:S01]  /*83b0*/  HMMA.16816.F32 R64, R4.reuse, R28, R148 ;  /* 0x0000001c0440723c */ /* 0x040fe20000001894 */
[-C--:B------:R-:W-:Y:S01]  /*83c0*/  FMUL.FTZ R85, R85, R11.reuse ;  /* 0x0000000b55557220 */ /* 0x080fe20000410000 */
[-C--:B------:R-:W-:Y:S01]  /*83d0*/  FMUL.FTZ R86, R86, R10.reuse ;  /* 0x0000000a56567220 */ /* 0x080fe20000410000 */
[-C--:B------:R-:W-:Y:S01]  /*83e0*/  FMUL.FTZ R87, R87, R10.reuse ;  /* 0x0000000a57577220 */ /* 0x080fe20000410000 */
[-C--:B------:R-:W-:Y:S01]  /*83f0*/  FMUL.FTZ R96, R96, R11.reuse ;  /* 0x0000000b60607220 */ /* 0x080fe20000410000 */
[----:B------:R-:W-:Y:S01]  /*8400*/  FMUL.FTZ R97, R97, R11 ;  /* 0x0000000b61617220 */ /* 0x000fe20000410000 */
[C---:B------:R-:W-:Y:S01]  /*8410*/  HMMA.16816.F32 R60, R4.reuse, R30, R156 ;  /* 0x0000001e043c723c */ /* 0x040fe2000000189c */
[-C--:B------:R-:W-:Y:S01]  /*8420*/  FMUL.FTZ R98, R98, R10.reuse ;  /* 0x0000000a62627220 */ /* 0x080fe20000410000 */
[----:B------:R-:W-:Y:S01]  /*8430*/  FMUL.FTZ R99, R99, R10 ;  /* 0x0000000a63637220 */ /* 0x000fe20000410000 */
[----:B------:R-:W-:Y:S01]  /*8440*/  MOV R182, R52 ;  /* 0x0000003400b67202 */ /* 0x000fe20000000f00 */
[----:B------:R-:W-:Y:S01]  /*8450*/  LDSM.16.MT88.4 R28, [R226+0xa400] ;  /* 0x00a40000e21c783b */ /* 0x000fe20000004200 */
[----:B------:R-:W-:Y:S01]  /*8460*/  MOV R95, R38 ;  /* 0x00000026005f7202 */ /* 0x000fe20000000f00 */
[----:B------:R-:W-:Y:S01]  /*8470*/  HMMA.16816.F32 R144, R4, R14, R124 ;  /* 0x0000000e0490723c */ /* 0x000fe2000000187c */
[----:B------:R-:W-:-:S02]  /*8480*/  MOV R158, R41 ;  /* 0x00000029009e7202 */ /* 0x000fc40000000f00 */
[----:B----4-:R-:W-:Y:S01]  /*8490*/  MOV R157, R40 ;  /* 0x00000028009d7202 */ /* 0x010fe20000000f00 */
[----:B-1----:R-:W-:Y:S01]  /*84a0*/  FFMA.FTZ R0, R43, UR9, -R2 ;  /* 0x000000092b007c23 */ /* 0x002fe20008010802 */
[----:B--2---:R-:W-:Y:S01]  /*84b0*/  MOV R156, R39 ;  /* 0x00000027009c7202 */ /* 0x004fe20000000f00 */
[----:B------:R-:W1:Y:S01]  /*84c0*/  LDSM.16.MT88.4 R40, [R224+0x9400] ;  /* 0x00940000e028783b */ /* 0x000e620000004200 */
[----:B------:R-:W-:Y:S01]  /*84d0*/  MOV R124, R250 ;  /* 0x000000fa007c7202 */ /* 0x000fe20000000f00 */
[----:B------:R2:W-:Y:S01]  /*84e0*/  MUFU.EX2 R128, R0 ;  /* 0x0000000000807308 */ /* 0x0005e20000000800 */
[C---:B------:R-:W-:Y:S01]  /*84f0*/  HMMA.16816.F32 R88, R4.reuse, R12, R116 ;  /* 0x0000000c0458723c */ /* 0x040fe20000001874 */
[----:B------:R-:W-:Y:S01]  /*8500*/  MOV R127, R55 ;  /* 0x00000037007f7202 */ /* 0x000fe20000000f00 */
[----:B------:R-:W-:Y:S01]  /*8510*/  LDSM.16.MT88.4 R12, [R224+0xb400] ;  /* 0x00b40000e00c783b */ /* 0x000fe20000004200 */
[----:B------:R-:W-:Y:S02]  /*8520*/  MOV R126, R54 ;  /* 0x00000036007e7202 */ /* 0x000fe40000000f00 */
[----:B------:R-:W-:Y:S01]  /*8530*/  MOV R125, R53 ;  /* 0x00000035007d7202 */ /* 0x000fe20000000f00 */
[----:B------:R-:W-:Y:S01]  /*8540*/  HMMA.16816.F32 R72, R4, R24, R132 ;  /* 0x000000180448723c */ /* 0x000fe20000001884 */
[----:B------:R-:W-:-:S02]  /*8550*/  MOV R119, R58 ;  /* 0x0000003a00777202 */ /* 0x000fc40000000f00 */
[----:B------:R-:W-:Y:S02]  /*8560*/  MOV R118, R57 ;  /* 0x0000003900767202 */ /* 0x000fe40000000f00 */
[----:B------:R-:W-:Y:S01]  /*8570*/  MOV R117, R56 ;  /* 0x0000003800757202 */ /* 0x000fe20000000f00 */
[C---:B------:R-:W-:Y:S01]  /*8580*/  HMMA.16816.F32 R52, R4.reuse, R44, R68 ;  /* 0x0000002c0434723c */ /* 0x040fe20000001844 */
[----:B------:R-:W-:Y:S02]  /*8590*/  MOV R116, R59 ;  /* 0x0000003b00747202 */ /* 0x000fe40000000f00 */
[----:B------:R-:W-:Y:S01]  /*85a0*/  MOV R93, R37 ;  /* 0x00000025005d7202 */ /* 0x000fe20000000f00 */
[----:B--2---:R-:W-:Y:S01]  /*85b0*/  FFMA.FTZ R0, R203, UR9, -R3 ;  /* 0x00000009cb007c23 */ /* 0x004fe20008010803 */
[----:B------:R-:W-:Y:S01]  /*85c0*/  MOV R180, R36 ;  /* 0x0000002400b47202 */ /* 0x000fe20000000f00 */
[----:B------:R-:W-:Y:S01]  /*85d0*/  HMMA.16816.F32 R140, R4, R26, R140 ;  /* 0x0000001a048c723c */ /* 0x000fe2000000188c */
[----:B------:R-:W2:Y:S01]  /*85e0*/  LDSM.16.MT88.4 R36, [R226+0x9400] ;  /* 0x00940000e224783b */ /* 0x000ea20000004200 */
[----:B------:R4:W-:Y:S01]  /*85f0*/  MUFU.EX2 R149, R0 ;  /* 0x0000000000957308 */ /* 0x0009e20000000800 */
[----:B------:R-:W-:-:S02]  /*8600*/  MOV R171, R138 ;  /* 0x0000008a00ab7202 */ /* 0x000fc40000000f00 */
[----:B------:R-:W5:Y:S01]  /*8610*/  LDSM.16.MT88.4 R24, [R224+0xa400] ;  /* 0x00a40000e018783b */ /* 0x000f620000004200 */
[C---:B------:R-:W-:Y:S01]  /*8620*/  HMMA.16816.F32 R56, R4.reuse, R32, R164 ;  /* 0x000000200438723c */ /* 0x040fe200000018a4 */
[----:B------:R-:W-:Y:S02]  /*8630*/  MOV R162, R139 ;  /* 0x0000008b00a27202 */ /* 0x000fe40000000f00 */
[----:B------:R-:W-:Y:S02]  /*8640*/  MOV R159, R124 ;  /* 0x0000007c009f7202 */ /* 0x000fe40000000f00 */
[----:B------:R-:W-:Y:S01]  /*8650*/  MOV R150, R182 ;  /* 0x000000b600967202 */ /* 0x000fe20000000f00 */
[----:B------:R-:W-:Y:S01]  /*8660*/  HMMA.16816.F32 R172, R4, R34, R172 ;  /* 0x0000002204ac723c */ /* 0x000fe200000018ac */
[----:B------:R-:W5:Y:S01]  /*8670*/  LDSM.16.MT88.4 R32, [R226+0xb400] ;  /* 0x00b40000e220783b */ /* 0x000f620000004200 */
[----:B------:R-:W-:Y:S02]  /*8680*/  MOV R167, R125 ;  /* 0x0000007d00a77202 */ /* 0x000fe40000000f00 */
[----:B------:R-:W-:-:S02]  /*8690*/  MOV R166, R126 ;  /* 0x0000007e00a67202 */ /* 0x000fc40000000f00 */
[C---:B------:R-:W-:Y:S01]  /*86a0*/  HMMA.16816.F32 R44, R4.reuse, R46, R80 ;  /* 0x0000002e042c723c */ /* 0x040fe20000001850 */
[--C-:B----4-:R-:W-:Y:S01]  /*86b0*/  FFMA.FTZ R0, R202, UR9, -R3.reuse ;  /* 0x00000009ca007c23 */ /* 0x110fe20008010803 */
[----:B------:R-:W-:Y:S02]  /*86c0*/  MOV R165, R127 ;  /* 0x0000007f00a57202 */ /* 0x000fe40000000f00 */
[----:B------:R-:W-:Y:S01]  /*86d0*/  MOV R164, R116 ;  /* 0x0000007400a47202 */ /* 0x000fe20000000f00 */
[----:B------:R4:W1:Y:S01]  /*86e0*/  MUFU.EX2 R148, R0 ;  /* 0x0000000000947308 */ /* 0x0008620000000800 */
[C---:B------:R-:W-:Y:S01]  /*86f0*/  HMMA.16816.F32 R84, R4.reuse, R48, R84 ;  /* 0x000000300454723c */ /* 0x040fe20000001854 */
[----:B------:R-:W-:Y:S02]  /*8700*/  MOV R151, R117 ;  /* 0x0000007500977202 */ /* 0x000fe40000000f00 */
[----:B------:R-:W-:Y:S02]  /*8710*/  MOV R181, R119 ;  /* 0x0000007700b57202 */ /* 0x000fe40000000f00 */
[----:B------:R-:W-:Y:S01]  /*8720*/  MOV R182, R93 ;  /* 0x0000005d00b67202 */ /* 0x000fe20000000f00 */
[----:B------:R-:W-:Y:S07]  /*8730*/  HMMA.16816.F32 R96, R4, R50, R96 ;  /* 0x000000320460723c */ /* 0x000fee0000001860 */
[----:B---3--:R-:W-:Y:S01]  /*8740*/  F2FP.F16.F32.PACK_AB R4, R170, R156 ;  /* 0x0000009caa04723e */ /* 0x008fe200000000ff */
[----:B----4-:R-:W-:Y:S01]  /*8750*/  FFMA.FTZ R0, R201, UR9, -R3 ;  /* 0x00000009c9007c23 */ /* 0x010fe20008010803 */
[----:B-1----:R-:W-:-:S03]  /*8760*/  F2FP.F16.F32.PACK_AB R5, R148, R149 ;  /* 0x000000959405723e */ /* 0x002fc600000000ff */
[----:B------:R1:W-:Y:S02]  /*8770*/  MUFU.EX2 R251, R0 ;  /* 0x0000000000fb7308 */ /* 0x0003e40000000800 */
[----:B-1----:R-:W-:-:S06]  /*8780*/  FFMA.FTZ R0, R204, UR9, -R3 ;  /* 0x00000009cc007c23 */ /* 0x002fcc0008010803 */
[----:B------:R1:W3:Y:S02]  /*8790*/  MUFU.EX2 R250, R0 ;  /* 0x0000000000fa7308 */ /* 0x0002e40000000800 */
[----:B-1----:R-:W-:Y:S01]  /*87a0*/  FFMA.FTZ R0, R205, UR9, -R8 ;  /* 0x00000009cd007c23 */ /* 0x002fe20008010808 */
[----:B---3--:R-:W-:-:S05]  /*87b0*/  F2FP.F16.F32.PACK_AB R7, R250, R251 ;  /* 0x000000fbfa07723e */ /* 0x008fca00000000ff */
[----:B------:R1:W-:Y:S02]  /*87c0*/  MUFU.EX2 R249, R0 ;  /* 0x0000000000f97308 */ /* 0x0003e40000000800 */
[----:B-1----:R-:W-:Y:S01]  /*87d0*/  FFMA.FTZ R0, R211, UR9, -R9 ;  /* 0x00000009d3007c23 */ /* 0x002fe20008010809 */
[----:B------:R-:W-:-:S05]  /*87e0*/  MOV R211, R128 ;  /* 0x0000008000d37202 */ /* 0x000fca0000000f00 */
[----:B------:R1:W-:Y:S01]  /*87f0*/  MUFU.EX2 R205, R0 ;  /* 0x0000000000cd7308 */ /* 0x0003e20000000800 */
[----:B------:R-:W-:-:S07]  /*8800*/  F2FP.F16.F32.PACK_AB R6, R211, R161 ;  /* 0x000000a1d306723e */ /* 0x000fce00000000ff */
[C---:B------:R-:W-:Y:S06]  /*8810*/  HMMA.16816.F32 R132, R4.reuse, R40, R196 ;  /* 0x000000280484723c */ /* 0x040fec00000018c4 */
[----:B------:R-:W-:Y:S01]  /*8820*/  HMMA.16816.F32 R128, R4, R42, R192 ;  /* 0x0000002a0480723c */ /* 0x000fe200000018c0 */
[----:B-1----:R-:W-:-:S05]  /*8830*/  FFMA.FTZ R0, R208, UR9, -R9 ;  /* 0x00000009d0007c23 */ /* 0x002fca0008010809 */
[C---:B--2---:R-:W-:Y:S01]  /*8840*/  HMMA.16816.F32 R124, R4.reuse, R38, R184 ;  /* 0x00000026047c723c */ /* 0x044fe200000018b8 */
[----:B------:R1:W2:Y:S01]  /*8850*/  MUFU.EX2 R208, R0 ;  /* 0x0000000000d07308 */ /* 0x0002a20000000800 */
[----:B------:R-:W-:Y:S02]  /*8860*/  MOV R192, R137 ;  /* 0x0000008900c07202 */ /* 0x000fe40000000f00 */
[----:B------:R-:W-:Y:S02]  /*8870*/  MOV R193, R94 ;  /* 0x0000005e00c17202 */ /* 0x000fe40000000f00 */
[----:B------:R-:W-:Y:S01]  /*8880*/  HMMA.16816.F32 R136, R4, R36, R188 ;  /* 0x000000240488723c */ /* 0x000fe200000018bc */
[----:B------:R-:W-:-:S05]  /*8890*/  MOV R187, R148 ;  /* 0x0000009400bb7202 */ /* 0x000fca0000000f00 */
[C---:B-----5:R-:W-:Y:S01]  /*88a0*/  HMMA.16816.F32 R120, R4.reuse, R24, R120 ;  /* 0x000000180478723c */ /* 0x060fe20000001878 */
[----:B------:R-:W-:Y:S02]  /*88b0*/  MOV R191, R180 ;  /* 0x000000b400bf7202 */ /* 0x000fe40000000f00 */
[----:B------:R-:W-:Y:S02]  /*88c0*/  MOV R180, R92 ;  /* 0x0000005c00b47202 */ /* 0x000fe40000000f00 */
[----:B------:R-:W-:Y:S01]  /*88d0*/  MOV R188, R149 ;  /* 0x0000009500bc7202 */ /* 0x000fe20000000f00 */
[--C-:B-1----:R-:W-:Y:S01]  /*88e0*/  FFMA.FTZ R0, R206, UR9, -R9.reuse ;  /* 0x00000009ce007c23 */ /* 0x102fe20008010809 */
[----:B------:R-:W-:Y:S01]  /*88f0*/  MOV R206, R118 ;  /* 0x0000007600ce7202 */ /* 0x000fe20000000f00 */
[C---:B------:R-:W-:Y:S02]  /*8900*/  HMMA.16816.F32 R112, R4.reuse, R28, R112 ;  /* 0x0000001c0470723c */ /* 0x040fe40000001870 */
[----:B------:R1:W-:Y:S04]  /*8910*/  MUFU.EX2 R204, R0 ;  /* 0x0000000000cc7308 */ /* 0x0003e80000000800 */
[C---:B------:R-:W-:Y:S06]  /*8920*/  HMMA.16816.F32 R116, R4.reuse, R26, R176 ;  /* 0x0000001a0474723c */ /* 0x040fec00000018b0 */
[C---:B------:R-:W-:Y:S06]  /*8930*/  HMMA.16816.F32 R108, R4.reuse, R30, R108 ;  /* 0x0000001e046c723c */ /* 0x040fec000000186c */
[----:B------:R-:W-:Y:S01]  /*8940*/  HMMA.16816.F32 R104, R4, R12, R104 ;  /* 0x0000000c0468723c */ /* 0x000fe20000001868 */
[----:B-1----:R-:W-:Y:S01]  /*8950*/  FFMA.FTZ R0, R207, UR9, -R9 ;  /* 0x00000009cf007c23 */ /* 0x002fe20008010809 */
[----:B------:R-:W-:-:S03]  /*8960*/  MOV R207, R95 ;  /* 0x0000005f00cf7202 */ /* 0x000fc60000000f00 */
[----:B------:R1:W3:Y:S01]  /*8970*/  MUFU.EX2 R203, R0 ;  /* 0x0000000000cb7308 */ /* 0x0002e20000000800 */
[C---:B------:R-:W-:Y:S06]  /*8980*/  HMMA.16816.F32 R100, R4.reuse, R14, R100 ;  /* 0x0000000e0464723c */ /* 0x040fec0000001864 */
[C---:B------:R-:W-:Y:S06]  /*8990*/  HMMA.16816.F32 R92, R4.reuse, R32, R152 ;  /* 0x00000020045c723c */ /* 0x040fec0000001898 */
[----:B------:R-:W-:Y:S01]  /*89a0*/  HMMA.16816.F32 R76, R4, R34, R76 ;  /* 0x00000022044c723c */ /* 0x000fe2000000184c */
[----:B-1----:R-:W-:Y:S01]  /*89b0*/  FFMA.FTZ R0, R216, UR9, -R8 ;  /* 0x00000009d8007c23 */ /* 0x002fe20008010808 */
[----:B------:R-:W-:-:S05]  /*89c0*/  MOV R216, R211 ;  /* 0x000000d300d87202 */ /* 0x000fca0000000f00 */
[----:B------:R-:W-:Y:S01]  /*89d0*/  F2FP.F16.F32.PACK_AB R4, R157, R158 ;  /* 0x0000009e9d04723e */ /* 0x000fe200000000ff */
[----:B------:R1:W-:Y:S01]  /*89e0*/  MUFU.EX2 R199, R0 ;  /* 0x0000000000c77308 */ /* 0x0003e20000000800 */
[----:B--2---:R-:W-:Y:S02]  /*89f0*/  F2FP.F16.F32.PACK_AB R5, R208, R205 ;  /* 0x000000cdd005723e */ /* 0x004fe400000000ff */
[----:B------:R-:W-:Y:S02]  /*8a00*/  F2FP.F16.F32.PACK_AB R6, R249, R160 ;  /* 0x000000a0f906723e */ /* 0x000fe400000000ff */
[----:B---3--:R-:W-:Y:S02]  /*8a10*/  F2FP.F16.F32.PACK_AB R7, R203, R204 ;  /* 0x000000cccb07723e */ /* 0x008fe400000000ff */
[----:B------:R-:W-:-:S05]  /*8a20*/  MOV R211, R165 ;  /* 0x000000a500d37202 */ /* 0x000fca0000000f00 */
[----:B------:R-:W-:Y:S01]  /*8a30*/  HMMA.16816.F32 R72, R4, R36, R72 ;  /* 0x000000240448723c */ /* 0x000fe20000001848 */
[----:B-1----:R-:W-:-:S05]  /*8a40*/  FFMA.FTZ R0, R214, UR9, -R8 ;  /* 0x00000009d6007c23 */ /* 0x002fca0008010808 */
[C---:B------:R-:W-:Y:S01]  /*8a50*/  HMMA.16816.F32 R68, R4.reuse, R38, R140 ;  /* 0x000000260444723c */ /* 0x040fe2000000188c */
[----:B------:R-:W-:Y:S01]  /*8a60*/  LDSM.16.MT88.4 R36, [R226+0xa800] ;  /* 0x00a80000e224783b */ /* 0x000fe20000004200 */
[----:B------:R-:W-:Y:S01]  /*8a70*/  MOV R214, R161 ;  /* 0x000000a100d67202 */ /* 0x000fe20000000f00 */
[----:B------:R1:W-:Y:S03]  /*8a80*/  MUFU.EX2 R201, R0 ;  /* 0x0000000000c97308 */ /* 0x0003e60000000800 */
[C---:B------:R-:W-:Y:S01]  /*8a90*/  HMMA.16816.F32 R64, R4.reuse, R24, R64 ;  /* 0x000000180440723c */ /* 0x040fe20000001840 */
[----:B------:R-:W-:Y:S02]  /*8aa0*/  MOV R143, R180 ;  /* 0x000000b4008f7202 */ /* 0x000fe40000000f00 */
[----:B------:R-:W-:Y:S02]  /*8ab0*/  MOV R142, R182 ;  /* 0x000000b6008e7202 */ /* 0x000fe40000000f00 */
[----:B------:R-:W-:Y:S01]  /*8ac0*/  MOV R140, R170 ;  /* 0x000000aa008c7202 */ /* 0x000fe20000000f00 */
[----:B------:R-:W-:Y:S01]  /*8ad0*/  HMMA.16816.F32 R60, R4, R26, R60 ;  /* 0x0000001a043c723c */ /* 0x000fe2000000183c */
[----:B------:R-:W-:Y:S01]  /*8ae0*/  LDSM.16.MT88.4 R24, [R224+0xb800] ;  /* 0x00b80000e018783b */ /* 0x000fe20000004200 */
[----:B------:R-:W-:-:S04]  /*8af0*/  MOV R141, R163 ;  /* 0x000000a3008d7202 */ /* 0x000fc80000000f00 */
[----:B------:R-:W-:Y:S01]  /*8b00*/  HMMA.16816.F32 R52, R4, R12, R52 ;  /* 0x0000000c0434723c */ /* 0x000fe20000001834 */
[----:B-1----:R-:W-:Y:S01]  /*8b10*/  FFMA.FTZ R0, R212, UR9, -R8 ;  /* 0x00000009d4007c23 */ /* 0x002fe20008010808 */
[----:B------:R-:W-:-:S03]  /*8b20*/  MOV R212, R160 ;  /* 0x000000a000d47202 */ /* 0x000fc60000000f00 */
[----:B------:R1:W-:Y:S01]  /*8b30*/  MUFU.EX2 R202, R0 ;  /* 0x0000000000ca7308 */ /* 0x0003e20000000800 */
[C---:B------:R-:W-:Y:S01]  /*8b40*/  HMMA.16816.F32 R44, R4.reuse, R14, R44 ;  /* 0x0000000e042c723c */ /* 0x040fe2000000182c */
[----:B------:R-:W2:Y:S05]  /*8b50*/  LDSM.16.MT88.4 R12, [R226+0x9800] ;  /* 0x00980000e20c783b */ /* 0x000eaa0000004200 */
[C---:B------:R-:W-:Y:S06]  /*8b60*/  HMMA.16816.F32 R88, R4.reuse, R40, R88 ;  /* 0x000000280458723c */ /* 0x040fec0000001858 */
[----:B------:R-:W-:Y:S01]  /*8b70*/  HMMA.16816.F32 R80, R4, R42, R144 ;  /* 0x0000002a0450723c */ /* 0x000fe20000001890 */
[----:B------:R-:W3:Y:S01]  /*8b80*/  LDSM.16.MT88.4 R40, [R224+0x9800] ;  /* 0x00980000e028783b */ /* 0x000ee20000004200 */
[----:B-1----:R-:W-:Y:S01]  /*8b90*/  FFMA.FTZ R0, R215, UR9, -R2 ;  /* 0x00000009d7007c23 */ /* 0x002fe20008010802 */
[----:B------:R-:W-:-:S03]  /*8ba0*/  MOV R215, R162 ;  /* 0x000000a200d77202 */ /* 0x000fc60000000f00 */
[C---:B------:R-:W-:Y:S01]  /*8bb0*/  HMMA.16816.F32 R56, R4.reuse, R28, R56 ;  /* 0x0000001c0438723c */ /* 0x040fe20000001838 */
[----:B------:R1:W-:Y:S05]  /*8bc0*/  MUFU.EX2 R198, R0 ;  /* 0x0000000000c67308 */ /* 0x0003ea0000000800 */
[C---:B------:R-:W-:Y:S01]  /*8bd0*/  HMMA.16816.F32 R48, R4.reuse, R30, R172 ;  /* 0x0000001e0430723c */ /* 0x040fe200000018ac */
[----:B------:R-:W4:Y:S05]  /*8be0*/  LDSM.16.MT88.4 R28, [R224+0xa800] ;  /* 0x00a80000e01c783b */ /* 0x000f2a0000004200 */
[----:B------:R-:W-:Y:S01]  /*8bf0*/  HMMA.16816.F32 R84, R4, R32, R84 ;  /* 0x000000200454723c */ /* 0x000fe20000001854 */
[----:B------:R-:W-:-:S02]  /*8c00*/  MOV R174, R150 ;  /* 0x0000009600ae7202 */ /* 0x000fc40000000f00 */
[----:B------:R-:W-:Y:S02]  /*8c10*/  MOV R173, R151 ;  /* 0x0000009700ad7202 */ /* 0x000fe40000000f00 */
[----:B------:R-:W-:Y:S01]  /*8c20*/  MOV R175, R167 ;  /* 0x000000a700af7202 */ /* 0x000fe20000000f00 */
[----:B------:R-:W-:Y:S01]  /*8c30*/  HMMA.16816.F32 R96, R4, R34, R96 ;  /* 0x000000220460723c */ /* 0x000fe20000001860 */
[--C-:B-1----:R-:W-:Y:S01]  /*8c40*/  FFMA.FTZ R0, R213, UR9, -R2.reuse ;  /* 0x00000009d5007c23 */ /* 0x102fe20008010802 */
[----:B------:R-:W1:Y:S01]  /*8c50*/  LDSM.16.MT88.4 R32, [R226+0xb800] ;  /* 0x00b80000e220783b */ /* 0x000e620000004200 */
[----:B------:R-:W-:Y:S02]  /*8c60*/  MOV R213, R171 ;  /* 0x000000ab00d57202 */ /* 0x000fe40000000f00 */
[----:B------:R5:W2:Y:S02]  /*8c70*/  MUFU.EX2 R197, R0 ;  /* 0x0000000000c57308 */ /* 0x000aa40000000800 */
[----:B-----5:R-:W-:Y:S01]  /*8c80*/  FFMA.FTZ R0, R210, UR9, -R2 ;  /* 0x00000009d2007c23 */ /* 0x020fe20008010802 */
[----:B--2---:R-:W-:-:S02]  /*8c90*/  F2FP.F16.F32.PACK_AB R4, R197, R198 ;  /* 0x000000c6c504723e */ /* 0x004fc400000000ff */
[----:B------:R-:W-:-:S03]  /*8ca0*/  MOV R210, R169 ;  /* 0x000000a900d27202 */ /* 0x000fc60000000f00 */
[----:B------:R2:W-:Y:S02]  /*8cb0*/  MUFU.EX2 R196, R0 ;  /* 0x0000000000c47308 */ /* 0x0005e40000000800 */
[----:B--2---:R-:W-:Y:S01]  /*8cc0*/  FFMA.FTZ R0, R209, UR9, -R2 ;  /* 0x00000009d1007c23 */ /* 0x004fe20008010802 */
[----:B------:R-:W-:-:S05]  /*8cd0*/  MOV R209, R168 ;  /* 0x000000a800d17202 */ /* 0x000fca0000000f00 */
[----:B------:R2:W5:Y:S02]  /*8ce0*/  MUFU.EX2 R195, R0 ;  /* 0x0000000000c37308 */ /* 0x0005640000000800 */
[----:B--2---:R-:W-:Y:S01]  /*8cf0*/  FFMA.FTZ R0, R221, UR9, -R3 ;  /* 0x00000009dd007c23 */ /* 0x004fe20008010803 */
[----:B-----5:R-:W-:Y:S02]  /*8d00*/  F2FP.F16.F32.PACK_AB R6, R195, R196 ;  /* 0x000000c4c306723e */ /* 0x020fe400000000ff */
[----:B------:R-:W-:-:S03]  /*8d10*/  MOV R221, R181 ;  /* 0x000000b500dd7202 */ /* 0x000fc60000000f00 */
[----:B------:R2:W-:Y:S02]  /*8d20*/  MUFU.EX2 R194, R0 ;  /* 0x0000000000c27308 */ /* 0x0005e40000000800 */
[----:B--2---:R-:W-:-:S06]  /*8d30*/  FFMA.FTZ R0, R23, UR9, -R3 ;  /* 0x0000000917007c23 */ /* 0x004fcc0008010803 */
[----:B------:R2:W5:Y:S02]  /*8d40*/  MUFU.EX2 R186, R0 ;  /* 0x0000000000ba7308 */ /* 0x0005640000000800 */
[----:B--2---:R-:W-:Y:S01]  /*8d50*/  FFMA.FTZ R0, R183, UR9, -R3 ;  /* 0x00000009b7007c23 */ /* 0x004fe20008010803 */
[----:B-----5:R-:W-:-:S05]  /*8d60*/  F2FP.F16.F32.PACK_AB R5, R186, R194 ;  /* 0x000000c2ba05723e */ /* 0x020fca00000000ff */
[----:B------:R2:W-:Y:S02]  /*8d70*/  MUFU.EX2 R185, R0 ;  /* 0x0000000000b97308 */ /* 0x0005e40000000800 */
[----:B--2---:R-:W-:Y:S01]  /*8d80*/  FFMA.FTZ R0, R200, UR9, -R3 ;  /* 0x00000009c8007c23 */ /* 0x004fe20008010803 */
[----:B------:R-:W-:-:S05]  /*8d90*/  MOV R200, R158 ;  /* 0x0000009e00c87202 */ /* 0x000fca0000000f00 */
[----:B------:R2:W5:Y:S02]  /*8da0*/  MUFU.EX2 R184, R0 ;  /* 0x0000000000b87308 */ /* 0x0005640000000800 */
[----:B--2---:R-:W-:Y:S01]  /*8db0*/  FFMA.FTZ R0, R219, UR9, -R8 ;  /* 0x00000009db007c23 */ /* 0x004fe20008010808 */
[----:B------:R-:W-:Y:S02]  /*8dc0*/  MOV R219, R207 ;  /* 0x000000cf00db7202 */ /* 0x000fe40000000f00 */
[----:B------:R-:W-:-:S03]  /*8dd0*/  MOV R207, R193 ;  /* 0x000000c100cf7202 */ /* 0x000fc60000000f00 */
[----:B------:R2:W-:Y:S01]  /*8de0*/  MUFU.EX2 R193, R0 ;  /* 0x0000000000c17308 */ /* 0x0005e20000000800 */
[----:B-----5:R-:W-:-:S07]  /*8df0*/  F2FP.F16.F32.PACK_AB R7, R184, R185 ;  /* 0x000000b9b807723e */ /* 0x020fce00000000ff */
[C---:B------:R-:W-:Y:S06]  /*8e00*/  HMMA.16816.F32 R180, R4.reuse, R12, R136 ;  /* 0x0000000c04b4723c */ /* 0x040fec0000001888 */
[----:B------:R-:W-:Y:S01]  /*8e10*/  HMMA.16816.F32 R168, R4, R38, R108 ;  /* 0x0000002604a8723c */ /* 0x000fe2000000186c */
[----:B--2---:R-:W-:Y:S01]  /*8e20*/  FFMA.FTZ R0, R236, UR9, -R9 ;  /* 0x00000009ec007c23 */ /* 0x004fe20008010809 */
[----:B------:R-:W-:-:S04]  /*8e30*/  MOV R236, R191 ;  /* 0x000000bf00ec7202 */ /* 0x000fc80000000f00 */
[C---:B------:R-:W-:Y:S01]  /*8e40*/  HMMA.16816.F32 R148, R4.reuse, R26, R100 ;  /* 0x0000001a0494723c */ /* 0x040fe20000001864 */
[----:B------:R2:W-:Y:S05]  /*8e50*/  MUFU.EX2 R191, R0 ;  /* 0x0000000000bf7308 */ /* 0x0005ea0000000800 */
[C---:B---3--:R-:W-:Y:S06]  /*8e60*/  HMMA.16816.F32 R144, R4.reuse, R40, R132 ;  /* 0x000000280490723c */ /* 0x048fec0000001884 */
[----:B------:R-:W-:Y:S01]  /*8e70*/  HMMA.16816.F32 R128, R4, R42, R128 ;  /* 0x0000002a0480723c */ /* 0x000fe20000001880 */
[----:B--2---:R-:W-:Y:S01]  /*8e80*/  FFMA.FTZ R0, R235, UR9, -R9 ;  /* 0x00000009eb007c23 */ /* 0x004fe20008010809 */
[----:B------:R-:W-:-:S04]  /*8e90*/  MOV R235, R192 ;  /* 0x000000c000eb7202 */ /* 0x000fc80000000f00 */
[C---:B------:R-:W-:Y:S01]  /*8ea0*/  HMMA.16816.F32 R136, R4.reuse, R14, R124 ;  /* 0x0000000e0488723c */ /* 0x040fe2000000187c */
[----:B------:R-:W-:Y:S01]  /*8eb0*/  LDSM.16.MT88.4 R124, [R224+0x9c00] ;  /* 0x009c0000e07c783b */ /* 0x000fe20000004200 */
[----:B------:R2:W3:Y:S04]  /*8ec0*/  MUFU.EX2 R192, R0 ;  /* 0x0000000000c07308 */ /* 0x0004e80000000800 */
[C---:B----4-:R-:W-:Y:S06]  /*8ed0*/  HMMA.16816.F32 R176, R4.reuse, R28, R120 ;  /* 0x0000001c04b0723c */ /* 0x050fec0000001878 */
[C---:B------:R-:W-:Y:S06]  /*8ee0*/  HMMA.16816.F32 R152, R4.reuse, R30, R116 ;  /* 0x0000001e0498723c */ /* 0x040fec0000001874 */
[----:B------:R-:W-:Y:S01]  /*8ef0*/  HMMA.16816.F32 R160, R4, R36, R112 ;  /* 0x0000002404a0723c */ /* 0x000fe20000001870 */
[----:B--2---:R-:W-:Y:S01]  /*8f00*/  FFMA.FTZ R0, R234, UR9, -R9 ;  /* 0x00000009ea007c23 */ /* 0x004fe20008010809 */
[----:B------:R-:W-:-:S02]  /*8f10*/  MOV R234, R207 ;  /* 0x000000cf00ea7202 */ /* 0x000fc40000000f00 */
[----:B------:R-:W-:Y:S01]  /*8f20*/  MOV R207, R164 ;  /* 0x000000a400cf7202 */ /* 0x000fe20000000f00 */
[----:B------:R2:W-:Y:S01]  /*8f30*/  MUFU.EX2 R190, R0 ;  /* 0x0000000000be7308 */ /* 0x0005e20000000800 */
[C---:B-1----:R-:W-:Y:S06]  /*8f40*/  HMMA.16816.F32 R108, R4.reuse, R32, R92 ;  /* 0x00000020046c723c */ /* 0x042fec000000185c */
[----:B------:R-:W-:Y:S01]  /*8f50*/  HMMA.16816.F32 R100, R4, R34, R76 ;  /* 0x000000220464723c */ /* 0x000fe2000000184c */
[----:B--2---:R-:W-:Y:S01]  /*8f60*/  FFMA.FTZ R0, R232, UR9, -R9 ;  /* 0x00000009e8007c23 */ /* 0x004fe20008010809 */
[----:B------:R-:W-:-:S02]  /*8f70*/  MOV R232, R206 ;  /* 0x000000ce00e87202 */ /* 0x000fc40000000f00 */
[----:B------:R-:W-:Y:S01]  /*8f80*/  MOV R206, R166 ;  /* 0x000000a600ce7202 */ /* 0x000fe20000000f00 */
[----:B------:R-:W1:Y:S01]  /*8f90*/  MUFU.EX2 R189, R0 ;  /* 0x0000000000bd7308 */ /* 0x000e620000000800 */
[----:B------:R-:W-:Y:S07]  /*8fa0*/  HMMA.16816.F32 R164, R4, R24, R104 ;  /* 0x0000001804a4723c */ /* 0x000fee0000001868 */
[----:B------:R-:W-:Y:S02]  /*8fb0*/  F2FP.F16.F32.PACK_AB R4, R201, R199 ;  /* 0x000000c7c904723e */ /* 0x000fe400000000ff */
[----:B---3--:R-:W-:-:S02]  /*8fc0*/  F2FP.F16.F32.PACK_AB R5, R192, R191 ;  /* 0x000000bfc005723e */ /* 0x008fc400000000ff */
[----:B------:R-:W-:Y:S02]  /*8fd0*/  F2FP.F16.F32.PACK_AB R6, R193, R202 ;  /* 0x000000cac106723e */ /* 0x000fe400000000ff */
[----:B-1----:R-:W-:Y:S01]  /*8fe0*/  F2FP.F16.F32.PACK_AB R7, R189, R190 ;  /* 0x000000bebd07723e */ /* 0x002fe200000000ff */
[----:B------:R-:W-:Y:S01]  /*8ff0*/  FFMA.FTZ R0, R239, UR9, -R8 ;  /* 0x00000009ef007c23 */ /* 0x000fe20008010808 */
[----:B------:R-:W-:-:S05]  /*9000*/  MOV R239, R173 ;  /* 0x000000ad00ef7202 */ /* 0x000fca0000000f00 */
[C---:B------:R-:W-:Y:S01]  /*9010*/  HMMA.16816.F32 R104, R4.reuse, R42, R80 ;  /* 0x0000002a0468723c */ /* 0x040fe20000001850 */
[----:B------:R1:W-:Y:S01]  /*9020*/  MUFU.EX2 R43, R0 ;  /* 0x00000000002b7308 */ /* 0x0003e20000000800 */
[----:B------:R-:W-:Y:S04]  /*9030*/  LDSM.16.MT88.4 R80, [R224+0xbc00] ;  /* 0x00bc0000e050783b */ /* 0x000fe80000004200 */
[C---:B------:R-:W-:Y:S06]  /*9040*/  HMMA.16816.F32 R116, R4.reuse, R40, R88 ;  /* 0x000000280474723c */ /* 0x040fec0000001858 */
[----:B------:R-:W-:Y:S01]  /*9050*/  HMMA.16816.F32 R64, R4, R28, R64 ;  /* 0x0000001c0440723c */ /* 0x000fe20000001840 */
[----:B-1----:R-:W-:Y:S01]  /*9060*/  FFMA.FTZ R0, R238, UR9, -R8 ;  /* 0x00000009ee007c23 */ /* 0x002fe20008010808 */
[----:B------:R-:W-:-:S04]  /*9070*/  MOV R238, R209 ;  /* 0x000000d100ee7202 */ /* 0x000fc80000000f00 */
[C---:B------:R-:W-:Y:S01]  /*9080*/  HMMA.16816.F32 R56, R4.reuse, R36, R56 ;  /* 0x000000240438723c */ /* 0x040fe20000001838 */
[----:B------:R-:W-:Y:S02]  /*9090*/  MOV R209, R210 ;  /* 0x000000d200d17202 */ /* 0x000fe40000000f00 */
[----:B------:R-:W-:Y:S02]  /*90a0*/  MOV R210, R213 ;  /* 0x000000d500d27202 */ /* 0x000fe40000000f00 */
[----:B------:R-:W-:Y:S01]  /*90b0*/  MOV R213, R215 ;  /* 0x000000d700d57202 */ /* 0x000fe20000000f00 */
[----:B------:R-:W-:Y:S01]  /*90c0*/  HMMA.16816.F32 R68, R4, R14, R68 ;  /* 0x0000000e0444723c */ /* 0x000fe20000001844 */
[----:B------:R-:W-:Y:S02]  /*90d0*/  MOV R215, R187 ;  /* 0x000000bb00d77202 */ /* 0x000fe40000000f00 */
[----:B------:R1:W2:Y:S01]  /*90e0*/  MUFU.EX2 R187, R0 ;  /* 0x0000000000bb7308 */ /* 0x0002a20000000800 */
[----:B------:R-:W-:-:S02]  /*90f0*/  MOV R37, R22 ;  /* 0x0000001600257202 */ /* 0x000fc40000000f00 */
[----:B------:R-:W-:Y:S01]  /*9100*/  HMMA.16816.F32 R52, R4, R24, R52 ;  /* 0x000000180434723c */ /* 0x000fe20000001834 */
[----:B------:R-:W-:-:S05]  /*9110*/  MOV R29, R209 ;  /* 0x000000d1001d7202 */ /* 0x000fca0000000f00 */
[C---:B------:R-:W-:Y:S06]  /*9120*/  HMMA.16816.F32 R84, R4.reuse, R32, R84 ;  /* 0x000000200454723c */ /* 0x040fec0000001854 */
[----:B------:R-:W-:Y:S01]  /*9130*/  HMMA.16816.F32 R132, R4, R12, R72 ;  /* 0x0000000c0484723c */ /* 0x000fe20000001848 */
[----:B-1----:R-:W-:Y:S01]  /*9140*/  FFMA.FTZ R0, R237, UR9, -R8 ;  /* 0x00000009ed007c23 */ /* 0x002fe20008010808 */
[----:B------:R-:W-:Y:S02]  /*9150*/  MOV R237, R141 ;  /* 0x0000008d00ed7202 */ /* 0x000fe40000000f00 */
[----:B------:R-:W-:-:S02]  /*9160*/  MOV R141, R142 ;  /* 0x0000008e008d7202 */ /* 0x000fc40000000f00 */
[C---:B------:R-:W-:Y:S01]  /*9170*/  HMMA.16816.F32 R60, R4.reuse, R30, R60 ;  /* 0x0000001e043c723c */ /* 0x040fe2000000183c */
[----:B------:R-:W-:Y:S02]  /*9180*/  MOV R142, R143 ;  /* 0x0000008f008e7202 */ /* 0x000fe40000000f00 */
[----:B------:R-:W-:Y:S02]  /*9190*/  MOV R143, R188 ;  /* 0x000000bc008f7202 */ /* 0x000fe40000000f00 */
[----:B------:R1:W-:Y:S01]  /*91a0*/  MUFU.EX2 R188, R0 ;  /* 0x0000000000bc7308 */ /* 0x0003e20000000800 */
[C---:B------:R-:W-:Y:S01]  /*91b0*/  HMMA.16816.F32 R48, R4.reuse, R38, R48 ;  /* 0x000000260430723c */ /* 0x040fe20000001830 */
[----:B------:R-:W-:Y:S02]  /*91c0*/  MOV R31, R141 ;  /* 0x0000008d001f7202 */ /* 0x000fe40000000f00 */
[----:B------:R-:W-:Y:S02]  /*91d0*/  MOV R30, R142 ;  /* 0x0000008e001e7202 */ /* 0x000fe40000000f00 */
[----:B------:R-:W-:Y:S01]  /*91e0*/  MOV R209, R143 ;  /* 0x0000008f00d17202 */ /* 0x000fe20000000f00 */
[C---:B------:R-:W-:Y:S06]  /*91f0*/  HMMA.16816.F32 R44, R4.reuse, R26, R44 ;  /* 0x0000001a042c723c */ /* 0x040fec000000182c */
[----:B------:R-:W-:Y:S01]  /*9200*/  HMMA.16816.F32 R32, R4, R34, R96 ;  /* 0x000000220420723c */ /* 0x000fe20000001860 */
[----:B------:R-:W3:Y:S01]  /*9210*/  LDSM.16.MT88.4 R4, [R226+0xbc00] ;  /* 0x00bc0000e204783b */ /* 0x000ee20000004200 */
[----:B-1----:R-:W-:Y:S01]  /*9220*/  FFMA.FTZ R0, R217, UR9, -R2 ;  /* 0x00000009d9007c23 */ /* 0x002fe20008010802 */
[----:B------:R-:W-:-:S04]  /*9230*/  MOV R217, R174 ;  /* 0x000000ae00d97202 */ /* 0x000fc80000000f00 */
[----:B--2---:R-:W-:Y:S01]  /*9240*/  F2FP.F16.F32.PACK_AB R96, R187, R43 ;  /* 0x0000002bbb60723e */ /* 0x004fe200000000ff */
[----:B------:R1:W-:Y:S02]  /*9250*/  MUFU.EX2 R42, R0 ;  /* 0x00000000002a7308 */ /* 0x0003e40000000800 */
[--C-:B-1----:R-:W-:Y:S01]  /*9260*/  FFMA.FTZ R0, R218, UR9, -R2.reuse ;  /* 0x00000009da007c23 */ /* 0x102fe20008010802 */
[----:B------:R-:W-:Y:S02]  /*9270*/  MOV R218, R175 ;  /* 0x000000af00da7202 */ /* 0x000fe40000000f00 */
[----:B------:R-:W-:Y:S03]  /*9280*/  LDSM.16.MT88.4 R172, [R226+0xac00] ;  /* 0x00ac0000e2ac783b */ /* 0x000fe60000004200 */
[----:B------:R1:W2:Y:S02]  /*9290*/  MUFU.EX2 R41, R0 ;  /* 0x0000000000297308 */ /* 0x0002a40000000800 */
[----:B-1----:R-:W-:Y:S01]  /*92a0*/  FFMA.FTZ R0, R220, UR9, -R2 ;  /* 0x00000009dc007c23 */ /* 0x002fe20008010802 */
[----:B------:R-:W-:-:S02]  /*92b0*/  MOV R220, R221 ;  /* 0x000000dd00dc7202 */ /* 0x000fc40000000f00 */
[----:B--2---:R-:W-:-:S03]  /*92c0*/  F2FP.F16.F32.PACK_AB R92, R41, R42 ;  /* 0x0000002a295c723e */ /* 0x004fc600000000ff */
[----:B------:R1:W-:Y:S01]  /*92d0*/  MUFU.EX2 R40, R0 ;  /* 0x0000000000287308 */ /* 0x0003e20000000800 */
[----:B------:R-:W-:Y:S01]  /*92e0*/  MOV R221, R156 ;  /* 0x0000009c00dd7202 */ /* 0x000fe20000000f00 */
[----:B-1----:R-:W-:Y:S01]  /*92f0*/  FFMA.FTZ R0, R222, UR9, -R2 ;  /* 0x00000009de007c23 */ /* 0x002fe20008010802 */
[----:B------:R-:W-:Y:S02]  /*9300*/  MOV R222, R213 ;  /* 0x000000d500de7202 */ /* 0x000fe40000000f00 */
[----:B------:R-:W-:-:S03]  /*9310*/  MOV R2, R210 ;  /* 0x000000d200027202 */ /* 0x000fc60000000f00 */
[----:B------:R1:W2:Y:S01]  /*9320*/  MUFU.EX2 R28, R0 ;  /* 0x00000000001c7308 */ /* 0x0002a20000000800 */
[----:B------:R-:W-:Y:S02]  /*9330*/  MOV R210, R157 ;  /* 0x0000009d00d27202 */ /* 0x000fe40000000f00 */
[----:B------:R-:W-:Y:S01]  /*9340*/  MOV R213, R140 ;  /* 0x0000008c00d57202 */ /* 0x000fe20000000f00 */
[----:B------:R-:W-:Y:S01]  /*9350*/  FFMA.FTZ R2, R2, R16, R223 ;  /* 0x0000001002027223 */ /* 0x000fe200000100df */
[----:B------:R-:W4:Y:S01]  /*9360*/  LDSM.16.MT88.4 R140, [R226+0x9c00] ;  /* 0x009c0000e28c783b */ /* 0x000f220000004200 */
[----:B-1----:R-:W-:Y:S01]  /*9370*/  FFMA.FTZ R0, R246, UR9, -R3 ;  /* 0x00000009f6007c23 */ /* 0x002fe20008010803 */
[----:B------:R-:W-:Y:S02]  /*9380*/  MOV R246, R159 ;  /* 0x0000009f00f67202 */ /* 0x000fe40000000f00 */
[----:B--2---:R-:W-:Y:S01]  /*9390*/  F2FP.F16.F32.PACK_AB R94, R28, R40 ;  /* 0x000000281c5e723e */ /* 0x004fe200000000ff */
[----:B------:R1:W-:Y:S01]  /*93a0*/  MUFU.EX2 R23, R0 ;  /* 0x0000000000177308 */ /* 0x0003e20000000800 */
[----:B------:R-:W2:Y:S01]  /*93b0*/  LDSM.16.MT88.4 R156, [R224+0xac00] ;  /* 0x00ac0000e09c783b */ /* 0x000ea20000004200 */
[----:B------:R-:W-:-:S04]  /*93c0*/  FFMA.FTZ R11, R246, R11, R37 ;  /* 0x0000000bf60b7223 */ /* 0x000fc80000010025 */
[----:B------:R-:W-:Y:S01]  /*93d0*/  FADD.FTZ R16, R29, R11 ;  /* 0x0000000b1d107221 */ /* 0x000fe20000010000 */
[----:B-1----:R-:W-:-:S04]  /*93e0*/  FFMA.FTZ R0, R245, UR9, -R3 ;  /* 0x00000009f5007c23 */ /* 0x002fc80008010803 */
[----:B------:R1:W5:Y:S02]  /*93f0*/  MUFU.EX2 R22, R0 ;  /* 0x0000000000167308 */ /* 0x0003640000000800 */
[----:B-1----:R-:W-:Y:S01]  /*9400*/  FFMA.FTZ R0, R248, UR9, -R3 ;  /* 0x00000009f8007c23 */ /* 0x002fe20008010803 */
[----:B-----5:R-:W-:-:S05]  /*9410*/  F2FP.F16.F32.PACK_AB R93, R22, R23 ;  /* 0x00000017165d723e */ /* 0x020fca00000000ff */
[----:B------:R1:W-:Y:S02]  /*9420*/  MUFU.EX2 R15, R0 ;  /* 0x00000000000f7308 */ /* 0x0003e40000000800 */
[----:B-1----:R-:W-:Y:S01]  /*9430*/  FFMA.FTZ R0, R247, UR9, -R3 ;  /* 0x00000009f7007c23 */ /* 0x002fe20008010803 */
[----:B------:R-:W-:Y:S01]  /*9440*/  FFMA.FTZ R3, R222, R17, R233 ;  /* 0x00000011de037223 */ /* 0x000fe200000100e9 */
[----:B------:R-:W-:-:S04]  /*9450*/  MOV R17, R207 ;  /* 0x000000cf00117202 */ /* 0x000fc80000000f00 */
[----:B------:R1:W5:Y:S01]  /*9460*/  MUFU.EX2 R14, R0 ;  /* 0x00000000000e7308 */ /* 0x0003620000000800 */
[----:B------:R-:W-:Y:S01]  /*9470*/  ISETP.GE.AND P0, PT, R17, 0x3, PT ;  /* 0x000000031100780c */ /* 0x000fe20003f06270 */
[----:B-1----:R-:W-:Y:S01]  /*9480*/  FFMA.FTZ R0, R243, UR9, -R8 ;  /* 0x00000009f3007c23 */ /* 0x002fe20008010808 */
[----:B-----5:R-:W-:-:S05]  /*9490*/  F2FP.F16.F32.PACK_AB R95, R14, R15 ;  /* 0x0000000f0e5f723e */ /* 0x020fca00000000ff */
[----:B------:R1:W5:Y:S02]  /*94a0*/  MUFU.EX2 R24, R0 ;  /* 0x0000000000187308 */ /* 0x0003640000000800 */
[C---:B---3--:R-:W-:Y:S06]  /*94b0*/  HMMA.16816.F32 R88, R92.reuse, R4, R108 ;  /* 0x000000045c58723c */ /* 0x048fec000000186c */
[C---:B------:R-:W-:Y:S06]  /*94c0*/  HMMA.16816.F32 R120, R92.reuse, R126, R128 ;  /* 0x0000007e5c78723c */ /* 0x040fec0000001880 */
[----:B----4-:R-:W-:Y:S01]  /*94d0*/  HMMA.16816.F32 R128, R92, R140, R180 ;  /* 0x0000008c5c80723c */ /* 0x010fe200000018b4 */
[----:B-1----:R-:W-:Y:S01]  /*94e0*/  FFMA.FTZ R0, R244, UR9, -R9 ;  /* 0x00000009f4007c23 */ /* 0x002fe20008010809 */
[----:B-----5:R-:W-:-:S03]  /*94f0*/  F2FP.F16.F32.PACK_AB R98, R24, R188 ;  /* 0x000000bc1862723e */ /* 0x020fc600000000ff */
[----:B------:R1:W-:Y:S01]  /*9500*/  MUFU.EX2 R8, R0 ;  /* 0x0000000000087308 */ /* 0x0003e20000000800 */
[C---:B------:R-:W-:Y:S06]  /*9510*/  HMMA.16816.F32 R136, R92.reuse, R142, R136 ;  /* 0x0000008e5c88723c */ /* 0x040fec0000001888 */
[C---:B------:R-:W-:Y:S06]  /*9520*/  HMMA.16816.F32 R112, R92.reuse, R124, R144 ;  /* 0x0000007c5c70723c */ /* 0x040fec0000001890 */
[----:B------:R-:W-:Y:S01]  /*9530*/  HMMA.16816.F32 R72, R92, R80, R164 ;  /* 0x000000505c48723c */ /* 0x000fe200000018a4 */
[----:B-1----:R-:W-:-:S05]  /*9540*/  FFMA.FTZ R0, R242, UR9, -R9 ;  /* 0x00000009f2007c23 */ /* 0x002fca0008010809 */
[C---:B------:R-:W-:Y:S01]  /*9550*/  HMMA.16816.F32 R76, R92.reuse, R82, R148 ;  /* 0x000000525c4c723c */ /* 0x040fe20000001894 */
[----:B------:R1:W3:Y:S05]  /*9560*/  MUFU.EX2 R12, R0 ;  /* 0x00000000000c7308 */ /* 0x0002ea0000000800 */
[C---:B--2---:R-:W-:Y:S06]  /*9570*/  HMMA.16816.F32 R144, R92.reuse, R156, R176 ;  /* 0x0000009c5c90723c */ /* 0x044fec00000018b0 */
[C---:B------:R-:W-:Y:S06]  /*9580*/  HMMA.16816.F32 R152, R92.reuse, R158, R152 ;  /* 0x0000009e5c98723c */ /* 0x040fec0000001898 */
[----:B------:R-:W-:Y:S01]  /*9590*/  HMMA.16816.F32 R160, R92, R172, R160 ;  /* 0x000000ac5ca0723c */ /* 0x000fe200000018a0 */
[----:B-1----:R-:W-:Y:S01]  /*95a0*/  FFMA.FTZ R0, R241, UR9, -R9 ;  /* 0x00000009f1007c23 */ /* 0x002fe20008010809 */
[----:B---3--:R-:W-:-:S03]  /*95b0*/  F2FP.F16.F32.PACK_AB R97, R12, R8 ;  /* 0x000000080c61723e */ /* 0x008fc600000000ff */
[----:B------:R1:W-:Y:S01]  /*95c0*/  MUFU.EX2 R13, R0 ;  /* 0x00000000000d7308 */ /* 0x0003e20000000800 */
[C---:B------:R-:W-:Y:S06]  /*95d0*/  HMMA.16816.F32 R168, R92.reuse, R174, R168 ;  /* 0x000000ae5ca8723c */ /* 0x040fec00000018a8 */
[----:B------:R-:W-:Y:S07]  /*95e0*/  HMMA.16816.F32 R92, R92, R6, R100 ;  /* 0x000000065c5c723c */ /* 0x000fee0000001864 */
[----:B------:R-:W-:-:S02]  /*95f0*/  MOV R103, R206 ;  /* 0x000000ce00677202 */ /* 0x000fc40000000f00 */
[----:B------:R-:W-:Y:S01]  /*9600*/  MOV R101, R231 ;  /* 0x000000e700657202 */ /* 0x000fe20000000f00 */
[----:B-1----:R-:W-:Y:S01]  /*9610*/  FFMA.FTZ R0, R240, UR9, -R9 ;  /* 0x00000009f0007c23 */ /* 0x002fe20008010809 */
[----:B------:R-:W-:-:S03]  /*9620*/  MOV R102, R252 ;  /* 0x000000fc00667202 */ /* 0x000fc60000000f00 */
[----:B------:R1:W2:Y:S02]  /*9630*/  MUFU.EX2 R9, R0 ;  /* 0x0000000000097308 */ /* 0x0002a40000000800 */
[----:B-1----:R-:W-:Y:S01]  /*9640*/  FFMA.FTZ R0, R31, R10, R30 ;  /* 0x0000000a1f007223 */ /* 0x002fe2000001001e */
[----:B--2---:R-:W-:Y:S01]  /*9650*/  F2FP.F16.F32.PACK_AB R99, R9, R13 ;  /* 0x0000000d0963723e */ /* 0x004fe200000000ff */
[----:B------:R-:W-:Y:S02]  /*9660*/  FADD.FTZ R10, R217, R2 ;  /* 0x00000002d90a7221 */ /* 0x000fe40000010000 */
[----:B------:R-:W-:Y:S01]  /*9670*/  FADD.FTZ R11, R220, R0 ;  /* 0x00000000dc0b7221 */ /* 0x000fe20000010000 */
[----:B------:R-:W-:Y:S01]  /*9680*/  FADD.FTZ R0, R218, R3 ;  /* 0x00000003da007221 */ /* 0x000fe20000010000 */
[----:B------:R-:W-:Y:S02]  /*9690*/  FADD.FTZ R3, R237, R16 ;  /* 0x00000010ed037221 */ /* 0x000fe40000010000 */
[----:B------:R-:W-:Y:S01]  /*96a0*/  FADD.FTZ R2, R238, R11 ;  /* 0x0000000bee027221 */ /* 0x000fe20000010000 */
[----:B------:R-:W-:Y:S01]  /*96b0*/  FADD.FTZ R0, R239, R0 ;  /* 0x00000000ef007221 */ /* 0x000fe20000010000 */
[----:B------:R-:W-:Y:S01]  /*96c0*/  HMMA.16816.F32 R84, R96, R4, R84 ;  /* 0x000000046054723c */ /* 0x000fe20000001854 */
[----:B------:R-:W-:Y:S01]  /*96d0*/  FADD.FTZ R3, R234, R3 ;  /* 0x00000003ea037221 */ /* 0x000fe20000010000 */
[----:B------:R-:W-:Y:S01]  /*96e0*/  FADD.FTZ R2, R235, R2 ;  /* 0x00000002eb027221 */ /* 0x000fe20000010000 */
[----:B------:R-:W-:-:S02]  /*96f0*/  FADD.FTZ R0, R236, R0 ;  /* 0x00000000ec007221 */ /* 0x000fc40000010000 */
        /* <DEDUP_REMOVED lines=50> */
[----:B------:R-:W-:-:S03]  /*9a20*/  FADD.FTZ R4, R24, R4 ;  /* 0x0000000418047221 */ /* 0x000fc60000010000 */
        /* <DEDUP_REMOVED lines=10> */
[----:B------:R-:W-:Y:S01]  /*9ad0*/  HMMA.16816.F32 R156, R96, R158, R60 ;  /* 0x0000009e609c723c */ /* 0x000fe2000000183c */
[----:B------:R-:W-:-:S05]  /*9ae0*/  MOV R104, R211 ;  /* 0x000000d300687202 */ /* 0x000fca0000000f00 */
[C---:B------:R-:W-:Y:S06]  /*9af0*/  HMMA.16816.F32 R172, R96.reuse, R174, R48 ;  /* 0x000000ae60ac723c */ /* 0x040fec0000001830 */
[C---:B------:R-:W-:Y:S06]  /*9b00*/  HMMA.16816.F32 R80, R96.reuse, R82, R44 ;  /* 0x000000526050723c */ /* 0x040fec000000182c */
[----:B------:R-:W-:Y:S01]  /*9b10*/  HMMA.16816.F32 R96, R96, R6, R32 ;  /* 0x000000066060723c */ /* 0x000fe20000001820 */
[----:B------:R-:W-:-:S08]  /*9b20*/  NOP ;  /* 0x0000000000007918 */ /* 0x000fd00000000000 */
[----:B-1----:R-:W-:-:S15]  /*9b30*/  @!P0 BRA `(.L_x_444) ;  /* 0x0000004400cc8947 */ /* 0x002fde0003800000 */
[----:B------:R-:W2:Y:S01]  /*9b40*/  LDL.LU R216, [R1+0x10] ;  /* 0x0000100001d87983 */ /* 0x000ea20000300800 */
[----:B------:R-:W-:Y:S01]  /*9b50*/  VIADD R2, R17, 0xfffffffd ;  /* 0xfffffffd11027836 */ /* 0x000fe20000000000 */
[----:B------:R-:W-:-:S04]  /*9b60*/  DEPBAR.LE SB0, 0x0 ;  /* 0x000080000000791a */ /* 0x000fc80000000000 */
[----:B------:R-:W3:Y:S04]  /*9b70*/  LDL.LU R207, [R1+0x14] ;  /* 0x0000140001cf7983 */ /* 0x000ee80000300800 */
[----:B------:R-:W4:Y:S04]  /*9b80*/  LDL.64 R212, [R1+0x78] ;  /* 0x0000780001d47983 */ /* 0x000f280000100a00 */
[----:B------:R-:W5:Y:S04]  /*9b90*/  LDL.64 R214, [R1+0x20] ;  /* 0x0000200001d67983 */ /* 0x000f680000100a00 */
[----:B------:R-:W5:Y:S04]  /*9ba0*/  LDL R206, [R1+0x48] ;  /* 0x0000480001ce7983 */ /* 0x000f680000100800 */
[----:B------:R-:W5:Y:S01]  /*9bb0*/  LDL R211, [R1+0x58] ;  /* 0x0000580001d37983 */ /* 0x000f620000100800 */
[----:B------:R-:W-:-:S03]  /*9bc0*/  SHF.R.S32.HI R0, RZ, 0x1f, R2 ;  /* 0x0000001fff007819 */ /* 0x000fc60000011402 */
[----:B------:R3:W-:Y:S01]  /*9bd0*/  STL [R1+0x8], R2 ;  /* 0x0000080201007387 */ /* 0x0007e20000100800 */
[----:B------:R-:W-:Y:S01]  /*9be0*/  BAR.SYNC.DEFER_BLOCKING 0x0 ;  /* 0x0000000000007b1d */ /* 0x000fe20000010000 */
[-C--:B--2---:R-:W-:Y:S02]  /*9bf0*/  IMAD R0, R0, R216.reuse, RZ ;  /* 0x000000d800007224 */ /* 0x084fe400078e02ff */
[----:B------:R-:W-:-:S04]  /*9c00*/  IMAD.WIDE.U32 R4, R2, R216, RZ ;  /* 0x000000d802047225 */ /* 0x000fc800078e00ff */
[----:B---3--:R-:W-:-:S04]  /*9c10*/  IMAD R2, R2, R207, R0 ;  /* 0x000000cf02027224 */ /* 0x008fc800078e0200 */
[----:B------:R-:W-:Y:S01]  /*9c20*/  IMAD.IADD R3, R5, 0x1, R2 ;  /* 0x0000000105037824 */ /* 0x000fe200078e0202 */
[----:B----4-:R-:W-:-:S04]  /*9c30*/  LEA R0, P0, R4, R212, 0x6 ;  /* 0x000000d404007211 */ /* 0x010fc800078030ff */
[----:B------:R-:W-:Y:S02]  /*9c40*/  LEA R2, P1, R0, UR6, 0x1 ;  /* 0x0000000600027c11 */ /* 0x000fe4000f8208ff */
[----:B-----5:R-:W-:Y:S02]  /*9c50*/  LEA.HI.X R3, R4, R215, R3, 0x6, P0 ;  /* 0x000000d704037211 */ /* 0x020fe400000f3403 */
[----:B------:R-:W-:Y:S02]  /*9c60*/  IADD3 R4, P0, R206, R2, RZ ;  /* 0x00000002ce047210 */ /* 0x000fe40007f1e0ff */
[----:B------:R-:W-:-:S05]  /*9c70*/  LEA.HI.X R3, R0, UR7, R3, 0x1, P1 ;  /* 0x0000000700037c11 */ /* 0x000fca00088f0c03 */
[----:B------:R-:W-:Y:S01]  /*9c80*/  IMAD.X R5, R211, 0x1, R3, P0 ;  /* 0x00000001d3057824 */ /* 0x000fe200000e0603 */
        /* <DEDUP_REMOVED lines=11> */
[----:B------:R-:W2:Y:S04]  /*9d40*/  LDSM.16.M88.4 R40, [R228] ;  /* 0x00000000e428783b */ /* 0x000ea80000000200 */
[----:B------:R-:W4:Y:S04]  /*9d50*/  LDSM.16.M88.4 R44, [R225+0x6400] ;  /* 0x00640000e12c783b */ /* 0x000f280000000200 */
[----:B------:R-:W-:Y:S04]  /*9d60*/  LDSM.16.M88.4 R48, [R227+0x6000] ;  /* 0x00600000e330783b */ /* 0x000fe80000000200 */
[----:B------:R-:W5:Y:S04]  /*9d70*/  LDSM.16.M88.4 R28, [R229+0x1000] ;  /* 0x00100000e51c783b */ /* 0x000f680000000200 */
[----:B------:R-:W5:Y:S04]  /*9d80*/  LDSM.16.M88.4 R32, [R229] ;  /* 0x00000000e520783b */ /* 0x000f680000000200 */
[----:B------:R-:W5:Y:S04]  /*9d90*/  LDSM.16.M88.4 R56, [R227+0x6400] ;  /* 0x00640000e338783b */ /* 0x000f680000000200 */
[----:B------:R-:W-:Y:S04]  /*9da0*/  LDSM.16.M88.4 R12, [R228+0x3000] ;  /* 0x00300000e40c783b */ /* 0x000fe80000000200 */
[----:B------:R-:W5:Y:S04]  /*9db0*/  LDSM.16.M88.4 R52, [R225+0x7000] ;  /* 0x00700000e134783b */ /* 0x000f680000000200 */
[----:B------:R-:W5:Y:S01]  /*9dc0*/  LDSM.16.M88.4 R24, [R228+0x2000] ;  /* 0x00200000e418783b */ /* 0x000f620000000200 */
[-C--:B---3--:R-:W-:Y:S03]  /*9dd0*/  HMMA.16816.F32 R100, R36, R8.reuse, RZ ;  /* 0x000000082464723c */ /* 0x088fe600000018ff */
[----:B------:R-:W3:Y:S01]  /*9de0*/  LDSM.16.M88.4 R60, [R225+0x7400] ;  /* 0x00740000e13c783b */ /* 0x000ee20000000200 */
[----:B-1----:R-:W1:Y:S02]  /*9df0*/  S2R R3, SR_TID.X ;  /* 0x0000000000037919 */ /* 0x002e640000002100 */
[----:B--2---:R-:W-:Y:S01]  /*9e00*/  HMMA.16816.F32 R4, R40, R8, RZ ;  /* 0x000000082804723c */ /* 0x004fe200000018ff */
[----:B------:R-:W0:Y:S05]  /*9e10*/  LDGDEPBAR ;  /* 0x00000000000079af */ /* 0x000e2a0000000000 */
[-C--:B------:R-:W-:Y:S06]  /*9e20*/  HMMA.16816.F32 R64, R36, R10.reuse, RZ ;  /* 0x0000000a2440723c */ /* 0x080fec00000018ff */
[----:B------:R-:W-:Y:S06]  /*9e30*/  HMMA.16816.F32 R8, R40, R10, RZ ;  /* 0x0000000a2808723c */ /* 0x000fec00000018ff */
[-C--:B----4-:R-:W-:Y:S06]  /*9e40*/  HMMA.16816.F32 R180, R36, R44.reuse, RZ ;  /* 0x0000002c24b4723c */ /* 0x090fec00000018ff */
[----:B------:R-:W-:Y:S06]  /*9e50*/  HMMA.16816.F32 R184, R40, R44, RZ ;  /* 0x0000002c28b8723c */ /* 0x000fec00000018ff */
[----:B------:R-:W-:Y:S01]  /*9e60*/  HMMA.16816.F32 R176, R36, R46, RZ ;  /* 0x0000002e24b0723c */ /* 0x000fe200000018ff */
[----:B-1----:R-:W-:-:S05]  /*9e70*/  IMAD.SHL.U32 R3, R3, 0x2, RZ ;  /* 0x0000000203037824 */ /* 0x002fca00078e00ff */
[----:B------:R-:W-:Y:S01]  /*9e80*/  HMMA.16816.F32 R108, R40, R46, RZ ;  /* 0x0000002e286c723c */ /* 0x000fe200000018ff */
[----:B------:R-:W-:Y:S01]  /*9e90*/  LDSM.16.M88.4 R44, [R227+0x7000] ;  /* 0x00700000e32c783b */ /* 0x000fe20000000200 */
[----:B------:R-:W-:-:S04]  /*9ea0*/  LOP3.LUT R3, R3, 0x6, RZ, 0xc0, !PT ;  /* 0x0000000603037812 */ /* 0x000fc800078ec0ff */
[-C--:B-----5:R-:W-:Y:S06]  /*9eb0*/  HMMA.16816.F32 R104, R28, R48.reuse, R100 ;  /* 0x000000301c68723c */ /* 0x0a0fec0000001864 */
[----:B------:R-:W-:Y:S01]  /*9ec0*/  HMMA.16816.F32 R192, R32, R48, R4 ;  /* 0x0000003020c0723c */ /* 0x000fe20000001804 */
[----:B------:R-:W1:Y:S05]  /*9ed0*/  LDSM.16.M88.4 R4, [R229+0x3000] ;  /* 0x00300000e504783b */ /* 0x000e6a0000000200 */
[-C--:B------:R-:W-:Y:S01]  /*9ee0*/  HMMA.16816.F32 R100, R28, R50.reuse, R64 ;  /* 0x000000321c64723c */ /* 0x080fe20000001840 */
[----:B------:R-:W-:Y:S05]  /*9ef0*/  LDSM.16.M88.4 R64, [R227+0x7400] ;  /* 0x00740000e340783b */ /* 0x000fea0000000200 */
[----:B------:R-:W-:Y:S01]  /*9f00*/  HMMA.16816.F32 R48, R32, R50, R8 ;  /* 0x000000322030723c */ /* 0x000fe20000001808 */
[----:B------:R-:W2:Y:S05]  /*9f10*/  LDSM.16.M88.4 R8, [R229+0x2000] ;  /* 0x00200000e508783b */ /* 0x000eaa0000000200 */
[-C--:B------:R-:W-:Y:S06]  /*9f20*/  HMMA.16816.F32 R196, R28, R56.reuse, R180 ;  /* 0x000000381cc4723c */ /* 0x080fec00000018b4 */
[----:B------:R-:W-:Y:S06]  /*9f30*/  HMMA.16816.F32 R188, R32, R56, R184 ;  /* 0x0000003820bc723c */ /* 0x000fec00000018b8 */
[-C--:B------:R-:W-:Y:S01]  /*9f40*/  HMMA.16816.F32 R204, R28, R58.reuse, R176 ;  /* 0x0000003a1ccc723c */ /* 0x080fe200000018b0 */
[----:B------:R-:W4:Y:S05]  /*9f50*/  LDSM.16.M88.4 R176, [R225+0x6c00] ;  /* 0x006c0000e1b0783b */ /* 0x000f2a0000000200 */
[----:B------:R-:W-:Y:S01]  /*9f60*/  HMMA.16816.F32 R200, R32, R58, R108 ;  /* 0x0000003a20c8723c */ /* 0x000fe2000000186c */
[----:B------:R-:W-:Y:S05]  /*9f70*/  LDSM.16.M88.4 R108, [R225+0x8000] ;  /* 0x00800000e16c783b */ /* 0x000fea0000000200 */
[C---:B------:R-:W-:Y:S06]  /*9f80*/  HMMA.16816.F32 R56, R12.reuse, R52, R104 ;  /* 0x000000340c38723c */ /* 0x040fec0000001868 */
[-C--:B------:R-:W-:Y:S06]  /*9f90*/  HMMA.16816.F32 R180, R12, R54.reuse, R100 ;  /* 0x000000360cb4723c */ /* 0x080fec0000001864 */
[C---:B------:R-:W-:Y:S06]  /*9fa0*/  HMMA.16816.F32 R100, R24.reuse, R54, R48 ;  /* 0x000000361864723c */ /* 0x040fec0000001830 */
[----:B------:R-:W-:Y:S01]  /*9fb0*/  HMMA.16816.F32 R184, R24, R52, R192 ;  /* 0x0000003418b8723c */ /* 0x000fe200000018c0 */
[----:B------:R-:W-:Y:S05]  /*9fc0*/  LDSM.16.M88.4 R52, [R228+0x5000] ;  /* 0x00500000e434783b */ /* 0x000fea0000000200 */
[----:B---3--:R-:W-:Y:S06]  /*9fd0*/  HMMA.16816.F32 R104, R12, R60, R196 ;  /* 0x0000003c0c68723c */ /* 0x008fec00000018c4 */
[----:B-1----:R-:W-:Y:S01]  /*9fe0*/  HMMA.16816.F32 R192, R4, R44, R56 ;  /* 0x0000002c04c0723c */ /* 0x002fe20000001838 */
[----:B------:R-:W1:Y:S05]  /*9ff0*/  LDSM.16.M88.4 R56, [R228+0x4000] ;  /* 0x00400000e438783b */ /* 0x000e6a0000000200 */
[----:B------:R-:W-:Y:S06]  /*a000*/  HMMA.16816.F32 R216, R24, R62, R200 ;  /* 0x0000003e18d8723c */ /* 0x000fec00000018c8 */
[-C--:B------:R-:W-:Y:S01]  /*a010*/  HMMA.16816.F32 R208, R4, R46.reuse, R180 ;  /* 0x0000002e04d0723c */ /* 0x080fe200000018b4 */
[----:B------:R-:W3:Y:S05]  /*a020*/  LDSM.16.M88.4 R180, [R225+0x8400] ;  /* 0x00840000e1b4783b */ /* 0x000eea0000000200 */
[----:B--2---:R-:W-:Y:S01]  /*a030*/  HMMA.16816.F32 R200, R8, R46, R100 ;  /* 0x0000002e08c8723c */ /* 0x004fe20000001864 */
[----:B------:R-:W2:Y:S05]  /*a040*/  LDSM.16.M88.4 R100, [R227+0x6c00] ;  /* 0x006c0000e364783b */ /* 0x000eaa0000000200 */
[----:B------:R-:W-:Y:S06]  /*a050*/  HMMA.16816.F32 R48, R24, R60, R188 ;  /* 0x0000003c1830723c */ /* 0x000fec00000018bc */
[----:B------:R-:W-:Y:S01]  /*a060*/  HMMA.16816.F32 R220, R12, R62, R204 ;  /* 0x0000003e0cdc723c */ /* 0x000fe200000018cc */
[----:B------:R-:W5:Y:S05]  /*a070*/  LDSM.16.M88.4 R60, [R225+0x6800] ;  /* 0x00680000e13c783b */ /* 0x000f6a0000000200 */
[----:B------:R-:W-:Y:S01]  /*a080*/  HMMA.16816.F32 R204, R8, R44, R184 ;  /* 0x0000002c08cc723c */ /* 0x000fe200000018b8 */
[----:B------:R-:W-:Y:S05]  /*a090*/  LDSM.16.M88.4 R44, [R229+0x5000] ;  /* 0x00500000e52c783b */ /* 0x000fea0000000200 */
[----:B------:R-:W-:Y:S01]  /*a0a0*/  HMMA.16816.F32 R188, R4, R64, R104 ;  /* 0x0000004004bc723c */ /* 0x000fe20000001868 */
[----:B------:R-:W-:Y:S05]  /*a0b0*/  LDSM.16.M88.4 R104, [R227+0x8000] ;  /* 0x00800000e368783b */ /* 0x000fea0000000200 */
[----:B----4-:R-:W-:Y:S06]  /*a0c0*/  HMMA.16816.F32 R184, R36, R176, RZ ;  /* 0x000000b024b8723c */ /* 0x010fec00000018ff */
[----:B------:R-:W-:Y:S06]  /*a0d0*/  HMMA.16816.F32 R232, R4, R66, R220 ;  /* 0x0000004204e8723c */ /* 0x000fec00000018dc */
[----:B-1----:R-:W-:Y:S06]  /*a0e0*/  HMMA.16816.F32 R220, R56, R110, R200 ;  /* 0x0000006e38dc723c */ /* 0x002fec00000018c8 */
[-C--:B------:R-:W-:Y:S06]  /*a0f0*/  HMMA.16816.F32 R212, R52, R108.reuse, R192 ;  /* 0x0000006c34d4723c */ /* 0x080fec00000018c0 */
[----:B------:R-:W-:Y:S06]  /*a100*/  HMMA.16816.F32 R204, R56, R108, R204 ;  /* 0x0000006c38cc723c */ /* 0x000fec00000018cc */
[C---:B------:R-:W-:Y:S06]  /*a110*/  HMMA.16816.F32 R240, R52.reuse, R110, R208 ;  /* 0x0000006e34f0723c */ /* 0x040fec00000018d0 */
[----:B---3--:R-:W-:Y:S06]  /*a120*/  HMMA.16816.F32 R248, R52, R180, R188 ;  /* 0x000000b434f8723c */ /* 0x008fec00000018bc */
[----:B--2---:R-:W-:Y:S06]  /*a130*/  HMMA.16816.F32 R200, R28, R100, R184 ;  /* 0x000000641cc8723c */ /* 0x004fec00000018b8 */
[C---:B-----5:R-:W-:Y:S06]  /*a140*/  HMMA.16816.F32 R188, R36.reuse, R60, RZ ;  /* 0x0000003c24bc723c */ /* 0x060fec00000018ff */
[C---:B------:R-:W-:Y:S06]  /*a150*/  HMMA.16816.F32 R184, R36.reuse, R62, RZ ;  /* 0x0000003e24b8723c */ /* 0x040fec00000018ff */
[----:B------:R-:W-:Y:S01]  /*a160*/  HMMA.16816.F32 R108, R36, R178, RZ ;  /* 0x000000b2246c723c */ /* 0x000fe200000018ff */
[----:B------:R-:W1:Y:S05]  /*a170*/  LDSM.16.M88.4 R36, [R227+0x6800] ;  /* 0x00680000e324783b */ /* 0x000e6a0000000200 */
[----:B------:R-:W-:Y:S01]  /*a180*/  HMMA.16816.F32 R196, R8, R64, R48 ;  /* 0x0000004008c4723c */ /* 0x000fe20000001830 */
[----:B------:R-:W2:Y:S05]  /*a190*/  LDSM.16.M88.4 R48, [R229+0x4000] ;  /* 0x00400000e530783b */ /* 0x000eaa0000000200 */
[----:B------:R-:W-:Y:S06]  /*a1a0*/  HMMA.16816.F32 R192, R40, R176, RZ ;  /* 0x000000b028c0723c */ /* 0x000fec00000018ff */
[----:B------:R-:W-:Y:S06]  /*a1b0*/  HMMA.16816.F32 R236, R8, R66, R216 ;  /* 0x0000004208ec723c */ /* 0x000fec00000018d8 */
[C---:B------:R-:W-:Y:S06]  /*a1c0*/  HMMA.16816.F32 R64, R40.reuse, R60, RZ ;  /* 0x0000003c2840723c */ /* 0x040fec00000018ff */
[----:B------:R-:W-:Y:S06]  /*a1d0*/  HMMA.16816.F32 R60, R40, R62, RZ ;  /* 0x0000003e283c723c */ /* 0x000fec00000018ff */
[----:B------:R-:W-:Y:S06]  /*a1e0*/  HMMA.16816.F32 R216, R32, R100, R192 ;  /* 0x0000006420d8723c */ /* 0x000fec00000018c0 */
[----:B------:R-:W-:Y:S06]  /*a1f0*/  HMMA.16816.F32 R244, R56, R180, R196 ;  /* 0x000000b438f4723c */ /* 0x000fec00000018c4 */
[----:B------:R-:W-:Y:S06]  /*a200*/  HMMA.16816.F32 R192, R40, R178, RZ ;  /* 0x000000b228c0723c */ /* 0x000fec00000018ff */
[C---:B-1----:R-:W-:Y:S06]  /*a210*/  HMMA.16816.F32 R188, R28.reuse, R36, R188 ;  /* 0x000000241cbc723c */ /* 0x042fec00000018bc */
[C---:B------:R-:W-:Y:S06]  /*a220*/  HMMA.16816.F32 R184, R28.reuse, R38, R184 ;  /* 0x000000261cb8723c */ /* 0x040fec00000018b8 */
[----:B------:R-:W-:Y:S01]  /*a230*/  HMMA.16816.F32 R40, R28, R102, R108 ;  /* 0x000000661c28723c */ /* 0x000fe2000000186c */
[----:B------:R-:W1:Y:S05]  /*a240*/  LDSM.16.M88.4 R28, [R225+0x7c00] ;  /* 0x007c0000e11c783b */ /* 0x000e6a0000000200 */
[C---:B------:R-:W-:Y:S06]  /*a250*/  HMMA.16816.F32 R196, R32.reuse, R36, R64 ;  /* 0x0000002420c4723c */ /* 0x040fec0000001840 */
[C---:B------:R-:W-:Y:S01]  /*a260*/  HMMA.16816.F32 R176, R32.reuse, R38, R60 ;  /* 0x0000002620b0723c */ /* 0x040fe2000000183c */
[----:B------:R-:W3:Y:S05]  /*a270*/  LDSM.16.M88.4 R36, [R225+0x7800] ;  /* 0x00780000e124783b */ /* 0x000eea0000000200 */
[----:B------:R-:W-:Y:S01]  /*a280*/  HMMA.16816.F32 R108, R32, R102, R192 ;  /* 0x00000066206c723c */ /* 0x000fe200000018c0 */
[----:B------:R-:W4:Y:S05]  /*a290*/  LDSM.16.M88.4 R32, [R227+0x7800] ;  /* 0x00780000e320783b */ /* 0x000f2a0000000200 */
[-C--:B--2---:R-:W-:Y:S06]  /*a2a0*/  HMMA.16816.F32 R208, R48, R104.reuse, R204 ;  /* 0x0000006830d0723c */ /* 0x084fec00000018cc */
[----:B------:R-:W-:Y:S06]  /*a2b0*/  HMMA.16816.F32 R212, R44, R104, R212 ;  /* 0x000000682cd4723c */ /* 0x000fec00000018d4 */
[----:B-1----:R-:W-:-:S12]  /*a2c0*/  HMMA.16816.F32 R60, R12, R28, R200 ;  /* 0x0000001c0c3c723c */ /* 0x002fd800000018c8 */
[----:B------:R-:W-:-:S04]  /*a2d0*/  FMUL.FTZ R0, R208, UR8 ;  /* 0x00000008d0007c20 */ /* 0x000fc80008410000 */
[----:B------:R1:W2:Y:S01]  /*a2e0*/  MUFU.TANH R16, R0 ;  /* 0x0000000000107308 */ /* 0x0002a20000002400 */
[C---:B---3--:R-:W-:Y:S06]  /*a2f0*/  HMMA.16816.F32 R100, R12.reuse, R36, R188 ;  /* 0x000000240c64723c */ /* 0x048fec00000018bc */
[C---:B------:R-:W-:Y:S06]  /*a300*/  HMMA.16816.F32 R64, R12.reuse, R38, R184 ;  /* 0x000000260c40723c */ /* 0x040fec00000018b8 */
[----:B------:R-:W-:Y:S01]  /*a310*/  HMMA.16816.F32 R12, R12, R30, R40 ;  /* 0x0000001e0c0c723c */ /* 0x000fe20000001828 */
[----:B------:R-:W3:Y:S01]  /*a320*/  LDSM.16.M88.4 R40, [R227+0x7c00] ;  /* 0x007c0000e328783b */ /* 0x000ee20000000200 */
[----:B-1----:R-:W-:-:S04]  /*a330*/  FMUL.FTZ R0, R209, UR8 ;  /* 0x00000008d1007c20 */ /* 0x002fc80008410000 */
[----:B------:R-:W-:Y:S06]  /*a340*/  HMMA.16816.F32 R188, R24, R30, R108 ;  /* 0x0000001e18bc723c */ /* 0x000fec000000186c */
[C---:B----4-:R-:W-:Y:S06]  /*a350*/  HMMA.16816.F32 R108, R4.reuse, R32, R100 ;  /* 0x00000020046c723c */ /* 0x050fec0000001864 */
[----:B------:R-:W-:Y:S06]  /*a360*/  HMMA.16816.F32 R200, R4, R34, R64 ;  /* 0x0000002204c8723c */ /* 0x000fec0000001840 */
[----:B------:R-:W-:Y:S01]  /*a370*/  HMMA.16816.F32 R64, R52, R182, R232 ;  /* 0x000000b63440723c */ /* 0x000fe200000018e8 */
[----:B------:R1:W4:Y:S05]  /*a380*/  MUFU.TANH R232, R0 ;  /* 0x0000000000e87308 */ /* 0x00032a0000002400 */
[----:B------:R-:W-:Y:S01]  /*a390*/  HMMA.16816.F32 R184, R24, R28, R216 ;  /* 0x0000001c18b8723c */ /* 0x000fe200000018d8 */
[----:B--2---:R-:W-:-:S05]  /*a3a0*/  IMAD.MOV.U32 R235, RZ, RZ, R16 ;  /* 0x000000ffffeb7224 */ /* 0x004fca00078e0010 */
[----:B------:R-:W-:Y:S06]  /*a3b0*/  HMMA.16816.F32 R180, R56, R182, R236 ;  /* 0x000000b638b4723c */ /* 0x000fec00000018ec */
[----:B---3--:R-:W-:Y:S01]  /*a3c0*/  HMMA.16816.F32 R192, R4, R42, R12 ;  /* 0x0000002a04c0723c */ /* 0x008fe2000000180c */
[----:B-1----:R-:W-:Y:S01]  /*a3d0*/  FMUL.FTZ R0, R210, UR8 ;  /* 0x00000008d2007c20 */ /* 0x002fe20008410000 */
[----:B------:R-:W-:-:S04]  /*a3e0*/  IMAD.MOV.U32 R239, RZ, RZ, R17 ;  /* 0x000000ffffef7224 */ /* 0x000fc800078e0011 */
[----:B------:R-:W-:Y:S01]  /*a3f0*/  HMMA.16816.F32 R12, R48, R106, R220 ;  /* 0x0000006a300c723c */ /* 0x000fe200000018dc */
[----:B------:R1:W-:Y:S05]  /*a400*/  MUFU.TANH R222, R0 ;  /* 0x0000000000de7308 */ /* 0x0003ea0000002400 */
[----:B------:R-:W-:Y:S01]  /*a410*/  HMMA.16816.F32 R204, R4, R40, R60 ;  /* 0x0000002804cc723c */ /* 0x000fe2000000183c */
[----:B------:R-:W2:Y:S05]  /*a420*/  LDSM.16.M88.4 R4, [R227+0x8400] ;  /* 0x00840000e304783b */ /* 0x000eaa0000000200 */
[----:B------:R-:W-:Y:S01]  /*a430*/  HMMA.16816.F32 R104, R44, R106, R240 ;  /* 0x0000006a2c68723c */ /* 0x000fe200000018f0 */
[----:B-1----:R-:W-:-:S05]  /*a440*/  FMUL.FTZ R0, R211, UR8 ;  /* 0x00000008d3007c20 */ /* 0x002fca0008410000 */
[C---:B------:R-:W-:Y:S01]  /*a450*/  HMMA.16816.F32 R196, R24.reuse, R36, R196 ;  /* 0x0000002418c4723c */ /* 0x040fe200000018c4 */
[----:B------:R1:W3:Y:S05]  /*a460*/  MUFU.TANH R218, R0 ;  /* 0x0000000000da7308 */ /* 0x0002ea0000002400 */
[----:B------:R-:W-:Y:S06]  /*a470*/  HMMA.16816.F32 R176, R24, R38, R176 ;  /* 0x0000002618b0723c */ /* 0x000fec00000018b0 */
[----:B------:R-:W-:Y:S01]  /*a480*/  HMMA.16816.F32 R100, R8, R40, R184 ;  /* 0x000000280864723c */ /* 0x000fe200000018b8 */
[----:B-1----:R-:W-:-:S04]  /*a490*/  FMUL.FTZ R0, R212, UR8 ;  /* 0x00000008d4007c20 */ /* 0x002fc80008410000 */
[----:B------:R1:W-:Y:S07]  /*a4a0*/  MUFU.TANH R221, R0 ;  /* 0x0000000000dd7308 */ /* 0x0003ee0000002400 */
[----:B------:R-:W-:Y:S06]  /*a4b0*/  HMMA.16816.F32 R24, R8, R32, R196 ;  /* 0x000000200818723c */ /* 0x000fec00000018c4 */
[C---:B--2---:R-:W-:Y:S06]  /*a4c0*/  HMMA.16816.F32 R28, R48.reuse, R4, R244 ;  /* 0x00000004301c723c */ /* 0x044fec00000018f4 */
[----:B------:R-:W-:Y:S01]  /*a4d0*/  HMMA.16816.F32 R180, R48, R6, R180 ;  /* 0x0000000630b4723c */ /* 0x000fe200000018b4 */
[----:B-1----:R-:W-:-:S05]  /*a4e0*/  FMUL.FTZ R0, R213, UR8 ;  /* 0x00000008d5007c20 */ /* 0x002fca0008410000 */
[C---:B------:R-:W-:Y:S01]  /*a4f0*/  HMMA.16816.F32 R36, R44.reuse, R4, R248 ;  /* 0x000000042c24723c */ /* 0x040fe200000018f8 */
[----:B------:R1:W-:Y:S05]  /*a500*/  MUFU.TANH R220, R0 ;  /* 0x0000000000dc7308 */ /* 0x0003ea0000002400 */
[----:B------:R-:W-:Y:S01]  /*a510*/  HMMA.16816.F32 R64, R44, R6, R64 ;  /* 0x000000062c40723c */ /* 0x000fe20000001840 */
[----:B------:R-:W-:Y:S05]  /*a520*/  LDSM.16.M88.4 R4, [R227+0x8800] ;  /* 0x00880000e304783b */ /* 0x000fea0000000200 */
[----:B------:R-:W-:Y:S01]  /*a530*/  FMUL.FTZ R30, R30, UR8 ;  /* 0x000000081e1e7c20 */ /* 0x000fe20008410000 */
[----:B------:R-:W-:-:S03]  /*a540*/  FMUL.FTZ R31, R31, UR8 ;  /* 0x000000081f1f7c20 */ /* 0x000fc60008410000 */
[----:B------:R-:W-:Y:S02]  /*a550*/  MUFU.TANH R212, R30 ;  /* 0x0000001e00d47308 */ /* 0x000fe40000002400 */
[----:B------:R-:W-:Y:S01]  /*a560*/  FMUL.FTZ R183, R183, UR8 ;  /* 0x00000008b7b77c20 */ /* 0x000fe20008410000 */
[----:B-1----:R-:W-:Y:S01]  /*a570*/  FMUL.FTZ R0, R214, UR8 ;  /* 0x00000008d6007c20 */ /* 0x002fe20008410000 */
[----:B------:R-:W-:Y:S01]  /*a580*/  FMUL.FTZ R182, R182, UR8 ;  /* 0x00000008b6b67c20 */ /* 0x000fe20008410000 */
[----:B------:R-:W-:Y:S01]  /*a590*/  FMUL.FTZ R181, R181, UR8 ;  /* 0x00000008b5b57c20 */ /* 0x000fe20008410000 */
[----:B------:R-:W-:Y:S02]  /*a5a0*/  FMUL.FTZ R180, R180, UR8 ;  /* 0x00000008b4b47c20 */ /* 0x000fe40008410000 */
[----:B------:R1:W-:Y:S01]  /*a5b0*/  MUFU.TANH R223, R0 ;  /* 0x0000000000df7308 */ /* 0x0003e20000002400 */
[----:B------:R-:W-:Y:S01]  /*a5c0*/  FMUL.FTZ R36, R36, UR8 ;  /* 0x0000000824247c20 */ /* 0x000fe20008410000 */
[----:B------:R-:W-:Y:S01]  /*a5d0*/  FMUL.FTZ R37, R37, UR8 ;  /* 0x0000000825257c20 */ /* 0x000fe20008410000 */
[----:B------:R-:W-:Y:S01]  /*a5e0*/  FMUL.FTZ R38, R38, UR8 ;  /* 0x0000000826267c20 */ /* 0x000fe20008410000 */
[----:B------:R-:W-:-:S02]  /*a5f0*/  FMUL.FTZ R39, R39, UR8 ;  /* 0x0000000827277c20 */ /* 0x000fc40008410000 */
[----:B------:R-:W-:Y:S01]  /*a600*/  FMUL.FTZ R64, R64, UR8 ;  /* 0x0000000840407c20 */ /* 0x000fe20008410000 */
[----:B------:R-:W-:Y:S01]  /*a610*/  FMUL.FTZ R65, R65, UR8 ;  /* 0x0000000841417c20 */ /* 0x000fe20008410000 */
[----:B------:R-:W-:Y:S01]  /*a620*/  MUFU.TANH R197, R31 ;  /* 0x0000001f00c57308 */ /* 0x000fe20000002400 */
[----:B------:R-:W-:Y:S01]  /*a630*/  FMUL.FTZ R66, R66, UR8 ;  /* 0x0000000842427c20 */ /* 0x000fe20008410000 */
[----:B------:R-:W-:-:S06]  /*a640*/  FMUL.FTZ R67, R67, UR8 ;  /* 0x0000000843437c20 */ /* 0x000fcc0008410000 */
[----:B------:R-:W-:Y:S01]  /*a650*/  MUFU.TANH R198, R36 ;  /* 0x0000002400c67308 */ /* 0x000fe20000002400 */
[----:B-1----:R-:W-:-:S07]  /*a660*/  FMUL.FTZ R0, R12, UR8 ;  /* 0x000000080c007c20 */ /* 0x002fce0008410000 */
[----:B------:R1:W-:Y:S08]  /*a670*/  MUFU.TANH R17, R0 ;  /* 0x0000000000117308 */ /* 0x0003f00000002400 */
[----:B------:R-:W-:Y:S08]  /*a680*/  MUFU.TANH R199, R37 ;  /* 0x0000002500c77308 */ /* 0x000ff00000002400 */
[----:B------:R-:W-:Y:S01]  /*a690*/  MUFU.TANH R185, R38 ;  /* 0x0000002600b97308 */ /* 0x000fe20000002400 */
[----:B-1----:R-:W-:-:S07]  /*a6a0*/  FMUL.FTZ R0, R13, UR8 ;  /* 0x000000080d007c20 */ /* 0x002fce0008410000 */
[----:B------:R1:W-:Y:S08]  /*a6b0*/  MUFU.TANH R16, R0 ;  /* 0x0000000000107308 */ /* 0x0003f00000002400 */
[----:B------:R-:W-:Y:S08]  /*a6c0*/  MUFU.TANH R184, R39 ;  /* 0x0000002700b87308 */ /* 0x000ff00000002400 */
[----:B------:R-:W-:Y:S01]  /*a6d0*/  MUFU.TANH R196, R183 ;  /* 0x000000b700c47308 */ /* 0x000fe20000002400 */
[----:B-1----:R-:W-:-:S07]  /*a6e0*/  FMUL.FTZ R0, R14, UR8 ;  /* 0x000000080e007c20 */ /* 0x002fce0008410000 */
[----:B------:R1:W2:Y:S08]  /*a6f0*/  MUFU.TANH R22, R0 ;  /* 0x0000000000167308 */ /* 0x0002b00000002400 */
[----:B------:R-:W-:Y:S08]  /*a700*/  MUFU.TANH R208, R182 ;  /* 0x000000b600d07308 */ /* 0x000ff00000002400 */
[----:B------:R-:W-:Y:S01]  /*a710*/  MUFU.TANH R187, R64 ;  /* 0x0000004000bb7308 */ /* 0x000fe20000002400 */
[----:B-1----:R-:W-:-:S02]  /*a720*/  FMUL.FTZ R0, R15, UR8 ;  /* 0x000000080f007c20 */ /* 0x002fc40008410000 */
[----:B------:R-:W1:Y:S05]  /*a730*/  LDSM.16.M88.4 R12, [R225+0x8800] ;  /* 0x00880000e10c783b */ /* 0x000e6a0000000200 */
[----:B------:R5:W2:Y:S08]  /*a740*/  MUFU.TANH R23, R0 ;  /* 0x0000000000177308 */ /* 0x000ab00000002400 */
[----:B------:R-:W-:Y:S08]  /*a750*/  MUFU.TANH R186, R65 ;  /* 0x0000004100ba7308 */ /* 0x000ff00000002400 */
[----:B------:R-:W-:Y:S01]  /*a760*/  MUFU.TANH R183, R66 ;  /* 0x0000004200b77308 */ /* 0x000fe20000002400 */
[----:B-----5:R-:W-:-:S07]  /*a770*/  FMUL.FTZ R0, R104, UR8 ;  /* 0x0000000868007c20 */ /* 0x020fce0008410000 */
[----:B------:R5:W2:Y:S08]  /*a780*/  MUFU.TANH R211, R0 ;  /* 0x0000000000d37308 */ /* 0x000ab00000002400 */
[----:B------:R-:W-:Y:S01]  /*a790*/  MUFU.TANH R182, R67 ;  /* 0x0000004300b67308 */ /* 0x000fe20000002400 */
[----:B-1----:R-:W-:Y:S07]  /*a7a0*/  HMMA.16816.F32 R36, R52, R14, R200 ;  /* 0x0000000e3424723c */ /* 0x002fee00000018c8 */
[----:B------:R-:W-:Y:S01]  /*a7b0*/  MUFU.TANH R213, R181 ;  /* 0x000000b500d57308 */ /* 0x000fe20000002400 */
[----:B-----5:R-:W-:-:S07]  /*a7c0*/  FMUL.FTZ R0, R105, UR8 ;  /* 0x0000000869007c20 */ /* 0x020fce0008410000 */
[----:B------:R1:W5:Y:S08]  /*a7d0*/  MUFU.TANH R210, R0 ;  /* 0x0000000000d27308 */ /* 0x0003700000002400 */
[----:B------:R-:W-:Y:S01]  /*a7e0*/  MUFU.TANH R209, R180 ;  /* 0x000000b400d17308 */ /* 0x000fe20000002400 */
[----:B------:R-:W-:Y:S01]  /*a7f0*/  HMMA.16816.F32 R36, R44, R6, R36 ;  /* 0x000000062c24723c */ /* 0x000fe20000001824 */
[----:B-1----:R-:W-:-:S06]  /*a800*/  FMUL.FTZ R0, R215, UR8 ;  /* 0x00000008d7007c20 */ /* 0x002fcc0008410000 */
[----:B------:R1:W-:Y:S02]  /*a810*/  MUFU.TANH R219, R0 ;  /* 0x0000000000db7308 */ /* 0x0003e40000002400 */
[----:B-1----:R-:W-:-:S06]  /*a820*/  FMUL.FTZ R0, R106, UR8 ;  /* 0x000000086a007c20 */ /* 0x002fcc0008410000 */
[----:B------:R1:W5:Y:S02]  /*a830*/  MUFU.TANH R217, R0 ;  /* 0x0000000000d97308 */ /* 0x0003640000002400 */
[----:B-1----:R-:W-:Y:S02]  /*a840*/  FMUL.FTZ R0, R107, UR8 ;  /* 0x000000086b007c20 */ /* 0x002fe40008410000 */
[----:B------:R-:W-:Y:S04]  /*a850*/  HMMA.16816.F32 R104, R8, R42, R188 ;  /* 0x0000002a0868723c */ /* 0x000fe800000018bc */
[----:B------:R1:W-:Y:S02]  /*a860*/  MUFU.TANH R216, R0 ;  /* 0x0000000000d87308 */ /* 0x0003e40000002400 */
[----:B-1----:R-:W-:-:S06]  /*a870*/  FMUL.FTZ R0, R28, UR8 ;  /* 0x000000081c007c20 */ /* 0x002fcc0008410000 */
[----:B------:R1:W-:Y:S02]  /*a880*/  MUFU.TANH R215, R0 ;  /* 0x0000000000d77308 */ /* 0x0003e40000002400 */
[----:B-1----:R-:W-:Y:S02]  /*a890*/  FMUL.FTZ R0, R29, UR8 ;  /* 0x000000081d007c20 */ /* 0x002fe40008410000 */
[----:B------:R-:W-:Y:S04]  /*a8a0*/  HMMA.16816.F32 R28, R8, R34, R176 ;  /* 0x00000022081c723c */ /* 0x000fe800000018b0 */
[----:B------:R1:W5:Y:S02]  /*a8b0*/  MUFU.TANH R214, R0 ;  /* 0x0000000000d67308 */ /* 0x0003640000002400 */
[-C--:B------:R-:W-:Y:S01]  /*a8c0*/  HMMA.16816.F32 R32, R56, R12.reuse, R24 ;  /* 0x0000000c3820723c */ /* 0x080fe20000001818 */
[----:B------:R-:W3:Y:S05]  /*a8d0*/  LDSM.16.M88.4 R24, [R225+0x8c00] ;  /* 0x008c0000e118783b */ /* 0x000eea0000000200 */
[----:B------:R-:W-:Y:S01]  /*a8e0*/  HMMA.16816.F32 R8, R52, R12, R108 ;  /* 0x0000000c3408723c */ /* 0x000fe2000000186c */
[----:B-1----:R-:W-:-:S04]  /*a8f0*/  VIADD R0, R239, 0xfffffffd ;  /* 0xfffffffdef007836 */ /* 0x002fc80000000000 */
[----:B------:R-:W-:-:S07]  /*a900*/  IMAD R0, R0, 0x40, R3 ;  /* 0x0000004000007824 */ /* 0x000fce00078e0203 */
[----:B------:R-:W-:Y:S01]  /*a910*/  HMMA.16816.F32 R28, R56, R14, R28 ;  /* 0x0000000e381c723c */ /* 0x000fe2000000181c */
[C---:B------:R-:W-:Y:S01]  /*a920*/  VIADD R2, R0.reuse, 0x1 ;  /* 0x0000000100027836 */ /* 0x040fe20000000000 */
[C---:B------:R-:W-:Y:S01]  /*a930*/  ISETP.GE.AND P2, PT, R0.reuse, R21, PT ;  /* 0x000000150000720c */ /* 0x040fe20003f46270 */
[----:B------:R-:W-:-:S03]  /*a940*/  VIADD R3, R0, 0x8 ;  /* 0x0000000800037836 */ /* 0x000fc60000000000 */
[-C--:B------:R-:W-:Y:S01]  /*a950*/  HMMA.16816.F32 R60, R48, R4.reuse, R32 ;  /* 0x00000004303c723c */ /* 0x080fe20000001820 */
[-C--:B------:R-:W-:Y:S02]  /*a960*/  ISETP.GE.AND P4, PT, R0, R18.reuse, PT ;  /* 0x000000120000720c */ /* 0x080fe40003f86270 */
[C---:B------:R-:W-:Y:S02]  /*a970*/  ISETP.GE.AND P0, PT, R2.reuse, R18, PT ;  /* 0x000000120200720c */ /* 0x040fe40003f06270 */
[C---:B------:R-:W-:Y:S01]  /*a980*/  ISETP.GE.AND P3, PT, R2.reuse, R21, PT ;  /* 0x000000150200720c */ /* 0x040fe20003f66270 */
[----:B------:R-:W-:Y:S01]  /*a990*/  HMMA.16816.F32 R12, R44, R4, R8 ;  /* 0x000000042c0c723c */ /* 0x000fe20000001808 */
[----:B------:R-:W1:Y:S01]  /*a9a0*/  LDSM.16.M88.4 R8, [R227+0x8c00] ;  /* 0x008c0000e308783b */ /* 0x000e620000000200 */
[----:B------:R-:W-:Y:S01]  /*a9b0*/  ISETP.GE.AND P1, PT, R2, R19, PT ;  /* 0x000000130200720c */ /* 0x000fe20003f26270 */
[----:B------:R-:W-:-:S04]  /*a9c0*/  DEPBAR.LE SB0, 0x0 ;  /* 0x000080000000791a */ /* 0x000fc80000000000 */
[----:B------:R-:W-:Y:S01]  /*a9d0*/  ISETP.GE.AND P5, PT, R2, R20, PT ;  /* 0x000000140200720c */ /* 0x000fe20003fa6270 */
[----:B------:R-:W-:Y:S01]  /*a9e0*/  VIADD R2, R0, 0x9 ;  /* 0x0000000900027836 */ /* 0x000fe20000000000 */
[----:B----4-:R-:W-:Y:S01]  /*a9f0*/  FSEL R42, R232, -INF , !P0 ;  /* 0xff800000e82a7808 */ /* 0x010fe20004000000 */
[----:B------:R-:W-:Y:S01]  /*aa00*/  VIADD R4, R0, 0x11 ;  /* 0x0000001100047836 */ /* 0x000fe20000000000 */
[----:B---3--:R-:W-:Y:S01]  /*aa10*/  HMMA.16816.F32 R32, R56, R24, R100 ;  /* 0x000000183820723c */ /* 0x008fe20000001864 */
[C---:B------:R-:W-:Y:S02]  /*aa20*/  ISETP.GE.AND P0, PT, R3.reuse, R21, PT ;  /* 0x000000150300720c */ /* 0x040fe40003f06270 */
[-C--:B------:R-:W-:Y:S02]  /*aa30*/  ISETP.GE.AND P6, PT, R3, R18.reuse, PT ;  /* 0x000000120300720c */ /* 0x080fe40003fc6270 */
[----:B------:R-:W-:Y:S01]  /*aa40*/  FSEL R40, R235, -INF , !P4 ;  /* 0xff800000eb287808 */ /* 0x000fe20006000000 */
[----:B------:R-:W-:Y:S01]  /*aa50*/  HMMA.16816.F32 R28, R48, R6, R28 ;  /* 0x00000006301c723c */ /* 0x000fe2000000181c */
[----:B------:R-:W-:Y:S01]  /*aa60*/  FMUL.FTZ R61, R61, UR8 ;  /* 0x000000083d3d7c20 */ /* 0x000fe20008410000 */
[----:B------:R-:W-:Y:S01]  /*aa70*/  ISETP.GE.AND P4, PT, R2, R18, PT ;  /* 0x000000120200720c */ /* 0x000fe20003f86270 */
[----:B------:R-:W-:Y:S01]  /*aa80*/  FMUL.FTZ R60, R60, UR8 ;  /* 0x000000083c3c7c20 */ /* 0x000fe20008410000 */
[----:B------:R-:W-:Y:S01]  /*aa90*/  FSEL R176, R218, -INF , !P3 ;  /* 0xff800000dab07808 */ /* 0x000fe20005800000 */
[----:B------:R3:W-:Y:S01]  /*aaa0*/  MUFU.TANH R179, R61 ;  /* 0x0000003d00b37308 */ /* 0x0007e20000002400 */
[----:B--2---:R-:W-:Y:S01]  /*aab0*/  FSEL R177, R22, -INF , !P0 ;  /* 0xff80000016b17808 */ /* 0x004fe20004000000 */
[C---:B------:R-:W-:Y:S01]  /*aac0*/  HMMA.16816.F32 R64, R52.reuse, R24, R204 ;  /* 0x000000183440723c */ /* 0x040fe200000018cc */
[----:B------:R-:W-:Y:S01]  /*aad0*/  FSEL R108, R17, -INF , !P6 ;  /* 0xff800000116c7808 */ /* 0x000fe20007000000 */
[----:B------:R-:W-:Y:S01]  /*aae0*/  FMUL.FTZ R43, R63, UR8 ;  /* 0x000000083f2b7c20 */ /* 0x000fe20008410000 */
[CC--:B------:R-:W-:Y:S01]  /*aaf0*/  ISETP.GE.AND P3, PT, R2.reuse, R19.reuse, PT ;  /* 0x000000130200720c */ /* 0x0c0fe20003f66270 */
[----:B------:R-:W-:Y:S01]  /*ab00*/  FMUL.FTZ R13, R13, UR8 ;  /* 0x000000080d0d7c20 */ /* 0x000fe20008410000 */
[-C--:B------:R-:W-:Y:S01]  /*ab10*/  ISETP.GE.AND P0, PT, R2, R20.reuse, PT ;  /* 0x000000140200720c */ /* 0x080fe20003f06270 */
[----:B------:R2:W4:Y:S01]  /*ab20*/  MUFU.TANH R181, R60 ;  /* 0x0000003c00b57308 */ /* 0x0005220000002400 */
[C---:B------:R-:W-:Y:S01]  /*ab30*/  ISETP.GE.AND P6, PT, R3.reuse, R19, PT ;  /* 0x000000130300720c */ /* 0x040fe20003fc6270 */
[-C--:B------:R-:W-:Y:S01]  /*ab40*/  HMMA.16816.F32 R52, R52, R26.reuse, R192 ;  /* 0x0000001a3434723c */ /* 0x080fe200000018c0 */
[----:B------:R-:W-:Y:S01]  /*ab50*/  FSEL R109, R16, -INF , !P4 ;  /* 0xff800000106d7808 */ /* 0x000fe20006000000 */
[----:B------:R-:W-:Y:S01]  /*ab60*/  FMUL.FTZ R16, R36, UR8 ;  /* 0x0000000824107c20 */ /* 0x000fe20008410000 */
[----:B------:R-:W-:Y:S01]  /*ab70*/  ISETP.GE.AND P4, PT, R3, R20, PT ;  /* 0x000000140300720c */ /* 0x000fe20003f86270 */
[----:B------:R-:W-:Y:S01]  /*ab80*/  VIADD R7, R0, 0x28 ;  /* 0x0000002800077836 */ /* 0x000fe20000000000 */
[----:B------:R-:W-:Y:S01]  /*ab90*/  FSEL R100, R220, -INF , !P1 ;  /* 0xff800000dc647808 */ /* 0x000fe20004800000 */
[----:B------:R-:W-:Y:S01]  /*aba0*/  HMMA.16816.F32 R56, R56, R26, R104 ;  /* 0x0000001a3838723c */ /* 0x000fe20000001868 */
[----:B---3--:R-:W-:Y:S01]  /*abb0*/  FSEL R61, R222, -INF , !P2 ;  /* 0xff800000de3d7808 */ /* 0x008fe20005000000 */
[----:B------:R3:W-:Y:S01]  /*abc0*/  MUFU.TANH R26, R13 ;  /* 0x0000000d001a7308 */ /* 0x0007e20000002400 */
[----:B------:R-:W-:Y:S01]  /*abd0*/  ISETP.GE.AND P2, PT, R2, R21, PT ;  /* 0x000000150200720c */ /* 0x000fe20003f46270 */
[----:B------:R-:W-:-:S02]  /*abe0*/  VIADD R2, R0, 0x10 ;  /* 0x0000001000027836 */ /* 0x000fc40000000000 */
[----:B------:R-:W-:Y:S01]  /*abf0*/  FMUL.FTZ R24, R30, UR8 ;  /* 0x000000081e187c20 */ /* 0x000fe20008410000 */
[----:B------:R-:W-:Y:S01]  /*ac00*/  FMUL.FTZ R28, R28, UR8 ;  /* 0x000000081c1c7c20 */ /* 0x000fe20008410000 */
[----:B------:R-:W-:Y:S01]  /*ac10*/  FSEL R178, R23, -INF , !P2 ;  /* 0xff80000017b27808 */ /* 0x000fe20005000000 */
[----:B-1----:R-:W-:Y:S01]  /*ac20*/  HMMA.16816.F32 R32, R48, R8, R32 ;  /* 0x000000083020723c */ /* 0x002fe20000001820 */
[----:B------:R-:W-:Y:S01]  /*ac30*/  ISETP.GE.AND P2, PT, R0, R19, PT ;  /* 0x000000130000720c */ /* 0x000fe20003f46270 */
[----:B--2---:R-:W-:Y:S01]  /*ac40*/  FMUL.FTZ R60, R62, UR8 ;  /* 0x000000083e3c7c20 */ /* 0x004fe20008410000 */
[----:B------:R-:W-:Y:S01]  /*ac50*/  FSEL R110, R211, -INF , !P6 ;  /* 0xff800000d36e7808 */ /* 0x000fe20007000000 */
[----:B------:R1:W2:Y:S01]  /*ac60*/  MUFU.TANH R180, R28 ;  /* 0x0000001c00b47308 */ /* 0x0002a20000002400 */
[----:B------:R-:W-:Y:S01]  /*ac70*/  FSEL R41, R221, -INF , !P2 ;  /* 0xff800000dd297808 */ /* 0x000fe20005000000 */
[----:B------:R-:W-:Y:S01]  /*ac80*/  FMUL.FTZ R29, R29, UR8 ;  /* 0x000000081d1d7c20 */ /* 0x000fe20008410000 */
[----:B------:R-:W-:Y:S01]  /*ac90*/  ISETP.GE.AND P2, PT, R0, R20, PT ;  /* 0x000000140000720c */ /* 0x000fe20003f46270 */
[----:B------:R-:W-:Y:S01]  /*aca0*/  FMUL.FTZ R12, R12, UR8 ;  /* 0x000000080c0c7c20 */ /* 0x000fe20008410000 */
[----:B-----5:R-:W-:Y:S01]  /*acb0*/  FSEL R111, R210, -INF , !P3 ;  /* 0xff800000d26f7808 */ /* 0x020fe20005800000 */
[----:B------:R-:W-:Y:S01]  /*acc0*/  VIADD R3, R0, 0x18 ;  /* 0x0000001800037836 */ /* 0x000fe20000000000 */
[----:B------:R-:W-:Y:S01]  /*acd0*/  FSEL R30, R223, -INF , !P2 ;  /* 0xff800000df1e7808 */ /* 0x000fe20005000000 */
[----:B---3--:R-:W-:Y:S01]  /*ace0*/  FMUL.FTZ R13, R37, UR8 ;  /* 0x00000008250d7c20 */ /* 0x008fe20008410000 */
[C---:B------:R-:W-:Y:S01]  /*acf0*/  ISETP.GE.AND P1, PT, R2.reuse, R18, PT ;  /* 0x000000120200720c */ /* 0x040fe20003f26270 */
[----:B------:R-:W3:Y:S01]  /*ad00*/  MUFU.TANH R101, R29 ;  /* 0x0000001d00657308 */ /* 0x000ee20000002400 */
[C---:B------:R-:W-:Y:S01]  /*ad10*/  ISETP.GE.AND P6, PT, R2.reuse, R21, PT ;  /* 0x000000150200720c */ /* 0x040fe20003fc6270 */
[-C--:B------:R-:W-:Y:S01]  /*ad20*/  HMMA.16816.F32 R52, R44, R10.reuse, R52 ;  /* 0x0000000a2c34723c */ /* 0x080fe20000001834 */
[----:B------:R-:W-:Y:S01]  /*ad30*/  ISETP.GE.AND P3, PT, R2, R19, PT ;  /* 0x000000130200720c */ /* 0x000fe20003f66270 */
[----:B------:R-:W-:Y:S01]  /*ad40*/  FMUL.FTZ R14, R14, UR8 ;  /* 0x000000080e0e7c20 */ /* 0x000fe20008410000 */
[----:B------:R-:W-:Y:S01]  /*ad50*/  ISETP.GE.AND P2, PT, R2, R20, PT ;  /* 0x000000140200720c */ /* 0x000fe20003f46270 */
[----:B------:R-:W-:Y:S01]  /*ad60*/  VIADD R2, R0, 0x19 ;  /* 0x0000001900027836 */ /* 0x000fe20000000000 */
[----:B------:R-:W-:Y:S01]  /*ad70*/  FSEL R62, R217, -INF , !P4 ;  /* 0xff800000d93e7808 */ /* 0x000fe20006000000 */
[----:B-1----:R-:W-:Y:S01]  /*ad80*/  FMUL.FTZ R28, R31, UR8 ;  /* 0x000000081f1c7c20 */ /* 0x002fe20008410000 */
[----:B------:R-:W-:Y:S01]  /*ad90*/  ISETP.GE.AND P4, PT, R4, R21, PT ;  /* 0x000000150400720c */ /* 0x000fe20003f86270 */
[----:B------:R1:W1:Y:S01]  /*ada0*/  MUFU.TANH R29, R12 ;  /* 0x0000000c001d7308 */ /* 0x0002620000002400 */
[----:B------:R-:W-:Y:S01]  /*adb0*/  FSEL R31, R219, -INF , !P5 ;  /* 0xff800000db1f7808 */ /* 0x000fe20006800000 */
[----:B------:R-:W-:Y:S01]  /*adc0*/  HMMA.16816.F32 R56, R48, R10, R56 ;  /* 0x0000000a3038723c */ /* 0x000fe20000001838 */
[----:B------:R-:W-:Y:S01]  /*add0*/  FSEL R197, R197, -INF , !P4 ;  /* 0xff800000c5c57808 */ /* 0x000fe20006000000 */
[----:B------:R-:W-:Y:S01]  /*ade0*/  VIADD R6, R0, 0x29 ;  /* 0x0000002900067836 */ /* 0x000fe20000000000 */
[----:B------:R-:W-:-:S02]  /*adf0*/  ISETP.GE.AND P5, PT, R4, R18, PT ;  /* 0x000000120400720c */ /* 0x000fc40003fa6270 */
[----:B------:R-:W-:Y:S01]  /*ae00*/  ISETP.GE.AND P4, PT, R2, R21, PT ;  /* 0x000000150200720c */ /* 0x000fe20003f86270 */
[----:B------:R-:W2:Y:S01]  /*ae10*/  MUFU.TANH R60, R60 ;  /* 0x0000003c003c7308 */ /* 0x000ea20000002400 */
[----:B------:R-:W-:Y:S01]  /*ae20*/  FSEL R23, R214, -INF , !P5 ;  /* 0xff800000d6177808 */ /* 0x000fe20006800000 */
[----:B------:R-:W-:Y:S01]  /*ae30*/  FMUL.FTZ R11, R32, UR8 ;  /* 0x00000008200b7c20 */ /* 0x000fe20008410000 */
[----:B------:R-:W-:Y:S01]  /*ae40*/  FSEL R201, R196, -INF , !P4 ;  /* 0xff800000c4c97808 */ /* 0x000fe20006000000 */
[----:B------:R-:W-:Y:S01]  /*ae50*/  HMMA.16816.F32 R64, R44, R8, R64 ;  /* 0x000000082c40723c */ /* 0x000fe20000001840 */
[----:B------:R-:W-:Y:S02]  /*ae60*/  FSEL R36, R198, -INF , !P3 ;  /* 0xff800000c6247808 */ /* 0x000fe40005800000 */
[----:B------:R-:W-:Y:S01]  /*ae70*/  FSEL R63, R216, -INF , !P0 ;  /* 0xff800000d83f7808 */ /* 0x000fe20004000000 */
[----:B------:R-:W2:Y:S01]  /*ae80*/  MUFU.TANH R43, R43 ;  /* 0x0000002b002b7308 */ /* 0x000ea20000002400 */
[C---:B------:R-:W-:Y:S01]  /*ae90*/  ISETP.GE.AND P5, PT, R2.reuse, R18, PT ;  /* 0x000000120200720c */ /* 0x040fe20003fa6270 */
[----:B-1----:R-:W-:Y:S01]  /*aea0*/  FMUL.FTZ R12, R15, UR8 ;  /* 0x000000080f0c7c20 */ /* 0x002fe20008410000 */
[-C--:B------:R-:W-:Y:S01]  /*aeb0*/  ISETP.GE.AND P4, PT, R2, R19.reuse, PT ;  /* 0x000000130200720c */ /* 0x080fe20003f86270 */
[----:B------:R-:W-:Y:S01]  /*aec0*/  FMUL.FTZ R15, R38, UR8 ;  /* 0x00000008260f7c20 */ /* 0x000fe20008410000 */
[----:B------:R-:W-:Y:S01]  /*aed0*/  ISETP.GE.AND P3, PT, R2, R20, PT ;  /* 0x000000140200720c */ /* 0x000fe20003f66270 */
[----:B------:R-:W-:Y:S01]  /*aee0*/  VIADD R2, R0, 0x20 ;  /* 0x0000002000027836 */ /* 0x000fe20000000000 */
[----:B------:R-:W-:Y:S01]  /*aef0*/  ISETP.GE.AND P0, PT, R4, R19, PT ;  /* 0x000000130400720c */ /* 0x000fe20003f06270 */
[----:B------:R-:W1:Y:S01]  /*af00*/  MUFU.TANH R24, R24 ;  /* 0x0000001800187308 */ /* 0x000e620000002400 */
[----:B------:R-:W-:Y:S01]  /*af10*/  FSEL R27, R212, -INF , !P6 ;  /* 0xff800000d41b7808 */ /* 0x000fe20007000000 */
[----:B------:R-:W-:Y:S01]  /*af20*/  FMUL.FTZ R8, R33, UR8 ;  /* 0x0000000821087c20 */ /* 0x000fe20008410000 */
[----:B------:R-:W-:-:S02]  /*af30*/  FSEL R37, R199, -INF , !P0 ;  /* 0xff800000c7257808 */ /* 0x000fc40004000000 */
[-C--:B------:R-:W-:Y:S02]  /*af40*/  ISETP.GE.AND P0, PT, R2, R18.reuse, PT ;  /* 0x000000120200720c */ /* 0x080fe40003f06270 */
[----:B------:R-:W-:Y:S01]  /*af50*/  FSEL R22, R215, -INF , !P1 ;  /* 0xff800000d7167808 */ /* 0x000fe20004800000 */
[----:B------:R-:W1:Y:S01]  /*af60*/  MUFU.TANH R28, R28 ;  /* 0x0000001c001c7308 */ /* 0x000e620000002400 */
[----:B----4-:R-:W-:Y:S02]  /*af70*/  FSEL R202, R181, -INF , !P0 ;  /* 0xff800000b5ca7808 */ /* 0x010fe40004000000 */
[-C--:B------:R-:W-:Y:S02]  /*af80*/  ISETP.GE.AND P0, PT, R7, R18.reuse, PT ;  /* 0x000000120700720c */ /* 0x080fe40003f06270 */
[C---:B------:R-:W-:Y:S02]  /*af90*/  ISETP.GE.AND P6, PT, R3.reuse, R19, PT ;  /* 0x000000130300720c */ /* 0x040fe40003fc6270 */
[----:B--2---:R-:W-:Y:S01]  /*afa0*/  FSEL R210, R180, -INF , !P0 ;  /* 0xff800000b4d27808 */ /* 0x004fe20004000000 */
[----:B------:R-:W2:Y:S01]  /*afb0*/  MUFU.TANH R16, R16 ;  /* 0x0000001000107308 */ /* 0x000ea20000002400 */
[----:B------:R-:W-:-:S02]  /*afc0*/  ISETP.GE.AND P1, PT, R3, R18, PT ;  /* 0x000000120300720c */ /* 0x000fc40003f26270 */
[----:B------:R-:W-:Y:S02]  /*afd0*/  ISETP.NE.AND P0, PT, R239, 0x3, PT ;  /* 0x00000003ef00780c */ /* 0x000fe40003f05270 */
[----:B------:R-:W-:Y:S02]  /*afe0*/  FSEL R17, R213, -INF , !P5 ;  /* 0xff800000d5117808 */ /* 0x000fe40006800000 */
[----:B------:R-:W-:Y:S01]  /*aff0*/  ISETP.GE.AND P5, PT, R3, R21, PT ;  /* 0x000000150300720c */ /* 0x000fe20003fa6270 */
[----:B------:R-:W4:Y:S01]  /*b000*/  MUFU.TANH R13, R13 ;  /* 0x0000000d000d7308 */ /* 0x000f220000002400 */
[----:B------:R-:W-:Y:S02]  /*b010*/  FSEL R105, R187, -INF , !P6 ;  /* 0xff800000bb697808 */ /* 0x000fe40007000000 */
[----:B------:R-:W-:Y:S02]  /*b020*/  FSEL R106, R186, -INF , !P4 ;  /* 0xff800000ba6a7808 */ /* 0x000fe40006000000 */
[----:B------:R-:W-:-:S02]  /*b030*/  FSEL R107, R185, -INF , !P2 ;  /* 0xff800000b96b7808 */ /* 0x000fc40005000000 */
[----:B------:R-:W-:Y:S01]  /*b040*/  FSEL R25, R209, -INF , !P1 ;  /* 0xff800000d1197808 */ /* 0x000fe20004800000 */
[----:B------:R-:W1:Y:S01]  /*b050*/  MUFU.TANH R14, R14 ;  /* 0x0000000e000e7308 */ /* 0x000e620000002400 */
[C---:B------:R-:W-:Y:S02]  /*b060*/  ISETP.GE.AND P6, PT, R2.reuse, R21, PT ;  /* 0x000000150200720c */ /* 0x040fe40003fc6270 */
[C---:B------:R-:W-:Y:S01]  /*b070*/  ISETP.GE.AND P4, PT, R2.reuse, R19, PT ;  /* 0x000000130200720c */ /* 0x040fe20003f86270 */
[----:B------:R-:W-:Y:S01]  /*b080*/  BAR.SYNC.DEFER_BLOCKING 0x0 ;  /* 0x0000000000007b1d */ /* 0x000fe20000010000 */
[-C--:B------:R-:W-:Y:S01]  /*b090*/  ISETP.GE.AND P2, PT, R2, R20.reuse, PT ;  /* 0x000000140200720c */ /* 0x080fe20003f46270 */
[----:B------:R-:W-:Y:S01]  /*b0a0*/  VIADD R2, R0, 0x21 ;  /* 0x0000002100027836 */ /* 0x000fe20000000000 */
[-C--:B------:R-:W-:Y:S02]  /*b0b0*/  ISETP.GE.AND P1, PT, R4, R20.reuse, PT ;  /* 0x000000140400720c */ /* 0x080fe40003f26270 */
[----:B------:R-:W-:Y:S01]  /*b0c0*/  FSEL R200, R208, -INF , !P5 ;  /* 0xff800000d0c87808 */ /* 0x000fe20006800000 */
[----:B------:R-:W1:Y:S01]  /*b0d0*/  MUFU.TANH R12, R12 ;  /* 0x0000000c000c7308 */ /* 0x000e620000002400 */
[----:B------:R-:W-:-:S02]  /*b0e0*/  ISETP.GE.AND P5, PT, R3, R20, PT ;  /* 0x000000140300720c */ /* 0x000fc40003fa6270 */
[----:B------:R-:W-:Y:S02]  /*b0f0*/  P2R R3, PR, RZ, 0x40 ;  /* 0x00000040ff037803 */ /* 0x000fe40000000000 */
[----:B------:R-:W-:Y:S02]  /*b100*/  FSEL R47, R184, -INF , !P1 ;  /* 0xff800000b82f7808 */ /* 0x000fe40004800000 */
[-C--:B------:R-:W-:Y:S01]  /*b110*/  ISETP.GE.AND P1, PT, R2, R18.reuse, PT ;  /* 0x000000120200720c */ /* 0x080fe20003f26270 */
[----:B------:R-:W1:Y:S01]  /*b120*/  MUFU.TANH R15, R15 ;  /* 0x0000000f000f7308 */ /* 0x000e620000002400 */
[----:B------:R-:W-:Y:S02]  /*b130*/  ISETP.GE.AND P6, PT, R6, R18, PT ;  /* 0x000000120600720c */ /* 0x000fe40003fc6270 */
[----:B------:R-:W-:Y:S02]  /*b140*/  FSEL R192, R183, -INF , !P5 ;  /* 0xff800000b7c07808 */ /* 0x000fe40006800000 */
[----:B------:R-:W-:-:S02]  /*b150*/  FSEL R38, R182, -INF , !P3 ;  /* 0xff800000b6267808 */ /* 0x000fc40005800000 */
[----:B------:R-:W-:Y:S01]  /*b160*/  FSEL R203, R179, -INF , !P1 ;  /* 0xff800000b3cb7808 */ /* 0x000fe20004800000 */
[----:B------:R-:W1:Y:S01]  /*b170*/  MUFU.TANH R11, R11 ;  /* 0x0000000b000b7308 */ /* 0x000e620000002400 */
[----:B------:R-:W-:Y:S02]  /*b180*/  P2R R9, PR, RZ, 0x40 ;  /* 0x00000040ff097803 */ /* 0x000fe40000000000 */
[C---:B------:R-:W-:Y:S02]  /*b190*/  ISETP.GE.AND P5, PT, R2.reuse, R21, PT ;  /* 0x000000150200720c */ /* 0x040fe40003fa6270 */
[C---:B------:R-:W-:Y:S02]  /*b1a0*/  ISETP.GE.AND P3, PT, R2.reuse, R19, PT ;  /* 0x000000130200720c */ /* 0x040fe40003f66270 */
[----:B------:R-:W-:Y:S02]  /*b1b0*/  ISETP.GE.AND P1, PT, R2, R20, PT ;  /* 0x000000140200720c */ /* 0x000fe40003f26270 */
[----:B------:R-:W-:Y:S01]  /*b1c0*/  ISETP.NE.AND P6, PT, R3, RZ, PT ;  /* 0x000000ff0300720c */ /* 0x000fe20003fc5270 */
[----:B--234-:R-:W-:-:S12]  /*b1d0*/  @!P0 BRA `(.L_x_446) ;  /* 0x0000000000748947 */ /* 0x01cfd80003800000 */
[----:B------:R-:W2:Y:S01]  /*b1e0*/  LDL.LU R238, [R1+0x18] ;  /* 0x0000180001ee7983 */ /* 0x000ea20000300800 */
[----:B------:R-:W-:Y:S01]  /*b1f0*/  VIADD R4, R239, 0xfffffffc ;  /* 0xfffffffcef047836 */ /* 0x000fe20000000000 */
[----:B------:R-:W-:Y:S02]  /*b200*/  ULDC.64 UR4, c[0x0][0x218] ;  /* 0x0000860000047ab9 */ /* 0x000fe40000000a00 */
[----:B------:R-:W3:Y:S04]  /*b210*/  LDL.LU R233, [R1+0x1c] ;  /* 0x00001c0001e97983 */ /* 0x000ee80000300800 */
[----:B------:R-:W4:Y:S04]  /*b220*/  LDL.64 R242, [R1+0x60] ;  /* 0x0000600001f27983 */ /* 0x000f280000100a00 */
[----:B------:R-:W5:Y:S04]  /*b230*/  LDL.64 R236, [R1+0x50] ;  /* 0x0000500001ec7983 */ /* 0x000f680000100a00 */
[----:B------:R-:W5:Y:S04]  /*b240*/  LDL R234, [R1+0x4c] ;  /* 0x00004c0001ea7983 */ /* 0x000f680000100800 */
[----:B------:R-:W5:Y:S01]  /*b250*/  LDL R235, [R1+0x5c] ;  /* 0x00005c0001eb7983 */ /* 0x000f620000100800 */
[----:B------:R-:W-:-:S05]  /*b260*/  SHF.R.S32.HI R2, RZ, 0x1f, R4 ;  /* 0x0000001fff027819 */ /* 0x000fca0000011404 */
[-C--:B--2---:R-:W-:Y:S02]  /*b270*/  IMAD R5, R2, R238.reuse, RZ ;  /* 0x000000ee02057224 */ /* 0x084fe400078e02ff */
[----:B------:R-:W-:-:S04]  /*b280*/  IMAD.WIDE.U32 R2, R4, R238, RZ ;  /* 0x000000ee04027225 */ /* 0x000fc800078e00ff */
[----:B---3--:R-:W-:-:S04]  /*b290*/  IMAD R4, R4, R233, R5 ;  /* 0x000000e904047224 */ /* 0x008fc800078e0205 */
[----:B------:R-:W-:Y:S01]  /*b2a0*/  IMAD.IADD R4, R3, 0x1, R4 ;  /* 0x0000000103047824 */ /* 0x000fe200078e0204 */
[----:B----4-:R-:W-:-:S04]  /*b2b0*/  LEA R3, P0, R2, R242, 0x6 ;  /* 0x000000f202037211 */ /* 0x010fc800078030ff */
[----:B-----5:R-:W-:Y:S02]  /*b2c0*/  LEA.HI.X R4, R2, R237, R4, 0x6, P0 ;  /* 0x000000ed02047211 */ /* 0x020fe400000f3404 */
        /* <DEDUP_REMOVED lines=14> */
.L_x_446:
[----:B------:R-:W3:Y:S04]  /*b3b0*/  LDL.LU R50, [R1+0x4] ;  /* 0x0000040001327983 */ /* 0x000ee80000300800 */
[----:B------:R-:W4:Y:S04]  /*b3c0*/  LDL.LU R33, [R1+0x34] ;  /* 0x0000340001217983 */ /* 0x000f280000300800 */
[----:B------:R-:W5:Y:S04]  /*b3d0*/  LDL.LU R45, [R1+0x2c] ;  /* 0x00002c00012d7983 */ /* 0x000f680000300800 */
[----:B------:R-:W5:Y:S04]  /*b3e0*/  LDL.LU R46, [R1+0x28] ;  /* 0x00002800012e7983 */ /* 0x000f680000300800 */
[----:B------:R-:W5:Y:S04]  /*b3f0*/  LDL.LU R48, [R1+0x30] ;  /* 0x0000300001307983 */ /* 0x000f680000300800 */
[----:B------:R-:W5:Y:S01]  /*b400*/  LDL.LU R49, [R1] ;  /* 0x0000000001317983 */ /* 0x000f620000300800 */
[----:B--2---:R-:W-:Y:S01]  /*b410*/  FMUL.FTZ R2, R56, UR8 ;  /* 0x0000000838027c20 */ /* 0x004fe20008410000 */
[----:B------:R-:W-:Y:S01]  /*b420*/  FSEL R212, R43, -INF , !P5 ;  /* 0xff8000002bd47808 */ /* 0x000fe20006800000 */
[----:B------:R-:W-:Y:S01]  /*b430*/  MUFU.TANH R8, R8 ;  /* 0x0000000800087308 */ /* 0x000fe20000002400 */
[----:B------:R-:W-:Y:S01]  /*b440*/  ISETP.GE.AND P5, PT, R6, R21, PT ;  /* 0x000000150600720c */ /* 0x000fe20003fa6270 */
[----:B------:R-:W-:Y:S01]  /*b450*/  FMUL.FTZ R5, R34, UR8 ;  /* 0x0000000822057c20 */ /* 0x000fe20008410000 */
[----:B------:R-:W-:-:S02]  /*b460*/  ISETP.NE.AND P0, PT, R9, RZ, PT ;  /* 0x000000ff0900720c */ /* 0x000fc40003f05270 */
[----:B-1----:R-:W-:Y:S02]  /*b470*/  FSEL R214, R28, -INF , !P5 ;  /* 0xff8000001cd67808 */ /* 0x002fe40006800000 */
[C---:B------:R-:W-:Y:S01]  /*b480*/  IADD3 R10, R0.reuse, 0x38, RZ ;  /* 0x00000038000a7810 */ /* 0x040fe20007ffe0ff */
[----:B------:R1:W2:Y:S01]  /*b490*/  MUFU.TANH R32, R2 ;  /* 0x0000000200207308 */ /* 0x0002a20000002400 */
[----:B------:R-:W-:Y:S02]  /*b4a0*/  IADD3 R9, R0, 0x39, RZ ;  /* 0x0000003900097810 */ /* 0x000fe40007ffe0ff */
[----:B------:R-:W-:Y:S02]  /*b4b0*/  FSEL R209, R101, -INF , !P0 ;  /* 0xff80000065d17808 */ /* 0x000fe40004000000 */
[----:B------:R-:W-:Y:S02]  /*b4c0*/  ISETP.GE.AND P0, PT, R7, R21, PT ;  /* 0x000000150700720c */ /* 0x000fe40003f06270 */
[----:B------:R-:W-:-:S02]  /*b4d0*/  FSEL R211, R60, -INF , !P6 ;  /* 0xff8000003cd37808 */ /* 0x000fc40007000000 */
[-C--:B------:R-:W-:Y:S02]  /*b4e0*/  ISETP.GE.AND P6, PT, R7, R19.reuse, PT ;  /* 0x000000130700720c */ /* 0x080fe40003fc6270 */
[----:B------:R-:W-:Y:S02]  /*b4f0*/  FSEL R195, R29, -INF , !P4 ;  /* 0xff8000001dc37808 */ /* 0x000fe40006000000 */
[----:B------:R-:W-:Y:S02]  /*b500*/  FSEL R193, R26, -INF , !P3 ;  /* 0xff8000001ac17808 */ /* 0x000fe40005800000 */
[C---:B------:R-:W-:Y:S01]  /*b510*/  ISETP.GE.AND P5, PT, R6.reuse, R19, PT ;  /* 0x000000130600720c */ /* 0x040fe20003fa6270 */
[----:B-1----:R-:W-:Y:S01]  /*b520*/  FMUL.FTZ R2, R57, UR8 ;  /* 0x0000000839027c20 */ /* 0x002fe20008410000 */
[----:B------:R-:W-:Y:S01]  /*b530*/  ISETP.GE.AND P4, PT, R6, R20, PT ;  /* 0x000000140600720c */ /* 0x000fe20003f86270 */
[----:B------:R-:W-:Y:S01]  /*b540*/  FMUL.FTZ R6, R35, UR8 ;  /* 0x0000000823067c20 */ /* 0x000fe20008410000 */
[----:B------:R-:W-:Y:S01]  /*b550*/  FSEL R213, R24, -INF , !P0 ;  /* 0xff80000018d57808 */ /* 0x000fe20004000000 */
[----:B------:R1:W1:Y:S01]  /*b560*/  MUFU.TANH R28, R2 ;  /* 0x00000002001c7308 */ /* 0x0002620000002400 */
[----:B------:R-:W-:-:S02]  /*b570*/  FSEL R194, R16, -INF , !P6 ;  /* 0xff80000010c27808 */ /* 0x000fc40007000000 */
[----:B------:R-:W-:Y:S02]  /*b580*/  FSEL R196, R13, -INF , !P5 ;  /* 0xff8000000dc47808 */ /* 0x000fe40006800000 */
[-C--:B------:R-:W-:Y:S02]  /*b590*/  ISETP.GE.AND P5, PT, R10, R18.reuse, PT ;  /* 0x000000120a00720c */ /* 0x080fe40003fa6270 */
[----:B------:R-:W-:Y:S01]  /*b5a0*/  FSEL R198, R14, -INF , !P2 ;  /* 0xff8000000ec67808 */ /* 0x000fe20005000000 */
[----:B------:R1:W1:Y:S01]  /*b5b0*/  MUFU.TANH R24, R5 ;  /* 0x0000000500187308 */ /* 0x0002620000002400 */
[----:B------:R-:W-:Y:S02]  /*b5c0*/  ISETP.GE.AND P2, PT, R9, R18, PT ;  /* 0x000000120900720c */ /* 0x000fe40003f46270 */
[----:B--2---:R-:W-:Y:S02]  /*b5d0*/  FSEL R221, R32, -INF , !P5 ;  /* 0xff80000020dd7808 */ /* 0x004fe40006800000 */
[----:B------:R-:W-:-:S02]  /*b5e0*/  FSEL R199, R12, -INF , !P1 ;  /* 0xff8000000cc77808 */ /* 0x000fc40004800000 */
[----:B------:R-:W-:Y:S01]  /*b5f0*/  ISETP.GE.AND P0, PT, R7, R20, PT ;  /* 0x000000140700720c */ /* 0x000fe20003f06270 */
[----:B------:R-:W2:Y:S01]  /*b600*/  MUFU.TANH R6, R6 ;  /* 0x0000000600067308 */ /* 0x000ea20000002400 */
[----:B-1----:R-:W-:Y:S02]  /*b610*/  IADD3 R2, R0, 0x30, RZ ;  /* 0x0000003000027810 */ /* 0x002fe40007ffe0ff */
[----:B------:R-:W-:Y:S02]  /*b620*/  FSEL R223, R28, -INF , !P2 ;  /* 0xff8000001cdf7808 */ /* 0x000fe40005000000 */
[C---:B------:R-:W-:Y:S02]  /*b630*/  ISETP.GE.AND P3, PT, R2.reuse, R18, PT ;  /* 0x000000120200720c */ /* 0x040fe40003f66270 */
[----:B------:R-:W-:Y:S02]  /*b640*/  ISETP.GE.AND P1, PT, R2, R21, PT ;  /* 0x000000150200720c */ /* 0x000fe40003f26270 */
[----:B------:R-:W-:Y:S01]  /*b650*/  FSEL R208, R11, -INF , !P3 ;  /* 0xff8000000bd07808 */ /* 0x000fe20005800000 */
[----:B------:R-:W-:Y:S01]  /*b660*/  FMUL.FTZ R5, R58, UR8 ;  /* 0x000000083a057c20 */ /* 0x000fe20008410000 */
[----:B------:R-:W-:-:S02]  /*b670*/  FSEL R233, R24, -INF , !P1 ;  /* 0xff80000018e97808 */ /* 0x000fc40004800000 */
[C---:B------:R-:W-:Y:S01]  /*b680*/  ISETP.GE.AND P2, PT, R2.reuse, R19, PT ;  /* 0x000000130200720c */ /* 0x040fe20003f46270 */
[----:B------:R-:W1:Y:S01]  /*b690*/  MUFU.TANH R13, R5 ;  /* 0x00000005000d7308 */ /* 0x000e620000002400 */
[----:B------:R-:W-:Y:S02]  /*b6a0*/  ISETP.GE.AND P1, PT, R2, R20, PT ;  /* 0x000000140200720c */ /* 0x000fe40003f26270 */
[----:B------:R-:W-:Y:S02]  /*b6b0*/  ISETP.GE.AND P5, PT, R9, R21, PT ;  /* 0x000000150900720c */ /* 0x000fe40003fa6270 */
[----:B---3--:R-:W-:-:S04]  /*b6c0*/  FMNMX.FTZ R3, R50, R40, !PT ;  /* 0x0000002832037209 */ /* 0x008fc80007810000 */
[----:B------:R-:W-:Y:S01]  /*b6d0*/  FMNMX.FTZ R3, R42, R3, !PT ;  /* 0x000000032a037209 */ /* 0x000fe20007810000 */
[----:B----4-:R-:W-:Y:S02]  /*b6e0*/  IMAD.MOV.U32 R240, RZ, RZ, R33 ;  /* 0x000000fffff07224 */ /* 0x010fe400078e0021 */
[----:B------:R-:W-:Y:S01]  /*b6f0*/  LDSM.16.MT88.4 R32, [R224+0xb000] ;  /* 0x00b00000e020783b */ /* 0x000fe20000004200 */
[----:B------:R-:W-:Y:S02]  /*b700*/  FMNMX.FTZ R3, R108, R3, !PT ;  /* 0x000000036c037209 */ /* 0x000fe40007810000 */
[----:B-----5:R-:W-:Y:S02]  /*b710*/  MOV R205, R45 ;  /* 0x0000002d00cd7202 */ /* 0x020fe40000000f00 */
[----:B------:R-:W-:Y:S02]  /*b720*/  FMNMX.FTZ R3, R109, R3, !PT ;  /* 0x000000036d037209 */ /* 0x000fe40007810000 */
[----:B------:R-:W-:-:S02]  /*b730*/  MOV R246, R46 ;  /* 0x0000002e00f67202 */ /* 0x000fc40000000f00 */
[----:B------:R-:W-:Y:S02]  /*b740*/  FMNMX.FTZ R4, R22, R3, !PT ;  /* 0x0000000316047209 */ /* 0x000fe40007810000 */
[----:B------:R-:W-:Y:S02]  /*b750*/  IADD3 R3, R0, 0x31, RZ ;  /* 0x0000003100037810 */ /* 0x000fe40007ffe0ff */
[----:B------:R-:W-:Y:S02]  /*b760*/  FMNMX.FTZ R4, R23, R4, !PT ;  /* 0x0000000417047209 */ /* 0x000fe40007810000 */
[----:B------:R-:W-:Y:S02]  /*b770*/  ISETP.GE.AND P6, PT, R3, R18, PT ;  /* 0x000000120300720c */ /* 0x000fe40003fc6270 */
[----:B------:R-:W-:Y:S01]  /*b780*/  FMNMX.FTZ R0, R25, R4, !PT ;  /* 0x0000000419007209 */ /* 0x000fe20007810000 */
[----:B------:R-:W-:Y:S01]  /*b790*/  FMUL.FTZ R4, R59, UR8 ;  /* 0x000000083b047c20 */ /* 0x000fe20008410000 */
[----:B------:R-:W-:-:S02]  /*b7a0*/  FSEL R234, R8, -INF , !P6 ;  /* 0xff80000008ea7808 */ /* 0x000fc40007000000 */
[----:B------:R-:W-:Y:S01]  /*b7b0*/  FMNMX.FTZ R0, R17, R0, !PT ;  /* 0x0000000011007209 */ /* 0x000fe20007810000 */
[----:B------:R3:W-:Y:S01]  /*b7c0*/  MUFU.TANH R7, R4 ;  /* 0x0000000400077308 */ /* 0x0007e20000002400 */
[----:B------:R-:W-:Y:S02]  /*b7d0*/  ISETP.GE.AND P3, PT, R3, R21, PT ;  /* 0x000000150300720c */ /* 0x000fe40003f66270 */
[----:B------:R-:W-:Y:S02]  /*b7e0*/  FMNMX.FTZ R0, R202, R0, !PT ;  /* 0x00000000ca007209 */ /* 0x000fe40007810000 */
[----:B------:R-:W-:Y:S02]  /*b7f0*/  FMNMX.FTZ R2, R49, R61, !PT ;  /* 0x0000003d31027209 */ /* 0x000fe40007810000 */
[----:B------:R-:W-:Y:S02]  /*b800*/  FMNMX.FTZ R0, R203, R0, !PT ;  /* 0x00000000cb007209 */ /* 0x000fe40007810000 */
[----:B--2---:R-:W-:-:S02]  /*b810*/  FSEL R235, R6, -INF , !P3 ;  /* 0xff80000006eb7808 */ /* 0x004fc40005800000 */
[----:B------:R-:W-:Y:S02]  /*b820*/  FMNMX.FTZ R0, R210, R0, !PT ;  /* 0x00000000d2007209 */ /* 0x000fe40007810000 */
[----:B------:R-:W-:Y:S02]  /*b830*/  FMNMX.FTZ R2, R176, R2, !PT ;  /* 0x00000002b0027209 */ /* 0x000fe40007810000 */
[----:B------:R-:W-:Y:S02]  /*b840*/  FMNMX.FTZ R0, R209, R0, !PT ;  /* 0x00000000d1007209 */ /* 0x000fe40007810000 */
[----:B------:R-:W-:Y:S01]  /*b850*/  ISETP.GE.AND P6, PT, R10, R21, PT ;  /* 0x000000150a00720c */ /* 0x000fe20003fc6270 */
[----:B---3--:R-:W-:Y:S01]  /*b860*/  FMUL.FTZ R4, R64, UR8 ;  /* 0x0000000840047c20 */ /* 0x008fe20008410000 */
[----:B------:R-:W-:Y:S02]  /*b870*/  FMNMX.FTZ R0, R208, R0, !PT ;  /* 0x00000000d0007209 */ /* 0x000fe40007810000 */
[----:B------:R-:W-:Y:S01]  /*b880*/  FMNMX.FTZ R2, R177, R2, !PT ;  /* 0x00000002b1027209 */ /* 0x000fe20007810000 */
[----:B------:R2:W3:Y:S01]  /*b890*/  MUFU.TANH R5, R4 ;  /* 0x0000000400057308 */ /* 0x0004e20000002400 */
[----:B------:R-:W-:-:S02]  /*b8a0*/  FMNMX.FTZ R0, R234, R0, !PT ;  /* 0x00000000ea007209 */ /* 0x000fc40007810000 */
[----:B-1----:R-:W-:Y:S02]  /*b8b0*/  FSEL R236, R13, -INF , !P6 ;  /* 0xff8000000dec7808 */ /* 0x002fe40007000000 */
[----:B------:R-:W-:Y:S02]  /*b8c0*/  FMNMX.FTZ R0, R221, R0, !PT ;  /* 0x00000000dd007209 */ /* 0x000fe40007810000 */
[----:B------:R-:W-:Y:S02]  /*b8d0*/  ISETP.GE.AND P3, PT, R3, R19, PT ;  /* 0x000000130300720c */ /* 0x000fe40003f66270 */
[----:B------:R-:W-:Y:S02]  /*b8e0*/  FMNMX.FTZ R0, R223, R0, !PT ;  /* 0x00000000df007209 */ /* 0x000fe40007810000 */
[----:B------:R-:W-:Y:S02]  /*b8f0*/  ISETP.GE.AND P6, PT, R3, R20, PT ;  /* 0x000000140300720c */ /* 0x000fe40003fc6270 */
[----:B------:R-:W-:Y:S01]  /*b900*/  FMNMX.FTZ R3, R178, R2, !PT ;  /* 0x00000002b2037209 */ /* 0x000fe20007810000 */
[----:B------:R-:W1:Y:S01]  /*b910*/  SHFL.BFLY PT, R6, R0, 0x2, 0x1f ;  /* 0x0c401f0000067f89 */ /* 0x000e6200000e0000 */
[----:B------:R-:W-:Y:S01]  /*b920*/  FMNMX.FTZ R2, R252, R41, !PT ;  /* 0x00000029fc027209 */ /* 0x000fe20007810000 */
[----:B--2---:R-:W-:Y:S01]  /*b930*/  FMUL.FTZ R4, R39, UR8 ;  /* 0x0000000827047c20 */ /* 0x004fe20008410000 */
[----:B------:R-:W-:-:S02]  /*b940*/  FMNMX.FTZ R3, R27, R3, !PT ;  /* 0x000000031b037209 */ /* 0x000fc40007810000 */
[----:B------:R-:W-:Y:S01]  /*b950*/  FMNMX.FTZ R2, R100, R2, !PT ;  /* 0x0000000264027209 */ /* 0x000fe20007810000 */
[----:B------:R2:W-:Y:S01]  /*b960*/  MUFU.TANH R18, R4 ;  /* 0x0000000400127308 */ /* 0x0005e20000002400 */
        /* <DEDUP_REMOVED lines=8> */
[----:B--2---:R-:W-:Y:S01]  /*b9f0*/  FMUL.FTZ R4, R65, UR8 ;  /* 0x0000000841047c20 */ /* 0x004fe20008410000 */
[----:B-1----:R-:W-:Y:S02]  /*ba00*/  FMNMX.FTZ R104, R0, R6, !PT ;  /* 0x0000000600687209 */ /* 0x002fe40007810000 */
[----:B------:R-:W-:Y:S01]  /*ba10*/  FMNMX.FTZ R0, R231, R30, !PT ;  /* 0x0000001ee7007209 */ /* 0x000fe20007810000 */
[----:B------:R1:W2:Y:S01]  /*ba20*/  MUFU.TANH R16, R4 ;  /* 0x0000000400107308 */ /* 0x0002a20000002400 */
[----:B------:R-:W-:Y:S01]  /*ba30*/  FMNMX.FTZ R103, R212, R3, !PT ;  /* 0x00000003d4677209 */ /* 0x000fe20007810000 */
[----:B------:R-:W-:Y:S01]  /*ba40*/  FMUL.FTZ R3, R54, UR8 ;  /* 0x0000000836037c20 */ /* 0x000fe20008410000 */
[----:B------:R-:W-:-:S02]  /*ba50*/  FMNMX.FTZ R0, R31, R0, !PT ;  /* 0x000000001f007209 */ /* 0x000fc40007810000 */
[----:B------:R-:W-:Y:S02]  /*ba60*/  FMNMX.FTZ R2, R105, R2, !PT ;  /* 0x0000000269027209 */ /* 0x000fe40007810000 */
[----:B------:R-:W-:Y:S01]  /*ba70*/  FMNMX.FTZ R0, R62, R0, !PT ;  /* 0x000000003e007209 */ /* 0x000fe20007810000 */
[----:B------:R-:W-:Y:S01]  /*ba80*/  MUFU.TANH R8, R3 ;  /* 0x0000000300087308 */ /* 0x000fe20000002400 */
[----:B------:R-:W-:Y:S02]  /*ba90*/  FMNMX.FTZ R103, R213, R103, !PT ;  /* 0x00000067d5677209 */ /* 0x000fe40007810000 */
[----:B------:R-:W-:Y:S02]  /*baa0*/  FMNMX.FTZ R0, R63, R0, !PT ;  /* 0x000000003f007209 */ /* 0x000fe40007810000 */
[----:B------:R-:W-:Y:S02]  /*bab0*/  FMNMX.FTZ R2, R106, R2, !PT ;  /* 0x000000026a027209 */ /* 0x000fe40007810000 */
[----:B---3--:R-:W-:Y:S01]  /*bac0*/  FSEL R232, R5, -INF , !P2 ;  /* 0xff80000005e87808 */ /* 0x008fe20005000000 */
[----:B------:R-:W-:Y:S01]  /*bad0*/  FMUL.FTZ R5, R66, UR8 ;  /* 0x0000000842057c20 */ /* 0x000fe20008410000 */
[----:B-1----:R-:W-:Y:S01]  /*bae0*/  FMUL.FTZ R4, R52, UR8 ;  /* 0x0000000834047c20 */ /* 0x002fe20008410000 */
[----:B------:R-:W-:-:S02]  /*baf0*/  FMNMX.FTZ R103, R214, R103, !PT ;  /* 0x00000067d6677209 */ /* 0x000fc40007810000 */
[----:B------:R-:W-:Y:S01]  /*bb00*/  FMNMX.FTZ R0, R107, R0, !PT ;  /* 0x000000006b007209 */ /* 0x000fe20007810000 */
[----:B------:R1:W3:Y:S01]  /*bb10*/  MUFU.TANH R14, R4 ;  /* 0x00000004000e7308 */ /* 0x0002e20000002400 */
[----:B------:R-:W-:Y:S02]  /*bb20*/  FMNMX.FTZ R2, R195, R2, !PT ;  /* 0x00000002c3027209 */ /* 0x000fe40007810000 */
[----:B------:R-:W-:Y:S02]  /*bb30*/  FMNMX.FTZ R103, R233, R103, !PT ;  /* 0x00000067e9677209 */ /* 0x000fe40007810000 */
[----:B------:R-:W-:Y:S02]  /*bb40*/  FMNMX.FTZ R0, R47, R0, !PT ;  /* 0x000000002f007209 */ /* 0x000fe40007810000 */
[----:B------:R-:W-:Y:S01]  /*bb50*/  FMNMX.FTZ R103, R235, R103, !PT ;  /* 0x00000067eb677209 */ /* 0x000fe20007810000 */
[----:B------:R4:W-:Y:S01]  /*bb60*/  MUFU.TANH R13, R5 ;  /* 0x00000005000d7308 */ /* 0x0009e20000002400 */
[----:B------:R-:W-:-:S02]  /*bb70*/  FMNMX.FTZ R0, R192, R0, !PT ;  /* 0x00000000c0007209 */ /* 0x000fc40007810000 */
[----:B------:R-:W-:Y:S01]  /*bb80*/  FSEL R237, R7, -INF , !P5 ;  /* 0xff80000007ed7808 */ /* 0x000fe20006800000 */
[----:B------:R-:W-:Y:S01]  /*bb90*/  FMUL.FTZ R7, R67, UR8 ;  /* 0x0000000843077c20 */ /* 0x000fe20008410000 */
[----:B------:R-:W-:Y:S02]  /*bba0*/  FMNMX.FTZ R103, R236, R103, !PT ;  /* 0x00000067ec677209 */ /* 0x000fe40007810000 */
[----:B------:R-:W-:Y:S01]  /*bbb0*/  FMNMX.FTZ R0, R38, R0, !PT ;  /* 0x0000000026007209 */ /* 0x000fe20007810000 */
[----:B------:R-:W-:Y:S01]  /*bbc0*/  MUFU.TANH R11, R7 ;  /* 0x00000007000b7308 */ /* 0x000fe20000002400 */
[----:B-1----:R-:W-:Y:S01]  /*bbd0*/  FMUL.FTZ R4, R53, UR8 ;  /* 0x0000000835047c20 */ /* 0x002fe20008410000 */
[----:B------:R-:W-:Y:S02]  /*bbe0*/  ISETP.GE.AND P5, PT, R10, R19, PT ;  /* 0x000000130a00720c */ /* 0x000fe40003fa6270 */
[----:B------:R-:W-:Y:S02]  /*bbf0*/  FMNMX.FTZ R103, R237, R103, !PT ;  /* 0x00000067ed677209 */ /* 0x000fe40007810000 */
[----:B------:R-:W-:-:S02]  /*bc00*/  FMNMX.FTZ R0, R198, R0, !PT ;  /* 0x00000000c6007209 */ /* 0x000fc40007810000 */
[----:B------:R1:W5:Y:S01]  /*bc10*/  MUFU.TANH R12, R4 ;  /* 0x00000004000c7308 */ /* 0x0003620000002400 */
[----:B----4-:R-:W-:Y:S01]  /*bc20*/  FMNMX.FTZ R5, R193, R2, !PT ;  /* 0x00000002c1057209 */ /* 0x010fe20007810000 */
[----:B------:R-:W-:Y:S01]  /*bc30*/  FMUL.FTZ R2, R55, UR8 ;  /* 0x0000000837027c20 */ /* 0x000fe20008410000 */
[----:B--2---:R-:W-:Y:S02]  /*bc40*/  FSEL R215, R16, -INF , !P3 ;  /* 0xff80000010d77808 */ /* 0x004fe40005800000 */
[----:B------:R-:W-:Y:S02]  /*bc50*/  FMNMX.FTZ R5, R194, R5, !PT ;  /* 0x00000005c2057209 */ /* 0x000fe40007810000 */
[----:B---3--:R-:W-:Y:S01]  /*bc60*/  FSEL R217, R14, -INF , !P5 ;  /* 0xff8000000ed97808 */ /* 0x008fe20006800000 */
[----:B------:R-:W2:Y:S01]  /*bc70*/  MUFU.TANH R6, R2 ;  /* 0x0000000200067308 */ /* 0x000ea20000002400 */
[----:B------:R-:W-:Y:S02]  /*bc80*/  FMNMX.FTZ R3, R196, R5, !PT ;  /* 0x00000005c4037209 */ /* 0x000fe40007810000 */
[----:B------:R-:W3:Y:S01]  /*bc90*/  SHFL.BFLY PT, R5, R103, 0x2, 0x1f ;  /* 0x0c401f0067057f89 */ /* 0x000ee200000e0000 */
[----:B------:R-:W-:-:S02]  /*bca0*/  FSEL R14, R15, -INF , !P0 ;  /* 0xff8000000f0e7808 */ /* 0x000fc40004000000 */
[----:B------:R-:W-:Y:S02]  /*bcb0*/  FMNMX.FTZ R3, R232, R3, !PT ;  /* 0x00000003e8037209 */ /* 0x000fe40007810000 */
[----:B------:R-:W-:Y:S01]  /*bcc0*/  ISETP.GE.AND P2, PT, R9, R19, PT ;  /* 0x000000130900720c */ /* 0x000fe20003f46270 */
[----:B-1----:R-:W1:Y:S01]  /*bcd0*/  SHFL.BFLY PT, R4, R104, 0x1, 0x1f ;  /* 0x0c201f0068047f89 */ /* 0x002e6200000e0000 */
[----:B------:R-:W-:Y:S02]  /*bce0*/  FMNMX.FTZ R3, R215, R3, !PT ;  /* 0x00000003d7037209 */ /* 0x000fe40007810000 */
[----:B------:R-:W-:Y:S02]  /*bcf0*/  FSEL R238, R18, -INF , !P4 ;  /* 0xff80000012ee7808 */ /* 0x000fe40006000000 */
[----:B-----5:R-:W-:Y:S02]  /*bd00*/  FSEL R219, R12, -INF , !P2 ;  /* 0xff8000000cdb7808 */ /* 0x020fe40005000000 */
[----:B------:R-:W-:-:S02]  /*bd10*/  FMNMX.FTZ R3, R217, R3, !PT ;  /* 0x00000003d9037209 */ /* 0x000fc40007810000 */
[----:B------:R-:W-:Y:S02]  /*bd20*/  FSEL R216, R13, -INF , !P1 ;  /* 0xff8000000dd87808 */ /* 0x000fe40004800000 */
[----:B------:R-:W-:Y:S02]  /*bd30*/  FMNMX.FTZ R3, R219, R3, !PT ;  /* 0x00000003db037209 */ /* 0x000fe40007810000 */
[-C--:B------:R-:W-:Y:S02]  /*bd40*/  ISETP.GE.AND P2, PT, R10, R20.reuse, PT ;  /* 0x000000140a00720c */ /* 0x080fe40003f46270 */
[----:B------:R-:W-:Y:S01]  /*bd50*/  FSEL R218, R11, -INF , !P6 ;  /* 0xff8000000bda7808 */ /* 0x000fe20007000000 */
[----:B------:R-:W4:Y:S01]  /*bd60*/  SHFL.BFLY PT, R7, R3, 0x2, 0x1f ;  /* 0x0c401f0003077f89 */ /* 0x000f2200000e0000 */
[----:B------:R-:W-:Y:S02]  /*bd70*/  ISETP.GE.AND P1, PT, R9, R20, PT ;  /* 0x000000140900720c */ /* 0x000fe40003f26270 */
[----:B------:R-:W-:-:S02]  /*bd80*/  FSEL R220, R8, -INF , !P2 ;  /* 0xff80000008dc7808 */ /* 0x000fc40005000000 */
[----:B--2---:R-:W-:Y:S02]  /*bd90*/  FSEL R222, R6, -INF , !P1 ;  /* 0xff80000006de7808 */ /* 0x004fe40004800000 */
[----:B---3--:R-:W-:Y:S02]  /*bda0*/  FMNMX.FTZ R103, R103, R5, !PT ;  /* 0x0000000567677209 */ /* 0x008fe40007810000 */
[----:B-1----:R-:W-:Y:S02]  /*bdb0*/  FMNMX.FTZ R104, R104, R4, !PT ;  /* 0x0000000468687209 */ /* 0x002fe40007810000 */
[----:B------:R-:W-:Y:S01]  /*bdc0*/  FMNMX.FTZ R4, R199, R0, !PT ;  /* 0x00000000c7047209 */ /* 0x000fe20007810000 */
[----:B------:R-:W1:Y:S01]  /*bdd0*/  SHFL.BFLY PT, R5, R103, 0x1, 0x1f ;  /* 0x0c201f0067057f89 */ /* 0x000e6200000e0000 */
[C---:B------:R-:W-:Y:S01]  /*bde0*/  FSETP.NEU.FTZ.AND P0, PT, R104.reuse, -INF , PT ;  /* 0xff8000006800780b */ /* 0x040fe20003f1d000 */
[----:B------:R-:W-:Y:S01]  /*bdf0*/  FMUL.FTZ R2, R104, UR9 ;  /* 0x0000000968027c20 */ /* 0x000fe20008410000 */
[----:B------:R-:W-:-:S02]  /*be00*/  FMNMX.FTZ R4, R14, R4, !PT ;  /* 0x000000040e047209 */ /* 0x000fc40007810000 */
[----:B------:R-:W-:Y:S02]  /*be10*/  MOV R247, R48 ;  /* 0x0000003000f77202 */ /* 0x000fe40000000f00 */
[----:B------:R-:W-:Y:S02]  /*be20*/  FSEL R2, R2, RZ, P0 ;  /* 0x000000ff02027208 */ /* 0x000fe40000000000 */
[----:B------:R-:W-:-:S03]  /*be30*/  FMNMX.FTZ R4, R238, R4, !PT ;  /* 0x00000004ee047209 */ /* 0x000fc60007810000 */
[----:B------:R-:W-:Y:S01]  /*be40*/  FFMA.FTZ R0, R40, UR9, -R2 ;  /* 0x0000000928007c23 */ /* 0x000fe20008010802 */
[----:B------:R-:W-:Y:S02]  /*be50*/  FMNMX.FTZ R4, R216, R4, !PT ;  /* 0x00000004d8047209 */ /* 0x000fe40007810000 */
[----:B----4-:R-:W-:Y:S01]  /*be60*/  FMNMX.FTZ R3, R3, R7, !PT ;  /* 0x0000000703037209 */ /* 0x010fe20007810000 */
[----:B------:R2:W-:Y:S04]  /*be70*/  MUFU.EX2 R40, R0 ;  /* 0x0000000000287308 */ /* 0x0005e80000000800 */
[----:B------:R-:W3:Y:S01]  /*be80*/  SHFL.BFLY PT, R102, R3, 0x1, 0x1f ;  /* 0x0c201f0003667f89 */ /* 0x000ee200000e0000 */
[----:B-1----:R-:W-:-:S04]  /*be90*/  FMNMX.FTZ R103, R103, R5, !PT ;  /* 0x0000000567677209 */ /* 0x002fc80007810000 */
[C---:B------:R-:W-:Y:S01]  /*bea0*/  FSETP.NEU.FTZ.AND P3, PT, R103.reuse, -INF , PT ;  /* 0xff8000006700780b */ /* 0x040fe20003f7d000 */
[----:B------:R-:W-:Y:S01]  /*beb0*/  FMUL.FTZ R13, R103, UR9 ;  /* 0x00000009670d7c20 */ /* 0x000fe20008410000 */
[----:B--2---:R-:W-:Y:S01]  /*bec0*/  FMNMX.FTZ R0, R218, R4, !PT ;  /* 0x00000004da007209 */ /* 0x004fe20007810000 */
[----:B------:R-:W-:-:S03]  /*bed0*/  FFMA.FTZ R4, R42, UR9, -R2 ;  /* 0x000000092a047c23 */ /* 0x000fc60008010802 */
[----:B------:R-:W-:Y:S02]  /*bee0*/  FSEL R13, R13, RZ, P3 ;  /* 0x000000ff0d0d7208 */ /* 0x000fe40001800000 */
[----:B------:R-:W-:Y:S01]  /*bef0*/  FMNMX.FTZ R0, R220, R0, !PT ;  /* 0x00000000dc007209 */ /* 0x000fe20007810000 */
[----:B------:R1:W-:Y:S03]  /*bf00*/  MUFU.EX2 R39, R4 ;  /* 0x0000000400277308 */ /* 0x0003e60000000800 */
[----:B------:R-:W-:Y:S02]  /*bf10*/  FMNMX.FTZ R0, R222, R0, !PT ;  /* 0x00000000de007209 */ /* 0x000fe40007810000 */
[----:B---3--:R-:W-:Y:S01]  /*bf20*/  FMNMX.FTZ R102, R3, R102, !PT ;  /* 0x0000006603667209 */ /* 0x008fe20007810000 */
[----:B------:R-:W-:Y:S02]  /*bf30*/  FFMA.FTZ R3, R61, UR9, -R13 ;  /* 0x000000093d037c23 */ /* 0x000fe4000801080d */
[----:B------:R-:W2:Y:S01]  /*bf40*/  SHFL.BFLY PT, R6, R0, 0x2, 0x1f ;  /* 0x0c401f0000067f89 */ /* 0x000ea200000e0000 */
[----:B------:R-:W-:Y:S01]  /*bf50*/  FSETP.NEU.FTZ.AND P2, PT, R102, -INF , PT ;  /* 0xff8000006600780b */ /* 0x000fe20003f5d000 */
[----:B------:R3:W-:Y:S01]  /*bf60*/  MUFU.EX2 R206, R3 ;  /* 0x0000000300ce7308 */ /* 0x0007e20000000800 */
[----:B-1----:R-:W-:-:S07]  /*bf70*/  FFMA.FTZ R4, R108, UR9, -R2 ;  /* 0x000000096c047c23 */ /* 0x002fce0008010802 */
[----:B------:R1:W-:Y:S01]  /*bf80*/  MUFU.EX2 R56, R4 ;  /* 0x0000000400387308 */ /* 0x0003e20000000800 */
[----:B---3--:R-:W-:Y:S01]  /*bf90*/  FMUL.FTZ R3, R102, UR9 ;  /* 0x0000000966037c20 */ /* 0x008fe20008410000 */
[----:B--2---:R-:W-:-:S04]  /*bfa0*/  FMNMX.FTZ R0, R0, R6, !PT ;  /* 0x0000000600007209 */ /* 0x004fc80007810000 */
[----:B------:R-:W-:Y:S01]  /*bfb0*/  FSEL R3, R3, RZ, P2 ;  /* 0x000000ff03037208 */ /* 0x000fe20001000000 */
[----:B------:R-:W2:Y:S01]  /*bfc0*/  SHFL.BFLY PT, R101, R0, 0x1, 0x1f ;  /* 0x0c201f0000657f89 */ /* 0x000ea200000e0000 */
[----:B-1----:R-:W-:-:S04]  /*bfd0*/  FFMA.FTZ R4, R109, UR9, -R2 ;  /* 0x000000096d047c23 */ /* 0x002fc80008010802 */
[----:B------:R1:W-:Y:S02]  /*bfe0*/  MUFU.EX2 R57, R4 ;  /* 0x0000000400397308 */ /* 0x0003e40000000800 */
[----:B-1----:R-:W-:Y:S01]  /*bff0*/  FFMA.FTZ R4, R22, UR9, -R2 ;  /* 0x0000000916047c23 */ /* 0x002fe20008010802 */
[----:B--2---:R-:W-:Y:S01]  /*c000*/  FMNMX.FTZ R101, R0, R101, !PT ;  /* 0x0000006500657209 */ /* 0x004fe20007810000 */
[----:B------:R-:W-:-:S04]  /*c010*/  FFMA.FTZ R0, R100, UR9, -R3 ;  /* 0x0000000964007c23 */ /* 0x000fc80008010803 */
[----:B------:R1:W-:Y:S01]  /*c020*/  MUFU.EX2 R249, R4 ;  /* 0x0000000400f97308 */ /* 0x0003e20000000800 */
[C---:B------:R-:W-:Y:S01]  /*c030*/  FSETP.NEU.FTZ.AND P1, PT, R101.reuse, -INF , PT ;  /* 0xff8000006500780b */ /* 0x040fe20003f3d000 */
[----:B------:R-:W-:-:S06]  /*c040*/  FMUL.FTZ R12, R101, UR9 ;  /* 0x00000009650c7c20 */ /* 0x000fcc0008410000 */
[----:B------:R2:W-:Y:S01]  /*c050*/  MUFU.EX2 R242, R0 ;  /* 0x0000000000f27308 */ /* 0x0005e20000000800 */
[----:B------:R-:W-:-:S05]  /*c060*/  FSEL R12, R12, RZ, P1 ;  /* 0x000000ff0c0c7208 */ /* 0x000fca0000800000 */
[----:B------:R-:W-:Y:S01]  /*c070*/  FFMA.FTZ R5, R63, UR9, -R12 ;  /* 0x000000093f057c23 */ /* 0x000fe2000801080c */
[----:B-1----:R-:W-:-:S03]  /*c080*/  FFMA.FTZ R4, R23, UR9, -R2 ;  /* 0x0000000917047c23 */ /* 0x002fc60008010802 */
[----:B------:R1:W-:Y:S01]  /*c090*/  MUFU.EX2 R43, R5 ;  /* 0x00000005002b7308 */ /* 0x0003e20000000800 */
[----:B------:R-:W-:Y:S01]  /*c0a0*/  LDSM.16.MT88.4 R20, [R226+0x9000] ;  /* 0x00900000e214783b */ /* 0x000fe20000004200 */
[----:B--2---:R-:W-:-:S06]  /*c0b0*/  FFMA.FTZ R0, R110, UR9, -R3 ;  /* 0x000000096e007c23 */ /* 0x004fcc0008010803 */
[----:B------:R2:W-:Y:S08]  /*c0c0*/  MUFU.EX2 R42, R4 ;  /* 0x00000004002a7308 */ /* 0x0005f00000000800 */
[----:B------:R3:W-:Y:S01]  /*c0d0*/  MUFU.EX2 R245, R0 ;  /* 0x0000000000f57308 */ /* 0x0007e20000000800 */
[----:B-1----:R-:W-:-:S05]  /*c0e0*/  FSEL R5, R104, RZ, P0 ;  /* 0x000000ff68057208 */ /* 0x002fca0000000000 */
[----:B------:R-:W-:Y:S01]  /*c0f0*/  FADD.FTZ R5, R50, -R5 ;  /* 0x8000000532057221 */ /* 0x000fe20000010000 */
[----:B--2---:R-:W-:-:S04]  /*c100*/  FFMA.FTZ R4, R25, UR9, -R2 ;  /* 0x0000000919047c23 */ /* 0x004fc80008010802 */
[----:B------:R1:W-:Y:S01]  /*c110*/  MUFU.EX2 R204, R4 ;  /* 0x0000000400cc7308 */ /* 0x0003e20000000800 */
[----:B---3--:R-:W-:-:S07]  /*c120*/  FFMA.FTZ R0, R111, UR9, -R3 ;  /* 0x000000096f007c23 */ /* 0x008fce0008010803 */
[----:B------:R2:W3:Y:S01]  /*c130*/  MUFU.EX2 R207, R0 ;  /* 0x0000000000cf7308 */ /* 0x0004e20000000800 */
[----:B-1----:R-:W-:Y:S02]  /*c140*/  FFMA.FTZ R4, R17, UR9, -R2 ;  /* 0x0000000911047c23 */ /* 0x002fe40008010802 */
[----:B------:R-:W1:Y:S05]  /*c150*/  LDSM.16.MT88.4 R16, [R224+0x9000] ;  /* 0x00900000e010783b */ /* 0x000e6a0000004200 */
[----:B------:R4:W-:Y:S01]  /*c160*/  MUFU.EX2 R248, R4 ;  /* 0x0000000400f87308 */ /* 0x0009e20000000800 */
[----:B--2---:R-:W-:Y:S01]  /*c170*/  FFMA.FTZ R0, R30, UR9, -R12 ;  /* 0x000000091e007c23 */ /* 0x004fe2000801080c */
[----:B---3--:R-:W-:Y:S01]  /*c180*/  F2FP.F16.F32.PACK_AB R10, R207, R245 ;  /* 0x000000f5cf0a723e */ /* 0x008fe200000000ff */
[----:B----4-:R-:W-:-:S05]  /*c190*/  FFMA.FTZ R4, R176, UR9, -R13 ;  /* 0x00000009b0047c23 */ /* 0x010fca000801080d */
[----:B------:R2:W-:Y:S02]  /*c1a0*/  MUFU.EX2 R243, R4 ;  /* 0x0000000400f37308 */ /* 0x0005e40000000800 */
[----:B--2---:R-:W-:-:S06]  /*c1b0*/  FFMA.FTZ R4, R177, UR9, -R13 ;  /* 0x00000009b1047c23 */ /* 0x004fcc000801080d */
[----:B------:R2:W-:Y:S02]  /*c1c0*/  MUFU.EX2 R244, R4 ;  /* 0x0000000400f47308 */ /* 0x0005e40000000800 */
[----:B--2---:R-:W-:-:S06]  /*c1d0*/  FFMA.FTZ R4, R41, UR9, -R3 ;  /* 0x0000000929047c23 */ /* 0x004fcc0008010803 */
[----:B------:R2:W-:Y:S08]  /*c1e0*/  MUFU.EX2 R41, R0 ;  /* 0x0000000000297308 */ /* 0x0005f00000000800 */
[----:B------:R-:W3:Y:S01]  /*c1f0*/  MUFU.EX2 R241, R4 ;  /* 0x0000000400f17308 */ /* 0x000ee20000000800 */
[--C-:B--2---:R-:W-:Y:S02]  /*c200*/  FFMA.FTZ R0, R31, UR9, -R12.reuse ;  /* 0x000000091f007c23 */ /* 0x104fe4000801080c */
[----:B------:R-:W2:Y:S05]  /*c210*/  LDSM.16.MT88.4 R28, [R226+0xa000] ;  /* 0x00a00000e21c783b */ /* 0x000eaa0000004200 */
[----:B------:R4:W5:Y:S01]  /*c220*/  MUFU.EX2 R100, R0 ;  /* 0x0000000000647308 */ /* 0x0009620000000800 */
[----:B---3--:R-:W-:Y:S01]  /*c230*/  F2FP.F16.F32.PACK_AB R8, R242, R241 ;  /* 0x000000f1f208723e */ /* 0x008fe200000000ff */
[----:B----4-:R-:W-:Y:S01]  /*c240*/  FFMA.FTZ R0, R62, UR9, -R12 ;  /* 0x000000093e007c23 */ /* 0x010fe2000801080c */
[----:B-----5:R-:W-:-:S05]  /*c250*/  F2FP.F16.F32.PACK_AB R9, R100, R41 ;  /* 0x000000296409723e */ /* 0x020fca00000000ff */
[----:B------:R3:W4:Y:S02]  /*c260*/  MUFU.EX2 R44, R0 ;  /* 0x00000000002c7308 */ /* 0x0007240000000800 */
[----:B---3--:R-:W-:-:S05]  /*c270*/  FSEL R0, R102, RZ, P2 ;  /* 0x000000ff66007208 */ /* 0x008fca0001000000 */
[----:B------:R-:W-:Y:S01]  /*c280*/  FADD.FTZ R4, R252, -R0 ;  /* 0x80000000fc047221 */ /* 0x000fe20000010000 */
[----:B------:R-:W-:-:S03]  /*c290*/  FSEL R0, R101, RZ, P1 ;  /* 0x000000ff65007208 */ /* 0x000fc60000800000 */
[----:B------:R-:W-:Y:S02]  /*c2a0*/  FMUL.FTZ R4, R4, UR9 ;  /* 0x0000000904047c20 */ /* 0x000fe40008410000 */
[----:B------:R-:W-:Y:S01]  /*c2b0*/  FADD.FTZ R0, R231, -R0 ;  /* 0x80000000e7007221 */ /* 0x000fe20000010000 */
[----:B----4-:R-:W-:Y:S02]  /*c2c0*/  MOV R231, R44 ;  /* 0x0000002c00e77202 */ /* 0x010fe40000000f00 */
[----:B------:R3:W4:Y:S01]  /*c2d0*/  MUFU.EX2 R44, R4 ;  /* 0x00000004002c7308 */ /* 0x0007220000000800 */
[----:B------:R-:W-:Y:S01]  /*c2e0*/  FMUL.FTZ R0, R0, UR9 ;  /* 0x0000000900007c20 */ /* 0x000fe20008410000 */
[----:B------:R-:W-:-:S06]  /*c2f0*/  F2FP.F16.F32.PACK_AB R11, R43, R231 ;  /* 0x000000e72b0b723e */ /* 0x000fcc00000000ff */
[----:B------:R5:W1:Y:S01]  /*c300*/  MUFU.EX2 R15, R0 ;  /* 0x00000000000f7308 */ /* 0x000a620000000800 */
[----:B---3--:R-:W-:Y:S01]  /*c310*/  FSEL R4, R103, RZ, P3 ;  /* 0x000000ff67047208 */ /* 0x008fe20001800000 */
[-C--:B----4-:R-:W-:Y:S01]  /*c320*/  FMUL.FTZ R120, R120, R44.reuse ;  /* 0x0000002c78787220 */ /* 0x090fe20000410000 */
[-C--:B------:R-:W-:Y:S01]  /*c330*/  FMUL.FTZ R121, R121, R44.reuse ;  /* 0x0000002c79797220 */ /* 0x080fe20000410000 */
[-C--:B------:R-:W-:Y:S01]  /*c340*/  FMUL.FTZ R168, R168, R44.reuse ;  /* 0x0000002ca8a87220 */ /* 0x080fe20000410000 */
[-C--:B------:R-:W-:Y:S01]  /*c350*/  FMUL.FTZ R169, R169, R44.reuse ;  /* 0x0000002ca9a97220 */ /* 0x080fe20000410000 */
[----:B------:R-:W-:Y:S01]  /*c360*/  FADD.FTZ R4, R49, -R4 ;  /* 0x8000000431047221 */ /* 0x000fe20000010000 */
[-C--:B------:R-:W-:Y:S01]  /*c370*/  FMUL.FTZ R144, R144, R44.reuse ;  /* 0x0000002c90907220 */ /* 0x080fe20000410000 */
[----:B------:R-:W3:Y:S01]  /*c380*/  LDSM.16.MT88.4 R48, [R226+0xb000] ;  /* 0x00b00000e230783b */ /* 0x000ee20000004200 */
[--C-:B-----5:R-:W-:Y:S01]  /*c390*/  FFMA.FTZ R0, R178, UR9, -R13.reuse ;  /* 0x00000009b2007c23 */ /* 0x120fe2000801080d */
[-C--:B-1----:R-:W-:Y:S01]  /*c3a0*/  FMUL.FTZ R122, R122, R15.reuse ;  /* 0x0000000f7a7a7220 */ /* 0x082fe20000410000 */
[-C--:B------:R-:W-:Y:S01]  /*c3b0*/  FMUL.FTZ R123, R123, R15.reuse ;  /* 0x0000000f7b7b7220 */ /* 0x080fe20000410000 */
[-C--:B------:R-:W-:Y:S01]  /*c3c0*/  FMUL.FTZ R170, R170, R15.reuse ;  /* 0x0000000faaaa7220 */ /* 0x080fe20000410000 */
[----:B------:R1:W4:Y:S01]  /*c3d0*/  MUFU.EX2 R252, R0 ;  /* 0x0000000000fc7308 */ /* 0x0003220000000800 */
        /* <DEDUP_REMOVED lines=13> */
[----:B------:R-:W-:Y:S01]  /*c4b0*/  FMUL.FTZ R131, R131, R15 ;  /* 0x0000000f83837220 */ /* 0x000fe20000410000 */
[-C--:B------:R-:W-:Y:S01]  /*c4c0*/  FMUL.FTZ R76, R76, R44.reuse ;  /* 0x0000002c4c4c7220 */ /* 0x080fe20000410000 */
[----:B------:R-:W-:Y:S01]  /*c4d0*/  FMUL.FTZ R77, R77, R44 ;  /* 0x0000002c4d4d7220 */ /* 0x000fe20000410000 */
[----:B-1----:R-:W-:Y:S01]  /*c4e0*/  FFMA.FTZ R0, R27, UR9, -R13 ;  /* 0x000000091b007c23 */ /* 0x002fe2000801080d */
[----:B------:R-:W-:Y:S01]  /*c4f0*/  MOV R168, R57 ;  /* 0x0000003900a87202 */ /* 0x000fe20000000f00 */
[----:B------:R-:W1:Y:S01]  /*c500*/  LDSM.16.MT88.4 R24, [R224+0xa000] ;  /* 0x00a00000e018783b */ /* 0x000e620000004200 */
[----:B------:R-:W-:Y:S01]  /*c510*/  MOV R170, R56 ;  /* 0x0000003800aa7202 */ /* 0x000fe20000000f00 */
[----:B------:R2:W-:Y:S01]  /*c520*/  MUFU.EX2 R251, R0 ;  /* 0x0000000000fb7308 */ /* 0x0005e20000000800 */
[----:B------:R-:W-:Y:S01]  /*c530*/  MOV R171, R248 ;  /* 0x000000f800ab7202 */ /* 0x000fe20000000f00 */
[-C--:B------:R-:W-:Y:S01]  /*c540*/  FMUL.FTZ R78, R78, R15.reuse ;  /* 0x0000000f4e4e7220 */ /* 0x080fe20000410000 */
[----:B------:R-:W-:Y:S01]  /*c550*/  F2FP.F16.F32.PACK_AB R6, R168, R170 ;  /* 0x000000aaa806723e */ /* 0x000fe200000000ff */
[-C--:B------:R-:W-:Y:S01]  /*c560*/  FMUL.FTZ R79, R79, R15.reuse ;  /* 0x0000000f4f4f7220 */ /* 0x080fe20000410000 */
[----:B----4-:R-:W-:Y:S01]  /*c570*/  F2FP.F16.F32.PACK_AB R7, R252, R244 ;  /* 0x000000f4fc07723e */ /* 0x010fe200000000ff */
        /* <DEDUP_REMOVED lines=11> */
[----:B--2---:R-:W-:Y:S01]  /*c630*/  FFMA.FTZ R0, R36, UR9, -R3 ;  /* 0x0000000924007c23 */ /* 0x004fe20008010803 */
[----:B------:R-:W-:Y:S01]  /*c640*/  MOV R36, R249 ;  /* 0x000000f900247202 */ /* 0x000fe20000000f00 */
        /* <DEDUP_REMOVED lines=16> */
[----:B------:R-:W-:Y:S01]  /*c750*/  FMUL.FTZ R73, R73, R44 ;  /* 0x0000002c49497220 */ /* 0x000fe20000410000 */
[-C--:B------:R-:W-:Y:S01]  /*c760*/  FMUL.FTZ R74, R74, R15.reuse ;  /* 0x0000000f4a4a7220 */ /* 0x080fe20000410000 */
[----:B------:R-:W-:Y:S01]  /*c770*/  FMUL.FTZ R75, R75, R15 ;  /* 0x0000000f4b4b7220 */ /* 0x000fe20000410000 */
[----:B--2---:R-:W-:Y:S01]  /*c780*/  FMUL.FTZ R0, R5, UR9 ;  /* 0x0000000905007c20 */ /* 0x004fe20008410000 */
[----:B------:R-:W-:Y:S01]  /*c790*/  F2FP.F16.F32.PACK_AB R5, R243, R206 ;  /* 0x000000cef305723e */ /* 0x000fe200000000ff */
[----:B-1----:R-:W-:Y:S01]  /*c7a0*/  HMMA.16816.F32 R180, R8, R24, R144 ;  /* 0x0000001808b4723c */ /* 0x002fe20000001890 */
[----:B------:R-:W-:Y:S01]  /*c7b0*/  MOV R91, R245 ;  /* 0x000000f5005b7202 */ /* 0x000fe20000000f00 */
[----:B------:R1:W2:Y:S01]  /*c7c0*/  MUFU.EX2 R46, R0 ;  /* 0x00000000002e7308 */ /* 0x0002a20000000800 */
[----:B------:R-:W-:-:S02]  /*c7d0*/  MOV R90, R243 ;  /* 0x000000f3005a7202 */ /* 0x000fc40000000f00 */
[----:B------:R-:W-:Y:S01]  /*c7e0*/  MOV R88, R241 ;  /* 0x000000f100587202 */ /* 0x000fe20000000f00 */
[----:B------:R-:W-:Y:S01]  /*c7f0*/  HMMA.16816.F32 R176, R8, R26, R152 ;  /* 0x0000001a08b0723c */ /* 0x000fe20000001898 */
[----:B------:R-:W-:Y:S02]  /*c800*/  MOV R89, R242 ;  /* 0x000000f200597202 */ /* 0x000fe40000000f00 */
[----:B------:R-:W-:-:S03]  /*c810*/  MOV R169, R231 ;  /* 0x000000e700a97202 */ /* 0x000fc60000000f00 */
[C---:B------:R-:W-:Y:S06]  /*c820*/  HMMA.16816.F32 R152, R8.reuse, R50, R92 ;  /* 0x000000320898723c */ /* 0x040fec000000185c */
[----:B------:R-:W-:Y:S01]  /*c830*/  HMMA.16816.F32 R112, R8, R28, R160 ;  /* 0x0000001c0870723c */ /* 0x000fe200000018a0 */
[----:B-1----:R-:W-:Y:S01]  /*c840*/  FMUL.FTZ R0, R4, UR9 ;  /* 0x0000000904007c20 */ /* 0x002fe20008410000 */
[----:B------:R-:W-:Y:S01]  /*c850*/  F2FP.F16.F32.PACK_AB R4, R39, R40 ;  /* 0x000000282704723e */ /* 0x000fe200000000ff */
[-C--:B--2---:R-:W-:Y:S01]  /*c860*/  FMUL.FTZ R116, R116, R46.reuse ;  /* 0x0000002e74747220 */ /* 0x084fe20000410000 */
[-C--:B------:R-:W-:Y:S01]  /*c870*/  FMUL.FTZ R117, R117, R46.reuse ;  /* 0x0000002e75757220 */ /* 0x080fe20000410000 */
[----:B------:R1:W2:Y:S01]  /*c880*/  MUFU.EX2 R45, R0 ;  /* 0x00000000002d7308 */ /* 0x0002a20000000800 */
        /* <DEDUP_REMOVED lines=16> */
[--C-:B-1----:R-:W-:Y:S01]  /*c990*/  FFMA.FTZ R0, R37, UR9, -R3.reuse ;  /* 0x0000000925007c23 */ /* 0x102fe20008010803 */
[-C--:B--2---:R-:W-:Y:S01]  /*c9a0*/  FMUL.FTZ R118, R118, R45.reuse ;  /* 0x0000002d76767220 */ /* 0x084fe20000410000 */
[-C--:B------:R-:W-:Y:S01]  /*c9b0*/  FMUL.FTZ R119, R119, R45.reuse ;  /* 0x0000002d77777220 */ /* 0x080fe20000410000 */
[-C--:B------:R-:W-:Y:S01]  /*c9c0*/  FMUL.FTZ R126, R126, R45.reuse ;  /* 0x0000002d7e7e7220 */ /* 0x080fe20000410000 */
[----:B------:R1:W2:Y:S01]  /*c9d0*/  MUFU.EX2 R249, R0 ;  /* 0x0000000000f97308 */ /* 0x0002a20000000800 */
        /* <DEDUP_REMOVED lines=12> */
[----:B------:R-:W3:Y:S01]  /*caa0*/  LDSM.16.MT88.4 R16, [R226+0x9400] ;  /* 0x00940000e210783b */ /* 0x000ee20000004200 */
[-C--:B------:R-:W-:Y:S01]  /*cab0*/  FMUL.FTZ R167, R167, R45.reuse ;  /* 0x0000002da7a77220 */ /* 0x080fe20000410000 */
[-C--:B------:R-:W-:Y:S01]  /*cac0*/  FMUL.FTZ R174, R174, R45.reuse ;  /* 0x0000002daeae7220 */ /* 0x080fe20000410000 */
[-C--:B------:R-:W-:Y:S01]  /*cad0*/  FMUL.FTZ R175, R175, R45.reuse ;  /* 0x0000002dafaf7220 */ /* 0x080fe20000410000 */
[--C-:B-1----:R-:W-:Y:S01]  /*cae0*/  FFMA.FTZ R0, R105, UR9, -R3.reuse ;  /* 0x0000000969007c23 */ /* 0x102fe20008010803 */
[----:B------:R-:W-:Y:S01]  /*caf0*/  IMAD.MOV.U32 R105, RZ, RZ, R42 ;  /* 0x000000ffff697224 */ /* 0x000fe200078e002a */
[----:B------:R-:W-:Y:S01]  /*cb00*/  MOV R42, R246 ;  /* 0x000000f6002a7202 */ /* 0x000fe20000000f00 */
[C---:B------:R-:W-:Y:S01]  /*cb10*/  HMMA.16816.F32 R76, R4.reuse, R20, R132 ;  /* 0x00000014044c723c */ /* 0x040fe20000001884 */
[----:B------:R1:W-:Y:S01]  /*cb20*/  MUFU.EX2 R248, R0 ;  /* 0x0000000000f87308 */ /* 0x0003e20000000800 */
        /* <DEDUP_REMOVED lines=16> */
[----:B-1----:R-:W-:Y:S01]  /*cc30*/  FFMA.FTZ R0, R106, UR9, -R3 ;  /* 0x000000096a007c23 */ /* 0x002fe20008010803 */
[----:B------:R-:W-:Y:S01]  /*cc40*/  MOV R106, R39 ;  /* 0x00000027006a7202 */ /* 0x000fe20000000f00 */
[----:B------:R-:W-:Y:S01]  /*cc50*/  HMMA.16816.F32 R56, R4, R24, R148 ;  /* 0x000000180438723c */ /* 0x000fe20000001894 */
[----:B------:R-:W-:-:S02]  /*cc60*/  MOV R39, R247 ;  /* 0x000000f700277202 */ /* 0x000fc40000000f00 */
[----:B------:R1:W4:Y:S01]  /*cc70*/  MUFU.EX2 R247, R0 ;  /* 0x0000000000f77308 */ /* 0x0003220000000800 */
[----:B------:R-:W-:Y:S02]  /*cc80*/  MOV R95, R40 ;  /* 0x00000028005f7202 */ /* 0x000fe40000000f00 */
[C---:B------:R-:W-:Y:S01]  /*cc90*/  HMMA.16816.F32 R156, R4.reuse, R26, R156 ;  /* 0x0000001a049c723c */ /* 0x040fe2000000189c */
[----:B------:R-:W5:Y:S01]  /*cca0*/  LDSM.16.MT88.4 R24, [R224+0x9400] ;  /* 0x00940000e018783b */ /* 0x000f620000004200 */
[----:B------:R-:W-:Y:S01]  /*ccb0*/  IMAD.MOV.U32 R94, RZ, RZ, R39 ;  /* 0x000000ffff5e7224 */ /* 0x000fe200078e0027 */
[----:B------:R-:W-:Y:S01]  /*ccc0*/  MOV R93, R43 ;  /* 0x0000002b005d7202 */ /* 0x000fe20000000f00 */
[----:B------:R-:W-:Y:S01]  /*ccd0*/  IMAD.MOV.U32 R148, RZ, RZ, R88 ;  /* 0x000000ffff947224 */ /* 0x000fe200078e0058 */
[----:B------:R-:W-:Y:S01]  /*cce0*/  MOV R92, R240 ;  /* 0x000000f0005c7202 */ /* 0x000fe20000000f00 */
[----:B------:R-:W-:Y:S01]  /*ccf0*/  HMMA.16816.F32 R164, R4, R28, R164 ;  /* 0x0000001c04a4723c */ /* 0x000fe200000018a4 */
[----:B------:R-:W-:Y:S01]  /*cd00*/  MOV R231, R42 ;  /* 0x0000002a00e77202 */ /* 0x000fe20000000f00 */
[----:B------:R-:W-:Y:S01]  /*cd10*/  IMAD.MOV.U32 R150, RZ, RZ, R206 ;  /* 0x000000ffff967224 */ /* 0x000fe200078e00ce */
[----:B------:R-:W-:-:S02]  /*cd20*/  MOV R149, R171 ;  /* 0x000000ab00957202 */ /* 0x000fc40000000f00 */
[----:B------:R-:W-:Y:S01]  /*cd30*/  MOV R171, R36 ;  /* 0x0000002400ab7202 */ /* 0x000fe20000000f00 */
[C---:B------:R-:W-:Y:S01]  /*cd40*/  HMMA.16816.F32 R172, R4.reuse, R30, R172 ;  /* 0x0000001e04ac723c */ /* 0x040fe200000018ac */
[----:B------:R-:W-:Y:S01]  /*cd50*/  MOV R151, R205 ;  /* 0x000000cd00977202 */ /* 0x000fe20000000f00 */
[--C-:B-1----:R-:W-:Y:S01]  /*cd60*/  FFMA.FTZ R0, R107, UR9, -R12.reuse ;  /* 0x000000096b007c23 */ /* 0x102fe2000801080c */
[----:B------:R-:W-:Y:S01]  /*cd70*/  MOV R107, R244 ;  /* 0x000000f4006b7202 */ /* 0x000fe20000000f00 */
[----:B------:R-:W-:Y:S02]  /*cd80*/  LDSM.16.MT88.4 R28, [R226+0xa400] ;  /* 0x00a40000e21c783b */ /* 0x000fe40000004200 */
[----:B------:R1:W-:Y:S01]  /*cd90*/  MUFU.EX2 R246, R0 ;  /* 0x0000000000f67308 */ /* 0x0003e20000000800 */
[C---:B------:R-:W-:Y:S06]  /*cda0*/  HMMA.16816.F32 R140, R4.reuse, R32, R68 ;  /* 0x00000020048c723c */ /* 0x040fec0000001844 */
[C---:B------:R-:W-:Y:S06]  /*cdb0*/  HMMA.16816.F32 R80, R4.reuse, R34, R80 ;  /* 0x000000220450723c */ /* 0x040fec0000001850 */
[----:B------:R-:W-:Y:S01]  /*cdc0*/  HMMA.16816.F32 R84, R4, R48, R84 ;  /* 0x000000300454723c */ /* 0x000fe20000001854 */
[----:B-1----:R-:W-:Y:S01]  /*cdd0*/  FFMA.FTZ R0, R47, UR9, -R12 ;  /* 0x000000092f007c23 */ /* 0x002fe2000801080c */
[----:B------:R-:W-:-:S04]  /*cde0*/  MOV R47, R207 ;  /* 0x000000cf002f7202 */ /* 0x000fc80000000f00 */
[----:B------:R-:W-:Y:S01]  /*cdf0*/  HMMA.16816.F32 R96, R4, R50, R96 ;  /* 0x000000320460723c */ /* 0x000fe20000001860 */
[----:B------:R1:W3:Y:S05]  /*ce00*/  MUFU.EX2 R244, R0 ;  /* 0x0000000000f47308 */ /* 0x0002ea0000000800 */
[----:B------:R-:W-:Y:S01]  /*ce10*/  HMMA.16816.F32 R160, R8, R32, R72 ;  /* 0x0000002008a0723c */ /* 0x000fe20000001848 */
[----:B--2---:R-:W-:Y:S01]  /*ce20*/  F2FP.F16.F32.PACK_AB R4, R249, R250 ;  /* 0x000000faf904723e */ /* 0x004fe200000000ff */
[----:B------:R-:W-:Y:S01]  /*ce30*/  LDSM.16.MT88.4 R32, [R226+0x9800] ;  /* 0x00980000e220783b */ /* 0x000fe20000004200 */
[----:B----4-:R-:W-:-:S04]  /*ce40*/  F2FP.F16.F32.PACK_AB R6, R247, R248 ;  /* 0x000000f8f706723e */ /* 0x010fc800000000ff */
[----:B------:R-:W-:Y:S01]  /*ce50*/  F2FP.F16.F32.PACK_AB R8, R105, R171 ;  /* 0x000000ab6908723e */ /* 0x000fe200000000ff */
[--C-:B-1----:R-:W-:Y:S01]  /*ce60*/  FFMA.FTZ R0, R192, UR9, -R12.reuse ;  /* 0x00000009c0007c23 */ /* 0x102fe2000801080c */
[----:B---3--:R-:W-:Y:S02]  /*ce70*/  F2FP.F16.F32.PACK_AB R5, R244, R246 ;  /* 0x000000f6f405723e */ /* 0x008fe400000000ff */
[----:B------:R-:W-:Y:S01]  /*ce80*/  MOV R192, R41 ;  /* 0x0000002900c07202 */ /* 0x000fe20000000f00 */
[----:B------:R1:W-:Y:S01]  /*ce90*/  MUFU.EX2 R245, R0 ;  /* 0x0000000000f57308 */ /* 0x0003e20000000800 */
[----:B------:R-:W2:Y:S01]  /*cea0*/  LDSM.16.MT88.4 R40, [R226+0xb400] ;  /* 0x00b40000e228783b */ /* 0x000ea20000004200 */
[----:B-1----:R-:W-:-:S03]  /*ceb0*/  FFMA.FTZ R0, R38, UR9, -R12 ;  /* 0x0000000926007c23 */ /* 0x002fc6000801080c */
[----:B------:R-:W1:Y:S03]  /*cec0*/  LDSM.16.MT88.4 R36, [R224+0xb400] ;  /* 0x00b40000e024783b */ /* 0x000e660000004200 */
[----:B------:R3:W4:Y:S02]  /*ced0*/  MUFU.EX2 R243, R0 ;  /* 0x0000000000f37308 */ /* 0x0007240000000800 */
[----:B---3--:R-:W-:Y:S01]  /*cee0*/  FFMA.FTZ R0, R197, UR9, -R13 ;  /* 0x00000009c5007c23 */ /* 0x008fe2000801080d */
[----:B----4-:R-:W-:-:S05]  /*cef0*/  F2FP.F16.F32.PACK_AB R7, R243, R245 ;  /* 0x000000f5f307723e */ /* 0x010fca00000000ff */
[----:B------:R3:W4:Y:S02]  /*cf00*/  MUFU.EX2 R241, R0 ;  /* 0x0000000000f17308 */ /* 0x0007240000000800 */
[C---:B------:R-:W-:Y:S06]  /*cf10*/  HMMA.16816.F32 R72, R4.reuse, R18, R184 ;  /* 0x000000120448723c */ /* 0x040fec00000018b8 */
[----:B-----5:R-:W-:Y:S01]  /*cf20*/  HMMA.16816.F32 R52, R4, R24, R52 ;  /* 0x000000180434723c */ /* 0x020fe20000001834 */
[----:B------:R-:W-:Y:S02]  /*cf30*/  MOV R186, R89 ;  /* 0x0000005900ba7202 */ /* 0x000fe40000000f00 */
[----:B------:R-:W-:-:S02]  /*cf40*/  MOV R185, R90 ;  /* 0x0000005a00b97202 */ /* 0x000fc40000000f00 */
[----:B------:R-:W-:Y:S01]  /*cf50*/  MOV R184, R91 ;  /* 0x0000005b00b87202 */ /* 0x000fe20000000f00 */
[C---:B------:R-:W-:Y:S01]  /*cf60*/  HMMA.16816.F32 R60, R4.reuse, R26, R60 ;  /* 0x0000001a043c723c */ /* 0x040fe2000000183c */
[----:B---3--:R-:W-:Y:S01]  /*cf70*/  FFMA.FTZ R0, R200, UR9, -R13 ;  /* 0x00000009c8007c23 */ /* 0x008fe2000801080d */
[----:B------:R-:W-:Y:S02]  /*cf80*/  MOV R187, R92 ;  /* 0x0000005c00bb7202 */ /* 0x000fe40000000f00 */
[----:B----4-:R-:W-:Y:S01]  /*cf90*/  F2FP.F16.F32.PACK_AB R9, R241, R251 ;  /* 0x000000fbf109723e */ /* 0x010fe200000000ff */
[----:B------:R3:W-:Y:S01]  /*cfa0*/  MUFU.EX2 R242, R0 ;  /* 0x0000000000f27308 */ /* 0x0007e20000000800 */
[C---:B------:R-:W-:Y:S06]  /*cfb0*/  HMMA.16816.F32 R88, R4.reuse, R20, R180 ;  /* 0x000000140458723c */ /* 0x040fec00000018b4 */
[----:B--2---:R-:W-:Y:S01]  /*cfc0*/  HMMA.16816.F32 R132, R4, R42, R152 ;  /* 0x0000002a0484723c */ /* 0x004fe20000001898 */
[----:B------:R-:W-:-:S02]  /*cfd0*/  MOV R183, R93 ;  /* 0x0000005d00b77202 */ /* 0x000fc40000000f00 */
[----:B------:R-:W-:Y:S02]  /*cfe0*/  MOV R182, R94 ;  /* 0x0000005e00b67202 */ /* 0x000fe40000000f00 */
[----:B------:R-:W-:Y:S01]  /*cff0*/  MOV R181, R95 ;  /* 0x0000005f00b57202 */ /* 0x000fe20000000f00 */
[C---:B------:R-:W-:Y:S01]  /*d000*/  HMMA.16816.F32 R68, R4.reuse, R16, R188 ;  /* 0x000000100444723c */ /* 0x040fe200000018bc */
[----:B------:R-:W-:Y:S02]  /*d010*/  MOV R180, R231 ;  /* 0x000000e700b47202 */ /* 0x000fe40000000f00 */
[----:B------:R-:W-:Y:S01]  /*d020*/  MOV R155, R107 ;  /* 0x0000006b009b7202 */ /* 0x000fe20000000f00 */
[----:B---3--:R-:W-:Y:S01]  /*d030*/  FFMA.FTZ R0, R201, UR9, -R13 ;  /* 0x00000009c9007c23 */ /* 0x008fe2000801080d */
[----:B------:R-:W-:Y:S01]  /*d040*/  MOV R154, R192 ;  /* 0x000000c0009a7202 */ /* 0x000fe20000000f00 */
[----:B------:R-:W-:Y:S01]  /*d050*/  HMMA.16816.F32 R92, R4, R22, R176 ;  /* 0x00000016045c723c */ /* 0x000fe200000018b0 */
[----:B------:R-:W-:Y:S01]  /*d060*/  MOV R152, R186 ;  /* 0x000000ba00987202 */ /* 0x000fe20000000f00 */
[----:B------:R2:W3:Y:S01]  /*d070*/  MUFU.EX2 R240, R0 ;  /* 0x0000000000f07308 */ /* 0x0004e20000000800 */
[----:B------:R-:W-:-:S03]  /*d080*/  MOV R153, R187 ;  /* 0x000000bb00997202 */ /* 0x000fc60000000f00 */
[----:B------:R-:W-:Y:S01]  /*d090*/  HMMA.16816.F32 R112, R4, R28, R112 ;  /* 0x0000001c0470723c */ /* 0x000fe20000001870 */
[----:B------:R-:W-:Y:S02]  /*d0a0*/  MOV R179, R239 ;  /* 0x000000ef00b37202 */ /* 0x000fe40000000f00 */
[----:B------:R-:W-:-:S03]  /*d0b0*/  MOV R178, R204 ;  /* 0x000000cc00b27202 */ /* 0x000fc60000000f00 */
[----:B------:R-:W-:Y:S01]  /*d0c0*/  HMMA.16816.F32 R120, R4, R30, R120 ;  /* 0x0000001e0478723c */ /* 0x000fe20000001878 */
[----:B------:R-:W-:-:S05]  /*d0d0*/  F2FP.F16.F32.PACK_AB R10, R149, R178 ;  /* 0x000000b2950a723e */ /* 0x000fca00000000ff */
[----:B-1----:R-:W-:Y:S01]  /*d0e0*/  HMMA.16816.F32 R116, R4, R36, R160 ;  /* 0x000000240474723c */ /* 0x002fe200000018a0 */
[----:B--2---:R-:W-:Y:S01]  /*d0f0*/  FFMA.FTZ R0, R202, UR9, -R2 ;  /* 0x00000009ca007c23 */ /* 0x004fe20008010802 */
[----:B---3--:R-:W-:-:S03]  /*d100*/  F2FP.F16.F32.PACK_AB R11, R240, R242 ;  /* 0x000000f2f00b723e */ /* 0x008fc600000000ff */
[----:B------:R1:W-:Y:S01]  /*d110*/  MUFU.EX2 R239, R0 ;  /* 0x0000000000ef7308 */ /* 0x0003e20000000800 */
[----:B------:R-:W-:Y:S01]  /*d120*/  HMMA.16816.F32 R128, R4, R38, R128 ;  /* 0x000000260480723c */ /* 0x000fe20000001880 */
[----:B------:R-:W-:Y:S02]  /*d130*/  MOV R160, R106 ;  /* 0x0000006a00a07202 */ /* 0x000fe40000000f00 */
[----:B------:R-:W-:Y:S02]  /*d140*/  MOV R163, R180 ;  /* 0x000000b400a37202 */ /* 0x000fe40000000f00 */
[----:B------:R-:W-:Y:S01]  /*d150*/  MOV R162, R181 ;  /* 0x000000b500a27202 */ /* 0x000fe20000000f00 */
[----:B------:R-:W-:Y:S01]  /*d160*/  HMMA.16816.F32 R124, R8, R24, R144 ;  /* 0x00000018087c723c */ /* 0x000fe20000001890 */
[----:B------:R-:W-:-:S05]  /*d170*/  MOV R161, R182 ;  /* 0x000000b600a17202 */ /* 0x000fca0000000f00 */
[----:B------:R-:W-:Y:S01]  /*d180*/  HMMA.16816.F32 R108, R8, R26, R108 ;  /* 0x0000001a086c723c */ /* 0x000fe2000000186c */
[----:B------:R-:W2:Y:S01]  /*d190*/  LDSM.16.MT88.4 R24, [R224+0x9800] ;  /* 0x00980000e018783b */ /* 0x000ea20000004200 */
[----:B------:R-:W-:Y:S01]  /*d1a0*/  MOV R146, R184 ;  /* 0x000000b800927202 */ /* 0x000fe20000000f00 */
[----:B------:R-:W-:Y:S02]  /*d1b0*/  IMAD.MOV.U32 R145, RZ, RZ, R183 ;  /* 0x000000ffff917224 */ /* 0x000fe400078e00b7 */
[----:B-1----:R-:W-:Y:S01]  /*d1c0*/  FFMA.FTZ R0, R203, UR9, -R2 ;  /* 0x00000009cb007c23 */ /* 0x002fe20008010802 */
[----:B------:R-:W-:Y:S01]  /*d1d0*/  MOV R147, R185 ;  /* 0x000000b900937202 */ /* 0x000fe20000000f00 */
[----:B------:R-:W-:Y:S02]  /*d1e0*/  HMMA.16816.F32 R136, R4, R40, R136 ;  /* 0x000000280488723c */ /* 0x000fe40000001888 */
[----:B------:R1:W-:Y:S04]  /*d1f0*/  MUFU.EX2 R231, R0 ;  /* 0x0000000000e77308 */ /* 0x0003e80000000800 */
[C---:B------:R-:W-:Y:S06]  /*d200*/  HMMA.16816.F32 R56, R8.reuse, R20, R56 ;  /* 0x000000140838723c */ /* 0x040fec0000001838 */
[C---:B------:R-:W-:Y:S01]  /*d210*/  HMMA.16816.F32 R48, R8.reuse, R22, R156 ;  /* 0x000000160830723c */ /* 0x040fe2000000189c */
[----:B------:R-:W3:Y:S05]  /*d220*/  LDSM.16.MT88.4 R20, [R226+0xb800] ;  /* 0x00b80000e214783b */ /* 0x000eea0000004200 */
[----:B------:R-:W-:Y:S01]  /*d230*/  HMMA.16816.F32 R76, R8, R16, R76 ;  /* 0x00000010084c723c */ /* 0x000fe2000000184c */
[----:B-1----:R-:W-:Y:S01]  /*d240*/  FFMA.FTZ R0, R195, UR9, -R3 ;  /* 0x00000009c3007c23 */ /* 0x002fe20008010803 */
[----:B------:R-:W-:-:S02]  /*d250*/  MOV R157, R153 ;  /* 0x00000099009d7202 */ /* 0x000fc40000000f00 */
[----:B------:R-:W-:Y:S01]  /*d260*/  MOV R156, R154 ;  /* 0x0000009a009c7202 */ /* 0x000fe20000000f00 */
[----:B------:R1:W-:Y:S01]  /*d270*/  MUFU.EX2 R207, R0 ;  /* 0x0000000000cf7308 */ /* 0x0003e20000000800 */
[C---:B------:R-:W-:Y:S01]  /*d280*/  HMMA.16816.F32 R64, R8.reuse, R18, R64 ;  /* 0x000000120840723c */ /* 0x040fe20000001840 */
[----:B------:R-:W4:Y:S01]  /*d290*/  LDSM.16.MT88.4 R16, [R224+0xb800] ;  /* 0x00b80000e010783b */ /* 0x000f220000004200 */
[----:B------:R-:W-:Y:S02]  /*d2a0*/  MOV R159, R162 ;  /* 0x000000a2009f7202 */ /* 0x000fe40000000f00 */
[----:B------:R-:W-:Y:S02]  /*d2b0*/  MOV R158, R163 ;  /* 0x000000a3009e7202 */ /* 0x000fe40000000f00 */
[C---:B------:R-:W-:Y:S06]  /*d2c0*/  HMMA.16816.F32 R164, R8.reuse, R28, R164 ;  /* 0x0000001c08a4723c */ /* 0x040fec00000018a4 */
[----:B------:R-:W-:Y:S01]  /*d2d0*/  HMMA.16816.F32 R172, R8, R30, R172 ;  /* 0x0000001e08ac723c */ /* 0x000fe200000018ac */
[----:B------:R-:W5:Y:S01]  /*d2e0*/  LDSM.16.MT88.4 R28, [R224+0xa800] ;  /* 0x00a80000e01c783b */ /* 0x000f620000004200 */
[----:B-1----:R-:W-:-:S04]  /*d2f0*/  FFMA.FTZ R0, R193, UR9, -R3 ;  /* 0x00000009c1007c23 */ /* 0x002fc80008010803 */
[C---:B------:R-:W-:Y:S01]  /*d300*/  HMMA.16816.F32 R188, R8.reuse, R38, R80 ;  /* 0x0000002608bc723c */ /* 0x040fe20000001850 */
[----:B------:R1:W2:Y:S05]  /*d310*/  MUFU.EX2 R206, R0 ;  /* 0x0000000000ce7308 */ /* 0x0002aa0000000800 */
[----:B------:R-:W-:Y:S01]  /*d320*/  HMMA.16816.F32 R184, R8, R42, R96 ;  /* 0x0000002a08b8723c */ /* 0x000fe20000001860 */
[----:B------:R-:W-:Y:S02]  /*d330*/  MOV R82, R146 ;  /* 0x0000009200527202 */ /* 0x000fe40000000f00 */
[----:B------:R-:W-:-:S03]  /*d340*/  MOV R83, R147 ;  /* 0x0000009300537202 */ /* 0x000fc60000000f00 */
[----:B------:R-:W-:Y:S01]  /*d350*/  HMMA.16816.F32 R84, R8, R40, R84 ;  /* 0x000000280854723c */ /* 0x000fe20000001854 */
[----:B------:R-:W-:Y:S01]  /*d360*/  MOV R81, R83 ;  /* 0x0000005300517202 */ /* 0x000fe20000000f00 */
[----:B-1----:R-:W-:Y:S01]  /*d370*/  FFMA.FTZ R0, R194, UR9, -R3 ;  /* 0x00000009c2007c23 */ /* 0x002fe20008010803 */
[----:B--2---:R-:W-:-:S04]  /*d380*/  F2FP.F16.F32.PACK_AB R4, R206, R207 ;  /* 0x000000cfce04723e */ /* 0x004fc800000000ff */
[----:B------:R-:W-:Y:S01]  /*d390*/  MOV R41, R170 ;  /* 0x000000aa00297202 */ /* 0x000fe20000000f00 */
[----:B------:R1:W-:Y:S02]  /*d3a0*/  MUFU.EX2 R205, R0 ;  /* 0x0000000000cd7308 */ /* 0x0003e40000000800 */
[----:B-1----:R-:W-:-:S06]  /*d3b0*/  FFMA.FTZ R0, R196, UR9, -R3 ;  /* 0x00000009c4007c23 */ /* 0x002fcc0008010803 */
[----:B------:R1:W2:Y:S02]  /*d3c0*/  MUFU.EX2 R204, R0 ;  /* 0x0000000000cc7308 */ /* 0x0002a40000000800 */
[----:B-1----:R-:W-:Y:S01]  /*d3d0*/  FFMA.FTZ R0, R198, UR9, -R12 ;  /* 0x00000009c6007c23 */ /* 0x002fe2000801080c */
[----:B--2---:R-:W-:-:S05]  /*d3e0*/  F2FP.F16.F32.PACK_AB R6, R204, R205 ;  /* 0x000000cdcc06723e */ /* 0x004fca00000000ff */
[----:B------:R1:W-:Y:S02]  /*d3f0*/  MUFU.EX2 R203, R0 ;  /* 0x0000000000cb7308 */ /* 0x0003e40000000800 */
[----:B-1----:R-:W-:Y:S02]  /*d400*/  FFMA.FTZ R0, R199, UR9, -R12 ;  /* 0x00000009c7007c23 */ /* 0x002fe4000801080c */
[----:B------:R-:W-:Y:S01]  /*d410*/  HMMA.16816.F32 R196, R8, R36, R140 ;  /* 0x0000002408c4723c */ /* 0x000fe2000000188c */
[----:B------:R-:W1:Y:S03]  /*d420*/  LDSM.16.MT88.4 R36, [R226+0xa800] ;  /* 0x00a80000e224783b */ /* 0x000e660000004200 */
[----:B------:R2:W3:Y:S03]  /*d430*/  MUFU.EX2 R202, R0 ;  /* 0x0000000000ca7308 */ /* 0x0004e60000000800 */
[----:B------:R-:W-:Y:S01]  /*d440*/  F2FP.F16.F32.PACK_AB R8, R231, R239 ;  /* 0x000000efe708723e */ /* 0x000fe200000000ff */
[----:B------:R-:W-:Y:S01]  /*d450*/  IMAD.MOV.U32 R142, RZ, RZ, R160 ;  /* 0x000000ffff8e7224 */ /* 0x000fe200078e00a0 */
[----:B------:R-:W-:-:S02]  /*d460*/  MOV R140, R152 ;  /* 0x00000098008c7202 */ /* 0x000fc40000000f00 */
[----:B------:R-:W-:Y:S02]  /*d470*/  MOV R141, R155 ;  /* 0x0000009b008d7202 */ /* 0x000fe40000000f00 */
[----:B------:R-:W-:Y:S02]  /*d480*/  MOV R143, R161 ;  /* 0x000000a1008f7202 */ /* 0x000fe40000000f00 */
[----:B------:R-:W-:Y:S02]  /*d490*/  MOV R80, R140 ;  /* 0x0000008c00507202 */ /* 0x000fe40000000f00 */
[----:B------:R-:W-:Y:S01]  /*d4a0*/  MOV R83, R143 ;  /* 0x0000008f00537202 */ /* 0x000fe20000000f00 */
[----:B------:R-:W-:Y:S02]  /*d4b0*/  IMAD.MOV.U32 R143, RZ, RZ, R149 ;  /* 0x000000ffff8f7224 */ /* 0x000fe400078e0095 */
[----:B--2---:R-:W-:Y:S01]  /*d4c0*/  FFMA.FTZ R0, R14, UR9, -R12 ;  /* 0x000000090e007c23 */ /* 0x004fe2000801080c */
[----:B---3--:R-:W-:Y:S01]  /*d4d0*/  F2FP.F16.F32.PACK_AB R5, R202, R203 ;  /* 0x000000cbca05723e */ /* 0x008fe200000000ff */
[----:B------:R-:W-:Y:S01]  /*d4e0*/  FFMA.FTZ R14, R208, UR9, -R2 ;  /* 0x00000009d00e7c23 */ /* 0x000fe20008010802 */
[----:B------:R-:W-:Y:S01]  /*d4f0*/  MOV R208, R178 ;  /* 0x000000b200d07202 */ /* 0x000fe20000000f00 */
[----:B------:R2:W-:Y:S01]  /*d500*/  MUFU.EX2 R201, R0 ;  /* 0x0000000000c97308 */ /* 0x0005e20000000800 */
[----:B------:R-:W-:-:S02]  /*d510*/  MOV R140, R156 ;  /* 0x0000009c008c7202 */ /* 0x000fc40000000f00 */
[----:B------:R-:W-:-:S05]  /*d520*/  MOV R156, R151 ;  /* 0x00000097009c7202 */ /* 0x000fca0000000f00 */
[----:B------:R-:W-:Y:S01]  /*d530*/  MUFU.EX2 R106, R14 ;  /* 0x0000000e006a7308 */ /* 0x000fe20000000800 */
[----:B--2---:R-:W-:Y:S01]  /*d540*/  FFMA.FTZ R0, R238, UR9, -R12 ;  /* 0x00000009ee007c23 */ /* 0x004fe2000801080c */
[----:B------:R-:W-:-:S06]  /*d550*/  MOV R238, R179 ;  /* 0x000000b300ee7202 */ /* 0x000fcc0000000f00 */
[----:B------:R2:W3:Y:S01]  /*d560*/  MUFU.EX2 R200, R0 ;  /* 0x0000000000c87308 */ /* 0x0004e20000000800 */
[----:B------:R-:W-:Y:S01]  /*d570*/  ISETP.GE.AND P0, PT, R238, 0x4, PT ;  /* 0x00000004ee00780c */ /* 0x000fe20003f06270 */
[----:B--2---:R-:W-:Y:S01]  /*d580*/  FFMA.FTZ R0, R210, UR9, -R2 ;  /* 0x00000009d2007c23 */ /* 0x004fe20008010802 */
[----:B---3--:R-:W-:-:S05]  /*d590*/  F2FP.F16.F32.PACK_AB R7, R200, R201 ;  /* 0x000000c9c807723e */ /* 0x008fca00000000ff */
[----:B------:R2:W-:Y:S02]  /*d5a0*/  MUFU.EX2 R210, R0 ;  /* 0x0000000000d27308 */ /* 0x0005e40000000800 */
[C---:B------:R-:W-:Y:S06]  /*d5b0*/  HMMA.16816.F32 R192, R4.reuse, R26, R60 ;  /* 0x0000001a04c0723c */ /* 0x040fec000000183c */
[C---:B------:R-:W-:Y:S06]  /*d5c0*/  HMMA.16816.F32 R180, R4.reuse, R24, R52 ;  /* 0x0000001804b4723c */ /* 0x040fec0000001834 */
[----:B------:R-:W-:Y:S01]  /*d5d0*/  HMMA.16816.F32 R52, R4, R22, R132 ;  /* 0x000000160434723c */ /* 0x000fe20000001884 */
[----:B--2---:R-:W-:-:S04]  /*d5e0*/  FFMA.FTZ R0, R209, UR9, -R2 ;  /* 0x00000009d1007c23 */ /* 0x004fc80008010802 */
[----:B------:R2:W3:Y:S01]  /*d5f0*/  MUFU.EX2 R107, R0 ;  /* 0x00000000006b7308 */ /* 0x0004e20000000800 */
[C---:B------:R-:W-:Y:S06]  /*d600*/  HMMA.16816.F32 R176, R4.reuse, R32, R68 ;  /* 0x0000002004b0723c */ /* 0x040fec0000001844 */
[C---:B------:R-:W-:Y:S06]  /*d610*/  HMMA.16816.F32 R96, R4.reuse, R34, R72 ;  /* 0x000000220460723c */ /* 0x040fec0000001848 */
[----:B----4-:R-:W-:Y:S01]  /*d620*/  HMMA.16816.F32 R72, R4, R16, R116 ;  /* 0x000000100448723c */ /* 0x010fe20000001874 */
[----:B--2---:R-:W-:Y:S01]  /*d630*/  FFMA.FTZ R0, R234, UR9, -R2 ;  /* 0x00000009ea007c23 */ /* 0x004fe20008010802 */
[----:B------:R-:W-:-:S04]  /*d640*/  MOV R234, R105 ;  /* 0x0000006900ea7202 */ /* 0x000fc80000000f00 */
[C---:B-----5:R-:W-:Y:S01]  /*d650*/  HMMA.16816.F32 R152, R4.reuse, R30, R92 ;  /* 0x0000001e0498723c */ /* 0x060fe2000000185c */
[----:B---3--:R-:W-:Y:S01]  /*d660*/  F2FP.F16.F32.PACK_AB R10, R107, R210 ;  /* 0x000000d26b0a723e */ /* 0x008fe200000000ff */
[----:B------:R2:W-:Y:S04]  /*d670*/  MUFU.EX2 R105, R0 ;  /* 0x0000000000697308 */ /* 0x0005e80000000800 */
[----:B-1----:R-:W-:Y:S01]  /*d680*/  HMMA.16816.F32 R160, R4, R36, R112 ;  /* 0x0000002404a0723c */ /* 0x002fe20000001870 */
[----:B--2---:R-:W-:Y:S01]  /*d690*/  FFMA.FTZ R0, R221, UR9, -R2 ;  /* 0x00000009dd007c23 */ /* 0x004fe20008010802 */
[----:B------:R-:W-:Y:S01]  /*d6a0*/  IMAD.MOV.U32 R221, RZ, RZ, R171 ;  /* 0x000000ffffdd7224 */ /* 0x000fe200078e00ab */
[----:B------:R-:W-:Y:S02]  /*d6b0*/  MOV R171, R100 ;  /* 0x0000006400ab7202 */ /* 0x000fe40000000f00 */
[----:B------:R1:W-:Y:S02]  /*d6c0*/  MUFU.EX2 R100, R0 ;  /* 0x0000000000647308 */ /* 0x0003e40000000800 */
[----:B------:R-:W-:Y:S01]  /*d6d0*/  MOV R209, R171 ;  /* 0x000000ab00d17202 */ /* 0x000fe20000000f00 */
[----:B-1----:R-:W-:Y:S01]  /*d6e0*/  FFMA.FTZ R0, R211, UR9, -R13 ;  /* 0x00000009d3007c23 */ /* 0x002fe2000801080d */
[----:B------:R-:W-:-:S02]  /*d6f0*/  MOV R211, R145 ;  /* 0x0000009100d37202 */ /* 0x000fc40000000f00 */
[C---:B------:R-:W-:Y:S02]  /*d700*/  HMMA.16816.F32 R144, R4.reuse, R28, R88 ;  /* 0x0000001c0490723c */ /* 0x040fe40000001858 */
[----:B------:R1:W-:Y:S04]  /*d710*/  MUFU.EX2 R62, R0 ;  /* 0x00000000003e7308 */ /* 0x0003e80000000800 */
[----:B------:R-:W-:Y:S01]  /*d720*/  HMMA.16816.F32 R88, R4, R18, R128 ;  /* 0x000000120458723c */ /* 0x000fe20000001880 */
[----:B-1----:R-:W-:Y:S01]  /*d730*/  FFMA.FTZ R0, R212, UR9, -R13 ;  /* 0x00000009d4007c23 */ /* 0x002fe2000801080d */
[----:B------:R-:W-:-:S03]  /*d740*/  MOV R212, R47 ;  /* 0x0000002f00d47202 */ /* 0x000fc60000000f00 */
[----:B------:R1:W2:Y:S02]  /*d750*/  MUFU.EX2 R61, R0 ;  /* 0x00000000003d7308 */ /* 0x0002a40000000800 */
[----:B-1----:R-:W-:Y:S01]  /*d760*/  FFMA.FTZ R0, R213, UR9, -R13 ;  /* 0x00000009d5007c23 */ /* 0x002fe2000801080d */
[----:B--2---:R-:W-:Y:S02]  /*d770*/  F2FP.F16.F32.PACK_AB R9, R61, R62 ;  /* 0x0000003e3d09723e */ /* 0x004fe400000000ff */
[----:B------:R-:W-:-:S03]  /*d780*/  MOV R213, R168 ;  /* 0x000000a800d57202 */ /* 0x000fc60000000f00 */
[----:B------:R1:W-:Y:S02]  /*d790*/  MUFU.EX2 R60, R0 ;  /* 0x00000000003c7308 */ /* 0x0003e40000000800 */
[----:B-1----:R-:W-:Y:S01]  /*d7a0*/  FFMA.FTZ R0, R214, UR9, -R13 ;  /* 0x00000009d6007c23 */ /* 0x002fe2000801080d */
[----:B------:R-:W-:Y:S02]  /*d7b0*/  MOV R214, R169 ;  /* 0x000000a900d67202 */ /* 0x000fe40000000f00 */
[----:B------:R-:W-:Y:S03]  /*d7c0*/  HMMA.16816.F32 R168, R4, R38, R120 ;  /* 0x0000002604a8723c */ /* 0x000fe60000001878 */
[----:B------:R1:W2:Y:S02]  /*d7d0*/  MUFU.EX2 R47, R0 ;  /* 0x00000000002f7308 */ /* 0x0002a40000000800 */
[----:B-1----:R-:W-:Y:S01]  /*d7e0*/  FFMA.FTZ R0, R223, UR9, -R2 ;  /* 0x00000009df007c23 */ /* 0x002fe20008010802 */
[----:B--2---:R-:W-:Y:S01]  /*d7f0*/  F2FP.F16.F32.PACK_AB R11, R47, R60 ;  /* 0x0000003c2f0b723e */ /* 0x004fe200000000ff */
[----:B------:R-:W-:Y:S01]  /*d800*/  IMAD.MOV.U32 R223, RZ, RZ, R82 ;  /* 0x000000ffffdf7224 */ /* 0x000fe200078e0052 */
[----:B------:R-:W-:-:S03]  /*d810*/  MOV R82, R142 ;  /* 0x0000008e00527202 */ /* 0x000fc60000000f00 */
[----:B------:R1:W-:Y:S01]  /*d820*/  MUFU.EX2 R63, R0 ;  /* 0x00000000003f7308 */ /* 0x0003e20000000800 */
[----:B------:R-:W-:Y:S02]  /*d830*/  MOV R142, R148 ;  /* 0x00000094008e7202 */ /* 0x000fe40000000f00 */
[----:B------:R-:W-:Y:S01]  /*d840*/  MOV R2, R83 ;  /* 0x0000005300027202 */ /* 0x000fe20000000f00 */
[C---:B------:R-:W-:Y:S06]  /*d850*/  HMMA.16816.F32 R132, R8.reuse, R32, R76 ;  /* 0x000000200884723c */ /* 0x040fec000000184c */
[----:B------:R-:W-:Y:S01]  /*d860*/  HMMA.16816.F32 R108, R8, R26, R108 ;  /* 0x0000001a086c723c */ /* 0x000fe2000000186c */
[----:B------:R-:W-:-:S05]  /*d870*/  MOV R33, R81 ;  /* 0x0000005100217202 */ /* 0x000fca0000000f00 */
[C---:B------:R-:W-:Y:S01]  /*d880*/  HMMA.16816.F32 R116, R8.reuse, R24, R124 ;  /* 0x000000180874723c */ /* 0x040fe2000000187c */
[----:B-1----:R-:W-:Y:S01]  /*d890*/  FFMA.FTZ R0, R233, UR9, -R13 ;  /* 0x00000009e9007c23 */ /* 0x002fe2000801080d */
[----:B------:R-:W-:Y:S01]  /*d8a0*/  MOV R233, R141 ;  /* 0x0000008d00e97202 */ /* 0x000fe20000000f00 */
[----:B------:R-:W-:Y:S01]  /*d8b0*/  LDSM.16.MT88.4 R124, [R224+0x9c00] ;  /* 0x009c0000e07c783b */ /* 0x000fe20000004200 */
[----:B------:R-:W-:Y:S01]  /*d8c0*/  MOV R141, R157 ;  /* 0x0000009d008d7202 */ /* 0x000fe20000000f00 */
[----:B------:R1:W-:Y:S01]  /*d8d0*/  MUFU.EX2 R43, R0 ;  /* 0x00000000002b7308 */ /* 0x0003e20000000800 */
[----:B------:R-:W-:Y:S01]  /*d8e0*/  HMMA.16816.F32 R64, R8, R34, R64 ;  /* 0x000000220840723c */ /* 0x000fe20000001840 */
[----:B------:R-:W-:-:S05]  /*d8f0*/  MOV R157, R150 ;  /* 0x00000096009d7202 */ /* 0x000fca0000000f00 */
[----:B------:R-:W-:Y:S01]  /*d900*/  HMMA.16816.F32 R148, R4, R20, R136 ;  /* 0x000000140494723c */ /* 0x000fe20000001888 */
[----:B------:R-:W-:Y:S01]  /*d910*/  IMAD.MOV.U32 R35, RZ, RZ, R140 ;  /* 0x000000ffff237224 */ /* 0x000fe200078e008c */
[----:B------:R-:W-:Y:S01]  /*d920*/  MOV R34, R142 ;  /* 0x0000008e00227202 */ /* 0x000fe20000000f00 */
[----:B------:R-:W-:Y:S02]  /*d930*/  LDSM.16.MT88.4 R4, [R226+0xbc00] ;  /* 0x00bc0000e204783b */ /* 0x000fe40000004200 */
[----:B------:R-:W-:Y:S01]  /*d940*/  FFMA.FTZ R2, R2, R15, R35 ;  /* 0x0000000f02027223 */ /* 0x000fe20000010023 */
[----:B------:R-:W-:Y:S01]  /*d950*/  HMMA.16816.F32 R164, R8, R36, R164 ;  /* 0x0000002408a4723c */ /* 0x000fe200000018a4 */
[----:B-1----:R-:W-:Y:S01]  /*d960*/  FFMA.FTZ R0, R232, UR9, -R3 ;  /* 0x00000009e8007c23 */ /* 0x002fe20008010803 */
[----:B------:R-:W-:-:S04]  /*d970*/  MOV R232, R41 ;  /* 0x0000002900e87202 */ /* 0x000fc80000000f00 */
[C---:B------:R-:W-:Y:S01]  /*d980*/  HMMA.16816.F32 R68, R8.reuse, R16, R196 ;  /* 0x000000100844723c */ /* 0x040fe200000018c4 */
[----:B------:R1:W-:Y:S05]  /*d990*/  MUFU.EX2 R42, R0 ;  /* 0x00000000002a7308 */ /* 0x0003ea0000000800 */
[C---:B------:R-:W-:Y:S06]  /*d9a0*/  HMMA.16816.F32 R84, R8.reuse, R20, R84 ;  /* 0x000000140854723c */ /* 0x040fec0000001854 */
[C---:B------:R-:W-:Y:S06]  /*d9b0*/  HMMA.16816.F32 R56, R8.reuse, R28, R56 ;  /* 0x0000001c0838723c */ /* 0x040fec0000001838 */
[----:B------:R-:W-:Y:S01]  /*d9c0*/  HMMA.16816.F32 R48, R8, R30, R48 ;  /* 0x0000001e0830723c */ /* 0x000fe20000001830 */
[----:B-1----:R-:W-:Y:S01]  /*d9d0*/  FFMA.FTZ R0, R215, UR9, -R3 ;  /* 0x00000009d7007c23 */ /* 0x002fe20008010803 */
[----:B------:R-:W-:-:S02]  /*d9e0*/  MOV R215, R209 ;  /* 0x000000d100d77202 */ /* 0x000fc40000000f00 */
[----:B------:R-:W-:Y:S01]  /*d9f0*/  MOV R209, R143 ;  /* 0x0000008f00d17202 */ /* 0x000fe20000000f00 */
[----:B------:R1:W2:Y:S01]  /*da00*/  MUFU.EX2 R41, R0 ;  /* 0x0000000000297308 */ /* 0x0002a20000000800 */
[----:B------:R-:W-:Y:S01]  /*da10*/  HMMA.16816.F32 R36, R8, R38, R172 ;  /* 0x000000260824723c */ /* 0x000fe200000018ac */
[----:B------:R-:W-:Y:S01]  /*da20*/  MOV R28, R158 ;  /* 0x0000009e001c7202 */ /* 0x000fe20000000f00 */
[----:B------:R-:W-:Y:S01]  /*da30*/  LDSM.16.MT88.4 R172, [R226+0xac00] ;  /* 0x00ac0000e2ac783b */ /* 0x000fe20000004200 */
[----:B------:R-:W-:-:S03]  /*da40*/  MOV R29, R157 ;  /* 0x0000009d001d7202 */ /* 0x000fc60000000f00 */
[C---:B------:R-:W-:Y:S06]  /*da50*/  HMMA.16816.F32 R16, R8.reuse, R18, R188 ;  /* 0x000000120810723c */ /* 0x040fec00000018bc */
[----:B------:R-:W-:Y:S01]  /*da60*/  HMMA.16816.F32 R20, R8, R22, R184 ;  /* 0x000000160814723c */ /* 0x000fe200000018b8 */
[--C-:B-1----:R-:W-:Y:S01]  /*da70*/  FFMA.FTZ R0, R217, UR9, -R3.reuse ;  /* 0x00000009d9007c23 */ /* 0x102fe20008010803 */
[----:B------:R-:W-:Y:S02]  /*da80*/  MOV R217, R80 ;  /* 0x0000005000d97202 */ /* 0x000fe40000000f00 */
[----:B--2---:R-:W-:Y:S01]  /*da90*/  F2FP.F16.F32.PACK_AB R92, R41, R42 ;  /* 0x0000002a295c723e */ /* 0x004fe200000000ff */
[----:B------:R1:W-:Y:S02]  /*daa0*/  MUFU.EX2 R40, R0 ;  /* 0x0000000000287308 */ /* 0x0003e40000000800 */
[----:B-1----:R-:W-:Y:S01]  /*dab0*/  FFMA.FTZ R0, R219, UR9, -R3 ;  /* 0x00000009db007c23 */ /* 0x002fe20008010803 */
[----:B------:R-:W-:-:S02]  /*dac0*/  MOV R3, R141 ;  /* 0x0000008d00037202 */ /* 0x000fc40000000f00 */
[----:B------:R-:W1:Y:S03]  /*dad0*/  LDSM.16.MT88.4 R140, [R226+0x9c00] ;  /* 0x009c0000e28c783b */ /* 0x000e660000004200 */
[----:B------:R2:W3:Y:S01]  /*dae0*/  MUFU.EX2 R32, R0 ;  /* 0x0000000000207308 */ /* 0x0004e20000000800 */
[----:B------:R-:W-:Y:S01]  /*daf0*/  MOV R219, R82 ;  /* 0x0000005200db7202 */ /* 0x000fe20000000f00 */
[----:B------:R-:W-:Y:S01]  /*db00*/  FFMA.FTZ R3, R3, R44, R34 ;  /* 0x0000002c03037223 */ /* 0x000fe20000010022 */
[----:B------:R-:W4:Y:S01]  /*db10*/  LDSM.16.MT88.4 R80, [R224+0xbc00] ;  /* 0x00bc0000e050783b */ /* 0x000f220000004200 */
[--C-:B--2---:R-:W-:Y:S01]  /*db20*/  FFMA.FTZ R0, R216, UR9, -R12.reuse ;  /* 0x00000009d8007c23 */ /* 0x104fe2000801080c */
[----:B---3--:R-:W-:Y:S02]  /*db30*/  F2FP.F16.F32.PACK_AB R94, R32, R40 ;  /* 0x00000028205e723e */ /* 0x008fe400000000ff */
[----:B------:R-:W-:Y:S01]  /*db40*/  MOV R216, R156 ;  /* 0x0000009c00d87202 */ /* 0x000fe20000000f00 */
[----:B------:R2:W-:Y:S02]  /*db50*/  MUFU.EX2 R27, R0 ;  /* 0x00000000001b7308 */ /* 0x0005e40000000800 */
[----:B--2---:R-:W-:Y:S01]  /*db60*/  FFMA.FTZ R0, R218, UR9, -R12 ;  /* 0x00000009da007c23 */ /* 0x004fe2000801080c */
[----:B------:R-:W-:-:S02]  /*db70*/  MOV R218, R159 ;  /* 0x0000009f00da7202 */ /* 0x000fc40000000f00 */
[----:B------:R-:W2:Y:S03]  /*db80*/  LDSM.16.MT88.4 R156, [R224+0xac00] ;  /* 0x00ac0000e09c783b */ /* 0x000ea60000004200 */
[----:B------:R3:W5:Y:S01]  /*db90*/  MUFU.EX2 R25, R0 ;  /* 0x0000000000197308 */ /* 0x0007620000000800 */
[----:B------:R-:W-:-:S04]  /*dba0*/  FFMA.FTZ R8, R28, R46, R218 ;  /* 0x0000002e1c087223 */ /* 0x000fc800000100da */
[----:B------:R-:W-:Y:S01]  /*dbb0*/  FADD.FTZ R11, R219, R8 ;  /* 0x00000008db0b7221 */ /* 0x000fe20000010000 */
        /* <DEDUP_REMOVED lines=10> */
[----:B----4-:R-:W-:Y:S01]  /*dc60*/  HMMA.16816.F32 R76, R92, R82, R88 ;  /* 0x000000525c4c723c */ /* 0x010fe20000001858 */
[----:B------:R-:W-:Y:S02]  /*dc70*/  F2FP.F16.F32.PACK_AB R96, R105, R106 ;  /* 0x0000006a6960723e */ /* 0x000fe400000000ff */
[----:B------:R-:W-:-:S03]  /*dc80*/  F2FP.F16.F32.PACK_AB R98, R63, R100 ;  /* 0x000000643f62723e */ /* 0x000fc600000000ff */
[----:B------:R-:W-:Y:S01]  /*dc90*/  HMMA.16816.F32 R88, R92, R4, R148 ;  /* 0x000000045c58723c */ /* 0x000fe20000001894 */
[----:B---3--:R-:W-:Y:S01]  /*dca0*/  FFMA.FTZ R0, R236, UR9, -R13 ;  /* 0x00000009ec007c23 */ /* 0x008fe2000801080d */
[----:B-----5:R-:W-:-:S03]  /*dcb0*/  F2FP.F16.F32.PACK_AB R97, R14, R43 ;  /* 0x0000002b0e61723e */ /* 0x020fc600000000ff */
[----:B------:R1:W-:Y:S01]  /*dcc0*/  MUFU.EX2 R12, R0 ;  /* 0x00000000000c7308 */ /* 0x0003e20000000800 */
[C---:B------:R-:W-:Y:S06]  /*dcd0*/  HMMA.16816.F32 R112, R92.reuse, R124, R180 ;  /* 0x0000007c5c70723c */ /* 0x040fec00000018b4 */
[C---:B------:R-:W-:Y:S06]  /*dce0*/  HMMA.16816.F32 R120, R92.reuse, R126, R192 ;  /* 0x0000007e5c78723c */ /* 0x040fec00000018c0 */
[----:B------:R-:W-:Y:S01]  /*dcf0*/  HMMA.16816.F32 R128, R92, R140, R176 ;  /* 0x0000008c5c80723c */ /* 0x000fe200000018b0 */
[----:B-1----:R-:W-:-:S05]  /*dd00*/  FFMA.FTZ R0, R237, UR9, -R13 ;  /* 0x00000009ed007c23 */ /* 0x002fca000801080d */
[C---:B--2---:R-:W-:Y:S01]  /*dd10*/  HMMA.16816.F32 R144, R92.reuse, R156, R144 ;  /* 0x0000009c5c90723c */ /* 0x044fe20000001890 */
[----:B------:R1:W2:Y:S05]  /*dd20*/  MUFU.EX2 R9, R0 ;  /* 0x0000000000097308 */ /* 0x0002aa0000000800 */
[C---:B------:R-:W-:Y:S06]  /*dd30*/  HMMA.16816.F32 R152, R92.reuse, R158, R152 ;  /* 0x0000009e5c98723c */ /* 0x040fec0000001898 */
[C---:B------:R-:W-:Y:S06]  /*dd40*/  HMMA.16816.F32 R160, R92.reuse, R172, R160 ;  /* 0x000000ac5ca0723c */ /* 0x040fec00000018a0 */
[----:B------:R-:W-:Y:S01]  /*dd50*/  HMMA.16816.F32 R168, R92, R174, R168 ;  /* 0x000000ae5ca8723c */ /* 0x000fe200000018a8 */
[----:B-1----:R-:W-:Y:S01]  /*dd60*/  FFMA.FTZ R0, R216, R45, R29 ;  /* 0x0000002dd8007223 */ /* 0x002fe2000001001d */
[----:B--2---:R-:W-:-:S03]  /*dd70*/  F2FP.F16.F32.PACK_AB R99, R9, R12 ;  /* 0x0000000c0963723e */ /* 0x004fc600000000ff */
[----:B------:R-:W-:Y:S01]  /*dd80*/  FADD.FTZ R10, R33, R0 ;  /* 0x00000000210a7221 */ /* 0x000fe20000010000 */
[----:B------:R-:W-:Y:S01]  /*dd90*/  FADD.FTZ R0, R217, R3 ;  /* 0x00000003d9007221 */ /* 0x000fe20000010000 */
[----:B------:R-:W-:Y:S01]  /*dda0*/  FADD.FTZ R3, R232, R11 ;  /* 0x0000000be8037221 */ /* 0x000fe20000010000 */
[----:B------:R-:W-:Y:S01]  /*ddb0*/  HMMA.16816.F32 R72, R92, R80, R72 ;  /* 0x000000505c48723c */ /* 0x000fe20000001848 */
[----:B------:R-:W-:Y:S01]  /*ddc0*/  FADD.FTZ R2, R233, R10 ;  /* 0x0000000ae9027221 */ /* 0x000fe20000010000 */
[----:B------:R-:W-:Y:S01]  /*ddd0*/  FADD.FTZ R0, R223, R0 ;  /* 0x00000000df007221 */ /* 0x000fe20000010000 */
[----:B------:R-:W-:Y:S02]  /*dde0*/  FADD.FTZ R3, R213, R3 ;  /* 0x00000003d5037221 */ /* 0x000fe40000010000 */
        /* <DEDUP_REMOVED lines=53> */
[----:B------:R-:W-:Y:S01]  /*e140*/  @P0 IADD3 R231, R238, -0x4, RZ ;  /* 0xfffffffceee70810 */ /* 0x000fe20007ffe0ff */
        /* <DEDUP_REMOVED lines=18> */
.L_x_444:
[----:B------:R-:W2:Y:S02]  /*e270*/  LDL.LU R0, [R1+0x8] ;  /* 0x0000080001007983 */ /* 0x000ea40000300800 */
[----:B--2---:R-:W-:-:S07]  /*e280*/  IADD3 R231, R0, -0x1, RZ ;  /* 0xffffffff00e77810 */ /* 0x004fce0007ffe0ff */
.L_x_447:
[----:B------:R-:W-:-:S13]  /*e290*/  ISETP.GE.AND P0, PT, R231, RZ, PT ;  /* 0x000000ffe700720c */ /* 0x000fda0003f06270 */
[----:B------:R-:W-:Y:S05]  /*e2a0*/  @!P0 BRA `(.L_x_448) ;  /* 0x0000003800988947 */ /* 0x000fea0003800000 */
[----:B------:R-:W2:Y:S01]  /*e2b0*/  LDL.LU R0, [R1+0x70] ;  /* 0x0000700001007983 */ /* 0x000ea20000300800 */
[----:B------:R-:W-:Y:S01]  /*e2c0*/  IMAD.MOV.U32 R100, RZ, RZ, R103 ;  /* 0x000000ffff647224 */ /* 0x000fe200078e0067 */
[----:B------:R-:W-:Y:S01]  /*e2d0*/  MOV R3, R104 ;  /* 0x0000006800037202 */ /* 0x000fe20000000f00 */
[----:B------:R-:W-:Y:S01]  /*e2e0*/  IMAD.MOV.U32 R106, RZ, RZ, R101 ;  /* 0x000000ffff6a7224 */ /* 0x000fe200078e0065 */
[----:B------:R-:W2:Y:S01]  /*e2f0*/  LDL.LU R2, [R1+0x80] ;  /* 0x0000800001027983 */ /* 0x000ea20000300800 */
        /* <DEDUP_REMOVED lines=15> */
.L_x_451:
        /* <DEDUP_REMOVED lines=27> */
.L_x_449:
        /* <DEDUP_REMOVED lines=27> */
[----:B------:R-:W1:Y:S08]  /*e750*/  LDSM.16.M88.4 R16, [R225+0x6000] ;  /* 0x00600000e110783b */ /* 0x000e700000000200 */
        /* <DEDUP_REMOVED lines=8> */
[----:B------:R-:W1:Y:S01]  /*e7e0*/  LDSM.16.M88.4 R180, [R227+0x6000] ;  /* 0x00600000e3b4783b */ /* 0x000e620000000200 */
        /* <DEDUP_REMOVED lines=309> */
.L_x_450:
        /* <DEDUP_REMOVED lines=541> */
.L_x_448:
[----:B------:R-:W2:Y:S04]  /*11d10*/  LDL.LU R5, [R1+0x28] ;  /* 0x0000280001057983 */ /* 0x000ea80000300800 */
[----:B------:R-:W3:Y:S04]  /*11d20*/  LDL.LU R4, [R1+0x2c] ;  /* 0x00002c0001047983 */ /* 0x000ee80000300800 */
[----:B------:R-:W4:Y:S04]  /*11d30*/  LDL.LU R11, [R1+0x34] ;  /* 0x00003400010b7983 */ /* 0x000f280000300800 */
[----:B------:R-:W5:Y:S04]  /*11d40*/  LDL.LU R10, [R1+0x30] ;  /* 0x00003000010a7983 */ /* 0x000f680000300800 */
[----:B------:R-:W5:Y:S01]  /*11d50*/  LDL R13, [R1+0x68] ;  /* 0x00006800010d7983 */ /* 0x000f620000100800 */
[----:B------:R-:W1:Y:S01]  /*11d60*/  S2UR UR4, SR_CgaCtaId ;  /* 0x00000000000479c3 */ /* 0x000e620000008800 */
[----:B------:R-:W-:Y:S01]  /*11d70*/  UMOV UR5, 0x400 ;  /* 0x0000040000057882 */ /* 0x000fe20000000000 */
[----:B------:R-:W1:Y:S02]  /*11d80*/  S2R R62, SR_TID.X ;  /* 0x00000000003e7919 */ /* 0x000e640000002100 */
[----:B-1----:R-:W-:Y:S01]  /*11d90*/  ULEA UR4, UR4, UR5, 0x18 ;  /* 0x0000000504047291 */ /* 0x002fe2000f8ec03f */
[----:B------:R-:W-:-:S04]  /*11da0*/  SHF.R.S32.HI R61, RZ, 0x1f, R62 ;  /* 0x0000001fff3d7819 */ /* 0x000fc8000001143e */
[CC--:B------:R-:W-:Y:S02]  /*11db0*/  LEA.HI R8, R61.reuse, R62.reuse, RZ, 0x2 ;  /* 0x0000003e3d087211 */ /* 0x0c0fe400078f10ff */
[----:B------:R-:W-:Y:S02]  /*11dc0*/  LEA.HI R61, R61, R62, RZ, 0x5 ;  /* 0x0000003e3d3d7211 */ /* 0x000fe400078f28ff */
[----:B------:R-:W-:Y:S02]  /*11dd0*/  SHF.R.S32.HI R9, RZ, 0x2, R8 ;  /* 0x00000002ff097819 */ /* 0x000fe40000011408 */
[----:B------:R-:W-:Y:S01]  /*11de0*/  SHF.R.S32.HI R51, RZ, 0x5, R61 ;  /* 0x00000005ff337819 */ /* 0x000fe2000001143d */
[----:B--2---:R-:W1:Y:S04]  /*11df0*/  SHFL.BFLY PT, R2, R5, 0x2, 0x1f ;  /* 0x0c401f0005027f89 */ /* 0x004e6800000e0000 */
[----:B---3--:R-:W2:Y:S04]  /*11e00*/  SHFL.BFLY PT, R0, R4, 0x2, 0x1f ;  /* 0x0c401f0004007f89 */ /* 0x008ea800000e0000 */
[----:B----4-:R-:W3:Y:S04]  /*11e10*/  SHFL.BFLY PT, R7, R11, 0x2, 0x1f ;  /* 0x0c401f000b077f89 */ /* 0x010ee800000e0000 */
[----:B-----5:R-:W4:Y:S01]  /*11e20*/  SHFL.BFLY PT, R6, R10, 0x2, 0x1f ;  /* 0x0c401f000a067f89 */ /* 0x020f2200000e0000 */
[----:B------:R-:W-:Y:S01]  /*11e30*/  ISETP.NE.AND P1, PT, R13, -0x1, PT ;  /* 0xffffffff0d00780c */ /* 0x000fe20003f25270 */
[----:B-1----:R-:W-:Y:S01]  /*11e40*/  FADD.FTZ R2, R2, R5 ;  /* 0x0000000502027221 */ /* 0x002fe20000010000 */
[----:B--2---:R-:W-:-:S04]  /*11e50*/  FADD.FTZ R0, R0, R4 ;  /* 0x0000000400007221 */ /* 0x004fc80000010000 */
[----:B------:R-:W1:Y:S01]  /*11e60*/  SHFL.BFLY PT, R3, R2, 0x1, 0x1f ;  /* 0x0c201f0002037f89 */ /* 0x000e6200000e0000 */
[----:B------:R-:W-:Y:S01]  /*11e70*/  SHF.R.S32.HI R4, RZ, 0x1f, R9 ;  /* 0x0000001fff047819 */ /* 0x000fe20000011409 */
[----:B---3--:R-:W-:Y:S02]  /*11e80*/  FADD.FTZ R7, R7, R11 ;  /* 0x0000000b07077221 */ /* 0x008fe40000010000 */
[----:B------:R-:W2:Y:S01]  /*11e90*/  SHFL.BFLY PT, R5, R0, 0x1, 0x1f ;  /* 0x0c201f0000057f89 */ /* 0x000ea200000e0000 */
[----:B------:R-:W-:Y:S01]  /*11ea0*/  LEA.HI R4, R4, R9, RZ, 0x3 ;  /* 0x0000000904047211 */ /* 0x000fe200078f18ff */
[----:B----4-:R-:W-:Y:S02]  /*11eb0*/  FADD.FTZ R6, R6, R10 ;  /* 0x0000000a06067221 */ /* 0x010fe40000010000 */
[----:B------:R-:W3:Y:S01]  /*11ec0*/  SHFL.BFLY PT, R55, R7, 0x1, 0x1f ;  /* 0x0c201f0007377f89 */ /* 0x000ee200000e0000 */
[----:B------:R-:W-:Y:S01]  /*11ed0*/  LOP3.LUT R4, R4, 0xfffffff8, RZ, 0xc0, !PT ;  /* 0xfffffff804047812 */ /* 0x000fe200078ec0ff */
[----:B------:R-:W4:Y:S02]  /*11ee0*/  @P1 LDC.64 R10, c[0x0][0x298] ;  /* 0x0000a600ff0a1b82 */ /* 0x000f240000000a00 */
[----:B------:R-:W5:Y:S01]  /*11ef0*/  SHFL.BFLY PT, R57, R6, 0x1, 0x1f ;  /* 0x0c201f0006397f89 */ /* 0x000f6200000e0000 */
[----:B------:R-:W-:Y:S01]  /*11f00*/  IADD3 R4, R9, -R4, RZ ;  /* 0x8000000409047210 */ /* 0x000fe20007ffe0ff */
[----:B-1----:R-:W-:-:S03]  /*11f10*/  FADD.FTZ R56, R2, R3 ;  /* 0x0000000302387221 */ /* 0x002fc60000010000 */
[----:B------:R-:W-:Y:S01]  /*11f20*/  LEA.HI R3, R4, R4, RZ, 0x1 ;  /* 0x0000000404037211 */ /* 0x000fe200078f08ff */
[----:B--2---:R-:W-:Y:S01]  /*11f30*/  FADD.FTZ R58, R0, R5 ;  /* 0x00000005003a7221 */ /* 0x004fe20000010000 */
[----:B------:R-:W-:Y:S02]  /*11f40*/  LOP3.LUT R5, R8, 0xfffffffc, RZ, 0xc0, !PT ;  /* 0xfffffffc08057812 */ /* 0x000fe400078ec0ff */
[----:B------:R-:W-:Y:S01]  /*11f50*/  SHF.R.S32.HI R2, RZ, 0x1, R3 ;  /* 0x00000001ff027819 */ /* 0x000fe20000011403 */
[----:B---3--:R-:W-:Y:S01]  /*11f60*/  FADD.FTZ R55, R7, R55 ;  /* 0x0000003707377221 */ /* 0x008fe20000010000 */
[----:B------:R-:W-:Y:S02]  /*11f70*/  LOP3.LUT R8, R3, 0x3fffffe, RZ, 0xc0, !PT ;  /* 0x03fffffe03087812 */ /* 0x000fe400078ec0ff */
[----:B------:R-:W-:Y:S01]  /*11f80*/  IADD3 R3, -R5, R62, RZ ;  /* 0x0000003e05037210 */ /* 0x000fe20007ffe1ff */
[----:B-----5:R-:W-:Y:S01]  /*11f90*/  FADD.FTZ R57, R6, R57 ;  /* 0x0000003906397221 */ /* 0x020fe20000010000 */
[----:B------:R-:W-:-:S02]  /*11fa0*/  SHF.L.U32 R9, R2, 0x6, RZ ;  /* 0x0000000602097819 */ /* 0x000fc400000006ff */
[----:B------:R-:W-:Y:S02]  /*11fb0*/  FSETP.NE.FTZ.AND P5, PT, R56, RZ, PT ;  /* 0x000000ff3800720b */ /* 0x000fe40003fb5000 */
[----:B------:R-:W-:Y:S02]  /*11fc0*/  IADD3 R5, R4, -R8, RZ ;  /* 0x8000000804057210 */ /* 0x000fe40007ffe0ff */
[----:B------:R-:W-:Y:S02]  /*11fd0*/  LEA R3, R51, R3, 0x8 ;  /* 0x0000000333037211 */ /* 0x000fe400078e40ff */
[----:B------:R-:W-:Y:S02]  /*11fe0*/  LOP3.LUT R4, R9, 0xc0, RZ, 0xc0, !PT ;  /* 0x000000c009047812 */ /* 0x000fe400078ec0ff */
[----:B------:R-:W-:Y:S02]  /*11ff0*/  FSETP.NE.FTZ.AND P4, PT, R58, RZ, PT ;  /* 0x000000ff3a00720b */ /* 0x000fe40003f95000 */
[----:B------:R-:W-:-:S02]  /*12000*/  MOV R0, 0x3f800000 ;  /* 0x3f80000000007802 */ /* 0x000fc40000000f00 */
[----:B------:R-:W-:Y:S02]  /*12010*/  LEA R3, R5, R3, 0x4 ;  /* 0x0000000305037211 */ /* 0x000fe400078e20ff */
[----:B------:R-:W-:Y:S01]  /*12020*/  LEA.HI R12, R4, R4, RZ, 0x1d ;  /* 0x00000004040c7211 */ /* 0x000fe200078fe8ff */
[----:B----4-:R-:W-:Y:S01]  /*12030*/  @P1 IMAD.WIDE.U32 R4, R13, R10, RZ ;  /* 0x0000000a0d041225 */ /* 0x010fe200078e00ff */
[----:B------:R-:W1:Y:S02]  /*12040*/  @P5 MUFU.RCP R0, R56 ;  /* 0x0000003800005308 */ /* 0x000e640000001000 */
[----:B------:R-:W-:Y:S01]  /*12050*/  LEA R12, R3, R12, 0x1 ;  /* 0x0000000c030c7211 */ /* 0x000fe200078e08ff */
[----:B------:R-:W-:Y:S01]  /*12060*/  @P1 IMAD R60, R13, R11, R5 ;  /* 0x0000000b0d3c1224 */ /* 0x000fe200078e0205 */
[----:B------:R-:W-:Y:S02]  /*12070*/  MOV R3, 0x3f800000 ;  /* 0x3f80000000037802 */ /* 0x000fe40000000f00 */
[----:B------:R-:W-:-:S02]  /*12080*/  LEA R12, R12, UR4, 0x1 ;  /* 0x000000040c0c7c11 */ /* 0x000fc4000f8e08ff */
[----:B------:R-:W-:Y:S02]  /*12090*/  @P1 MOV R59, R4 ;  /* 0x00000004003b1202 */ /* 0x000fe40000000f00 */
[----:B------:R2:W3:Y:S01]  /*120a0*/  @P4 MUFU.RCP R3, R58 ;  /* 0x0000003a00034308 */ /* 0x0004e20000001000 */
        /* <DEDUP_REMOVED lines=23> */
[----:B--23--:R-:W-:Y:S06]  /*12220*/  @P1 BRA `(.L_x_452) ;  /* 0x0000000000201947 */ /* 0x00cfec0003800000 */
        /* <DEDUP_REMOVED lines=8> */
.L_x_452:
[----:B------:R-:W-:Y:S01]  /*122b0*/  ULDC.U8 UR4, c[0x0][0x3d8] ;  /* 0x0000f60000047ab9 */ /* 0x000fe20000000000 */
[----:B------:R-:W-:Y:S01]  /*122c0*/  LOP3.LUT R4, R2, 0x1, RZ, 0xc0, !PT ;  /* 0x0000000102047812 */ /* 0x000fe200078ec0ff */
[----:B------:R-:W-:Y:S01]  /*122d0*/  FMUL.FTZ R26, R0, R97 ;  /* 0x00000061001a7220 */ /* 0x000fe20000410000 */
[----:B------:R-:W-:Y:S01]  /*122e0*/  ISETP.NE.AND P2, PT, RZ, UR4, PT ;  /* 0x00000004ff007c0c */ /* 0x000fe2000bf45270 */
[----:B------:R-:W-:Y:S01]  /*122f0*/  ULDC.U8 UR4, c[0x0][0x3d9] ;  /* 0x0000f64000047ab9 */ /* 0x000fe20000000000 */
[----:B------:R-:W-:Y:S01]  /*12300*/  ISETP.NE.U32.AND P0, PT, R4, 0x1, PT ;  /* 0x000000010400780c */ /* 0x000fe20003f05070 */
[C---:B------:R-:W-:Y:S01]  /*12310*/  FMUL.FTZ R118, R3.reuse, R118 ;  /* 0x0000007603767220 */ /* 0x040fe20000410000 */
[----:B------:R-:W-:Y:S01]  /*12320*/  ISETP.NE.OR P3, PT, RZ, UR4, !P2 ;  /* 0x00000004ff007c0c */ /* 0x000fe2000d765670 */
[C---:B------:R-:W-:Y:S01]  /*12330*/  FMUL.FTZ R48, R3.reuse, R119 ;  /* 0x0000007703307220 */ /* 0x040fe20000410000 */
[C---:B------:R-:W-:Y:S01]  /*12340*/  FMUL.FTZ R126, R3.reuse, R126 ;  /* 0x0000007e037e7220 */ /* 0x040fe20000410000 */
[C---:B------:R-:W-:Y:S01]  /*12350*/  FMUL.FTZ R127, R3.reuse, R127 ;  /* 0x0000007f037f7220 */ /* 0x040fe20000410000 */
[C---:B------:R-:W-:Y:S01]  /*12360*/  FMUL.FTZ R134, R3.reuse, R134 ;  /* 0x0000008603867220 */ /* 0x040fe20000410000 */
[----:B------:R-:W-:Y:S01]  /*12370*/  FMUL.FTZ R21, R3, R135 ;  /* 0x0000008703157220 */ /* 0x000fe20000410000 */
[----:B------:R-:W-:-:S02]  /*12380*/  PLOP3.LUT P6, PT, PT, PT, PT, 0x8, 0x0 ;  /* 0x000000000000781c */ /* 0x000fc40003fce170 */
[----:B------:R-:W-:-:S05]  /*12390*/  CS2R R52, SRZ ;  /* 0x0000000000347805 */ /* 0x000fca000001ff00 */
[----:B------:R-:W-:Y:S06]  /*123a0*/  @P3 BRA `(.L_x_453) ;  /* 0x00000000001c3947 */ /* 0x000fec0003800000 */
[----:B------:R-:W1:Y:S01]  /*123b0*/  S2R R0, SR_CTAID.Y ;  /* 0x0000000000007919 */ /* 0x000e620000002600 */
[----:B------:R-:W1:Y:S01]  /*123c0*/  LDC R4, c[0x0][0x2c4] ;  /* 0x0000b100ff047b82 */ /* 0x000e620000000800 */
[----:B------:R-:W-:Y:S01]  /*123d0*/  PLOP3.LUT P6, PT, PT, PT, PT, 0x80, 0x0 ;  /* 0x000000000000781c */ /* 0x000fe20003fcf070 */
[----:B-1----:R-:W-:-:S05]  /*123e0*/  IMAD R0, R0, R4, RZ ;  /* 0x0000000400007224 */ /* 0x002fca00078e02ff */
[----:B------:R-:W-:-:S04]  /*123f0*/  SEL R0, R0, R13, !P1 ;  /* 0x0000000d00007207 */ /* 0x000fc80004800000 */
[--C-:B------:R-:W-:Y:S01]  /*12400*/  SHF.R.S32.HI R53, RZ, 0x1f, R0.reuse ;  /* 0x0000001fff357819 */ /* 0x100fe20000011400 */
[----:B------:R-:W-:-:S07]  /*12410*/  IMAD.MOV.U32 R52, RZ, RZ, R0 ;  /* 0x000000ffff347224 */ /* 0x000fce00078e0000 */
.L_x_453:
[----:B------:R1:W5:Y:S01]  /*12420*/  LDL R63, [R1+0x6c] ;  /* 0x00006c00013f7983 */ /* 0x0003620000100800 */
[----:B------:R-:W-:Y:S01]  /*12430*/  ISETP.NE.AND P1, PT, RZ, UR4, PT ;  /* 0x00000004ff007c0c */ /* 0x000fe2000bf25270 */
[C---:B------:R-:W-:Y:S01]  /*12440*/  FMUL.FTZ R142, R3.reuse, R142 ;  /* 0x0000008e038e7220 */ /* 0x040fe20000410000 */
[C---:B------:R-:W-:Y:S01]  /*12450*/  IADD3 R11, R12.reuse, -0x10, RZ ;  /* 0xfffffff00c0b7810 */ /* 0x040fe20007ffe0ff */
[C---:B------:R-:W-:Y:S01]  /*12460*/  FMUL.FTZ R17, R3.reuse, R143 ;  /* 0x0000008f03117220 */ /* 0x040fe20000410000 */
[----:B------:R-:W-:Y:S01]  /*12470*/  @P0 IADD3 R11, R12, 0x10, RZ ;  /* 0x000000100c0b0810 */ /* 0x000fe20007ffe0ff */
[C---:B------:R-:W-:Y:S01]  /*12480*/  FMUL.FTZ R150, R3.reuse, R150 ;  /* 0x0000009603967220 */ /* 0x040fe20000410000 */
[----:B------:R-:W-:Y:S01]  /*12490*/  LOP3.LUT P0, RZ, R2, 0x2, RZ, 0xc0, !PT ;  /* 0x0000000202ff7812 */ /* 0x000fe2000780c0ff */
[C---:B------:R-:W-:Y:S01]  /*124a0*/  FMUL.FTZ R13, R3.reuse, R151 ;  /* 0x00000097030d7220 */ /* 0x040fe20000410000 */
[----:B------:R-:W-:Y:S01]  /*124b0*/  MOV R54, 0x20 ;  /* 0x0000002000367802 */ /* 0x000fe20000000f00 */
[----:B------:R-:W-:Y:S01]  /*124c0*/  FMUL.FTZ R158, R3, R158 ;  /* 0x0000009e039e7220 */ /* 0x000fe20000410000 */
[----:B------:R-:W-:Y:S01]  /*124d0*/  FSETP.NE.FTZ.AND P3, PT, R55, RZ, PT ;  /* 0x000000ff3700720b */ /* 0x000fe20003f75000 */
[C---:B------:R-:W-:Y:S01]  /*124e0*/  FMUL.FTZ R7, R3.reuse, R159 ;  /* 0x0000009f03077220 */ /* 0x040fe20000410000 */
[----:B------:R-:W-:Y:S01]  /*124f0*/  SEL R54, R54, 0xffffffe0, !P0 ;  /* 0xffffffe036367807 */ /* 0x000fe20004000000 */
[C---:B------:R-:W-:Y:S01]  /*12500*/  FMUL.FTZ R166, R3.reuse, R166 ;  /* 0x000000a603a67220 */ /* 0x040fe20000410000 */
[----:B------:R-:W-:Y:S01]  /*12510*/  PLOP3.LUT P0, PT, PT, PT, PT, 0x8, 0x0 ;  /* 0x000000000000781c */ /* 0x000fe20003f0e170 */
[C---:B------:R-:W-:Y:S01]  /*12520*/  FMUL.FTZ R45, R3.reuse, R167 ;  /* 0x000000a7032d7220 */ /* 0x040fe20000410000 */
[----:B------:R-:W-:Y:S01]  /*12530*/  @!P1 PLOP3.LUT P0, PT, P2, PT, PT, 0x80, 0x0 ;  /* 0x000000000000981c */ /* 0x000fe2000170f070 */
[----:B------:R-:W-:Y:S01]  /*12540*/  FMUL.FTZ R174, R3, R174 ;  /* 0x000000ae03ae7220 */ /* 0x000fe20000410000 */
[----:B------:R-:W-:Y:S01]  /*12550*/  FSETP.NE.FTZ.AND P2, PT, R57, RZ, PT ;  /* 0x000000ff3900720b */ /* 0x000fe20003f55000 */
[C---:B------:R-:W-:Y:S01]  /*12560*/  FMUL.FTZ R41, R3.reuse, R175 ;  /* 0x000000af03297220 */ /* 0x040fe20000410000 */
[----:B------:R-:W-:Y:S01]  /*12570*/  MOV R2, 0x3f800000 ;  /* 0x3f80000000027802 */ /* 0x000fe20000000f00 */
[C---:B------:R-:W-:Y:S01]  /*12580*/  FMUL.FTZ R70, R3.reuse, R70 ;  /* 0x0000004603467220 */ /* 0x040fe20000410000 */
[----:B------:R-:W-:Y:S01]  /*12590*/  MOV R0, 0x3f800000 ;  /* 0x3f80000000007802 */ /* 0x000fe20000000f00 */
[C---:B------:R-:W-:Y:S01]  /*125a0*/  FMUL.FTZ R37, R3.reuse, R71 ;  /* 0x0000004703257220 */ /* 0x040fe20000410000 */
[C---:B------:R-:W-:Y:S01]  /*125b0*/  FMUL.FTZ R82, R3.reuse, R82 ;  /* 0x0000005203527220 */ /* 0x040fe20000410000 */
[C---:B------:R-:W-:Y:S01]  /*125c0*/  FMUL.FTZ R33, R3.reuse, R83 ;  /* 0x0000005303217220 */ /* 0x040fe20000410000 */
[----:B------:R-:W2:Y:S01]  /*125d0*/  @P3 MUFU.RCP R2, R55 ;  /* 0x0000003700023308 */ /* 0x000ea20000001000 */
[C---:B------:R-:W-:Y:S01]  /*125e0*/  FMUL.FTZ R86, R3.reuse, R86 ;  /* 0x0000005603567220 */ /* 0x040fe20000410000 */
[C---:B------:R-:W-:Y:S01]  /*125f0*/  FMUL.FTZ R29, R3.reuse, R87 ;  /* 0x00000057031d7220 */ /* 0x040fe20000410000 */
[C---:B------:R-:W-:Y:S01]  /*12600*/  FMUL.FTZ R98, R3.reuse, R98 ;  /* 0x0000006203627220 */ /* 0x040fe20000410000 */
[----:B------:R-:W-:Y:S01]  /*12610*/  FMUL.FTZ R25, R3, R99 ;  /* 0x0000006303197220 */ /* 0x000fe20000410000 */
[----:B------:R-:W-:Y:S01]  /*12620*/  F2FP.F16.F32.PACK_AB R49, R49, R116 ;  /* 0x000000743131723e */ /* 0x000fe200000000ff */
[----:B------:R-:W3:Y:S01]  /*12630*/  S2UR UR4, SR_CTAID.X ;  /* 0x00000000000479c3 */ /* 0x000ee20000002500 */
[----:B------:R-:W-:Y:S01]  /*12640*/  F2FP.F16.F32.PACK_AB R48, R48, R118 ;  /* 0x000000763030723e */ /* 0x000fe200000000ff */
[----:B------:R-:W4:Y:S01]  /*12650*/  @P2 MUFU.RCP R0, R57 ;  /* 0x0000003900002308 */ /* 0x000f220000001000 */
[----:B------:R-:W-:Y:S01]  /*12660*/  F2FP.F16.F32.PACK_AB R22, R22, R132 ;  /* 0x000000841616723e */ /* 0x000fe200000000ff */
[----:B------:R-:W-:Y:S01]  /*12670*/  STS [R12], R49 ;  /* 0x000000310c007388 */ /* 0x000fe20000000800 */
[----:B------:R-:W-:Y:S01]  /*12680*/  F2FP.F16.F32.PACK_AB R21, R21, R134 ;  /* 0x000000861515723e */ /* 0x000fe200000000ff */
[----:B------:R-:W-:Y:S01]  /*12690*/  BSSY B0, `(.L_x_454) ;  /* 0x00000f6000007945 */ /* 0x000fe20003800000 */
[----:B------:R-:W-:Y:S01]  /*126a0*/  F2FP.F16.F32.PACK_AB R18, R18, R140 ;  /* 0x0000008c1212723e */ /* 0x000fe200000000ff */
[----:B------:R-:W-:Y:S01]  /*126b0*/  STS [R12+0x200], R48 ;  /* 0x000200300c007388 */ /* 0x000fe20000000800 */
[----:B------:R-:W-:Y:S01]  /*126c0*/  F2FP.F16.F32.PACK_AB R17, R17, R142 ;  /* 0x0000008e1111723e */ /* 0x000fe200000000ff */
        /* <DEDUP_REMOVED lines=50> */
[----:B------:R-:W-:Y:S01]  /*129f0*/  F2FP.F16.F32.PACK_AB R47, R47, R112 ;  /* 0x000000702f2f723e */ /* 0x000fe200000000ff */
[----:B------:R2:W-:Y:S01]  /*12a00*/  STS [R11], R2 ;  /* 0x000000020b007388 */ /* 0x0005e20000000800 */
[----:B------:R-:W-:Y:S02]  /*12a10*/  F2FP.F16.F32.PACK_AB R3, R115, R3 ;  /* 0x000000037303723e */ /* 0x000fe400000000ff */
[----:B------:R-:W-:Y:S01]  /*12a20*/  F2FP.F16.F32.PACK_AB R46, R46, R120 ;  /* 0x000000782e2e723e */ /* 0x000fe200000000ff */
[----:B------:R4:W-:Y:S01]  /*12a30*/  STS [R11+0x200], R0 ;  /* 0x000200000b007388 */ /* 0x0009e20000000800 */
[----:B------:R-:W-:Y:S02]  /*12a40*/  F2FP.F16.F32.PACK_AB R23, R123, R23 ;  /* 0x000000177b17723e */ /* 0x000fe400000000ff */
[----:B------:R-:W-:Y:S01]  /*12a50*/  F2FP.F16.F32.PACK_AB R20, R20, R128 ;  /* 0x000000801414723e */ /* 0x000fe200000000ff */
[----:B------:R-:W-:Y:S01]  /*12a60*/  STS [R12+0x1000], R47 ;  /* 0x0010002f0c007388 */ /* 0x000fe20000000800 */
[----:B------:R-:W-:-:S02]  /*12a70*/  F2FP.F16.F32.PACK_AB R19, R131, R19 ;  /* 0x000000138313723e */ /* 0x000fc400000000ff */
[----:B------:R-:W-:Y:S01]  /*12a80*/  F2FP.F16.F32.PACK_AB R16, R16, R136 ;  /* 0x000000881010723e */ /* 0x000fe200000000ff */
[----:B------:R1:W-:Y:S01]  /*12a90*/  STS [R12+0x1200], R3 ;  /* 0x001200030c007388 */ /* 0x0003e20000000800 */
[----:B------:R-:W-:Y:S02]  /*12aa0*/  F2FP.F16.F32.PACK_AB R15, R139, R15 ;  /* 0x0000000f8b0f723e */ /* 0x000fe400000000ff */
[----:B------:R-:W-:Y:S01]  /*12ab0*/  F2FP.F16.F32.PACK_AB R14, R14, R148 ;  /* 0x000000940e0e723e */ /* 0x000fe200000000ff */
[----:B------:R-:W-:Y:S01]  /*12ac0*/  STS [R11+0x1000], R46 ;  /* 0x0010002e0b007388 */ /* 0x000fe20000000800 */
[----:B------:R-:W-:Y:S02]  /*12ad0*/  F2FP.F16.F32.PACK_AB R13, R13, R150 ;  /* 0x000000960d0d723e */ /* 0x000fe400000000ff */
[----:B------:R-:W-:Y:S01]  /*12ae0*/  F2FP.F16.F32.PACK_AB R8, R157, R156 ;  /* 0x0000009c9d08723e */ /* 0x000fe200000000ff */
[----:B------:R-:W-:Y:S01]  /*12af0*/  STS [R11+0x1200], R23 ;  /* 0x001200170b007388 */ /* 0x000fe20000000800 */
[----:B------:R-:W-:-:S02]  /*12b00*/  F2FP.F16.F32.PACK_AB R7, R7, R158 ;  /* 0x0000009e0707723e */ /* 0x000fc400000000ff */
[----:B------:R-:W-:Y:S02]  /*12b10*/  F2FP.F16.F32.PACK_AB R10, R10, R144 ;  /* 0x000000900a0a723e */ /* 0x000fe400000000ff */
[----:B--2---:R-:W-:Y:S02]  /*12b20*/  IADD3 R2, R12, R54, RZ ;  /* 0x000000360c027210 */ /* 0x004fe40007ffe0ff */
[----:B------:R-:W-:Y:S02]  /*12b30*/  F2FP.F16.F32.PACK_AB R9, R147, R9 ;  /* 0x000000099309723e */ /* 0x000fe400000000ff */
[----:B----4-:R-:W-:Y:S01]  /*12b40*/  IADD3 R0, R54, R11, RZ ;  /* 0x0000000b36007210 */ /* 0x010fe20007ffe0ff */
[----:B------:R-:W-:Y:S01]  /*12b50*/  STS [R2], R22 ;  /* 0x0000001602007388 */ /* 0x000fe20000000800 */
[----:B------:R-:W-:Y:S02]  /*12b60*/  F2FP.F16.F32.PACK_AB R6, R6, R152 ;  /* 0x000000980606723e */ /* 0x000fe400000000ff */
[----:B------:R-:W-:Y:S01]  /*12b70*/  F2FP.F16.F32.PACK_AB R5, R155, R5 ;  /* 0x000000059b05723e */ /* 0x000fe200000000ff */
[----:B------:R-:W-:Y:S01]  /*12b80*/  STS [R2+0x200], R21 ;  /* 0x0002001502007388 */ /* 0x000fe20000000800 */
[----:B------:R-:W-:-:S02]  /*12b90*/  F2FP.F16.F32.PACK_AB R4, R165, R164 ;  /* 0x000000a4a504723e */ /* 0x000fc400000000ff */
[----:B------:R-:W-:Y:S01]  /*12ba0*/  F2FP.F16.F32.PACK_AB R45, R45, R166 ;  /* 0x000000a62d2d723e */ /* 0x000fe200000000ff */
[----:B------:R-:W-:Y:S01]  /*12bb0*/  STS [R0], R18 ;  /* 0x0000001200007388 */ /* 0x000fe20000000800 */
[----:B------:R-:W-:Y:S01]  /*12bc0*/  F2FP.F16.F32.PACK_AB R42, R42, R172 ;  /* 0x000000ac2a2a723e */ /* 0x000fe200000000ff */
[----:B-1----:R-:W1:Y:S01]  /*12bd0*/  @!P1 LDC R3, c[0x0][0x2c4] ;  /* 0x0000b100ff039b82 */ /* 0x002e620000000800 */
[----:B------:R-:W-:Y:S01]  /*12be0*/  F2FP.F16.F32.PACK_AB R41, R41, R174 ;  /* 0x000000ae2929723e */ /* 0x000fe200000000ff */
[----:B------:R-:W-:Y:S01]  /*12bf0*/  STS [R0+0x200], R17 ;  /* 0x0002001100007388 */ /* 0x000fe20000000800 */
[----:B------:R-:W-:Y:S02]  /*12c00*/  F2FP.F16.F32.PACK_AB R44, R44, R160 ;  /* 0x000000a02c2c723e */ /* 0x000fe400000000ff */
[----:B------:R-:W-:Y:S01]  /*12c10*/  F2FP.F16.F32.PACK_AB R43, R163, R43 ;  /* 0x0000002ba32b723e */ /* 0x000fe200000000ff */
[----:B------:R-:W-:Y:S01]  /*12c20*/  STS [R2+0x1000], R20 ;  /* 0x0010001402007388 */ /* 0x000fe20000000800 */
[----:B------:R-:W-:-:S02]  /*12c30*/  F2FP.F16.F32.PACK_AB R40, R40, R168 ;  /* 0x000000a82828723e */ /* 0x000fc400000000ff */
[----:B------:R-:W-:Y:S01]  /*12c40*/  F2FP.F16.F32.PACK_AB R39, R171, R39 ;  /* 0x00000027ab27723e */ /* 0x000fe200000000ff */
[----:B------:R-:W-:Y:S01]  /*12c50*/  STS [R2+0x1200], R19 ;  /* 0x0012001302007388 */ /* 0x000fe20000000800 */
        /* <DEDUP_REMOVED lines=8> */
[----:B------:R-:W-:Y:S01]  /*12ce0*/  STS [R12+0x2000], R14 ;  /* 0x0020000e0c007388 */ /* 0x000fe20000000800 */
[----:B------:R-:W-:Y:S01]  /*12cf0*/  F2FP.F16.F32.PACK_AB R32, R32, R76 ;  /* 0x0000004c2020723e */ /* 0x000fe200000000ff */
[----:B-1----:R-:W1:Y:S01]  /*12d00*/  @P0 LDC R3, c[0x0][0x2e4] ;  /* 0x0000b900ff030b82 */ /* 0x002e620000000800 */
[----:B------:R-:W-:Y:S01]  /*12d10*/  F2FP.F16.F32.PACK_AB R31, R79, R31 ;  /* 0x0000001f4f1f723e */ /* 0x000fe200000000ff */
[----:B------:R-:W-:Y:S01]  /*12d20*/  STS [R12+0x2200], R13 ;  /* 0x0022000d0c007388 */ /* 0x000fe20000000800 */
[----:B------:R-:W-:Y:S02]  /*12d30*/  F2FP.F16.F32.PACK_AB R30, R30, R84 ;  /* 0x000000541e1e723e */ /* 0x000fe400000000ff */
[----:B------:R-:W-:Y:S01]  /*12d40*/  F2FP.F16.F32.PACK_AB R29, R29, R86 ;  /* 0x000000561d1d723e */ /* 0x000fe200000000ff */
[----:B------:R3:W-:Y:S01]  /*12d50*/  STS [R11+0x2000], R8 ;  /* 0x002000080b007388 */ /* 0x0007e20000000800 */
[----:B------:R-:W-:-:S02]  /*12d60*/  F2FP.F16.F32.PACK_AB R26, R26, R96 ;  /* 0x000000601a1a723e */ /* 0x000fc400000000ff */
[----:B------:R-:W-:Y:S01]  /*12d70*/  F2FP.F16.F32.PACK_AB R25, R25, R98 ;  /* 0x000000621919723e */ /* 0x000fe200000000ff */
[----:B------:R-:W-:Y:S01]  /*12d80*/  STS [R11+0x2200], R7 ;  /* 0x002200070b007388 */ /* 0x000fe20000000800 */
[----:B------:R-:W-:Y:S02]  /*12d90*/  F2FP.F16.F32.PACK_AB R28, R28, R88 ;  /* 0x000000581c1c723e */ /* 0x000fe400000000ff */
[----:B------:R-:W-:Y:S01]  /*12da0*/  F2FP.F16.F32.PACK_AB R27, R91, R27 ;  /* 0x0000001b5b1b723e */ /* 0x000fe200000000ff */
[----:B------:R3:W-:Y:S01]  /*12db0*/  STS [R12+0x3000], R10 ;  /* 0x0030000a0c007388 */ /* 0x0007e20000000800 */
[----:B------:R-:W-:Y:S01]  /*12dc0*/  F2FP.F16.F32.PACK_AB R24, R24, R92 ;  /* 0x0000005c1818723e */ /* 0x000fe200000000ff */
[----:B--2---:R-:W2:Y:S01]  /*12dd0*/  @P3 LDC R16, c[0x0][0x2e8] ;  /* 0x0000ba00ff103b82 */ /* 0x004ea20000000800 */
[----:B------:R-:W-:Y:S01]  /*12de0*/  F2FP.F16.F32.PACK_AB R50, R95, R50 ;  /* 0x000000325f32723e */ /* 0x000fe200000000ff */
[----:B------:R1:W-:Y:S01]  /*12df0*/  STS [R12+0x3200], R9 ;  /* 0x003200090c007388 */ /* 0x0003e20000000800 */
[----:B------:R-:W-:-:S03]  /*12e00*/  MOV R19, 0x7f800000 ;  /* 0x7f80000000137802 */ /* 0x000fc60000000f00 */
[----:B------:R1:W-:Y:S02]  /*12e10*/  STS [R11+0x3000], R6 ;  /* 0x003000060b007388 */ /* 0x0003e40000000800 */
[----:B----4-:R-:W4:Y:S02]  /*12e20*/  @!P1 LDC R15, c[0x0][0x270] ;  /* 0x00009c00ff0f9b82 */ /* 0x010f240000000800 */
[----:B------:R1:W-:Y:S04]  /*12e30*/  STS [R11+0x3200], R5 ;  /* 0x003200050b007388 */ /* 0x0003e80000000800 */
[----:B------:R2:W-:Y:S02]  /*12e40*/  STS [R2+0x2000], R4 ;  /* 0x0020000402007388 */ /* 0x0005e40000000800 */
[----:B---3--:R-:W3:Y:S02]  /*12e50*/  @P1 LDC R8, c[0x0][0x2c0] ;  /* 0x0000b000ff081b82 */ /* 0x008ee40000000800 */
[----:B------:R-:W-:Y:S04]  /*12e60*/  STS [R2+0x2200], R45 ;  /* 0x0022002d02007388 */ /* 0x000fe80000000800 */
[----:B------:R-:W-:Y:S01]  /*12e70*/  STS [R0+0x2000], R42 ;  /* 0x0020002a00007388 */ /* 0x000fe20000000800 */
[----:B------:R-:W-:Y:S03]  /*12e80*/  @P4 MUFU.LG2 R10, R58 ;  /* 0x0000003a000a4308 */ /* 0x000fe60000000c00 */
[----:B------:R-:W-:Y:S01]  /*12e90*/  STS [R0+0x2200], R41 ;  /* 0x0022002900007388 */ /* 0x000fe20000000800 */
[----:B-1----:R-:W1:Y:S03]  /*12ea0*/  @P5 LDC R9, c[0x0][0x2e8] ;  /* 0x0000ba00ff095b82 */ /* 0x002e660000000800 */
[----:B------:R-:W-:Y:S04]  /*12eb0*/  STS [R2+0x3000], R44 ;  /* 0x0030002c02007388 */ /* 0x000fe80000000800 */
[----:B------:R-:W-:Y:S01]  /*12ec0*/  STS [R2+0x3200], R43 ;  /* 0x0032002b02007388 */ /* 0x000fe20000000800 */
[----:B------:R-:W4:Y:S01]  /*12ed0*/  @P1 LDC.64 R6, c[0x0][0x2c0] ;  /* 0x0000b000ff061b82 */ /* 0x000f220000000a00 */
[----:B------:R-:W-:Y:S01]  /*12ee0*/  LOP3.LUT R5, R61, 0xffffffe0, RZ, 0xc0, !PT ;  /* 0xffffffe03d057812 */ /* 0x000fe200078ec0ff */
[----:B------:R-:W2:Y:S01]  /*12ef0*/  S2R R14, SR_TID.X ;  /* 0x00000000000e7919 */ /* 0x000ea20000002100 */
[----:B------:R-:W-:-:S03]  /*12f00*/  @!P1 MOV R8, 0x1 ;  /* 0x0000000100089802 */ /* 0x000fc60000000f00 */
[----:B------:R-:W-:Y:S01]  /*12f10*/  IMAD.IADD R5, R62, 0x1, -R5 ;  /* 0x000000013e057824 */ /* 0x000fe200078e0a05 */
[----:B------:R-:W-:Y:S04]  /*12f20*/  STS [R0+0x3000], R40 ;  /* 0x0030002800007388 */ /* 0x000fe80000000800 */
[----:B------:R-:W-:Y:S01]  /*12f30*/  STS [R0+0x3200], R39 ;  /* 0x0032002700007388 */ /* 0x000fe20000000800 */
[----:B------:R-:W-:-:S03]  /*12f40*/  LOP3.LUT P0, RZ, R5, 0x3, RZ, 0xc0, !PT ;  /* 0x0000000305ff7812 */ /* 0x000fc6000780c0ff */
[----:B------:R-:W-:Y:S04]  /*12f50*/  STS [R12+0x4000], R38 ;  /* 0x004000260c007388 */ /* 0x000fe80000000800 */
[----:B------:R-:W-:Y:S04]  /*12f60*/  STS [R12+0x4200], R37 ;  /* 0x004200250c007388 */ /* 0x000fe80000000800 */
[----:B------:R-:W-:Y:S04]  /*12f70*/  STS [R11+0x4000], R34 ;  /* 0x004000220b007388 */ /* 0x000fe80000000800 */
[----:B------:R-:W-:Y:S04]  /*12f80*/  STS [R11+0x4200], R33 ;  /* 0x004200210b007388 */ /* 0x000fe80000000800 */
[----:B------:R-:W-:Y:S04]  /*12f90*/  STS [R12+0x5000], R36 ;  /* 0x005000240c007388 */ /* 0x000fe80000000800 */
[----:B------:R3:W-:Y:S01]  /*12fa0*/  STS [R12+0x5200], R35 ;  /* 0x005200230c007388 */ /* 0x0007e20000000800 */
[----:B--2---:R-:W-:-:S03]  /*12fb0*/  SHF.R.S32.HI R13, RZ, 0x1f, R14 ;  /* 0x0000001fff0d7819 */ /* 0x004fc6000001140e */
[----:B------:R-:W-:Y:S01]  /*12fc0*/  STS [R11+0x5000], R32 ;  /* 0x005000200b007388 */ /* 0x000fe20000000800 */
[----:B------:R-:W-:-:S03]  /*12fd0*/  LEA.HI R13, R13, R14, RZ, 0x2 ;  /* 0x0000000e0d0d7211 */ /* 0x000fc600078f10ff */
[----:B------:R2:W-:Y:S01]  /*12fe0*/  STS [R11+0x5200], R31 ;  /* 0x0052001f0b007388 */ /* 0x0005e20000000800 */
[----:B------:R-:W-:-:S03]  /*12ff0*/  LOP3.LUT R4, R13, 0xfffffffc, RZ, 0xc0, !PT ;  /* 0xfffffffc0d047812 */ /* 0x000fc600078ec0ff */
[----:B------:R-:W-:Y:S01]  /*13000*/  STS [R2+0x4000], R30 ;  /* 0x0040001e02007388 */ /* 0x000fe20000000800 */
[----:B------:R-:W-:Y:S01]  /*13010*/  IADD3 R14, -R4, R14, RZ ;  /* 0x0000000e040e7210 */ /* 0x000fe20007ffe1ff */
[----:B----4-:R-:W-:Y:S01]  /*13020*/  @P1 IMAD R4, R7, R6, RZ ;  /* 0x0000000607041224 */ /* 0x010fe200078e02ff */
[----:B------:R-:W-:Y:S01]  /*13030*/  @!P1 MOV R4, R3 ;  /* 0x0000000300049202 */ /* 0x000fe20000000f00 */
[----:B------:R-:W-:Y:S01]  /*13040*/  STS [R2+0x4200], R29 ;  /* 0x0042001d02007388 */ /* 0x000fe20000000800 */
[----:B------:R-:W-:Y:S01]  /*13050*/  @P2 MUFU.LG2 R6, R57 ;  /* 0x0000003900062308 */ /* 0x000fe20000000c00 */
[----:B------:R-:W-:Y:S02]  /*13060*/  SHF.L.U32 R18, R14, 0x3, RZ ;  /* 0x000000030e127819 */ /* 0x000fe400000006ff */
[----:B------:R4:W-:Y:S04]  /*13070*/  STS [R0+0x4000], R26 ;  /* 0x0040001a00007388 */ /* 0x0009e80000000800 */
[----:B------:R1:W-:Y:S01]  /*13080*/  STS [R0+0x4200], R25 ;  /* 0x0042001900007388 */ /* 0x0003e20000000800 */
[----:B---3--:R-:W3:Y:S03]  /*13090*/  @P4 LDC R12, c[0x0][0x2e8] ;  /* 0x0000ba00ff0c4b82 */ /* 0x008ee60000000800 */
[----:B------:R-:W-:Y:S04]  /*130a0*/  STS [R2+0x5000], R28 ;  /* 0x0050001c02007388 */ /* 0x000fe80000000800 */
[----:B------:R1:W-:Y:S01]  /*130b0*/  STS [R2+0x5200], R27 ;  /* 0x0052001b02007388 */ /* 0x0003e20000000800 */
[----:B--2---:R-:W2:Y:S03]  /*130c0*/  @P3 MUFU.LG2 R11, R55 ;  /* 0x00000037000b3308 */ /* 0x004ea60000000c00 */
[----:B------:R2:W-:Y:S04]  /*130d0*/  STS [R0+0x5000], R24 ;  /* 0x0050001800007388 */ /* 0x0005e80000000800 */
[----:B------:R3:W-:Y:S01]  /*130e0*/  STS [R0+0x5200], R50 ;  /* 0x0052003200007388 */ /* 0x0007e20000000800 */
[----:B------:R-:W-:Y:S01]  /*130f0*/  BAR.SYNC.DEFER_BLOCKING 0x0 ;  /* 0x0000000000007b1d */ /* 0x000fe20000010000 */
[----:B----4-:R-:W-:Y:S01]  /*13100*/  MOV R26, 0x7f800000 ;  /* 0x7f800000001a7802 */ /* 0x010fe20000000f00 */
[----:B-1----:R-:W-:-:S02]  /*13110*/  IMAD.MOV.U32 R25, RZ, RZ, 0x7f800000 ;  /* 0x7f800000ff197424 */ /* 0x002fc400078e00ff */
[----:B--2---:R-:W-:Y:S02]  /*13120*/  @P3 FMUL.FTZ R5, R11, 0.69314718246459960938 ;  /* 0x3f3172180b053820 */ /* 0x004fe40000410000 */
[----:B------:R-:W1:Y:S01]  /*13130*/  S2R R17, SR_CTAID.Y ;  /* 0x0000000000117919 */ /* 0x000e620000002600 */
[----:B------:R-:W2:Y:S01]  /*13140*/  S2R R27, SR_CTAID.Z ;  /* 0x00000000001b7919 */ /* 0x000ea20000002700 */
[----:B------:R-:W4:Y:S01]  /*13150*/  @P5 MUFU.LG2 R2, R56 ;  /* 0x0000003800025308 */ /* 0x000f220000000c00 */
[----:B------:R-:W-:Y:S01]  /*13160*/  MOV R24, 0x7f800000 ;  /* 0x7f80000000187802 */ /* 0x000fe20000000f00 */
[----:B------:R-:W-:Y:S01]  /*13170*/  @P3 FFMA.FTZ R24, R102, R16, R5 ;  /* 0x0000001066183223 */ /* 0x000fe20000010005 */
[----:B---3--:R-:W-:Y:S01]  /*13180*/  @P1 MOV R0, 0x1 ;  /* 0x0000000100001802 */ /* 0x008fe20000000f00 */
[----:B------:R-:W-:Y:S02]  /*13190*/  @!P1 IMAD R0, R3, R15, RZ ;  /* 0x0000000f03009224 */ /* 0x000fe400078e02ff */
[----:B------:R-:W-:Y:S01]  /*131a0*/  @P4 FMUL.FTZ R3, R10, 0.69314718246459960938 ;  /* 0x3f3172180a034820 */ /* 0x000fe20000410000 */
[----:B------:R3:W2:Y:S01]  /*131b0*/  LDS.128 R36, [R230+0x1800] ;  /* 0x00180000e6247984 */ /* 0x0006a20000000c00 */
[----:B------:R-:W3:Y:S02]  /*131c0*/  @P2 LDC R15, c[0x0][0x2e8] ;  /* 0x0000ba00ff0f2b82 */ /* 0x000ee40000000800 */
[----:B------:R-:W-:Y:S01]  /*131d0*/  @P4 FFMA.FTZ R25, R103, R12, R3 ;  /* 0x0000000c67194223 */ /* 0x000fe20000010003 */
[----:B------:R2:W2:Y:S01]  /*131e0*/  LDS.128 R32, [R230+0x3800] ;  /* 0x00380000e6207984 */ /* 0x0004a20000000c00 */
[----:B------:R-:W-:Y:S01]  /*131f0*/  SHF.R.S32.HI R12, RZ, 0x2, R13 ;  /* 0x00000002ff0c7819 */ /* 0x000fe2000001140d */
[----:B----4-:R-:W-:-:S02]  /*13200*/  @P5 FMUL.FTZ R2, R2, 0.69314718246459960938 ;  /* 0x3f31721802025820 */ /* 0x010fc40000410000 */
[----:B------:R4:W2:Y:S02]  /*13210*/  LDS.128 R28, [R230+0x5800] ;  /* 0x00580000e61c7984 */ /* 0x0008a40000000c00 */
[----:B------:R-:W-:Y:S01]  /*13220*/  @P5 FFMA.FTZ R26, R104, R9, R2 ;  /* 0x00000009681a5223 */ /* 0x000fe20000010002 */
[----:B------:R-:W-:Y:S02]  /*13230*/  IMAD R2, R8, UR4, RZ ;  /* 0x0000000408027c24 */ /* 0x000fe4000f8e02ff */
[----:B-1----:R-:W-:-:S03]  /*13240*/  IMAD R0, R17, R0, RZ ;  /* 0x0000000011007224 */ /* 0x002fc600078e02ff */
[----:B------:R-:W-:Y:S01]  /*13250*/  SHF.L.U32 R3, R2, 0x7, RZ ;  /* 0x0000000702037819 */ /* 0x000fe200000006ff */
[----:B------:R-:W-:Y:S01]  /*13260*/  @P2 FMUL.FTZ R2, R6, 0.69314718246459960938 ;  /* 0x3f31721806022820 */ /* 0x000fe20000410000 */
[----:B------:R-:W-:-:S03]  /*13270*/  SEL R0, R0, RZ, !P6 ;  /* 0x000000ff00007207 */ /* 0x000fc60007000000 */
[----:B---3--:R-:W-:Y:S02]  /*13280*/  @P2 FFMA.FTZ R19, R101, R15, R2 ;  /* 0x0000000f65132223 */ /* 0x008fe40000010002 */
[----:B--2---:R-:W-:Y:S01]  /*13290*/  IMAD R0, R27, R4, R0 ;  /* 0x000000041b007224 */ /* 0x004fe200078e0200 */
[----:B------:R-:W-:-:S04]  /*132a0*/  SHF.R.S32.HI R4, RZ, 0x1f, R3 ;  /* 0x0000001fff047819 */ /* 0x000fc80000011403 */
[--C-:B------:R-:W-:Y:S02]  /*132b0*/  IADD3 R6, P3, P1, R3, R52, R0.reuse ;  /* 0x0000003403067210 */ /* 0x100fe4000797e000 */
[----:B------:R-:W-:-:S04]  /*132c0*/  SHF.R.S32.HI R0, RZ, 0x1f, R0 ;  /* 0x0000001fff007819 */ /* 0x000fc80000011400 */
[----:B------:R-:W-:Y:S01]  /*132d0*/  IADD3.X R9, R4, R53, R0, P3, P1 ;  /* 0x0000003504097210 */ /* 0x000fe20001fe2400 */
[----:B----4-:R-:W-:Y:S06]  /*132e0*/  @P0 BRA `(.L_x_455) ;  /* 0x0000000000c00947 */ /* 0x010fec0003800000 */
        /* <DEDUP_REMOVED lines=14> */
[CC--:B-----5:R-:W-:Y:S01]  /*133d0*/  ISETP.GE.AND P6, PT, R0.reuse, R63.reuse, PT ;  /* 0x0000003f0000720c */ /* 0x0e0fe20003fc6270 */
[C---:B------:R-:W-:Y:S02]  /*133e0*/  VIADD R3, R0.reuse, 0x40 ;  /* 0x0000004000037836 */ /* 0x040fe40000000000 */
[----:B------:R-:W-:Y:S01]  /*133f0*/  VIADD R5, R0, 0x48 ;  /* 0x0000004800057836 */ /* 0x000fe20000000000 */
[-C--:B------:R-:W-:Y:S02]  /*13400*/  ISETP.GE.AND P5, PT, R2, R63.reuse, PT ;  /* 0x0000003f0200720c */ /* 0x080fe40003fa6270 */
[-C--:B------:R-:W-:Y:S02]  /*13410*/  ISETP.GE.AND P4, PT, R3, R63.reuse, PT ;  /* 0x0000003f0300720c */ /* 0x080fe40003f86270 */
[----:B------:R-:W-:-:S05]  /*13420*/  ISETP.GE.AND P3, PT, R5, R63, PT ;  /* 0x0000003f0500720c */ /* 0x000fca0003f66270 */
[----:B------:R-:W1:Y:S01]  /*13430*/  @!P6 LDC.64 R14, c[0x0][0x2b0] ;  /* 0x0000ac00ff0eeb82 */ /* 0x000e620000000a00 */
[----:B------:R-:W-:-:S03]  /*13440*/  @!P6 IMAD R4, R0, R8, RZ ;  /* 0x000000080004e224 */ /* 0x000fc600078e02ff */
[-C--:B------:R-:W-:Y:S02]  /*13450*/  @!P5 IMAD R2, R2, R8.reuse, RZ ;  /* 0x000000080202d224 */ /* 0x080fe400078e02ff */
[----:B------:R-:W-:Y:S01]  /*13460*/  @!P4 IMAD R0, R3, R8, RZ ;  /* 0x000000080300c224 */ /* 0x000fe200078e02ff */
[----:B------:R-:W-:Y:S01]  /*13470*/  @!P6 IADD3 R7, P0, R4, R6, RZ ;  /* 0x000000060407e210 */ /* 0x000fe20007f1e0ff */
[----:B------:R-:W2:Y:S01]  /*13480*/  @!P5 LDC.64 R16, c[0x0][0x2b0] ;  /* 0x0000ac00ff10db82 */ /* 0x000ea20000000a00 */
[----:B------:R-:W-:Y:S01]  /*13490*/  @!P3 IMAD R5, R5, R8, RZ ;  /* 0x000000080505b224 */ /* 0x000fe200078e02ff */
[-C--:B------:R-:W-:Y:S02]  /*134a0*/  @!P5 IADD3 R3, P2, R2, R6.reuse, RZ ;  /* 0x000000060203d210 */ /* 0x080fe40007f5e0ff */
[----:B------:R-:W-:Y:S02]  /*134b0*/  @!P4 IADD3 R11, P1, R0, R6, RZ ;  /* 0x00000006000bc210 */ /* 0x000fe40007f3e0ff */
[----:B------:R-:W-:-:S02]  /*134c0*/  @!P6 LEA.HI.X.SX32 R4, R4, R9, 0x1, P0 ;  /* 0x000000090404e211 */ /* 0x000fc400000f0eff */
[----:B------:R-:W3:Y:S01]  /*134d0*/  @!P4 LDC.64 R20, c[0x0][0x2b0] ;  /* 0x0000ac00ff14cb82 */ /* 0x000ee20000000a00 */
[----:B------:R-:W-:Y:S02]  /*134e0*/  @!P5 LEA.HI.X.SX32 R2, R2, R9, 0x1, P2 ;  /* 0x000000090202d211 */ /* 0x000fe400010f0eff */
[----:B------:R-:W-:-:S05]  /*134f0*/  @!P3 IADD3 R10, P0, R5, R6, RZ ;  /* 0x00000006050ab210 */ /* 0x000fca0007f1e0ff */
[----:B------:R-:W4:Y:S01]  /*13500*/  @!P3 LDC.64 R22, c[0x0][0x2b0] ;  /* 0x0000ac00ff16bb82 */ /* 0x000f220000000a00 */
[----:B-1----:R-:W-:Y:S02]  /*13510*/  @!P6 LEA R8, P2, R7, R14, 0x2 ;  /* 0x0000000e0708e211 */ /* 0x002fe400078410ff */
[-C--:B------:R-:W-:Y:S02]  /*13520*/  @!P4 LEA.HI.X.SX32 R14, R0, R9.reuse, 0x1, P1 ;  /* 0x00000009000ec211 */ /* 0x080fe400008f0eff */
[----:B------:R-:W-:Y:S02]  /*13530*/  @!P3 LEA.HI.X.SX32 R0, R5, R9, 0x1, P0 ;  /* 0x000000090500b211 */ /* 0x000fe400000f0eff */
[----:B------:R-:W-:Y:S02]  /*13540*/  @!P6 LEA.HI.X R9, R7, R15, R4, 0x2, P2 ;  /* 0x0000000f0709e211 */ /* 0x000fe400010f1404 */
[----:B--2---:R-:W-:-:S03]  /*13550*/  @!P5 LEA R6, P1, R3, R16, 0x2 ;  /* 0x000000100306d211 */ /* 0x004fc600078210ff */
[----:B------:R1:W-:Y:S01]  /*13560*/  @!P6 STG.E desc[UR12][R8.64], R26 ;  /* 0x0000001a0800e986 */ /* 0x0003e2000c10190c */
[----:B------:R-:W-:Y:S02]  /*13570*/  @!P5 LEA.HI.X R7, R3, R17, R2, 0x2, P1 ;  /* 0x000000110307d211 */ /* 0x000fe400008f1402 */
[----:B---3--:R-:W-:-:S03]  /*13580*/  @!P4 LEA R4, P1, R11, R20, 0x2 ;  /* 0x000000140b04c211 */ /* 0x008fc600078210ff */
[----:B------:R1:W-:Y:S01]  /*13590*/  @!P5 STG.E desc[UR12][R6.64], R25 ;  /* 0x000000190600d986 */ /* 0x0003e2000c10190c */
[----:B------:R-:W-:Y:S02]  /*135a0*/  @!P4 LEA.HI.X R5, R11, R21, R14, 0x2, P1 ;  /* 0x000000150b05c211 */ /* 0x000fe400008f140e */
[----:B----4-:R-:W-:-:S03]  /*135b0*/  @!P3 LEA R2, P0, R10, R22, 0x2 ;  /* 0x000000160a02b211 */ /* 0x010fc600078010ff */
[----:B------:R1:W-:Y:S01]  /*135c0*/  @!P4 STG.E desc[UR12][R4.64], R24 ;  /* 0x000000180400c986 */ /* 0x0003e2000c10190c */
[----:B------:R-:W-:-:S05]  /*135d0*/  @!P3 LEA.HI.X R3, R10, R23, R0, 0x2, P0 ;  /* 0x000000170a03b211 */ /* 0x000fca00000f1400 */
[----:B------:R1:W-:Y:S04]  /*135e0*/  @!P3 STG.E desc[UR12][R2.64], R19 ;  /* 0x000000130200b986 */ /* 0x0003e8000c10190c */
.L_x_455:
[----:B------:R-:W-:Y:S05]  /*135f0*/  BSYNC B0 ;  /* 0x0000000000007941 */ /* 0x000fea0003800000 */
.L_x_454:
[----:B-1----:R-:W1:Y:S01]  /*13600*/  S2R R6, SR_CTAID.X ;  /* 0x0000000000067919 */ /* 0x002e620000002500 */
[----:B------:R-:W-:Y:S01]  /*13610*/  VIADD R3, R12, 0x20 ;  /* 0x000000200c037836 */ /* 0x000fe20000000000 */
[----:B------:R-:W-:Y:S01]  /*13620*/  IADD3 R2, P0, R18, R59, RZ ;  /* 0x0000003b12027210 */ /* 0x000fe20007f1e0ff */
[----:B------:R-:W-:Y:S01]  /*13630*/  VIADD R0, R12, 0x40 ;  /* 0x000000400c007836 */ /* 0x000fe20000000000 */
[----:B------:R-:W-:Y:S01]  /*13640*/  SHF.R.S32.HI R4, RZ, 0x1f, R18 ;  /* 0x0000001fff047819 */ /* 0x000fe20000011412 */
[----:B------:R-:W-:Y:S01]  /*13650*/  ULDC.64 UR4, c[0x0][0x2a0] ;  /* 0x0000a80000047ab9 */ /* 0x000fe20000000a00 */
[-C--:B-----5:R-:W-:Y:S01]  /*13660*/  ISETP.GE.AND P2, PT, R3, R63.reuse, PT ;  /* 0x0000003f0300720c */ /* 0x0a0fe20003f46270 */
[----:B------:R2:W3:Y:S01]  /*13670*/  LDS.128 R20, [R230] ;  /* 0x00000000e6147984 */ /* 0x0004e20000000c00 */
[----:B------:R-:W-:Y:S01]  /*13680*/  IADD3.X R3, R4, R60, RZ, P0, !PT ;  /* 0x0000003c04037210 */ /* 0x000fe200007fe4ff */
[----:B------:R-:W-:Y:S01]  /*13690*/  BSSY B0, `(.L_x_456) ;  /* 0x000001b000007945 */ /* 0x000fe20003800000 */
[----:B------:R-:W-:Y:S01]  /*136a0*/  SHF.R.S32.HI R13, RZ, 0x1f, R12 ;  /* 0x0000001fff0d7819 */ /* 0x000fe2000001140c */
[----:B------:R2:W4:Y:S01]  /*136b0*/  LDS.128 R16, [R230+0x2000] ;  /* 0x00200000e6107984 */ /* 0x0005220000000c00 */
[-C--:B------:R-:W-:Y:S01]  /*136c0*/  ISETP.GE.AND P1, PT, R0, R63.reuse, PT ;  /* 0x0000003f0000720c */ /* 0x080fe20003f26270 */
[----:B------:R-:W-:Y:S01]  /*136d0*/  IMAD.WIDE.U32 R10, R27, UR4, R2 ;  /* 0x000000041b0a7c25 */ /* 0x000fe2000f8e0002 */
[----:B------:R-:W-:-:S02]  /*136e0*/  ISETP.GE.AND P3, PT, R12, R63, PT ;  /* 0x0000003f0c00720c */ /* 0x000fc40003f66270 */
[----:B------:R-:W-:Y:S01]  /*136f0*/  SHF.R.S32.HI R5, RZ, 0x1f, R27 ;  /* 0x0000001fff057819 */ /* 0x000fe2000001141b */
[----:B------:R-:W-:-:S04]  /*13700*/  VIADD R0, R12, 0x60 ;  /* 0x000000600c007836 */ /* 0x000fc80000000000 */
[----:B------:R-:W-:Y:S01]  /*13710*/  IMAD R4, R5, UR4, RZ ;  /* 0x0000000405047c24 */ /* 0x000fe2000f8e02ff */
[----:B------:R-:W-:-:S03]  /*13720*/  ISETP.GE.AND P0, PT, R0, R63, PT ;  /* 0x0000003f0000720c */ /* 0x000fc60003f06270 */
[----:B------:R-:W-:-:S05]  /*13730*/  IMAD R0, R27, UR5, R4 ;  /* 0x000000051b007c24 */ /* 0x000fca000f8e0204 */
[----:B------:R-:W-:Y:S01]  /*13740*/  IADD3 R9, R11, R0, RZ ;  /* 0x000000000b097210 */ /* 0x000fe20007ffe0ff */
[----:B-1----:R-:W-:Y:S02]  /*13750*/  IMAD.WIDE R2, R6, 0x80, R12 ;  /* 0x0000008006027825 */ /* 0x002fe400078e020c */
[----:B------:R2:W1:Y:S01]  /*13760*/  LDS.128 R12, [R230+0x4000] ;  /* 0x00400000e60c7984 */ /* 0x0004620000000c00 */
[----:B------:R-:W-:Y:S05]  /*13770*/  @P3 BRA `(.L_x_457) ;  /* 0x0000000000303947 */ /* 0x000fea0003800000 */
        /* <DEDUP_REMOVED lines=9> */
[----:B---3--:R3:W-:Y:S04]  /*13810*/  STG.E.128 desc[UR12][R4.64], R20 ;  /* 0x0000001404007986 */ /* 0x0087e8000c101d0c */
[----:B----4-:R3:W-:Y:S04]  /*13820*/  STG.E.128 desc[UR12][R4.64+0x40], R16 ;  /* 0x0000401004007986 */ /* 0x0107e8000c101d0c */
[----:B-1----:R3:W-:Y:S02]  /*13830*/  STG.E.128 desc[UR12][R4.64+0x80], R12 ;  /* 0x0000800c04007986 */ /* 0x0027e4000c101d0c */
.L_x_457:
[----:B------:R-:W-:Y:S05]  /*13840*/  BSYNC B0 ;  /* 0x0000000000007941 */ /* 0x000fea0003800000 */
.L_x_456:
[----:B---3--:R3:W2:Y:S01]  /*13850*/  LDS.128 R20, [R230+0x800] ;  /* 0x00080000e6147984 */ /* 0x0086a20000000c00 */
[----:B------:R-:W-:Y:S03]  /*13860*/  BSSY B0, `(.L_x_458) ;  /* 0x0000013000007945 */ /* 0x000fe60003800000 */
[----:B----4-:R3:W4:Y:S04]  /*13870*/  LDS.128 R16, [R230+0x2800] ;  /* 0x00280000e6107984 */ /* 0x0107280000000c00 */
[----:B-1----:R3:W1:Y:S01]  /*13880*/  LDS.128 R12, [R230+0x4800] ;  /* 0x00480000e60c7984 */ /* 0x0026620000000c00 */
        /* <DEDUP_REMOVED lines=13> */
[----:B--2---:R2:W-:Y:S04]  /*13960*/  STG.E.128 desc[UR12][R4.64], R20 ;  /* 0x0000001404007986 */ /* 0x0045e8000c101d0c */
[----:B----4-:R2:W-:Y:S04]  /*13970*/  STG.E.128 desc[UR12][R4.64+0x40], R16 ;  /* 0x0000401004007986 */ /* 0x0105e8000c101d0c */
[----:B-1----:R2:W-:Y:S02]  /*13980*/  STG.E.128 desc[UR12][R4.64+0x80], R12 ;  /* 0x0000800c04007986 */ /* 0x0025e4000c101d0c */
.L_x_459:
[----:B------:R-:W-:Y:S05]  /*13990*/  BSYNC B0 ;  /* 0x0000000000007941 */ /* 0x000fea0003800000 */
.L_x_458:
[----:B--2---:R2:W2:Y:S01]  /*139a0*/  LDS.128 R20, [R230+0x1000] ;  /* 0x00100000e6147984 */ /* 0x0044a20000000c00 */
[----:B------:R-:W-:Y:S03]  /*139b0*/  BSSY B0, `(.L_x_460) ;  /* 0x0000013000007945 */ /* 0x000fe60003800000 */
[----:B----4-:R4:W2:Y:S04]  /*139c0*/  LDS.128 R16, [R230+0x3000] ;  /* 0x00300000e6107984 */ /* 0x0108a80000000c00 */
        /* <DEDUP_REMOVED lines=15> */
[----:B------:R2:W-:Y:S04]  /*13ac0*/  STG.E.128 desc[UR12][R4.64+0x40], R16 ;  /* 0x0000401004007986 */ /* 0x0005e8000c101d0c */
[----:B-1----:R2:W-:Y:S02]  /*13ad0*/  STG.E.128 desc[UR12][R4.64+0x80], R12 ;  /* 0x0000800c04007986 */ /* 0x0025e4000c101d0c */
.L_x_461:
[----:B------:R-:W-:Y:S05]  /*13ae0*/  BSYNC B0 ;  /* 0x0000000000007941 */ /* 0x000fea0003800000 */
.L_x_460:
[----:B------:R-:W-:Y:S05]  /*13af0*/  @P0 EXIT ;  /* 0x000000000000094d */ /* 0x000fea0003800000 */
[----:B------:R-:W-:Y:S01]  /*13b00*/  IADD3 R0, P0, R2, 0x60, RZ ;  /* 0x0000006002007810 */ /* 0x000fe20007f1e0ff */
[----:B------:R-:W-:-:S04]  /*13b10*/  ULDC.64 UR4, c[0x0][0x298] ;  /* 0x0000a60000047ab9 */ /* 0x000fc80000000a00 */
[----:B------:R-:W-:Y:S01]  /*13b20*/  IMAD.X R2, RZ, RZ, R3, P0 ;  /* 0x000000ffff027224 */ /* 0x000fe200000e0603 */
[----:B------:R-:W-:-:S03]  /*13b30*/  MOV R3, R9 ;  /* 0x0000000900037202 */ /* 0x000fc60000000f00 */
[----:B------:R-:W-:Y:S02]  /*13b40*/  IMAD R6, R2, UR4, RZ ;  /* 0x0000000402067c24 */ /* 0x000fe4000f8e02ff */
[----:B------:R-:W-:-:S04]  /*13b50*/  IMAD.MOV.U32 R2, RZ, RZ, R10 ;  /* 0x000000ffff027224 */ /* 0x000fc800078e000a */
[----:B--2---:R-:W-:-:S04]  /*13b60*/  IMAD.WIDE.U32 R4, R0, UR4, R2 ;  /* 0x0000000400047c25 */ /* 0x004fc8000f8e0002 */
        /* <DEDUP_REMOVED lines=9> */
.L_x_440:
[----:B------:R-:W3:Y:S01]  /*13c00*/  LDL.LU R13, [R1+0x68] ;  /* 0x00006800010d7983 */ /* 0x000ee20000300800 */
[----:B------:R-:W4:Y:S01]  /*13c10*/  LDC.U8 R0, c[0x0][0x3d9] ;  /* 0x0000f640ff007b82 */ /* 0x000f220000000000 */
[----:B------:R-:W-:Y:S01]  /*13c20*/  SHF.R.S32.HI R11, RZ, 0x1f, R158 ;  /* 0x0000001fff0b7819 */ /* 0x000fe2000001149e */
[----:B------:R-:W-:Y:S01]  /*13c30*/  ULDC.64 UR4, c[0x0][0x2a0] ;  /* 0x0000a80000047ab9 */ /* 0x000fe20000000a00 */
[----:B------:R-:W5:Y:S01]  /*13c40*/  S2R R23, SR_CTAID.X ;  /* 0x0000000000177919 */ /* 0x000f620000002500 */
[----:B------:R-:W-:Y:S02]  /*13c50*/  CS2R R14, SRZ ;  /* 0x00000000000e7805 */ /* 0x000fe4000001ff00 */
[----:B------:R-:W-:Y:S01]  /*13c60*/  LEA.HI R11, R11, R158, RZ, 0x2 ;  /* 0x0000009e0b0b7211 */ /* 0x000fe200078f10ff */
[----:B------:R-:W-:Y:S01]  /*13c70*/  BSSY B0, `(.L_x_462) ;  /* 0x0000048000007945 */ /* 0x000fe20003800000 */
[----:B------:R-:W2:Y:S02]  /*13c80*/  LDC.U8 R4, c[0x0][0x3d8] ;  /* 0x0000f600ff047b82 */ /* 0x000ea40000000000 */
[----:B------:R-:W-:-:S02]  /*13c90*/  LOP3.LUT R8, R11, 0x1ffffffc, RZ, 0xc0, !PT ;  /* 0x1ffffffc0b087812 */ /* 0x000fc400078ec0ff */
[----:B----4-:R-:W-:Y:S02]  /*13ca0*/  ISETP.NE.AND P1, PT, R0, RZ, PT ;  /* 0x000000ff0000720c */ /* 0x010fe40003f25270 */
[C---:B--2---:R-:W-:Y:S02]  /*13cb0*/  ISETP.NE.AND P0, PT, R4.reuse, RZ, PT ;  /* 0x000000ff0400720c */ /* 0x044fe40003f05270 */
[----:B------:R-:W-:Y:S02]  /*13cc0*/  ISETP.NE.AND P2, PT, R4, RZ, !P1 ;  /* 0x000000ff0400720c */ /* 0x000fe40004f45270 */
[----:B------:R-:W-:-:S07]  /*13cd0*/  ISETP.NE.OR P0, PT, R0, RZ, !P0 ;  /* 0x000000ff0000720c */ /* 0x000fce0004705670 */
[----:B------:R-:W2:Y:S08]  /*13ce0*/  @!P1 LDC R9, c[0x0][0x2c4] ;  /* 0x0000b100ff099b82 */ /* 0x000eb00000000800 */
[----:B------:R-:W4:Y:S08]  /*13cf0*/  @!P1 LDC R12, c[0x0][0x270] ;  /* 0x00009c00ff0c9b82 */ /* 0x000f300000000800 */
[----:B------:R-:W1:Y:S08]  /*13d00*/  @!P0 LDC R10, c[0x0][0x2c4] ;  /* 0x0000b100ff0a8b82 */ /* 0x000e700000000800 */
[----:B--2---:R-:W2:Y:S08]  /*13d10*/  @P2 LDC R9, c[0x0][0x2e4] ;  /* 0x0000b900ff092b82 */ /* 0x004eb00000000800 */
[----:B------:R-:W5:Y:S08]  /*13d20*/  @P1 LDC.64 R16, c[0x0][0x2c0] ;  /* 0x0000b000ff101b82 */ /* 0x000f700000000a00 */
[----:B------:R-:W1:Y:S01]  /*13d30*/  @P1 LDC R18, c[0x0][0x2c0] ;  /* 0x0000b000ff121b82 */ /* 0x000e620000000800 */
[----:B-----5:R-:W-:-:S02]  /*13d40*/  @P1 IMAD R16, R17, R16, RZ ;  /* 0x0000001011101224 */ /* 0x020fc400078e02ff */
[----:B--2---:R-:W-:Y:S02]  /*13d50*/  @!P1 IMAD.MOV.U32 R16, RZ, RZ, R9 ;  /* 0x000000ffff109224 */ /* 0x004fe400078e0009 */
[----:B------:R-:W-:Y:S01]  /*13d60*/  @!P1 IMAD.MOV.U32 R18, RZ, RZ, 0x1 ;  /* 0x00000001ff129424 */ /* 0x000fe200078e00ff */
[C---:B---3--:R-:W-:Y:S02]  /*13d70*/  ISETP.NE.AND P4, PT, R13.reuse, -0x1, PT ;  /* 0xffffffff0d00780c */ /* 0x048fe40003f85270 */
[----:B------:R-:W-:-:S11]  /*13d80*/  ISETP.NE.OR P3, PT, R13, -0x1, P0 ;  /* 0xffffffff0d00780c */ /* 0x000fd60000765670 */
[----:B------:R-:W2:Y:S01]  /*13d90*/  @!P4 LDC.64 R2, c[0x0][0x290] ;  /* 0x0000a400ff02cb82 */ /* 0x000ea20000000a00 */
[----:B------:R-:W-:-:S07]  /*13da0*/  @!P4 SHF.R.S32.HI R0, RZ, 0x1f, R39 ;  /* 0x0000001fff00c819 */ /* 0x000fce0000011427 */
[----:B------:R-:W3:Y:S01]  /*13db0*/  @P4 LDC.64 R6, c[0x0][0x298] ;  /* 0x0000a600ff064b82 */ /* 0x000ee20000000a00 */
[----:B--2---:R-:W-:Y:S02]  /*13dc0*/  @!P4 IMAD R0, R0, R2, RZ ;  /* 0x000000020000c224 */ /* 0x004fe400078e02ff */
[----:B---3--:R-:W-:-:S04]  /*13dd0*/  @P4 IMAD.WIDE.U32 R4, R13, R6, RZ ;  /* 0x000000060d044225 */ /* 0x008fc800078e00ff */
[C---:B------:R-:W-:Y:S02]  /*13de0*/  @!P4 IMAD R6, R39.reuse, R3, R0 ;  /* 0x000000032706c224 */ /* 0x040fe400078e0200 */
[----:B------:R-:W-:-:S04]  /*13df0*/  @!P4 IMAD.WIDE.U32 R2, R39, R2, RZ ;  /* 0x000000022702c225 */ /* 0x000fc800078e00ff */
[----:B------:R-:W-:Y:S01]  /*13e00*/  IMAD.IADD R0, R158, 0x1, -R8 ;  /* 0x000000019e007824 */ /* 0x000fe200078e0a08 */
[----:B------:R-:W-:Y:S01]  /*13e10*/  SHF.R.S32.HI R8, RZ, 0x2, R11 ;  /* 0x00000002ff087819 */ /* 0x000fe2000001140b */
[----:B------:R-:W-:Y:S02]  /*13e20*/  @!P4 IMAD.MOV.U32 R4, RZ, RZ, R2 ;  /* 0x000000ffff04c224 */ /* 0x000fe400078e0002 */
[----:B------:R-:W-:Y:S01]  /*13e30*/  IMAD.SHL.U32 R0, R0, 0x8, RZ ;  /* 0x0000000800007824 */ /* 0x000fe200078e00ff */
[----:B------:R-:W-:Y:S01]  /*13e40*/  IADD3 R21, R8, 0x60, RZ ;  /* 0x0000006008157810 */ /* 0x000fe20007ffe0ff */
[----:B------:R-:W-:Y:S02]  /*13e50*/  @P4 IMAD R7, R13, R7, R5 ;  /* 0x000000070d074224 */ /* 0x000fe400078e0205 */
[----:B------:R-:W-:Y:S01]  /*13e60*/  @!P4 IMAD.IADD R7, R3, 0x1, R6 ;  /* 0x000000010307c824 */ /* 0x000fe200078e0206 */
[C---:B------:R-:W-:Y:S01]  /*13e70*/  IADD3 R2, P2, R0.reuse, R4, RZ ;  /* 0x0000000400027210 */ /* 0x040fe20007f5e0ff */
[----:B-1----:R-:W-:Y:S01]  /*13e80*/  @!P3 IMAD R13, R39, R10, RZ ;  /* 0x0000000a270db224 */ /* 0x002fe200078e02ff */
[----:B------:R-:W-:Y:S01]  /*13e90*/  SHF.R.S32.HI R10, RZ, 0x1f, R22 ;  /* 0x0000001fff0a7819 */ /* 0x000fe20000011416 */
[----:B------:R-:W-:Y:S01]  /*13ea0*/  @P1 IMAD.MOV.U32 R4, RZ, RZ, 0x1 ;  /* 0x00000001ff041424 */ /* 0x000fe200078e00ff */
[----:B------:R-:W-:Y:S01]  /*13eb0*/  LEA.HI.X.SX32 R3, R0, R7, 0x1, P2 ;  /* 0x0000000700037211 */ /* 0x000fe200010f0eff */
[----:B----4-:R-:W-:Y:S01]  /*13ec0*/  @!P1 IMAD R4, R9, R12, RZ ;  /* 0x0000000c09049224 */ /* 0x010fe200078e02ff */
[----:B------:R-:W-:Y:S01]  /*13ed0*/  IADD3 R0, -R160, R130, RZ ;  /* 0x00000082a0007210 */ /* 0x000fe20007ffe1ff */
[----:B------:R-:W-:Y:S01]  /*13ee0*/  IMAD R10, R10, UR4, RZ ;  /* 0x000000040a0a7c24 */ /* 0x000fe2000f8e02ff */
[----:B------:R1:W-:Y:S01]  /*13ef0*/  @!P3 STL [R1+0x68], R13 ;  /* 0x0000680d0100b387 */ /* 0x0003e20000100800 */
[----:B------:R-:W-:Y:S01]  /*13f00*/  IMAD R4, R39, R4, RZ ;  /* 0x0000000427047224 */ /* 0x000fe200078e02ff */
[C---:B------:R-:W-:Y:S01]  /*13f10*/  ISETP.GE.AND P4, PT, R8.reuse, R0, PT ;  /* 0x000000000800720c */ /* 0x040fe20003f86270 */
[--C-:B------:R-:W-:Y:S01]  /*13f20*/  @!P0 IMAD.MOV.U32 R14, RZ, RZ, R13.reuse ;  /* 0x000000ffff0e8224 */ /* 0x100fe200078e000d */
[----:B------:R-:W-:Y:S01]  /*13f30*/  @!P0 SHF.R.S32.HI R15, RZ, 0x1f, R13 ;  /* 0x0000001fff0f8819 */ /* 0x000fe2000001140d */
[C---:B------:R-:W-:Y:S01]  /*13f40*/  VIADD R19, R8.reuse, 0x20 ;  /* 0x0000002008137836 */ /* 0x040fe20000000000 */
[----:B------:R-:W-:Y:S01]  /*13f50*/  SHF.R.S32.HI R9, RZ, 0x1f, R8 ;  /* 0x0000001fff097819 */ /* 0x000fe20000011408 */
[----:B------:R-:W-:Y:S01]  /*13f60*/  VIADD R20, R8, 0x40 ;  /* 0x0000004008147836 */ /* 0x000fe20000000000 */
[----:B------:R-:W-:Y:S01]  /*13f70*/  LOP3.LUT P3, RZ, R158, 0x3, RZ, 0xc0, !PT ;  /* 0x000000039eff7812 */ /* 0x000fe2000786c0ff */
[----:B------:R-:W-:Y:S01]  /*13f80*/  IMAD R10, R22, UR5, R10 ;  /* 0x00000005160a7c24 */ /* 0x000fe2000f8e020a */
[----:B------:R-:W-:-:S02]  /*13f90*/  SEL R17, R4, RZ, P0 ;  /* 0x000000ff04117207 */ /* 0x000fc40000000000 */
[-C--:B------:R-:W-:Y:S02]  /*13fa0*/  ISETP.GE.OR P6, PT, R8, R0.reuse, P3 ;  /* 0x000000000800720c */ /* 0x080fe40001fc6670 */
[-C--:B------:R-:W-:Y:S02]  /*13fb0*/  ISETP.GE.AND P1, PT, R19, R0.reuse, PT ;  /* 0x000000001300720c */ /* 0x080fe40003f26270 */
[-C--:B------:R-:W-:Y:S02]  /*13fc0*/  ISETP.GE.AND P2, PT, R20, R0.reuse, PT ;  /* 0x000000001400720c */ /* 0x080fe40003f46270 */
[-C--:B------:R-:W-:Y:S02]  /*13fd0*/  ISETP.GE.AND P0, PT, R21, R0.reuse, PT ;  /* 0x000000001500720c */ /* 0x080fe40003f06270 */
[----:B------:R-:W-:Y:S01]  /*13fe0*/  ISETP.GE.OR P5, PT, R19, R0, P3 ;  /* 0x000000001300720c */ /* 0x000fe20001fa6670 */
[----:B-1----:R-:W-:-:S04]  /*13ff0*/  IMAD.WIDE.U32 R12, R22, UR4, R2 ;  /* 0x00000004160c7c25 */ /* 0x002fc8000f8e0002 */
[----:B------:R-:W-:-:S04]  /*14000*/  IMAD.WIDE R2, R23, 0x80, R8 ;  /* 0x0000008017027825 */ /* 0x000fc800078e0208 */
[----:B------:R-:W-:Y:S01]  /*14010*/  IMAD.IADD R11, R10, 0x1, R13 ;  /* 0x000000010a0b7824 */ /* 0x000fe200078e020d */
        /* <DEDUP_REMOVED lines=13> */
.L_x_463:
[----:B------:R-:W-:Y:S05]  /*140f0*/  BSYNC B0 ;  /* 0x0000000000007941 */ /* 0x000fea0003800000 */
.L_x_462:
[----:B------:R-:W-:Y:S01]  /*14100*/  BSSY B0, `(.L_x_464) ;  /* 0x0000015000007945 */ /* 0x000fe20003800000 */
[----:B------:R-:W-:Y:S01]  /*14110*/  ISETP.GE.OR P4, PT, R20, R0, P3 ;  /* 0x000000001400720c */ /* 0x000fe20001f86670 */
[----:B------:R-:W-:Y:S01]  /*14120*/  IMAD R17, R22, R16, R17 ;  /* 0x0000001016117224 */ /* 0x000fe200078e0211 */
[----:B------:R-:W-:Y:S01]  /*14130*/  ISETP.GE.OR P3, PT, R21, R0, P3 ;  /* 0x000000001500720c */ /* 0x000fe20001f66670 */
[----:B------:R-:W-:Y:S01]  /*14140*/  IMAD R16, R160, R18, RZ ;  /* 0x00000012a0107224 */ /* 0x000fe200078e02ff */
[----:B------:R-:W-:Y:S11]  /*14150*/  @P1 BRA `(.L_x_465) ;  /* 0x00000000003c1947 */ /* 0x000ff60003800000 */
[----:B------:R-:W-:Y:S01]  /*14160*/  IADD3 R0, P1, R2, 0x20, RZ ;  /* 0x0000002002007810 */ /* 0x000fe20007f3e0ff */
[----:B------:R-:W-:Y:S01]  /*14170*/  ULDC.64 UR4, c[0x0][0x298] ;  /* 0x0000a60000047ab9 */ /* 0x000fe20000000a00 */
[----:B------:R-:W-:Y:S01]  /*14180*/  MOV R7, R11 ;  /* 0x0000000b00077202 */ /* 0x000fe20000000f00 */
[----:B------:R-:W-:Y:S02]  /*14190*/  IMAD.MOV.U32 R6, RZ, RZ, R12 ;  /* 0x000000ffff067224 */ /* 0x000fe400078e000c */
[----:B-1----:R-:W-:Y:S02]  /*141a0*/  IMAD.X R4, RZ, RZ, R3, P1 ;  /* 0x000000ffff047224 */ /* 0x002fe400008e0603 */
[----:B------:R-:W-:-:S04]  /*141b0*/  IMAD.WIDE.U32 R6, R0, UR4, R6 ;  /* 0x0000000400067c25 */ /* 0x000fc8000f8e0006 */
[----:B------:R-:W-:-:S04]  /*141c0*/  IMAD R4, R4, UR4, RZ ;  /* 0x0000000404047c24 */ /* 0x000fc8000f8e02ff */
        /* <DEDUP_REMOVED lines=8> */
.L_x_465:
[----:B------:R-:W-:Y:S05]  /*14250*/  BSYNC B0 ;  /* 0x0000000000007941 */ /* 0x000fea0003800000 */
.L_x_464:
[----:B------:R-:W-:Y:S04]  /*14260*/  BSSY B0, `(.L_x_466) ;  /* 0x0000011000007945 */ /* 0x000fe80003800000 */
[----:B------:R-:W-:Y:S05]  /*14270*/  @P2 BRA `(.L_x_467) ;  /* 0x00000000003c2947 */ /* 0x000fea0003800000 */
[----:B------:R-:W-:Y:S01]  /*14280*/  IADD3 R0, P1, R2, 0x40, RZ ;  /* 0x0000004002007810 */ /* 0x000fe20007f3e0ff */
[----:B------:R-:W-:Y:S01]  /*14290*/  ULDC.64 UR4, c[0x0][0x298] ;  /* 0x0000a60000047ab9 */ /* 0x000fe20000000a00 */
[----:B------:R-:W-:Y:S01]  /*142a0*/  MOV R7, R11 ;  /* 0x0000000b00077202 */ /* 0x000fe20000000f00 */
[----:B------:R-:W-:Y:S02]  /*142b0*/  IMAD.MOV.U32 R6, RZ, RZ, R12 ;  /* 0x000000ffff067224 */ /* 0x000fe400078e000c */
[----:B-12---:R-:W-:Y:S02]  /*142c0*/  IMAD.X R4, RZ, RZ, R3, P1 ;  /* 0x000000ffff047224 */ /* 0x006fe400008e0603 */
        /* <DEDUP_REMOVED lines=10> */
.L_x_467:
[----:B------:R-:W-:Y:S05]  /*14370*/  BSYNC B0 ;  /* 0x0000000000007941 */ /* 0x000fea0003800000 */
.L_x_466:
[----:B------:R-:W-:Y:S01]  /*14380*/  BSSY B0, `(.L_x_468) ;  /* 0x0000014000007945 */ /* 0x000fe20003800000 */
[--C-:B------:R-:W-:Y:S02]  /*14390*/  IADD3 R6, P2, P1, R16, R14, R17.reuse ;  /* 0x0000000e10067210 */ /* 0x100fe4000795e011 */
[----:B------:R-:W-:Y:S02]  /*143a0*/  SHF.R.S32.HI R16, RZ, 0x1f, R16 ;  /* 0x0000001fff107819 */ /* 0x000fe40000011410 */
[----:B------:R-:W-:Y:S01]  /*143b0*/  SHF.R.S32.HI R17, RZ, 0x1f, R17 ;  /* 0x0000001fff117819 */ /* 0x000fe20000011411 */
[----:B------:R-:W-:Y:S05]  /*143c0*/  @P0 BRA `(.L_x_469) ;  /* 0x00000000003c0947 */ /* 0x000fea0003800000 */
[----:B------:R-:W-:Y:S01]  /*143d0*/  IADD3 R0, P0, R2, 0x60, RZ ;  /* 0x0000006002007810 */ /* 0x000fe20007f1e0ff */
[----:B------:R-:W-:-:S04]  /*143e0*/  ULDC.64 UR4, c[0x0][0x298] ;  /* 0x0000a60000047ab9 */ /* 0x000fc80000000a00 */
[----:B------:R-:W-:Y:S01]  /*143f0*/  IMAD.X R2, RZ, RZ, R3, P0 ;  /* 0x000000ffff027224 */ /* 0x000fe200000e0603 */
[----:B------:R-:W-:-:S03]  /*14400*/  MOV R3, R11 ;  /* 0x0000000b00037202 */ /* 0x000fc60000000f00 */
[----:B------:R-:W-:Y:S02]  /*14410*/  IMAD R7, R2, UR4, RZ ;  /* 0x0000000402077c24 */ /* 0x000fe4000f8e02ff */
[----:B------:R-:W-:-:S04]  /*14420*/  IMAD.MOV.U32 R2, RZ, RZ, R12 ;  /* 0x000000ffff027224 */ /* 0x000fc800078e000c */
[----:B-123--:R-:W-:-:S04]  /*14430*/  IMAD.WIDE.U32 R4, R0, UR4, R2 ;  /* 0x0000000400047c25 */ /* 0x00efc8000f8e0002 */
        /* <DEDUP_REMOVED lines=8> */
.L_x_469:
[----:B------:R-:W-:Y:S05]  /*144c0*/  BSYNC B0 ;  /* 0x0000000000007941 */ /* 0x000fea0003800000 */
.L_x_468:
[----:B------:R-:W-:Y:S01]  /*144d0*/  BSSY B0, `(.L_x_470) ;  /* 0x000000b000007945 */ /* 0x000fe20003800000 */
[----:B------:R-:W-:-:S03]  /*144e0*/  IADD3.X R14, R16, R15, R17, P2, P1 ;  /* 0x0000000f100e7210 */ /* 0x000fc600017e2411 */
[----:B------:R-:W-:Y:S05]  /*144f0*/  @P6 BRA `(.L_x_471) ;  /* 0x0000000000206947 */ /* 0x000fea0003800000 */
[----:B------:R-:W-:Y:S01]  /*14500*/  IMAD R0, R8, R18, RZ ;  /* 0x0000001208007224 */ /* 0x000fe200078e02ff */
[----:B------:R-:W-:-:S04]  /*14510*/  ULDC.64 UR4, c[0x0][0x2b0] ;  /* 0x0000ac0000047ab9 */ /* 0x000fc80000000a00 */
[----:B----4-:R-:W-:-:S04]  /*14520*/  IADD3 R3, P0, R0, R6, RZ ;  /* 0x0000000600037210 */ /* 0x010fc80007f1e0ff */
[----:B------:R-:W-:Y:S02]  /*14530*/  LEA.HI.X.SX32 R0, R0, R14, 0x1, P0 ;  /* 0x0000000e00007211 */ /* 0x000fe400000f0eff */
[----:B------:R-:W-:-:S04]  /*14540*/  LEA R2, P0, R3, UR4, 0x2 ;  /* 0x0000000403027c11 */ /* 0x000fc8000f8010ff */
[----:B------:R-:W-:Y:S01]  /*14550*/  LEA.HI.X R3, R3, UR5, R0, 0x2, P0 ;  /* 0x0000000503037c11 */ /* 0x000fe200080f1400 */
[----:B------:R-:W-:-:S05]  /*14560*/  IMAD.MOV.U32 R0, RZ, RZ, 0x7f800000 ;  /* 0x7f800000ff007424 */ /* 0x000fca00078e00ff */
[----:B------:R4:W-:Y:S03]  /*14570*/  STG.E desc[UR12][R2.64], R0 ;  /* 0x0000000002007986 */ /* 0x0009e6000c10190c */
.L_x_471:
[----:B------:R-:W-:Y:S05]  /*14580*/  BSYNC B0 ;  /* 0x0000000000007941 */ /* 0x000fea0003800000 */
.L_x_470:
[----:B------:R-:W-:Y:S04]  /*14590*/  BSSY B0, `(.L_x_472) ;  /* 0x000000a000007945 */ /* 0x000fe80003800000 */
[----:B------:R-:W-:Y:S05]  /*145a0*/  @P5 BRA `(.L_x_473) ;  /* 0x0000000000205947 */ /* 0x000fea0003800000 */
[----:B----4-:R-:W-:Y:S01]  /*145b0*/  IMAD R0, R19, R18, RZ ;  /* 0x0000001213007224 */ /* 0x010fe200078e02ff */
[----:B------:R-:W-:-:S04]  /*145c0*/  ULDC.64 UR4, c[0x0][0x2b0] ;  /* 0x0000ac0000047ab9 */ /* 0x000fc80000000a00 */
[----:B------:R-:W-:-:S04]  /*145d0*/  IADD3 R3, P0, R0, R6, RZ ;  /* 0x0000000600037210 */ /* 0x000fc80007f1e0ff */
[----:B------:R-:W-:Y:S02]  /*145e0*/  LEA.HI.X.SX32 R0, R0, R14, 0x1, P0 ;  /* 0x0000000e00007211 */ /* 0x000fe400000f0eff */
[----:B------:R-:W-:-:S04]  /*145f0*/  LEA R2, P0, R3, UR4, 0x2 ;  /* 0x0000000403027c11 */ /* 0x000fc8000f8010ff */
[----:B------:R-:W-:Y:S01]  /*14600*/  LEA.HI.X R3, R3, UR5, R0, 0x2, P0 ;  /* 0x0000000503037c11 */ /* 0x000fe200080f1400 */
[----:B------:R-:W-:-:S05]  /*14610*/  IMAD.MOV.U32 R0, RZ, RZ, 0x7f800000 ;  /* 0x7f800000ff007424 */ /* 0x000fca00078e00ff */
[----:B------:R4:W-:Y:S03]  /*14620*/  STG.E desc[UR12][R2.64], R0 ;  /* 0x0000000002007986 */ /* 0x0009e6000c10190c */
.L_x_473:
[----:B------:R-:W-:Y:S05]  /*14630*/  BSYNC B0 ;  /* 0x0000000000007941 */ /* 0x000fea0003800000 */
.L_x_472:
        /* <DEDUP_REMOVED lines=10> */
.L_x_475:
[----:B------:R-:W-:Y:S05]  /*146e0*/  BSYNC B0 ;  /* 0x0000000000007941 */ /* 0x000fea0003800000 */
.L_x_474:
[----:B------:R-:W-:Y:S05]  /*146f0*/  @P3 EXIT ;  /* 0x000000000000394d */ /* 0x000fea0003800000 */
[----:B----4-:R-:W-:Y:S01]  /*14700*/  IMAD R0, R21, R18, RZ ;  /* 0x0000001215007224 */ /* 0x010fe200078e02ff */
[----:B------:R-:W-:-:S04]  /*14710*/  ULDC.64 UR4, c[0x0][0x2b0] ;  /* 0x0000ac0000047ab9 */ /* 0x000fc80000000a00 */
[----:B------:R-:W-:-:S04]  /*14720*/  IADD3 R3, P0, R0, R6, RZ ;  /* 0x0000000600037210 */ /* 0x000fc80007f1e0ff */
[----:B------:R-:W-:Y:S02]  /*14730*/  LEA.HI.X.SX32 R0, R0, R14, 0x1, P0 ;  /* 0x0000000e00007211 */ /* 0x000fe400000f0eff */
[----:B------:R-:W-:-:S04]  /*14740*/  LEA R2, P0, R3, UR4, 0x2 ;  /* 0x0000000403027c11 */ /* 0x000fc8000f8010ff */
[----:B------:R-:W-:Y:S01]  /*14750*/  LEA.HI.X R3, R3, UR5, R0, 0x2, P0 ;  /* 0x0000000503037c11 */ /* 0x000fe200080f1400 */
[----:B------:R-:W-:-:S05]  /*14760*/  IMAD.MOV.U32 R0, RZ, RZ, 0x7f800000 ;  /* 0x7f800000ff007424 */ /* 0x000fca00078e00ff */
[----:B------:R-:W-:Y:S01]  /*14770*/  STG.E desc[UR12][R2.64], R0 ;  /* 0x0000000002007986 */ /* 0x000fe2000c10190c */
[----:B------:R-:W-:Y:S05]  /*14780*/  EXIT ;  /* 0x000000000000794d */ /* 0x000fea0003800000 */
.L_x_476:
        /* <DEDUP_REMOVED lines=15> */
.L_x_1153:


//--------------------- .text._ZN5flash16flash_fwd_kernelI23Flash_fwd_kernel_traitsILi96ELi128ELi64ELi4ELb0ELb0EN7cutlass6half_tE19Flash_kernel_traitsILi96ELi128ELi64ELi4ES3_EELb1ELb1ELb0ELb1ELb0ELb0ELb0ELb0EEEvNS_16Flash_fwd_paramsE --------------------------
	.section	.text._ZN5flash16flash_fwd_kernelI23Flash_fwd_kernel_traitsILi96ELi128ELi64ELi4ELb0ELb0EN7cutlass6half_tE19Flash_kernel_traitsILi96ELi128ELi64ELi4ES3_EELb1ELb1ELb0ELb1ELb0ELb0ELb0ELb0EEEvNS_16Flash_fwd_paramsE,"ax",@progbits
	.align	128
        .global         _ZN5flash16flash_fwd_kernelI23Flash_fwd_kernel_traitsILi96ELi128ELi64ELi4ELb0ELb0EN7cutlass6half_tE19Flash_kernel_traitsILi96ELi128ELi64ELi4ES3_EELb1ELb1ELb0ELb1ELb0ELb0ELb0ELb0EEEvNS_16Flash_fwd_paramsE
        .type           _ZN5flash16flash_fwd_kernelI23Flash_fwd_kernel_traitsILi96ELi128ELi64ELi4ELb0ELb0EN7cutlass6half_tE19Flash_kernel_traitsILi96ELi128ELi64ELi4ES3_EELb1ELb1ELb0ELb1ELb0ELb0ELb0ELb0EEEvNS_16Flash_fwd_paramsE,@function
        .size           _ZN5flash16flash_fwd_kernelI23Flash_fwd_kernel_traitsILi96ELi128ELi64ELi4ELb0ELb0EN7cutlass6half_tE19Flash_kernel_traitsILi96ELi128ELi64ELi4ES3_EELb1ELb1ELb0ELb1ELb0ELb0ELb0ELb0EEEvNS_16Flash_fwd_paramsE,(.L_x_1154 - _ZN5flash16flash_fwd_kernelI23Flash_fwd_kernel_traitsILi96ELi128ELi64ELi4ELb0ELb0EN7cutlass6half_tE19Flash_kernel_traitsILi96ELi128ELi64ELi4ES3_EELb1ELb1ELb0ELb1ELb0ELb0ELb0ELb0EEEvNS_16Flash_fwd_paramsE)
        .other          _ZN5flash16flash_fwd_kernelI23Flash_fwd_kernel_traitsILi96ELi128ELi64ELi4ELb0ELb0EN7cutlass6half_tE19Flash_kernel_traitsILi96ELi128ELi64ELi4ES3_EELb1ELb1ELb0ELb1ELb0ELb0ELb0ELb0EEEvNS_16Flash_fwd_paramsE,@"STO_CUDA_ENTRY STV_DEFAULT"
_ZN5flash16flash_fwd_kernelI23Flash_fwd_kernel_traitsILi96ELi128ELi64ELi4ELb0ELb0EN7cutlass6half_tE19Flash_kernel_traitsILi96ELi128ELi64ELi4ES3_EELb1ELb1ELb0ELb1ELb0ELb0ELb0ELb0EEEvNS_16Flash_fwd_paramsE:
.text._ZN5flash16flash_fwd_kernelI23Flash_fwd_kernel_traitsILi96ELi128ELi64ELi4ELb0ELb0EN7cutlass6half_tE19Flash_kernel_traitsILi96ELi128ELi64ELi4ES3_EELb1ELb1ELb0ELb1ELb0ELb0ELb0ELb0EEEvNS_16Flash_fwd_paramsE:
        /* <DEDUP_REMOVED lines=23> */
[----:B------:R-:W-:Y:S01]  /*0170*/  ULDC.64 UR4, c[0x0][0x300] ;  /* 0x0000c00000047ab9 */ /* 0x000fe20000000a00 */
[----:B------:R-:W-:Y:S02]  /*0180*/  UISETP.NE.U32.AND UP2, UPT, UR6, URZ, UPT ;  /* 0x0000003f0600728c */ /* 0x000fe4000bf45070 */
[----:B------:R-:W-:Y:S02]  /*0190*/  UISETP.NE.U32.AND UP1, UPT, UR4, URZ, UPT ;  /* 0x0000003f0400728c */ /* 0x000fe4000bf25070 */
[----:B------:R-:W-:-:S07]  /*01a0*/  UISETP.NE.AND.EX UP2, UPT, UR7, URZ, UPT, UP2 ;  /* 0x0000003f0700728c */ /* 0x000fce000bf45320 */
[----:B------:R-:W3:Y:S01]  /*01b0*/  @!P3 LDC.64 R12, c[0x0][0x3b8] ;  /* 0x0000ee00ff0cbb82 */ /* 0x000ee20000000a00 */
[----:B------:R-:W-:Y:S01]  /*01c0*/  UISETP.NE.AND.EX UP1, UPT, UR5, URZ, UPT, UP1 ;  /* 0x0000003f0500728c */ /* 0x000fe2000bf25310 */
[----:B------:R-:W-:Y:S02]  /*01d0*/  ULDC.U8 UR6, c[0x0][0x3c2] ;  /* 0x0000f08000067ab9 */ /* 0x000fe40000000000 */
[----:B------:R-:W-:Y:S01]  /*01e0*/  ULDC.64 UR4, c[0x0][0x2f8] ;  /* 0x0000be0000047ab9 */ /* 0x000fe20000000a00 */
[----:B------:R-:W-:Y:S02]  /*01f0*/  UISETP.NE.AND UP3, UPT, UR6, URZ, UPT ;  /* 0x0000003f0600728c */ /* 0x000fe4000bf65270 */
[----:B------:R-:W-:Y:S01]  /*0200*/  UISETP.EQ.U32.AND UP0, UPT, UR4, URZ, UPT ;  /* 0x0000003f0400728c */ /* 0x000fe2000bf02070 */
[----:B------:R-:W-:Y:S01]  /*0210*/  PLOP3.LUT P0, PT, PT, PT, UP2, 0x80, 0x0 ;  /* 0x000000000000781c */ /* 0x000fe20003f0f028 */
[----:B------:R-:W-:Y:S02]  /*0220*/  UIMAD.WIDE UR8, UR26, 0x4, UR8 ;  /* 0x000000041a0878a5 */ /* 0x000fe4000f8e0208 */
[----:B------:R-:W-:Y:S01]  /*0230*/  UISETP.EQ.OR.EX UP0, UPT, UR5, URZ, !UP3, UP0 ;  /* 0x0000003f0500728c */ /* 0x000fe2000df02700 */
[----:B------:R-:W-:-:S03]  /*0240*/  ULDC.64 UR6, c[0x0][0x2f8] ;  /* 0x0000be0000067ab9 */ /* 0x000fc60000000a00 */
[----:B------:R-:W-:Y:S01]  /*0250*/  IMAD.U32 R10, RZ, RZ, UR8 ;  /* 0x00000008ff0a7e24 */ /* 0x000fe2000f8e00ff */
[----:B------:R-:W-:Y:S01]  /*0260*/  UIMAD.WIDE UR6, UR26, 0x4, UR6 ;  /* 0x000000041a0678a5 */ /* 0x000fe2000f8e0206 */
[----:B------:R-:W-:Y:S01]  /*0270*/  IMAD.U32 R11, RZ, RZ, UR9 ;  /* 0x00000009ff0b7e24 */ /* 0x000fe2000f8e00ff */
[----:B------:R-:W-:Y:S02]  /*0280*/  @UP1 ULDC.64 UR8, c[0x0][0x300] ;  /* 0x0000c00000081ab9 */ /* 0x000fe40000000a00 */
[----:B------:R-:W-:-:S06]  /*0290*/  @UP1 UIMAD.WIDE UR8, UR26, 0x4, UR8 ;  /* 0x000000041a0818a5 */ /* 0x000fcc000f8e0208 */
[----:B------:R-:W-:Y:S02]  /*02a0*/  IMAD.U32 R8, RZ, RZ, UR8 ;  /* 0x00000008ff087e24 */ /* 0x000fe4000f8e00ff */
[----:B------:R-:W-:Y:S01]  /*02b0*/  IMAD.U32 R9, RZ, RZ, UR9 ;  /* 0x00000009ff097e24 */ /* 0x000fe2000f8e00ff */
[----:B--2---:R-:W-:-:S05]  /*02c0*/  @P2 IADD3 R124, P1, R2, R0, RZ ;  /* 0x00000000027c2210 */ /* 0x004fca0007f3e0ff */
[----:B------:R-:W-:Y:S01]  /*02d0*/  @P2 IMAD.X R125, RZ, RZ, R3, P1 ;  /* 0x000000ffff7d2224 */ /* 0x000fe200008e0603 */
[----:B------:R-:W-:Y:S01]  /*02e0*/  PLOP3.LUT P2, PT, PT, PT, UP0, 0x80, 0x0 ;  /* 0x000000000000781c */ /* 0x000fe20003f4f008 */
[----:B---3--:R-:W-:Y:S01]  /*02f0*/  @!P3 STG.E.64 desc[UR22][R12.64], R240 ;  /* 0x000000f00c00b986 */ /* 0x008fe2000c101b16 */
[----:B------:R-:W-:-:S03]  /*0300*/  PLOP3.LUT P1, PT, PT, PT, UP1, 0x80, 0x0 ;  /* 0x000000000000781c */ /* 0x000fc60003f2f018 */
[----:B------:R1:W-:Y:S01]  /*0310*/  @!P3 STG.E.64 desc[UR22][R12.64+0x8], R124 ;  /* 0x0000087c0c00b986 */ /* 0x0003e2000c101b16 */
[----:B------:R-:W-:-:S03]  /*0320*/  IMAD.U32 R2, RZ, RZ, UR6 ;  /* 0x00000006ff027e24 */ /* 0x000fc6000f8e00ff */
[----:B------:R-:W2:Y:S01]  /*0330*/  @P0 LDG.E R6, desc[UR22][R10.64] ;  /* 0x000000160a060981 */ /* 0x000ea2000c1e1900 */
[----:B------:R-:W-:-:S03]  /*0340*/  IMAD.U32 R3, RZ, RZ, UR7 ;  /* 0x00000007ff037e24 */ /* 0x000fc6000f8e00ff */
[----:B------:R3:W4:Y:S04]  /*0350*/  @P0 LDG.E R5, desc[UR22][R10.64+0x4] ;  /* 0x000004160a050981 */ /* 0x000728000c1e1900 */
[----:B------:R-:W5:Y:S04]  /*0360*/  @!P2 LDG.E R0, desc[UR22][R2.64] ;  /* 0x000000160200a981 */ /* 0x000f68000c1e1900 */
[----:B------:R1:W5:Y:S01]  /*0370*/  @P1 LDG.E R4, desc[UR22][R8.64] ;  /* 0x0000001608041981 */ /* 0x000362000c1e1900 */
[----:B------:R-:W-:Y:S01]  /*0380*/  UIMAD UR6, UR26, UR12, UR24 ;  /* 0x0000000c1a0672a4 */ /* 0x000fe2000f8e0218 */
[----:B------:R-:W-:Y:S01]  /*0390*/  UMOV UR11, 0xffffffff ;  /* 0xffffffff000b7882 */ /* 0x000fe20000000000 */
[----:B---3--:R-:W-:-:S04]  /*03a0*/  SHF.R.S32.HI R11, RZ, 0x1f, R128 ;  /* 0x0000001fff0b7819 */ /* 0x008fc80000011480 */
[----:B------:R-:W-:-:S04]  /*03b0*/  LEA.HI R131, R11, R128, RZ, 0x5 ;  /* 0x000000800b837211 */ /* 0x000fc800078f28ff */
[----:B-1----:R-:W-:Y:S01]  /*03c0*/  LOP3.LUT R9, R131, 0xffffffe0, RZ, 0xc0, !PT ;  /* 0xffffffe083097812 */ /* 0x002fe200078ec0ff */
[----:B------:R-:W-:-:S04]  /*03d0*/  UMOV UR10, URZ ;  /* 0x0000003f000a7c82 */ /* 0x000fc80008000000 */
[----:B------:R-:W-:Y:S01]  /*03e0*/  IMAD.IADD R9, R128, 0x1, -R9 ;  /* 0x0000000180097824 */ /* 0x000fe200078e0a09 */
[----:B--2---:R-:W-:Y:S02]  /*03f0*/  @P0 R2UR UR15, R6 ;  /* 0x00000000060f02ca */ /* 0x004fe400000e0000 */
[----:B----4-:R-:W-:Y:S02]  /*0400*/  @P0 R2UR UR17, R5 ;  /* 0x00000000051102ca */ /* 0x010fe400000e0000 */
[----:B------:R-:W-:Y:S02]  /*0410*/  ISETP.NE.U32.AND P0, PT, RZ, UR4, PT ;  /* 0x00000004ff007c0c */ /* 0x000fe4000bf05070 */
[----:B-----5:R-:W-:Y:S02]  /*0420*/  @!P2 R2UR UR11, R0 ;  /* 0x00000000000ba2ca */ /* 0x020fe400000e0000 */
[----:B------:R-:W-:Y:S01]  /*0430*/  ISETP.NE.AND.EX P2, PT, RZ, UR5, PT, P0 ;  /* 0x00000005ff007c0c */ /* 0x000fe2000bf45300 */
[----:B------:R-:W-:Y:S01]  /*0440*/  USHF.L.U32 UR4, UR6, 0x5, URZ ;  /* 0x0000000506047899 */ /* 0x000fe2000800063f */
[----:B------:R-:W-:-:S03]  /*0450*/  @P1 R2UR UR10, R4 ;  /* 0x00000000040a12ca */ /* 0x000fc600000e0000 */
[----:B------:R-:W-:Y:S02]  /*0460*/  USHF.R.S32.HI UR5, URZ, 0x1f, UR4 ;  /* 0x0000001f3f057899 */ /* 0x000fe40008011404 */
[----:B------:R-:W-:Y:S01]  /*0470*/  @UP2 UIADD3 UR17, UR17, -UR15, URZ ;  /* 0x8000000f11112290 */ /* 0x000fe2000fffe03f */
[--C-:B------:R-:W-:Y:S02]  /*0480*/  IADD3 R168, P1, P0, R124, UR4, R9.reuse ;  /* 0x000000047ca87c10 */ /* 0x100fe4000f83e009 */
[----:B------:R-:W-:-:S04]  /*0490*/  SHF.R.S32.HI R0, RZ, 0x1f, R9 ;  /* 0x0000001fff007819 */ /* 0x000fc80000011409 */
[----:B------:R-:W-:Y:S01]  /*04a0*/  IADD3.X R125, R125, UR5, R0, P1, P0 ;  /* 0x000000057d7d7c10 */ /* 0x000fe20008fe0400 */
[----:B------:R-:W-:Y:S01]  /*04b0*/  @!UP2 ULDC UR17, c[0x0][0x2c4] ;  /* 0x0000b1000011aab9 */ /* 0x000fe20000000800 */
        /* <DEDUP_REMOVED lines=8> */
.L_x_477:
[----:B------:R-:W-:-:S05]  /*0540*/  ULDC UR6, c[0x0][0x2c8] ;  /* 0x0000b20000067ab9 */ /* 0x000fca0000000800 */
.L_x_478:
        /* <DEDUP_REMOVED lines=38> */
[CC--:B------:R-:W-:Y:S01]  /*07b0*/  LEA.HI R15, R11.reuse, R128.reuse, RZ, 0x2 ;  /* 0x000000800b0f7211 */ /* 0x0c0fe200078f10ff */
[----:B------:R-:W-:Y:S01]  /*07c0*/  UIADD3 UR14, -UR27, UR17, URZ ;  /* 0x000000111b0e7290 */ /* 0x000fe2000fffe13f */
[----:B------:R-:W-:Y:S01]  /*07d0*/  LEA.HI R8, R11, R128, RZ, 0x3 ;  /* 0x000000800b087211 */ /* 0x000fe200078f18ff */
[----:B------:R-:W-:Y:S01]  /*07e0*/  UISETP.NE.AND UP1, UPT, UR15, -0x1, UPT ;  /* 0xffffffff0f00788c */ /* 0x000fe2000bf25270 */
[----:B------:R-:W-:Y:S01]  /*07f0*/  SHF.R.S32.HI R12, RZ, 0x2, R15 ;  /* 0x00000002ff0c7819 */ /* 0x000fe2000001140f */
[----:B------:R-:W-:Y:S01]  /*0800*/  UISETP.NE.AND UP0, UPT, UR11, -0x1, UPT ;  /* 0xffffffff0b00788c */ /* 0x000fe2000bf05270 */
[----:B------:R-:W-:Y:S01]  /*0810*/  IMAD.U32 R19, RZ, RZ, UR16 ;  /* 0x00000010ff137e24 */ /* 0x000fe2000f8e00ff */
[----:B------:R-:W-:Y:S02]  /*0820*/  SHF.R.S32.HI R131, RZ, 0x5, R131 ;  /* 0x00000005ff837819 */ /* 0x000fe40000011483 */
[----:B------:R-:W-:Y:S01]  /*0830*/  VIADD R6, R12, 0x40 ;  /* 0x000000400c067836 */ /* 0x000fe20000000000 */
[----:B------:R-:W-:-:S02]  /*0840*/  SHF.R.S32.HI R13, RZ, 0x1f, R12 ;  /* 0x0000001fff0d7819 */ /* 0x000fc4000001140c */
[----:B------:R-:W-:Y:S02]  /*0850*/  PLOP3.LUT P2, PT, PT, PT, UP0, 0x80, 0x0 ;  /* 0x000000000000781c */ /* 0x000fe40003f4f008 */
[----:B------:R-:W-:Y:S01]  /*0860*/  ISETP.GE.AND P5, PT, R6, UR14, PT ;  /* 0x0000000e06007c0c */ /* 0x000fe2000bfa6270 */
[----:B------:R-:W-:Y:S01]  /*0870*/  IMAD.MOV.U32 R6, RZ, RZ, RZ ;  /* 0x000000ffff067224 */ /* 0x000fe200078e00ff */
[----:B------:R-:W-:Y:S01]  /*0880*/  @UP1 ULDC.64 UR6, c[0x0][0x240] ;  /* 0x0000900000061ab9 */ /* 0x000fe20000000a00 */
[----:B------:R-:W-:Y:S01]  /*0890*/  @!UP1 USHF.R.S32.HI UR8, URZ, 0x1f, UR26 ;  /* 0x0000001f3f089899 */ /* 0x000fe2000801141a */
[----:B------:R-:W-:Y:S01]  /*08a0*/  IMAD.WIDE R18, R19, 0x80, R12 ;  /* 0x0000008013127825 */ /* 0x000fe200078e020c */
[----:B------:R-:W-:Y:S02]  /*08b0*/  @UP1 UIMAD.WIDE.U32 UR18, UR15, UR6, URZ ;  /* 0x000000060f1212a5 */ /* 0x000fe4000f8e003f */
[----:B------:R-:W-:Y:S01]  /*08c0*/  @UP0 UIADD3 UR12, UR10, UR11, URZ ;  /* 0x0000000b0a0c0290 */ /* 0x000fe2000fffe03f */
[----:B-1----:R-:W-:Y:S01]  /*08d0*/  IABS R2, R0 ;  /* 0x0000000000027213 */ /* 0x002fe20000000000 */
[----:B------:R-:W-:-:S03]  /*08e0*/  @UP1 UIMAD UR4, UR15, UR7, UR19 ;  /* 0x000000070f0412a4 */ /* 0x000fc6000f8e0213 */
[----:B------:R-:W1:Y:S01]  /*08f0*/  I2F.RP R4, R2 ;  /* 0x0000000200047306 */ /* 0x000e620000209400 */
[----:B------:R-:W-:Y:S02]  /*0900*/  @!UP1 ULDC.64 UR6, c[0x0][0x228] ;  /* 0x00008a0000069ab9 */ /* 0x000fe40000000a00 */
[----:B------:R-:W-:Y:S02]  /*0910*/  @!UP1 UIMAD UR8, UR8, UR6, URZ ;  /* 0x00000006080892a4 */ /* 0x000fe4000f8e023f */
[----:B------:R-:W-:Y:S02]  /*0920*/  @!UP1 UIMAD.WIDE.U32 UR30, UR26, UR6, URZ ;  /* 0x000000061a1e92a5 */ /* 0x000fe4000f8e003f */
[----:B------:R-:W-:-:S03]  /*0930*/  @!UP1 UIMAD UR7, UR26, UR7, UR8 ;  /* 0x000000071a0792a4 */ /* 0x000fc6000f8e0208 */
[----:B------:R-:W-:Y:S01]  /*0940*/  @UP0 ULDC.64 UR8, c[0x0][0x248] ;  /* 0x0000920000080ab9 */ /* 0x000fe20000000a00 */
[----:B------:R-:W-:Y:S02]  /*0950*/  @!UP1 UIADD3 UR4, UR31, UR7, URZ ;  /* 0x000000071f049290 */ /* 0x000fe4000fffe03f */
[----:B------:R-:W-:Y:S01]  /*0960*/  @UP0 UIMAD.WIDE.U32 UR28, UR12, UR8, URZ ;  /* 0x000000080c1c02a5 */ /* 0x000fe2000f8e003f */
[----:B-1----:R-:W1:Y:S01]  /*0970*/  MUFU.RCP R7, R4 ;  /* 0x0000000400077308 */ /* 0x002e620000001000 */
[----:B------:R-:W-:Y:S01]  /*0980*/  @UP0 UIMAD UR12, UR12, UR9, URZ ;  /* 0x000000090c0c02a4 */ /* 0x000fe2000f8e023f */
[----:B------:R-:W-:-:S03]  /*0990*/  @!UP1 UMOV UR18, UR30 ;  /* 0x0000001e00129c82 */ /* 0x000fc60008000000 */
[----:B------:R-:W-:Y:S01]  /*09a0*/  @UP0 UIADD3 UR12, UR29, UR12, URZ ;  /* 0x0000000c1d0c0290 */ /* 0x000fe2000fffe03f */
[----:B-1----:R-:W-:Y:S02]  /*09b0*/  VIADD R7, R7, 0xffffffe ;  /* 0x0ffffffe07077836 */ /* 0x002fe40000000000 */
[----:B------:R-:W-:-:S04]  /*09c0*/  VIADD R4, R12, 0x60 ;  /* 0x000000600c047836 */ /* 0x000fc80000000000 */
[----:B------:R-:W1:Y:S01]  /*09d0*/  F2I.FTZ.U32.TRUNC.NTZ R7, R7 ;  /* 0x0000000700077305 */ /* 0x000e62000021f000 */
[----:B------:R-:W-:Y:S02]  /*09e0*/  ISETP.GE.AND P4, PT, R4, UR14, PT ;  /* 0x0000000e04007c0c */ /* 0x000fe4000bf86270 */
[----:B--2---:R-:W-:Y:S02]  /*09f0*/  IABS R4, R3 ;  /* 0x0000000300047213 */ /* 0x004fe40000000000 */
[----:B------:R-:W-:-:S05]  /*0a00*/  LOP3.LUT R3, R15, 0xfffffffc, RZ, 0xc0, !PT ;  /* 0xfffffffc0f037812 */ /* 0x000fca00078ec0ff */
[----:B------:R-:W-:-:S04]  /*0a10*/  IMAD.IADD R236, R128, 0x1, -R3 ;  /* 0x0000000180ec7824 */ /* 0x000fc800078e0a03 */
[----:B------:R-:W-:Y:S02]  /*0a20*/  IMAD.SHL.U32 R236, R236, 0x8, RZ ;  /* 0x00000008ecec7824 */ /* 0x000fe400078e00ff */
[----:B-1----:R-:W-:-:S04]  /*0a30*/  IMAD.MOV R5, RZ, RZ, -R7 ;  /* 0x000000ffff057224 */ /* 0x002fc800078e0a07 */
[----:B------:R-:W-:-:S04]  /*0a40*/  IMAD R5, R5, R2, RZ ;  /* 0x0000000205057224 */ /* 0x000fc800078e02ff */
[----:B------:R-:W-:Y:S01]  /*0a50*/  IMAD.HI.U32 R5, R7, R5, R6 ;  /* 0x0000000507057227 */ /* 0x000fe200078e0006 */
[----:B------:R-:W-:-:S05]  /*0a60*/  SHF.R.S32.HI R7, RZ, 0x3, R8 ;  /* 0x00000003ff077819 */ /* 0x000fca0000011408 */
[----:B------:R-:W-:-:S04]  /*0a70*/  IMAD.HI.U32 R6, R5, R4, RZ ;  /* 0x0000000405067227 */ /* 0x000fc800078e00ff */
[----:B------:R-:W-:Y:S02]  /*0a80*/  IMAD.MOV R3, RZ, RZ, -R6 ;  /* 0x000000ffff037224 */ /* 0x000fe400078e0a06 */
[----:B------:R-:W-:Y:S02]  /*0a90*/  IMAD.SHL.U32 R5, R7, 0x40, RZ ;  /* 0x0000004007057824 */ /* 0x000fe400078e00ff */
[----:B------:R-:W-:-:S03]  /*0aa0*/  IMAD R3, R2, R3, R4 ;  /* 0x0000000302037224 */ /* 0x000fc600078e0204 */
[----:B------:R-:W-:Y:S02]  /*0ab0*/  LOP3.LUT R5, R5, 0xc0, RZ, 0xc0, !PT ;  /* 0x000000c005057812 */ /* 0x000fe400078ec0ff */
[----:B------:R-:W-:Y:S02]  /*0ac0*/  ISETP.GT.U32.AND P0, PT, R2, R3, PT ;  /* 0x000000030200720c */ /* 0x000fe40003f04070 */
[----:B------:R-:W-:Y:S02]  /*0ad0*/  LOP3.LUT R225, R5, 0x18, R236, 0xf8, !PT ;  /* 0x0000001805e17812 */ /* 0x000fe400078ef8ec */
[----:B------:R-:W-:Y:S02]  /*0ae0*/  SHF.R.U32.HI R4, RZ, 0x3, R5 ;  /* 0x00000003ff047819 */ /* 0x000fe40000011605 */
[----:B------:R-:W-:Y:S02]  /*0af0*/  LEA.HI R5, R15, R12, RZ, 0x1 ;  /* 0x0000000c0f057211 */ /* 0x000fe400078f08ff */
[----:B------:R-:W-:-:S02]  /*0b00*/  LOP3.LUT R225, R225, R4, RZ, 0x3c, !PT ;  /* 0x00000004e1e17212 */ /* 0x000fc400078e3cff */
[----:B------:R-:W-:-:S03]  /*0b10*/  LOP3.LUT R5, R5, 0x7fffffe, RZ, 0xc0, !PT ;  /* 0x07fffffe05057812 */ /* 0x000fc600078ec0ff */
[----:B------:R-:W-:Y:S02]  /*0b20*/  @!P0 IMAD.IADD R3, R3, 0x1, -R2 ;  /* 0x0000000103038824 */ /* 0x000fe400078e0a02 */
        /* <DEDUP_REMOVED lines=14> */
.L_x_480:
        /* <DEDUP_REMOVED lines=24> */
.L_x_481:
        /* <DEDUP_REMOVED lines=18> */
[----:B------:R-:W-:Y:S01]  /*0eb0*/  IADD3 R16, P0, R236, UR18, RZ ;  /* 0x00000012ec107c10 */ /* 0x000fe2000ff1e0ff */
[----:B------:R-:W-:Y:S01]  /*0ec0*/  IMAD.U32 R14, RZ, RZ, UR10 ;  /* 0x0000000aff0e7e24 */ /* 0x000fe2000f8e00ff */
[----:B------:R-:W-:Y:S01]  /*0ed0*/  @!P2 IADD3 R6, -R6, RZ, RZ ;  /* 0x000000ff0606a210 */ /* 0x000fe20007ffe1ff */
[----:B------:R-:W-:Y:S01]  /*0ee0*/  UIMAD UR18, UR19, -0x40, UR21 ;  /* 0xffffffc0131278a4 */ /* 0x000fe2000f8e0215 */
[----:B------:R-:W-:Y:S01]  /*0ef0*/  @!P3 LOP3.LUT R6, RZ, R0, RZ, 0x33, !PT ;  /* 0x00000000ff06b212 */ /* 0x000fe200078e33ff */
[----:B------:R-:W-:Y:S01]  /*0f00*/  VIADD R231, R236, 0x20 ;  /* 0x00000020ece77836 */ /* 0x000fe20000000000 */
[----:B------:R-:W-:Y:S01]  /*0f10*/  IADD3.X R5, R5, UR13, R2, P1, !PT ;  /* 0x0000000d05057c10 */ /* 0x000fe20008ffe402 */
[----:B------:R-:W-:Y:S01]  /*0f20*/  UIMAD UR13, UR25, UR10, URZ ;  /* 0x0000000a190d72a4 */ /* 0x000fe2000f8e023f */
[----:B------:R-:W-:-:S02]  /*0f30*/  SHF.R.S32.HI R3, RZ, 0x1f, R6 ;  /* 0x0000001fff037819 */ /* 0x000fc40000011406 */
[----:B------:R-:W-:Y:S01]  /*0f40*/  IADD3.X R17, R237, UR4, RZ, P0, !PT ;  /* 0x00000004ed117c10 */ /* 0x000fe200087fe4ff */
[----:B------:R-:W-:Y:S01]  /*0f50*/  UIMAD UR13, UR24, UR11, UR13 ;  /* 0x0000000b180d72a4 */ /* 0x000fe2000f8e020d */
[----:B------:R-:W-:Y:S01]  /*0f60*/  ISETP.GE.AND P0, PT, R12, UR14, PT ;  /* 0x0000000e0c007c0c */ /* 0x000fe2000bf06270 */
[----:B------:R-:W-:Y:S01]  /*0f70*/  UMOV UR4, 0x400 ;  /* 0x0000040000047882 */ /* 0x000fe20000000000 */
[----:B------:R-:W-:Y:S01]  /*0f80*/  ULDC.64 UR10, c[0x0][0x260] ;  /* 0x00009800000a7ab9 */ /* 0x000fe20000000a00 */
[----:B------:R-:W-:Y:S01]  /*0f90*/  IMAD.WIDE.U32 R14, R14, UR24, R16 ;  /* 0x000000180e0e7c25 */ /* 0x000fe2000f8e0010 */
[----:B------:R-:W-:-:S03]  /*0fa0*/  IADD3 R0, R12, 0x20, RZ ;  /* 0x000000200c007810 */ /* 0x000fc60007ffe0ff */
[----:B------:R-:W-:Y:S01]  /*0fb0*/  IMAD R235, R3, UR10, RZ ;  /* 0x0000000a03eb7c24 */ /* 0x000fe2000f8e02ff */
[----:B-1----:R-:W-:Y:S01]  /*0fc0*/  ULEA UR4, UR12, UR4, 0x18 ;  /* 0x000000040c047291 */ /* 0x002fe2000f8ec03f */
[----:B------:R-:W-:Y:S01]  /*0fd0*/  IMAD.WIDE.U32 R232, R6, UR10, R232 ;  /* 0x0000000a06e87c25 */ /* 0x000fe2000f8e00e8 */
[----:B------:R-:W-:Y:S02]  /*0fe0*/  IADD3 R17, R15, UR13, RZ ;  /* 0x0000000d0f117c10 */ /* 0x000fe4000fffe0ff */
[----:B------:R-:W-:Y:S01]  /*0ff0*/  ISETP.GE.AND P1, PT, R0, UR14, PT ;  /* 0x0000000e00007c0c */ /* 0x000fe2000bf26270 */
[C---:B------:R-:W-:Y:S01]  /*1000*/  IMAD R235, R6.reuse, UR11, R235 ;  /* 0x0000000b06eb7c24 */ /* 0x040fe2000f8e02eb */
[----:B------:R-:W-:Y:S01]  /*1010*/  ULDC.64 UR10, c[0x0][0x268] ;  /* 0x00009a00000a7ab9 */ /* 0x000fe20000000a00 */
[----:B------:R-:W-:Y:S01]  /*1020*/  LEA R225, R225, UR4, 0x1 ;  /* 0x00000004e1e17c11 */ /* 0x000fe2000f8e08ff */
[----:B------:R-:W-:-:S04]  /*1030*/  IMAD.WIDE.U32 R24, R6, UR10, R4 ;  /* 0x0000000a06187c25 */ /* 0x000fc8000f8e0004 */
[----:B------:R-:W-:Y:S01]  /*1040*/  IMAD R3, R3, UR10, RZ ;  /* 0x0000000a03037c24 */ /* 0x000fe2000f8e02ff */
[----:B------:R1:W-:Y:S03]  /*1050*/  STL.64 [R1], R24 ;  /* 0x0000001801007387 */ /* 0x0003e60000100a00 */
        /* <DEDUP_REMOVED lines=12> */
[----:B------:R-:W2:Y:S01]  /*1120*/  @!P6 LDC.64 R4, c[0x0][0x210] ;  /* 0x00008400ff04eb82 */ /* 0x000ea20000000a00 */
[----:B------:R3:W-:Y:S04]  /*1130*/  @P6 STS [R225], RZ ;  /* 0x000000ffe1006388 */ /* 0x0007e80000000800 */
        /* <DEDUP_REMOVED lines=25> */
.L_x_483:
[----:B------:R-:W-:Y:S05]  /*12d0*/  BSYNC B0 ;  /* 0x0000000000007941 */ /* 0x000fea0003800000 */
.L_x_482:
        /* <DEDUP_REMOVED lines=13> */
[----:B---3--:R-:W3:Y:S01]  /*13b0*/  @!P3 LDC.64 R4, c[0x0][0x210] ;  /* 0x00008400ff04bb82 */ /* 0x008ee20000000a00 */
[----:B------:R-:W-:Y:S01]  /*13c0*/  IMAD R10, R21, UR11, R10 ;  /* 0x0000000b150a7c24 */ /* 0x000fe2000f8e020a */
[----:B------:R4:W-:Y:S03]  /*13d0*/  @P3 STS.128 [R225+0x800], RZ ;  /* 0x000800ffe1003388 */ /* 0x0009e60000000c00 */
[----:B------:R-:W-:-:S03]  /*13e0*/  IMAD.IADD R10, R23, 0x1, R10 ;  /* 0x00000001170a7824 */ /* 0x000fc600078e020a */
        /* <DEDUP_REMOVED lines=23> */
.L_x_485:
[----:B------:R-:W-:Y:S05]  /*1560*/  BSYNC B0 ;  /* 0x0000000000007941 */ /* 0x000fea0003800000 */
.L_x_484:
        /* <DEDUP_REMOVED lines=13> */
[----:B---34-:R-:W3:Y:S01]  /*1640*/  @!P3 LDC.64 R4, c[0x0][0x210] ;  /* 0x00008400ff04bb82 */ /* 0x018ee20000000a00 */
        /* <DEDUP_REMOVED lines=26> */
.L_x_487:
[----:B------:R-:W-:Y:S05]  /*17f0*/  BSYNC B0 ;  /* 0x0000000000007941 */ /* 0x000fea0003800000 */
.L_x_486:
        /* <DEDUP_REMOVED lines=14> */
[----:B---34-:R-:W3:Y:S01]  /*18e0*/  @!P3 LDC.64 R4, c[0x0][0x210] ;  /* 0x00008400ff04bb82 */ /* 0x018ee20000000a00 */
[----:B------:R-:W-:Y:S01]  /*18f0*/  IMAD R15, R10, UR11, R15 ;  /* 0x0000000b0a0f7c24 */ /* 0x000fe2000f8e020f */
[----:B------:R4:W-:Y:S06]  /*1900*/  @P3 STS.128 [R225+0x1800], RZ ;  /* 0x001800ffe1003388 */ /* 0x0009ec0000000c00 */
[----:B--2---:R-:W2:Y:S01]  /*1910*/  @!P2 LDC.64 R2, c[0x0][0x210] ;  /* 0x00008400ff02ab82 */ /* 0x004ea20000000a00 */
[----:B---3--:R-:W-:Y:S01]  /*1920*/  @!P3 LEA R14, P4, R16, R4, 0x1 ;  /* 0x00000004100eb211 */ /* 0x008fe200078808ff */
[----:B------:R-:W-:-:S05]  /*1930*/  IMAD.IADD R4, R17, 0x1, R15 ;  /* 0x0000000111047824 */ /* 0x000fca00078e020f */
        /* <DEDUP_REMOVED lines=21> */
.L_x_489:
[----:B------:R-:W-:Y:S05]  /*1a90*/  BSYNC B0 ;  /* 0x0000000000007941 */ /* 0x000fea0003800000 */
.L_x_488:
        /* <DEDUP_REMOVED lines=9> */
[----:B----4-:R-:W-:-:S05]  /*1b30*/  IMAD.WIDE.U32 R14, R127, UR19, R234 ;  /* 0x000000137f0e7c25 */ /* 0x010fca000f8e00ea */
[----:B------:R-:W-:Y:S01]  /*1b40*/  IADD3 R10, R15, UR10, RZ ;  /* 0x0000000a0f0a7c10 */ /* 0x000fe2000fffe0ff */
[----:B------:R-:W-:Y:S06]  /*1b50*/  @P0 BRA `(.L_x_491) ;  /* 0x00000000007c0947 */ /* 0x000fec0003800000 */
[----:B------:R-:W-:Y:S02]  /*1b60*/  ULDC UR10, c[0x0][0x2d0] ;  /* 0x0000b400000a7ab9 */ /* 0x000fe40000000800 */
[----:B------:R-:W-:Y:S02]  /*1b70*/  ISETP.GE.AND P3, PT, R236, UR10, PT ;  /* 0x0000000aec007c0c */ /* 0x000fe4000bf66270 */
[----:B------:R-:W-:Y:S02]  /*1b80*/  ISETP.GE.AND P2, PT, R231, UR10, PT ;  /* 0x0000000ae7007c0c */ /* 0x000fe4000bf46270 */
[----:B------:R-:W-:-:S09]  /*1b90*/  ISETP.GE.AND P0, PT, R230, UR10, PT ;  /* 0x0000000ae6007c0c */ /* 0x000fd2000bf06270 */
[----:B---3--:R-:W3:Y:S01]  /*1ba0*/  @!P3 LDC.64 R4, c[0x0][0x218] ;  /* 0x00008600ff04bb82 */ /* 0x008ee20000000a00 */
[----:B------:R4:W-:Y:S04]  /*1bb0*/  @P3 STS [R225+0x6000], RZ ;  /* 0x006000ffe1003388 */ /* 0x0009e80000000800 */
[----:B------:R4:W-:Y:S03]  /*1bc0*/  @P3 STS [R225+0x6004], RZ ;  /* 0x006004ffe1003388 */ /* 0x0009e60000000800 */
[----:B--2---:R-:W2:Y:S01]  /*1bd0*/  @!P2 LDC.64 R2, c[0x0][0x218] ;  /* 0x00008600ff02ab82 */ /* 0x004ea20000000a00 */
[----:B------:R4:W-:Y:S01]  /*1be0*/  @P3 STS.64 [R225+0x6008], RZ ;  /* 0x006008ffe1003388 */ /* 0x0009e20000000a00 */
        /* <DEDUP_REMOVED lines=22> */
.L_x_491:
[----:B------:R-:W-:Y:S05]  /*1d50*/  BSYNC B0 ;  /* 0x0000000000007941 */ /* 0x000fea0003800000 */
.L_x_490:
        /* <DEDUP_REMOVED lines=10> */
[----:B---34-:R-:W3:Y:S01]  /*1e00*/  @!P3 LDC.64 R4, c[0x0][0x218] ;  /* 0x00008600ff04bb82 */ /* 0x018ee20000000a00 */
        /* <DEDUP_REMOVED lines=24> */
.L_x_493:
[----:B------:R-:W-:Y:S05]  /*1f90*/  BSYNC B0 ;  /* 0x0000000000007941 */ /* 0x000fea0003800000 */
.L_x_492:
[----:B------:R-:W-:Y:S01]  /*1fa0*/  ULDC.64 UR12, c[0x0][0x3c8] ;  /* 0x0000f200000c7ab9 */ /* 0x000fe20000000a00 */
[----:B------:R-:W0:Y:S01]  /*1fb0*/  LDGDEPBAR ;  /* 0x00000000000079af */ /* 0x000e220000000000 */
[----:B------:R-:W-:-:S04]  /*1fc0*/  UISETP.NE.U32.AND UP1, UPT, UR12, URZ, UPT ;  /* 0x0000003f0c00728c */ /* 0x000fc8000bf25070 */
[----:B------:R-:W-:-:S06]  /*1fd0*/  UISETP.NE.AND.EX UP1, UPT, UR13, URZ, UPT, UP1 ;  /* 0x0000003f0d00728c */ /* 0x000fcc000bf25310 */
[----:B------:R-:W-:-:S05]  /*1fe0*/  PLOP3.LUT P0, PT, PT, PT, UP1, 0x80, 0x0 ;  /* 0x000000000000781c */ /* 0x000fca0003f0f018 */
[----:B------:R-:W-:Y:S01]  /*1ff0*/  @UP1 USHF.R.S32.HI UR33, URZ, 0x1f, UR26 ;  /* 0x0000001f3f211899 */ /* 0x000fe2000801141a */
[----:B------:R-:W-:-:S03]  /*2000*/  @UP1 ULDC.64 UR10, c[0x0][0x3d0] ;  /* 0x0000f400000a1ab9 */ /* 0x000fc60000000a00 */
[----:B------:R-:W-:Y:S02]  /*2010*/  @UP1 UIMAD UR33, UR33, UR10, URZ ;  /* 0x0000000a212112a4 */ /* 0x000fe4000f8e023f */
[----:B------:R-:W-:Y:S02]  /*2020*/  @UP1 UIMAD.WIDE.U32 UR24, UR26, UR10, UR24 ;  /* 0x0000000a1a1812a5 */ /* 0x000fe4000f8e0018 */
[----:B------:R-:W-:Y:S01]  /*2030*/  @UP1 UIMAD UR11, UR26, UR11, UR33 ;  /* 0x0000000b1a0b12a4 */ /* 0x000fe2000f8e0221 */
[----:B---34-:R-:W-:Y:S01]  /*2040*/  LEA.HI R4, R11, R128, RZ, 0x4 ;  /* 0x000000800b047211 */ /* 0x018fe200078f20ff */
[----:B------:R-:W-:Y:S01]  /*2050*/  @UP1 ULEA UR12, UP0, UR24, UR12, 0x2 ;  /* 0x0000000c180c1291 */ /* 0x000fe2000f80103f */
[----:B------:R-:W-:Y:S01]  /*2060*/  SHF.R.S32.HI R126, RZ, 0x1f, R9 ;  /* 0x0000001fff7e7819 */ /* 0x000fe20000011409 */
[----:B------:R-:W-:Y:S01]  /*2070*/  @UP1 UIADD3 UR11, UR25, UR11, URZ ;  /* 0x0000000b190b1290 */ /* 0x000fe2000fffe03f */
[----:B--2---:R-:W-:Y:S01]  /*2080*/  LEA R3, R131, UR27, 0x4 ;  /* 0x0000001b83037c11 */ /* 0x004fe2000f8e20ff */
[----:B------:R-:W-:-:S04]  /*2090*/  DEPBAR.LE SB0, 0x0 ;  /* 0x000080000000791a */ /* 0x000fc80000000000 */
[----:B------:R-:W-:Y:S01]  /*20a0*/  @UP1 ULEA.HI.X UR13, UR24, UR13, UR11, 0x2, UP0 ;  /* 0x0000000d180d1291 */ /* 0x000fe200080f140b */
[----:B------:R-:W-:Y:S01]  /*20b0*/  IMAD.U32 R14, RZ, RZ, UR12 ;  /* 0x0000000cff0e7e24 */ /* 0x000fe2000f8e00ff */
[----:B------:R-:W-:-:S04]  /*20c0*/  @UP1 ULDC UR10, c[0x0][0x2e8] ;  /* 0x0000ba00000a1ab9 */ /* 0x000fc80000000800 */
[----:B------:R-:W-:-:S05]  /*20d0*/  IMAD.U32 R15, RZ, RZ, UR13 ;  /* 0x0000000dff0f7e24 */ /* 0x000fca000f8e00ff */
[----:B------:R-:W2:Y:S01]  /*20e0*/  @P0 LDG.E R2, desc[UR22][R14.64] ;  /* 0x000000160e020981 */ /* 0x000ea2000c1e1900 */
[----:B------:R-:W-:Y:S01]  /*20f0*/  SHF.R.S32.HI R5, RZ, 0x4, R4 ;  /* 0x00000004ff057819 */ /* 0x000fe20000011404 */
[----:B------:R-:W-:Y:S01]  /*2100*/  IMAD.IADD R17, R25, 0x1, R6 ;  /* 0x0000000119117824 */ /* 0x000fe200078e0206 */
[----:B------:R-:W-:Y:S01]  /*2110*/  LOP3.LUT R129, R4, 0xfffffff0, RZ, 0xc0, !PT ;  /* 0xfffffff004817812 */ /* 0x000fe200078ec0ff */
[----:B------:R-:W-:Y:S01]  /*2120*/  IMAD.MOV.U32 R16, RZ, RZ, R24 ;  /* 0x000000ffff107224 */ /* 0x000fe200078e0018 */
[----:B------:R-:W-:Y:S01]  /*2130*/  LEA.HI R126, R126, R9, RZ, 0x2 ;  /* 0x000000097e7e7211 */ /* 0x000fe200078f10ff */
[----:B------:R-:W-:Y:S01]  /*2140*/  USHF.L.U64.HI UR12, UR6, 0x6, UR7 ;  /* 0x00000006060c7899 */ /* 0x000fe20008010207 */
[----:B------:R-:W-:Y:S01]  /*2150*/  LEA.HI R4, R4, R5, RZ, 0x1 ;  /* 0x0000000504047211 */ /* 0x000fe200078f08ff */
[----:B------:R-:W-:Y:S01]  /*2160*/  IMAD.IADD R129, R128, 0x1, -R129 ;  /* 0x0000000180817824 */ /* 0x000fe200078e0a81 */
[----:B------:R-:W-:Y:S01]  /*2170*/  LOP3.LUT R9, R8, 0xfffffff8, RZ, 0xc0, !PT ;  /* 0xfffffff808097812 */ /* 0x000fe200078ec0ff */
[----:B------:R3:W-:Y:S01]  /*2180*/  STL.64 [R1+0x18], R16 ;  /* 0x0000181001007387 */ /* 0x0007e20000100a00 */
[----:B------:R-:W-:Y:S01]  /*2190*/  LOP3.LUT R8, R4, 0xfffffffe, RZ, 0xc0, !PT ;  /* 0xfffffffe04087812 */ /* 0x000fe200078ec0ff */
[----:B------:R-:W-:Y:S01]  /*21a0*/  USHF.L.U32 UR13, UR6, 0x6, URZ ;  /* 0x00000006060d7899 */ /* 0x000fe2000800063f */
[----:B------:R-:W-:Y:S01]  /*21b0*/  SHF.R.S32.HI R126, RZ, 0x2, R126 ;  /* 0x00000002ff7e7819 */ /* 0x000fe2000001147e */
[----:B------:R-:W-:Y:S01]  /*21c0*/  IMAD.IADD R4, R128, 0x1, -R9 ;  /* 0x0000000180047824 */ /* 0x000fe200078e0a09 */
[----:B------:R-:W-:Y:S01]  /*21d0*/  LEA.HI R10, R129, R129, RZ, 0x1 ;  /* 0x00000081810a7211 */ /* 0x000fe200078f08ff */
[----:B------:R-:W-:Y:S01]  /*21e0*/  IMAD.IADD R5, R5, 0x1, -R8 ;  /* 0x0000000105057824 */ /* 0x000fe200078e0a08 */
[----:B------:R-:W-:Y:S01]  /*21f0*/  IADD3 R126, R3, 0x1, R126 ;  /* 0x00000001037e7810 */ /* 0x000fe20007ffe07e */
[----:B------:R-:W2:Y:S01]  /*2200*/  @P0 MUFU.RCP R9, UR10 ;  /* 0x0000000a00090d08 */ /* 0x000ea20008001000 */
[--C-:B------:R-:W-:Y:S01]  /*2210*/  SHF.R.S32.HI R3, RZ, 0x1, R10.reuse ;  /* 0x00000001ff037819 */ /* 0x100fe2000001140a */
[----:B------:R-:W-:Y:S01]  /*2220*/  UIMAD UR11, UR12, UR19, URZ ;  /* 0x000000130c0b72a4 */ /* 0x000fe2000f8e023f */
[----:B------:R-:W-:Y:S01]  /*2230*/  SHF.R.S32.HI R8, RZ, 0x1f, R10 ;  /* 0x0000001fff087819 */ /* 0x000fe2000001140a */
[----:B------:R-:W-:Y:S01]  /*2240*/  BSSY B0, `(.L_x_494) ;  /* 0x0000053000007945 */ /* 0x000fe20003800000 */
[----:B------:R-:W-:Y:S01]  /*2250*/  LEA.HI R11, R4, R4, RZ, 0x1 ;  /* 0x00000004040b7211 */ /* 0x000fe200078f08ff */
[----:B------:R-:W-:Y:S01]  /*2260*/  UIMAD UR11, UR32, UR13, UR11 ;  /* 0x0000000d200b72a4 */ /* 0x000fe2000f8e020b */
[----:B------:R-:W-:-:S02]  /*2270*/  SHF.R.S32.HI R124, RZ, 0x1f, R129 ;  /* 0x0000001fff7c7819 */ /* 0x000fc40000011481 */
[----:B------:R-:W-:Y:S01]  /*2280*/  LOP3.LUT R10, R10, 0x7fffffe, RZ, 0xc0, !PT ;  /* 0x07fffffe0a0a7812 */ /* 0x000fe200078ec0ff */
[----:B------:R-:W-:Y:S01]  /*2290*/  BAR.SYNC.DEFER_BLOCKING 0x0 ;  /* 0x0000000000007b1d */ /* 0x000fe20000010000 */
[----:B------:R-:W-:Y:S02]  /*22a0*/  ISETP.GE.AND P5, PT, R0, UR18, PT ;  /* 0x0000001200007c0c */ /* 0x000fe4000bfa6270 */
[----:B------:R-:W-:Y:S02]  /*22b0*/  LEA.HI R8, R8, R3, RZ, 0x2 ;  /* 0x0000000308087211 */ /* 0x000fe400078f10ff */
[----:B------:R-:W-:Y:S02]  /*22c0*/  SHF.R.S32.HI R0, RZ, 0x1, R11 ;  /* 0x00000001ff007819 */ /* 0x000fe4000001140b */
[----:B------:R-:W-:Y:S01]  /*22d0*/  LEA.HI R124, R124, R129, RZ, 0x3 ;  /* 0x000000817c7c7211 */ /* 0x000fe200078f18ff */
[----:B------:R-:W-:Y:S01]  /*22e0*/  IMAD.IADD R129, R129, 0x1, -R10 ;  /* 0x0000000181817824 */ /* 0x000fe200078e0a0a */
[----:B------:R-:W-:Y:S01]  /*22f0*/  ISETP.GE.AND P1, PT, R12, UR18, PT ;  /* 0x000000120c007c0c */ /* 0x000fe2000bf26270 */
[----:B------:R-:W-:Y:S01]  /*2300*/  IMAD.SHL.U32 R10, R7, 0x8, RZ ;  /* 0x00000008070a7824 */ /* 0x000fe200078e00ff */
[----:B------:R-:W-:Y:S01]  /*2310*/  LOP3.LUT R8, R8, 0xfffffffc, RZ, 0xc0, !PT ;  /* 0xfffffffc08087812 */ /* 0x000fe200078ec0ff */
[----:B------:R-:W-:Y:S01]  /*2320*/  IMAD.SHL.U32 R7, R0, 0x40, RZ ;  /* 0x0000004000077824 */ /* 0x000fe200078e00ff */
[----:B------:R-:W-:Y:S01]  /*2330*/  LOP3.LUT R11, R11, 0x7fffffe, RZ, 0xc0, !PT ;  /* 0x07fffffe0b0b7812 */ /* 0x000fe200078ec0ff */
[----:B------:R-:W-:-:S02]  /*2340*/  IMAD.SHL.U32 R124, R124, 0x20, RZ ;  /* 0x000000207c7c7824 */ /* 0x000fc400078e00ff */
[----:B------:R-:W-:Y:S01]  /*2350*/  IMAD.IADD R3, R3, 0x1, -R8 ;  /* 0x0000000103037824 */ /* 0x000fe200078e0a08 */
[----:B------:R-:W-:Y:S01]  /*2360*/  LOP3.LUT R7, R7, 0xc0, RZ, 0xc0, !PT ;  /* 0x000000c007077812 */ /* 0x000fe200078ec0ff */
[----:B------:R-:W-:Y:S01]  /*2370*/  IMAD.IADD R4, R4, 0x1, -R11 ;  /* 0x0000000104047824 */ /* 0x000fe200078e0a0b */
[----:B------:R-:W-:Y:S01]  /*2380*/  LOP3.LUT R124, R124, 0xffffff00, RZ, 0xc0, !PT ;  /* 0xffffff007c7c7812 */ /* 0x000fe200078ec0ff */
[----:B------:R-:W-:Y:S01]  /*2390*/  IMAD.SHL.U32 R12, R3, 0x40, RZ ;  /* 0x00000040030c7824 */ /* 0x000fe200078e00ff */
[----:B------:R-:W-:Y:S01]  /*23a0*/  LOP3.LUT R10, R7, 0x8, R10, 0xf8, !PT ;  /* 0x00000008070a7812 */ /* 0x000fe200078ef80a */
[C---:B------:R-:W-:Y:S01]  /*23b0*/  IMAD R223, R5.reuse, 0x8, R4 ;  /* 0x0000000805df7824 */ /* 0x040fe200078e0204 */
[----:B------:R-:W-:Y:S01]  /*23c0*/  SHF.R.U32.HI R7, RZ, 0x3, R7 ;  /* 0x00000003ff077819 */ /* 0x000fe20000011607 */
[----:B------:R-:W-:Y:S01]  /*23d0*/  IMAD.SHL.U32 R5, R5, 0x8, RZ ;  /* 0x0000000805057824 */ /* 0x000fe200078e00ff */
[----:B------:R3:W-:Y:S01]  /*23e0*/  @P1 STS [R225+0x9000], RZ ;  /* 0x009000ffe1001388 */ /* 0x0007e20000000800 */
[----:B------:R-:W-:Y:S01]  /*23f0*/  LOP3.LUT R12, R12, 0xc0, RZ, 0xc0, !PT ;  /* 0x000000c00c0c7812 */ /* 0x000fe200078ec0ff */
[----:B------:R-:W-:Y:S01]  /*2400*/  IMAD R8, R131, 0x200, R124 ;  /* 0x0000020083087824 */ /* 0x000fe200078e027c */
[----:B------:R-:W-:Y:S01]  /*2410*/  LOP3.LUT R10, R10, R7, RZ, 0x3c, !PT ;  /* 0x000000070a0a7212 */ /* 0x000fe200078e3cff */
[----:B------:R3:W-:Y:S01]  /*2420*/  @P1 STS [R225+0x9004], RZ ;  /* 0x009004ffe1001388 */ /* 0x0007e20000000800 */
[----:B------:R-:W-:Y:S01]  /*2430*/  IMAD.U32 R7, RZ, RZ, UR21 ;  /* 0x00000015ff077e24 */ /* 0x000fe2000f8e00ff */
[----:B------:R-:W-:-:S02]  /*2440*/  LOP3.LUT R5, R12, 0x8, R5, 0xf8, !PT ;  /* 0x000000080c057812 */ /* 0x000fc400078ef805 */
[----:B------:R3:W-:Y:S01]  /*2450*/  @P1 STS.64 [R225+0x9008], RZ ;  /* 0x009008ffe1001388 */ /* 0x0007e20000000a00 */
[----:B------:R-:W-:Y:S01]  /*2460*/  SHF.R.U32.HI R12, RZ, 0x3, R12 ;  /* 0x00000003ff0c7819 */ /* 0x000fe2000001160c */
[----:B------:R-:W-:Y:S01]  /*2470*/  IMAD.U32 R223, R223, 0x20, R10 ;  /* 0x00000020dfdf7824 */ /* 0x000fe200078e000a */
[----:B------:R-:W-:Y:S01]  /*2480*/  IADD3 R126, R7, -UR17, R126 ;  /* 0x80000011077e7c10 */ /* 0x000fe2000fffe07e */
[----:B------:R3:W-:Y:S01]  /*2490*/  @P1 STS.128 [R225+0xa000], RZ ;  /* 0x00a000ffe1001388 */ /* 0x0007e20000000c00 */
[----:B------:R-:W-:-:S03]  /*24a0*/  IMAD.U32 R10, RZ, RZ, UR19 ;  /* 0x00000013ff0a7e24 */ /* 0x000fc6000f8e00ff */
[----:B------:R3:W-:Y:S01]  /*24b0*/  @P1 STS.128 [R225+0xb000], RZ ;  /* 0x00b000ffe1001388 */ /* 0x0007e20000000c00 */
[----:B------:R-:W-:-:S04]  /*24c0*/  IMAD.WIDE.U32 R10, R10, UR13, R16 ;  /* 0x0000000d0a0a7c25 */ /* 0x000fc8000f8e0010 */
[----:B------:R-:W-:Y:S01]  /*24d0*/  VIADD R126, R126, UR5 ;  /* 0x000000057e7e7c36 */ /* 0x000fe20008000000 */
[----:B------:R-:W-:Y:S01]  /*24e0*/  UMOV UR5, URZ ;  /* 0x0000003f00057c82 */ /* 0x000fe20008000000 */
[----:B--2---:R-:W-:Y:S01]  /*24f0*/  @P0 FMUL.FTZ R4, R2, R9 ;  /* 0x0000000902040220 */ /* 0x004fe20000410000 */
[----:B------:R-:W-:Y:S01]  /*2500*/  LOP3.LUT R2, R5, R12, RZ, 0x3c, !PT ;  /* 0x0000000c05027212 */ /* 0x000fe200078e3cff */
[----:B------:R-:W-:Y:S02]  /*2510*/  IMAD R5, R129, 0x20, R8 ;  /* 0x0000002081057824 */ /* 0x000fe400078e0208 */
[----:B------:R-:W-:Y:S01]  /*2520*/  VIADD R8, R11, UR11 ;  /* 0x0000000b0b087c36 */ /* 0x000fe20008000000 */
[----:B------:R-:W-:Y:S01]  /*2530*/  @P0 R2UR UR10, R4 ;  /* 0x00000000040a02ca */ /* 0x000fe200000e0000 */
[----:B------:R-:W-:-:S05]  /*2540*/  IMAD.IADD R224, R2, 0x1, R5 ;  /* 0x0000000102e07824 */ /* 0x000fca00078e0205 */
[----:B------:R-:W-:-:S07]  /*2550*/  LEA R224, R224, UR4, 0x1 ;  /* 0x00000004e0e07c11 */ /* 0x000fce000f8e08ff */
[----:B------:R-:W-:Y:S01]  /*2560*/  @UP1 UMOV UR5, UR10 ;  /* 0x0000000a00051c82 */ /* 0x000fe20008000000 */
[----:B---3--:R-:W-:Y:S05]  /*2570*/  @P1 BRA `(.L_x_495) ;  /* 0x00000000007c1947 */ /* 0x008fea0003800000 */
        /* <DEDUP_REMOVED lines=31> */
.L_x_495:
[----:B------:R-:W-:Y:S05]  /*2770*/  BSYNC B0 ;  /* 0x0000000000007941 */ /* 0x000fea0003800000 */
.L_x_494:
        /* <DEDUP_REMOVED lines=39> */
.L_x_497:
[----:B------:R-:W-:Y:S05]  /*29f0*/  BSYNC B0 ;  /* 0x0000000000007941 */ /* 0x000fea0003800000 */
.L_x_496:
[----:B------:R-:W-:Y:S01]  /*2a00*/  LDSM.16.M88.4 R108, [R224] ;  /* 0x00000000e06c783b */ /* 0x000fe20000000200 */
[----:B------:R-:W-:Y:S01]  /*2a10*/  LOP3.LUT P1, RZ, R3, 0x2, RZ, 0xc0, !PT ;  /* 0x0000000203ff7812 */ /* 0x000fe2000782c0ff */
[----:B------:R-:W-:Y:S01]  /*2a20*/  IMAD.MOV.U32 R3, RZ, RZ, 0x10 ;  /* 0x00000010ff037424 */ /* 0x000fe200078e00ff */
[----:B------:R-:W-:Y:S01]  /*2a30*/  LOP3.LUT P0, RZ, R0, 0x2, RZ, 0xc0, !PT ;  /* 0x0000000200ff7812 */ /* 0x000fe2000780c0ff */
[----:B------:R-:W5:Y:S01]  /*2a40*/  LDSM.16.M88.4 R68, [R223+0x6000] ;  /* 0x00600000df44783b */ /* 0x000f620000000200 */
[----:B------:R-:W-:Y:S01]  /*2a50*/  IMAD.SHL.U32 R238, R128, 0x2, RZ ;  /* 0x0000000280ee7824 */ /* 0x000fe200078e00ff */
[----:B------:R-:W-:Y:S01]  /*2a60*/  VIMNMX R229, R126, UR21, PT ;  /* 0x000000157ee57c48 */ /* 0x000fe2000bfe0100 */
[----:B------:R-:W4:Y:S01]  /*2a70*/  LDC.U8 R239, c[0x0][0x388] ;  /* 0x0000e200ffef7b82 */ /* 0x000f220000000000 */
[----:B------:R-:W5:Y:S01]  /*2a80*/  LDSM.16.M88.4 R28, [R224+0x1000] ;  /* 0x00100000e01c783b */ /* 0x000f620000000200 */
[C---:B------:R-:W-:Y:S01]  /*2a90*/  SEL R0, R3.reuse, 0xfffffff0, !P0 ;  /* 0xfffffff003007807 */ /* 0x040fe20004000000 */
[----:B------:R-:W-:Y:S01]  /*2aa0*/  UISETP.GE.AND UP0, UPT, UR20, 0x2, UPT ;  /* 0x000000021400788c */ /* 0x000fe2000bf06270 */
[----:B------:R-:W-:Y:S01]  /*2ab0*/  SEL R3, R3, 0xfffffff0, !P1 ;  /* 0xfffffff003037807 */ /* 0x000fe20004800000 */
[----:B------:R-:W4:Y:S01]  /*2ac0*/  LDSM.16.M88.4 R52, [R223+0x6400] ;  /* 0x00640000df34783b */ /* 0x000f220000000200 */
[----:B------:R-:W-:Y:S01]  /*2ad0*/  LOP3.LUT R238, R238, 0x6, RZ, 0xc0, !PT ;  /* 0x00000006eeee7812 */ /* 0x000fe200078ec0ff */
[----:B------:R-:W-:-:S02]  /*2ae0*/  IMAD R220, R0, 0x2, R223 ;  /* 0x0000000200dc7824 */ /* 0x000fc400078e02df */
[----:B------:R-:W4:Y:S01]  /*2af0*/  LDSM.16.M88.4 R36, [R223+0x6800] ;  /* 0x00680000df24783b */ /* 0x000f220000000200 */
[----:B------:R-:W-:Y:S02]  /*2b00*/  IMAD R222, R3, 0x2, R224 ;  /* 0x0000000203de7824 */ /* 0x000fe400078e02e0 */
[----:B------:R-:W-:Y:S01]  /*2b10*/  IMAD.U32 R242, RZ, RZ, UR16 ;  /* 0x00000010fff27e24 */ /* 0x000fe2000f8e00ff */
[----:B------:R-:W4:Y:S01]  /*2b20*/  LDSM.16.M88.4 R20, [R223+0x6c00] ;  /* 0x006c0000df14783b */ /* 0x000f220000000200 */
[----:B------:R-:W-:Y:S02]  /*2b30*/  IMAD R129, R129, 0x20, R124 ;  /* 0x0000002081817824 */ /* 0x000fe400078e027c */
[----:B------:R-:W-:Y:S01]  /*2b40*/  IMAD R242, R242, 0x8, R131 ;  /* 0x00000008f2f27824 */ /* 0x000fe200078e0283 */
[----:B------:R-:W-:Y:S01]  /*2b50*/  LDSM.16.M88.4 R12, [R220+0x6000] ;  /* 0x00600000dc0c783b */ /* 0x000fe20000000200 */
[----:B------:R-:W-:Y:S02]  /*2b60*/  VIADD R207, R240, 0xb54cda56 ;  /* 0xb54cda56f0cf7836 */ /* 0x000fe40000000000 */
[----:B------:R-:W-:Y:S01]  /*2b70*/  VIADD R173, R241, 0x646e171e ;  /* 0x646e171ef1ad7836 */ /* 0x000fe20000000000 */
[----:B-123--:R-:W1:Y:S04]  /*2b80*/  LDSM.16.M88.4 R4, [R222] ;  /* 0x00000000de04783b */ /* 0x00ee680000000200 */
[----:B------:R-:W-:Y:S04]  /*2b90*/  LDSM.16.M88.4 R16, [R222+0x1000] ;  /* 0x00100000de10783b */ /* 0x000fe80000000200 */
[----:B------:R-:W2:Y:S04]  /*2ba0*/  LDSM.16.M88.4 R104, [R220+0x6400] ;  /* 0x00640000dc68783b */ /* 0x000ea80000000200 */
[----:B------:R-:W3:Y:S04]  /*2bb0*/  LDSM.16.M88.4 R100, [R220+0x6800] ;  /* 0x00680000dc64783b */ /* 0x000ee80000000200 */
[----:B------:R-:W3:Y:S01]  /*2bc0*/  LDSM.16.M88.4 R8, [R220+0x6c00] ;  /* 0x006c0000dc08783b */ /* 0x000ee20000000200 */
[-C--:B-----5:R-:W-:Y:S03]  /*2bd0*/  HMMA.16816.F32 R80, R108, R68.reuse, RZ ;  /* 0x000000446c50723c */ /* 0x0a0fe600000018ff */
[----:B------:R-:W-:Y:S03]  /*2be0*/  LDSM.16.M88.4 R92, [R223+0x7000] ;  /* 0x00700000df5c783b */ /* 0x000fe60000000200 */
[C---:B------:R-:W-:Y:S01]  /*2bf0*/  HMMA.16816.F32 R76, R28.reuse, R68, RZ ;  /* 0x000000441c4c723c */ /* 0x040fe200000018ff */
[----:B------:R-:W-:Y:S04]  /*2c00*/  LDSM.16.M88.4 R96, [R224+0x3000] ;  /* 0x00300000e060783b */ /* 0x000fe80000000200 */
[----:B------:R-:W-:Y:S01]  /*2c10*/  LDSM.16.M88.4 R88, [R223+0x7400] ;  /* 0x00740000df58783b */ /* 0x000fe20000000200 */
[C---:B------:R-:W-:Y:S03]  /*2c20*/  HMMA.16816.F32 R72, R28.reuse, R70, RZ ;  /* 0x000000461c48723c */ /* 0x040fe600000018ff */
[----:B------:R-:W-:Y:S03]  /*2c30*/  LDSM.16.M88.4 R84, [R223+0x7800] ;  /* 0x00780000df54783b */ /* 0x000fe60000000200 */
[C---:B----4-:R-:W-:Y:S01]  /*2c40*/  HMMA.16816.F32 R60, R28.reuse, R52, RZ ;  /* 0x000000341c3c723c */ /* 0x050fe200000018ff */
        /* <DEDUP_REMOVED lines=16> */
[----:B------:R-:W4:Y:S05]  /*2d50*/  LDSM.16.M88.4 R20, [R224+0x2000] ;  /* 0x00200000e014783b */ /* 0x000f2a0000000200 */
[----:B-1----:R-:W-:Y:S06]  /*2d60*/  HMMA.16816.F32 R80, R4, R12, R80 ;  /* 0x0000000c0450723c */ /* 0x002fec0000001850 */
[-C--:B--2---:R-:W-:Y:S06]  /*2d70*/  HMMA.16816.F32 R60, R16, R104.reuse, R60 ;  /* 0x00000068103c723c */ /* 0x084fec000000183c */
[----:B------:R-:W-:Y:S06]  /*2d80*/  HMMA.16816.F32 R64, R4, R104, R64 ;  /* 0x000000680440723c */ /* 0x000fec0000001840 */
[C---:B------:R-:W-:Y:S06]  /*2d90*/  HMMA.16816.F32 R76, R16.reuse, R12, R76 ;  /* 0x0000000c104c723c */ /* 0x040fec000000184c */
[C---:B---3--:R-:W-:Y:S06]  /*2da0*/  HMMA.16816.F32 R44, R16.reuse, R100, R44 ;  /* 0x00000064102c723c */ /* 0x048fec000000182c */
        /* <DEDUP_REMOVED lines=10> */
[----:B------:R-:W-:Y:S05]  /*2e50*/  LDSM.16.M88.4 R100, [R224+0x5000] ;  /* 0x00500000e064783b */ /* 0x000fea0000000200 */
[C---:B------:R-:W-:Y:S06]  /*2e60*/  HMMA.16816.F32 R112, R4.reuse, R8, R112 ;  /* 0x000000080470723c */ /* 0x040fec0000001870 */
[C---:B------:R-:W-:Y:S01]  /*2e70*/  HMMA.16816.F32 R52, R4.reuse, R106, R52 ;  /* 0x0000006a0434723c */ /* 0x040fe20000001834 */
[----:B------:R-:W-:Y:S05]  /*2e80*/  LDSM.16.M88.4 R104, [R224+0x4000] ;  /* 0x00400000e068783b */ /* 0x000fea0000000200 */
[----:B------:R-:W-:Y:S01]  /*2e90*/  HMMA.16816.F32 R108, R4, R10, R108 ;  /* 0x0000000a046c723c */ /* 0x000fe2000000186c */
[----:B------:R-:W2:Y:S04]  /*2ea0*/  LDSM.16.M88.4 R4, [R220+0x7400] ;  /* 0x00740000dc04783b */ /* 0x000ea80000000200 */
[----:B------:R-:W3:Y:S01]  /*2eb0*/  LDSM.16.M88.4 R8, [R220+0x7800] ;  /* 0x00780000dc08783b */ /* 0x000ee20000000200 */
[----:B----4-:R-:W-:Y:S06]  /*2ec0*/  HMMA.16816.F32 R80, R20, R92, R80 ;  /* 0x0000005c1450723c */ /* 0x010fec0000001850 */
[-C--:B------:R-:W-:Y:S06]  /*2ed0*/  HMMA.16816.F32 R60, R96, R88.reuse, R60 ;  /* 0x00000058603c723c */ /* 0x080fec000000183c */
[----:B------:R-:W-:Y:S06]  /*2ee0*/  HMMA.16816.F32 R64, R20, R88, R64 ;  /* 0x000000581440723c */ /* 0x000fec0000001840 */
[C---:B------:R-:W-:Y:S06]  /*2ef0*/  HMMA.16816.F32 R76, R96.reuse, R92, R76 ;  /* 0x0000005c604c723c */ /* 0x040fec000000184c */
[C---:B------:R-:W-:Y:S06]  /*2f00*/  HMMA.16816.F32 R44, R96.reuse, R84, R44 ;  /* 0x00000054602c723c */ /* 0x040fec000000182c */
[C---:B------:R-:W-:Y:S06]  /*2f10*/  HMMA.16816.F32 R32, R96.reuse, R24, R32 ;  /* 0x000000186020723c */ /* 0x040fec0000001820 */
[C---:B------:R-:W-:Y:S06]  /*2f20*/  HMMA.16816.F32 R72, R96.reuse, R94, R72 ;  /* 0x0000005e6048723c */ /* 0x040fec0000001848 */
[C---:B------:R-:W-:Y:S06]  /*2f30*/  HMMA.16816.F32 R56, R96.reuse, R90, R56 ;  /* 0x0000005a6038723c */ /* 0x040fec0000001838 */
[C---:B------:R-:W-:Y:S06]  /*2f40*/  HMMA.16816.F32 R40, R96.reuse, R86, R40 ;  /* 0x000000566028723c */ /* 0x040fec0000001828 */
[----:B------:R-:W-:Y:S01]  /*2f50*/  HMMA.16816.F32 R28, R96, R26, R28 ;  /* 0x0000001a601c723c */ /* 0x000fe2000000181c */
[----:B------:R-:W4:Y:S05]  /*2f60*/  LDSM.16.M88.4 R96, [R223+0x8000] ;  /* 0x00800000df60783b */ /* 0x000f2a0000000200 */
[C---:B------:R-:W-:Y:S06]  /*2f70*/  HMMA.16816.F32 R48, R20.reuse, R84, R48 ;  /* 0x000000541430723c */ /* 0x040fec0000001830 */
[C---:B------:R-:W-:Y:S01]  /*2f80*/  HMMA.16816.F32 R36, R20.reuse, R86, R36 ;  /* 0x000000561424723c */ /* 0x040fe20000001824 */
[----:B------:R-:W-:Y:S05]  /*2f90*/  LDSM.16.M88.4 R84, [R223+0x8c00] ;  /* 0x008c0000df54783b */ /* 0x000fea0000000200 */
[C---:B------:R-:W-:Y:S01]  /*2fa0*/  HMMA.16816.F32 R68, R20.reuse, R94, R68 ;  /* 0x0000005e1444723c */ /* 0x040fe20000001844 */
[----:B------:R-:W5:Y:S05]  /*2fb0*/  LDSM.16.M88.4 R92, [R223+0x8400] ;  /* 0x00840000df5c783b */ /* 0x000f6a0000000200 */
[C---:B------:R-:W-:Y:S06]  /*2fc0*/  HMMA.16816.F32 R112, R20.reuse, R24, R112 ;  /* 0x000000181470723c */ /* 0x040fec0000001870 */
[----:B------:R-:W-:Y:S01]  /*2fd0*/  HMMA.16816.F32 R52, R20, R90, R52 ;  /* 0x0000005a1434723c */ /* 0x000fe20000001834 */
[----:B------:R-:W5:Y:S05]  /*2fe0*/  LDSM.16.M88.4 R88, [R223+0x8800] ;  /* 0x00880000df58783b */ /* 0x000f6a0000000200 */
[----:B-1----:R-:W-:Y:S06]  /*2ff0*/  HMMA.16816.F32 R80, R120, R12, R80 ;  /* 0x0000000c7850723c */ /* 0x002fec0000001850 */
[-C--:B--2---:R-:W-:Y:S06]  /*3000*/  HMMA.16816.F32 R60, R16, R4.reuse, R60 ;  /* 0x00000004103c723c */ /* 0x084fec000000183c */
[----:B------:R-:W-:Y:S06]  /*3010*/  HMMA.16816.F32 R64, R120, R4, R64 ;  /* 0x000000047840723c */ /* 0x000fec0000001840 */
[----:B------:R-:W-:Y:S01]  /*3020*/  HMMA.16816.F32 R108, R20, R26, R108 ;  /* 0x0000001a146c723c */ /* 0x000fe2000000186c */
[----:B------:R-:W-:Y:S04]  /*3030*/  LDSM.16.M88.4 R20, [R220+0x8000] ;  /* 0x00800000dc14783b */ /* 0x000fe80000000200 */
[----:B------:R-:W-:Y:S01]  /*3040*/  LDSM.16.M88.4 R24, [R222+0x5000] ;  /* 0x00500000de18783b */ /* 0x000fe20000000200 */
[C---:B---3--:R-:W-:Y:S06]  /*3050*/  HMMA.16816.F32 R44, R16.reuse, R8, R44 ;  /* 0x00000008102c723c */ /* 0x048fec000000182c */
[----:B------:R-:W-:Y:S06]  /*3060*/  HMMA.16816.F32 R40, R16, R10, R40 ;  /* 0x0000000a1028723c */ /* 0x000fec0000001828 */
[C---:B------:R-:W-:Y:S06]  /*3070*/  HMMA.16816.F32 R48, R120.reuse, R8, R48 ;  /* 0x000000087830723c */ /* 0x040fec0000001830 */
[----:B------:R-:W-:Y:S01]  /*3080*/  HMMA.16816.F32 R36, R120, R10, R36 ;  /* 0x0000000a7824723c */ /* 0x000fe20000001824 */
[----:B------:R-:W1:Y:S05]  /*3090*/  LDSM.16.M88.4 R8, [R222+0x4000] ;  /* 0x00400000de08783b */ /* 0x000e6a0000000200 */
[C---:B------:R-:W-:Y:S06]  /*30a0*/  HMMA.16816.F32 R76, R16.reuse, R12, R76 ;  /* 0x0000000c104c723c */ /* 0x040fec000000184c */
[C---:B------:R-:W-:Y:S06]  /*30b0*/  HMMA.16816.F32 R72, R16.reuse, R14, R72 ;  /* 0x0000000e1048723c */ /* 0x040fec0000001848 */
[C---:B------:R-:W-:Y:S06]  /*30c0*/  HMMA.16816.F32 R56, R16.reuse, R6, R56 ;  /* 0x000000061038723c */ /* 0x040fec0000001838 */
[C---:B------:R-:W-:Y:S06]  /*30d0*/  HMMA.16816.F32 R32, R16.reuse, R116, R32 ;  /* 0x000000741020723c */ /* 0x040fec0000001820 */
[----:B------:R-:W-:Y:S01]  /*30e0*/  HMMA.16816.F32 R28, R16, R118, R28 ;  /* 0x00000076101c723c */ /* 0x000fe2000000181c */
[----:B------:R-:W2:Y:S05]  /*30f0*/  LDSM.16.M88.4 R16, [R220+0x8400] ;  /* 0x00840000dc10783b */ /* 0x000eaa0000000200 */
[C---:B------:R-:W-:Y:S01]  /*3100*/  HMMA.16816.F32 R68, R120.reuse, R14, R68 ;  /* 0x0000000e7844723c */ /* 0x040fe20000001844 */
[----:B------:R-:W3:Y:S05]  /*3110*/  LDSM.16.M88.4 R12, [R220+0x8800] ;  /* 0x00880000dc0c783b */ /* 0x000eea0000000200 */
[----:B------:R-:W-:Y:S06]  /*3120*/  HMMA.16816.F32 R112, R120, R116, R112 ;  /* 0x000000747870723c */ /* 0x000fec0000001870 */
[----:B----4-:R-:W-:Y:S06]  /*3130*/  HMMA.16816.F32 R80, R104, R96, R80 ;  /* 0x000000606850723c */ /* 0x010fec0000001850 */
[----:B------:R-:W-:Y:S01]  /*3140*/  HMMA.16816.F32 R52, R120, R6, R52 ;  /* 0x000000067834723c */ /* 0x000fe20000001834 */
[----:B------:R-:W4:Y:S01]  /*3150*/  LDSM.16.M88.4 R4, [R220+0x8c00] ;  /* 0x008c0000dc04783b */ /* 0x000f220000000200 */
[----:B------:R-:W-:-:S04]  /*3160*/  DEPBAR.LE SB0, 0x0 ;  /* 0x000080000000791a */ /* 0x000fc80000000000 */
[-C--:B-----5:R-:W-:Y:S06]  /*3170*/  HMMA.16816.F32 R60, R100, R92.reuse, R60 ;  /* 0x0000005c643c723c */ /* 0x0a0fec000000183c */
[----:B------:R-:W-:Y:S06]  /*3180*/  HMMA.16816.F32 R64, R104, R92, R64 ;  /* 0x0000005c6840723c */ /* 0x000fec0000001840 */
[----:B------:R-:W-:Y:S06]  /*3190*/  HMMA.16816.F32 R108, R120, R118, R108 ;  /* 0x00000076786c723c */ /* 0x000fec000000186c */
[----:B------:R-:W-:Y:S06]  /*31a0*/  HMMA.16816.F32 R76, R100, R96, R76 ;  /* 0x00000060644c723c */ /* 0x000fec000000184c */
[----:B------:R-:W-:Y:S06]  /*31b0*/  HMMA.16816.F32 R68, R104, R98, R68 ;  /* 0x000000626844723c */ /* 0x000fec0000001844 */
[-C--:B------:R-:W-:Y:S06]  /*31c0*/  HMMA.16816.F32 R44, R100, R88.reuse, R44 ;  /* 0x00000058642c723c */ /* 0x080fec000000182c */
[----:B------:R-:W-:Y:S06]  /*31d0*/  HMMA.16816.F32 R48, R104, R88, R48 ;  /* 0x000000586830723c */ /* 0x000fec0000001830 */
[-C--:B------:R-:W-:Y:S06]  /*31e0*/  HMMA.16816.F32 R32, R100, R84.reuse, R32 ;  /* 0x000000546420723c */ /* 0x080fec0000001820 */
[----:B------:R-:W-:Y:S06]  /*31f0*/  HMMA.16816.F32 R112, R104, R84, R112 ;  /* 0x000000546870723c */ /* 0x000fec0000001870 */
[----:B------:R-:W-:Y:S06]  /*3200*/  HMMA.16816.F32 R72, R100, R98, R72 ;  /* 0x000000626448723c */ /* 0x000fec0000001848 */
[----:B-1----:R-:W-:Y:S06]  /*3210*/  HMMA.16816.F32 R80, R8, R20, R80 ;  /* 0x000000140850723c */ /* 0x002fec0000001850 */
[-C--:B--2---:R-:W-:Y:S06]  /*3220*/  HMMA.16816.F32 R60, R24, R16.reuse, R60 ;  /* 0x00000010183c723c */ /* 0x084fec000000183c */
[----:B------:R-:W-:Y:S06]  /*3230*/  HMMA.16816.F32 R64, R8, R16, R64 ;  /* 0x000000100840723c */ /* 0x000fec0000001840 */
[----:B------:R-:W-:Y:S01]  /*3240*/  HMMA.16816.F32 R56, R100, R94, R56 ;  /* 0x0000005e6438723c */ /* 0x000fe20000001838 */
[----:B------:R-:W-:-:S04]  /*3250*/  IMAD.U32 R17, RZ, RZ, UR19 ;  /* 0x00000013ff117e24 */ /* 0x000fc8000f8e00ff */
[----:B------:R-:W-:Y:S01]  /*3260*/  IMAD R0, R17, 0x40, R238 ;  /* 0x0000004011007824 */ /* 0x000fe200078e02ee */
[C---:B------:R-:W-:Y:S06]  /*3270*/  HMMA.16816.F32 R40, R100.reuse, R90, R40 ;  /* 0x0000005a6428723c */ /* 0x040fec0000001828 */
[-C--:B------:R-:W-:Y:S06]  /*3280*/  HMMA.16816.F32 R28, R100, R86.reuse, R28 ;  /* 0x00000056641c723c */ /* 0x080fec000000181c */
[----:B------:R-:W-:Y:S06]  /*3290*/  HMMA.16816.F32 R108, R104, R86, R108 ;  /* 0x00000056686c723c */ /* 0x000fec000000186c */
[----:B------:R-:W-:Y:S06]  /*32a0*/  HMMA.16816.F32 R76, R24, R20, R76 ;  /* 0x00000014184c723c */ /* 0x000fec000000184c */
[----:B------:R-:W-:Y:S06]  /*32b0*/  HMMA.16816.F32 R68, R8, R22, R68 ;  /* 0x000000160844723c */ /* 0x000fec0000001844 */
[-C--:B---3--:R-:W-:Y:S06]  /*32c0*/  HMMA.16816.F32 R44, R24, R12.reuse, R44 ;  /* 0x0000000c182c723c */ /* 0x088fec000000182c */
[----:B------:R-:W-:Y:S06]  /*32d0*/  HMMA.16816.F32 R48, R8, R12, R48 ;  /* 0x0000000c0830723c */ /* 0x000fec0000001830 */
[----:B----4-:R-:W-:Y:S01]  /*32e0*/  HMMA.16816.F32 R32, R24, R4, R32 ;  /* 0x000000041820723c */ /* 0x010fe20000001820 */
[----:B------:R-:W-:-:S02]  /*32f0*/  VIADD R12, R0, 0x1 ;  /* 0x00000001000c7836 */ /* 0x000fc40000000000 */
[----:B------:R-:W-:Y:S01]  /*3300*/  IMAD.U32 R13, RZ, RZ, UR21 ;  /* 0x00000015ff0d7e24 */ /* 0x000fe2000f8e00ff */
[----:B------:R-:W-:Y:S02]  /*3310*/  UMOV UR21, UR19 ;  /* 0x0000001300157c82 */ /* 0x000fe40008000000 */
[----:B------:R-:W-:Y:S01]  /*3320*/  HMMA.16816.F32 R112, R8, R4, R112 ;  /* 0x000000040870723c */ /* 0x000fe20000001870 */
[----:B------:R-:W-:Y:S02]  /*3330*/  ISETP.GE.AND P1, PT, R12, R229, PT ;  /* 0x000000e50c00720c */ /* 0x000fe40003f26270 */
[C-C-:B------:R-:W-:Y:S02]  /*3340*/  VIADDMNMX R228, R126.reuse, 0x8, R13.reuse, PT ;  /* 0x000000087ee47846 */ /* 0x140fe4000380010d */
[--C-:B------:R-:W-:Y:S01]  /*3350*/  VIADDMNMX R227, R126, 0x40, R13.reuse, PT ;  /* 0x000000407ee37846 */ /* 0x100fe2000380010d */
[----:B------:R-:W-:Y:S01]  /*3360*/  HMMA.16816.F32 R72, R24, R22, R72 ;  /* 0x000000161848723c */ /* 0x000fe20000001848 */
[----:B------:R-:W-:Y:S01]  /*3370*/  I2FP.F32.S32 R4, R12 ;  /* 0x0000000c00047245 */ /* 0x000fe20000201400 */
[----:B------:R-:W-:Y:S01]  /*3380*/  VIADD R5, R0, 0x8 ;  /* 0x0000000800057836 */ /* 0x000fe20000000000 */
[----:B------:R-:W-:-:S02]  /*3390*/  VIADDMNMX R226, R126, 0x48, R13, PT ;  /* 0x000000487ee27846 */ /* 0x000fc4000380010d */
[-C--:B------:R-:W-:Y:S01]  /*33a0*/  ISETP.GE.AND P0, PT, R12, R228.reuse, PT ;  /* 0x000000e40c00720c */ /* 0x080fe20003f06270 */
[C---:B------:R-:W-:Y:S01]  /*33b0*/  FFMA.FTZ R81, R4.reuse, UR5, R81 ;  /* 0x0000000504517c23 */ /* 0x040fe20008010051 */
[C---:B------:R-:W-:Y:S01]  /*33c0*/  ISETP.GE.AND P6, PT, R5.reuse, R229, PT ;  /* 0x000000e50500720c */ /* 0x040fe20003fc6270 */
[C---:B------:R-:W-:Y:S01]  /*33d0*/  HMMA.16816.F32 R56, R24.reuse, R18, R56 ;  /* 0x000000121838723c */ /* 0x040fe20000001838 */
[----:B------:R-:W-:Y:S01]  /*33e0*/  ISETP.GE.AND P5, PT, R5, R228, PT ;  /* 0x000000e40500720c */ /* 0x000fe20003fa6270 */
[C---:B------:R-:W-:Y:S01]  /*33f0*/  FFMA.FTZ R83, R4.reuse, UR5, R83 ;  /* 0x0000000504537c23 */ /* 0x040fe20008010053 */
[----:B------:R-:W-:Y:S01]  /*3400*/  FSEL R85, R81, -INF , !P1 ;  /* 0xff80000051557808 */ /* 0x000fe20004800000 */
[----:B------:R-:W-:Y:S01]  /*3410*/  FFMA.FTZ R13, R4, UR5, R77 ;  /* 0x00000005040d7c23 */ /* 0x000fe2000801004d */
[C---:B------:R-:W-:Y:S01]  /*3420*/  ISETP.GE.AND P3, PT, R5.reuse, R227, PT ;  /* 0x000000e30500720c */ /* 0x040fe20003f66270 */
[----:B------:R-:W-:Y:S01]  /*3430*/  HMMA.16816.F32 R40, R24, R14, R40 ;  /* 0x0000000e1828723c */ /* 0x000fe20000001828 */
[----:B------:R-:W-:-:S02]  /*3440*/  ISETP.GE.AND P1, PT, R5, R226, PT ;  /* 0x000000e20500720c */ /* 0x000fc40003f26270 */
[----:B------:R-:W-:Y:S02]  /*3450*/  I2FP.F32.S32 R5, R5 ;  /* 0x0000000500057245 */ /* 0x000fe40000201400 */
[C---:B------:R-:W-:Y:S01]  /*3460*/  ISETP.GE.AND P4, PT, R12.reuse, R227, PT ;  /* 0x000000e30c00720c */ /* 0x040fe20003f86270 */
[----:B------:R-:W-:Y:S01]  /*3470*/  HMMA.16816.F32 R28, R24, R6, R28 ;  /* 0x00000006181c723c */ /* 0x000fe2000000181c */
[----:B------:R-:W-:Y:S01]  /*3480*/  ISETP.GE.AND P2, PT, R12, R226, PT ;  /* 0x000000e20c00720c */ /* 0x000fe20003f46270 */
[----:B------:R-:W-:Y:S01]  /*3490*/  FFMA.FTZ R68, R5, UR5, R68 ;  /* 0x0000000505447c23 */ /* 0x000fe20008010044 */
[----:B------:R-:W-:Y:S01]  /*34a0*/  FSEL R84, R83, -INF , !P0 ;  /* 0xff80000053547808 */ /* 0x000fe20004000000 */
[----:B------:R-:W-:Y:S01]  /*34b0*/  FFMA.FTZ R70, R5, UR5, R70 ;  /* 0x0000000505467c23 */ /* 0x000fe20008010046 */
[----:B------:R-:W-:Y:S01]  /*34c0*/  FSEL R13, R13, -INF , !P4 ;  /* 0xff8000000d0d7808 */ /* 0x000fe20006000000 */
[----:B------:R-:W-:Y:S01]  /*34d0*/  HMMA.16816.F32 R52, R104, R94, R52 ;  /* 0x0000005e6834723c */ /* 0x000fe20000001834 */
[----:B------:R-:W-:Y:S01]  /*34e0*/  FFMA.FTZ R24, R4, UR5, R79 ;  /* 0x0000000504187c23 */ /* 0x000fe2000801004f */
[----:B------:R-:W-:Y:S01]  /*34f0*/  FSEL R87, R68, -INF , !P6 ;  /* 0xff80000044577808 */ /* 0x000fe20007000000 */
[C---:B------:R-:W-:Y:S01]  /*3500*/  FFMA.FTZ R25, R5.reuse, UR5, R72 ;  /* 0x0000000505197c23 */ /* 0x040fe20008010048 */
[----:B------:R-:W-:Y:S01]  /*3510*/  FFMA.FTZ R26, R5, UR5, R74 ;  /* 0x00000005051a7c23 */ /* 0x000fe2000801004a */
[----:B------:R-:W-:Y:S01]  /*3520*/  VIADD R5, R0, 0x10 ;  /* 0x0000001000057836 */ /* 0x000fe20000000000 */
[----:B------:R-:W-:Y:S01]  /*3530*/  HMMA.16816.F32 R108, R8, R6, R108 ;  /* 0x00000006086c723c */ /* 0x000fe2000000186c */
[----:B------:R-:W-:Y:S01]  /*3540*/  FSEL R24, R24, -INF , !P2 ;  /* 0xff80000018187808 */ /* 0x000fe20005000000 */
[----:B------:R-:W-:Y:S01]  /*3550*/  VIADD R4, R0, 0x11 ;  /* 0x0000001100047836 */ /* 0x000fe20000000000 */
[----:B------:R-:W-:-:S02]  /*3560*/  FSEL R86, R70, -INF , !P5 ;  /* 0xff80000046567808 */ /* 0x000fc40006800000 */
[----:B------:R-:W-:Y:S01]  /*3570*/  FSEL R25, R25, -INF , !P3 ;  /* 0xff80000019197808 */ /* 0x000fe20005800000 */
[----:B------:R-:W-:Y:S01]  /*3580*/  HMMA.16816.F32 R36, R104, R90, R36 ;  /* 0x0000005a6824723c */ /* 0x000fe20000001824 */
[----:B------:R-:W-:Y:S01]  /*3590*/  VIADD R6, R0, 0x9 ;  /* 0x0000000900067836 */ /* 0x000fe20000000000 */
[----:B------:R-:W-:Y:S02]  /*35a0*/  FSEL R26, R26, -INF , !P1 ;  /* 0xff8000001a1a7808 */ /* 0x000fe40004800000 */
[-C--:B------:R-:W-:Y:S02]  /*35b0*/  ISETP.GE.AND P5, PT, R5, R229.reuse, PT ;  /* 0x000000e50500720c */ /* 0x080fe40003fa6270 */
[C---:B------:R-:W-:Y:S01]  /*35c0*/  ISETP.GE.AND P0, PT, R6.reuse, R229, PT ;  /* 0x000000e50600720c */ /* 0x040fe20003f06270 */
[----:B------:R-:W-:Y:S01]  /*35d0*/  BAR.SYNC.DEFER_BLOCKING 0x0 ;  /* 0x0000000000007b1d */ /* 0x000fe20000010000 */
[C---:B------:R-:W-:Y:S02]  /*35e0*/  ISETP.GE.AND P4, PT, R6.reuse, R228, PT ;  /* 0x000000e40600720c */ /* 0x040fe40003f86270 */
[----:B------:R-:W-:-:S02]  /*35f0*/  ISETP.GE.AND P2, PT, R6, R227, PT ;  /* 0x000000e30600720c */ /* 0x000fc40003f46270 */
[----:B------:R-:W-:Y:S01]  /*3600*/  ISETP.GE.AND P6, PT, R6, R226, PT ;  /* 0x000000e20600720c */ /* 0x000fe20003fc6270 */
[----:B------:R-:W-:Y:S01]  /*3610*/  HMMA.16816.F32 R52, R8, R18, R52 ;  /* 0x000000120834723c */ /* 0x000fe20000001834 */
[----:B------:R-:W-:Y:S02]  /*3620*/  I2FP.F32.S32 R6, R6 ;  /* 0x0000000600067245 */ /* 0x000fe40000201400 */
[C---:B------:R-:W-:Y:S02]  /*3630*/  ISETP.GE.AND P3, PT, R5.reuse, R228, PT ;  /* 0x000000e40500720c */ /* 0x040fe40003f66270 */
[----:B------:R-:W-:Y:S01]  /*3640*/  ISETP.GE.AND P1, PT, R5, R227, PT ;  /* 0x000000e30500720c */ /* 0x000fe20003f26270 */
[C---:B------:R-:W-:Y:S01]  /*3650*/  FFMA.FTZ R69, R6.reuse, UR5, R69 ;  /* 0x0000000506457c23 */ /* 0x040fe20008010045 */
[C---:B------:R-:W-:Y:S01]  /*3660*/  FFMA.FTZ R71, R6.reuse, UR5, R71 ;  /* 0x0000000506477c23 */ /* 0x040fe20008010047 */
[C---:B------:R-:W-:Y:S01]  /*3670*/  FFMA.FTZ R27, R6.reuse, UR5, R73 ;  /* 0x00000005061b7c23 */ /* 0x040fe20008010049 */
[----:B------:R-:W-:-:S02]  /*3680*/  FFMA.FTZ R72, R6, UR5, R75 ;  /* 0x0000000506487c23 */ /* 0x000fc4000801004b */
[----:B------:R-:W-:Y:S01]  /*3690*/  FSEL R69, R69, -INF , !P0 ;  /* 0xff80000045457808 */ /* 0x000fe20004000000 */
[----:B------:R-:W-:Y:S01]  /*36a0*/  HMMA.16816.F32 R36, R8, R14, R36 ;  /* 0x0000000e0824723c */ /* 0x000fe20000001824 */
[----:B------:R-:W-:Y:S02]  /*36b0*/  ISETP.GE.AND P0, PT, R5, R226, PT ;  /* 0x000000e20500720c */ /* 0x000fe40003f06270 */
[----:B------:R-:W-:Y:S02]  /*36c0*/  I2FP.F32.S32 R5, R5 ;  /* 0x0000000500057245 */ /* 0x000fe40000201400 */
        /* <DEDUP_REMOVED lines=9> */
[----:B------:R-:W-:Y:S01]  /*3760*/  ISETP.GE.AND P2, PT, R4, R228, PT ;  /* 0x000000e40400720c */ /* 0x000fe20003f46270 */
[----:B------:R-:W-:Y:S01]  /*3770*/  VIADD R5, R0, 0x18 ;  /* 0x0000001800057836 */ /* 0x000fe20000000000 */
[----:B------:R-:W-:Y:S01]  /*3780*/  ISETP.GE.AND P6, PT, R4, R227, PT ;  /* 0x000000e30400720c */ /* 0x000fe20003fc6270 */
[----:B------:R-:W-:Y:S01]  /*3790*/  VIADD R9, R0, 0x19 ;  /* 0x0000001900097836 */ /* 0x000fe20000000000 */
[----:B------:R-:W-:Y:S01]  /*37a0*/  ISETP.GE.AND P5, PT, R4, R226, PT ;  /* 0x000000e20400720c */ /* 0x000fe20003fa6270 */
[C---:B------:R-:W-:Y:S01]  /*37b0*/  VIADD R15, R0.reuse, 0x20 ;  /* 0x00000020000f7836 */ /* 0x040fe20000000000 */
[----:B------:R-:W-:Y:S01]  /*37c0*/  I2FP.F32.S32 R4, R4 ;  /* 0x0000000400047245 */ /* 0x000fe20000201400 */
[----:B------:R-:W-:Y:S01]  /*37d0*/  VIADD R14, R0, 0x21 ;  /* 0x00000021000e7836 */ /* 0x000fe20000000000 */
[----:B------:R-:W-:Y:S01]  /*37e0*/  FSEL R70, R66, -INF , !P3 ;  /* 0xff80000042467808 */ /* 0x000fe20005800000 */
[----:B------:R-:W-:Y:S01]  /*37f0*/  IMAD R60, R239, 0x10000, R239 ;  /* 0x00010000ef3c7824 */ /* 0x000fe200078e02ef */
        /* <DEDUP_REMOVED lines=13> */
[----:B------:R-:W-:Y:S01]  /*38d0*/  FSEL R68, R67, -INF , !P2 ;  /* 0xff80000043447808 */ /* 0x000fe20005000000 */
[----:B------:R-:W-:Y:S01]  /*38e0*/  FFMA.FTZ R52, R5, UR5, R52 ;  /* 0x0000000505347c23 */ /* 0x000fe20008010034 */
[----:B------:R-:W-:Y:S01]  /*38f0*/  FSEL R7, R7, -INF , !P6 ;  /* 0xff80000007077808 */ /* 0x000fe20007000000 */
[C---:B------:R-:W-:Y:S01]  /*3900*/  FFMA.FTZ R12, R5.reuse, UR5, R58 ;  /* 0x00000005050c7c23 */ /* 0x040fe2000801003a */
[----:B------:R-:W-:Y:S01]  /*3910*/  FSEL R6, R6, -INF , !P5 ;  /* 0xff80000006067808 */ /* 0x000fe20006800000 */
[----:B------:R-:W-:Y:S01]  /*3920*/  FFMA.FTZ R53, R4, UR5, R53 ;  /* 0x0000000504357c23 */ /* 0x000fe20008010035 */
[----:B------:R-:W-:Y:S01]  /*3930*/  FSEL R61, R52, -INF , !P3 ;  /* 0xff800000343d7808 */ /* 0x000fe20005800000 */
[----:B------:R-:W-:Y:S01]  /*3940*/  FFMA.FTZ R52, R5, UR5, R54 ;  /* 0x0000000505347c23 */ /* 0x000fe20008010036 */
[C---:B------:R-:W-:Y:S01]  /*3950*/  ISETP.GE.AND P2, PT, R9.reuse, R229, PT ;  /* 0x000000e50900720c */ /* 0x040fe20003f46270 */
[C---:B------:R-:W-:Y:S01]  /*3960*/  FFMA.FTZ R55, R4.reuse, UR5, R55 ;  /* 0x0000000504377c23 */ /* 0x040fe20008010037 */
[C---:B------:R-:W-:Y:S01]  /*3970*/  ISETP.GE.AND P6, PT, R9.reuse, R228, PT ;  /* 0x000000e40900720c */ /* 0x040fe20003fc6270 */
[----:B------:R-:W-:Y:S01]  /*3980*/  FFMA.FTZ R10, R4, UR5, R59 ;  /* 0x00000005040a7c23 */ /* 0x000fe2000801003b */
[----:B------:R-:W-:-:S02]  /*3990*/  ISETP.GE.AND P5, PT, R9, R227, PT ;  /* 0x000000e30900720c */ /* 0x000fc40003fa6270 */
[----:B------:R-:W-:Y:S01]  /*39a0*/  ISETP.GE.AND P3, PT, R9, R226, PT ;  /* 0x000000e20900720c */ /* 0x000fe20003f66270 */
[----:B------:R-:W-:Y:S01]  /*39b0*/  FFMA.FTZ R9, R5, UR5, R56 ;  /* 0x0000000505097c23 */ /* 0x000fe20008010038 */
[----:B------:R-:W-:Y:S01]  /*39c0*/  FSEL R52, R52, -INF , !P1 ;  /* 0xff80000034347808 */ /* 0x000fe20004800000 */
[----:B------:R-:W-:Y:S01]  /*39d0*/  FFMA.FTZ R5, R4, UR5, R57 ;  /* 0x0000000504057c23 */ /* 0x000fe20008010039 */
[----:B------:R-:W-:Y:S02]  /*39e0*/  FSEL R12, R12, -INF , !P4 ;  /* 0xff8000000c0c7808 */ /* 0x000fe40006000000 */
[----:B------:R-:W-:Y:S02]  /*39f0*/  FSEL R9, R9, -INF , !P0 ;  /* 0xff80000009097808 */ /* 0x000fe40004000000 */
[----:B------:R-:W-:Y:S02]  /*3a00*/  FSEL R53, R53, -INF , !P2 ;  /* 0xff80000035357808 */ /* 0x000fe40005000000 */
[----:B------:R-:W-:-:S02]  /*3a10*/  ISETP.GE.AND P1, PT, R15, R229, PT ;  /* 0x000000e50f00720c */ /* 0x000fc40003f26270 */
[C---:B------:R-:W-:Y:S02]  /*3a20*/  ISETP.GE.AND P0, PT, R15.reuse, R228, PT ;  /* 0x000000e40f00720c */ /* 0x040fe40003f06270 */
        /* <DEDUP_REMOVED lines=9> */
[C---:B------:R-:W-:Y:S01]  /*3ac0*/  FFMA.FTZ R44, R15.reuse, UR5, R44 ;  /* 0x000000050f2c7c23 */ /* 0x040fe2000801002c */
[----:B------:R-:W-:Y:S01]  /*3ad0*/  FSEL R197, R48, -INF , !P1 ;  /* 0xff80000030c57808 */ /* 0x000fe20004800000 */
[----:B------:R-:W-:Y:S01]  /*3ae0*/  FFMA.FTZ R46, R15, UR5, R46 ;  /* 0x000000050f2e7c23 */ /* 0x000fe2000801002e */
[----:B------:R-:W-:Y:S01]  /*3af0*/  FFMA.FTZ R49, R4, UR5, R49 ;  /* 0x0000000504317c23 */ /* 0x000fe20008010031 */
[----:B------:R-:W-:Y:S01]  /*3b00*/  ISETP.GE.AND P6, PT, R14, R229, PT ;  /* 0x000000e50e00720c */ /* 0x000fe20003fc6270 */
[----:B------:R-:W-:Y:S01]  /*3b10*/  VIADD R15, R0, 0x28 ;  /* 0x00000028000f7836 */ /* 0x000fe20000000000 */
[----:B------:R-:W-:Y:S01]  /*3b20*/  ISETP.GE.AND P5, PT, R14, R228, PT ;  /* 0x000000e40e00720c */ /* 0x000fe20003fa6270 */
[----:B------:R-:W-:Y:S01]  /*3b30*/  FFMA.FTZ R51, R4, UR5, R51 ;  /* 0x0000000504337c23 */ /* 0x000fe20008010033 */
[----:B------:R-:W-:Y:S01]  /*3b40*/  ISETP.GE.AND P3, PT, R14, R227, PT ;  /* 0x000000e30e00720c */ /* 0x000fe20003f66270 */
[----:B------:R-:W-:Y:S01]  /*3b50*/  FFMA.FTZ R45, R4, UR5, R45 ;  /* 0x00000005042d7c23 */ /* 0x000fe2000801002d */
[----:B------:R-:W-:Y:S01]  /*3b60*/  ISETP.GE.AND P1, PT, R14, R226, PT ;  /* 0x000000e20e00720c */ /* 0x000fe20003f26270 */
[----:B------:R-:W-:Y:S01]  /*3b70*/  VIADD R14, R0, 0x29 ;  /* 0x00000029000e7836 */ /* 0x000fe20000000000 */
[----:B------:R-:W-:Y:S01]  /*3b80*/  FSEL R200, R50, -INF , !P0 ;  /* 0xff80000032c87808 */ /* 0x000fe20004000000 */
[----:B------:R-:W-:Y:S01]  /*3b90*/  FFMA.FTZ R47, R4, UR5, R47 ;  /* 0x00000005042f7c23 */ /* 0x000fe2000801002f */
[----:B------:R-:W-:-:S02]  /*3ba0*/  FSEL R187, R44, -INF , !P4 ;  /* 0xff8000002cbb7808 */ /* 0x000fc40006000000 */
[----:B------:R-:W-:Y:S02]  /*3bb0*/  FSEL R250, R46, -INF , !P2 ;  /* 0xff8000002efa7808 */ /* 0x000fe40005000000 */
[----:B------:R-:W-:Y:S02]  /*3bc0*/  FSEL R199, R49, -INF , !P6 ;  /* 0xff80000031c77808 */ /* 0x000fe40007000000 */
[C---:B------:R-:W-:Y:S02]  /*3bd0*/  ISETP.GE.AND P0, PT, R15.reuse, R229, PT ;  /* 0x000000e50f00720c */ /* 0x040fe40003f06270 */
[C---:B------:R-:W-:Y:S02]  /*3be0*/  ISETP.GE.AND P4, PT, R15.reuse, R228, PT ;  /* 0x000000e40f00720c */ /* 0x040fe40003f86270 */
[C---:B------:R-:W-:Y:S02]  /*3bf0*/  ISETP.GE.AND P2, PT, R15.reuse, R227, PT ;  /* 0x000000e30f00720c */ /* 0x040fe40003f46270 */
[----:B------:R-:W-:-:S02]  /*3c00*/  ISETP.GE.AND P6, PT, R15, R226, PT ;  /* 0x000000e20f00720c */ /* 0x000fc40003fc6270 */
[----:B------:R-:W-:Y:S02]  /*3c10*/  I2FP.F32.S32 R15, R15 ;  /* 0x0000000f000f7245 */ /* 0x000fe40000201400 */
[----:B------:R-:W-:Y:S02]  /*3c20*/  I2FP.F32.S32 R4, R14 ;  /* 0x0000000e00047245 */ /* 0x000fe40000201400 */
[----:B------:R-:W-:Y:S01]  /*3c30*/  FSEL R202, R51, -INF , !P5 ;  /* 0xff80000033ca7808 */ /* 0x000fe20006800000 */
[C---:B------:R-:W-:Y:S01]  /*3c40*/  FFMA.FTZ R36, R15.reuse, UR5, R36 ;  /* 0x000000050f247c23 */ /* 0x040fe20008010024 */
[C---:B------:R-:W-:Y:S01]  /*3c50*/  FFMA.FTZ R40, R15.reuse, UR5, R40 ;  /* 0x000000050f287c23 */ /* 0x040fe20008010028 */
[C---:B------:R-:W-:Y:S01]  /*3c60*/  FFMA.FTZ R38, R15.reuse, UR5, R38 ;  /* 0x000000050f267c23 */ /* 0x040fe20008010026 */
[----:B------:R-:W-:Y:S01]  /*3c70*/  FFMA.FTZ R42, R15, UR5, R42 ;  /* 0x000000050f2a7c23 */ /* 0x000fe2000801002a */
[----:B------:R-:W-:Y:S01]  /*3c80*/  FFMA.FTZ R37, R4, UR5, R37 ;  /* 0x0000000504257c23 */ /* 0x000fe20008010025 */
[-C--:B------:R-:W-:Y:S01]  /*3c90*/  ISETP.GE.AND P5, PT, R14, R229.reuse, PT ;  /* 0x000000e50e00720c */ /* 0x080fe20003fa6270 */
[----:B------:R-:W-:Y:S01]  /*3ca0*/  VIADD R15, R0, 0x30 ;  /* 0x00000030000f7836 */ /* 0x000fe20000000000 */
[----:B------:R-:W-:Y:S01]  /*3cb0*/  FSEL R206, R38, -INF , !P4 ;  /* 0xff80000026ce7808 */ /* 0x000fe20006000000 */
[----:B------:R-:W-:Y:S01]  /*3cc0*/  FFMA.FTZ R39, R4, UR5, R39 ;  /* 0x0000000504277c23 */ /* 0x000fe20008010027 */
[----:B------:R-:W-:Y:S01]  /*3cd0*/  FSEL R203, R40, -INF , !P2 ;  /* 0xff80000028cb7808 */ /* 0x000fe20005000000 */
[----:B------:R-:W-:Y:S01]  /*3ce0*/  FFMA.FTZ R41, R4, UR5, R41 ;  /* 0x0000000504297c23 */ /* 0x000fe20008010029 */
[----:B------:R-:W-:Y:S01]  /*3cf0*/  FSEL R204, R42, -INF , !P6 ;  /* 0xff8000002acc7808 */ /* 0x000fe20007000000 */
[----:B------:R-:W-:Y:S01]  /*3d00*/  FFMA.FTZ R43, R4, UR5, R43 ;  /* 0x00000005042b7c23 */ /* 0x000fe2000801002b */
[----:B------:R-:W-:Y:S01]  /*3d10*/  FSEL R205, R37, -INF , !P5 ;  /* 0xff80000025cd7808 */ /* 0x000fe20006800000 */
[----:B------:R-:W-:Y:S01]  /*3d20*/  VIADD R4, R0, 0x38 ;  /* 0x0000003800047836 */ /* 0x000fe20000000000 */
[----:B------:R-:W-:-:S02]  /*3d30*/  ISETP.GE.AND P4, PT, R15, R229, PT ;  /* 0x000000e50f00720c */ /* 0x000fc40003f86270 */
[C---:B------:R-:W-:Y:S02]  /*3d40*/  ISETP.GE.AND P2, PT, R15.reuse, R228, PT ;  /* 0x000000e40f00720c */ /* 0x040fe40003f46270 */
[C---:B------:R-:W-:Y:S02]  /*3d50*/  ISETP.GE.AND P6, PT, R15.reuse, R227, PT ;  /* 0x000000e30f00720c */ /* 0x040fe40003fc6270 */
[----:B------:R-:W-:Y:S02]  /*3d60*/  ISETP.GE.AND P5, PT, R15, R226, PT ;  /* 0x000000e20f00720c */ /* 0x000fe40003fa6270 */
[----:B------:R-:W-:Y:S02]  /*3d70*/  I2FP.F32.S32 R15, R15 ;  /* 0x0000000f000f7245 */ /* 0x000fe40000201400 */
[----:B------:R-:W-:Y:S02]  /*3d80*/  FSEL R185, R45, -INF , !P3 ;  /* 0xff8000002db97808 */ /* 0x000fe40005800000 */
        /* <DEDUP_REMOVED lines=8> */
[----:B------:R-:W-:Y:S01]  /*3e10*/  ISETP.GE.AND P0, PT, R14, R226, PT ;  /* 0x000000e20e00720c */ /* 0x000fe20003f06270 */
[----:B------:R-:W-:Y:S01]  /*3e20*/  VIADD R14, R0, 0x31 ;  /* 0x00000031000e7836 */ /* 0x000fe20000000000 */
[----:B------:R-:W-:-:S02]  /*3e30*/  FSEL R208, R39, -INF , !P3 ;  /* 0xff80000027d07808 */ /* 0x000fc40005800000 */
[----:B------:R-:W-:Y:S02]  /*3e40*/  FSEL R217, R41, -INF , !P1 ;  /* 0xff80000029d97808 */ /* 0x000fe40004800000 */
[----:B------:R-:W-:Y:S02]  /*3e50*/  FSEL R248, R43, -INF , !P0 ;  /* 0xff8000002bf87808 */ /* 0x000fe40004000000 */
[----:B------:R-:W-:Y:S02]  /*3e60*/  FSEL R179, R112, -INF , !P4 ;  /* 0xff80000070b37808 */ /* 0x000fe40006000000 */
[C---:B------:R-:W-:Y:S02]  /*3e70*/  ISETP.GE.AND P3, PT, R14.reuse, R229, PT ;  /* 0x000000e50e00720c */ /* 0x040fe40003f66270 */
[C---:B------:R-:W-:Y:S02]  /*3e80*/  ISETP.GE.AND P1, PT, R14.reuse, R228, PT ;  /* 0x000000e40e00720c */ /* 0x040fe40003f26270 */
[----:B------:R-:W-:-:S02]  /*3e90*/  ISETP.GE.AND P0, PT, R14, R227, PT ;  /* 0x000000e30e00720c */ /* 0x000fc40003f06270 */
[----:B------:R-:W-:Y:S02]  /*3ea0*/  ISETP.GE.AND P4, PT, R14, R226, PT ;  /* 0x000000e20e00720c */ /* 0x000fe40003f86270 */
[----:B------:R-:W-:Y:S02]  /*3eb0*/  I2FP.F32.S32 R15, R4 ;  /* 0x00000004000f7245 */ /* 0x000fe40000201400 */
[----:B------:R-:W-:Y:S02]  /*3ec0*/  I2FP.F32.S32 R14, R14 ;  /* 0x0000000e000e7245 */ /* 0x000fe40000201400 */
[----:B------:R-:W-:Y:S01]  /*3ed0*/  FSEL R174, R114, -INF , !P2 ;  /* 0xff80000072ae7808 */ /* 0x000fe20005000000 */
[C---:B------:R-:W-:Y:S01]  /*3ee0*/  FFMA.FTZ R28, R15.reuse, UR5, R28 ;  /* 0x000000050f1c7c23 */ /* 0x040fe2000801001c */
[C---:B------:R-:W-:Y:S01]  /*3ef0*/  FFMA.FTZ R108, R15.reuse, UR5, R108 ;  /* 0x000000050f6c7c23 */ /* 0x040fe2000801006c */
[C---:B------:R-:W-:Y:S01]  /*3f00*/  FFMA.FTZ R110, R15.reuse, UR5, R110 ;  /* 0x000000050f6e7c23 */ /* 0x040fe2000801006e */
[----:B------:R-:W-:Y:S01]  /*3f10*/  FFMA.FTZ R30, R15, UR5, R30 ;  /* 0x000000050f1e7c23 */ /* 0x000fe2000801001e */
[C---:B------:R-:W-:Y:S01]  /*3f20*/  FFMA.FTZ R33, R14.reuse, UR5, R33 ;  /* 0x000000050e217c23 */ /* 0x040fe20008010021 */
[----:B------:R-:W-:Y:S01]  /*3f30*/  I2FP.F32.S32 R15, R0 ;  /* 0x00000000000f7245 */ /* 0x000fe20000201400 */
[C---:B------:R-:W-:Y:S01]  /*3f40*/  FFMA.FTZ R115, R14.reuse, UR5, R115 ;  /* 0x000000050e737c23 */ /* 0x040fe20008010073 */
[----:B------:R-:W-:Y:S01]  /*3f50*/  FFMA.FTZ R35, R14, UR5, R35 ;  /* 0x000000050e237c23 */ /* 0x000fe20008010023 */
        /* <DEDUP_REMOVED lines=9> */
[----:B------:R-:W-:Y:S02]  /*3ff0*/  FSEL R178, R108, -INF , !P2 ;  /* 0xff8000006cb27808 */ /* 0x000fe40005000000 */
[----:B------:R-:W-:Y:S02]  /*4000*/  FSEL R191, R32, -INF , !P6 ;  /* 0xff80000020bf7808 */ /* 0x000fe40007000000 */
[----:B------:R-:W-:Y:S02]  /*4010*/  FSEL R184, R34, -INF , !P5 ;  /* 0xff80000022b87808 */ /* 0x000fe40006800000 */
[----:B------:R-:W-:Y:S02]  /*4020*/  FSEL R177, R113, -INF , !P3 ;  /* 0xff80000071b17808 */ /* 0x000fe40005800000 */
[C---:B------:R-:W-:Y:S02]  /*4030*/  ISETP.GE.AND P1, PT, R0.reuse, R229, PT ;  /* 0x000000e50000720c */ /* 0x040fe40003f26270 */
[----:B------:R-:W-:-:S02]  /*4040*/  ISETP.GE.AND P4, PT, R0, R227, PT ;  /* 0x000000e30000720c */ /* 0x000fc40003f86270 */
[C---:B------:R-:W-:Y:S01]  /*4050*/  ISETP.GE.AND P2, PT, R0.reuse, R226, PT ;  /* 0x000000e20000720c */ /* 0x040fe20003f46270 */
[----:B------:R-:W-:Y:S01]  /*4060*/  VIADD R0, R0, 0x39 ;  /* 0x0000003900007836 */ /* 0x000fe20000000000 */
[C---:B------:R-:W-:Y:S02]  /*4070*/  ISETP.GE.AND P6, PT, R4.reuse, R228, PT ;  /* 0x000000e40400720c */ /* 0x040fe40003fc6270 */
[C---:B------:R-:W-:Y:S02]  /*4080*/  ISETP.GE.AND P5, PT, R4.reuse, R227, PT ;  /* 0x000000e30400720c */ /* 0x040fe40003fa6270 */
[----:B------:R-:W-:Y:S01]  /*4090*/  ISETP.GE.AND P3, PT, R4, R226, PT ;  /* 0x000000e20400720c */ /* 0x000fe20003f66270 */
[----:B------:R-:W-:Y:S01]  /*40a0*/  IMAD.IADD R4, R2, 0x1, R129 ;  /* 0x0000000102047824 */ /* 0x000fe200078e0281 */
[----:B------:R-:W-:Y:S02]  /*40b0*/  FSEL R64, R64, -INF , !P0 ;  /* 0xff80000040407808 */ /* 0x000fe40004000000 */
[----:B------:R-:W-:-:S02]  /*40c0*/  PLOP3.LUT P0, PT, PT, PT, UP0, 0x80, 0x0 ;  /* 0x000000000000781c */ /* 0x000fc40003f0f008 */
[----:B------:R-:W-:Y:S02]  /*40d0*/  FSEL R172, R110, -INF , !P6 ;  /* 0xff8000006eac7808 */ /* 0x000fe40007000000 */
[----:B------:R-:W-:Y:S01]  /*40e0*/  FSEL R195, R28, -INF , !P5 ;  /* 0xff8000001cc37808 */ /* 0x000fe20006800000 */
[----:B------:R-:W-:Y:S01]  /*40f0*/  FFMA.FTZ R28, R15, UR5, R78 ;  /* 0x000000050f1c7c23 */ /* 0x000fe2000801004e */
[----:B------:R-:W-:Y:S02]  /*4100*/  FSEL R182, R30, -INF , !P3 ;  /* 0xff8000001eb67808 */ /* 0x000fe40005800000 */
[----:B------:R-:W-:Y:S02]  /*4110*/  FSEL R55, R55, -INF , !P1 ;  /* 0xff80000037377808 */ /* 0x000fe40004800000 */
[C---:B------:R-:W-:Y:S02]  /*4120*/  ISETP.GE.AND P6, PT, R0.reuse, R229, PT ;  /* 0x000000e50000720c */ /* 0x040fe40003fc6270 */
[----:B------:R-:W-:-:S02]  /*4130*/  ISETP.GE.AND P5, PT, R0, R228, PT ;  /* 0x000000e40000720c */ /* 0x000fc40003fa6270 */
[C---:B------:R-:W-:Y:S02]  /*4140*/  ISETP.GE.AND P3, PT, R0.reuse, R227, PT ;  /* 0x000000e30000720c */ /* 0x040fe40003f66270 */
[----:B------:R-:W-:Y:S02]  /*4150*/  ISETP.GE.AND P1, PT, R0, R226, PT ;  /* 0x000000e20000720c */ /* 0x000fe40003f26270 */
[----:B------:R-:W-:Y:S02]  /*4160*/  I2FP.F32.S32 R0, R0 ;  /* 0x0000000000007245 */ /* 0x000fe40000201400 */
[----:B------:R-:W-:-:S03]  /*4170*/  FSEL R28, R28, -INF , !P2 ;  /* 0xff8000001c1c7808 */ /* 0x000fc60005000000 */
[C---:B------:R-:W-:Y:S01]  /*4180*/  FFMA.FTZ R109, R0.reuse, UR5, R109 ;  /* 0x00000005006d7c23 */ /* 0x040fe2000801006d */
[C---:B------:R-:W-:Y:S01]  /*4190*/  FFMA.FTZ R111, R0.reuse, UR5, R111 ;  /* 0x00000005006f7c23 */ /* 0x040fe2000801006f */
[C---:B------:R-:W-:Y:S01]  /*41a0*/  FFMA.FTZ R193, R0.reuse, UR5, R29 ;  /* 0x0000000500c17c23 */ /* 0x040fe2000801001d */
[----:B------:R-:W-:Y:S01]  /*41b0*/  FFMA.FTZ R31, R0, UR5, R31 ;  /* 0x00000005001f7c23 */ /* 0x000fe2000801001f */
        /* <DEDUP_REMOVED lines=26> */
[C---:B------:R-:W-:Y:S01]  /*4360*/  IADD3 R2, P3, R30.reuse, UR31, RZ ;  /* 0x0000001f1e027c10 */ /* 0x040fe2000ff7e0ff */
        /* <DEDUP_REMOVED lines=43> */
.L_x_500:
[----:B------:R-:W-:Y:S05]  /*4620*/  BSYNC B0 ;  /* 0x0000000000007941 */ /* 0x000fea0003800000 */
.L_x_499:
[----:B------:R-:W0:Y:S02]  /*4630*/  LDGDEPBAR ;  /* 0x00000000000079af */ /* 0x000e240000000000 */
.L_x_498:
[----:B------:R-:W-:Y:S01]  /*4640*/  FMNMX.FTZ R0, R29, R13, !PT ;  /* 0x0000000d1d007209 */ /* 0x000fe20007810000 */
[----:B------:R-:W-:Y:S01]  /*4650*/  VIADD R169, R242, 0x4 ;  /* 0x00000004f2a97836 */ /* 0x000fe20000000000 */
[----:B-12---:R-:W-:Y:S01]  /*4660*/  FMNMX.FTZ R15, R28, R24, !PT ;  /* 0x000000181c0f7209 */ /* 0x006fe20007810000 */
[----:B------:R-:W-:Y:S01]  /*4670*/  USHF.L.U32 UR10, UR21, 0x1, URZ ;  /* 0x00000001150a7899 */ /* 0x000fe2000800063f */
[----:B------:R-:W-:Y:S01]  /*4680*/  FMNMX.FTZ R0, R25, R0, !PT ;  /* 0x0000000019007209 */ /* 0x000fe20007810000 */
[----:B------:R-:W-:Y:S01]  /*4690*/  IMAD.WIDE.U32 R18, R169, -0x326172a9, RZ ;  /* 0xcd9e8d57a9127825 */ /* 0x000fe200078e00ff */
[----:B------:R-:W-:Y:S01]  /*46a0*/  FMNMX.FTZ R15, R26, R15, !PT ;  /* 0x0000000f1a0f7209 */ /* 0x000fe20007810000 */
[----:B------:R-:W-:Y:S01]  /*46b0*/  ULDC UR19, c[0x0][0x2ec] ;  /* 0x0000bb0000137ab9 */ /* 0x000fe20000000800 */
[----:B------:R-:W-:Y:S01]  /*46c0*/  FMNMX.FTZ R0, R27, R0, !PT ;  /* 0x000000001b007209 */ /* 0x000fe20007810000 */
[----:B------:R-:W-:Y:S01]  /*46d0*/  IMAD.WIDE.U32 R102, R168, -0x2daee0ad, RZ ;  /* 0xd2511f53a8667825 */ /* 0x000fe200078e00ff */
[----:B------:R-:W-:-:S02]  /*46e0*/  FMNMX.FTZ R15, R72, R15, !PT ;  /* 0x0000000f480f7209 */ /* 0x000fc40007810000 */
[----:B------:R-:W-:Y:S01]  /*46f0*/  FMNMX.FTZ R0, R11, R0, !PT ;  /* 0x000000000b007209 */ /* 0x000fe20007810000 */
[----:B------:R-:W-:Y:S01]  /*4700*/  VIADD R57, R241, 0xbb67ae85 ;  /* 0xbb67ae85f1397836 */ /* 0x000fe20000000000 */
        /* <DEDUP_REMOVED lines=17> */
[----:B------:R-:W-:Y:S01]  /*4820*/  VIADD R175, R240, 0x1715609d ;  /* 0x1715609df0af7836 */ /* 0x000fe20000000000 */
[----:B------:R-:W-:Y:S01]  /*4830*/  FMNMX.FTZ R0, R185, R0, !PT ;  /* 0x00000000b9007209 */ /* 0x000fe20007810000 */
[----:B------:R-:W-:Y:S01]  /*4840*/  IMAD.WIDE.U32 R218, R242, -0x326172a9, RZ ;  /* 0xcd9e8d57f2da7825 */ /* 0x000fe200078e00ff */
        /* <DEDUP_REMOVED lines=15> */
[-C--:B------:R-:W-:Y:S02]  /*4940*/  LOP3.LUT R188, R19, R171.reuse, RZ, 0x3c, !PT ;  /* 0x000000ab13bc7212 */ /* 0x080fe400078e3cff */
[----:B------:R-:W-:Y:S01]  /*4950*/  LOP3.LUT R58, R103, UR10, R241, 0x96, !PT ;  /* 0x0000000a673a7c12 */ /* 0x000fe2000f8e96f1 */
[----:B------:R-:W2:Y:S01]  /*4960*/  SHFL.BFLY PT, R15, R14, 0x2, 0x1f ;  /* 0x0c401f000e0f7f89 */ /* 0x000ea200000e0000 */
[----:B------:R-:W-:Y:S01]  /*4970*/  LEA R221, R4, UR4, 0x1 ;  /* 0x0000000404dd7c11 */ /* 0x000fe2000f8e08ff */
[----:B------:R-:W-:Y:S01]  /*4980*/  IMAD.WIDE.U32 R188, R188, -0x2daee0ad, RZ ;  /* 0xd2511f53bcbc7825 */ /* 0x000fe200078e00ff */
[----:B------:R-:W-:Y:S01]  /*4990*/  FMNMX.FTZ R63, R64, R84, !PT ;  /* 0x00000054403f7209 */ /* 0x000fe20007810000 */
[----:B------:R-:W-:Y:S01]  /*49a0*/  UIADD3 UR10, UR10, 0x1, URZ ;  /* 0x000000010a0a7890 */ /* 0x000fe2000fffe03f */
[----:B------:R-:W-:Y:S01]  /*49b0*/  LOP3.LUT R244, R219, R171, RZ, 0x3c, !PT ;  /* 0x000000abdbf47212 */ /* 0x000fe200078e3cff */
[----:B------:R-:W-:Y:S01]  /*49c0*/  IMAD.WIDE.U32 R58, R58, -0x326172a9, RZ ;  /* 0xcd9e8d573a3a7825 */ /* 0x000fe200078e00ff */
[----:B------:R-:W-:Y:S01]  /*49d0*/  FMNMX.FTZ R63, R86, R63, !PT ;  /* 0x0000003f563f7209 */ /* 0x000fe20007810000 */
[----:B------:R-:W-:Y:S02]  /*49e0*/  LDSM.16.MT88.4 R148, [R221+0x9000] ;  /* 0x00900000dd94783b */ /* 0x000fe40000004200 */
[----:B------:R-:W-:Y:S01]  /*49f0*/  IMAD R170, R3, 0x2, R221 ;  /* 0x0000000203aa7824 */ /* 0x000fe200078e02dd */
[----:B------:R-:W-:Y:S01]  /*4a00*/  FMNMX.FTZ R63, R100, R63, !PT ;  /* 0x0000003f643f7209 */ /* 0x000fe20007810000 */
[----:B------:R-:W-:Y:S01]  /*4a10*/  LDSM.16.MT88.4 R96, [R221+0xa000] ;  /* 0x00a00000dd60783b */ /* 0x000fe20000004200 */
[----:B------:R-:W-:-:S02]  /*4a20*/  IMAD.WIDE.U32 R244, R244, -0x2daee0ad, RZ ;  /* 0xd2511f53f4f47825 */ /* 0x000fc400078e00ff */
[----:B------:R-:W-:Y:S01]  /*4a30*/  FMNMX.FTZ R63, R70, R63, !PT ;  /* 0x0000003f463f7209 */ /* 0x000fe20007810000 */
[----:B------:R-:W-:Y:S02]  /*4a40*/  LDSM.16.MT88.4 R80, [R170+0x9000] ;  /* 0x00900000aa50783b */ /* 0x000fe40000004200 */
[-CC-:B------:R-:W-:Y:S02]  /*4a50*/  LOP3.LUT R246, R245, R102.reuse, R57.reuse, 0x96, !PT ;  /* 0x00000066f5f67212 */ /* 0x180fe400078e9639 */
[----:B-1----:R-:W-:Y:S01]  /*4a60*/  FMNMX.FTZ R17, R0, R17, !PT ;  /* 0x0000001100117209 */ /* 0x002fe20007810000 */
[----:B------:R-:W-:Y:S01]  /*4a70*/  LDSM.16.MT88.4 R144, [R170+0xa000] ;  /* 0x00a00000aa90783b */ /* 0x000fe20000004200 */
[----:B------:R-:W-:Y:S01]  /*4a80*/  LOP3.LUT R0, R189, R102, R57, 0x96, !PT ;  /* 0x00000066bd007212 */ /* 0x000fe200078e9639 */
[----:B------:R-:W-:Y:S01]  /*4a90*/  IMAD.WIDE.U32 R246, R246, -0x326172a9, RZ ;  /* 0xcd9e8d57f6f67825 */ /* 0x000fe200078e00ff */
[----:B--2---:R-:W-:Y:S01]  /*4aa0*/  FMNMX.FTZ R15, R14, R15, !PT ;  /* 0x0000000f0e0f7209 */ /* 0x004fe20007810000 */
[----:B------:R-:W1:Y:S01]  /*4ab0*/  SHFL.BFLY PT, R2, R17, 0x1, 0x1f ;  /* 0x0c201f0011027f89 */ /* 0x000e6200000e0000 */
[----:B------:R-:W-:Y:S01]  /*4ac0*/  FMNMX.FTZ R63, R68, R63, !PT ;  /* 0x0000003f443f7209 */ /* 0x000fe20007810000 */
[----:B------:R-:W-:Y:S01]  /*4ad0*/  IMAD.WIDE.U32 R136, R0, -0x326172a9, RZ ;  /* 0xcd9e8d5700887825 */ /* 0x000fe200078e00ff */
[----:B------:R-:W-:Y:S01]  /*4ae0*/  LOP3.LUT R0, R59, R18, R216, 0x96, !PT ;  /* 0x000000123b007212 */ /* 0x000fe200078e96d8 */
[----:B------:R-:W-:Y:S01]  /*4af0*/  LDSM.16.MT88.4 R120, [R221+0xb000] ;  /* 0x00b00000dd78783b */ /* 0x000fe20000004200 */
[----:B------:R-:W-:-:S02]  /*4b00*/  FMNMX.FTZ R63, R52, R63, !PT ;  /* 0x0000003f343f7209 */ /* 0x000fc40007810000 */
[-CC-:B------:R-:W-:Y:S01]  /*4b10*/  LOP3.LUT R16, R137, R58.reuse, R215.reuse, 0x96, !PT ;  /* 0x0000003a89107212 */ /* 0x180fe200078e96d7 */
[----:B------:R-:W-:Y:S01]  /*4b20*/  IMAD.WIDE.U32 R18, R0, -0x2daee0ad, RZ ;  /* 0xd2511f5300127825 */ /* 0x000fe200078e00ff */
[----:B------:R-:W-:Y:S01]  /*4b30*/  FMNMX.FTZ R63, R56, R63, !PT ;  /* 0x0000003f383f7209 */ /* 0x000fe20007810000 */
[----:B------:R-:W2:Y:S01]  /*4b40*/  SHFL.BFLY PT, R0, R15, 0x1, 0x1f ;  /* 0x0c201f000f007f89 */ /* 0x000ea200000e0000 */
[----:B------:R-:W-:Y:S02]  /*4b50*/  LOP3.LUT R58, R247, R58, R215, 0x96, !PT ;  /* 0x0000003af73a7212 */ /* 0x000fe400078e96d7 */
[----:B------:R-:W-:Y:S01]  /*4b60*/  LOP3.LUT R14, R19, R188, R214, 0x96, !PT ;  /* 0x000000bc130e7212 */ /* 0x000fe200078e96d6 */
[----:B------:R-:W-:Y:S01]  /*4b70*/  LDSM.16.MT88.4 R32, [R221+0x9400] ;  /* 0x00940000dd20783b */ /* 0x000fe20000004200 */
[----:B------:R-:W-:-:S03]  /*4b80*/  FMNMX.FTZ R63, R200, R63, !PT ;  /* 0x0000003fc83f7209 */ /* 0x000fc60007810000 */
[----:B------:R-:W-:Y:S01]  /*4b90*/  IMAD.WIDE.U32 R22, R14, -0x326172a9, RZ ;  /* 0xcd9e8d570e167825 */ /* 0x000fe200078e00ff */
[----:B------:R-:W-:-:S04]  /*4ba0*/  FMNMX.FTZ R63, R202, R63, !PT ;  /* 0x0000003fca3f7209 */ /* 0x000fc80007810000 */
[----:B------:R-:W-:Y:S02]  /*4bb0*/  LOP3.LUT R14, R23, R136, R213, 0x96, !PT ;  /* 0x00000088170e7212 */ /* 0x000fe400078e96d5 */
[----:B-1----:R-:W-:Y:S01]  /*4bc0*/  FMNMX.FTZ R2, R17, R2, !PT ;  /* 0x0000000211027209 */ /* 0x002fe20007810000 */
[----:B------:R-:W-:Y:S01]  /*4bd0*/  IMAD.WIDE.U32 R16, R16, -0x2daee0ad, RZ ;  /* 0xd2511f5310107825 */ /* 0x000fe200078e00ff */
[----:B------:R-:W-:Y:S02]  /*4be0*/  FMNMX.FTZ R63, R206, R63, !PT ;  /* 0x0000003fce3f7209 */ /* 0x000fe40007810000 */
[C---:B------:R-:W-:Y:S01]  /*4bf0*/  FSETP.NEU.FTZ.AND P1, PT, R2.reuse, -INF , PT ;  /* 0xff8000000200780b */ /* 0x040fe20003f3d000 */
[----:B------:R-:W-:Y:S01]  /*4c00*/  FMUL.FTZ R198, R2, UR19 ;  /* 0x0000001302c67c20 */ /* 0x000fe20008410000 */
[----:B------:R-:W-:Y:S01]  /*4c10*/  LOP3.LUT R18, R17, R18, R212, 0x96, !PT ;  /* 0x0000001211127212 */ /* 0x000fe200078e96d4 */
[----:B------:R-:W-:Y:S01]  /*4c20*/  IMAD.WIDE.U32 R20, R14, -0x2daee0ad, RZ ;  /* 0xd2511f530e147825 */ /* 0x000fe200078e00ff */
[----:B------:R-:W-:-:S02]  /*4c30*/  FMNMX.FTZ R63, R208, R63, !PT ;  /* 0x0000003fd03f7209 */ /* 0x000fc40007810000 */
[----:B------:R-:W-:Y:S01]  /*4c40*/  FSEL R198, R198, RZ, P1 ;  /* 0x000000ffc6c67208 */ /* 0x000fe20000800000 */
[----:B------:R-:W-:Y:S01]  /*4c50*/  IMAD.WIDE.U32 R18, R18, -0x326172a9, RZ ;  /* 0xcd9e8d5712127825 */ /* 0x000fe200078e00ff */
[----:B------:R-:W-:Y:S02]  /*4c60*/  LOP3.LUT R16, R21, R16, R210, 0x96, !PT ;  /* 0x0000001015107212 */ /* 0x000fe400078e96d2 */
[----:B--2---:R-:W-:Y:S01]  /*4c70*/  FMNMX.FTZ R0, R15, R0, !PT ;  /* 0x000000000f007209 */ /* 0x004fe20007810000 */
[----:B------:R-:W-:Y:S01]  /*4c80*/  FFMA.FTZ R48, R13, UR19, -R198 ;  /* 0x000000130d307c23 */ /* 0x000fe200080108c6 */
[----:B------:R-:W-:Y:S01]  /*4c90*/  LOP3.LUT R22, R19, R22, R211, 0x96, !PT ;  /* 0x0000001613167212 */ /* 0x000fe200078e96d3 */
[----:B------:R-:W-:-:S04]  /*4ca0*/  IMAD.WIDE.U32 R16, R16, -0x326172a9, RZ ;  /* 0xcd9e8d5710107825 */ /* 0x000fc800078e00ff */
[--C-:B------:R-:W-:Y:S01]  /*4cb0*/  FFMA.FTZ R49, R29, UR19, -R198.reuse ;  /* 0x000000131d317c23 */ /* 0x100fe200080108c6 */
[--C-:B------:R-:W-:Y:S01]  /*4cc0*/  FFMA.FTZ R39, R9, UR19, -R198.reuse ;  /* 0x0000001309277c23 */ /* 0x100fe200080108c6 */
[----:B------:R-:W-:Y:S01]  /*4cd0*/  FMUL.FTZ R181, R0, UR19 ;  /* 0x0000001300b57c20 */ /* 0x000fe20008410000 */
[----:B------:R-:W-:Y:S01]  /*4ce0*/  IMAD.WIDE.U32 R22, R22, -0x2daee0ad, RZ ;  /* 0xd2511f5316167825 */ /* 0x000fe200078e00ff */
[----:B------:R-:W-:Y:S01]  /*4cf0*/  MUFU.EX2 R48, R48 ;  /* 0x0000003000307308 */ /* 0x000fe20000000800 */
[----:B------:R-:W-:Y:S02]  /*4d00*/  LOP3.LUT R18, R17, R18, R175, 0x96, !PT ;  /* 0x0000001211127212 */ /* 0x000fe400078e96af */
[--C-:B------:R-:W-:Y:S01]  /*4d10*/  FFMA.FTZ R38, R5, UR19, -R198.reuse ;  /* 0x0000001305267c23 */ /* 0x100fe200080108c6 */
[----:B------:R-:W-:Y:S01]  /*4d20*/  FSETP.NEU.FTZ.AND P1, PT, R0, -INF , PT ;  /* 0xff8000000000780b */ /* 0x000fe20003f3d000 */
[--C-:B------:R-:W-:Y:S01]  /*4d30*/  FFMA.FTZ R47, R25, UR19, -R198.reuse ;  /* 0x00000013192f7c23 */ /* 0x100fe200080108c6 */
[----:B------:R-:W-:Y:S01]  /*4d40*/  LOP3.LUT R13, R23, R20, R209, 0x96, !PT ;  /* 0x00000014170d7212 */ /* 0x000fe200078e96d1 */
[----:B------:R-:W-:Y:S01]  /*4d50*/  IMAD.WIDE.U32 R18, R18, -0x2daee0ad, RZ ;  /* 0xd2511f5312127825 */ /* 0x000fe200078e00ff */
[----:B------:R-:W-:Y:S01]  /*4d60*/  FSEL R181, R181, RZ, P1 ;  /* 0x000000ffb5b57208 */ /* 0x000fe20000800000 */
[----:B------:R-:W1:Y:S02]  /*4d70*/  MUFU.EX2 R49, R49 ;  /* 0x0000003100317308 */ /* 0x000e640000000800 */
[----:B------:R-:W-:Y:S01]  /*4d80*/  FFMA.FTZ R44, R27, UR19, -R198 ;  /* 0x000000131b2c7c23 */ /* 0x000fe200080108c6 */
[----:B------:R-:W-:Y:S01]  /*4d90*/  IMAD.WIDE.U32 R30, R13, -0x326172a9, RZ ;  /* 0xcd9e8d570d1e7825 */ /* 0x000fe200078e00ff */
[----:B------:R-:W-:-:S03]  /*4da0*/  LOP3.LUT R13, R19, R22, R173, 0x96, !PT ;  /* 0x00000016130d7212 */ /* 0x000fc600078e96ad */
[--C-:B------:R-:W-:Y:S01]  /*4db0*/  FFMA.FTZ R46, R26, UR19, -R181.reuse ;  /* 0x000000131a2e7c23 */ /* 0x100fe200080108b5 */
[--C-:B------:R-:W-:Y:S01]  /*4dc0*/  FFMA.FTZ R43, R72, UR19, -R181.reuse ;  /* 0x00000013482b7c23 */ /* 0x100fe200080108b5 */
[----:B------:R-:W-:Y:S01]  /*4dd0*/  FFMA.FTZ R50, R28, UR19, -R181 ;  /* 0x000000131c327c23 */ /* 0x000fe200080108b5 */
[----:B------:R-:W-:Y:S01]  /*4de0*/  LOP3.LUT R16, R31, R16, R207, 0x96, !PT ;  /* 0x000000101f107212 */ /* 0x000fe200078e96cf */
[--C-:B------:R-:W-:Y:S01]  /*4df0*/  FFMA.FTZ R51, R24, UR19, -R181.reuse ;  /* 0x0000001318337c23 */ /* 0x100fe200080108b5 */
[----:B------:R-:W-:Y:S01]  /*4e00*/  SHF.R.U32.HI R15, RZ, 0x10, R30 ;  /* 0x00000010ff0f7819 */ /* 0x000fe2000001161e */
[----:B------:R-:W-:Y:S01]  /*4e10*/  MUFU.EX2 R46, R46 ;  /* 0x0000002e002e7308 */ /* 0x000fe20000000800 */
[--C-:B------:R-:W-:Y:S01]  /*4e20*/  SHF.R.U32.HI R133, RZ, 0x10, R16.reuse ;  /* 0x00000010ff857819 */ /* 0x100fe20000011610 */
[--C-:B------:R-:W-:Y:S01]  /*4e30*/  FFMA.FTZ R41, R8, UR19, -R181.reuse ;  /* 0x0000001308297c23 */ /* 0x100fe200080108b5 */
[----:B------:R-:W-:Y:S01]  /*4e40*/  SHF.R.U32.HI R4, RZ, 0x18, R16 ;  /* 0x00000018ff047819 */ /* 0x000fe20000011610 */
[--C-:B------:R-:W-:Y:S01]  /*4e50*/  FFMA.FTZ R40, R6, UR19, -R181.reuse ;  /* 0x0000001306287c23 */ /* 0x100fe200080108b5 */
[----:B------:R-:W-:Y:S01]  /*4e60*/  LOP3.LUT R133, R133, 0xff, RZ, 0xc0, !PT ;  /* 0x000000ff85857812 */ /* 0x000fe200078ec0ff */
[--C-:B------:R-:W-:Y:S01]  /*4e70*/  FFMA.FTZ R37, R12, UR19, -R181.reuse ;  /* 0x000000130c257c23 */ /* 0x100fe200080108b5 */
[----:B------:R-:W-:Y:S01]  /*4e80*/  SHF.R.U32.HI R14, RZ, 0x18, R30 ;  /* 0x00000018ff0e7819 */ /* 0x000fe2000001161e */
[----:B------:R-:W2:Y:S01]  /*4e90*/  MUFU.EX2 R43, R43 ;  /* 0x0000002b002b7308 */ /* 0x000ea20000000800 */
[----:B------:R-:W-:Y:S01]  /*4ea0*/  PRMT R133, R133, 0x5410, R4 ;  /* 0x0000541085857816 */ /* 0x000fe20000000004 */
[--C-:B------:R-:W-:Y:S01]  /*4eb0*/  FFMA.FTZ R42, R7, UR19, -R198.reuse ;  /* 0x00000013072a7c23 */ /* 0x100fe200080108c6 */
[----:B------:R-:W-:Y:S01]  /*4ec0*/  FMNMX.FTZ R4, R55, R85, !PT ;  /* 0x0000005537047209 */ /* 0x000fe20007810000 */
[--C-:B------:R-:W-:Y:S01]  /*4ed0*/  FFMA.FTZ R36, R10, UR19, -R181.reuse ;  /* 0x000000130a247c23 */ /* 0x100fe200080108b5 */
[----:B------:R-:W-:Y:S01]  /*4ee0*/  LOP3.LUT R15, R15, 0xff, RZ, 0xc0, !PT ;  /* 0x000000ff0f0f7812 */ /* 0x000fe200078ec0ff */
[--C-:B------:R-:W-:Y:S01]  /*4ef0*/  FFMA.FTZ R45, R11, UR19, -R198.reuse ;  /* 0x000000130b2d7c23 */ /* 0x100fe200080108c6 */
[----:B------:R-:W-:Y:S01]  /*4f00*/  FMNMX.FTZ R4, R87, R4, !PT ;  /* 0x0000000457047209 */ /* 0x000fe20007810000 */
[----:B------:R-:W-:Y:S01]  /*4f10*/  MUFU.EX2 R50, R50 ;  /* 0x0000003200327308 */ /* 0x000fe20000000800 */
[----:B------:R-:W-:Y:S01]  /*4f20*/  LOP3.LUT R21, R16, 0xffff, RZ, 0xc0, !PT ;  /* 0x0000ffff10157812 */ /* 0x000fe200078ec0ff */
[----:B------:R-:W-:Y:S01]  /*4f30*/  LDSM.16.MT88.4 R24, [R170+0x9400] ;  /* 0x00940000aa18783b */ /* 0x000fe20000004200 */
[----:B------:R-:W-:Y:S01]  /*4f40*/  FMNMX.FTZ R4, R69, R4, !PT ;  /* 0x0000000445047209 */ /* 0x000fe20007810000 */
[----:B------:R-:W-:Y:S01]  /*4f50*/  FFMA.FTZ R189, R185, UR19, -R198 ;  /* 0x00000013b9bd7c23 */ /* 0x000fe200080108c6 */
[----:B------:R-:W-:Y:S01]  /*4f60*/  PRMT R15, R15, 0x5410, R14 ;  /* 0x000054100f0f7816 */ /* 0x000fe2000000000e */
[----:B------:R-:W-:Y:S01]  /*4f70*/  FFMA.FTZ R185, R250, UR19, -R181 ;  /* 0x00000013fab97c23 */ /* 0x000fe200080108b5 */
[----:B------:R-:W-:Y:S01]  /*4f80*/  FMNMX.FTZ R4, R71, R4, !PT ;  /* 0x0000000447047209 */ /* 0x000fe20007810000 */
[----:B------:R-:W3:Y:S01]  /*4f90*/  MUFU.EX2 R51, R51 ;  /* 0x0000003300337308 */ /* 0x000ee20000000800 */
[----:B------:R-:W-:Y:S01]  /*4fa0*/  LOP3.LUT R14, R16, 0xff, RZ, 0xc0, !PT ;  /* 0x000000ff100e7812 */ /* 0x000fe200078ec0ff */
[--C-:B------:R-:W-:Y:S01]  /*4fb0*/  FFMA.FTZ R203, R203, UR19, -R198.reuse ;  /* 0x00000013cbcb7c23 */ /* 0x100fe200080108c6 */
[----:B------:R-:W-:Y:S01]  /*4fc0*/  FMNMX.FTZ R4, R65, R4, !PT ;  /* 0x0000000441047209 */ /* 0x000fe20007810000 */
[--C-:B------:R-:W-:Y:S01]  /*4fd0*/  FFMA.FTZ R190, R187, UR19, -R198.reuse ;  /* 0x00000013bbbe7c23 */ /* 0x100fe200080108c6 */
[----:B------:R-:W-:Y:S01]  /*4fe0*/  SHF.R.U32.HI R21, RZ, 0x8, R21 ;  /* 0x00000008ff157819 */ /* 0x000fe20000011615 */
[--C-:B------:R-:W-:Y:S01]  /*4ff0*/  FFMA.FTZ R187, R217, UR19, -R198.reuse ;  /* 0x00000013d9bb7c23 */ /* 0x100fe200080108c6 */
[----:B------:R-:W-:Y:S01]  /*5000*/  FMNMX.FTZ R4, R61, R4, !PT ;  /* 0x000000043d047209 */ /* 0x000fe20007810000 */
[----:B------:R-:W-:Y:S01]  /*5010*/  MUFU.EX2 R41, R41 ;  /* 0x0000002900297308 */ /* 0x000fe20000000800 */
[----:B------:R-:W-:Y:S01]  /*5020*/  PRMT R3, R14, 0x5410, R21 ;  /* 0x000054100e037816 */ /* 0x000fe20000000015 */
[--C-:B------:R-:W-:Y:S01]  /*5030*/  FFMA.FTZ R194, R194, UR19, -R181.reuse ;  /* 0x00000013c2c27c23 */ /* 0x100fe200080108b5 */
[----:B------:R-:W-:Y:S01]  /*5040*/  FMNMX.FTZ R4, R53, R4, !PT ;  /* 0x0000000435047209 */ /* 0x000fe20007810000 */
[--C-:B------:R-:W-:Y:S01]  /*5050*/  FFMA.FTZ R204, R204, UR19, -R181.reuse ;  /* 0x00000013cccc7c23 */ /* 0x100fe200080108b5 */
[----:B------:R-:W-:Y:S01]  /*5060*/  LOP3.LUT R16, R18, 0xffff, RZ, 0xc0, !PT ;  /* 0x0000ffff12107812 */ /* 0x000fe200078ec0ff */
[--C-:B------:R-:W-:Y:S01]  /*5070*/  FFMA.FTZ R191, R191, UR19, -R198.reuse ;  /* 0x00000013bfbf7c23 */ /* 0x100fe200080108c6 */
[----:B------:R-:W-:Y:S01]  /*5080*/  FMNMX.FTZ R4, R197, R4, !PT ;  /* 0x00000004c5047209 */ /* 0x000fe20007810000 */
[----:B------:R-:W4:Y:S01]  /*5090*/  MUFU.EX2 R40, R40 ;  /* 0x0000002800287308 */ /* 0x000f220000000800 */
[----:B------:R-:W-:Y:S01]  /*50a0*/  HSET2.LE.AND R132, R3, R60, PT ;  /* 0x0000003c03847233 */ /* 0x000fe20003803000 */
[--C-:B------:R-:W-:Y:S01]  /*50b0*/  FFMA.FTZ R192, R192, UR19, -R198.reuse ;  /* 0x00000013c0c07c23 */ /* 0x100fe200080108c6 */
[----:B------:R-:W-:Y:S01]  /*50c0*/  FMNMX.FTZ R4, R199, R4, !PT ;  /* 0x00000004c7047209 */ /* 0x000fe20007810000 */
[----:B------:R-:W-:Y:S01]  /*50d0*/  FFMA.FTZ R195, R195, UR19, -R198 ;  /* 0x00000013c3c37c23 */ /* 0x000fe200080108c6 */
[----:B-1----:R-:W-:Y:S01]  /*50e0*/  F2FP.F16.F32.PACK_AB R3, R48, R49 ;  /* 0x000000313003723e */ /* 0x002fe200000000ff */
[----:B------:R-:W-:Y:S01]  /*50f0*/  FADD.FTZ R48, R49, R48 ;  /* 0x0000003031307221 */ /* 0x000fe20000010000 */
[----:B------:R-:W-:Y:S01]  /*5100*/  FMNMX.FTZ R4, R201, R4, !PT ;  /* 0x00000004c9047209 */ /* 0x000fe20007810000 */
[----:B------:R-:W-:Y:S01]  /*5110*/  MUFU.EX2 R39, R39 ;  /* 0x0000002700277308 */ /* 0x000fe20000000800 */
[----:B------:R-:W-:Y:S01]  /*5120*/  LOP3.LUT R132, R132, R3, RZ, 0xc0, !PT ;  /* 0x0000000384847212 */ /* 0x000fe200078ec0ff */
[----:B------:R-:W-:Y:S01]  /*5130*/  FFMA.FTZ R198, R193, UR19, -R198 ;  /* 0x00000013c1c67c23 */ /* 0x000fe200080108c6 */
[----:B------:R-:W-:Y:S01]  /*5140*/  FMNMX.FTZ R4, R205, R4, !PT ;  /* 0x00000004cd047209 */ /* 0x000fe20007810000 */
[--C-:B------:R-:W-:Y:S01]  /*5150*/  FFMA.FTZ R184, R184, UR19, -R181.reuse ;  /* 0x00000013b8b87c23 */ /* 0x100fe200080108b5 */
[----:B------:R-:W-:Y:S01]  /*5160*/  LOP3.LUT R3, R18, 0xff, RZ, 0xc0, !PT ;  /* 0x000000ff12037812 */ /* 0x000fe200078ec0ff */
[--C-:B------:R-:W-:Y:S01]  /*5170*/  FFMA.FTZ R193, R186, UR19, -R181.reuse ;  /* 0x00000013bac17c23 */ /* 0x100fe200080108b5 */
[----:B------:R-:W-:Y:S01]  /*5180*/  SHF.R.U32.HI R16, RZ, 0x8, R16 ;  /* 0x00000008ff107819 */ /* 0x000fe20000011610 */
[----:B------:R-:W1:Y:S01]  /*5190*/  MUFU.EX2 R38, R38 ;  /* 0x0000002600267308 */ /* 0x000e620000000800 */
[----:B------:R-:W-:Y:S01]  /*51a0*/  FMNMX.FTZ R4, R179, R4, !PT ;  /* 0x00000004b3047209 */ /* 0x000fe20007810000 */
[----:B------:R-:W-:Y:S01]  /*51b0*/  FFMA.FTZ R182, R182, UR19, -R181 ;  /* 0x00000013b6b67c23 */ /* 0x000fe200080108b5 */
[----:B------:R-:W-:-:S02]  /*51c0*/  PRMT R9, R3, 0x5410, R16 ;  /* 0x0000541003097816 */ /* 0x000fc40000000010 */
[----:B------:R-:W-:Y:S02]  /*51d0*/  FMNMX.FTZ R3, R177, R4, !PT ;  /* 0x00000004b1037209 */ /* 0x000fe40007810000 */
[----:B------:R-:W-:Y:S01]  /*51e0*/  HSET2.LE.AND R15, R15, R60, PT ;  /* 0x0000003c0f0f7233 */ /* 0x000fe20003803000 */
[----:B------:R-:W-:Y:S01]  /*51f0*/  MUFU.EX2 R47, R47 ;  /* 0x0000002f002f7308 */ /* 0x000fe20000000800 */
[----:B------:R-:W-:Y:S02]  /*5200*/  FMNMX.FTZ R3, R178, R3, !PT ;  /* 0x00000003b2037209 */ /* 0x000fe40007810000 */
[----:B------:R-:W-:Y:S02]  /*5210*/  SHF.R.U32.HI R5, RZ, 0x10, R13 ;  /* 0x00000010ff057819 */ /* 0x000fe4000001160d */
[----:B------:R-:W-:Y:S02]  /*5220*/  FMNMX.FTZ R3, R176, R3, !PT ;  /* 0x00000003b0037209 */ /* 0x000fe40007810000 */
[----:B--2---:R-:W-:Y:S01]  /*5230*/  F2FP.F16.F32.PACK_AB R14, R43, R46 ;  /* 0x0000002e2b0e723e */ /* 0x004fe200000000ff */
[----:B------:R-:W2:Y:S01]  /*5240*/  MUFU.EX2 R44, R44 ;  /* 0x0000002c002c7308 */ /* 0x000ea20000000800 */
[C---:B------:R-:W-:Y:S01]  /*5250*/  LOP3.LUT R20, R30.reuse, 0xffff, RZ, 0xc0, !PT ;  /* 0x0000ffff1e147812 */ /* 0x040fe200078ec0ff */
[----:B------:R-:W5:Y:S01]  /*5260*/  SHFL.BFLY PT, R164, R3, 0x2, 0x1f ;  /* 0x0c401f0003a47f89 */ /* 0x000f6200000e0000 */
[----:B------:R-:W-:-:S02]  /*5270*/  LOP3.LUT R17, R30, 0xff, RZ, 0xc0, !PT ;  /* 0x000000ff1e117812 */ /* 0x000fc400078ec0ff */
[----:B------:R-:W-:Y:S01]  /*5280*/  SHF.R.U32.HI R12, RZ, 0x18, R13 ;  /* 0x00000018ff0c7819 */ /* 0x000fe2000001160d */
[----:B------:R-:W-:Y:S01]  /*5290*/  LDSM.16.MT88.4 R28, [R170+0xb000] ;  /* 0x00b00000aa1c783b */ /* 0x000fe20000004200 */
[----:B------:R-:W-:Y:S01]  /*52a0*/  LOP3.LUT R5, R5, 0xff, RZ, 0xc0, !PT ;  /* 0x000000ff05057812 */ /* 0x000fe200078ec0ff */
[----:B------:R-:W-:Y:S01]  /*52b0*/  MUFU.EX2 R37, R37 ;  /* 0x0000002500257308 */ /* 0x000fe20000000800 */
[----:B------:R-:W-:Y:S02]  /*52c0*/  LOP3.LUT R135, R15, R14, RZ, 0xc0, !PT ;  /* 0x0000000e0f877212 */ /* 0x000fe400078ec0ff */
[----:B------:R-:W-:Y:S02]  /*52d0*/  HSET2.LE.AND R133, R133, R60, PT ;  /* 0x0000003c85857233 */ /* 0x000fe40003803000 */
[----:B---3--:R-:W-:Y:S01]  /*52e0*/  F2FP.F16.F32.PACK_AB R14, R51, R50 ;  /* 0x00000032330e723e */ /* 0x008fe200000000ff */
[----:B------:R-:W-:Y:S01]  /*52f0*/  FADD.FTZ R51, R50, R51 ;  /* 0x0000003332337221 */ /* 0x000fe20000010000 */
[----:B------:R-:W-:Y:S01]  /*5300*/  PRMT R5, R5, 0x5410, R12 ;  /* 0x0000541005057816 */ /* 0x000fe2000000000c */
[----:B------:R-:W3:Y:S01]  /*5310*/  MUFU.EX2 R36, R36 ;  /* 0x0000002400247308 */ /* 0x000ee20000000800 */
[----:B------:R-:W-:Y:S01]  /*5320*/  LOP3.LUT R133, R133, R14, RZ, 0xc0, !PT ;  /* 0x0000000e85857212 */ /* 0x000fe200078ec0ff */
[----:B------:R-:W-:Y:S01]  /*5330*/  FADD.FTZ R46, R46, R51 ;  /* 0x000000332e2e7221 */ /* 0x000fe20000010000 */
[----:B------:R-:W-:-:S02]  /*5340*/  SHF.R.U32.HI R14, RZ, 0x10, R18 ;  /* 0x00000010ff0e7819 */ /* 0x000fc40000011612 */
[----:B------:R-:W-:Y:S01]  /*5350*/  HSET2.LE.AND R5, R5, R60, PT ;  /* 0x0000003c05057233 */ /* 0x000fe20003803000 */
[----:B------:R-:W-:Y:S01]  /*5360*/  FADD.FTZ R46, R43, R46 ;  /* 0x0000002e2b2e7221 */ /* 0x000fe20000010000 */
[C---:B----4-:R-:W-:Y:S01]  /*5370*/  F2FP.F16.F32.PACK_AB R54, R40.reuse, R41 ;  /* 0x000000292836723e */ /* 0x050fe200000000ff */
[----:B------:R-:W-:Y:S01]  /*5380*/  MUFU.EX2 R45, R45 ;  /* 0x0000002d002d7308 */ /* 0x000fe20000000800 */
[----:B------:R-:W-:Y:S01]  /*5390*/  SHF.R.U32.HI R20, RZ, 0x8, R20 ;  /* 0x00000008ff147819 */ /* 0x000fe20000011614 */
[----:B------:R-:W-:Y:S01]  /*53a0*/  FADD.FTZ R41, R41, R46 ;  /* 0x0000002e29297221 */ /* 0x000fe20000010000 */
[----:B-----5:R-:W-:Y:S02]  /*53b0*/  FMNMX.FTZ R164, R3, R164, !PT ;  /* 0x000000a403a47209 */ /* 0x020fe40007810000 */
[----:B------:R-:W-:Y:S01]  /*53c0*/  SHF.R.U32.HI R7, RZ, 0x18, R18 ;  /* 0x00000018ff077819 */ /* 0x000fe20000011612 */
[----:B------:R-:W-:Y:S01]  /*53d0*/  FADD.FTZ R40, R40, R41 ;  /* 0x0000002928287221 */ /* 0x000fe20000010000 */
[----:B------:R-:W-:Y:S01]  /*53e0*/  LOP3.LUT R14, R14, 0xff, RZ, 0xc0, !PT ;  /* 0x000000ff0e0e7812 */ /* 0x000fe200078ec0ff */
[----:B------:R-:W4:Y:S01]  /*53f0*/  SHFL.BFLY PT, R3, R164, 0x1, 0x1f ;  /* 0x0c201f00a4037f89 */ /* 0x000f2200000e0000 */
[----:B------:R-:W-:Y:S01]  /*5400*/  LOP3.LUT R5, R5, R54, RZ, 0xc0, !PT ;  /* 0x0000003605057212 */ /* 0x000fe200078ec0ff */
[----:B------:R-:W5:Y:S01]  /*5410*/  MUFU.EX2 R42, R42 ;  /* 0x0000002a002a7308 */ /* 0x000f620000000800 */
[----:B------:R-:W-:-:S02]  /*5420*/  PRMT R17, R17, 0x5410, R20 ;  /* 0x0000541011117816 */ /* 0x000fc40000000014 */
[----:B------:R-:W-:Y:S01]  /*5430*/  PRMT R7, R14, 0x5410, R7 ;  /* 0x000054100e077816 */ /* 0x000fe20000000007 */
[----:B------:R-:W-:Y:S01]  /*5440*/  LDSM.16.MT88.4 R20, [R221+0xa400] ;  /* 0x00a40000dd14783b */ /* 0x000fe20000004200 */
[----:B------:R-:W-:Y:S01]  /*5450*/  FMNMX.FTZ R54, R174, R63, !PT ;  /* 0x0000003fae367209 */ /* 0x000fe20007810000 */
[----:B------:R-:W-:Y:S01]  /*5460*/  IMAD.WIDE.U32 R62, R58, -0x2daee0ad, RZ ;  /* 0xd2511f533a3e7825 */ /* 0x000fe200078e00ff */
[----:B------:R-:W-:Y:S01]  /*5470*/  LOP3.LUT R14, R13, 0xffff, RZ, 0xc0, !PT ;  /* 0x0000ffff0d0e7812 */ /* 0x000fe200078ec0ff */
[----:B------:R-:W-:Y:S01]  /*5480*/  MUFU.EX2 R190, R190 ;  /* 0x000000be00be7308 */ /* 0x000fe20000000800 */
[--C-:B------:R-:W-:Y:S02]  /*5490*/  HSET2.LE.AND R6, R9, R60.reuse, PT ;  /* 0x0000003c09067233 */ /* 0x100fe40003803000 */
[----:B------:R-:W-:Y:S02]  /*54a0*/  FMNMX.FTZ R57, R167, R54, !PT ;  /* 0x00000036a7397209 */ /* 0x000fe40007810000 */
[----:B------:R-:W-:-:S02]  /*54b0*/  HSET2.LE.AND R17, R17, R60, PT ;  /* 0x0000003c11117233 */ /* 0x000fc40003803000 */
[----:B------:R-:W-:Y:S01]  /*54c0*/  SHF.R.U32.HI R14, RZ, 0x8, R14 ;  /* 0x00000008ff0e7819 */ /* 0x000fe2000001160e */
[----:B------:R-:W-:Y:S01]  /*54d0*/  MUFU.EX2 R189, R189 ;  /* 0x000000bd00bd7308 */ /* 0x000fe20000000800 */
[----:B-1----:R-:W-:Y:S02]  /*54e0*/  F2FP.F16.F32.PACK_AB R9, R38, R39 ;  /* 0x000000272609723e */ /* 0x002fe400000000ff */
[----:B--2---:R-:W-:Y:S01]  /*54f0*/  F2FP.F16.F32.PACK_AB R134, R44, R47 ;  /* 0x0000002f2c86723e */ /* 0x004fe200000000ff */
[----:B------:R-:W-:Y:S01]  /*5500*/  FADD.FTZ R47, R47, R48 ;  /* 0x000000302f2f7221 */ /* 0x000fe20000010000 */
[----:B------:R-:W-:Y:S02]  /*5510*/  LOP3.LUT R67, R13, 0xff, RZ, 0xc0, !PT ;  /* 0x000000ff0d437812 */ /* 0x000fe400078ec0ff */
[----:B------:R-:W-:Y:S01]  /*5520*/  FMNMX.FTZ R54, R172, R57, !PT ;  /* 0x00000039ac367209 */ /* 0x000fe20007810000 */
[----:B------:R-:W-:Y:S01]  /*5530*/  MUFU.EX2 R187, R187 ;  /* 0x000000bb00bb7308 */ /* 0x000fe20000000800 */
[----:B------:R-:W-:Y:S01]  /*5540*/  LOP3.LUT R134, R17, R134, RZ, 0xc0, !PT ;  /* 0x0000008611867212 */ /* 0x000fe200078ec0ff */
[----:B------:R-:W-:Y:S01]  /*5550*/  FADD.FTZ R44, R44, R47 ;  /* 0x0000002f2c2c7221 */ /* 0x000fe20000010000 */
[----:B------:R-:W-:Y:S01]  /*5560*/  PRMT R67, R67, 0x5410, R14 ;  /* 0x0000541043437816 */ /* 0x000fe2000000000e */
[----:B------:R-:W-:Y:S01]  /*5570*/  LDSM.16.MT88.4 R16, [R170+0xa400] ;  /* 0x00a40000aa10783b */ /* 0x000fe20000004200 */
[----:B------:R-:W-:-:S02]  /*5580*/  LOP3.LUT R6, R6, R9, RZ, 0xc0, !PT ;  /* 0x0000000906067212 */ /* 0x000fc400078ec0ff */
[----:B------:R-:W-:Y:S01]  /*5590*/  FMNMX.FTZ R54, R165, R54, !PT ;  /* 0x00000036a5367209 */ /* 0x000fe20007810000 */
[----:B------:R-:W-:Y:S01]  /*55a0*/  LDSM.16.MT88.4 R12, [R221+0xb400] ;  /* 0x00b40000dd0c783b */ /* 0x000fe20000004200 */
[----:B----4-:R-:W-:Y:S01]  /*55b0*/  FMNMX.FTZ R164, R164, R3, !PT ;  /* 0x00000003a4a47209 */ /* 0x010fe20007810000 */
[C---:B------:R-:W-:Y:S01]  /*55c0*/  HMMA.16816.F32 R156, R132.reuse, R148, RZ ;  /* 0x00000094849c723c */ /* 0x040fe200000018ff */
[--C-:B------:R-:W-:Y:S01]  /*55d0*/  HSET2.LE.AND R7, R7, R60.reuse, PT ;  /* 0x0000003c07077233 */ /* 0x100fe20003803000 */
[----:B------:R-:W-:Y:S01]  /*55e0*/  LDSM.16.MT88.4 R8, [R170+0xb400] ;  /* 0x00b40000aa08783b */ /* 0x000fe20000004200 */
[----:B---3--:R-:W-:Y:S01]  /*55f0*/  F2FP.F16.F32.PACK_AB R4, R36, R37 ;  /* 0x000000252404723e */ /* 0x008fe200000000ff */
[----:B------:R-:W-:Y:S01]  /*5600*/  FMUL.FTZ R196, R164, UR19 ;  /* 0x00000013a4c47c20 */ /* 0x000fe20008410000 */
[----:B------:R-:W-:Y:S01]  /*5610*/  LOP3.LUT R57, R59, R218, R216, 0x96, !PT ;  /* 0x000000da3b397212 */ /* 0x000fe200078e96d8 */
[----:B------:R-:W1:Y:S01]  /*5620*/  SHFL.BFLY PT, R3, R54, 0x2, 0x1f ;  /* 0x0c401f0036037f89 */ /* 0x000e6200000e0000 */
[C---:B------:R-:W-:Y:S01]  /*5630*/  HMMA.16816.F32 R72, R132.reuse, R80, RZ ;  /* 0x000000508448723c */ /* 0x040fe200000018ff */
[----:B------:R-:W-:Y:S01]  /*5640*/  LOP3.LUT R7, R7, R4, RZ, 0xc0, !PT ;  /* 0x0000000407077212 */ /* 0x000fe200078ec0ff */
[----:B------:R-:W-:Y:S01]  /*5650*/  MUFU.EX2 R185, R185 ;  /* 0x000000b900b97308 */ /* 0x000fe20000000800 */
[----:B------:R-:W-:Y:S01]  /*5660*/  HSET2.LE.AND R4, R67, R60, PT ;  /* 0x0000003c43047233 */ /* 0x000fe20003803000 */
[----:B------:R-:W-:Y:S01]  /*5670*/  FADD.FTZ R37, R37, R40 ;  /* 0x0000002825257221 */ /* 0x000fe20000010000 */
[----:B-----5:R-:W-:Y:S01]  /*5680*/  F2FP.F16.F32.PACK_AB R67, R42, R45 ;  /* 0x0000002d2a43723e */ /* 0x020fe200000000ff */
[C---:B------:R-:W-:Y:S01]  /*5690*/  HMMA.16816.F32 R88, R132.reuse, R96, RZ ;  /* 0x000000608458723c */ /* 0x040fe200000018ff */
[----:B------:R-:W-:Y:S01]  /*56a0*/  FSETP.NEU.FTZ.AND P1, PT, R164, -INF , PT ;  /* 0xff800000a400780b */ /* 0x000fe20003f3d000 */
[----:B------:R-:W-:Y:S01]  /*56b0*/  FADD.FTZ R45, R45, R44 ;  /* 0x0000002c2d2d7221 */ /* 0x000fe20000010000 */
[----:B------:R-:W-:Y:S01]  /*56c0*/  LOP3.LUT R4, R4, R67, RZ, 0xc0, !PT ;  /* 0x0000004304047212 */ /* 0x000fe200078ec0ff */
[----:B------:R-:W-:Y:S01]  /*56d0*/  IMAD.WIDE.U32 R66, R57, -0x2daee0ad, RZ ;  /* 0xd2511f5339427825 */ /* 0x000fe200078e00ff */
[----:B------:R-:W-:Y:S01]  /*56e0*/  FSEL R196, R196, RZ, P1 ;  /* 0x000000ffc4c47208 */ /* 0x000fe20000800000 */
[C---:B------:R-:W-:Y:S01]  /*56f0*/  HMMA.16816.F32 R104, R132.reuse, R144, RZ ;  /* 0x000000908468723c */ /* 0x040fe200000018ff */
[----:B------:R-:W-:Y:S01]  /*5700*/  MUFU.EX2 R194, R194 ;  /* 0x000000c200c27308 */ /* 0x000fe20000000800 */
[----:B------:R-:W-:Y:S01]  /*5710*/  FADD.FTZ R42, R42, R45 ;  /* 0x0000002d2a2a7221 */ /* 0x000fe20000010000 */
[----:B------:R-:W-:Y:S01]  /*5720*/  LOP3.LUT R58, R67, R244, R214, 0x96, !PT ;  /* 0x000000f4433a7212 */ /* 0x000fe200078e96d6 */
[----:B------:R-:W-:Y:S01]  /*5730*/  FFMA.FTZ R166, R55, UR19, -R196 ;  /* 0x0000001337a67c23 */ /* 0x000fe200080108c4 */
[----:B------:R-:W-:Y:S01]  /*5740*/  LOP3.LUT R57, R63, R66, R212, 0x96, !PT ;  /* 0x000000423f397212 */ /* 0x000fe200078e96d4 */
[----:B------:R-:W-:Y:S01]  /*5750*/  HMMA.16816.F32 R116, R132, R120, RZ ;  /* 0x000000788474723c */ /* 0x000fe200000018ff */
[----:B------:R-:W-:Y:S01]  /*5760*/  FFMA.FTZ R66, R87, UR19, -R196 ;  /* 0x0000001357427c23 */ /* 0x000fe200080108c4 */
[----:B------:R-:W-:-:S04]  /*5770*/  IMAD.WIDE.U32 R58, R58, -0x326172a9, RZ ;  /* 0xcd9e8d573a3a7825 */ /* 0x000fc800078e00ff */
[--C-:B------:R-:W-:Y:S01]  /*5780*/  FFMA.FTZ R63, R69, UR19, -R196.reuse ;  /* 0x00000013453f7c23 */ /* 0x100fe200080108c4 */
[----:B------:R-:W-:Y:S01]  /*5790*/  FFMA.FTZ R67, R85, UR19, -R196 ;  /* 0x0000001355437c23 */ /* 0x000fe200080108c4 */
[----:B-1----:R-:W-:Y:S01]  /*57a0*/  FMNMX.FTZ R3, R54, R3, !PT ;  /* 0x0000000336037209 */ /* 0x002fe20007810000 */
[----:B------:R-:W-:Y:S01]  /*57b0*/  HMMA.16816.F32 R124, R132, R28, RZ ;  /* 0x0000001c847c723c */ /* 0x000fe200000018ff */
[----:B------:R-:W-:-:S04]  /*57c0*/  IMAD.WIDE.U32 R112, R57, -0x326172a9, RZ ;  /* 0xcd9e8d5739707825 */ /* 0x000fc800078e00ff */
[--C-:B------:R-:W-:Y:S01]  /*57d0*/  FFMA.FTZ R57, R65, UR19, -R196.reuse ;  /* 0x0000001341397c23 */ /* 0x100fe200080108c4 */
[----:B------:R-:W-:Y:S01]  /*57e0*/  MUFU.EX2 R66, R66 ;  /* 0x0000004200427308 */ /* 0x000fe20000000800 */
[----:B------:R-:W1:Y:S01]  /*57f0*/  SHFL.BFLY PT, R102, R3, 0x1, 0x1f ;  /* 0x0c201f0003667f89 */ /* 0x000e6200000e0000 */
[--C-:B------:R-:W-:Y:S01]  /*5800*/  FFMA.FTZ R197, R197, UR19, -R196.reuse ;  /* 0x00000013c5c57c23 */ /* 0x100fe200080108c4 */
[C---:B------:R-:W-:Y:S01]  /*5810*/  HMMA.16816.F32 R152, R132.reuse, R150, RZ ;  /* 0x000000968498723c */ /* 0x040fe200000018ff */
[----:B------:R-:W-:Y:S01]  /*5820*/  LOP3.LUT R114, R113, R58, R211, 0x96, !PT ;  /* 0x0000003a71727212 */ /* 0x000fe200078e96d3 */
[--C-:B------:R-:W-:Y:S01]  /*5830*/  FFMA.FTZ R58, R71, UR19, -R196.reuse ;  /* 0x00000013473a7c23 */ /* 0x100fe200080108c4 */
[----:B------:R-:W-:Y:S01]  /*5840*/  FFMA.FTZ R179, R179, UR19, -R196 ;  /* 0x00000013b3b37c23 */ /* 0x000fe200080108c4 */
[----:B------:R-:W-:Y:S01]  /*5850*/  FADD.FTZ R39, R39, R42 ;  /* 0x0000002a27277221 */ /* 0x000fe20000010000 */
[----:B------:R-:W2:Y:S01]  /*5860*/  MUFU.EX2 R63, R63 ;  /* 0x0000003f003f7308 */ /* 0x000ea20000000800 */
[----:B------:R-:W-:Y:S01]  /*5870*/  HMMA.16816.F32 R76, R132, R82, RZ ;  /* 0x00000052844c723c */ /* 0x000fe200000018ff */
[----:B------:R-:W-:-:S04]  /*5880*/  IMAD.WIDE.U32 R114, R114, -0x2daee0ad, RZ ;  /* 0xd2511f5372727825 */ /* 0x000fc800078e00ff */
[----:B------:R-:W-:Y:S01]  /*5890*/  FADD.FTZ R39, R38, R39 ;  /* 0x0000002726277221 */ /* 0x000fe20000010000 */
[----:B------:R-:W-:Y:S01]  /*58a0*/  FFMA.FTZ R176, R176, UR19, -R196 ;  /* 0x00000013b0b07c23 */ /* 0x000fe200080108c4 */
[----:B------:R-:W-:Y:S01]  /*58b0*/  FADD.FTZ R36, R36, R37 ;  /* 0x0000002524247221 */ /* 0x000fe20000010000 */
[C---:B------:R-:W-:Y:S01]  /*58c0*/  HMMA.16816.F32 R92, R132.reuse, R98, RZ ;  /* 0x00000062845c723c */ /* 0x040fe200000018ff */
[----:B------:R-:W-:Y:S05]  /*58d0*/  MUFU.EX2 R166, R166 ;  /* 0x000000a600a67308 */ /* 0x000fea0000000800 */
[----:B------:R-:W-:Y:S03]  /*58e0*/  HMMA.16816.F32 R108, R132, R146, RZ ;  /* 0x00000092846c723c */ /* 0x000fe600000018ff */
[----:B------:R-:W3:Y:S01]  /*58f0*/  MUFU.EX2 R67, R67 ;  /* 0x0000004300437308 */ /* 0x000ee20000000800 */
[----:B-1----:R-:W-:-:S02]  /*5900*/  FMNMX.FTZ R3, R3, R102, !PT ;  /* 0x0000006603037209 */ /* 0x002fc40007810000 */
[C---:B------:R-:W-:Y:S01]  /*5910*/  HMMA.16816.F32 R140, R132.reuse, R122, RZ ;  /* 0x0000007a848c723c */ /* 0x040fe200000018ff */
[----:B--2---:R-:W-:Y:S02]  /*5920*/  F2FP.F16.F32.PACK_AB R130, R63, R66 ;  /* 0x000000423f82723e */ /* 0x004fe400000000ff */
[C---:B------:R-:W-:Y:S01]  /*5930*/  FMUL.FTZ R183, R3.reuse, UR19 ;  /* 0x0000001303b77c20 */ /* 0x040fe20008410000 */
[----:B------:R-:W-:Y:S01]  /*5940*/  FSETP.NEU.FTZ.AND P1, PT, R3, -INF , PT ;  /* 0xff8000000300780b */ /* 0x000fe20003f3d000 */
[----:B------:R-:W-:Y:S01]  /*5950*/  MUFU.EX2 R58, R58 ;  /* 0x0000003a003a7308 */ /* 0x000fe20000000800 */
[----:B------:R-:W-:Y:S02]  /*5960*/  HMMA.16816.F32 R132, R132, R30, RZ ;  /* 0x0000001e8484723c */ /* 0x000fe400000018ff */
[----:B------:R-:W-:-:S04]  /*5970*/  FSEL R183, R183, RZ, P1 ;  /* 0x000000ffb7b77208 */ /* 0x000fc80000800000 */
[C---:B------:R-:W-:Y:S01]  /*5980*/  HMMA.16816.F32 R156, R4.reuse, R32, R156 ;  /* 0x00000020049c723c */ /* 0x040fe2000000189c */
[----:B------:R-:W-:Y:S01]  /*5990*/  MUFU.EX2 R57, R57 ;  /* 0x0000003900397308 */ /* 0x000fe20000000800 */
[----:B---3--:R-:W-:Y:S01]  /*59a0*/  F2FP.F16.F32.PACK_AB R128, R67, R166 ;  /* 0x000000a64380723e */ /* 0x008fe200000000ff */
[----:B------:R-:W-:Y:S01]  /*59b0*/  FFMA.FTZ R200, R200, UR19, -R183 ;  /* 0x00000013c8c87c23 */ /* 0x000fe200080108b7 */
[----:B------:R-:W-:Y:S01]  /*59c0*/  FADD.FTZ R67, R166, R67 ;  /* 0x00000043a6437221 */ /* 0x000fe20000010000 */
[--C-:B------:R-:W-:Y:S01]  /*59d0*/  FFMA.FTZ R174, R174, UR19, -R183.reuse ;  /* 0x00000013aeae7c23 */ /* 0x100fe200080108b7 */
[C---:B------:R-:W-:Y:S01]  /*59e0*/  HMMA.16816.F32 R72, R4.reuse, R24, R72 ;  /* 0x000000180448723c */ /* 0x040fe20000001848 */
[----:B------:R-:W-:Y:S01]  /*59f0*/  FFMA.FTZ R167, R167, UR19, -R183 ;  /* 0x00000013a7a77c23 */ /* 0x000fe200080108b7 */
[----:B------:R-:W-:Y:S01]  /*5a00*/  FADD.FTZ R66, R66, R67 ;  /* 0x0000004342427221 */ /* 0x000fe20000010000 */
[----:B------:R-:W-:Y:S01]  /*5a10*/  MUFU.EX2 R204, R204 ;  /* 0x000000cc00cc7308 */ /* 0x000fe20000000800 */
[--C-:B------:R-:W-:Y:S01]  /*5a20*/  FFMA.FTZ R172, R172, UR19, -R183.reuse ;  /* 0x00000013acac7c23 */ /* 0x100fe200080108b7 */
[----:B------:R-:W-:Y:S01]  /*5a30*/  FFMA.FTZ R165, R165, UR19, -R183 ;  /* 0x00000013a5a57c23 */ /* 0x000fe200080108b7 */
[----:B------:R-:W-:Y:S01]  /*5a40*/  HMMA.16816.F32 R88, R4, R20, R88 ;  /* 0x000000140458723c */ /* 0x000fe20000001858 */
[----:B------:R-:W-:-:S04]  /*5a50*/  FADD.FTZ R63, R63, R66 ;  /* 0x000000423f3f7221 */ /* 0x000fc80000010000 */
        /* <DEDUP_REMOVED lines=15> */
[----:B------:R-:W-:Y:S07]  /*5b50*/  HMMA.16816.F32 R132, R4, R10, R132 ;  /* 0x0000000a0484723c */ /* 0x000fee0000001884 */
[----:B------:R-:W-:Y:S01]  /*5b60*/  LOP3.LUT R4, R59, R246, R213, 0x96, !PT ;  /* 0x000000f63b047212 */ /* 0x000fe200078e96d5 */
[----:B------:R-:W-:Y:S04]  /*5b70*/  MUFU.EX2 R195, R195 ;  /* 0x000000c300c37308 */ /* 0x000fe80000000800 */
[----:B------:R-:W-:-:S04]  /*5b80*/  IMAD.WIDE.U32 R4, R4, -0x2daee0ad, RZ ;  /* 0xd2511f5304047825 */ /* 0x000fc800078e00ff */
[----:B------:R-:W-:Y:S01]  /*5b90*/  MUFU.EX2 R198, R198 ;  /* 0x000000c600c67308 */ /* 0x000fe20000000800 */
[----:B------:R-:W-:Y:S02]  /*5ba0*/  LOP3.LUT R62, R5, R62, R210, 0x96, !PT ;  /* 0x0000003e053e7212 */ /* 0x000fe400078e96d2 */
[----:B------:R-:W-:-:S03]  /*5bb0*/  LOP3.LUT R4, R115, R4, R209, 0x96, !PT ;  /* 0x0000000473047212 */ /* 0x000fc600078e96d1 */
[----:B------:R-:W-:Y:S02]  /*5bc0*/  IMAD.WIDE.U32 R54, R62, -0x326172a9, RZ ;  /* 0xcd9e8d573e367825 */ /* 0x000fe400078e00ff */
[----:B------:R-:W-:Y:S02]  /*5bd0*/  MUFU.EX2 R179, R179 ;  /* 0x000000b300b37308 */ /* 0x000fe40000000800 */
[----:B------:R-:W-:Y:S01]  /*5be0*/  IMAD.WIDE.U32 R6, R4, -0x326172a9, RZ ;  /* 0xcd9e8d5704067825 */ /* 0x000fe200078e00ff */
[----:B------:R-:W-:-:S03]  /*5bf0*/  LOP3.LUT R112, R55, R112, R175, 0x96, !PT ;  /* 0x0000007037707212 */ /* 0x000fc600078e96af */
[----:B------:R-:W-:Y:S01]  /*5c00*/  FFMA.FTZ R55, R61, UR19, -R196 ;  /* 0x000000133d377c23 */ /* 0x000fe200080108c4 */
[----:B------:R-:W-:Y:S01]  /*5c10*/  LOP3.LUT R5, R7, R54, R207, 0x96, !PT ;  /* 0x0000003607057212 */ /* 0x000fe200078e96cf */
[----:B------:R-:W-:Y:S01]  /*5c20*/  IMAD.WIDE.U32 R112, R112, -0x2daee0ad, RZ ;  /* 0xd2511f5370707825 */ /* 0x000fe200078e00ff */
[----:B------:R-:W-:-:S03]  /*5c30*/  LOP3.LUT R54, R6, 0xffff, RZ, 0xc0, !PT ;  /* 0x0000ffff06367812 */ /* 0x000fc600078ec0ff */
[----:B------:R-:W-:Y:S01]  /*5c40*/  MUFU.EX2 R55, R55 ;  /* 0x0000003700377308 */ /* 0x000fe20000000800 */
[----:B------:R-:W-:Y:S02]  /*5c50*/  LOP3.LUT R59, R6, 0xff, RZ, 0xc0, !PT ;  /* 0x000000ff063b7812 */ /* 0x000fe400078ec0ff */
[----:B------:R-:W-:Y:S02]  /*5c60*/  SHF.R.U32.HI R54, RZ, 0x8, R54 ;  /* 0x00000008ff367819 */ /* 0x000fe40000011636 */
[----:B------:R-:W-:Y:S02]  /*5c70*/  SHF.R.U32.HI R62, RZ, 0x10, R6 ;  /* 0x00000010ff3e7819 */ /* 0x000fe40000011606 */
[----:B------:R-:W-:Y:S01]  /*5c80*/  SHF.R.U32.HI R61, RZ, 0x10, R112 ;  /* 0x00000010ff3d7819 */ /* 0x000fe20000011670 */
[----:B------:R-:W-:Y:S01]  /*5c90*/  MUFU.EX2 R174, R174 ;  /* 0x000000ae00ae7308 */ /* 0x000fe20000000800 */
[----:B------:R-:W-:Y:S01]  /*5ca0*/  PRMT R59, R59, 0x5410, R54 ;  /* 0x000054103b3b7816 */ /* 0x000fe20000000036 */
[----:B------:R-:W-:Y:S01]  /*5cb0*/  FFMA.FTZ R54, R53, UR19, -R196 ;  /* 0x0000001335367c23 */ /* 0x000fe200080108c4 */
[----:B------:R-:W-:Y:S01]  /*5cc0*/  LOP3.LUT R53, R62, 0xff, RZ, 0xc0, !PT ;  /* 0x000000ff3e357812 */ /* 0x000fe200078ec0ff */
[----:B------:R-:W-:Y:S01]  /*5cd0*/  FFMA.FTZ R62, R86, UR19, -R183 ;  /* 0x00000013563e7c23 */ /* 0x000fe200080108b7 */
[----:B------:R-:W-:-:S02]  /*5ce0*/  LOP3.LUT R65, R112, 0xffff, RZ, 0xc0, !PT ;  /* 0x0000ffff70417812 */ /* 0x000fc400078ec0ff */
[----:B------:R-:W-:Y:S01]  /*5cf0*/  LOP3.LUT R86, R61, 0xff, RZ, 0xc0, !PT ;  /* 0x000000ff3d567812 */ /* 0x000fe200078ec0ff */
[----:B------:R-:W-:Y:S01]  /*5d00*/  FFMA.FTZ R61, R100, UR19, -R183 ;  /* 0x00000013643d7c23 */ /* 0x000fe200080108b7 */
[----:B------:R-:W-:Y:S01]  /*5d10*/  SHF.R.U32.HI R102, RZ, 0x8, R65 ;  /* 0x00000008ff667819 */ /* 0x000fe20000011641 */
[--C-:B------:R-:W-:Y:S01]  /*5d20*/  FFMA.FTZ R65, R64, UR19, -R183.reuse ;  /* 0x0000001340417c23 */ /* 0x100fe200080108b7 */
[----:B------:R-:W-:Y:S01]  /*5d30*/  FFMA.FTZ R64, R84, UR19, -R183 ;  /* 0x0000001354407c23 */ /* 0x000fe200080108b7 */
[----:B------:R-:W-:Y:S01]  /*5d40*/  MUFU.EX2 R62, R62 ;  /* 0x0000003e003e7308 */ /* 0x000fe20000000800 */
[----:B------:R-:W-:Y:S02]  /*5d50*/  SHF.R.U32.HI R6, RZ, 0x18, R6 ;  /* 0x00000018ff067819 */ /* 0x000fe40000011606 */
[----:B------:R-:W-:Y:S02]  /*5d60*/  SHF.R.U32.HI R7, RZ, 0x18, R112 ;  /* 0x00000018ff077819 */ /* 0x000fe40000011670 */
[----:B------:R-:W-:-:S02]  /*5d70*/  SHF.R.U32.HI R71, RZ, 0x10, R5 ;  /* 0x00000010ff477819 */ /* 0x000fc40000011605 */
[----:B------:R-:W-:Y:S01]  /*5d80*/  LOP3.LUT R4, R113, R114, R173, 0x96, !PT ;  /* 0x0000007271047212 */ /* 0x000fe200078e96ad */
[----:B------:R-:W1:Y:S01]  /*5d90*/  MUFU.EX2 R61, R61 ;  /* 0x0000003d003d7308 */ /* 0x000e620000000800 */
[----:B------:R-:W-:Y:S02]  /*5da0*/  PRMT R53, R53, 0x5410, R6 ;  /* 0x0000541035357816 */ /* 0x000fe40000000006 */
[----:B------:R-:W-:Y:S02]  /*5db0*/  PRMT R7, R86, 0x5410, R7 ;  /* 0x0000541056077816 */ /* 0x000fe40000000007 */
[----:B------:R-:W-:Y:S02]  /*5dc0*/  SHF.R.U32.HI R6, RZ, 0x18, R5 ;  /* 0x00000018ff067819 */ /* 0x000fe40000011605 */
[----:B------:R-:W-:Y:S01]  /*5dd0*/  LOP3.LUT R71, R71, 0xff, RZ, 0xc0, !PT ;  /* 0x000000ff47477812 */ /* 0x000fe200078ec0ff */
[----:B------:R-:W-:Y:S01]  /*5de0*/  MUFU.EX2 R65, R65 ;  /* 0x0000004100417308 */ /* 0x000fe20000000800 */
[----:B------:R-:W-:-:S02]  /*5df0*/  LOP3.LUT R86, R5, 0xffff, RZ, 0xc0, !PT ;  /* 0x0000ffff05567812 */ /* 0x000fc400078ec0ff */
[----:B------:R-:W-:Y:S02]  /*5e00*/  LOP3.LUT R87, R5, 0xff, RZ, 0xc0, !PT ;  /* 0x000000ff05577812 */ /* 0x000fe400078ec0ff */
[C---:B------:R-:W-:Y:S02]  /*5e10*/  LOP3.LUT R85, R4.reuse, 0xffff, RZ, 0xc0, !PT ;  /* 0x0000ffff04557812 */ /* 0x040fe400078ec0ff */
[----:B------:R-:W-:Y:S01]  /*5e20*/  SHF.R.U32.HI R5, RZ, 0x10, R4 ;  /* 0x00000010ff057819 */ /* 0x000fe20000011604 */
[----:B------:R-:W2:Y:S01]  /*5e30*/  MUFU.EX2 R64, R64 ;  /* 0x0000004000407308 */ /* 0x000ea20000000800 */
[----:B------:R-:W-:Y:S02]  /*5e40*/  PRMT R71, R71, 0x5410, R6 ;  /* 0x0000541047477816 */ /* 0x000fe40000000006 */
[----:B------:R-:W-:Y:S02]  /*5e50*/  SHF.R.U32.HI R85, RZ, 0x8, R85 ;  /* 0x00000008ff557819 */ /* 0x000fe40000011655 */
[----:B------:R-:W-:-:S02]  /*5e60*/  LOP3.LUT R6, R4, 0xff, RZ, 0xc0, !PT ;  /* 0x000000ff04067812 */ /* 0x000fc400078ec0ff */
[----:B------:R-:W-:Y:S01]  /*5e70*/  SHF.R.U32.HI R86, RZ, 0x8, R86 ;  /* 0x00000008ff567819 */ /* 0x000fe20000011656 */
[----:B------:R-:W3:Y:S01]  /*5e80*/  MUFU.EX2 R54, R54 ;  /* 0x0000003600367308 */ /* 0x000ee20000000800 */
[----:B------:R-:W-:Y:S02]  /*5e90*/  SHF.R.U32.HI R4, RZ, 0x18, R4 ;  /* 0x00000018ff047819 */ /* 0x000fe40000011604 */
[----:B------:R-:W-:Y:S02]  /*5ea0*/  LOP3.LUT R5, R5, 0xff, RZ, 0xc0, !PT ;  /* 0x000000ff05057812 */ /* 0x000fe400078ec0ff */
[----:B------:R-:W-:Y:S01]  /*5eb0*/  PRMT R85, R6, 0x5410, R85 ;  /* 0x0000541006557816 */ /* 0x000fe20000000055 */
[--C-:B------:R-:W-:Y:S01]  /*5ec0*/  FFMA.FTZ R6, R52, UR19, -R183.reuse ;  /* 0x0000001334067c23 */ /* 0x100fe200080108b7 */
[----:B------:R-:W-:Y:S01]  /*5ed0*/  PRMT R87, R87, 0x5410, R86 ;  /* 0x0000541057577816 */ /* 0x000fe20000000056 */
[--C-:B------:R-:W-:Y:S01]  /*5ee0*/  FFMA.FTZ R52, R56, UR19, -R183.reuse ;  /* 0x0000001338347c23 */ /* 0x100fe200080108b7 */
[----:B------:R-:W-:Y:S01]  /*5ef0*/  PRMT R5, R5, 0x5410, R4 ;  /* 0x0000541005057816 */ /* 0x000fe20000000004 */
[----:B------:R-:W-:Y:S01]  /*5f00*/  FFMA.FTZ R56, R68, UR19, -R183 ;  /* 0x0000001344387c23 */ /* 0x000fe200080108b7 */
[--C-:B------:R-:W-:Y:S01]  /*5f10*/  HSET2.LE.AND R131, R53, R60.reuse, PT ;  /* 0x0000003c35837233 */ /* 0x100fe20003803000 */
[----:B------:R-:W-:Y:S01]  /*5f20*/  MUFU.EX2 R167, R167 ;  /* 0x000000a700a77308 */ /* 0x000fe20000000800 */
[----:B------:R-:W-:-:S02]  /*5f30*/  HSET2.LE.AND R59, R59, R60, PT ;  /* 0x0000003c3b3b7233 */ /* 0x000fc40003803000 */
[----:B-1----:R-:W-:Y:S02]  /*5f40*/  F2FP.F16.F32.PACK_AB R4, R61, R62 ;  /* 0x0000003e3d04723e */ /* 0x002fe400000000ff */
[----:B------:R-:W-:Y:S02]  /*5f50*/  LOP3.LUT R69, R112, 0xff, RZ, 0xc0, !PT ;  /* 0x000000ff70457812 */ /* 0x000fe400078ec0ff */
[----:B------:R-:W-:Y:S01]  /*5f60*/  LOP3.LUT R131, R131, R4, RZ, 0xc0, !PT ;  /* 0x0000000483837212 */ /* 0x000fe200078ec0ff */
[----:B------:R1:W-:Y:S01]  /*5f70*/  MUFU.EX2 R53, R6 ;  /* 0x0000000600357308 */ /* 0x0003e20000000800 */
[--C-:B------:R-:W-:Y:S02]  /*5f80*/  HSET2.LE.AND R87, R87, R60.reuse, PT ;  /* 0x0000003c57577233 */ /* 0x100fe40003803000 */
[----:B------:R-:W-:Y:S02]  /*5f90*/  HSET2.LE.AND R71, R71, R60, PT ;  /* 0x0000003c47477233 */ /* 0x000fe40003803000 */
[----:B------:R-:W-:-:S02]  /*5fa0*/  PRMT R69, R69, 0x5410, R102 ;  /* 0x0000541045457816 */ /* 0x000fc40000000066 */
[----:B------:R-:W-:Y:S01]  /*5fb0*/  LOP3.LUT R130, R59, R130, RZ, 0xc0, !PT ;  /* 0x000000823b827212 */ /* 0x000fe200078ec0ff */
[----:B------:R-:W4:Y:S01]  /*5fc0*/  MUFU.EX2 R52, R52 ;  /* 0x0000003400347308 */ /* 0x000f220000000800 */
[----:B--2---:R-:W-:Y:S01]  /*5fd0*/  F2FP.F16.F32.PACK_AB R4, R64, R65 ;  /* 0x000000414004723e */ /* 0x004fe200000000ff */
[----:B------:R-:W-:Y:S01]  /*5fe0*/  FFMA.FTZ R59, R70, UR19, -R183 ;  /* 0x00000013463b7c23 */ /* 0x000fe200080108b7 */
[----:B------:R-:W-:Y:S01]  /*5ff0*/  LOP3.LUT R128, R87, R128, RZ, 0xc0, !PT ;  /* 0x0000008057807212 */ /* 0x000fe200078ec0ff */
[----:B------:R-:W-:Y:S01]  /*6000*/  FADD.FTZ R65, R65, R64 ;  /* 0x0000004041417221 */ /* 0x000fe20000010000 */
[----:B------:R-:W-:Y:S02]  /*6010*/  LOP3.LUT R129, R71, R4, RZ, 0xc0, !PT ;  /* 0x0000000447817212 */ /* 0x000fe400078ec0ff */
[--C-:B------:R-:W-:Y:S01]  /*6020*/  HSET2.LE.AND R7, R7, R60.reuse, PT ;  /* 0x0000003c07077233 */ /* 0x100fe20003803000 */
[----:B------:R-:W-:Y:S01]  /*6030*/  MUFU.EX2 R59, R59 ;  /* 0x0000003b003b7308 */ /* 0x000fe20000000800 */
[--C-:B-1----:R-:W-:Y:S01]  /*6040*/  HSET2.LE.AND R6, R69, R60.reuse, PT ;  /* 0x0000003c45067233 */ /* 0x102fe20003803000 */
[----:B------:R-:W-:Y:S01]  /*6050*/  FADD.FTZ R62, R62, R65 ;  /* 0x000000413e3e7221 */ /* 0x000fe20000010000 */
[----:B---3--:R-:W-:Y:S01]  /*6060*/  F2FP.F16.F32.PACK_AB R69, R54, R55 ;  /* 0x000000373645723e */ /* 0x008fe200000000ff */
[C---:B------:R-:W-:Y:S01]  /*6070*/  HMMA.16816.F32 R160, R128.reuse, R148, RZ ;  /* 0x0000009480a0723c */ /* 0x040fe200000018ff */
[----:B------:R-:W-:Y:S01]  /*6080*/  HSET2.LE.AND R5, R5, R60, PT ;  /* 0x0000003c05057233 */ /* 0x000fe20003803000 */
[----:B------:R-:W-:Y:S01]  /*6090*/  FADD.FTZ R62, R61, R62 ;  /* 0x0000003e3d3e7221 */ /* 0x000fe20000010000 */
[----:B------:R-:W-:Y:S01]  /*60a0*/  LOP3.LUT R6, R6, R69, RZ, 0xc0, !PT ;  /* 0x0000004506067212 */ /* 0x000fe200078ec0ff */
[----:B------:R-:W1:Y:S01]  /*60b0*/  MUFU.EX2 R56, R56 ;  /* 0x0000003800387308 */ /* 0x000e620000000800 */
[----:B----4-:R-:W-:Y:S01]  /*60c0*/  F2FP.F16.F32.PACK_AB R4, R52, R53 ;  /* 0x000000353404723e */ /* 0x010fe200000000ff */
[----:B------:R-:W-:Y:S03]  /*60d0*/  HMMA.16816.F32 R68, R128, R80, RZ ;  /* 0x000000508044723c */ /* 0x000fe600000018ff */
[----:B------:R-:W-:-:S02]  /*60e0*/  LOP3.LUT R7, R7, R4, RZ, 0xc0, !PT ;  /* 0x0000000407077212 */ /* 0x000fc400078ec0ff */
[----:B------:R-:W-:Y:S01]  /*60f0*/  HSET2.LE.AND R4, R85, R60, PT ;  /* 0x0000003c55047233 */ /* 0x000fe20003803000 */
[C---:B------:R-:W-:Y:S01]  /*6100*/  HMMA.16816.F32 R100, R128.reuse, R144, RZ ;  /* 0x000000908064723c */ /* 0x040fe200000018ff */
[C---:B------:R-:W-:Y:S01]  /*6110*/  F2FP.F16.F32.PACK_AB R81, R57.reuse, R58 ;  /* 0x0000003a3951723e */ /* 0x040fe200000000ff */
[----:B------:R-:W-:Y:S01]  /*6120*/  FADD.FTZ R58, R58, R63 ;  /* 0x0000003f3a3a7221 */ /* 0x000fe20000010000 */
[----:B------:R-:W-:Y:S02]  /*6130*/  MUFU.EX2 R176, R176 ;  /* 0x000000b000b07308 */ /* 0x000fe40000000800 */
[----:B------:R-:W-:Y:S01]  /*6140*/  LOP3.LUT R4, R4, R81, RZ, 0xc0, !PT ;  /* 0x0000005104047212 */ /* 0x000fe200078ec0ff */
[----:B------:R-:W-:Y:S01]  /*6150*/  HMMA.16816.F32 R148, R128, R150, RZ ;  /* 0x000000968094723c */ /* 0x000fe200000018ff */
[----:B------:R-:W-:Y:S01]  /*6160*/  FADD.FTZ R58, R57, R58 ;  /* 0x0000003a393a7221 */ /* 0x000fe20000010000 */
[----:B-1----:R-:W-:Y:S01]  /*6170*/  F2FP.F16.F32.PACK_AB R80, R56, R59 ;  /* 0x0000003b3850723e */ /* 0x002fe200000000ff */
[----:B------:R-:W-:-:S02]  /*6180*/  FADD.FTZ R59, R59, R62 ;  /* 0x0000003e3b3b7221 */ /* 0x000fc40000010000 */
[----:B------:R-:W-:Y:S01]  /*6190*/  FADD.FTZ R55, R55, R58 ;  /* 0x0000003a37377221 */ /* 0x000fe20000010000 */
[C---:B------:R-:W-:Y:S01]  /*61a0*/  HMMA.16816.F32 R112, R128.reuse, R120, RZ ;  /* 0x000000788070723c */ /* 0x040fe200000018ff */
[----:B------:R-:W-:Y:S01]  /*61b0*/  LOP3.LUT R5, R5, R80, RZ, 0xc0, !PT ;  /* 0x0000005005057212 */ /* 0x000fe200078ec0ff */
[----:B------:R-:W-:Y:S01]  /*61c0*/  FADD.FTZ R56, R56, R59 ;  /* 0x0000003b38387221 */ /* 0x000fe20000010000 */
[----:B------:R-:W-:Y:S01]  /*61d0*/  FADD.FTZ R54, R54, R55 ;  /* 0x0000003736367221 */ /* 0x000fe20000010000 */
[----:B------:R-:W-:Y:S02]  /*61e0*/  MUFU.EX2 R172, R172 ;  /* 0x000000ac00ac7308 */ /* 0x000fe40000000800 */
[----:B------:R-:W-:Y:S01]  /*61f0*/  HMMA.16816.F32 R84, R128, R96, RZ ;  /* 0x000000608054723c */ /* 0x000fe200000018ff */
[----:B------:R-:W-:-:S04]  /*6200*/  FADD.FTZ R53, R53, R56 ;  /* 0x0000003835357221 */ /* 0x000fc80000010000 */
[----:B------:R-:W-:Y:S01]  /*6210*/  FADD.FTZ R53, R52, R53 ;  /* 0x0000003534357221 */ /* 0x000fe20000010000 */
[C---:B------:R-:W-:Y:S01]  /*6220*/  HMMA.16816.F32 R68, R4.reuse, R24, R68 ;  /* 0x000000180444723c */ /* 0x040fe20000001844 */
[----:B------:R-:W-:Y:S05]  /*6230*/  MUFU.EX2 R165, R165 ;  /* 0x000000a500a57308 */ /* 0x000fea0000000800 */
[----:B------:R-:W-:Y:S01]  /*6240*/  HMMA.16816.F32 R160, R4, R32, R160 ;  /* 0x0000002004a0723c */ /* 0x000fe200000018a0 */
[----:B------:R-:W-:Y:S02]  /*6250*/  IMAD.MOV.U32 R24, RZ, RZ, R136 ;  /* 0x000000ffff187224 */ /* 0x000fe400078e0088 */
[----:B------:R-:W-:-:S03]  /*6260*/  IMAD.MOV.U32 R25, RZ, RZ, R137 ;  /* 0x000000ffff197224 */ /* 0x000fc600078e0089 */
[----:B------:R-:W-:Y:S01]  /*6270*/  HMMA.16816.F32 R136, R128, R28, RZ ;  /* 0x0000001c8088723c */ /* 0x000fe200000018ff */
[----:B------:R-:W-:-:S05]  /*6280*/  IMAD.WIDE.U32 R32, R168, -0x2daee0ad, RZ ;  /* 0xd2511f53a8207825 */ /* 0x000fca00078e00ff */
[C---:B------:R-:W-:Y:S06]  /*6290*/  HMMA.16816.F32 R100, R4.reuse, R16, R100 ;  /* 0x000000100464723c */ /* 0x040fec0000001864 */
[C---:B------:R-:W-:Y:S06]  /*62a0*/  HMMA.16816.F32 R112, R4.reuse, R12, R112 ;  /* 0x0000000c0470723c */ /* 0x040fec0000001870 */
[C---:B------:R-:W-:Y:S06]  /*62b0*/  HMMA.16816.F32 R148, R4.reuse, R34, R148 ;  /* 0x000000220494723c */ /* 0x040fec0000001894 */
[----:B------:R-:W-:Y:S06]  /*62c0*/  HMMA.16816.F32 R136, R4, R8, R136 ;  /* 0x000000080488723c */ /* 0x000fec0000001888 */
[----:B------:R-:W-:Y:S01]  /*62d0*/  HMMA.16816.F32 R80, R128, R82, RZ ;  /* 0x000000528050723c */ /* 0x000fe200000018ff */
[----:B------:R-:W-:Y:S01]  /*62e0*/  LOP3.LUT R8, R33, UR10, R241, 0x96, !PT ;  /* 0x0000000a21087c12 */ /* 0x000fe2000f8e96f1 */
[----:B------:R-:W-:-:S04]  /*62f0*/  IMAD.WIDE.U32 R32, R169, -0x326172a9, RZ ;  /* 0xcd9e8d57a9207825 */ /* 0x000fc800078e00ff */
[----:B------:R-:W-:Y:S01]  /*6300*/  IMAD.WIDE.U32 R16, R8, -0x326172a9, RZ ;  /* 0xcd9e8d5708107825 */ /* 0x000fe200078e00ff */
[C---:B------:R-:W-:Y:S03]  /*6310*/  HMMA.16816.F32 R96, R128.reuse, R98, RZ ;  /* 0x000000628060723c */ /* 0x040fe600000018ff */
[----:B------:R-:W-:Y:S01]  /*6320*/  IMAD.MOV.U32 R249, RZ, RZ, R17 ;  /* 0x000000fffff97224 */ /* 0x000fe200078e0011 */
[--C-:B------:R-:W-:Y:S02]  /*6330*/  LOP3.LUT R8, R17, R32, R216.reuse, 0x96, !PT ;  /* 0x0000002011087212 */ /* 0x100fe400078e96d8 */
[----:B------:R-:W-:Y:S01]  /*6340*/  LOP3.LUT R9, R25, R16, R215, 0x96, !PT ;  /* 0x0000001019097212 */ /* 0x000fe200078e96d7 */
[----:B------:R-:W-:Y:S01]  /*6350*/  HMMA.16816.F32 R144, R128, R146, RZ ;  /* 0x000000928090723c */ /* 0x000fe200000018ff */
[----:B------:R-:W-:Y:S01]  /*6360*/  LOP3.LUT R216, R249, R218, R216, 0x96, !PT ;  /* 0x000000daf9d87212 */ /* 0x000fe200078e96d8 */
[----:B------:R-:W-:-:S04]  /*6370*/  IMAD.WIDE.U32 R34, R8, -0x2daee0ad, RZ ;  /* 0xd2511f5308227825 */ /* 0x000fc800078e00ff */
[----:B------:R-:W-:Y:S01]  /*6380*/  IMAD.WIDE.U32 R12, R9, -0x2daee0ad, RZ ;  /* 0xd2511f53090c7825 */ /* 0x000fe200078e00ff */
[----:B------:R-:W-:Y:S01]  /*6390*/  LOP3.LUT R188, R35, R188, R214, 0x96, !PT ;  /* 0x000000bc23bc7212 */ /* 0x000fe200078e96d6 */
[----:B------:R-:W-:Y:S02]  /*63a0*/  HMMA.16816.F32 R120, R128, R122, RZ ;  /* 0x0000007a8078723c */ /* 0x000fe400000018ff */
[----:B------:R-:W-:Y:S01]  /*63b0*/  IMAD.WIDE.U32 R216, R216, -0x2daee0ad, RZ ;  /* 0xd2511f53d8d87825 */ /* 0x000fe200078e00ff */
[----:B------:R-:W-:-:S03]  /*63c0*/  LOP3.LUT R34, R13, R34, R212, 0x96, !PT ;  /* 0x000000220d227212 */ /* 0x000fc600078e96d4 */
[----:B------:R-:W-:Y:S01]  /*63d0*/  IMAD.WIDE.U32 R32, R188, -0x326172a9, RZ ;  /* 0xcd9e8d57bc207825 */ /* 0x000fe200078e00ff */
[----:B------:R-:W-:Y:S01]  /*63e0*/  HMMA.16816.F32 R128, R128, R30, RZ ;  /* 0x0000001e8080723c */ /* 0x000fe200000018ff */
[----:B------:R1:W2:Y:S01]  /*63f0*/  MUFU.EX2 R188, R203 ;  /* 0x000000cb00bc7308 */ /* 0x0002a20000000800 */
[----:B------:R-:W3:Y:S01]  /*6400*/  LDSM.16.MT88.4 R28, [R221+0x9800] ;  /* 0x00980000dd1c783b */ /* 0x000ee20000004200 */
[----:B------:R-:W-:Y:S01]  /*6410*/  IMAD.WIDE.U32 R34, R34, -0x326172a9, RZ ;  /* 0xcd9e8d5722227825 */ /* 0x000fe200078e00ff */
[----:B------:R-:W-:Y:S02]  /*6420*/  LOP3.LUT R8, R33, R24, R213, 0x96, !PT ;  /* 0x0000001821087212 */ /* 0x000fe400078e96d5 */
[----:B------:R-:W-:Y:S01]  /*6430*/  HMMA.16816.F32 R84, R4, R20, R84 ;  /* 0x000000140454723c */ /* 0x000fe20000001854 */
[----:B------:R-:W-:Y:S02]  /*6440*/  LOP3.LUT R214, R217, R244, R214, 0x96, !PT ;  /* 0x000000f4d9d67212 */ /* 0x000fe400078e96d6 */
[----:B------:R-:W-:Y:S01]  /*6450*/  LOP3.LUT R32, R35, R32, R211, 0x96, !PT ;  /* 0x0000002023207212 */ /* 0x000fe200078e96d3 */
[----:B------:R-:W-:-:S02]  /*6460*/  IMAD.WIDE.U32 R8, R8, -0x2daee0ad, RZ ;  /* 0xd2511f5308087825 */ /* 0x000fc400078e00ff */
[----:B------:R-:W-:Y:S01]  /*6470*/  HMMA.16816.F32 R80, R4, R26, R80 ;  /* 0x0000001a0450723c */ /* 0x000fe20000001850 */
[----:B------:R-:W4:Y:S01]  /*6480*/  LDSM.16.MT88.4 R24, [R170+0x9800] ;  /* 0x00980000aa18783b */ /* 0x000f220000004200 */
[----:B------:R-:W-:Y:S01]  /*6490*/  IMAD.WIDE.U32 R32, R32, -0x2daee0ad, RZ ;  /* 0xd2511f5320207825 */ /* 0x000fe200078e00ff */
[----:B------:R-:W-:-:S03]  /*64a0*/  LOP3.LUT R250, R9, R12, R210, 0x96, !PT ;  /* 0x0000000c09fa7212 */ /* 0x000fc600078e96d2 */
[----:B-1----:R-:W-:Y:S01]  /*64b0*/  FFMA.FTZ R203, R248, UR19, -R181 ;  /* 0x00000013f8cb7c23 */ /* 0x002fe200080108b5 */
[----:B------:R-:W-:Y:S01]  /*64c0*/  LOP3.LUT R8, R33, R8, R209, 0x96, !PT ;  /* 0x0000000821087212 */ /* 0x000fe200078e96d1 */
[----:B------:R-:W-:Y:S01]  /*64d0*/  IMAD.WIDE.U32 R250, R250, -0x326172a9, RZ ;  /* 0xcd9e8d57fafa7825 */ /* 0x000fe200078e00ff */
[C---:B------:R-:W-:Y:S01]  /*64e0*/  HMMA.16816.F32 R96, R4.reuse, R22, R96 ;  /* 0x000000160460723c */ /* 0x040fe20000001860 */
[----:B------:R-:W1:Y:S02]  /*64f0*/  LDSM.16.MT88.4 R20, [R221+0xa800] ;  /* 0x00a80000dd14783b */ /* 0x000e640000004200 */
[----:B------:R-:W-:Y:S01]  /*6500*/  FFMA.FTZ R181, R180, UR19, -R181 ;  /* 0x00000013b4b57c23 */ /* 0x000fe200080108b5 */
[----:B------:R-:W-:Y:S01]  /*6510*/  IMAD.WIDE.U32 R12, R8, -0x326172a9, RZ ;  /* 0xcd9e8d57080c7825 */ /* 0x000fe200078e00ff */
[----:B------:R-:W5:Y:S01]  /*6520*/  MUFU.EX2 R203, R203 ;  /* 0x000000cb00cb7308 */ /* 0x000f620000000800 */
[----:B------:R-:W-:Y:S01]  /*6530*/  LOP3.LUT R34, R251, R34, R175, 0x96, !PT ;  /* 0x00000022fb227212 */ /* 0x000fe200078e96af */
[C---:B------:R-:W-:Y:S01]  /*6540*/  HMMA.16816.F32 R144, R4.reuse, R18, R144 ;  /* 0x000000120490723c */ /* 0x040fe20000001890 */
[----:B------:R-:W-:Y:S01]  /*6550*/  IMAD.MOV.U32 R248, RZ, RZ, R16 ;  /* 0x000000fffff87224 */ /* 0x000fe200078e0010 */
[----:B------:R-:W-:Y:S01]  /*6560*/  LOP3.LUT R9, R13, R250, R207, 0x96, !PT ;  /* 0x000000fa0d097212 */ /* 0x000fe200078e96cf */
[----:B------:R-:W1:Y:S01]  /*6570*/  LDSM.16.MT88.4 R16, [R170+0xa800] ;  /* 0x00a80000aa10783b */ /* 0x000e620000004200 */
[----:B------:R-:W-:Y:S01]  /*6580*/  LOP3.LUT R8, R12, 0xff, RZ, 0xc0, !PT ;  /* 0x000000ff0c087812 */ /* 0x000fe200078ec0ff */
[--C-:B------:R-:W-:Y:S01]  /*6590*/  FFMA.FTZ R180, R177, UR19, -R196.reuse ;  /* 0x00000013b1b47c23 */ /* 0x100fe200080108c4 */
[----:B------:R-:W-:Y:S01]  /*65a0*/  HMMA.16816.F32 R120, R4, R14, R120 ;  /* 0x0000000e0478723c */ /* 0x000fe20000001878 */
[----:B------:R-:W-:Y:S01]  /*65b0*/  LOP3.LUT R215, R247, R248, R215, 0x96, !PT ;  /* 0x000000f8f7d77212 */ /* 0x000fe200078e96d7 */
[----:B------:R-:W-:Y:S01]  /*65c0*/  MUFU.EX2 R181, R181 ;  /* 0x000000b500b57308 */ /* 0x000fe20000000800 */
[----:B------:R-:W-:-:S03]  /*65d0*/  FFMA.FTZ R177, R178, UR19, -R196 ;  /* 0x00000013b2b17c23 */ /* 0x000fc600080108c4 */
[----:B------:R-:W-:Y:S04]  /*65e0*/  HMMA.16816.F32 R128, R4, R10, R128 ;  /* 0x0000000a0480723c */ /* 0x000fe80000001880 */
[----:B------:R-:W-:Y:S03]  /*65f0*/  MUFU.EX2 R180, R180 ;  /* 0x000000b400b47308 */ /* 0x000fe60000000800 */
[----:B------:R-:W-:Y:S02]  /*6600*/  LOP3.LUT R4, R12, 0xffff, RZ, 0xc0, !PT ;  /* 0x0000ffff0c047812 */ /* 0x000fe400078ec0ff */
[----:B------:R-:W-:Y:S02]  /*6610*/  LOP3.LUT R5, R9, 0xffff, RZ, 0xc0, !PT ;  /* 0x0000ffff09057812 */ /* 0x000fe400078ec0ff */
[----:B------:R-:W-:Y:S01]  /*6620*/  SHF.R.U32.HI R7, RZ, 0x10, R12 ;  /* 0x00000010ff077819 */ /* 0x000fe2000001160c */
[----:B------:R-:W-:Y:S01]  /*6630*/  MUFU.EX2 R177, R177 ;  /* 0x000000b100b17308 */ /* 0x000fe20000000800 */
[----:B------:R-:W-:-:S02]  /*6640*/  SHF.R.U32.HI R10, RZ, 0x10, R9 ;  /* 0x00000010ff0a7819 */ /* 0x000fc40000011609 */
[----:B------:R-:W-:Y:S02]  /*6650*/  SHF.R.U32.HI R13, RZ, 0x8, R4 ;  /* 0x00000008ff0d7819 */ /* 0x000fe40000011604 */
[----:B------:R-:W-:Y:S02]  /*6660*/  LOP3.LUT R11, R9, 0xff, RZ, 0xc0, !PT ;  /* 0x000000ff090b7812 */ /* 0x000fe400078ec0ff */
[----:B------:R-:W-:Y:S02]  /*6670*/  SHF.R.U32.HI R4, RZ, 0x8, R5 ;  /* 0x00000008ff047819 */ /* 0x000fe40000011605 */
[----:B------:R-:W-:Y:S02]  /*6680*/  SHF.R.U32.HI R6, RZ, 0x18, R12 ;  /* 0x00000018ff067819 */ /* 0x000fe4000001160c */
[----:B------:R-:W-:Y:S02]  /*6690*/  SHF.R.U32.HI R9, RZ, 0x18, R9 ;  /* 0x00000018ff097819 */ /* 0x000fe40000011609 */
[----:B------:R-:W-:-:S02]  /*66a0*/  LOP3.LUT R7, R7, 0xff, RZ, 0xc0, !PT ;  /* 0x000000ff07077812 */ /* 0x000fc400078ec0ff */
[----:B------:R-:W-:Y:S02]  /*66b0*/  LOP3.LUT R10, R10, 0xff, RZ, 0xc0, !PT ;  /* 0x000000ff0a0a7812 */ /* 0x000fe400078ec0ff */
[----:B------:R-:W-:Y:S02]  /*66c0*/  PRMT R11, R11, 0x5410, R4 ;  /* 0x000054100b0b7816 */ /* 0x000fe40000000004 */
[----:B------:R-:W-:Y:S02]  /*66d0*/  PRMT R13, R8, 0x5410, R13 ;  /* 0x00005410080d7816 */ /* 0x000fe4000000000d */
[----:B------:R-:W-:Y:S02]  /*66e0*/  PRMT R7, R7, 0x5410, R6 ;  /* 0x0000541007077816 */ /* 0x000fe40000000006 */
[----:B------:R-:W-:Y:S02]  /*66f0*/  PRMT R5, R10, 0x5410, R9 ;  /* 0x000054100a057816 */ /* 0x000fe40000000009 */
[----:B------:R-:W-:-:S02]  /*6700*/  HSET2.LE.AND R4, R11, R60, PT ;  /* 0x0000003c0b047233 */ /* 0x000fc40003803000 */
[--C-:B------:R-:W-:Y:S02]  /*6710*/  HSET2.LE.AND R6, R13, R60.reuse, PT ;  /* 0x0000003c0d067233 */ /* 0x100fe40003803000 */
[--C-:B------:R-:W-:Y:S01]  /*6720*/  HSET2.LE.AND R7, R7, R60.reuse, PT ;  /* 0x0000003c07077233 */ /* 0x100fe20003803000 */
[----:B------:R-:W1:Y:S01]  /*6730*/  LDSM.16.MT88.4 R12, [R221+0xb800] ;  /* 0x00b80000dd0c783b */ /* 0x000e620000004200 */
[----:B------:R-:W-:Y:S02]  /*6740*/  HSET2.LE.AND R5, R5, R60, PT ;  /* 0x0000003c05057233 */ /* 0x000fe40003803000 */
[----:B------:R-:W-:Y:S01]  /*6750*/  F2FP.F16.F32.PACK_AB R11, R189, R190 ;  /* 0x000000bebd0b723e */ /* 0x000fe200000000ff */
[----:B------:R-:W-:Y:S01]  /*6760*/  FADD.FTZ R190, R190, R39 ;  /* 0x00000027bebe7221 */ /* 0x000fe20000010000 */
[C---:B------:R-:W-:Y:S01]  /*6770*/  F2FP.F16.F32.PACK_AB R10, R194.reuse, R185 ;  /* 0x000000b9c20a723e */ /* 0x040fe200000000ff */
[----:B------:R-:W-:Y:S01]  /*6780*/  FADD.FTZ R185, R185, R36 ;  /* 0x00000024b9b97221 */ /* 0x000fe20000010000 */
[----:B--2---:R-:W-:Y:S01]  /*6790*/  F2FP.F16.F32.PACK_AB R9, R187, R188 ;  /* 0x000000bcbb09723e */ /* 0x004fe200000000ff */
[----:B------:R-:W-:Y:S01]  /*67a0*/  FADD.FTZ R189, R189, R190 ;  /* 0x000000bebdbd7221 */ /* 0x000fe20000010000 */
[----:B-----5:R-:W-:Y:S01]  /*67b0*/  F2FP.F16.F32.PACK_AB R8, R203, R204 ;  /* 0x000000cccb08723e */ /* 0x020fe200000000ff */
        /* <DEDUP_REMOVED lines=9> */
[----:B------:R-:W2:Y:S05]  /*6850*/  LDSM.16.MT88.4 R8, [R170+0xb800] ;  /* 0x00b80000aa08783b */ /* 0x000eaa0000004200 */
[C---:B---3--:R-:W-:Y:S06]  /*6860*/  HMMA.16816.F32 R156, R4.reuse, R28, R156 ;  /* 0x0000001c049c723c */ /* 0x048fec000000189c */
[C---:B----4-:R-:W-:Y:S06]  /*6870*/  HMMA.16816.F32 R72, R4.reuse, R24, R72 ;  /* 0x000000180448723c */ /* 0x050fec0000001848 */
[C---:B-1----:R-:W-:Y:S06]  /*6880*/  HMMA.16816.F32 R88, R4.reuse, R20, R88 ;  /* 0x000000140458723c */ /* 0x042fec0000001858 */
[C---:B------:R-:W-:Y:S06]  /*6890*/  HMMA.16816.F32 R104, R4.reuse, R16, R104 ;  /* 0x000000100468723c */ /* 0x040fec0000001868 */
[C---:B------:R-:W-:Y:S06]  /*68a0*/  HMMA.16816.F32 R116, R4.reuse, R12, R116 ;  /* 0x0000000c0474723c */ /* 0x040fec0000001874 */
[C---:B------:R-:W-:Y:S06]  /*68b0*/  HMMA.16816.F32 R152, R4.reuse, R30, R152 ;  /* 0x0000001e0498723c */ /* 0x040fec0000001898 */
[C---:B--2---:R-:W-:Y:S06]  /*68c0*/  HMMA.16816.F32 R124, R4.reuse, R8, R124 ;  /* 0x00000008047c723c */ /* 0x044fec000000187c */
[C---:B------:R-:W-:Y:S06]  /*68d0*/  HMMA.16816.F32 R76, R4.reuse, R26, R76 ;  /* 0x0000001a044c723c */ /* 0x040fec000000184c */
[C---:B------:R-:W-:Y:S06]  /*68e0*/  HMMA.16816.F32 R92, R4.reuse, R22, R92 ;  /* 0x00000016045c723c */ /* 0x040fec000000185c */
[C---:B------:R-:W-:Y:S06]  /*68f0*/  HMMA.16816.F32 R108, R4.reuse, R18, R108 ;  /* 0x00000012046c723c */ /* 0x040fec000000186c */
[C---:B------:R-:W-:Y:S06]  /*6900*/  HMMA.16816.F32 R140, R4.reuse, R14, R140 ;  /* 0x0000000e048c723c */ /* 0x040fec000000188c */
        /* <DEDUP_REMOVED lines=10> */
[--C-:B------:R-:W-:Y:S01]  /*69b0*/  FFMA.FTZ R210, R199, UR19, -R196.reuse ;  /* 0x00000013c7d27c23 */ /* 0x100fe200080108c4 */
[----:B------:R-:W-:Y:S01]  /*69c0*/  FFMA.FTZ R199, R201, UR19, -R196 ;  /* 0x00000013c9c77c23 */ /* 0x000fe200080108c4 */
[----:B------:R-:W-:Y:S01]  /*69d0*/  FFMA.FTZ R201, R206, UR19, -R183 ;  /* 0x00000013cec97c23 */ /* 0x000fe200080108b7 */
[----:B------:R-:W-:Y:S01]  /*69e0*/  IMAD.WIDE.U32 R212, R212, -0x326172a9, RZ ;  /* 0xcd9e8d57d4d47825 */ /* 0x000fe200078e00ff */
[----:B------:R-:W-:-:S03]  /*69f0*/  LOP3.LUT R209, R215, R6, R209, 0x96, !PT ;  /* 0x00000006d7d17212 */ /* 0x000fc600078e96d1 */
[----:B------:R-:W-:Y:S01]  /*6a00*/  FFMA.FTZ R206, R208, UR19, -R183 ;  /* 0x00000013d0ce7c23 */ /* 0x000fe200080108b7 */
[----:B------:R-:W-:Y:S01]  /*6a10*/  MUFU.EX2 R210, R210 ;  /* 0x000000d200d27308 */ /* 0x000fe20000000800 */
[----:B------:R-:W-:-:S03]  /*6a20*/  IMAD.WIDE.U32 R218, R209, -0x326172a9, RZ ;  /* 0xcd9e8d57d1da7825 */ /* 0x000fc600078e00ff */
[----:B------:R-:W-:-:S04]  /*6a30*/  LOP3.LUT R6, R218, 0xffff, RZ, 0xc0, !PT ;  /* 0x0000ffffda067812 */ /* 0x000fc800078ec0ff */
[----:B------:R-:W-:Y:S01]  /*6a40*/  MUFU.EX2 R201, R201 ;  /* 0x000000c900c97308 */ /* 0x000fe20000000800 */
[----:B------:R-:W-:Y:S01]  /*6a50*/  LOP3.LUT R4, R219, R212, R207, 0x96, !PT ;  /* 0x000000d4db047212 */ /* 0x000fe200078e96cf */
[----:B------:R-:W-:Y:S01]  /*6a60*/  FFMA.FTZ R212, R205, UR19, -R196 ;  /* 0x00000013cdd47c23 */ /* 0x000fe200080108c4 */
[----:B------:R-:W-:Y:S01]  /*6a70*/  LOP3.LUT R35, R218, 0xff, RZ, 0xc0, !PT ;  /* 0x000000ffda237812 */ /* 0x000fe200078ec0ff */
[----:B------:R-:W-:Y:S01]  /*6a80*/  FFMA.FTZ R205, R202, UR19, -R183 ;  /* 0x00000013cacd7c23 */ /* 0x000fe200080108b7 */
[----:B------:R-:W-:Y:S02]  /*6a90*/  SHF.R.U32.HI R6, RZ, 0x8, R6 ;  /* 0x00000008ff067819 */ /* 0x000fe40000011606 */
[----:B------:R-:W-:Y:S01]  /*6aa0*/  SHF.R.U32.HI R5, RZ, 0x10, R218 ;  /* 0x00000010ff057819 */ /* 0x000fe200000116da */
[----:B------:R-:W1:Y:S01]  /*6ab0*/  MUFU.EX2 R206, R206 ;  /* 0x000000ce00ce7308 */ /* 0x000e620000000800 */
[----:B------:R-:W-:Y:S02]  /*6ac0*/  PRMT R35, R35, 0x5410, R6 ;  /* 0x0000541023237816 */ /* 0x000fe40000000006 */
[----:B------:R-:W-:-:S02]  /*6ad0*/  SHF.R.U32.HI R7, RZ, 0x18, R218 ;  /* 0x00000018ff077819 */ /* 0x000fc400000116da */
[----:B------:R-:W-:Y:S02]  /*6ae0*/  LOP3.LUT R6, R5, 0xff, RZ, 0xc0, !PT ;  /* 0x000000ff05067812 */ /* 0x000fe400078ec0ff */
[----:B------:R-:W-:Y:S01]  /*6af0*/  LOP3.LUT R5, R4, 0xffff, RZ, 0xc0, !PT ;  /* 0x0000ffff04057812 */ /* 0x000fe200078ec0ff */
[----:B------:R-:W-:Y:S01]  /*6b00*/  MUFU.EX2 R199, R199 ;  /* 0x000000c700c77308 */ /* 0x000fe20000000800 */
[----:B------:R-:W-:Y:S02]  /*6b10*/  PRMT R7, R6, 0x5410, R7 ;  /* 0x0000541006077816 */ /* 0x000fe40000000007 */
[--C-:B------:R-:W-:Y:S02]  /*6b20*/  SHF.R.U32.HI R6, RZ, 0x10, R4.reuse ;  /* 0x00000010ff067819 */ /* 0x100fe40000011604 */
[----:B------:R-:W-:Y:S02]  /*6b30*/  LOP3.LUT R33, R4, 0xff, RZ, 0xc0, !PT ;  /* 0x000000ff04217812 */ /* 0x000fe400078ec0ff */
[----:B------:R-:W-:Y:S01]  /*6b40*/  SHF.R.U32.HI R208, RZ, 0x8, R5 ;  /* 0x00000008ffd07819 */ /* 0x000fe20000011605 */
[----:B------:R-:W2:Y:S01]  /*6b50*/  MUFU.EX2 R212, R212 ;  /* 0x000000d400d47308 */ /* 0x000ea20000000800 */
[----:B------:R-:W-:-:S02]  /*6b60*/  SHF.R.U32.HI R4, RZ, 0x18, R4 ;  /* 0x00000018ff047819 */ /* 0x000fc40000011604 */
[----:B------:R-:W-:Y:S02]  /*6b70*/  LOP3.LUT R5, R6, 0xff, RZ, 0xc0, !PT ;  /* 0x000000ff06057812 */ /* 0x000fe400078ec0ff */
[--C-:B------:R-:W-:Y:S02]  /*6b80*/  HSET2.LE.AND R7, R7, R60.reuse, PT ;  /* 0x0000003c07077233 */ /* 0x100fe40003803000 */
[----:B------:R-:W-:Y:S01]  /*6b90*/  PRMT R5, R5, 0x5410, R4 ;  /* 0x0000541005057816 */ /* 0x000fe20000000004 */
[----:B------:R-:W3:Y:S01]  /*6ba0*/  MUFU.EX2 R205, R205 ;  /* 0x000000cd00cd7308 */ /* 0x000ee20000000800 */
[----:B------:R-:W-:Y:S02]  /*6bb0*/  PRMT R33, R33, 0x5410, R208 ;  /* 0x0000541021217816 */ /* 0x000fe400000000d0 */
[----:B-1----:R-:W-:Y:S02]  /*6bc0*/  F2FP.F16.F32.PACK_AB R4, R206, R201 ;  /* 0x000000c9ce04723e */ /* 0x002fe400000000ff */
[----:B------:R-:W-:-:S02]  /*6bd0*/  HSET2.LE.AND R6, R35, R60, PT ;  /* 0x0000003c23067233 */ /* 0x000fc40003803000 */
[----:B------:R-:W-:Y:S02]  /*6be0*/  LOP3.LUT R7, R7, R4, RZ, 0xc0, !PT ;  /* 0x0000000407077212 */ /* 0x000fe400078ec0ff */
[----:B--2---:R-:W-:Y:S02]  /*6bf0*/  F2FP.F16.F32.PACK_AB R35, R212, R199 ;  /* 0x000000c7d423723e */ /* 0x004fe400000000ff */
[--C-:B------:R-:W-:Y:S02]  /*6c00*/  HSET2.LE.AND R4, R33, R60.reuse, PT ;  /* 0x0000003c21047233 */ /* 0x100fe40003803000 */
[----:B------:R-:W-:Y:S02]  /*6c10*/  HSET2.LE.AND R5, R5, R60, PT ;  /* 0x0000003c05057233 */ /* 0x000fe40003803000 */
[----:B------:R-:W-:Y:S01]  /*6c20*/  F2FP.F16.F32.PACK_AB R33, R210, R197 ;  /* 0x000000c5d221723e */ /* 0x000fe200000000ff */
[----:B------:R-:W-:Y:S01]  /*6c30*/  FADD.FTZ R197, R197, R54 ;  /* 0x00000036c5c57221 */ /* 0x000fe20000010000 */
[----:B---3--:R-:W-:Y:S01]  /*6c40*/  F2FP.F16.F32.PACK_AB R202, R205, R200 ;  /* 0x000000c8cdca723e */ /* 0x008fe200000000ff */
[----:B------:R-:W-:Y:S01]  /*6c50*/  FADD.FTZ R200, R200, R53 ;  /* 0x00000035c8c87221 */ /* 0x000fe20000010000 */
[----:B------:R-:W-:Y:S01]  /*6c60*/  LOP3.LUT R6, R6, R35, RZ, 0xc0, !PT ;  /* 0x0000002306067212 */ /* 0x000fe200078ec0ff */
[----:B------:R-:W-:Y:S01]  /*6c70*/  IMAD.WIDE.U32 R34, R34, -0x2daee0ad, RZ ;  /* 0xd2511f5322227825 */ /* 0x000fe200078e00ff */
[----:B------:R-:W-:-:S03]  /*6c80*/  LOP3.LUT R4, R4, R33, RZ, 0xc0, !PT ;  /* 0x0000002104047212 */ /* 0x000fc600078ec0ff */
[----:B------:R-:W-:Y:S01]  /*6c90*/  FADD.FTZ R210, R210, R197 ;  /* 0x000000c5d2d27221 */ /* 0x000fe20000010000 */
[----:B------:R-:W-:Y:S01]  /*6ca0*/  LOP3.LUT R5, R5, R202, RZ, 0xc0, !PT ;  /* 0x000000ca05057212 */ /* 0x000fe200078ec0ff */
[----:B------:R-:W-:Y:S01]  /*6cb0*/  FADD.FTZ R200, R205, R200 ;  /* 0x000000c8cdc87221 */ /* 0x000fe20000010000 */
[----:B------:R-:W-:Y:S01]  /*6cc0*/  LOP3.LUT R32, R35, R32, R173, 0x96, !PT ;  /* 0x0000002023207212 */ /* 0x000fe200078e96ad */
[----:B------:R-:W-:Y:S02]  /*6cd0*/  FADD.FTZ R199, R199, R210 ;  /* 0x000000d2c7c77221 */ /* 0x000fe40000010000 */
[----:B------:R-:W-:Y:S02]  /*6ce0*/  FADD.FTZ R201, R201, R200 ;  /* 0x000000c8c9c97221 */ /* 0x000fe40000010000 */
[----:B------:R-:W-:Y:S01]  /*6cf0*/  HMMA.16816.F32 R160, R4, R28, R160 ;  /* 0x0000001c04a0723c */ /* 0x000fe200000018a0 */
[----:B------:R-:W-:Y:S01]  /*6d00*/  FADD.FTZ R212, R212, R199 ;  /* 0x000000c7d4d47221 */ /* 0x000fe20000010000 */
[----:B------:R-:W-:-:S04]  /*6d10*/  FADD.FTZ R201, R206, R201 ;  /* 0x000000c9cec97221 */ /* 0x000fc80000010000 */
[C---:B------:R-:W-:Y:S01]  /*6d20*/  HMMA.16816.F32 R148, R4.reuse, R30, R148 ;  /* 0x0000001e0494723c */ /* 0x040fe20000001894 */
[----:B------:R-:W1:Y:S05]  /*6d30*/  LDSM.16.MT88.4 R28, [R221+0x9c00] ;  /* 0x009c0000dd1c783b */ /* 0x000e6a0000004200 */
[C---:B------:R-:W-:Y:S06]  /*6d40*/  HMMA.16816.F32 R68, R4.reuse, R24, R68 ;  /* 0x000000180444723c */ /* 0x040fec0000001844 */
[C---:B------:R-:W-:Y:S01]  /*6d50*/  HMMA.16816.F32 R80, R4.reuse, R26, R80 ;  /* 0x0000001a0450723c */ /* 0x040fe20000001850 */
[----:B------:R-:W2:Y:S05]  /*6d60*/  LDSM.16.MT88.4 R24, [R170+0x9c00] ;  /* 0x009c0000aa18783b */ /* 0x000eaa0000004200 */
[C---:B------:R-:W-:Y:S06]  /*6d70*/  HMMA.16816.F32 R84, R4.reuse, R20, R84 ;  /* 0x000000140454723c */ /* 0x040fec0000001854 */
[----:B------:R-:W-:Y:S01]  /*6d80*/  HMMA.16816.F32 R96, R4, R22, R96 ;  /* 0x000000160460723c */ /* 0x000fe20000001860 */
[----:B------:R-:W-:-:S02]  /*6d90*/  LOP3.LUT R21, R34, 0xffff, RZ, 0xc0, !PT ;  /* 0x0000ffff22157812 */ /* 0x000fc400078ec0ff */
[----:B------:R-:W-:Y:S02]  /*6da0*/  LOP3.LUT R20, R34, 0xff, RZ, 0xc0, !PT ;  /* 0x000000ff22147812 */ /* 0x000fe400078ec0ff */
[----:B------:R-:W-:Y:S01]  /*6db0*/  SHF.R.U32.HI R21, RZ, 0x8, R21 ;  /* 0x00000008ff157819 */ /* 0x000fe20000011615 */
[C---:B------:R-:W-:Y:S06]  /*6dc0*/  HMMA.16816.F32 R100, R4.reuse, R16, R100 ;  /* 0x000000100464723c */ /* 0x040fec0000001864 */
[----:B------:R-:W-:Y:S01]  /*6dd0*/  HMMA.16816.F32 R144, R4, R18, R144 ;  /* 0x000000120490723c */ /* 0x000fe20000001890 */
[----:B------:R-:W-:-:S02]  /*6de0*/  SHF.R.U32.HI R17, RZ, 0x10, R34 ;  /* 0x00000010ff117819 */ /* 0x000fc40000011622 */
[----:B------:R-:W-:Y:S02]  /*6df0*/  SHF.R.U32.HI R16, RZ, 0x18, R34 ;  /* 0x00000018ff107819 */ /* 0x000fe40000011622 */
[----:B------:R-:W-:Y:S01]  /*6e00*/  F2FP.F16.F32.PACK_AB R34, R198, R195 ;  /* 0x000000c3c622723e */ /* 0x000fe200000000ff */
[C---:B------:R-:W-:Y:S01]  /*6e10*/  HMMA.16816.F32 R112, R4.reuse, R12, R112 ;  /* 0x0000000c0470723c */ /* 0x040fe20000001870 */
[C---:B------:R-:W-:Y:S02]  /*6e20*/  LOP3.LUT R18, R32.reuse, 0xffff, RZ, 0xc0, !PT ;  /* 0x0000ffff20127812 */ /* 0x040fe400078ec0ff */
[----:B------:R-:W-:Y:S02]  /*6e30*/  LOP3.LUT R19, R32, 0xff, RZ, 0xc0, !PT ;  /* 0x000000ff20137812 */ /* 0x000fe400078ec0ff */
[----:B------:R-:W-:Y:S01]  /*6e40*/  SHF.R.U32.HI R18, RZ, 0x8, R18 ;  /* 0x00000008ff127819 */ /* 0x000fe20000011612 */
[----:B------:R-:W-:Y:S01]  /*6e50*/  HMMA.16816.F32 R120, R4, R14, R120 ;  /* 0x0000000e0478723c */ /* 0x000fe20000001878 */
[----:B------:R-:W-:-:S02]  /*6e60*/  SHF.R.U32.HI R12, RZ, 0x10, R32 ;  /* 0x00000010ff0c7819 */ /* 0x000fc40000011620 */
[----:B------:R-:W-:Y:S02]  /*6e70*/  PRMT R19, R19, 0x5410, R18 ;  /* 0x0000541013137816 */ /* 0x000fe40000000012 */
[----:B------:R-:W-:Y:S01]  /*6e80*/  SHF.R.U32.HI R32, RZ, 0x18, R32 ;  /* 0x00000018ff207819 */ /* 0x000fe20000011620 */
[C---:B------:R-:W-:Y:S01]  /*6e90*/  HMMA.16816.F32 R136, R4.reuse, R8, R136 ;  /* 0x000000080488723c */ /* 0x040fe20000001888 */
[----:B------:R-:W-:Y:S02]  /*6ea0*/  LOP3.LUT R15, R17, 0xff, RZ, 0xc0, !PT ;  /* 0x000000ff110f7812 */ /* 0x000fe400078ec0ff */
[----:B------:R-:W-:Y:S02]  /*6eb0*/  LOP3.LUT R17, R12, 0xff, RZ, 0xc0, !PT ;  /* 0x000000ff0c117812 */ /* 0x000fe400078ec0ff */
[----:B------:R-:W-:Y:S01]  /*6ec0*/  HSET2.LE.AND R19, R19, R60, PT ;  /* 0x0000003c13137233 */ /* 0x000fe20003803000 */
[----:B------:R-:W-:Y:S01]  /*6ed0*/  HMMA.16816.F32 R128, R4, R10, R128 ;  /* 0x0000000a0480723c */ /* 0x000fe20000001880 */
[----:B------:R-:W-:-:S02]  /*6ee0*/  PRMT R13, R20, 0x5410, R21 ;  /* 0x00005410140d7816 */ /* 0x000fc40000000015 */
[C---:B------:R-:W-:Y:S01]  /*6ef0*/  F2FP.F16.F32.PACK_AB R12, R192.reuse, R191 ;  /* 0x000000bfc00c723e */ /* 0x040fe200000000ff */
[----:B------:R-:W3:Y:S01]  /*6f00*/  LDSM.16.MT88.4 R20, [R221+0xac00] ;  /* 0x00ac0000dd14783b */ /* 0x000ee20000004200 */
[----:B------:R-:W-:Y:S01]  /*6f10*/  PRMT R15, R15, 0x5410, R16 ;  /* 0x000054100f0f7816 */ /* 0x000fe20000000010 */
[----:B------:R-:W-:Y:S01]  /*6f20*/  FADD.FTZ R191, R191, R188 ;  /* 0x000000bcbfbf7221 */ /* 0x000fe20000010000 */
[----:B------:R-:W-:Y:S02]  /*6f30*/  LOP3.LUT R4, R213, R216, R175, 0x96, !PT ;  /* 0x000000d8d5047212 */ /* 0x000fe400078e96af */
[----:B------:R-:W-:Y:S01]  /*6f40*/  PRMT R17, R17, 0x5410, R32 ;  /* 0x0000541011117816 */ /* 0x000fe20000000020 */
[----:B------:R-:W-:Y:S01]  /*6f50*/  FADD.FTZ R192, R192, R191 ;  /* 0x000000bfc0c07221 */ /* 0x000fe20000010000 */
[----:B------:R-:W-:Y:S01]  /*6f60*/  LOP3.LUT R32, R19, R12, RZ, 0xc0, !PT ;  /* 0x0000000c13207212 */ /* 0x000fe200078ec0ff */
[----:B------:R-:W-:Y:S01]  /*6f70*/  IMAD.WIDE.U32 R4, R4, -0x2daee0ad, RZ ;  /* 0xd2511f5304047825 */ /* 0x000fe200078e00ff */
[----:B------:R-:W-:-:S03]  /*6f80*/  HSET2.LE.AND R13, R13, R60, PT ;  /* 0x0000003c0d0d7233 */ /* 0x000fc60003803000 */
[----:B------:R-:W-:Y:S01]  /*6f90*/  FADD.FTZ R195, R195, R192 ;  /* 0x000000c0c3c37221 */ /* 0x000fe20000010000 */
[----:B------:R-:W-:Y:S02]  /*6fa0*/  HSET2.LE.AND R15, R15, R60, PT ;  /* 0x0000003c0f0f7233 */ /* 0x000fe40003803000 */
[----:B------:R-:W-:Y:S01]  /*6fb0*/  LOP3.LUT R173, R5, R214, R173, 0x96, !PT ;  /* 0x000000d605ad7212 */ /* 0x000fe200078e96ad */
[----:B------:R-:W-:Y:S01]  /*6fc0*/  FADD.FTZ R250, R198, R195 ;  /* 0x000000c3c6fa7221 */ /* 0x000fe20000010000 */
[----:B------:R-:W-:Y:S02]  /*6fd0*/  LOP3.LUT R6, R4, 0xffff, RZ, 0xc0, !PT ;  /* 0x0000ffff04067812 */ /* 0x000fe400078ec0ff */
[----:B------:R-:W-:Y:S02]  /*6fe0*/  LOP3.LUT R178, R173, 0xffff, RZ, 0xc0, !PT ;  /* 0x0000ffffadb27812 */ /* 0x000fe400078ec0ff */
[----:B------:R-:W-:Y:S02]  /*6ff0*/  SHF.R.U32.HI R7, RZ, 0x10, R4 ;  /* 0x00000010ff077819 */ /* 0x000fe40000011604 */
[----:B------:R-:W-:-:S02]  /*7000*/  SHF.R.U32.HI R186, RZ, 0x10, R173 ;  /* 0x00000010ffba7819 */ /* 0x000fc400000116ad */
[----:B------:R-:W-:Y:S02]  /*7010*/  LOP3.LUT R5, R4, 0xff, RZ, 0xc0, !PT ;  /* 0x000000ff04057812 */ /* 0x000fe400078ec0ff */
[----:B------:R-:W-:Y:S02]  /*7020*/  SHF.R.U32.HI R6, RZ, 0x8, R6 ;  /* 0x00000008ff067819 */ /* 0x000fe40000011606 */
[----:B------:R-:W-:Y:S02]  /*7030*/  LOP3.LUT R175, R173, 0xff, RZ, 0xc0, !PT ;  /* 0x000000ffadaf7812 */ /* 0x000fe400078ec0ff */
[----:B------:R-:W-:Y:S02]  /*7040*/  SHF.R.U32.HI R178, RZ, 0x8, R178 ;  /* 0x00000008ffb27819 */ /* 0x000fe400000116b2 */
[----:B------:R-:W-:Y:S02]  /*7050*/  HSET2.LE.AND R17, R17, R60, PT ;  /* 0x0000003c11117233 */ /* 0x000fe40003803000 */
[----:B------:R-:W-:Y:S01]  /*7060*/  F2FP.F16.F32.PACK_AB R12, R193, R184 ;  /* 0x000000b8c10c723e */ /* 0x000fe200000000ff */
[----:B------:R-:W-:Y:S01]  /*7070*/  FADD.FTZ R184, R184, R203 ;  /* 0x000000cbb8b87221 */ /* 0x000fe20000010000 */
[----:B------:R-:W-:-:S02]  /*7080*/  F2FP.F16.F32.PACK_AB R8, R181, R182 ;  /* 0x000000b6b508723e */ /* 0x000fc400000000ff */
[----:B------:R-:W-:Y:S01]  /*7090*/  SHF.R.U32.HI R4, RZ, 0x18, R4 ;  /* 0x00000018ff047819 */ /* 0x000fe20000011604 */
[----:B------:R-:W-:Y:S01]  /*70a0*/  FADD.FTZ R193, R193, R184 ;  /* 0x000000b8c1c17221 */ /* 0x000fe20000010000 */
[----:B------:R-:W-:Y:S02]  /*70b0*/  LOP3.LUT R7, R7, 0xff, RZ, 0xc0, !PT ;  /* 0x000000ff07077812 */ /* 0x000fe400078ec0ff */
[----:B------:R-:W-:Y:S01]  /*70c0*/  SHF.R.U32.HI R173, RZ, 0x18, R173 ;  /* 0x00000018ffad7819 */ /* 0x000fe200000116ad */
[----:B------:R-:W-:Y:S01]  /*70d0*/  FADD.FTZ R182, R182, R193 ;  /* 0x000000c1b6b67221 */ /* 0x000fe20000010000 */
[----:B------:R-:W-:Y:S02]  /*70e0*/  LOP3.LUT R186, R186, 0xff, RZ, 0xc0, !PT ;  /* 0x000000ffbaba7812 */ /* 0x000fe400078ec0ff */
[----:B------:R-:W-:Y:S01]  /*70f0*/  PRMT R183, R5, 0x5410, R6 ;  /* 0x0000541005b77816 */ /* 0x000fe20000000006 */
[----:B------:R-:W-:Y:S01]  /*7100*/  FADD.FTZ R252, R181, R182 ;  /* 0x000000b6b5fc7221 */ /* 0x000fe20000010000 */
[----:B------:R-:W-:-:S02]  /*7110*/  PRMT R175, R175, 0x5410, R178 ;  /* 0x00005410afaf7816 */ /* 0x000fc400000000b2 */
[----:B------:R-:W-:Y:S02]  /*7120*/  PRMT R7, R7, 0x5410, R4 ;  /* 0x0000541007077816 */ /* 0x000fe40000000004 */
[----:B------:R-:W-:Y:S02]  /*7130*/  PRMT R5, R186, 0x5410, R173 ;  /* 0x00005410ba057816 */ /* 0x000fe400000000ad */
[----:B------:R-:W-:Y:S02]  /*7140*/  LOP3.LUT R33, R17, R12, RZ, 0xc0, !PT ;  /* 0x0000000c11217212 */ /* 0x000fe400078ec0ff */
[----:B------:R-:W-:Y:S01]  /*7150*/  LOP3.LUT R34, R13, R34, RZ, 0xc0, !PT ;  /* 0x000000220d227212 */ /* 0x000fe200078ec0ff */
[----:B------:R-:W4:Y:S01]  /*7160*/  LDSM.16.MT88.4 R16, [R170+0xac00] ;  /* 0x00ac0000aa10783b */ /* 0x000f220000004200 */
[----:B------:R-:W-:Y:S02]  /*7170*/  LOP3.LUT R35, R15, R8, RZ, 0xc0, !PT ;  /* 0x000000080f237212 */ /* 0x000fe400078ec0ff */
[--C-:B------:R-:W-:Y:S01]  /*7180*/  HSET2.LE.AND R4, R175, R60.reuse, PT ;  /* 0x0000003caf047233 */ /* 0x100fe20003803000 */
[----:B------:R-:W5:Y:S01]  /*7190*/  LDSM.16.MT88.4 R12, [R221+0xbc00] ;  /* 0x00bc0000dd0c783b */ /* 0x000f620000004200 */
[----:B------:R-:W-:-:S02]  /*71a0*/  HSET2.LE.AND R6, R183, R60, PT ;  /* 0x0000003cb7067233 */ /* 0x000fc40003803000 */
[--C-:B------:R-:W-:Y:S01]  /*71b0*/  HSET2.LE.AND R7, R7, R60.reuse, PT ;  /* 0x0000003c07077233 */ /* 0x100fe20003803000 */
[----:B------:R-:W5:Y:S01]  /*71c0*/  LDSM.16.MT88.4 R8, [R170+0xbc00] ;  /* 0x00bc0000aa08783b */ /* 0x000f620000004200 */
[----:B------:R-:W-:Y:S01]  /*71d0*/  HSET2.LE.AND R5, R5, R60, PT ;  /* 0x0000003c05057233 */ /* 0x000fe20003803000 */
[C---:B-1----:R-:W-:Y:S01]  /*71e0*/  HMMA.16816.F32 R156, R32.reuse, R28, R156 ;  /* 0x0000001c209c723c */ /* 0x042fe2000000189c */
[----:B------:R-:W-:Y:S01]  /*71f0*/  F2FP.F16.F32.PACK_AB R175, R180, R179 ;  /* 0x000000b3b4af723e */ /* 0x000fe200000000ff */
[----:B------:R-:W-:Y:S01]  /*7200*/  FADD.FTZ R179, R179, R212 ;  /* 0x000000d4b3b37221 */ /* 0x000fe20000010000 */
        /* <DEDUP_REMOVED lines=17> */
[C---:B--2---:R-:W-:Y:S03]  /*7320*/  HMMA.16816.F32 R72, R32.reuse, R24, R72 ;  /* 0x000000182048723c */ /* 0x044fe60000001848 */
[----:B------:R1:W-:Y:S03]  /*7330*/  STL [R1+0x8], R250 ;  /* 0x000008fa01007387 */ /* 0x0003e60000100800 */
[C---:B------:R-:W-:Y:S06]  /*7340*/  HMMA.16816.F32 R76, R32.reuse, R26, R76 ;  /* 0x0000001a204c723c */ /* 0x040fec000000184c */
[C---:B---3--:R-:W-:Y:S06]  /*7350*/  HMMA.16816.F32 R88, R32.reuse, R20, R88 ;  /* 0x000000142058723c */ /* 0x048fec0000001858 */
        /* <DEDUP_REMOVED lines=21> */
[----:B------:R-:W2:Y:S01]  /*74b0*/  LDL.64 R244, [R1+0x18] ;  /* 0x0000180001f47983 */ /* 0x000ea20000100a00 */
        /* <DEDUP_REMOVED lines=8> */
[----:B------:R-:W-:Y:S02]  /*7540*/  UIADD3 UR4, UR20, -0x2, URZ ;  /* 0xfffffffe14047890 */ /* 0x000fe4000fffe03f */
[----:B------:R-:W-:Y:S02]  /*7550*/  IMAD.U32 R165, RZ, RZ, UR21 ;  /* 0x00000015ffa57e24 */ /* 0x000fe4000f8e00ff */
[----:B------:R-:W-:-:S02]  /*7560*/  USHF.R.S32.HI UR11, URZ, 0x1f, UR4 ;  /* 0x0000001f3f0b7899 */ /* 0x000fc40008011404 */
[----:B------:R-:W-:Y:S01]  /*7570*/  UIMAD UR10, UR12, UR4, URZ ;  /* 0x000000040c0a72a4 */ /* 0x000fe2000f8e023f */
[----:B------:R-:W-:Y:S01]  /*7580*/  IMAD.U32 R18, RZ, RZ, UR4 ;  /* 0x00000004ff127e24 */ /* 0x000fe2000f8e00ff */
[----:B------:R-:W1:Y:S01]  /*7590*/  @!P5 LDC.64 R14, c[0x0][0x220] ;  /* 0x00008800ff0edb82 */ /* 0x000e620000000a00 */
[----:B------:R-:W-:Y:S01]  /*75a0*/  IMAD R165, R165, 0x40, R238 ;  /* 0x00000040a5a57824 */ /* 0x000fe200078e02ee */
[----:B------:R-:W-:-:S06]  /*75b0*/  UIMAD UR10, UR11, UR13, UR10 ;  /* 0x0000000d0b0a72a4 */ /* 0x000fcc000f8e020a */
[----:B------:R-:W3:Y:S01]  /*75c0*/  @!P4 LDC.64 R12, c[0x0][0x220] ;  /* 0x00008800ff0ccb82 */ /* 0x000ee20000000a00 */
[----:B------:R-:W-:Y:S04]  /*75d0*/  @P5 STS [R225+0x9000], RZ ;  /* 0x009000ffe1005388 */ /* 0x000fe80000000800 */
[----:B------:R-:W-:Y:S03]  /*75e0*/  @P5 STS [R225+0x9004], RZ ;  /* 0x009004ffe1005388 */ /* 0x000fe60000000800 */
[----:B------:R-:W4:Y:S01]  /*75f0*/  @!P3 LDC.64 R10, c[0x0][0x220] ;  /* 0x00008800ff0abb82 */ /* 0x000f220000000a00 */
[----:B------:R-:W-:Y:S07]  /*7600*/  @P5 STS.64 [R225+0x9008], RZ ;  /* 0x009008ffe1005388 */ /* 0x000fee0000000a00 */
[----:B------:R-:W5:Y:S08]  /*7610*/  @!P5 LDC.64 R8, c[0x0][0x220] ;  /* 0x00008800ff08db82 */ /* 0x000f700000000a00 */
[----:B------:R-:W5:Y:S08]  /*7620*/  @!P4 LDC.64 R6, c[0x0][0x220] ;  /* 0x00008800ff06cb82 */ /* 0x000f700000000a00 */
[----:B------:R-:W5:Y:S01]  /*7630*/  @!P3 LDC.64 R4, c[0x0][0x220] ;  /* 0x00008800ff04bb82 */ /* 0x000f620000000a00 */
[----:B--2---:R-:W-:-:S04]  /*7640*/  IMAD.WIDE.U32 R18, R18, UR13, R244 ;  /* 0x0000000d12127c25 */ /* 0x004fc8000f8e00f4 */
[----:B------:R-:W-:Y:S01]  /*7650*/  VIADD R16, R19, UR10 ;  /* 0x0000000a13107c36 */ /* 0x000fe20008000000 */
[C---:B-1----:R-:W-:Y:S02]  /*7660*/  @!P5 LEA R20, P0, R18.reuse, R14, 0x1 ;  /* 0x0000000e1214d211 */ /* 0x042fe400078008ff */
[C---:B---3--:R-:W-:Y:S02]  /*7670*/  @!P4 LEA R12, P1, R18.reuse, R12, 0x1 ;  /* 0x0000000c120cc211 */ /* 0x048fe400078208ff */
[C-C-:B------:R-:W-:Y:S02]  /*7680*/  @!P5 LEA.HI.X R21, R18.reuse, R15, R16.reuse, 0x1, P0 ;  /* 0x0000000f1215d211 */ /* 0x140fe400000f0c10 */
[C---:B----4-:R-:W-:Y:S02]  /*7690*/  @!P3 LEA R10, P0, R18.reuse, R10, 0x1 ;  /* 0x0000000a120ab211 */ /* 0x050fe400078008ff */
[C---:B------:R-:W-:Y:S01]  /*76a0*/  IADD3 R14, P2, R18.reuse, UR24, RZ ;  /* 0x00000018120e7c10 */ /* 0x040fe2000ff5e0ff */
[----:B------:R-:W-:Y:S01]  /*76b0*/  @!PT LDS RZ, [RZ] ;  /* 0x00000000fffff984 */ /* 0x000fe20000000800 */
[----:B------:R-:W-:Y:S01]  /*76c0*/  @!PT LDS RZ, [RZ] ;  /* 0x00000000fffff984 */ /* 0x000fe20000000800 */
[----:B------:R-:W-:Y:S01]  /*76d0*/  @!PT LDS RZ, [RZ] ;  /* 0x00000000fffff984 */ /* 0x000fe20000000800 */
[----:B------:R1:W-:Y:S01]  /*76e0*/  @!P5 LDGSTS.E.BYPASS.LTC128B.128 [R225+0x9000], desc[UR22][R20.64] ;  /* 0x0900000014e1dfae */ /* 0x0003e2000b901d56 */
[----:B------:R-:W-:-:S02]  /*76f0*/  @!P4 LEA.HI.X R13, R18, R13, R16, 0x1, P1 ;  /* 0x0000000d120dc211 */ /* 0x000fc400008f0c10 */
[----:B------:R-:W-:Y:S01]  /*7700*/  @!P3 LEA.HI.X R11, R18, R11, R16, 0x1, P0 ;  /* 0x0000000b120bb211 */ /* 0x000fe200000f0c10 */
[----:B------:R-:W-:Y:S01]  /*7710*/  @P4 STS.128 [R225+0xa000], RZ ;  /* 0x00a000ffe1004388 */ /* 0x000fe20000000c00 */
[----:B------:R-:W-:Y:S02]  /*7720*/  IADD3.X R16, R16, UR18, RZ, P2, !PT ;  /* 0x0000001210107c10 */ /* 0x000fe400097fe4ff */
[C---:B-----5:R-:W-:Y:S01]  /*7730*/  @!P5 LEA R18, P2, R14.reuse, R8, 0x1 ;  /* 0x000000080e12d211 */ /* 0x060fe200078408ff */
[----:B------:R-:W-:Y:S01]  /*7740*/  @!PT LDS RZ, [RZ] ;  /* 0x00000000fffff984 */ /* 0x000fe20000000800 */
[----:B------:R-:W-:Y:S01]  /*7750*/  @!PT LDS RZ, [RZ] ;  /* 0x00000000fffff984 */ /* 0x000fe20000000800 */
[----:B------:R-:W-:Y:S01]  /*7760*/  @!PT LDS RZ, [RZ] ;  /* 0x00000000fffff984 */ /* 0x000fe20000000800 */
[----:B------:R-:W-:Y:S01]  /*7770*/  @!P4 LDGSTS.E.BYPASS.LTC128B.128 [R225+0xa000], desc[UR22][R12.64+0x40] ;  /* 0x0a0000400ce1cfae */ /* 0x000fe2000b901d56 */
[C---:B------:R-:W-:Y:S02]  /*7780*/  @!P4 LEA R6, P1, R14.reuse, R6, 0x1 ;  /* 0x000000060e06c211 */ /* 0x040fe400078208ff */
[C---:B------:R-:W-:Y:S01]  /*7790*/  @!P3 LEA R4, P0, R14.reuse, R4, 0x1 ;  /* 0x000000040e04b211 */ /* 0x040fe200078008ff */
[----:B------:R-:W-:Y:S01]  /*77a0*/  @P3 STS.128 [R225+0xb000], RZ ;  /* 0x00b000ffe1003388 */ /* 0x000fe20000000c00 */
[----:B------:R-:W-:-:S02]  /*77b0*/  @!P5 LEA.HI.X R19, R14, R9, R16, 0x1, P2 ;  /* 0x000000090e13d211 */ /* 0x000fc400010f0c10 */
[C-C-:B------:R-:W-:Y:S01]  /*77c0*/  @!P4 LEA.HI.X R7, R14.reuse, R7, R16.reuse, 0x1, P1 ;  /* 0x000000070e07c211 */ /* 0x140fe200008f0c10 */
        /* <DEDUP_REMOVED lines=21> */
[----:B-1----:R-:W1:Y:S04]  /*7920*/  LDSM.16.M88.4 R20, [R224+0x1000] ;  /* 0x00100000e014783b */ /* 0x002e680000000200 */
[----:B------:R-:W5:Y:S04]  /*7930*/  LDSM.16.M88.4 R36, [R223+0x6400] ;  /* 0x00640000df24783b */ /* 0x000f680000000200 */
[----:B------:R-:W4:Y:S04]  /*7940*/  LDSM.16.M88.4 R192, [R223+0x6800] ;  /* 0x00680000dfc0783b */ /* 0x000f280000000200 */
[----:B--2---:R-:W2:Y:S04]  /*7950*/  LDSM.16.M88.4 R8, [R223+0x6c00] ;  /* 0x006c0000df08783b */ /* 0x004ea80000000200 */
[----:B------:R-:W2:Y:S04]  /*7960*/  LDSM.16.M88.4 R184, [R224] ;  /* 0x00000000e0b8783b */ /* 0x000ea80000000200 */
[----:B------:R-:W-:Y:S04]  /*7970*/  LDSM.16.M88.4 R212, [R220+0x6000] ;  /* 0x00600000dcd4783b */ /* 0x000fe80000000200 */
[----:B---3--:R-:W3:Y:S04]  /*7980*/  LDSM.16.M88.4 R16, [R222+0x1000] ;  /* 0x00100000de10783b */ /* 0x008ee80000000200 */
[----:B------:R-:W3:Y:S04]  /*7990*/  LDSM.16.M88.4 R208, [R220+0x6400] ;  /* 0x00640000dcd0783b */ /* 0x000ee80000000200 */
[----:B------:R-:W3:Y:S04]  /*79a0*/  LDSM.16.M88.4 R180, [R220+0x6800] ;  /* 0x00680000dcb4783b */ /* 0x000ee80000000200 */
[----:B------:R-:W3:Y:S01]  /*79b0*/  LDSM.16.M88.4 R176, [R220+0x6c00] ;  /* 0x006c0000dcb0783b */ /* 0x000ee20000000200 */
[C---:B-1----:R-:W-:Y:S03]  /*79c0*/  HMMA.16816.F32 R52, R20.reuse, R200, RZ ;  /* 0x000000c81434723c */ /* 0x042fe600000018ff */
[----:B------:R-:W1:Y:S04]  /*79d0*/  LDSM.16.M88.4 R12, [R222] ;  /* 0x00000000de0c783b */ /* 0x000e680000000200 */
[----:B------:R-:W-:Y:S01]  /*79e0*/  LDSM.16.M88.4 R172, [R223+0x7000] ;  /* 0x00700000dfac783b */ /* 0x000fe20000000200 */
[C---:B------:R-:W-:Y:S03]  /*79f0*/  HMMA.16816.F32 R48, R20.reuse, R202, RZ ;  /* 0x000000ca1430723c */ /* 0x040fe600000018ff */
[----:B------:R-:W-:Y:S03]  /*7a00*/  LDSM.16.M88.4 R64, [R223+0x7400] ;  /* 0x00740000df40783b */ /* 0x000fe60000000200 */
[C---:B-----5:R-:W-:Y:S01]  /*7a10*/  HMMA.16816.F32 R44, R20.reuse, R36, RZ ;  /* 0x00000024142c723c */ /* 0x060fe200000018ff */
[----:B------:R-:W-:Y:S04]  /*7a20*/  LDSM.16.M88.4 R60, [R223+0x7800] ;  /* 0x00780000df3c783b */ /* 0x000fe80000000200 */
[----:B------:R-:W-:Y:S01]  /*7a30*/  LDSM.16.M88.4 R56, [R223+0x7c00] ;  /* 0x007c0000df38783b */ /* 0x000fe20000000200 */
[C---:B----4-:R-:W-:Y:S03]  /*7a40*/  HMMA.16816.F32 R32, R20.reuse, R192, RZ ;  /* 0x000000c01420723c */ /* 0x050fe600000018ff */
[----:B------:R-:W-:Y:S03]  /*7a50*/  LDSM.16.M88.4 R244, [R222+0x2000] ;  /* 0x00200000def4783b */ /* 0x000fe60000000200 */
[C---:B--2---:R-:W-:Y:S01]  /*7a60*/  HMMA.16816.F32 R24, R20.reuse, R8, RZ ;  /* 0x000000081418723c */ /* 0x044fe200000018ff */
        /* <DEDUP_REMOVED lines=24> */
[----:B------:R-:W-:Y:S01]  /*7bf0*/  HMMA.16816.F32 R36, R12, R210, R36 ;  /* 0x000000d20c24723c */ /* 0x000fe20000001824 */
[----:B------:R-:W-:Y:S05]  /*7c00*/  LDSM.16.M88.4 R208, [R220+0x7c00] ;  /* 0x007c0000dcd0783b */ /* 0x000fea0000000200 */
[C---:B--2---:R-:W-:Y:S06]  /*7c10*/  HMMA.16816.F32 R52, R8.reuse, R172, R52 ;  /* 0x000000ac0834723c */ /* 0x044fec0000001834 */
        /* <DEDUP_REMOVED lines=10> */
[C---:B------:R-:W-:Y:S06]  /*7cc0*/  HMMA.16816.F32 R188, R12.reuse, R176, R188 ;  /* 0x000000b00cbc723c */ /* 0x040fec00000018bc */
[C---:B------:R-:W-:Y:S01]  /*7cd0*/  HMMA.16816.F32 R200, R12.reuse, R214, R200 ;  /* 0x000000d60cc8723c */ /* 0x040fe200000018c8 */
[----:B------:R-:W-:Y:S05]  /*7ce0*/  LDSM.16.M88.4 R212, [R220+0x7800] ;  /* 0x00780000dcd4783b */ /* 0x000fea0000000200 */
[C---:B------:R-:W-:Y:S01]  /*7cf0*/  HMMA.16816.F32 R192, R12.reuse, R182, R192 ;  /* 0x000000b60cc0723c */ /* 0x040fe200000018c0 */
[----:B------:R-:W-:Y:S05]  /*7d00*/  LDSM.16.M88.4 R180, [R224+0x4000] ;  /* 0x00400000e0b4783b */ /* 0x000fea0000000200 */
[----:B------:R-:W-:Y:S01]  /*7d10*/  HMMA.16816.F32 R184, R12, R178, R184 ;  /* 0x000000b20cb8723c */ /* 0x000fe200000018b8 */
[----:B------:R-:W2:Y:S04]  /*7d20*/  LDSM.16.M88.4 R12, [R222+0x3000] ;  /* 0x00300000de0c783b */ /* 0x000ea80000000200 */
[----:B------:R-:W-:Y:S01]  /*7d30*/  LDSM.16.M88.4 R176, [R224+0x5000] ;  /* 0x00500000e0b0783b */ /* 0x000fe20000000200 */
[C---:B---3--:R-:W-:Y:S06]  /*7d40*/  HMMA.16816.F32 R4, R16.reuse, R64, R4 ;  /* 0x000000401004723c */ /* 0x048fec0000001804 */
[C---:B------:R-:W-:Y:S01]  /*7d50*/  HMMA.16816.F32 R36, R16.reuse, R66, R36 ;  /* 0x000000421024723c */ /* 0x040fe20000001824 */
[----:B------:R-:W3:Y:S05]  /*7d60*/  LDSM.16.M88.4 R64, [R223+0x8400] ;  /* 0x00840000df40783b */ /* 0x000eea0000000200 */
[C---:B------:R-:W-:Y:S06]  /*7d70*/  HMMA.16816.F32 R204, R16.reuse, R172, R204 ;  /* 0x000000ac10cc723c */ /* 0x040fec00000018cc */
[----:B------:R-:W-:Y:S01]  /*7d80*/  HMMA.16816.F32 R200, R16, R174, R200 ;  /* 0x000000ae10c8723c */ /* 0x000fe200000018c8 */
[----:B------:R-:W-:Y:S05]  /*7d90*/  LDSM.16.M88.4 R172, [R223+0x8000] ;  /* 0x00800000dfac783b */ /* 0x000fea0000000200 */
[----:B-1----:R-:W-:Y:S06]  /*7da0*/  HMMA.16816.F32 R4, R244, R8, R4 ;  /* 0x00000008f404723c */ /* 0x002fec0000001804 */
[----:B------:R-:W-:Y:S06]  /*7db0*/  HMMA.16816.F32 R196, R16, R60, R196 ;  /* 0x0000003c10c4723c */ /* 0x000fec00000018c4 */
[----:B--2---:R-:W-:Y:S06]  /*7dc0*/  HMMA.16816.F32 R44, R12, R8, R44 ;  /* 0x000000080c2c723c */ /* 0x004fec000000182c */
[C---:B------:R-:W-:Y:S01]  /*7dd0*/  HMMA.16816.F32 R192, R16.reuse, R62, R192 ;  /* 0x0000003e10c0723c */ /* 0x040fe200000018c0 */
[----:B------:R-:W-:Y:S05]  /*7de0*/  LDSM.16.M88.4 R60, [R223+0x8800] ;  /* 0x00880000df3c783b */ /* 0x000fea0000000200 */
[C---:B------:R-:W-:Y:S06]  /*7df0*/  HMMA.16816.F32 R188, R16.reuse, R56, R188 ;  /* 0x0000003810bc723c */ /* 0x040fec00000018bc */
[----:B------:R-:W-:Y:S01]  /*7e00*/  HMMA.16816.F32 R184, R16, R58, R184 ;  /* 0x0000003a10b8723c */ /* 0x000fe200000018b8 */
[----:B------:R-:W-:Y:S04]  /*7e10*/  LDSM.16.M88.4 R16, [R222+0x4000] ;  /* 0x00400000de10783b */ /* 0x000fe80000000200 */
[----:B------:R-:W-:Y:S01]  /*7e20*/  LDSM.16.M88.4 R56, [R223+0x8c00] ;  /* 0x008c0000df38783b */ /* 0x000fe20000000200 */
[-C--:B------:R-:W-:Y:S06]  /*7e30*/  HMMA.16816.F32 R40, R12, R10.reuse, R40 ;  /* 0x0000000a0c28723c */ /* 0x080fec0000001828 */
[----:B------:R-:W-:Y:S01]  /*7e40*/  HMMA.16816.F32 R36, R244, R10, R36 ;  /* 0x0000000af424723c */ /* 0x000fe20000001824 */
[----:B------:R-:W1:Y:S05]  /*7e50*/  LDSM.16.M88.4 R8, [R220+0x8400] ;  /* 0x00840000dc08783b */ /* 0x000e6a0000000200 */
[C---:B------:R-:W-:Y:S06]  /*7e60*/  HMMA.16816.F32 R52, R12.reuse, R216, R52 ;  /* 0x000000d80c34723c */ /* 0x040fec0000001834 */
[C---:B------:R-:W-:Y:S06]  /*7e70*/  HMMA.16816.F32 R48, R12.reuse, R218, R48 ;  /* 0x000000da0c30723c */ /* 0x040fec0000001830 */
[C---:B------:R-:W-:Y:S06]  /*7e80*/  HMMA.16816.F32 R32, R12.reuse, R212, R32 ;  /* 0x000000d40c20723c */ /* 0x040fec0000001820 */
[C---:B------:R-:W-:Y:S06]  /*7e90*/  HMMA.16816.F32 R28, R12.reuse, R214, R28 ;  /* 0x000000d60c1c723c */ /* 0x040fec000000181c */
[C---:B------:R-:W-:Y:S06]  /*7ea0*/  HMMA.16816.F32 R24, R12.reuse, R208, R24 ;  /* 0x000000d00c18723c */ /* 0x040fec0000001818 */
[----:B------:R-:W-:Y:S01]  /*7eb0*/  HMMA.16816.F32 R20, R12, R210, R20 ;  /* 0x000000d20c14723c */ /* 0x000fe20000001814 */
[----:B------:R-:W2:Y:S05]  /*7ec0*/  LDSM.16.M88.4 R12, [R222+0x5000] ;  /* 0x00500000de0c783b */ /* 0x000eaa0000000200 */
[-C--:B---3--:R-:W-:Y:S06]  /*7ed0*/  HMMA.16816.F32 R4, R180, R64.reuse, R4 ;  /* 0x00000040b404723c */ /* 0x088fec0000001804 */
[----:B------:R-:W-:Y:S06]  /*7ee0*/  HMMA.16816.F32 R44, R176, R64, R44 ;  /* 0x00000040b02c723c */ /* 0x000fec000000182c */
[----:B------:R-:W-:Y:S06]  /*7ef0*/  HMMA.16816.F32 R196, R244, R212, R196 ;  /* 0x000000d4f4c4723c */ /* 0x000fec00000018c4 */
[-C--:B------:R-:W-:Y:S06]  /*7f00*/  HMMA.16816.F32 R40, R176, R66.reuse, R40 ;  /* 0x00000042b028723c */ /* 0x080fec0000001828 */
[----:B------:R-:W-:Y:S01]  /*7f10*/  HMMA.16816.F32 R36, R180, R66, R36 ;  /* 0x00000042b424723c */ /* 0x000fe20000001824 */
[----:B------:R-:W3:Y:S05]  /*7f20*/  LDSM.16.M88.4 R64, [R220+0x8800] ;  /* 0x00880000dc40783b */ /* 0x000eea0000000200 */
[-C--:B-1----:R-:W-:Y:S06]  /*7f30*/  HMMA.16816.F32 R4, R16, R8.reuse, R4 ;  /* 0x000000081004723c */ /* 0x082fec0000001804 */
[----:B--2---:R-:W-:Y:S06]  /*7f40*/  HMMA.16816.F32 R44, R12, R8, R44 ;  /* 0x000000080c2c723c */ /* 0x004fec000000182c */
[----:B------:R-:W-:Y:S01]  /*7f50*/  HMMA.16816.F32 R32, R176, R60, R32 ;  /* 0x0000003cb020723c */ /* 0x000fe20000001820 */
[----:B------:R-:W-:-:S05]  /*7f60*/  VIADD R8, R165, 0x10 ;  /* 0x00000010a5087836 */ /* 0x000fca0000000000 */
[----:B------:R-:W-:Y:S01]  /*7f70*/  HMMA.16816.F32 R196, R180, R60, R196 ;  /* 0x0000003cb4c4723c */ /* 0x000fe200000018c4 */
[----:B------:R-:W-:Y:S02]  /*7f80*/  I2FP.F32.S32 R9, R8 ;  /* 0x0000000800097245 */ /* 0x000fe40000201400 */
[C---:B------:R-:W-:Y:S02]  /*7f90*/  ISETP.GE.AND P6, PT, R8.reuse, R228, PT ;  /* 0x000000e40800720c */ /* 0x040fe40003fc6270 */
[C---:B------:R-:W-:Y:S01]  /*7fa0*/  ISETP.GE.AND P0, PT, R8.reuse, R229, PT ;  /* 0x000000e50800720c */ /* 0x040fe20003f06270 */
[----:B------:R-:W-:Y:S01]  /*7fb0*/  HMMA.16816.F32 R40, R12, R10, R40 ;  /* 0x0000000a0c28723c */ /* 0x000fe20000001828 */
[----:B------:R-:W-:Y:S01]  /*7fc0*/  FFMA.FTZ R6, R9, UR5, R6 ;  /* 0x0000000509067c23 */ /* 0x000fe20008010006 */
[C---:B------:R-:W-:Y:S02]  /*7fd0*/  ISETP.GE.AND P2, PT, R8.reuse, R227, PT ;  /* 0x000000e30800720c */ /* 0x040fe40003f46270 */
[----:B------:R-:W-:Y:S01]  /*7fe0*/  ISETP.GE.AND P1, PT, R8, R226, PT ;  /* 0x000000e20800720c */ /* 0x000fe20003f26270 */
[----:B------:R-:W-:Y:S01]  /*7ff0*/  VIADD R8, R165, 0x20 ;  /* 0x00000020a5087836 */ /* 0x000fe20000000000 */
[----:B------:R-:W-:Y:S01]  /*8000*/  HMMA.16816.F32 R184, R244, R210, R184 ;  /* 0x000000d2f4b8723c */ /* 0x000fe200000018b8 */
[C---:B------:R-:W-:Y:S01]  /*8010*/  FFMA.FTZ R44, R9.reuse, UR5, R44 ;  /* 0x00000005092c7c23 */ /* 0x040fe2000801002c */
[----:B------:R-:W-:-:S04]  /*8020*/  FFMA.FTZ R46, R9, UR5, R46 ;  /* 0x00000005092e7c23 */ /* 0x000fc8000801002e */
[----:B------:R-:W-:Y:S01]  /*8030*/  HMMA.16816.F32 R36, R16, R10, R36 ;  /* 0x0000000a1024723c */ /* 0x000fe20000001824 */
[----:B------:R-:W-:Y:S01]  /*8040*/  FFMA.FTZ R211, R9, UR5, R4 ;  /* 0x0000000509d37c23 */ /* 0x000fe20008010004 */
[----:B------:R-:W-:Y:S01]  /*8050*/  VIADD R4, R165, 0x11 ;  /* 0x00000011a5047836 */ /* 0x000fe20000000000 */
[----:B------:R-:W-:-:S03]  /*8060*/  I2FP.F32.S32 R9, R8 ;  /* 0x0000000800097245 */ /* 0x000fc60000201400 */
[----:B------:R-:W-:Y:S01]  /*8070*/  HMMA.16816.F32 R204, R244, R216, R204 ;  /* 0x000000d8f4cc723c */ /* 0x000fe200000018cc */
[----:B------:R-:W-:Y:S02]  /*8080*/  FSEL R211, R211, -INF , !P0 ;  /* 0xff800000d3d37808 */ /* 0x000fe40004000000 */
[----:B------:R-:W-:-:S03]  /*8090*/  ISETP.GE.AND P0, PT, R4, R229, PT ;  /* 0x000000e50400720c */ /* 0x000fc60003f06270 */
[C---:B------:R-:W-:Y:S01]  /*80a0*/  HMMA.16816.F32 R192, R244.reuse, R214, R192 ;  /* 0x000000d6f4c0723c */ /* 0x040fe200000018c0 */
[----:B------:R-:W-:Y:S02]  /*80b0*/  FSEL R216, R6, -INF , !P6 ;  /* 0xff80000006d87808 */ /* 0x000fe40007000000 */
[----:B------:R-:W-:Y:S02]  /*80c0*/  I2FP.F32.S32 R6, R4 ;  /* 0x0000000400067245 */ /* 0x000fe40000201400 */
[----:B------:R-:W-:Y:S01]  /*80d0*/  ISETP.GE.AND P6, PT, R4, R228, PT ;  /* 0x000000e40400720c */ /* 0x000fe20003fc6270 */
[C---:B------:R-:W-:Y:S02]  /*80e0*/  HMMA.16816.F32 R200, R244.reuse, R218, R200 ;  /* 0x000000daf4c8723c */ /* 0x040fe400000018c8 */
[C---:B------:R-:W-:Y:S01]  /*80f0*/  FFMA.FTZ R5, R6.reuse, UR5, R5 ;  /* 0x0000000506057c23 */ /* 0x040fe20008010005 */
[C---:B------:R-:W-:Y:S01]  /*8100*/  FFMA.FTZ R7, R6.reuse, UR5, R7 ;  /* 0x0000000506077c23 */ /* 0x040fe20008010007 */
[C---:B------:R-:W-:Y:S01]  /*8110*/  FFMA.FTZ R45, R6.reuse, UR5, R45 ;  /* 0x00000005062d7c23 */ /* 0x040fe2000801002d */
[----:B------:R-:W-:Y:S01]  /*8120*/  FFMA.FTZ R47, R6, UR5, R47 ;  /* 0x00000005062f7c23 */ /* 0x000fe2000801002f */
[----:B------:R-:W-:Y:S01]  /*8130*/  HMMA.16816.F32 R188, R244, R208, R188 ;  /* 0x000000d0f4bc723c */ /* 0x000fe200000018bc */
[----:B------:R-:W-:-:S02]  /*8140*/  FSEL R217, R5, -INF , !P0 ;  /* 0xff80000005d97808 */ /* 0x000fc40004000000 */
[----:B------:R-:W-:-:S03]  /*8150*/  FSEL R218, R7, -INF , !P6 ;  /* 0xff80000007da7808 */ /* 0x000fc60007000000 */
[-C--:B---3--:R-:W-:Y:S01]  /*8160*/  HMMA.16816.F32 R196, R16, R64.reuse, R196 ;  /* 0x0000004010c4723c */ /* 0x088fe200000018c4 */
[----:B------:R-:W-:Y:S02]  /*8170*/  FSEL R209, R44, -INF , !P2 ;  /* 0xff8000002cd17808 */ /* 0x000fe40005000000 */
[----:B------:R-:W-:Y:S02]  /*8180*/  FSEL R245, R46, -INF , !P1 ;  /* 0xff8000002ef57808 */ /* 0x000fe40004800000 */
[C---:B------:R-:W-:Y:S01]  /*8190*/  ISETP.GE.AND P2, PT, R4.reuse, R227, PT ;  /* 0x000000e30400720c */ /* 0x040fe20003f46270 */
[----:B------:R-:W-:Y:S01]  /*81a0*/  HMMA.16816.F32 R32, R12, R64, R32 ;  /* 0x000000400c20723c */ /* 0x000fe20000001820 */
[----:B------:R-:W-:Y:S01]  /*81b0*/  ISETP.GE.AND P1, PT, R4, R226, PT ;  /* 0x000000e20400720c */ /* 0x000fe20003f26270 */
[----:B------:R-:W-:Y:S01]  /*81c0*/  VIADD R4, R165, 0x18 ;  /* 0x00000018a5047836 */ /* 0x000fe20000000000 */
[----:B------:R-:W-:Y:S02]  /*81d0*/  FSEL R249, R45, -INF , !P2 ;  /* 0xff8000002df97808 */ /* 0x000fe40005000000 */
[----:B------:R-:W-:Y:S01]  /*81e0*/  FSEL R247, R47, -INF , !P1 ;  /* 0xff8000002ff77808 */ /* 0x000fe20004800000 */
[----:B------:R-:W-:Y:S01]  /*81f0*/  HMMA.16816.F32 R28, R176, R62, R28 ;  /* 0x0000003eb01c723c */ /* 0x000fe2000000181c */
[----:B------:R-:W-:-:S02]  /*8200*/  I2FP.F32.S32 R5, R4 ;  /* 0x0000000400057245 */ /* 0x000fc40000201400 */
[C---:B------:R-:W-:Y:S02]  /*8210*/  ISETP.GE.AND P0, PT, R4.reuse, R229, PT ;  /* 0x000000e50400720c */ /* 0x040fe40003f06270 */
[C---:B------:R-:W-:Y:S01]  /*8220*/  ISETP.GE.AND P6, PT, R4.reuse, R228, PT ;  /* 0x000000e40400720c */ /* 0x040fe20003fc6270 */
[C---:B------:R-:W-:Y:S01]  /*8230*/  FFMA.FTZ R251, R5.reuse, UR5, R40 ;  /* 0x0000000505fb7c23 */ /* 0x040fe20008010028 */
[C---:B------:R-:W-:Y:S01]  /*8240*/  ISETP.GE.AND P2, PT, R4.reuse, R227, PT ;  /* 0x000000e30400720c */ /* 0x040fe20003f46270 */
[----:B------:R-:W-:Y:S01]  /*8250*/  FFMA.FTZ R36, R5, UR5, R36 ;  /* 0x0000000505247c23 */ /* 0x000fe20008010024 */
[----:B------:R-:W-:Y:S01]  /*8260*/  ISETP.GE.AND P1, PT, R4, R226, PT ;  /* 0x000000e20400720c */ /* 0x000fe20003f26270 */
[----:B------:R-:W-:Y:S02]  /*8270*/  VIADD R4, R165, 0x19 ;  /* 0x00000019a5047836 */ /* 0x000fe40000000000 */
[C---:B------:R-:W-:Y:S01]  /*8280*/  FFMA.FTZ R38, R5.reuse, UR5, R38 ;  /* 0x0000000505267c23 */ /* 0x040fe20008010026 */
[----:B------:R-:W-:Y:S01]  /*8290*/  FFMA.FTZ R40, R5, UR5, R42 ;  /* 0x0000000505287c23 */ /* 0x000fe2000801002a */
[----:B------:R-:W-:Y:S01]  /*82a0*/  FSEL R219, R36, -INF , !P0 ;  /* 0xff80000024db7808 */ /* 0x000fe20004000000 */
[----:B------:R-:W-:Y:S01]  /*82b0*/  HMMA.16816.F32 R192, R180, R62, R192 ;  /* 0x0000003eb4c0723c */ /* 0x000fe200000018c0 */
[----:B------:R-:W-:Y:S01]  /*82c0*/  I2FP.F32.S32 R10, R4 ;  /* 0x00000004000a7245 */ /* 0x000fe20000201400 */
[C---:B------:R-:W-:Y:S01]  /*82d0*/  FFMA.FTZ R46, R9.reuse, UR5, R198 ;  /* 0x00000005092e7c23 */ /* 0x040fe200080100c6 */
[----:B------:R-:W-:Y:S01]  /*82e0*/  FSEL R42, R38, -INF , !P6 ;  /* 0xff800000262a7808 */ /* 0x000fe20007000000 */
        /* <DEDUP_REMOVED lines=9> */
[C---:B------:R-:W-:Y:S01]  /*8380*/  ISETP.GE.AND P2, PT, R4.reuse, R227, PT ;  /* 0x000000e30400720c */ /* 0x040fe20003f46270 */
[----:B------:R-:W-:Y:S01]  /*8390*/  HMMA.16816.F32 R24, R176, R56, R24 ;  /* 0x00000038b018723c */ /* 0x000fe20000001818 */
[----:B------:R-:W-:Y:S01]  /*83a0*/  ISETP.GE.AND P1, PT, R4, R226, PT ;  /* 0x000000e20400720c */ /* 0x000fe20003f26270 */
[----:B------:R-:W-:Y:S01]  /*83b0*/  FFMA.FTZ R34, R9, UR5, R34 ;  /* 0x0000000509227c23 */ /* 0x000fe20008010022 */
[----:B------:R-:W1:Y:S01]  /*83c0*/  LDSM.16.M88.4 R4, [R220+0x8c00] ;  /* 0x008c0000dc04783b */ /* 0x000e620000000200 */
[----:B------:R-:W-:-:S02]  /*83d0*/  FSEL R43, R41, -INF , !P2 ;  /* 0xff800000292b7808 */ /* 0x000fc40005000000 */
[----:B------:R-:W-:Y:S01]  /*83e0*/  FSEL R244, R37, -INF , !P0 ;  /* 0xff80000025f47808 */ /* 0x000fe20004000000 */
[----:B------:R-:W-:Y:S01]  /*83f0*/  HMMA.16816.F32 R188, R180, R56, R188 ;  /* 0x00000038b4bc723c */ /* 0x000fe200000018bc */
[----:B------:R-:W-:Y:S02]  /*8400*/  FSEL R243, R39, -INF , !P6 ;  /* 0xff80000027f37808 */ /* 0x000fe40007000000 */
[----:B------:R-:W-:Y:S02]  /*8410*/  FSEL R41, R10, -INF , !P1 ;  /* 0xff8000000a297808 */ /* 0x000fe40004800000 */
[C---:B------:R-:W-:Y:S01]  /*8420*/  ISETP.GE.AND P0, PT, R8.reuse, R229, PT ;  /* 0x000000e50800720c */ /* 0x040fe20003f06270 */
[----:B------:R-:W-:Y:S01]  /*8430*/  HMMA.16816.F32 R20, R176, R58, R20 ;  /* 0x0000003ab014723c */ /* 0x000fe20000001814 */
[C---:B------:R-:W-:Y:S01]  /*8440*/  ISETP.GE.AND P6, PT, R8.reuse, R228, PT ;  /* 0x000000e40800720c */ /* 0x040fe20003fc6270 */
[----:B------:R-:W-:Y:S01]  /*8450*/  FFMA.FTZ R56, R9, UR5, R196 ;  /* 0x0000000509387c23 */ /* 0x000fe200080100c4 */
[----:B------:R-:W-:-:S02]  /*8460*/  ISETP.GE.AND P2, PT, R8, R227, PT ;  /* 0x000000e30800720c */ /* 0x000fc40003f46270 */
[----:B------:R-:W-:Y:S01]  /*8470*/  ISETP.GE.AND P1, PT, R8, R226, PT ;  /* 0x000000e20800720c */ /* 0x000fe20003f26270 */
[C---:B------:R-:W-:Y:S01]  /*8480*/  VIADD R8, R165.reuse, 0x21 ;  /* 0x00000021a5087836 */ /* 0x040fe20000000000 */
[----:B------:R-:W-:Y:S01]  /*8490*/  FSEL R56, R56, -INF , !P0 ;  /* 0xff80000038387808 */ /* 0x000fe20004000000 */
[----:B------:R-:W-:Y:S01]  /*84a0*/  HMMA.16816.F32 R184, R180, R58, R184 ;  /* 0x0000003ab4b8723c */ /* 0x000fe200000018b8 */
[----:B------:R-:W-:Y:S02]  /*84b0*/  FSEL R46, R46, -INF , !P6 ;  /* 0xff8000002e2e7808 */ /* 0x000fe40007000000 */
[----:B------:R-:W-:Y:S02]  /*84c0*/  I2FP.F32.S32 R10, R8 ;  /* 0x00000008000a7245 */ /* 0x000fe40000201400 */
[----:B------:R-:W-:Y:S01]  /*84d0*/  FSEL R198, R32, -INF , !P2 ;  /* 0xff80000020c67808 */ /* 0x000fe20005000000 */
[-C--:B------:R-:W-:Y:S01]  /*84e0*/  HMMA.16816.F32 R28, R12, R66.reuse, R28 ;  /* 0x000000420c1c723c */ /* 0x080fe2000000181c */
[----:B------:R-:W-:Y:S01]  /*84f0*/  FSEL R196, R34, -INF , !P1 ;  /* 0xff80000022c47808 */ /* 0x000fe20004800000 */
[----:B------:R-:W-:Y:S01]  /*8500*/  FFMA.FTZ R59, R10, UR5, R197 ;  /* 0x000000050a3b7c23 */ /* 0x000fe200080100c5 */
[----:B------:R-:W-:Y:S01]  /*8510*/  ISETP.GE.AND P0, PT, R8, R229, PT ;  /* 0x000000e50800720c */ /* 0x000fe20003f06270 */
[----:B------:R-:W-:Y:S01]  /*8520*/  FFMA.FTZ R58, R10, UR5, R199 ;  /* 0x000000050a3a7c23 */ /* 0x000fe200080100c7 */
[----:B------:R-:W-:Y:S01]  /*8530*/  ISETP.GE.AND P6, PT, R8, R228, PT ;  /* 0x000000e40800720c */ /* 0x000fe20003fc6270 */
[----:B------:R-:W-:Y:S01]  /*8540*/  FFMA.FTZ R33, R10, UR5, R33 ;  /* 0x000000050a217c23 */ /* 0x000fe20008010021 */
[----:B------:R-:W-:Y:S01]  /*8550*/  ISETP.GE.AND P2, PT, R8, R227, PT ;  /* 0x000000e30800720c */ /* 0x000fe20003f46270 */
[----:B------:R-:W-:Y:S01]  /*8560*/  FFMA.FTZ R35, R10, UR5, R35 ;  /* 0x000000050a237c23 */ /* 0x000fe20008010023 */
[----:B------:R-:W-:Y:S01]  /*8570*/  ISETP.GE.AND P1, PT, R8, R226, PT ;  /* 0x000000e20800720c */ /* 0x000fe20003f26270 */
[----:B------:R-:W-:Y:S01]  /*8580*/  VIADD R8, R165, 0x28 ;  /* 0x00000028a5087836 */ /* 0x000fe20000000000 */
[----:B------:R-:W-:Y:S01]  /*8590*/  HMMA.16816.F32 R192, R16, R66, R192 ;  /* 0x0000004210c0723c */ /* 0x000fe200000018c0 */
[----:B------:R-:W-:-:S02]  /*85a0*/  FSEL R59, R59, -INF , !P0 ;  /* 0xff8000003b3b7808 */ /* 0x000fc40004000000 */
[----:B------:R-:W-:Y:S02]  /*85b0*/  FSEL R58, R58, -INF , !P6 ;  /* 0xff8000003a3a7808 */ /* 0x000fe40007000000 */
[----:B------:R-:W-:Y:S01]  /*85c0*/  FSEL R197, R33, -INF , !P2 ;  /* 0xff80000021c57808 */ /* 0x000fe20005000000 */
[-C--:B-1----:R-:W-:Y:S01]  /*85d0*/  HMMA.16816.F32 R188, R16, R4.reuse, R188 ;  /* 0x0000000410bc723c */ /* 0x082fe200000018bc */
[----:B------:R-:W-:Y:S02]  /*85e0*/  FSEL R208, R35, -INF , !P1 ;  /* 0xff80000023d07808 */ /* 0x000fe40004800000 */
[C---:B------:R-:W-:Y:S02]  /*85f0*/  ISETP.GE.AND P0, PT, R8.reuse, R229, PT ;  /* 0x000000e50800720c */ /* 0x040fe40003f06270 */
[C---:B------:R-:W-:Y:S01]  /*8600*/  ISETP.GE.AND P6, PT, R8.reuse, R228, PT ;  /* 0x000000e40800720c */ /* 0x040fe20003fc6270 */
[----:B------:R-:W-:Y:S01]  /*8610*/  HMMA.16816.F32 R24, R12, R4, R24 ;  /* 0x000000040c18723c */ /* 0x000fe20000001818 */
[----:B------:R-:W-:-:S02]  /*8620*/  ISETP.GE.AND P2, PT, R8, R227, PT ;  /* 0x000000e30800720c */ /* 0x000fc40003f46270 */
[----:B------:R-:W-:Y:S02]  /*8630*/  I2FP.F32.S32 R33, R8 ;  /* 0x0000000800217245 */ /* 0x000fe40000201400 */
[----:B------:R-:W-:Y:S01]  /*8640*/  ISETP.GE.AND P1, PT, R8, R226, PT ;  /* 0x000000e20800720c */ /* 0x000fe20003f26270 */
[----:B------:R-:W-:Y:S01]  /*8650*/  HMMA.16816.F32 R52, R176, R172, R52 ;  /* 0x000000acb034723c */ /* 0x000fe20000001834 */
[----:B------:R-:W1:Y:S01]  /*8660*/  LDSM.16.M88.4 R8, [R220+0x8000] ;  /* 0x00800000dc08783b */ /* 0x000e620000000200 */
[C---:B------:R-:W-:Y:S01]  /*8670*/  FFMA.FTZ R28, R33.reuse, UR5, R28 ;  /* 0x00000005211c7c23 */ /* 0x040fe2000801001c */
[----:B------:R-:W-:Y:S01]  /*8680*/  FFMA.FTZ R30, R33, UR5, R30 ;  /* 0x00000005211e7c23 */ /* 0x000fe2000801001e */
[----:B------:R-:W-:Y:S01]  /*8690*/  VIADD R5, R165, 0x29 ;  /* 0x00000029a5057836 */ /* 0x000fe20000000000 */
[----:B------:R-:W-:-:S04]  /*86a0*/  DEPBAR.LE SB0, 0x0 ;  /* 0x000080000000791a */ /* 0x000fc80000000000 */
[----:B------:R-:W-:Y:S01]  /*86b0*/  HMMA.16816.F32 R204, R180, R172, R204 ;  /* 0x000000acb4cc723c */ /* 0x000fe200000018cc */
[C---:B------:R-:W-:Y:S01]  /*86c0*/  FFMA.FTZ R63, R33.reuse, UR5, R192 ;  /* 0x00000005213f7c23 */ /* 0x040fe200080100c0 */
[----:B------:R-:W-:Y:S01]  /*86d0*/  FFMA.FTZ R62, R33, UR5, R194 ;  /* 0x00000005213e7c23 */ /* 0x000fe200080100c2 */
        /* <DEDUP_REMOVED lines=8> */
[----:B------:R-:W-:Y:S02]  /*8760*/  I2FP.F32.S32 R4, R5 ;  /* 0x0000000500047245 */ /* 0x000fe40000201400 */
[C---:B------:R-:W-:Y:S01]  /*8770*/  ISETP.GE.AND P2, PT, R5.reuse, R227, PT ;  /* 0x000000e30500720c */ /* 0x040fe20003f46270 */
[-C--:B------:R-:W-:Y:S01]  /*8780*/  HMMA.16816.F32 R48, R176, R174.reuse, R48 ;  /* 0x000000aeb030723c */ /* 0x080fe20000001830 */
[----:B------:R-:W-:Y:S01]  /*8790*/  ISETP.GE.AND P1, PT, R5, R226, PT ;  /* 0x000000e20500720c */ /* 0x000fe20003f26270 */
[----:B------:R-:W-:Y:S02]  /*87a0*/  VIADD R5, R165, 0x30 ;  /* 0x00000030a5057836 */ /* 0x000fe40000000000 */
[C---:B------:R-:W-:Y:S01]  /*87b0*/  FFMA.FTZ R210, R4.reuse, UR5, R31 ;  /* 0x0000000504d27c23 */ /* 0x040fe2000801001f */
[C---:B------:R-:W-:Y:S01]  /*87c0*/  FFMA.FTZ R173, R4.reuse, UR5, R193 ;  /* 0x0000000504ad7c23 */ /* 0x040fe200080100c1 */
[----:B------:R-:W-:Y:S01]  /*87d0*/  FFMA.FTZ R29, R4, UR5, R29 ;  /* 0x00000005041d7c23 */ /* 0x000fe2000801001d */
[----:B------:R-:W-:Y:S01]  /*87e0*/  HMMA.16816.F32 R200, R180, R174, R200 ;  /* 0x000000aeb4c8723c */ /* 0x000fe200000018c8 */
[----:B------:R-:W-:-:S02]  /*87f0*/  I2FP.F32.S32 R31, R5 ;  /* 0x00000005001f7245 */ /* 0x000fc40000201400 */
[----:B------:R-:W-:Y:S02]  /*8800*/  FSEL R173, R173, -INF , !P0 ;  /* 0xff800000adad7808 */ /* 0x000fe40004000000 */
[----:B------:R-:W-:Y:S01]  /*8810*/  FSEL R210, R210, -INF , !P1 ;  /* 0xff800000d2d27808 */ /* 0x000fe20004800000 */
[----:B------:R-:W-:Y:S01]  /*8820*/  FFMA.FTZ R47, R31, UR5, R188 ;  /* 0x000000051f2f7c23 */ /* 0x000fe200080100bc */
[----:B------:R-:W-:Y:S01]  /*8830*/  FFMA.FTZ R174, R4, UR5, R195 ;  /* 0x0000000504ae7c23 */ /* 0x000fe200080100c3 */
[----:B------:R-:W-:Y:S01]  /*8840*/  FSEL R195, R29, -INF , !P2 ;  /* 0xff8000001dc37808 */ /* 0x000fe20005000000 */
[C---:B------:R-:W-:Y:S01]  /*8850*/  FFMA.FTZ R44, R31.reuse, UR5, R190 ;  /* 0x000000051f2c7c23 */ /* 0x040fe200080100be */
[C---:B------:R-:W-:Y:S01]  /*8860*/  FFMA.FTZ R24, R31.reuse, UR5, R24 ;  /* 0x000000051f187c23 */ /* 0x040fe20008010018 */
[----:B------:R-:W-:Y:S01]  /*8870*/  FFMA.FTZ R26, R31, UR5, R26 ;  /* 0x000000051f1a7c23 */ /* 0x000fe2000801001a */
[----:B------:R-:W-:Y:S01]  /*8880*/  FSEL R174, R174, -INF , !P6 ;  /* 0xff800000aeae7808 */ /* 0x000fe20007000000 */
[----:B------:R-:W-:Y:S01]  /*8890*/  VIADD R4, R165, 0x31 ;  /* 0x00000031a5047836 */ /* 0x000fe20000000000 */
[C---:B------:R-:W-:Y:S01]  /*88a0*/  ISETP.GE.AND P0, PT, R5.reuse, R229, PT ;  /* 0x000000e50500720c */ /* 0x040fe20003f06270 */
[----:B-1----:R-:W-:Y:S01]  /*88b0*/  HMMA.16816.F32 R52, R12, R8, R52 ;  /* 0x000000080c34723c */ /* 0x002fe20000001834 */
[----:B------:R-:W-:-:S02]  /*88c0*/  ISETP.GE.AND P6, PT, R5, R228, PT ;  /* 0x000000e40500720c */ /* 0x000fc40003fc6270 */
[C---:B------:R-:W-:Y:S02]  /*88d0*/  ISETP.GE.AND P2, PT, R5.reuse, R227, PT ;  /* 0x000000e30500720c */ /* 0x040fe40003f46270 */
[----:B------:R-:W-:Y:S01]  /*88e0*/  ISETP.GE.AND P1, PT, R5, R226, PT ;  /* 0x000000e20500720c */ /* 0x000fe20003f26270 */
[----:B------:R-:W-:Y:S01]  /*88f0*/  HMMA.16816.F32 R204, R16, R8, R204 ;  /* 0x0000000810cc723c */ /* 0x000fe200000018cc */
[----:B------:R-:W-:Y:S02]  /*8900*/  FSEL R47, R47, -INF , !P0 ;  /* 0xff8000002f2f7808 */ /* 0x000fe40004000000 */
[----:B------:R-:W-:Y:S02]  /*8910*/  FSEL R44, R44, -INF , !P6 ;  /* 0xff8000002c2c7808 */ /* 0x000fe40007000000 */
[----:B------:R-:W-:Y:S01]  /*8920*/  FSEL R177, R24, -INF , !P2 ;  /* 0xff80000018b17808 */ /* 0x000fe20005000000 */
[----:B------:R-:W-:Y:S01]  /*8930*/  HMMA.16816.F32 R48, R12, R10, R48 ;  /* 0x0000000a0c30723c */ /* 0x000fe20000001830 */
[----:B------:R-:W-:Y:S01]  /*8940*/  FSEL R61, R26, -INF , !P1 ;  /* 0xff8000001a3d7808 */ /* 0x000fe20004800000 */
[----:B------:R-:W-:Y:S01]  /*8950*/  BAR.SYNC.DEFER_BLOCKING 0x0 ;  /* 0x0000000000007b1d */ /* 0x000fe20000010000 */
[----:B------:R-:W-:-:S02]  /*8960*/  ISETP.GE.AND P0, PT, R4, R229, PT ;  /* 0x000000e50400720c */ /* 0x000fc40003f06270 */
[C---:B------:R-:W-:Y:S01]  /*8970*/  ISETP.GE.AND P6, PT, R4.reuse, R228, PT ;  /* 0x000000e40400720c */ /* 0x040fe20003fc6270 */
[----:B------:R-:W-:Y:S01]  /*8980*/  HMMA.16816.F32 R200, R16, R10, R200 ;  /* 0x0000000a10c8723c */ /* 0x000fe200000018c8 */
[----:B------:R-:W-:Y:S02]  /*8990*/  I2FP.F32.S32 R6, R4 ;  /* 0x0000000400067245 */ /* 0x000fe40000201400 */
[C---:B------:R-:W-:Y:S02]  /*89a0*/  ISETP.GE.AND P2, PT, R4.reuse, R227, PT ;  /* 0x000000e30400720c */ /* 0x040fe40003f46270 */
[----:B------:R-:W-:Y:S01]  /*89b0*/  ISETP.GE.AND P1, PT, R4, R226, PT ;  /* 0x000000e20400720c */ /* 0x000fe20003f26270 */
[----:B------:R-:W-:Y:S02]  /*89c0*/  VIADD R4, R165, 0x38 ;  /* 0x00000038a5047836 */ /* 0x000fe40000000000 */
[C---:B------:R-:W-:Y:S01]  /*89d0*/  FFMA.FTZ R60, R6.reuse, UR5, R189 ;  /* 0x00000005063c7c23 */ /* 0x040fe200080100bd */
[C---:B------:R-:W-:Y:S01]  /*89e0*/  FFMA.FTZ R45, R6.reuse, UR5, R191 ;  /* 0x00000005062d7c23 */ /* 0x040fe200080100bf */
[C---:B------:R-:W-:Y:S01]  /*89f0*/  FFMA.FTZ R25, R6.reuse, UR5, R25 ;  /* 0x0000000506197c23 */ /* 0x040fe20008010019 */
[----:B------:R-:W-:Y:S01]  /*8a00*/  FFMA.FTZ R27, R6, UR5, R27 ;  /* 0x00000005061b7c23 */ /* 0x000fe2000801001b */
[----:B------:R-:W-:-:S02]  /*8a10*/  I2FP.F32.S32 R5, R4 ;  /* 0x0000000400057245 */ /* 0x000fc40000201400 */
[----:B------:R-:W-:Y:S02]  /*8a20*/  FSEL R60, R60, -INF , !P0 ;  /* 0xff8000003c3c7808 */ /* 0x000fe40004000000 */
[----:B------:R-:W-:Y:S01]  /*8a30*/  FSEL R45, R45, -INF , !P6 ;  /* 0xff8000002d2d7808 */ /* 0x000fe20007000000 */
[----:B------:R-:W-:Y:S01]  /*8a40*/  FFMA.FTZ R64, R5, UR5, R184 ;  /* 0x0000000505407c23 */ /* 0x000fe200080100b8 */
[----:B------:R-:W-:Y:S01]  /*8a50*/  FSEL R188, R25, -INF , !P2 ;  /* 0xff80000019bc7808 */ /* 0x000fe20005000000 */
[C---:B------:R-:W-:Y:S01]  /*8a60*/  FFMA.FTZ R20, R5.reuse, UR5, R20 ;  /* 0x0000000505147c23 */ /* 0x040fe20008010014 */
[C---:B------:R-:W-:Y:S01]  /*8a70*/  FFMA.FTZ R57, R5.reuse, UR5, R186 ;  /* 0x0000000505397c23 */ /* 0x040fe200080100ba */
[C---:B------:R-:W-:Y:S01]  /*8a80*/  ISETP.GE.AND P0, PT, R4.reuse, R229, PT ;  /* 0x000000e50400720c */ /* 0x040fe20003f06270 */
[----:B------:R-:W-:Y:S01]  /*8a90*/  FFMA.FTZ R22, R5, UR5, R22 ;  /* 0x0000000505167c23 */ /* 0x000fe20008010016 */
[C---:B------:R-:W-:Y:S02]  /*8aa0*/  ISETP.GE.AND P6, PT, R4.reuse, R228, PT ;  /* 0x000000e40400720c */ /* 0x040fe40003fc6270 */
[----:B------:R-:W-:-:S02]  /*8ab0*/  ISETP.GE.AND P2, PT, R4, R227, PT ;  /* 0x000000e30400720c */ /* 0x000fc40003f46270 */
        /* <DEDUP_REMOVED lines=8> */
[C---:B------:R-:W-:Y:S01]  /*8b40*/  ISETP.GE.AND P6, PT, R165.reuse, R227, PT ;  /* 0x000000e3a500720c */ /* 0x040fe20003fc6270 */
[----:B------:R-:W-:Y:S01]  /*8b50*/  IMAD.U32 R5, RZ, RZ, UR21 ;  /* 0x00000015ff057e24 */ /* 0x000fe2000f8e00ff */
[C---:B------:R-:W-:Y:S01]  /*8b60*/  ISETP.GE.AND P2, PT, R165.reuse, R226, PT ;  /* 0x000000e2a500720c */ /* 0x040fe20003f46270 */
[----:B------:R-:W-:Y:S01]  /*8b70*/  VIADD R165, R165, 0x39 ;  /* 0x00000039a5a57836 */ /* 0x000fe20000000000 */
[----:B------:R-:W-:-:S02]  /*8b80*/  FSEL R167, R27, -INF , !P1 ;  /* 0xff8000001ba77808 */ /* 0x000fc40004800000 */
[----:B------:R-:W-:Y:S01]  /*8b90*/  ISETP.GE.AND P1, PT, R4, R226, PT ;  /* 0x000000e20400720c */ /* 0x000fe20003f26270 */
[----:B------:R-:W-:Y:S01]  /*8ba0*/  IMAD R4, R5, 0x40, R238 ;  /* 0x0000004005047824 */ /* 0x000fe200078e02ee */
[----:B------:R-:W-:Y:S02]  /*8bb0*/  I2FP.F32.S32 R6, R165 ;  /* 0x000000a500067245 */ /* 0x000fe40000201400 */
[----:B------:R-:W-:Y:S01]  /*8bc0*/  FSEL R172, R22, -INF , !P1 ;  /* 0xff80000016ac7808 */ /* 0x000fe20004800000 */
[----:B------:R-:W-:Y:S01]  /*8bd0*/  VIADD R5, R4, 0x1 ;  /* 0x0000000104057836 */ /* 0x000fe20000000000 */
[----:B------:R-:W-:Y:S01]  /*8be0*/  FSEL R20, R20, -INF , !P0 ;  /* 0xff80000014147808 */ /* 0x000fe20004000000 */
[C---:B------:R-:W-:Y:S01]  /*8bf0*/  FFMA.FTZ R175, R6.reuse, UR5, R185 ;  /* 0x0000000506af7c23 */ /* 0x040fe200080100b9 */
[----:B------:R-:W-:Y:S01]  /*8c00*/  FSEL R15, R15, -INF , !P6 ;  /* 0xff8000000f0f7808 */ /* 0x000fe20007000000 */
[----:B------:R-:W-:Y:S01]  /*8c10*/  FFMA.FTZ R52, R6, UR5, R187 ;  /* 0x0000000506347c23 */ /* 0x000fe200080100bb */
[----:B------:R-:W-:Y:S01]  /*8c20*/  FSEL R14, R14, -INF , !P2 ;  /* 0xff8000000e0e7808 */ /* 0x000fe20005000000 */
[C---:B------:R-:W-:Y:S01]  /*8c30*/  FFMA.FTZ R21, R6.reuse, UR5, R21 ;  /* 0x0000000506157c23 */ /* 0x040fe20008010015 */
[----:B------:R-:W-:Y:S01]  /*8c40*/  FFMA.FTZ R23, R6, UR5, R23 ;  /* 0x0000000506177c23 */ /* 0x000fe20008010017 */
[----:B------:R-:W-:-:S02]  /*8c50*/  ISETP.GE.AND P1, PT, R165, R229, PT ;  /* 0x000000e5a500720c */ /* 0x000fc40003f26270 */
[C---:B------:R-:W-:Y:S02]  /*8c60*/  ISETP.GE.AND P0, PT, R165.reuse, R228, PT ;  /* 0x000000e4a500720c */ /* 0x040fe40003f06270 */
[C---:B------:R-:W-:Y:S02]  /*8c70*/  ISETP.GE.AND P6, PT, R165.reuse, R227, PT ;  /* 0x000000e3a500720c */ /* 0x040fe40003fc6270 */
[----:B------:R-:W-:Y:S02]  /*8c80*/  ISETP.GE.AND P2, PT, R165, R226, PT ;  /* 0x000000e2a500720c */ /* 0x000fe40003f46270 */
[----:B------:R-:W-:Y:S02]  /*8c90*/  FSEL R175, R175, -INF , !P1 ;  /* 0xff800000afaf7808 */ /* 0x000fe40004800000 */
[----:B------:R-:W-:Y:S02]  /*8ca0*/  FSEL R52, R52, -INF , !P0 ;  /* 0xff80000034347808 */ /* 0x000fe40004000000 */
[----:B------:R-:W-:-:S02]  /*8cb0*/  FSEL R187, R21, -INF , !P6 ;  /* 0xff80000015bb7808 */ /* 0x000fc40007000000 */
[----:B------:R-:W-:Y:S02]  /*8cc0*/  FSEL R176, R23, -INF , !P2 ;  /* 0xff80000017b07808 */ /* 0x000fe40005000000 */
[C---:B------:R-:W-:Y:S02]  /*8cd0*/  ISETP.GE.AND P1, PT, R5.reuse, R229, PT ;  /* 0x000000e50500720c */ /* 0x040fe40003f26270 */
[C---:B------:R-:W-:Y:S02]  /*8ce0*/  ISETP.GE.AND P0, PT, R5.reuse, R228, PT ;  /* 0x000000e40500720c */ /* 0x040fe40003f06270 */
[----:B------:R-:W-:Y:S02]  /*8cf0*/  I2FP.F32.S32 R8, R5 ;  /* 0x0000000500087245 */ /* 0x000fe40000201400 */
[C---:B------:R-:W-:Y:S02]  /*8d00*/  ISETP.GE.AND P6, PT, R5.reuse, R227, PT ;  /* 0x000000e30500720c */ /* 0x040fe40003fc6270 */
[----:B------:R-:W-:Y:S01]  /*8d10*/  I2FP.F32.S32 R6, R5 ;  /* 0x0000000500067245 */ /* 0x000fe20000201400 */
[----:B------:R-:W-:Y:S01]  /*8d20*/  FFMA.FTZ R8, R8, UR5, R205 ;  /* 0x0000000508087c23 */ /* 0x000fe200080100cd */
[----:B------:R-:W-:Y:S01]  /*8d30*/  ISETP.GE.AND P2, PT, R5, R226, PT ;  /* 0x000000e20500720c */ /* 0x000fe20003f46270 */
[----:B------:R-:W-:-:S02]  /*8d40*/  VIADD R5, R4, 0x8 ;  /* 0x0000000804057836 */ /* 0x000fc40000000000 */
[C---:B------:R-:W-:Y:S01]  /*8d50*/  FFMA.FTZ R17, R6.reuse, UR5, R53 ;  /* 0x0000000506117c23 */ /* 0x040fe20008010035 */
[C---:B------:R-:W-:Y:S01]  /*8d60*/  FFMA.FTZ R24, R6.reuse, UR5, R207 ;  /* 0x0000000506187c23 */ /* 0x040fe200080100cf */
[----:B------:R-:W-:Y:S01]  /*8d70*/  FFMA.FTZ R16, R6, UR5, R55 ;  /* 0x0000000506107c23 */ /* 0x000fe20008010037 */
[----:B------:R-:W-:Y:S02]  /*8d80*/  I2FP.F32.S32 R7, R5 ;  /* 0x0000000500077245 */ /* 0x000fe40000201400 */
[----:B------:R-:W-:Y:S02]  /*8d90*/  FSEL R29, R8, -INF , !P1 ;  /* 0xff800000081d7808 */ /* 0x000fe40004800000 */
[----:B------:R-:W-:Y:S01]  /*8da0*/  ISETP.GE.AND P1, PT, R5, R229, PT ;  /* 0x000000e50500720c */ /* 0x000fe20003f26270 */
[C---:B------:R-:W-:Y:S01]  /*8db0*/  FFMA.FTZ R31, R7.reuse, UR5, R200 ;  /* 0x00000005071f7c23 */ /* 0x040fe200080100c8 */
[----:B------:R-:W-:Y:S01]  /*8dc0*/  FSEL R24, R24, -INF , !P0 ;  /* 0xff80000018187808 */ /* 0x000fe20004000000 */
[----:B------:R-:W-:Y:S01]  /*8dd0*/  FFMA.FTZ R26, R7, UR5, R202 ;  /* 0x00000005071a7c23 */ /* 0x000fe200080100ca */
[----:B------:R-:W-:Y:S01]  /*8de0*/  FSEL R17, R17, -INF , !P6 ;  /* 0xff80000011117808 */ /* 0x000fe20007000000 */
[C---:B------:R-:W-:Y:S01]  /*8df0*/  FFMA.FTZ R19, R7.reuse, UR5, R48 ;  /* 0x0000000507137c23 */ /* 0x040fe20008010030 */
[----:B------:R-:W-:Y:S01]  /*8e00*/  FSEL R16, R16, -INF , !P2 ;  /* 0xff80000010107808 */ /* 0x000fe20005000000 */
[----:B------:R-:W-:Y:S01]  /*8e10*/  FFMA.FTZ R18, R7, UR5, R50 ;  /* 0x0000000507127c23 */ /* 0x000fe20008010032 */
[----:B------:R-:W-:-:S02]  /*8e20*/  ISETP.GE.AND P0, PT, R5, R228, PT ;  /* 0x000000e40500720c */ /* 0x000fc40003f06270 */
[C---:B------:R-:W-:Y:S02]  /*8e30*/  ISETP.GE.AND P6, PT, R5.reuse, R227, PT ;  /* 0x000000e30500720c */ /* 0x040fe40003fc6270 */
[----:B------:R-:W-:Y:S02]  /*8e40*/  ISETP.GE.AND P2, PT, R5, R226, PT ;  /* 0x000000e20500720c */ /* 0x000fe40003f46270 */
[----:B------:R-:W-:Y:S02]  /*8e50*/  FSEL R31, R31, -INF , !P1 ;  /* 0xff8000001f1f7808 */ /* 0x000fe40004800000 */
[----:B------:R-:W-:Y:S02]  /*8e60*/  I2FP.F32.S32 R5, R4 ;  /* 0x0000000400057245 */ /* 0x000fe40000201400 */
[C---:B------:R-:W-:Y:S01]  /*8e70*/  ISETP.GE.AND P1, PT, R4.reuse, R229, PT ;  /* 0x000000e50400720c */ /* 0x040fe20003f26270 */
[----:B------:R-:W-:Y:S01]  /*8e80*/  VIADD R4, R4, 0x9 ;  /* 0x0000000904047836 */ /* 0x000fe20000000000 */
[----:B------:R-:W-:Y:S01]  /*8e90*/  FSEL R26, R26, -INF , !P0 ;  /* 0xff8000001a1a7808 */ /* 0x000fe20004000000 */
[----:B------:R-:W-:Y:S01]  /*8ea0*/  FFMA.FTZ R5, R5, UR5, R204 ;  /* 0x0000000505057c23 */ /* 0x000fe200080100cc */
[----:B------:R-:W-:-:S02]  /*8eb0*/  FSEL R19, R19, -INF , !P6 ;  /* 0xff80000013137808 */ /* 0x000fc40007000000 */
[----:B------:R-:W-:Y:S02]  /*8ec0*/  I2FP.F32.S32 R6, R4 ;  /* 0x0000000400067245 */ /* 0x000fe40000201400 */
[----:B------:R-:W-:Y:S02]  /*8ed0*/  ISETP.GE.AND P0, PT, R4, R229, PT ;  /* 0x000000e50400720c */ /* 0x000fe40003f06270 */
[----:B------:R-:W-:Y:S01]  /*8ee0*/  FSEL R18, R18, -INF , !P2 ;  /* 0xff80000012127808 */ /* 0x000fe20005000000 */
[C---:B------:R-:W-:Y:S01]  /*8ef0*/  FFMA.FTZ R33, R6.reuse, UR5, R201 ;  /* 0x0000000506217c23 */ /* 0x040fe200080100c9 */
[----:B------:R-:W-:Y:S01]  /*8f00*/  FSEL R35, R5, -INF , !P1 ;  /* 0xff80000005237808 */ /* 0x000fe20004800000 */
[C---:B------:R-:W-:Y:S01]  /*8f10*/  FFMA.FTZ R28, R6.reuse, UR5, R203 ;  /* 0x00000005061c7c23 */ /* 0x040fe200080100cb */
[C---:B------:R-:W-:Y:S01]  /*8f20*/  FFMA.FTZ R21, R6.reuse, UR5, R49 ;  /* 0x0000000506157c23 */ /* 0x040fe20008010031 */
[----:B------:R-:W-:Y:S01]  /*8f30*/  FFMA.FTZ R22, R6, UR5, R51 ;  /* 0x0000000506167c23 */ /* 0x000fe20008010033 */
[----:B------:R-:W-:-:S02]  /*8f40*/  FSEL R33, R33, -INF , !P0 ;  /* 0xff80000021217808 */ /* 0x000fc40004000000 */
[----:B------:R-:W-:Y:S02]  /*8f50*/  PLOP3.LUT P0, PT, PT, PT, UP0, 0x40, 0x0 ;  /* 0x000000000000781c */ /* 0x000fe40003f0e808 */
        /* <DEDUP_REMOVED lines=72> */
.L_x_504:
[----:B------:R-:W-:Y:S05]  /*93e0*/  BSYNC B0 ;  /* 0x0000000000007941 */ /* 0x000fea0003800000 */
.L_x_503:
[----:B------:R-:W0:Y:S02]  /*93f0*/  LDGDEPBAR ;  /* 0x00000000000079af */ /* 0x000e240000000000 */
.L_x_502:
[----:B--2---:R-:W-:Y:S01]  /*9400*/  IMAD.WIDE.U32 R8, R242, -0x326172a9, RZ ;  /* 0xcd9e8d57f2087825 */ /* 0x004fe200078e00ff */
[----:B------:R-:W-:Y:S01]  /*9410*/  USHF.L.U32 UR4, UR21, 0x1, URZ ;  /* 0x0000000115047899 */ /* 0x000fe2000800063f */
[----:B------:R2:W-:Y:S01]  /*9420*/  STL.64 [R1+0x28], R222 ;  /* 0x000028de01007387 */ /* 0x0005e20000100a00 */
[----:B------:R-:W-:Y:S01]  /*9430*/  FMNMX.FTZ R13, R3, R20, !PT ;  /* 0x00000014030d7209 */ /* 0x000fe20007810000 */
[----:B------:R-:W-:Y:S01]  /*9440*/  IMAD.WIDE.U32 R66, R168, -0x2daee0ad, RZ ;  /* 0xd2511f53a8427825 */ /* 0x000fe200078e00ff */
[----:B-1----:R-:W-:Y:S02]  /*9450*/  LOP3.LUT R4, R9, R171, RZ, 0x3c, !PT ;  /* 0x000000ab09047212 */ /* 0x002fe400078e3cff */
[----:B------:R-:W-:Y:S01]  /*9460*/  FMNMX.FTZ R13, R24, R13, !PT ;  /* 0x0000000d180d7209 */ /* 0x000fe20007810000 */
[----:B------:R-:W-:Y:S01]  /*9470*/  VIADD R5, R241, 0xbb67ae85 ;  /* 0xbb67ae85f1057836 */ /* 0x000fe20000000000 */
[----:B------:R-:W-:Y:S01]  /*9480*/  LOP3.LUT R36, R67, UR4, R241, 0x96, !PT ;  /* 0x0000000443247c12 */ /* 0x000fe2000f8e96f1 */
[----:B------:R-:W-:Y:S01]  /*9490*/  IMAD.WIDE.U32 R6, R4, -0x2daee0ad, RZ ;  /* 0xd2511f5304067825 */ /* 0x000fe200078e00ff */
[----:B------:R-:W-:Y:S01]  /*94a0*/  FMNMX.FTZ R13, R26, R13, !PT ;  /* 0x0000000d1a0d7209 */ /* 0x000fe20007810000 */
[----:B------:R-:W-:-:S02]  /*94b0*/  UIADD3 UR4, UR4, 0x1, URZ ;  /* 0x0000000104047890 */ /* 0x000fc4000fffe03f */
[----:B------:R-:W-:Y:S01]  /*94c0*/  VIADD R32, R240, 0x9e3779b9 ;  /* 0x9e3779b9f0207836 */ /* 0x000fe20000000000 */
[----:B------:R-:W-:Y:S01]  /*94d0*/  LOP3.LUT R202, R7, R66, R5, 0x96, !PT ;  /* 0x0000004207ca7212 */ /* 0x000fe200078e9605 */
        /* <DEDUP_REMOVED lines=13> */
[----:B------:R-:W-:Y:S01]  /*95b0*/  IMAD.WIDE.U32 R10, R10, -0x2daee0ad, RZ ;  /* 0xd2511f530a0a7825 */ /* 0x000fe200078e00ff */
[----:B------:R-:W-:-:S03]  /*95c0*/  FMNMX.FTZ R13, R243, R13, !PT ;  /* 0x0000000df30d7209 */ /* 0x000fc60007810000 */
        /* <DEDUP_REMOVED lines=8> */
[C---:B------:R-:W-:Y:S01]  /*9650*/  VIADD R194, R241.reuse, 0xa9066899 ;  /* 0xa9066899f1c27836 */ /* 0x040fe20000000000 */
[----:B------:R-:W-:Y:S01]  /*9660*/  FMNMX.FTZ R13, R62, R13, !PT ;  /* 0x0000000d3e0d7209 */ /* 0x000fe20007810000 */
[----:B------:R-:W-:Y:S01]  /*9670*/  VIADD R189, R241, 0xed9eba14 ;  /* 0xed9eba14f1bd7836 */ /* 0x000fe20000000000 */
[----:B------:R-:W-:Y:S01]  /*9680*/  LOP3.LUT R206, R39, R6, R190, 0x96, !PT ;  /* 0x0000000627ce7212 */ /* 0x000fe200078e96be */
[----:B------:R-:W-:Y:S01]  /*9690*/  IMAD.WIDE.U32 R6, R4, -0x2daee0ad, RZ ;  /* 0xd2511f5304067825 */ /* 0x000fe200078e00ff */
[----:B------:R-:W-:-:S03]  /*96a0*/  FMNMX.FTZ R13, R174, R13, !PT ;  /* 0x0000000dae0d7209 */ /* 0x000fc60007810000 */
[----:B------:R-:W-:-:S04]  /*96b0*/  IMAD.WIDE.U32 R206, R206, -0x2daee0ad, RZ ;  /* 0xd2511f53cece7825 */ /* 0x000fc800078e00ff */
[----:B------:R-:W-:Y:S01]  /*96c0*/  IMAD.WIDE.U32 R54, R169, -0x326172a9, RZ ;  /* 0xcd9e8d57a9367825 */ /* 0x000fe200078e00ff */
[----:B------:R-:W-:-:S03]  /*96d0*/  LOP3.LUT R4, R207, R6, R194, 0x96, !PT ;  /* 0x00000006cf047212 */ /* 0x000fc600078e96c2 */
[----:B------:R-:W-:Y:S02]  /*96e0*/  VIADD R193, R240, 0xb54cda56 ;  /* 0xb54cda56f0c17836 */ /* 0x000fe40000000000 */
[----:B------:R-:W-:Y:S01]  /*96f0*/  IMAD.WIDE.U32 R8, R4, -0x326172a9, RZ ;  /* 0xcd9e8d5704087825 */ /* 0x000fe200078e00ff */
[----:B------:R-:W-:Y:S02]  /*9700*/  LOP3.LUT R4, R7, R10, R189, 0x96, !PT ;  /* 0x0000000a07047212 */ /* 0x000fe400078e96bd */
[----:B------:R-:W-:Y:S01]  /*9710*/  LOP3.LUT R7, R55, R171, RZ, 0x3c, !PT ;  /* 0x000000ab37077212 */ /* 0x000fe200078e3cff */
[----:B------:R-:W-:Y:S01]  /*9720*/  IMAD.MOV.U32 R246, RZ, RZ, R166 ;  /* 0x000000fffff67224 */ /* 0x000fe200078e00a6 */
[----:B------:R-:W-:Y:S01]  /*9730*/  LOP3.LUT R6, R8, 0xffff, RZ, 0xc0, !PT ;  /* 0x0000ffff08067812 */ /* 0x000fe200078ec0ff */
[----:B------:R-:W-:Y:S01]  /*9740*/  IMAD.WIDE.U32 R50, R4, -0x326172a9, RZ ;  /* 0xcd9e8d5704327825 */ /* 0x000fe200078e00ff */
[----:B------:R-:W-:Y:S02]  /*9750*/  LOP3.LUT R27, R8, 0xff, RZ, 0xc0, !PT ;  /* 0x000000ff081b7812 */ /* 0x000fe400078ec0ff */
[----:B------:R-:W-:Y:S01]  /*9760*/  SHF.R.U32.HI R6, RZ, 0x8, R6 ;  /* 0x00000008ff067819 */ /* 0x000fe20000011606 */
[----:B------:R-:W-:Y:S01]  /*9770*/  IMAD.WIDE.U32 R48, R7, -0x2daee0ad, RZ ;  /* 0xd2511f5307307825 */ /* 0x000fe200078e00ff */
[----:B------:R-:W-:-:S02]  /*9780*/  SHF.R.U32.HI R11, RZ, 0x10, R8 ;  /* 0x00000010ff0b7819 */ /* 0x000fc40000011608 */
[----:B------:R-:W-:Y:S01]  /*9790*/  PRMT R27, R27, 0x5410, R6 ;  /* 0x000054101b1b7816 */ /* 0x000fe20000000006 */
[----:B------:R-:W-:Y:S01]  /*97a0*/  IMAD.MOV.U32 R34, RZ, RZ, R50 ;  /* 0x000000ffff227224 */ /* 0x000fe200078e0032 */
[----:B------:R-:W-:Y:S02]  /*97b0*/  FMNMX.FTZ R6, R164, R35, !PT ;  /* 0x00000023a4067209 */ /* 0x000fe40007810000 */
[----:B------:R-:W-:Y:S02]  /*97c0*/  LOP3.LUT R4, R9, R50, R193, 0x96, !PT ;  /* 0x0000003209047212 */ /* 0x000fe400078e96c1 */
[----:B------:R-:W-:Y:S02]  /*97d0*/  SHF.R.U32.HI R8, RZ, 0x18, R8 ;  /* 0x00000018ff087819 */ /* 0x000fe40000011608 */
[----:B------:R-:W-:Y:S02]  /*97e0*/  LOP3.LUT R11, R11, 0xff, RZ, 0xc0, !PT ;  /* 0x000000ff0b0b7812 */ /* 0x000fe400078ec0ff */
[----:B------:R-:W-:-:S02]  /*97f0*/  FMNMX.FTZ R6, R29, R6, !PT ;  /* 0x000000061d067209 */ /* 0x000fc40007810000 */
[----:B------:R-:W-:Y:S02]  /*9800*/  LOP3.LUT R5, R49, R66, R5, 0x96, !PT ;  /* 0x0000004231057212 */ /* 0x000fe400078e9605 */
[----:B------:R-:W-:Y:S02]  /*9810*/  SHF.R.U32.HI R9, RZ, 0x10, R4 ;  /* 0x00000010ff097819 */ /* 0x000fe40000011604 */
[----:B------:R-:W-:Y:S01]  /*9820*/  PRMT R11, R11, 0x5410, R8 ;  /* 0x000054100b0b7816 */ /* 0x000fe20000000008 */
[----:B--2---:R-:W-:Y:S01]  /*9830*/  IMAD.WIDE.U32 R222, R5, -0x326172a9, RZ ;  /* 0xcd9e8d5705de7825 */ /* 0x004fe200078e00ff */
[C---:B------:R-:W-:Y:S02]  /*9840*/  LOP3.LUT R8, R4.reuse, 0xffff, RZ, 0xc0, !PT ;  /* 0x0000ffff04087812 */ /* 0x040fe400078ec0ff */
[----:B------:R-:W-:Y:S02]  /*9850*/  LOP3.LUT R25, R4, 0xff, RZ, 0xc0, !PT ;  /* 0x000000ff04197812 */ /* 0x000fe400078ec0ff */
[----:B------:R-:W-:-:S02]  /*9860*/  FMNMX.FTZ R6, R31, R6, !PT ;  /* 0x000000061f067209 */ /* 0x000fc40007810000 */
[----:B------:R-:W-:Y:S02]  /*9870*/  SHF.R.U32.HI R4, RZ, 0x18, R4 ;  /* 0x00000018ff047819 */ /* 0x000fe40000011604 */
[----:B------:R-:W-:Y:S02]  /*9880*/  LOP3.LUT R9, R9, 0xff, RZ, 0xc0, !PT ;  /* 0x000000ff09097812 */ /* 0x000fe400078ec0ff */
[----:B------:R-:W-:Y:S02]  /*9890*/  FMNMX.FTZ R6, R33, R6, !PT ;  /* 0x0000000621067209 */ /* 0x000fe40007810000 */
[----:B------:R-:W-:Y:S02]  /*98a0*/  PRMT R9, R9, 0x5410, R4 ;  /* 0x0000541009097816 */ /* 0x000fe40000000004 */
        /* <DEDUP_REMOVED lines=18> */
[----:B------:R-:W-:Y:S02]  /*99d0*/  SHF.R.U32.HI R8, RZ, 0x8, R8 ;  /* 0x00000008ff087819 */ /* 0x000fe40000011608 */
[----:B------:R-:W-:Y:S02]  /*99e0*/  FMNMX.FTZ R5, R47, R4, !PT ;  /* 0x000000042f057209 */ /* 0x000fe40007810000 */
[----:B------:R-:W-:Y:S02]  /*99f0*/  FMNMX.FTZ R10, R209, R10, !PT ;  /* 0x0000000ad10a7209 */ /* 0x000fe40007810000 */
[----:B------:R-:W-:-:S02]  /*9a00*/  FMNMX.FTZ R5, R60, R5, !PT ;  /* 0x000000053c057209 */ /* 0x000fc40007810000 */
[----:B------:R-:W-:Y:S02]  /*9a10*/  FMNMX.FTZ R7, R18, R7, !PT ;  /* 0x0000000712077209 */ /* 0x000fe40007810000 */
[----:B------:R-:W-:Y:S02]  /*9a20*/  FMNMX.FTZ R4, R64, R5, !PT ;  /* 0x0000000540047209 */ /* 0x000fe40007810000 */
[----:B------:R-:W-:Y:S02]  /*9a30*/  PRMT R25, R25, 0x5410, R8 ;  /* 0x0000541019197816 */ /* 0x000fe40000000008 */
[----:B------:R-:W-:Y:S02]  /*9a40*/  FMNMX.FTZ R5, R175, R4, !PT ;  /* 0x00000004af057209 */ /* 0x000fe40007810000 */
[----:B------:R-:W-:Y:S02]  /*9a50*/  FMNMX.FTZ R4, R44, R13, !PT ;  /* 0x0000000d2c047209 */ /* 0x000fe40007810000 */
[----:B------:R-:W-:Y:S01]  /*9a60*/  LOP3.LUT R8, R201, R36, R12, 0x96, !PT ;  /* 0x00000024c9087212 */ /* 0x000fe200078e960c */
[----:B------:R-:W1:Y:S01]  /*9a70*/  SHFL.BFLY PT, R6, R5, 0x2, 0x1f ;  /* 0x0c401f0005067f89 */ /* 0x000e6200000e0000 */
[----:B------:R-:W-:-:S02]  /*9a80*/  FMNMX.FTZ R4, R45, R4, !PT ;  /* 0x000000042d047209 */ /* 0x000fc40007810000 */
[----:B------:R-:W-:Y:S02]  /*9a90*/  FMNMX.FTZ R10, R249, R10, !PT ;  /* 0x0000000af90a7209 */ /* 0x000fe40007810000 */
[----:B------:R-:W-:Y:S02]  /*9aa0*/  FMNMX.FTZ R12, R22, R7, !PT ;  /* 0x00000007160c7209 */ /* 0x000fe40007810000 */
[----:B------:R-:W-:Y:S02]  /*9ab0*/  FMNMX.FTZ R7, R57, R4, !PT ;  /* 0x0000000439077209 */ /* 0x000fe40007810000 */
[----:B------:R-:W-:Y:S02]  /*9ac0*/  FMNMX.FTZ R10, R251, R10, !PT ;  /* 0x0000000afb0a7209 */ /* 0x000fe40007810000 */
[----:B------:R-:W-:Y:S02]  /*9ad0*/  FMNMX.FTZ R4, R52, R7, !PT ;  /* 0x0000000734047209 */ /* 0x000fe40007810000 */
[----:B------:R-:W-:Y:S01]  /*9ae0*/  LOP3.LUT R204, R37, R48, R23, 0x96, !PT ;  /* 0x0000003025cc7212 */ /* 0x000fe200078e9617 */
[----:B------:R-:W-:Y:S01]  /*9af0*/  IMAD.WIDE.U32 R48, R8, -0x326172a9, RZ ;  /* 0xcd9e8d5708307825 */ /* 0x000fe200078e00ff */
[----:B------:R-:W-:Y:S01]  /*9b00*/  FMNMX.FTZ R23, R43, R10, !PT ;  /* 0x0000000a2b177209 */ /* 0x000fe20007810000 */
[----:B------:R-:W2:Y:S01]  /*9b10*/  SHFL.BFLY PT, R13, R4, 0x2, 0x1f ;  /* 0x0c401f00040d7f89 */ /* 0x000ea200000e0000 */
        /* <DEDUP_REMOVED lines=9> */
[----:B-1----:R-:W-:Y:S02]  /*9bb0*/  FMNMX.FTZ R6, R5, R6, !PT ;  /* 0x0000000605067209 */ /* 0x002fe40007810000 */
[----:B------:R-:W-:Y:S02]  /*9bc0*/  FMNMX.FTZ R7, R196, R7, !PT ;  /* 0x00000007c4077209 */ /* 0x000fe40007810000 */
[----:B------:R-:W-:Y:S01]  /*9bd0*/  FMNMX.FTZ R5, R177, R8, !PT ;  /* 0x00000008b1057209 */ /* 0x000fe20007810000 */
[----:B------:R-:W1:Y:S01]  /*9be0*/  SHFL.BFLY PT, R215, R6, 0x1, 0x1f ;  /* 0x0c201f0006d77f89 */ /* 0x000e6200000e0000 */
[----:B------:R-:W-:Y:S02]  /*9bf0*/  FMNMX.FTZ R7, R208, R7, !PT ;  /* 0x00000007d0077209 */ /* 0x000fe40007810000 */
[----:B------:R-:W-:Y:S02]  /*9c00*/  FMNMX.FTZ R5, R188, R5, !PT ;  /* 0x00000005bc057209 */ /* 0x000fe40007810000 */
[----:B------:R-:W-:-:S02]  /*9c10*/  FMNMX.FTZ R7, R192, R7, !PT ;  /* 0x00000007c0077209 */ /* 0x000fc40007810000 */
[----:B--2---:R-:W-:Y:S02]  /*9c20*/  FMNMX.FTZ R13, R4, R13, !PT ;  /* 0x0000000d040d7209 */ /* 0x004fe40007810000 */
[----:B------:R-:W-:Y:S02]  /*9c30*/  FMNMX.FTZ R4, R186, R5, !PT ;  /* 0x00000005ba047209 */ /* 0x000fe40007810000 */
[----:B------:R-:W-:Y:S01]  /*9c40*/  FMNMX.FTZ R10, R210, R7, !PT ;  /* 0x00000007d20a7209 */ /* 0x000fe20007810000 */
[----:B------:R-:W2:Y:S01]  /*9c50*/  SHFL.BFLY PT, R214, R13, 0x1, 0x1f ;  /* 0x0c201f000dd67f89 */ /* 0x000ea200000e0000 */
[----:B------:R-:W-:Y:S02]  /*9c60*/  FMNMX.FTZ R4, R187, R4, !PT ;  /* 0x00000004bb047209 */ /* 0x000fe40007810000 */
[----:B------:R-:W-:Y:S02]  /*9c70*/  FMNMX.FTZ R10, R61, R10, !PT ;  /* 0x0000000a3d0a7209 */ /* 0x000fe40007810000 */
[----:B------:R-:W-:Y:S01]  /*9c80*/  LOP3.LUT R36, R205, R222, R191, 0x96, !PT ;  /* 0x000000decd247212 */ /* 0x000fe200078e96bf */
[----:B------:R-:W3:Y:S01]  /*9c90*/  SHFL.BFLY PT, R213, R4, 0x2, 0x1f ;  /* 0x0c401f0004d57f89 */ /* 0x000ee200000e0000 */
[----:B------:R-:W-:-:S02]  /*9ca0*/  LOP3.LUT R204, R49, R204, R190, 0x96, !PT ;  /* 0x000000cc31cc7212 */ /* 0x000fc400078e96be */
[----:B------:R-:W-:Y:S01]  /*9cb0*/  FMNMX.FTZ R5, R167, R10, !PT ;  /* 0x0000000aa7057209 */ /* 0x000fe20007810000 */
[----:B------:R-:W-:Y:S01]  /*9cc0*/  IMAD.WIDE.U32 R36, R36, -0x2daee0ad, RZ ;  /* 0xd2511f5324247825 */ /* 0x000fe200078e00ff */
[----:B------:R-:W-:Y:S02]  /*9cd0*/  PRMT R66, R239, 0x7054, R239 ;  /* 0x00007054ef427816 */ /* 0x000fe400000000ef */
[----:B------:R-:W-:Y:S01]  /*9ce0*/  FMNMX.FTZ R5, R172, R5, !PT ;  /* 0x00000005ac057209 */ /* 0x000fe20007810000 */
[----:B------:R-:W-:Y:S01]  /*9cf0*/  IMAD.WIDE.U32 R204, R204, -0x2daee0ad, RZ ;  /* 0xd2511f53cccc7825 */ /* 0x000fe200078e00ff */
[----:B------:R-:W-:Y:S02]  /*9d00*/  LOP3.LUT R200, R37, R200, R189, 0x96, !PT ;  /* 0x000000c825c87212 */ /* 0x000fe400078e96bd */
[----:B------:R-:W-:Y:S02]  /*9d10*/  FMNMX.FTZ R5, R176, R5, !PT ;  /* 0x00000005b0057209 */ /* 0x000fe40007810000 */
[----:B------:R-:W-:Y:S01]  /*9d20*/  LOP3.LUT R36, R205, R36, R194, 0x96, !PT ;  /* 0x00000024cd247212 */ /* 0x000fe200078e96c2 */
[----:B------:R-:W-:Y:S01]  /*9d30*/  IMAD.WIDE.U32 R200, R200, -0x326172a9, RZ ;  /* 0xcd9e8d57c8c87825 */ /* 0x000fe200078e00ff */
[----:B-1----:R-:W-:Y:S01]  /*9d40*/  FMNMX.FTZ R215, R6, R215, !PT ;  /* 0x000000d706d77209 */ /* 0x002fe20007810000 */
[----:B------:R-:W1:Y:S01]  /*9d50*/  SHFL.BFLY PT, R212, R5, 0x2, 0x1f ;  /* 0x0c401f0005d47f89 */ /* 0x000e6200000e0000 */
[----:B------:R-:W-:Y:S01]  /*9d60*/  HSET2.LE.AND R10, R27, R66, PT ;  /* 0x000000421b0a7233 */ /* 0x000fe20003803000 */
[----:B------:R-:W-:Y:S01]  /*9d70*/  IMAD.WIDE.U32 R36, R36, -0x326172a9, RZ ;  /* 0xcd9e8d5724247825 */ /* 0x000fe200078e00ff */
[----:B------:R-:W-:-:S03]  /*9d80*/  FSETP.NEU.FTZ.AND P2, PT, R215, -INF , PT ;  /* 0xff800000d700780b */ /* 0x000fc60003f5d000 */
[----:B------:R-:W-:Y:S01]  /*9d90*/  FMUL.FTZ R180, R215, UR19 ;  /* 0x00000013d7b47c20 */ /* 0x000fe20008410000 */
[----:B--2---:R-:W-:Y:S02]  /*9da0*/  FMNMX.FTZ R214, R13, R214, !PT ;  /* 0x000000d60dd67209 */ /* 0x004fe40007810000 */
[--C-:B------:R-:W-:Y:S02]  /*9db0*/  SHF.R.U32.HI R7, RZ, 0x10, R36.reuse ;  /* 0x00000010ff077819 */ /* 0x100fe40000011624 */
[----:B------:R-:W-:Y:S01]  /*9dc0*/  SHF.R.U32.HI R6, RZ, 0x18, R36 ;  /* 0x00000018ff067819 */ /* 0x000fe20000011624 */
[----:B------:R-:W-:Y:S01]  /*9dd0*/  FMUL.FTZ R55, R214, UR19 ;  /* 0x00000013d6377c20 */ /* 0x000fe20008410000 */
[----:B------:R-:W-:Y:S02]  /*9de0*/  LOP3.LUT R7, R7, 0xff, RZ, 0xc0, !PT ;  /* 0x000000ff07077812 */ /* 0x000fe400078ec0ff */
[----:B---3--:R-:W-:Y:S02]  /*9df0*/  FMNMX.FTZ R213, R4, R213, !PT ;  /* 0x000000d504d57209 */ /* 0x008fe40007810000 */
[----:B------:R-:W-:-:S02]  /*9e00*/  PRMT R7, R7, 0x5410, R6 ;  /* 0x0000541007077816 */ /* 0x000fc40000000006 */
[----:B------:R-:W-:Y:S01]  /*9e10*/  FSEL R180, R180, RZ, P2 ;  /* 0x000000ffb4b47208 */ /* 0x000fe20001000000 */
[----:B------:R-:W2:Y:S01]  /*9e20*/  SHFL.BFLY PT, R6, R213, 0x1, 0x1f ;  /* 0x0c201f00d5067f89 */ /* 0x000ea200000e0000 */
[----:B------:R-:W-:Y:S02]  /*9e30*/  FSETP.NEU.FTZ.AND P1, PT, R214, -INF , PT ;  /* 0xff800000d600780b */ /* 0x000fe40003f3d000 */
[C---:B------:R-:W-:Y:S01]  /*9e40*/  LOP3.LUT R8, R36.reuse, 0xffff, RZ, 0xc0, !PT ;  /* 0x0000ffff24087812 */ /* 0x040fe200078ec0ff */
[--C-:B------:R-:W-:Y:S01]  /*9e50*/  FFMA.FTZ R54, R29, UR19, -R180.reuse ;  /* 0x000000131d367c23 */ /* 0x100fe200080108b4 */
[----:B------:R-:W-:Y:S01]  /*9e60*/  FSEL R55, R55, RZ, P1 ;  /* 0x000000ff37377208 */ /* 0x000fe20000800000 */
[--C-:B------:R-:W-:Y:S01]  /*9e70*/  FFMA.FTZ R65, R31, UR19, -R180.reuse ;  /* 0x000000131f417c23 */ /* 0x100fe200080108b4 */
[----:B-1----:R-:W-:Y:S01]  /*9e80*/  FMNMX.FTZ R212, R5, R212, !PT ;  /* 0x000000d405d47209 */ /* 0x002fe20007810000 */
[----:B------:R-:W-:Y:S01]  /*9e90*/  FFMA.FTZ R50, R33, UR19, -R180 ;  /* 0x0000001321327c23 */ /* 0x000fe200080108b4 */
[----:B------:R-:W-:Y:S01]  /*9ea0*/  LOP3.LUT R23, R36, 0xff, RZ, 0xc0, !PT ;  /* 0x000000ff24177812 */ /* 0x000fe200078ec0ff */
[----:B------:R-:W-:Y:S01]  /*9eb0*/  IMAD.MOV.U32 R36, RZ, RZ, R48 ;  /* 0x000000ffff247224 */ /* 0x000fe200078e0030 */
[----:B------:R-:W-:Y:S01]  /*9ec0*/  LOP3.LUT R4, R37, R200, R193, 0x96, !PT ;  /* 0x000000c825047212 */ /* 0x000fe200078e96c1 */
[----:B------:R-:W1:Y:S01]  /*9ed0*/  SHFL.BFLY PT, R29, R212, 0x1, 0x1f ;  /* 0x0c201f00d41d7f89 */ /* 0x000e6200000e0000 */
[----:B------:R-:W-:-:S02]  /*9ee0*/  IMAD.MOV.U32 R37, RZ, RZ, R49 ;  /* 0x000000ffff257224 */ /* 0x000fc400078e0031 */
[--C-:B------:R-:W-:Y:S01]  /*9ef0*/  FFMA.FTZ R49, R26, UR19, -R55.reuse ;  /* 0x000000131a317c23 */ /* 0x100fe20008010837 */
[--C-:B------:R-:W-:Y:S01]  /*9f00*/  FFMA.FTZ R48, R28, UR19, -R55.reuse ;  /* 0x000000131c307c23 */ /* 0x100fe20008010837 */
[----:B------:R-:W-:Y:S01]  /*9f10*/  MUFU.EX2 R65, R65 ;  /* 0x0000004100417308 */ /* 0x000fe20000000800 */
[----:B------:R-:W-:Y:S01]  /*9f20*/  FFMA.FTZ R179, R35, UR19, -R180 ;  /* 0x0000001323b37c23 */ /* 0x000fe200080108b4 */
[--C-:B------:R-:W-:Y:S01]  /*9f30*/  FFMA.FTZ R178, R20, UR19, -R55.reuse ;  /* 0x0000001314b27c23 */ /* 0x100fe20008010837 */
[----:B------:R-:W-:Y:S01]  /*9f40*/  FFMA.FTZ R53, R24, UR19, -R55 ;  /* 0x0000001318357c23 */ /* 0x000fe20008010837 */
[----:B------:R-:W-:Y:S01]  /*9f50*/  IMAD.MOV.U32 R35, RZ, RZ, R51 ;  /* 0x000000ffff237224 */ /* 0x000fe200078e0033 */
[----:B------:R-:W-:Y:S02]  /*9f60*/  SHF.R.U32.HI R8, RZ, 0x8, R8 ;  /* 0x00000008ff087819 */ /* 0x000fe40000011608 */
[----:B------:R-:W-:Y:S01]  /*9f70*/  HSET2.LE.AND R11, R11, R66, PT ;  /* 0x000000420b0b7233 */ /* 0x000fe20003803000 */
[----:B------:R-:W3:Y:S01]  /*9f80*/  MUFU.EX2 R50, R50 ;  /* 0x0000003200327308 */ /* 0x000ee20000000800 */
[----:B--2---:R-:W-:-:S02]  /*9f90*/  FMNMX.FTZ R213, R213, R6, !PT ;  /* 0x00000006d5d57209 */ /* 0x004fc40007810000 */
[----:B------:R-:W-:Y:S02]  /*9fa0*/  FSEL R6, R214, RZ, P1 ;  /* 0x000000ffd6067208 */ /* 0x000fe40000800000 */
[C---:B------:R-:W-:Y:S01]  /*9fb0*/  FSETP.NEU.FTZ.AND P0, PT, R213.reuse, -INF , PT ;  /* 0xff800000d500780b */ /* 0x040fe20003f1d000 */
[----:B------:R-:W-:Y:S01]  /*9fc0*/  FMUL.FTZ R200, R213, UR19 ;  /* 0x00000013d5c87c20 */ /* 0x000fe20008410000 */
[----:B------:R-:W-:Y:S01]  /*9fd0*/  SHF.R.U32.HI R5, RZ, 0x10, R4 ;  /* 0x00000010ff057819 */ /* 0x000fe20000011604 */
[----:B------:R-:W-:Y:S01]  /*9fe0*/  MUFU.EX2 R49, R49 ;  /* 0x0000003100317308 */ /* 0x000fe20000000800 */
[----:B------:R-:W-:Y:S02]  /*9ff0*/  PRMT R23, R23, 0x5410, R8 ;  /* 0x0000541017177816 */ /* 0x000fe40000000008 */
[----:B------:R-:W-:Y:S02]  /*a000*/  FSEL R200, R200, RZ, P0 ;  /* 0x000000ffc8c87208 */ /* 0x000fe40000000000 */
[----:B-1----:R-:W-:-:S02]  /*a010*/  FMNMX.FTZ R212, R212, R29, !PT ;  /* 0x0000001dd4d47209 */ /* 0x002fc40007810000 */
[----:B------:R-:W-:Y:S01]  /*a020*/  LOP3.LUT R13, R4, 0xffff, RZ, 0xc0, !PT ;  /* 0x0000ffff040d7812 */ /* 0x000fe200078ec0ff */
[----:B------:R-:W1:Y:S01]  /*a030*/  MUFU.EX2 R48, R48 ;  /* 0x0000003000307308 */ /* 0x000e620000000800 */
[----:B------:R-:W-:Y:S01]  /*a040*/  FFMA.FTZ R182, R15, UR19, -R200 ;  /* 0x000000130fb67c23 */ /* 0x000fe200080108c8 */
[----:B------:R-:W-:Y:S01]  /*a050*/  FADD.FTZ R15, R3, -R6 ;  /* 0x80000006030f7221 */ /* 0x000fe20000010000 */
[----:B------:R-:W-:Y:S01]  /*a060*/  FSEL R3, R213, RZ, P0 ;  /* 0x000000ffd5037208 */ /* 0x000fe20000000000 */
[--C-:B------:R-:W-:Y:S01]  /*a070*/  FFMA.FTZ R67, R17, UR19, -R200.reuse ;  /* 0x0000001311437c23 */ /* 0x100fe200080108c8 */
[C---:B------:R-:W-:Y:S01]  /*a080*/  FSETP.NEU.FTZ.AND P0, PT, R212.reuse, -INF , PT ;  /* 0xff800000d400780b */ /* 0x040fe20003f1d000 */
[--C-:B------:R-:W-:Y:S01]  /*a090*/  FFMA.FTZ R51, R19, UR19, -R200.reuse ;  /* 0x0000001313337c23 */ /* 0x100fe200080108c8 */
[----:B------:R-:W-:Y:S01]  /*a0a0*/  FMUL.FTZ R185, R212, UR19 ;  /* 0x00000013d4b97c20 */ /* 0x000fe20008410000 */
[----:B------:R-:W-:Y:S01]  /*a0b0*/  FADD.FTZ R17, R2, -R3 ;  /* 0x8000000302117221 */ /* 0x000fe20000010000 */
[----:B------:R-:W-:Y:S01]  /*a0c0*/  FSEL R3, R212, RZ, P0 ;  /* 0x000000ffd4037208 */ /* 0x000fe20000000000 */
[----:B------:R-:W-:Y:S01]  /*a0d0*/  FFMA.FTZ R2, R21, UR19, -R200 ;  /* 0x0000001315027c23 */ /* 0x000fe200080108c8 */
[----:B------:R-:W-:Y:S01]  /*a0e0*/  MUFU.EX2 R179, R179 ;  /* 0x000000b300b37308 */ /* 0x000fe20000000800 */
[----:B------:R-:W-:Y:S01]  /*a0f0*/  FSEL R185, R185, RZ, P0 ;  /* 0x000000ffb9b97208 */ /* 0x000fe20000000000 */
[----:B------:R-:W-:Y:S01]  /*a100*/  FMUL.FTZ R181, R17, UR19 ;  /* 0x0000001311b57c20 */ /* 0x000fe20008410000 */
[----:B------:R-:W-:Y:S01]  /*a110*/  FADD.FTZ R12, R0, -R3 ;  /* 0x80000003000c7221 */ /* 0x000fe20000010000 */
[----:B---3--:R-:W-:Y:S01]  /*a120*/  F2FP.F16.F32.PACK_AB R3, R50, R65 ;  /* 0x000000413203723e */ /* 0x008fe200000000ff */
[----:B------:R-:W-:Y:S01]  /*a130*/  FMUL.FTZ R15, R15, UR19 ;  /* 0x000000130f0f7c20 */ /* 0x000fe20008410000 */
[----:B-1----:R-:W-:Y:S01]  /*a140*/  F2FP.F16.F32.PACK_AB R0, R48, R49 ;  /* 0x000000313000723e */ /* 0x002fe200000000ff */
[--C-:B------:R-:W-:Y:S01]  /*a150*/  FFMA.FTZ R165, R14, UR19, -R185.reuse ;  /* 0x000000130ea57c23 */ /* 0x100fe200080108b9 */
[----:B------:R-:W1:Y:S01]  /*a160*/  MUFU.EX2 R54, R54 ;  /* 0x0000003600367308 */ /* 0x000e620000000800 */
[----:B------:R-:W-:Y:S01]  /*a170*/  LOP3.LUT R8, R4, 0xff, RZ, 0xc0, !PT ;  /* 0x000000ff04087812 */ /* 0x000fe200078ec0ff */
[----:B------:R-:W-:Y:S01]  /*a180*/  FMUL.FTZ R166, R12, UR19 ;  /* 0x000000130ca67c20 */ /* 0x000fe20008410000 */
[----:B------:R-:W-:Y:S01]  /*a190*/  SHF.R.U32.HI R4, RZ, 0x18, R4 ;  /* 0x00000018ff047819 */ /* 0x000fe20000011604 */
[----:B------:R-:W-:Y:S01]  /*a1a0*/  FFMA.FTZ R207, R43, UR19, -R200 ;  /* 0x000000132bcf7c23 */ /* 0x000fe200080108c8 */
[----:B------:R-:W-:Y:S01]  /*a1b0*/  LOP3.LUT R5, R5, 0xff, RZ, 0xc0, !PT ;  /* 0x000000ff05057812 */ /* 0x000fe200078ec0ff */
[--C-:B------:R-:W-:Y:S01]  /*a1c0*/  FFMA.FTZ R205, R247, UR19, -R185.reuse ;  /* 0x00000013f7cd7c23 */ /* 0x100fe200080108b9 */
[----:B------:R-:W-:Y:S01]  /*a1d0*/  FSEL R29, R215, RZ, P2 ;  /* 0x000000ffd71d7208 */ /* 0x000fe20001000000 */
[----:B------:R-:W-:Y:S01]  /*a1e0*/  MUFU.EX2 R178, R178 ;  /* 0x000000b200b27308 */ /* 0x000fe20000000800 */
[----:B------:R-:W-:Y:S01]  /*a1f0*/  LOP3.LUT R10, R10, R3, RZ, 0xc0, !PT ;  /* 0x000000030a0a7212 */ /* 0x000fe200078ec0ff */
[--C-:B------:R-:W-:Y:S01]  /*a200*/  FFMA.FTZ R3, R18, UR19, -R185.reuse ;  /* 0x0000001312037c23 */ /* 0x100fe200080108b9 */
[----:B------:R-:W-:Y:S01]  /*a210*/  LOP3.LUT R11, R11, R0, RZ, 0xc0, !PT ;  /* 0x000000000b0b7212 */ /* 0x000fe200078ec0ff */
[----:B------:R-:W-:Y:S01]  /*a220*/  FFMA.FTZ R0, R22, UR19, -R185 ;  /* 0x0000001316007c23 */ /* 0x000fe200080108b9 */
[----:B------:R-:W-:Y:S01]  /*a230*/  SHF.R.U32.HI R13, RZ, 0x8, R13 ;  /* 0x00000008ff0d7819 */ /* 0x000fe2000001160d */
[----:B------:R-:W-:Y:S01]  /*a240*/  FFMA.FTZ R192, R192, UR19, -R185 ;  /* 0x00000013c0c07c23 */ /* 0x000fe200080108b9 */
[----:B------:R-:W-:Y:S01]  /*a250*/  PRMT R5, R5, 0x5410, R4 ;  /* 0x0000541005057816 */ /* 0x000fe20000000004 */
[----:B------:R-:W2:Y:S01]  /*a260*/  MUFU.EX2 R53, R53 ;  /* 0x0000003500357308 */ /* 0x000ea20000000800 */
[----:B------:R-:W-:Y:S01]  /*a270*/  FADD.FTZ R4, R164, -R29 ;  /* 0x8000001da4047221 */ /* 0x000fe20000010000 */
[----:B------:R-:W-:Y:S01]  /*a280*/  FFMA.FTZ R164, R16, UR19, -R185 ;  /* 0x0000001310a47c23 */ /* 0x000fe200080108b9 */
[----:B------:R-:W-:-:S02]  /*a290*/  PRMT R13, R8, 0x5410, R13 ;  /* 0x00005410080d7816 */ /* 0x000fc4000000000d */
[--C-:B------:R-:W-:Y:S01]  /*a2a0*/  HSET2.LE.AND R8, R25, R66.reuse, PT ;  /* 0x0000004219087233 */ /* 0x100fe20003803000 */
[----:B------:R-:W-:Y:S01]  /*a2b0*/  FMUL.FTZ R184, R4, UR19 ;  /* 0x0000001304b87c20 */ /* 0x000fe20008410000 */
[--C-:B------:R-:W-:Y:S01]  /*a2c0*/  HSET2.LE.AND R9, R9, R66.reuse, PT ;  /* 0x0000004209097233 */ /* 0x100fe20003803000 */
[----:B------:R-:W-:Y:S01]  /*a2d0*/  MUFU.EX2 R51, R51 ;  /* 0x0000003300337308 */ /* 0x000fe20000000800 */
[----:B-1----:R-:W-:Y:S01]  /*a2e0*/  F2FP.F16.F32.PACK_AB R19, R54, R179 ;  /* 0x000000b33613723e */ /* 0x002fe200000000ff */
[----:B------:R-:W-:Y:S01]  /*a2f0*/  LDSM.16.MT88.4 R24, [R170+0x9000] ;  /* 0x00900000aa18783b */ /* 0x000fe20000004200 */
[--C-:B------:R-:W-:Y:S02]  /*a300*/  HSET2.LE.AND R7, R7, R66.reuse, PT ;  /* 0x0000004207077233 */ /* 0x100fe40003803000 */
[----:B------:R-:W-:Y:S02]  /*a310*/  LOP3.LUT R8, R8, R19, RZ, 0xc0, !PT ;  /* 0x0000001308087212 */ /* 0x000fe400078ec0ff */
[----:B------:R-:W-:Y:S01]  /*a320*/  HSET2.LE.AND R5, R5, R66, PT ;  /* 0x0000004205057233 */ /* 0x000fe20003803000 */
[----:B------:R-:W1:Y:S01]  /*a330*/  MUFU.EX2 R2, R2 ;  /* 0x0000000200027308 */ /* 0x000e620000000800 */
[----:B--2---:R-:W-:-:S02]  /*a340*/  F2FP.F16.F32.PACK_AB R6, R53, R178 ;  /* 0x000000b23506723e */ /* 0x004fc400000000ff */
[--C-:B------:R-:W-:Y:S02]  /*a350*/  HSET2.LE.AND R13, R13, R66.reuse, PT ;  /* 0x000000420d0d7233 */ /* 0x100fe40003803000 */
[----:B------:R-:W-:Y:S02]  /*a360*/  LOP3.LUT R9, R9, R6, RZ, 0xc0, !PT ;  /* 0x0000000609097212 */ /* 0x000fe400078ec0ff */
[----:B------:R-:W-:Y:S01]  /*a370*/  HSET2.LE.AND R6, R23, R66, PT ;  /* 0x0000004217067233 */ /* 0x000fe20003803000 */
[----:B------:R-:W-:Y:S08]  /*a380*/  MUFU.EX2 R3, R3 ;  /* 0x0000000300037308 */ /* 0x000ff00000000800 */
[----:B------:R-:W2:Y:S01]  /*a390*/  MUFU.EX2 R0, R0 ;  /* 0x0000000000007308 */ /* 0x000ea20000000800 */
[----:B-1----:R-:W-:-:S04]  /*a3a0*/  F2FP.F16.F32.PACK_AB R19, R2, R51 ;  /* 0x000000330213723e */ /* 0x002fc800000000ff */
[----:B------:R-:W-:Y:S02]  /*a3b0*/  LOP3.LUT R6, R6, R19, RZ, 0xc0, !PT ;  /* 0x0000001306067212 */ /* 0x000fe400078ec0ff */
[----:B------:R-:W1:Y:S01]  /*a3c0*/  LDSM.16.MT88.4 R16, [R221+0x9000] ;  /* 0x00900000dd10783b */ /* 0x000e620000004200 */
[----:B------:R-:W-:Y:S08]  /*a3d0*/  MUFU.EX2 R165, R165 ;  /* 0x000000a500a57308 */ /* 0x000ff00000000800 */
[----:B------:R-:W3:Y:S01]  /*a3e0*/  MUFU.EX2 R164, R164 ;  /* 0x000000a400a47308 */ /* 0x000ee20000000800 */
[----:B--2---:R-:W-:-:S04]  /*a3f0*/  F2FP.F16.F32.PACK_AB R14, R0, R3 ;  /* 0x00000003000e723e */ /* 0x004fc800000000ff */
[----:B------:R-:W-:-:S03]  /*a400*/  LOP3.LUT R7, R7, R14, RZ, 0xc0, !PT ;  /* 0x0000000e07077212 */ /* 0x000fc600078ec0ff */
[----:B------:R-:W2:Y:S08]  /*a410*/  MUFU.EX2 R166, R166 ;  /* 0x000000a600a67308 */ /* 0x000eb00000000800 */
[----:B------:R-:W-:Y:S01]  /*a420*/  MUFU.EX2 R182, R182 ;  /* 0x000000b600b67308 */ /* 0x000fe20000000800 */
[----:B---3--:R-:W-:-:S04]  /*a430*/  F2FP.F16.F32.PACK_AB R14, R164, R165 ;  /* 0x000000a5a40e723e */ /* 0x008fc800000000ff */
[----:B------:R-:W-:-:S03]  /*a440*/  LOP3.LUT R5, R5, R14, RZ, 0xc0, !PT ;  /* 0x0000000e05057212 */ /* 0x000fc600078ec0ff */
[----:B------:R-:W3:Y:S01]  /*a450*/  MUFU.EX2 R67, R67 ;  /* 0x0000004300437308 */ /* 0x000ee20000000800 */
[-C--:B--2---:R-:W-:Y:S01]  /*a460*/  FMUL.FTZ R14, R158, R166.reuse ;  /* 0x000000a69e0e7220 */ /* 0x084fe20000410000 */
[-C--:B------:R-:W-:Y:S01]  /*a470*/  FMUL.FTZ R22, R154, R166.reuse ;  /* 0x000000a69a167220 */ /* 0x080fe20000410000 */
[-C--:B------:R-:W-:Y:S01]  /*a480*/  FMUL.FTZ R23, R155, R166.reuse ;  /* 0x000000a69b177220 */ /* 0x080fe20000410000 */
[----:B------:R-:W-:Y:S02]  /*a490*/  IMAD.MOV.U32 R158, RZ, RZ, R36 ;  /* 0x000000ffff9e7224 */ /* 0x000fe400078e0024 */
[-C--:B------:R-:W-:Y:S01]  /*a4a0*/  FMUL.FTZ R30, R78, R166.reuse ;  /* 0x000000a64e1e7220 */ /* 0x080fe20000410000 */
[----:B------:R-:W-:Y:S02]  /*a4b0*/  IMAD.MOV.U32 R154, RZ, RZ, R38 ;  /* 0x000000ffff9a7224 */ /* 0x000fe400078e0026 */
[----:B------:R-:W-:Y:S01]  /*a4c0*/  FMUL.FTZ R31, R79, R166 ;  /* 0x000000a64f1f7220 */ /* 0x000fe20000410000 */
[----:B------:R2:W4:Y:S01]  /*a4d0*/  MUFU.EX2 R183, R15 ;  /* 0x0000000f00b77308 */ /* 0x0005220000000800 */
[----:B------:R-:W-:-:S02]  /*a4e0*/  IMAD.MOV.U32 R155, RZ, RZ, R39 ;  /* 0x000000ffff9b7224 */ /* 0x000fc400078e0027 */
[-C--:B------:R-:W-:Y:S01]  /*a4f0*/  FMUL.FTZ R106, R106, R166.reuse ;  /* 0x000000a66a6a7220 */ /* 0x080fe20000410000 */
[-C--:B------:R-:W-:Y:S01]  /*a500*/  FMUL.FTZ R107, R107, R166.reuse ;  /* 0x000000a66b6b7220 */ /* 0x080fe20000410000 */
[-C--:B------:R-:W-:Y:S01]  /*a510*/  FMUL.FTZ R110, R110, R166.reuse ;  /* 0x000000a66e6e7220 */ /* 0x080fe20000410000 */
[-C--:B------:R-:W-:Y:S01]  /*a520*/  FMUL.FTZ R111, R111, R166.reuse ;  /* 0x000000a66f6f7220 */ /* 0x080fe20000410000 */
[-C--:B------:R-:W-:Y:S01]  /*a530*/  FMUL.FTZ R118, R118, R166.reuse ;  /* 0x000000a676767220 */ /* 0x080fe20000410000 */
[----:B------:R-:W-:Y:S01]  /*a540*/  FMUL.FTZ R119, R119, R166 ;  /* 0x000000a677777220 */ /* 0x000fe20000410000 */
[----:B------:R-:W1:Y:S01]  /*a550*/  MUFU.EX2 R184, R184 ;  /* 0x000000b800b87308 */ /* 0x000e620000000800 */
[----:B---3--:R-:W-:Y:S01]  /*a560*/  F2FP.F16.F32.PACK_AB R4, R67, R182 ;  /* 0x000000b64304723e */ /* 0x008fe200000000ff */
[-C--:B------:R-:W-:Y:S01]  /*a570*/  FMUL.FTZ R142, R142, R166.reuse ;  /* 0x000000a68e8e7220 */ /* 0x080fe20000410000 */
[-C--:B------:R-:W-:Y:S01]  /*a580*/  FMUL.FTZ R143, R143, R166.reuse ;  /* 0x000000a68f8f7220 */ /* 0x080fe20000410000 */
[----:B------:R-:W-:Y:S01]  /*a590*/  FMUL.FTZ R126, R126, R166 ;  /* 0x000000a67e7e7220 */ /* 0x000fe20000410000 */
[----:B------:R-:W-:Y:S01]  /*a5a0*/  LOP3.LUT R4, R13, R4, RZ, 0xc0, !PT ;  /* 0x000000040d047212 */ /* 0x000fe200078ec0ff */
[-C--:B------:R-:W-:Y:S01]  /*a5b0*/  FMUL.FTZ R127, R127, R166.reuse ;  /* 0x000000a67f7f7220 */ /* 0x080fe20000410000 */
[-C--:B------:R-:W-:Y:S01]  /*a5c0*/  FMUL.FTZ R134, R134, R166.reuse ;  /* 0x000000a686867220 */ /* 0x080fe20000410000 */
[----:B------:R-:W3:Y:S01]  /*a5d0*/  MUFU.EX2 R181, R181 ;  /* 0x000000b500b57308 */ /* 0x000ee20000000800 */
[----:B--2---:R-:W-:Y:S01]  /*a5e0*/  FMUL.FTZ R15, R159, R166 ;  /* 0x000000a69f0f7220 */ /* 0x004fe20000410000 */
[----:B------:R-:W-:-:S02]  /*a5f0*/  IMAD.MOV.U32 R159, RZ, RZ, R37 ;  /* 0x000000ffff9f7224 */ /* 0x000fc400078e0025 */
[-C--:B----4-:R-:W-:Y:S01]  /*a600*/  FMUL.FTZ R162, R162, R183.reuse ;  /* 0x000000b7a2a27220 */ /* 0x090fe20000410000 */
[----:B------:R-:W2:Y:S01]  /*a610*/  LDSM.16.MT88.4 R36, [R221+0xa000] ;  /* 0x00a00000dd24783b */ /* 0x000ea20000004200 */
[-C--:B------:R-:W-:Y:S01]  /*a620*/  FMUL.FTZ R163, R163, R183.reuse ;  /* 0x000000b7a3a37220 */ /* 0x080fe20000410000 */
[-C--:B------:R-:W-:Y:S01]  /*a630*/  FMUL.FTZ R150, R150, R183.reuse ;  /* 0x000000b796967220 */ /* 0x080fe20000410000 */
[-C--:B------:R-:W-:Y:S01]  /*a640*/  FMUL.FTZ R151, R151, R183.reuse ;  /* 0x000000b797977220 */ /* 0x080fe20000410000 */
[-C--:B------:R-:W-:Y:S01]  /*a650*/  FMUL.FTZ R70, R70, R183.reuse ;  /* 0x000000b746467220 */ /* 0x080fe20000410000 */
[-C--:B-1----:R-:W-:Y:S01]  /*a660*/  FMUL.FTZ R160, R160, R184.reuse ;  /* 0x000000b8a0a07220 */ /* 0x082fe20000410000 */
[-C--:B------:R-:W-:Y:S01]  /*a670*/  FMUL.FTZ R161, R161, R184.reuse ;  /* 0x000000b8a1a17220 */ /* 0x080fe20000410000 */
[-C--:B------:R-:W-:Y:S01]  /*a680*/  FMUL.FTZ R148, R148, R184.reuse ;  /* 0x000000b894947220 */ /* 0x080fe20000410000 */
[-C--:B------:R-:W-:Y:S01]  /*a690*/  FMUL.FTZ R149, R149, R184.reuse ;  /* 0x000000b895957220 */ /* 0x080fe20000410000 */
[-C--:B------:R-:W-:Y:S01]  /*a6a0*/  FMUL.FTZ R68, R68, R184.reuse ;  /* 0x000000b844447220 */ /* 0x080fe20000410000 */
[-C--:B------:R-:W-:Y:S01]  /*a6b0*/  FMUL.FTZ R69, R69, R184.reuse ;  /* 0x000000b845457220 */ /* 0x080fe20000410000 */
[----:B------:R-:W-:Y:S01]  /*a6c0*/  FMUL.FTZ R71, R71, R183 ;  /* 0x000000b747477220 */ /* 0x000fe20000410000 */
[-C--:B------:R-:W-:Y:S01]  /*a6d0*/  FMUL.FTZ R80, R80, R184.reuse ;  /* 0x000000b850507220 */ /* 0x080fe20000410000 */
[-C--:B---3--:R-:W-:Y:S01]  /*a6e0*/  FMUL.FTZ R12, R156, R181.reuse ;  /* 0x000000b59c0c7220 */ /* 0x088fe20000410000 */
[-C--:B------:R-:W-:Y:S01]  /*a6f0*/  FMUL.FTZ R13, R157, R181.reuse ;  /* 0x000000b59d0d7220 */ /* 0x080fe20000410000 */
[-C--:B------:R-:W-:Y:S01]  /*a700*/  FMUL.FTZ R20, R152, R181.reuse ;  /* 0x000000b598147220 */ /* 0x080fe20000410000 */
[----:B------:R-:W-:Y:S01]  /*a710*/  FMUL.FTZ R21, R153, R181 ;  /* 0x000000b599157220 */ /* 0x000fe20000410000 */
[-C--:B------:R-:W-:Y:S01]  /*a720*/  HMMA.16816.F32 R160, R8, R16.reuse, R160 ;  /* 0x0000001008a0723c */ /* 0x080fe200000018a0 */
[----:B------:R-:W-:Y:S01]  /*a730*/  FMUL.FTZ R81, R81, R184 ;  /* 0x000000b851517220 */ /* 0x000fe20000410000 */
[----:B------:R-:W-:Y:S01]  /*a740*/  FMUL.FTZ R82, R82, R183 ;  /* 0x000000b752527220 */ /* 0x000fe20000410000 */
[-C--:B------:R-:W-:Y:S01]  /*a750*/  FMUL.FTZ R28, R76, R181.reuse ;  /* 0x000000b54c1c7220 */ /* 0x080fe20000410000 */
[----:B------:R-:W-:Y:S01]  /*a760*/  FMUL.FTZ R29, R77, R181 ;  /* 0x000000b54d1d7220 */ /* 0x000fe20000410000 */
[----:B------:R-:W-:Y:S01]  /*a770*/  FMUL.FTZ R83, R83, R183 ;  /* 0x000000b753537220 */ /* 0x000fe20000410000 */
[----:B------:R-:W-:Y:S01]  /*a780*/  HMMA.16816.F32 R12, R4, R16, R12 ;  /* 0x00000010040c723c */ /* 0x000fe2000000180c */
[----:B------:R-:W-:-:S02]  /*a790*/  IMAD.MOV.U32 R152, RZ, RZ, R34 ;  /* 0x000000ffff987224 */ /* 0x000fc400078e0022 */
[-C--:B------:R-:W-:Y:S01]  /*a7a0*/  FMUL.FTZ R84, R84, R184.reuse ;  /* 0x000000b854547220 */ /* 0x080fe20000410000 */
[----:B------:R-:W-:Y:S02]  /*a7b0*/  IMAD.MOV.U32 R153, RZ, RZ, R35 ;  /* 0x000000ffff997224 */ /* 0x000fe400078e0023 */
[-C--:B------:R-:W-:Y:S01]  /*a7c0*/  FMUL.FTZ R85, R85, R184.reuse ;  /* 0x000000b855557220 */ /* 0x080fe20000410000 */
[----:B------:R-:W-:Y:S01]  /*a7d0*/  FMUL.FTZ R86, R86, R183 ;  /* 0x000000b756567220 */ /* 0x000fe20000410000 */
[-C--:B------:R-:W-:Y:S01]  /*a7e0*/  HMMA.16816.F32 R20, R4, R18.reuse, R20 ;  /* 0x000000120414723c */ /* 0x080fe20000001814 */
[-C--:B------:R-:W-:Y:S01]  /*a7f0*/  FMUL.FTZ R16, R72, R181.reuse ;  /* 0x000000b548107220 */ /* 0x080fe20000410000 */
[----:B------:R-:W-:Y:S01]  /*a800*/  FMUL.FTZ R17, R73, R181 ;  /* 0x000000b549117220 */ /* 0x000fe20000410000 */
[-C--:B------:R-:W-:Y:S01]  /*a810*/  FMUL.FTZ R87, R87, R183.reuse ;  /* 0x000000b757577220 */ /* 0x080fe20000410000 */
[-C--:B------:R-:W-:Y:S01]  /*a820*/  FMUL.FTZ R96, R96, R184.reuse ;  /* 0x000000b860607220 */ /* 0x080fe20000410000 */
[----:B------:R-:W-:Y:S01]  /*a830*/  FMUL.FTZ R97, R97, R184 ;  /* 0x000000b861617220 */ /* 0x000fe20000410000 */
[C---:B------:R-:W-:Y:S01]  /*a840*/  HMMA.16816.F32 R148, R8.reuse, R18, R148 ;  /* 0x000000120894723c */ /* 0x040fe20000001894 */
[----:B------:R-:W-:Y:S01]  /*a850*/  FMUL.FTZ R98, R98, R183 ;  /* 0x000000b762627220 */ /* 0x000fe20000410000 */
[-C--:B------:R-:W-:Y:S01]  /*a860*/  FMUL.FTZ R32, R92, R181.reuse ;  /* 0x000000b55c207220 */ /* 0x080fe20000410000 */
[----:B------:R-:W-:Y:S01]  /*a870*/  FMUL.FTZ R33, R93, R181 ;  /* 0x000000b55d217220 */ /* 0x000fe20000410000 */
[-C--:B------:R-:W-:Y:S01]  /*a880*/  FMUL.FTZ R34, R94, R166.reuse ;  /* 0x000000a65e227220 */ /* 0x080fe20000410000 */
[-C--:B------:R-:W-:Y:S01]  /*a890*/  FMUL.FTZ R35, R95, R166.reuse ;  /* 0x000000a65f237220 */ /* 0x080fe20000410000 */
[----:B------:R-:W-:Y:S01]  /*a8a0*/  HMMA.16816.F32 R68, R8, R24, R68 ;  /* 0x000000180844723c */ /* 0x000fe20000001844 */
[-C--:B------:R-:W-:Y:S01]  /*a8b0*/  FMUL.FTZ R18, R74, R166.reuse ;  /* 0x000000a64a127220 */ /* 0x080fe20000410000 */
[----:B------:R-:W-:Y:S01]  /*a8c0*/  FMUL.FTZ R19, R75, R166 ;  /* 0x000000a64b137220 */ /* 0x000fe20000410000 */
[-C--:B------:R-:W-:Y:S01]  /*a8d0*/  FMUL.FTZ R99, R99, R183.reuse ;  /* 0x000000b763637220 */ /* 0x080fe20000410000 */
[-C--:B------:R-:W-:Y:S01]  /*a8e0*/  FMUL.FTZ R100, R100, R184.reuse ;  /* 0x000000b864647220 */ /* 0x080fe20000410000 */
[-C--:B------:R-:W-:Y:S01]  /*a8f0*/  FMUL.FTZ R101, R101, R184.reuse ;  /* 0x000000b865657220 */ /* 0x080fe20000410000 */
[C---:B------:R-:W-:Y:S01]  /*a900*/  HMMA.16816.F32 R28, R4.reuse, R26, R28 ;  /* 0x0000001a041c723c */ /* 0x040fe2000000181c */
[-C--:B------:R-:W-:Y:S01]  /*a910*/  FMUL.FTZ R102, R102, R183.reuse ;  /* 0x000000b766667220 */ /* 0x080fe20000410000 */
[----:B------:R-:W-:Y:S01]  /*a920*/  FMUL.FTZ R103, R103, R183 ;  /* 0x000000b767677220 */ /* 0x000fe20000410000 */
[-C--:B------:R-:W-:Y:S01]  /*a930*/  FMUL.FTZ R104, R104, R181.reuse ;  /* 0x000000b568687220 */ /* 0x080fe20000410000 */
[----:B------:R-:W-:Y:S01]  /*a940*/  FMUL.FTZ R105, R105, R181 ;  /* 0x000000b569697220 */ /* 0x000fe20000410000 */
[-C--:B------:R-:W-:Y:S01]  /*a950*/  FMUL.FTZ R144, R144, R184.reuse ;  /* 0x000000b890907220 */ /* 0x080fe20000410000 */
[----:B------:R-:W-:Y:S01]  /*a960*/  HMMA.16816.F32 R16, R4, R24, R16 ;  /* 0x000000180410723c */ /* 0x000fe20000001810 */
[-C--:B------:R-:W-:Y:S01]  /*a970*/  FMUL.FTZ R145, R145, R184.reuse ;  /* 0x000000b891917220 */ /* 0x080fe20000410000 */
[----:B------:R-:W-:Y:S01]  /*a980*/  FMUL.FTZ R146, R146, R183 ;  /* 0x000000b792927220 */ /* 0x000fe20000410000 */
[-C--:B------:R-:W-:Y:S01]  /*a990*/  FMUL.FTZ R108, R108, R181.reuse ;  /* 0x000000b56c6c7220 */ /* 0x080fe20000410000 */
[----:B------:R-:W-:Y:S01]  /*a9a0*/  FMUL.FTZ R109, R109, R181 ;  /* 0x000000b56d6d7220 */ /* 0x000fe20000410000 */
[----:B------:R-:W-:Y:S01]  /*a9b0*/  FMUL.FTZ R147, R147, R183 ;  /* 0x000000b793937220 */ /* 0x000fe20000410000 */
[C---:B------:R-:W-:Y:S01]  /*a9c0*/  HMMA.16816.F32 R80, R8.reuse, R26, R80 ;  /* 0x0000001a0850723c */ /* 0x040fe20000001850 */
[-C--:B------:R-:W-:Y:S01]  /*a9d0*/  FMUL.FTZ R24, R88, R181.reuse ;  /* 0x000000b558187220 */ /* 0x080fe20000410000 */
[----:B------:R-:W-:Y:S01]  /*a9e0*/  FMUL.FTZ R25, R89, R181 ;  /* 0x000000b559197220 */ /* 0x000fe20000410000 */
[-C--:B------:R-:W-:Y:S01]  /*a9f0*/  FMUL.FTZ R112, R112, R184.reuse ;  /* 0x000000b870707220 */ /* 0x080fe20000410000 */
[----:B------:R-:W-:Y:S01]  /*aa00*/  FMUL.FTZ R113, R113, R184 ;  /* 0x000000b871717220 */ /* 0x000fe20000410000 */
[-C--:B------:R-:W-:Y:S01]  /*aa10*/  FMUL.FTZ R114, R114, R183.reuse ;  /* 0x000000b772727220 */ /* 0x080fe20000410000 */
[----:B--2---:R-:W-:Y:S01]  /*aa20*/  HMMA.16816.F32 R84, R8, R36, R84 ;  /* 0x000000240854723c */ /* 0x004fe20000001854 */
[-C--:B------:R-:W-:Y:S01]  /*aa30*/  FMUL.FTZ R26, R90, R166.reuse ;  /* 0x000000a65a1a7220 */ /* 0x080fe20000410000 */
[----:B------:R-:W-:Y:S01]  /*aa40*/  FMUL.FTZ R27, R91, R166 ;  /* 0x000000a65b1b7220 */ /* 0x000fe20000410000 */
[----:B------:R-:W-:Y:S01]  /*aa50*/  FMUL.FTZ R115, R115, R183 ;  /* 0x000000b773737220 */ /* 0x000fe20000410000 */
[-C--:B------:R-:W-:Y:S01]  /*aa60*/  FMUL.FTZ R116, R116, R181.reuse ;  /* 0x000000b574747220 */ /* 0x080fe20000410000 */
[----:B------:R-:W-:Y:S01]  /*aa70*/  FMUL.FTZ R117, R117, R181 ;  /* 0x000000b575757220 */ /* 0x000fe20000410000 */
[C---:B------:R-:W-:Y:S01]  /*aa80*/  HMMA.16816.F32 R32, R4.reuse, R38, R32 ;  /* 0x000000260420723c */ /* 0x040fe20000001820 */
[-C--:B------:R-:W-:Y:S01]  /*aa90*/  FMUL.FTZ R120, R120, R184.reuse ;  /* 0x000000b878787220 */ /* 0x080fe20000410000 */
[----:B------:R-:W-:Y:S01]  /*aaa0*/  FMUL.FTZ R121, R121, R184 ;  /* 0x000000b879797220 */ /* 0x000fe20000410000 */
[----:B------:R-:W-:Y:S01]  /*aab0*/  FMUL.FTZ R122, R122, R183 ;  /* 0x000000b77a7a7220 */ /* 0x000fe20000410000 */
[-C--:B------:R-:W-:Y:S01]  /*aac0*/  FMUL.FTZ R140, R140, R181.reuse ;  /* 0x000000b58c8c7220 */ /* 0x080fe20000410000 */
[----:B------:R-:W-:Y:S01]  /*aad0*/  FMUL.FTZ R141, R141, R181 ;  /* 0x000000b58d8d7220 */ /* 0x000fe20000410000 */
[----:B------:R-:W-:Y:S01]  /*aae0*/  HMMA.16816.F32 R24, R4, R36, R24 ;  /* 0x000000240418723c */ /* 0x000fe20000001818 */
[----:B------:R-:W-:Y:S01]  /*aaf0*/  FMUL.FTZ R123, R123, R183 ;  /* 0x000000b77b7b7220 */ /* 0x000fe20000410000 */
[-C--:B------:R-:W-:Y:S01]  /*ab00*/  FMUL.FTZ R124, R124, R181.reuse ;  /* 0x000000b57c7c7220 */ /* 0x080fe20000410000 */
[-C--:B------:R-:W-:Y:S01]  /*ab10*/  FMUL.FTZ R125, R125, R181.reuse ;  /* 0x000000b57d7d7220 */ /* 0x080fe20000410000 */
[-C--:B------:R-:W-:Y:S01]  /*ab20*/  FMUL.FTZ R132, R132, R181.reuse ;  /* 0x000000b584847220 */ /* 0x080fe20000410000 */
[----:B------:R-:W-:Y:S01]  /*ab30*/  FMUL.FTZ R133, R133, R181 ;  /* 0x000000b585857220 */ /* 0x000fe20000410000 */
[----:B------:R-:W-:Y:S01]  /*ab40*/  HMMA.16816.F32 R96, R8, R38, R96 ;  /* 0x000000260860723c */ /* 0x000fe20000001860 */
[----:B------:R-:W1:Y:S01]  /*ab50*/  LDSM.16.MT88.4 R36, [R170+0xa000] ;  /* 0x00a00000aa24783b */ /* 0x000e620000004200 */
[----:B------:R-:W-:Y:S01]  /*ab60*/  FMUL.FTZ R135, R135, R166 ;  /* 0x000000a687877220 */ /* 0x000fe20000410000 */
[----:B------:R-:W-:-:S02]  /*ab70*/  VIADD R157, R240, 0x1715609d ;  /* 0x1715609df09d7836 */ /* 0x000fc40000000000 */
        /* <DEDUP_REMOVED lines=8> */
[----:B------:R-:W-:Y:S01]  /*ac00*/  LOP3.LUT R201, R201, R158, R157, 0x96, !PT ;  /* 0x0000009ec9c97212 */ /* 0x000fe200078e969d */
[----:B------:R-:W-:Y:S02]  /*ac10*/  IMAD.MOV.U32 R159, RZ, RZ, R243 ;  /* 0x000000ffff9f7224 */ /* 0x000fe400078e00f3 */
[----:B------:R-:W-:Y:S01]  /*ac20*/  FFMA.FTZ R243, R217, UR19, -R180 ;  /* 0x00000013d9f37c23 */ /* 0x000fe200080108b4 */
[----:B------:R-:W-:-:S02]  /*ac30*/  IMAD.MOV.U32 R158, RZ, RZ, R248 ;  /* 0x000000ffff9e7224 */ /* 0x000fc400078e00f8 */
[----:B------:R-:W-:Y:S01]  /*ac40*/  FFMA.FTZ R248, R219, UR19, -R180 ;  /* 0x00000013dbf87c23 */ /* 0x000fe200080108b4 */
[----:B------:R-:W-:Y:S02]  /*ac50*/  IMAD.MOV.U32 R156, RZ, RZ, R250 ;  /* 0x000000ffff9c7224 */ /* 0x000fe400078e00fa */
[--C-:B------:R-:W-:Y:S01]  /*ac60*/  FFMA.FTZ R250, R211, UR19, -R180.reuse ;  /* 0x00000013d3fa7c23 */ /* 0x100fe200080108b4 */
[----:B------:R-:W-:Y:S01]  /*ac70*/  FFMA.FTZ R219, R244, UR19, -R180 ;  /* 0x00000013f4db7c23 */ /* 0x000fe200080108b4 */
[--C-:B------:R-:W-:Y:S01]  /*ac80*/  FFMA.FTZ R244, R42, UR19, -R55.reuse ;  /* 0x000000132af47c23 */ /* 0x100fe20008010837 */
[--C-:B------:R-:W-:Y:S01]  /*ac90*/  FFMA.FTZ R211, R159, UR19, -R55.reuse ;  /* 0x000000139fd37c23 */ /* 0x100fe20008010837 */
[----:B------:R-:W-:Y:S01]  /*aca0*/  MUFU.EX2 R248, R248 ;  /* 0x000000f800f87308 */ /* 0x000fe20000000800 */
[----:B------:R-:W-:Y:S01]  /*acb0*/  FFMA.FTZ R217, R218, UR19, -R55 ;  /* 0x00000013dad97c23 */ /* 0x000fe20008010837 */
[--C-:B------:R-:W-:Y:S01]  /*acc0*/  FFMA.FTZ R218, R209, UR19, -R200.reuse ;  /* 0x00000013d1da7c23 */ /* 0x100fe200080108c8 */
[----:B------:R-:W-:Y:S01]  /*acd0*/  FFMA.FTZ R209, R249, UR19, -R200 ;  /* 0x00000013f9d17c23 */ /* 0x000fe200080108c8 */
[----:B------:R-:W-:-:S02]  /*ace0*/  IMAD.MOV.U32 R76, RZ, RZ, R158 ;  /* 0x000000ffff4c7224 */ /* 0x000fc400078e009e */
[----:B------:R-:W-:Y:S02]  /*acf0*/  IMAD.MOV.U32 R78, RZ, RZ, R156 ;  /* 0x000000ffff4e7224 */ /* 0x000fe400078e009c */
[----:B------:R-:W2:Y:S01]  /*ad00*/  MUFU.EX2 R219, R219 ;  /* 0x000000db00db7308 */ /* 0x000ea20000000800 */
[----:B------:R-:W-:-:S04]  /*ad10*/  IMAD.WIDE.U32 R92, R168, -0x2daee0ad, RZ ;  /* 0xd2511f53a85c7825 */ /* 0x000fc800078e00ff */
[C---:B------:R-:W-:Y:S02]  /*ad20*/  VIADD R94, R240.reuse, 0x9e3779b9 ;  /* 0x9e3779b9f05e7836 */ /* 0x040fe40000000000 */
[----:B------:R-:W-:Y:S01]  /*ad30*/  VIADD R79, R240, 0x3c6ef372 ;  /* 0x3c6ef372f04f7836 */ /* 0x000fe20000000000 */
[----:B------:R-:W-:Y:S01]  /*ad40*/  MUFU.EX2 R244, R244 ;  /* 0x000000f400f47308 */ /* 0x000fe20000000800 */
[----:B------:R-:W-:Y:S01]  /*ad50*/  IMAD.MOV.U32 R249, RZ, RZ, R76 ;  /* 0x000000fffff97224 */ /* 0x000fe200078e004c */
[-C--:B-1----:R-:W-:Y:S06]  /*ad60*/  HMMA.16816.F32 R100, R8, R36.reuse, R100 ;  /* 0x000000240864723c */ /* 0x082fec0000001864 */
[----:B------:R-:W1:Y:S01]  /*ad70*/  MUFU.EX2 R211, R211 ;  /* 0x000000d300d37308 */ /* 0x000e620000000800 */
[----:B------:R-:W-:Y:S01]  /*ad80*/  HMMA.16816.F32 R104, R4, R36, R104 ;  /* 0x000000240468723c */ /* 0x000fe20000001868 */
[----:B--2---:R-:W-:-:S05]  /*ad90*/  F2FP.F16.F32.PACK_AB R43, R219, R248 ;  /* 0x000000f8db2b723e */ /* 0x004fca00000000ff */
[-C--:B------:R-:W-:Y:S01]  /*ada0*/  HMMA.16816.F32 R108, R4, R38.reuse, R108 ;  /* 0x00000026046c723c */ /* 0x080fe2000000186c */
[----:B------:R-:W-:Y:S05]  /*adb0*/  MUFU.EX2 R250, R250 ;  /* 0x000000fa00fa7308 */ /* 0x000fea0000000800 */
[C---:B------:R-:W-:Y:S01]  /*adc0*/  HMMA.16816.F32 R144, R8.reuse, R38, R144 ;  /* 0x000000260890723c */ /* 0x040fe20000001890 */
[----:B------:R-:W2:Y:S02]  /*add0*/  LDSM.16.MT88.4 R36, [R221+0xb000] ;  /* 0x00b00000dd24783b */ /* 0x000ea40000004200 */
[----:B------:R-:W3:Y:S08]  /*ade0*/  MUFU.EX2 R243, R243 ;  /* 0x000000f300f37308 */ /* 0x000ef00000000800 */
[----:B------:R-:W-:Y:S08]  /*adf0*/  MUFU.EX2 R217, R217 ;  /* 0x000000d900d97308 */ /* 0x000ff00000000800 */
[----:B------:R-:W-:Y:S08]  /*ae00*/  MUFU.EX2 R207, R207 ;  /* 0x000000cf00cf7308 */ /* 0x000ff00000000800 */
[----:B------:R-:W-:Y:S08]  /*ae10*/  MUFU.EX2 R218, R218 ;  /* 0x000000da00da7308 */ /* 0x000ff00000000800 */
[----:B------:R-:W-:Y:S01]  /*ae20*/  MUFU.EX2 R209, R209 ;  /* 0x000000d100d17308 */ /* 0x000fe20000000800 */
[-C--:B--2---:R-:W-:Y:S07]  /*ae30*/  HMMA.16816.F32 R112, R8, R36.reuse, R112 ;  /* 0x000000240870723c */ /* 0x084fee0000001870 */
[----:B------:R-:W-:Y:S01]  /*ae40*/  MUFU.EX2 R205, R205 ;  /* 0x000000cd00cd7308 */ /* 0x000fe20000000800 */
[C---:B------:R-:W-:Y:S07]  /*ae50*/  HMMA.16816.F32 R116, R4.reuse, R36, R116 ;  /* 0x000000240474723c */ /* 0x040fee0000001874 */
[----:B------:R-:W-:Y:S01]  /*ae60*/  MUFU.EX2 R192, R192 ;  /* 0x000000c000c07308 */ /* 0x000fe20000000800 */
[-C--:B------:R-:W-:Y:S06]  /*ae70*/  HMMA.16816.F32 R140, R4, R38.reuse, R140 ;  /* 0x00000026048c723c */ /* 0x080fec000000188c */
[----:B------:R-:W-:Y:S01]  /*ae80*/  HMMA.16816.F32 R120, R8, R38, R120 ;  /* 0x000000260878723c */ /* 0x000fe20000001878 */
[----:B------:R-:W2:Y:S05]  /*ae90*/  LDSM.16.MT88.4 R36, [R170+0xb000] ;  /* 0x00b00000aa24783b */ /* 0x000eaa0000004200 */
[C---:B--2---:R-:W-:Y:S06]  /*aea0*/  HMMA.16816.F32 R124, R4.reuse, R36, R124 ;  /* 0x00000024047c723c */ /* 0x044fec000000187c */
[----:B------:R-:W-:Y:S06]  /*aeb0*/  HMMA.16816.F32 R132, R4, R38, R132 ;  /* 0x000000260484723c */ /* 0x000fec0000001884 */
[----:B------:R-:W-:Y:S01]  /*aec0*/  HMMA.16816.F32 R136, R8, R36, R136 ;  /* 0x000000240888723c */ /* 0x000fe20000001888 */
[----:B------:R-:W-:Y:S01]  /*aed0*/  LOP3.LUT R4, R153, R154, R157, 0x96, !PT ;  /* 0x0000009a99047212 */ /* 0x000fe200078e969d */
[----:B------:R-:W-:-:S02]  /*aee0*/  VIADD R6, R241, 0x646e171e ;  /* 0x646e171ef1067836 */ /* 0x000fc40000000000 */
[----:B------:R-:W-:Y:S02]  /*aef0*/  IMAD.MOV.U32 R157, RZ, RZ, R246 ;  /* 0x000000ffff9d7224 */ /* 0x000fe400078e00f6 */
[----:B------:R-:W-:Y:S01]  /*af00*/  FFMA.FTZ R246, R216, UR19, -R55 ;  /* 0x00000013d8f67c23 */ /* 0x000fe20008010837 */
[----:B------:R-:W-:Y:S01]  /*af10*/  IMAD.WIDE.U32 R4, R4, -0x2daee0ad, RZ ;  /* 0xd2511f5304047825 */ /* 0x000fe200078e00ff */
[----:B------:R-:W-:Y:S03]  /*af20*/  HMMA.16816.F32 R128, R8, R38, R128 ;  /* 0x000000260880723c */ /* 0x000fe60000001880 */
[----:B------:R-:W-:Y:S01]  /*af30*/  FFMA.FTZ R216, R251, UR19, -R200 ;  /* 0x00000013fbd87c23 */ /* 0x000fe200080108c8 */
[----:B------:R-:W-:Y:S01]  /*af40*/  IMAD.MOV.U32 R77, RZ, RZ, R157 ;  /* 0x000000ffff4d7224 */ /* 0x000fe200078e009d */
[----:B------:R-:W-:Y:S01]  /*af50*/  LOP3.LUT R206, R5, R206, R6, 0x96, !PT ;  /* 0x000000ce05ce7212 */ /* 0x000fe200078e9606 */
[----:B------:R-:W2:Y:S01]  /*af60*/  MUFU.EX2 R246, R246 ;  /* 0x000000f600f67308 */ /* 0x000ea20000000800 */
[C---:B------:R-:W-:Y:S01]  /*af70*/  LOP3.LUT R73, R4.reuse, 0xff, RZ, 0xc0, !PT ;  /* 0x000000ff04497812 */ /* 0x040fe200078ec0ff */
[----:B------:R-:W-:Y:S01]  /*af80*/  IMAD.WIDE.U32 R10, R201, -0x2daee0ad, RZ ;  /* 0xd2511f53c90a7825 */ /* 0x000fe200078e00ff */
[----:B------:R-:W-:-:S03]  /*af90*/  LOP3.LUT R8, R4, 0xffff, RZ, 0xc0, !PT ;  /* 0x0000ffff04087812 */ /* 0x000fc600078ec0ff */
[----:B------:R-:W-:Y:S01]  /*afa0*/  FFMA.FTZ R201, R41, UR19, -R185 ;  /* 0x0000001329c97c23 */ /* 0x000fe200080108b9 */
[----:B------:R-:W-:Y:S01]  /*afb0*/  SHF.R.U32.HI R5, RZ, 0x10, R4 ;  /* 0x00000010ff057819 */ /* 0x000fe20000011604 */
[----:B------:R-:W-:Y:S01]  /*afc0*/  IMAD.MOV.U32 R251, RZ, RZ, R78 ;  /* 0x000000fffffb7224 */ /* 0x000fe200078e004e */
[----:B------:R-:W-:Y:S01]  /*afd0*/  SHF.R.U32.HI R7, RZ, 0x18, R4 ;  /* 0x00000018ff077819 */ /* 0x000fe20000011604 */
[----:B------:R-:W4:Y:S01]  /*afe0*/  MUFU.EX2 R216, R216 ;  /* 0x000000d800d87308 */ /* 0x000f220000000800 */
[--C-:B------:R-:W-:Y:S02]  /*aff0*/  SHF.R.U32.HI R4, RZ, 0x10, R10.reuse ;  /* 0x00000010ff047819 */ /* 0x100fe4000001160a */
[----:B------:R-:W-:Y:S02]  /*b000*/  SHF.R.U32.HI R9, RZ, 0x18, R10 ;  /* 0x00000018ff097819 */ /* 0x000fe4000001160a */
[----:B------:R-:W-:Y:S02]  /*b010*/  LOP3.LUT R4, R4, 0xff, RZ, 0xc0, !PT ;  /* 0x000000ff04047812 */ /* 0x000fe400078ec0ff */
[----:B------:R-:W-:Y:S01]  /*b020*/  LOP3.LUT R204, R11, R204, R6, 0x96, !PT ;  /* 0x000000cc0bcc7212 */ /* 0x000fe200078e9606 */
[----:B------:R-:W-:Y:S01]  /*b030*/  MUFU.EX2 R201, R201 ;  /* 0x000000c900c97308 */ /* 0x000fe20000000800 */
[----:B------:R-:W-:-:S02]  /*b040*/  PRMT R9, R4, 0x5410, R9 ;  /* 0x0000541004097816 */ /* 0x000fc40000000009 */
[C---:B------:R-:W-:Y:S02]  /*b050*/  LOP3.LUT R4, R206.reuse, 0xffff, RZ, 0xc0, !PT ;  /* 0x0000ffffce047812 */ /* 0x040fe400078ec0ff */
[----:B------:R-:W-:Y:S02]  /*b060*/  LOP3.LUT R75, R206, 0xff, RZ, 0xc0, !PT ;  /* 0x000000ffce4b7812 */ /* 0x000fe400078ec0ff */
[----:B------:R-:W-:Y:S02]  /*b070*/  SHF.R.U32.HI R4, RZ, 0x8, R4 ;  /* 0x00000008ff047819 */ /* 0x000fe40000011604 */
[----:B------:R-:W-:Y:S02]  /*b080*/  LOP3.LUT R37, R204, 0xffff, RZ, 0xc0, !PT ;  /* 0x0000ffffcc257812 */ /* 0x000fe400078ec0ff */
[----:B------:R-:W-:Y:S02]  /*b090*/  SHF.R.U32.HI R8, RZ, 0x8, R8 ;  /* 0x00000008ff087819 */ /* 0x000fe40000011608 */
[----:B------:R-:W-:-:S02]  /*b0a0*/  PRMT R75, R75, 0x5410, R4 ;  /* 0x000054104b4b7816 */ /* 0x000fc40000000004 */
[----:B------:R-:W-:Y:S02]  /*b0b0*/  SHF.R.U32.HI R37, RZ, 0x8, R37 ;  /* 0x00000008ff257819 */ /* 0x000fe40000011625 */
[----:B------:R-:W-:Y:S02]  /*b0c0*/  LOP3.LUT R4, R204, 0xff, RZ, 0xc0, !PT ;  /* 0x000000ffcc047812 */ /* 0x000fe400078ec0ff */
[----:B------:R-:W-:Y:S02]  /*b0d0*/  PRMT R73, R73, 0x5410, R8 ;  /* 0x0000541049497816 */ /* 0x000fe40000000008 */
[----:B------:R-:W-:Y:S02]  /*b0e0*/  LOP3.LUT R6, R10, 0xffff, RZ, 0xc0, !PT ;  /* 0x0000ffff0a067812 */ /* 0x000fe400078ec0ff */
[----:B------:R-:W-:Y:S02]  /*b0f0*/  LOP3.LUT R8, R5, 0xff, RZ, 0xc0, !PT ;  /* 0x000000ff05087812 */ /* 0x000fe400078ec0ff */
[----:B------:R-:W-:-:S02]  /*b100*/  PRMT R37, R4, 0x5410, R37 ;  /* 0x0000541004257816 */ /* 0x000fc40000000025 */
[----:B------:R-:W-:Y:S02]  /*b110*/  SHF.R.U32.HI R4, RZ, 0x10, R204 ;  /* 0x00000010ff047819 */ /* 0x000fe400000116cc */
[----:B------:R-:W-:Y:S02]  /*b120*/  LOP3.LUT R11, R10, 0xff, RZ, 0xc0, !PT ;  /* 0x000000ff0a0b7812 */ /* 0x000fe400078ec0ff */
[----:B------:R-:W-:Y:S02]  /*b130*/  PRMT R7, R8, 0x5410, R7 ;  /* 0x0000541008077816 */ /* 0x000fe40000000007 */
[----:B------:R-:W-:Y:S02]  /*b140*/  SHF.R.U32.HI R6, RZ, 0x8, R6 ;  /* 0x00000008ff067819 */ /* 0x000fe40000011606 */
[----:B------:R-:W-:Y:S01]  /*b150*/  SHF.R.U32.HI R39, RZ, 0x18, R204 ;  /* 0x00000018ff277819 */ /* 0x000fe200000116cc */
[----:B------:R-:W-:Y:S01]  /*b160*/  FFMA.FTZ R204, R40, UR19, -R185 ;  /* 0x0000001328cc7c23 */ /* 0x000fe200080108b9 */
[----:B------:R-:W-:-:S02]  /*b170*/  LOP3.LUT R4, R4, 0xff, RZ, 0xc0, !PT ;  /* 0x000000ff04047812 */ /* 0x000fc400078ec0ff */
[----:B------:R-:W-:Y:S02]  /*b180*/  PRMT R11, R11, 0x5410, R6 ;  /* 0x000054100b0b7816 */ /* 0x000fe40000000006 */
[----:B------:R-:W-:Y:S01]  /*b190*/  PRMT R39, R4, 0x5410, R39 ;  /* 0x0000541004277816 */ /* 0x000fe20000000027 */
[----:B------:R-:W4:Y:S01]  /*b1a0*/  MUFU.EX2 R204, R204 ;  /* 0x000000cc00cc7308 */ /* 0x000f220000000800 */
[--C-:B------:R-:W-:Y:S02]  /*b1b0*/  HSET2.LE.AND R6, R73, R66.reuse, PT ;  /* 0x0000004249067233 */ /* 0x100fe40003803000 */
[----:B------:R-:W-:Y:S02]  /*b1c0*/  HSET2.LE.AND R7, R7, R66, PT ;  /* 0x0000004207077233 */ /* 0x000fe40003803000 */
[----:B-1----:R-:W-:Y:S02]  /*b1d0*/  F2FP.F16.F32.PACK_AB R4, R211, R244 ;  /* 0x000000f4d304723e */ /* 0x002fe400000000ff */
[----:B------:R-:W-:-:S02]  /*b1e0*/  LOP3.LUT R6, R6, R43, RZ, 0xc0, !PT ;  /* 0x0000002b06067212 */ /* 0x000fc400078ec0ff */
[----:B------:R-:W-:Y:S02]  /*b1f0*/  LOP3.LUT R7, R7, R4, RZ, 0xc0, !PT ;  /* 0x0000000407077212 */ /* 0x000fe400078ec0ff */
[----:B------:R-:W-:Y:S02]  /*b200*/  HSET2.LE.AND R4, R75, R66, PT ;  /* 0x000000424b047233 */ /* 0x000fe40003803000 */
[----:B---3--:R-:W-:Y:S02]  /*b210*/  F2FP.F16.F32.PACK_AB R43, R243, R250 ;  /* 0x000000faf32b723e */ /* 0x008fe400000000ff */
[--C-:B------:R-:W-:Y:S02]  /*b220*/  SHF.R.U32.HI R5, RZ, 0x10, R206.reuse ;  /* 0x00000010ff057819 */ /* 0x100fe400000116ce */
[----:B------:R-:W-:Y:S02]  /*b230*/  LOP3.LUT R4, R4, R43, RZ, 0xc0, !PT ;  /* 0x0000002b04047212 */ /* 0x000fe400078ec0ff */
[----:B------:R-:W1:Y:S01]  /*b240*/  LDSM.16.MT88.4 R40, [R221+0x9400] ;  /* 0x00940000dd28783b */ /* 0x000e620000004200 */
[----:B------:R-:W-:-:S02]  /*b250*/  SHF.R.U32.HI R206, RZ, 0x18, R206 ;  /* 0x00000018ffce7819 */ /* 0x000fc400000116ce */
[----:B------:R-:W-:Y:S02]  /*b260*/  LOP3.LUT R5, R5, 0xff, RZ, 0xc0, !PT ;  /* 0x000000ff05057812 */ /* 0x000fe400078ec0ff */
[----:B--2---:R-:W-:Y:S02]  /*b270*/  F2FP.F16.F32.PACK_AB R8, R217, R246 ;  /* 0x000000f6d908723e */ /* 0x004fe400000000ff */
[----:B------:R-:W-:Y:S01]  /*b280*/  PRMT R5, R5, 0x5410, R206 ;  /* 0x0000541005057816 */ /* 0x000fe200000000ce */
[----:B------:R-:W-:Y:S01]  /*b290*/  FFMA.FTZ R206, R245, UR19, -R185 ;  /* 0x00000013f5ce7c23 */ /* 0x000fe200080108b9 */
[--C-:B------:R-:W-:Y:S01]  /*b2a0*/  HSET2.LE.AND R10, R11, R66.reuse, PT ;  /* 0x000000420b0a7233 */ /* 0x100fe20003803000 */
[----:B------:R-:W-:Y:S01]  /*b2b0*/  IMAD.MOV.U32 R245, RZ, RZ, R77 ;  /* 0x000000fffff57224 */ /* 0x000fe200078e004d */
[----:B----4-:R-:W-:Y:S02]  /*b2c0*/  F2FP.F16.F32.PACK_AB R11, R207, R216 ;  /* 0x000000d8cf0b723e */ /* 0x010fe400000000ff */
[--C-:B------:R-:W-:Y:S01]  /*b2d0*/  HSET2.LE.AND R5, R5, R66.reuse, PT ;  /* 0x0000004205057233 */ /* 0x100fe20003803000 */
[----:B------:R-:W2:Y:S01]  /*b2e0*/  MUFU.EX2 R206, R206 ;  /* 0x000000ce00ce7308 */ /* 0x000ea20000000800 */
[----:B------:R-:W-:-:S02]  /*b2f0*/  HSET2.LE.AND R9, R9, R66, PT ;  /* 0x0000004209097233 */ /* 0x000fc40003803000 */
[----:B------:R-:W-:Y:S02]  /*b300*/  LOP3.LUT R10, R10, R11, RZ, 0xc0, !PT ;  /* 0x0000000b0a0a7212 */ /* 0x000fe400078ec0ff */
[----:B------:R-:W-:Y:S02]  /*b310*/  LOP3.LUT R5, R5, R8, RZ, 0xc0, !PT ;  /* 0x0000000805057212 */ /* 0x000fe400078ec0ff */
[----:B------:R-:W-:-:S04]  /*b320*/  F2FP.F16.F32.PACK_AB R8, R201, R204 ;  /* 0x000000ccc908723e */ /* 0x000fc800000000ff */
[----:B------:R-:W-:Y:S02]  /*b330*/  LOP3.LUT R11, R9, R8, RZ, 0xc0, !PT ;  /* 0x00000008090b7212 */ /* 0x000fe400078ec0ff */
[--C-:B------:R-:W-:Y:S02]  /*b340*/  HSET2.LE.AND R8, R37, R66.reuse, PT ;  /* 0x0000004225087233 */ /* 0x100fe40003803000 */
[----:B------:R-:W-:Y:S02]  /*b350*/  F2FP.F16.F32.PACK_AB R9, R209, R218 ;  /* 0x000000dad109723e */ /* 0x000fe400000000ff */
[----:B--2---:R-:W-:Y:S02]  /*b360*/  F2FP.F16.F32.PACK_AB R36, R205, R206 ;  /* 0x000000cecd24723e */ /* 0x004fe400000000ff */
[----:B------:R-:W-:Y:S02]  /*b370*/  LOP3.LUT R8, R8, R9, RZ, 0xc0, !PT ;  /* 0x0000000908087212 */ /* 0x000fe400078ec0ff */
[----:B------:R-:W-:-:S05]  /*b380*/  HSET2.LE.AND R9, R39, R66, PT ;  /* 0x0000004227097233 */ /* 0x000fca0003803000 */
[----:B------:R-:W-:Y:S01]  /*b390*/  LOP3.LUT R9, R9, R36, RZ, 0xc0, !PT ;  /* 0x0000002409097212 */ /* 0x000fe200078ec0ff */
[-C--:B-1----:R-:W-:Y:S01]  /*b3a0*/  HMMA.16816.F32 R160, R4, R40.reuse, R160 ;  /* 0x0000002804a0723c */ /* 0x082fe200000018a0 */
[----:B------:R-:W1:Y:S05]  /*b3b0*/  LDSM.16.MT88.4 R36, [R221+0xa400] ;  /* 0x00a40000dd24783b */ /* 0x000e6a0000004200 */
[C---:B------:R-:W-:Y:S01]  /*b3c0*/  HMMA.16816.F32 R156, R8.reuse, R40, R12 ;  /* 0x00000028089c723c */ /* 0x040fe2000000180c */
[----:B------:R-:W2:Y:S05]  /*b3d0*/  LDSM.16.MT88.4 R12, [R170+0x9400] ;  /* 0x00940000aa0c783b */ /* 0x000eaa0000004200 */
[----:B------:R-:W-:Y:S01]  /*b3e0*/  HMMA.16816.F32 R152, R8, R42, R20 ;  /* 0x0000002a0898723c */ /* 0x000fe20000001814 */
[----:B------:R-:W3:Y:S01]  /*b3f0*/  LDSM.16.MT88.4 R20, [R170+0xa400] ;  /* 0x00a40000aa14783b */ /* 0x000ee20000004200 */
[----:B------:R-:W-:-:S04]  /*b400*/  IMAD.WIDE.U32 R40, R242, -0x326172a9, RZ ;  /* 0xcd9e8d57f2287825 */ /* 0x000fc800078e00ff */
[--C-:B------:R-:W-:Y:S01]  /*b410*/  FFMA.FTZ R41, R197, UR19, -R200.reuse ;  /* 0x00000013c5297c23 */ /* 0x100fe200080108c8 */
[--C-:B------:R-:W-:Y:S01]  /*b420*/  FFMA.FTZ R197, R210, UR19, -R185.reuse ;  /* 0x00000013d2c57c23 */ /* 0x100fe200080108b9 */
[----:B------:R-:W-:Y:S04]  /*b430*/  HMMA.16816.F32 R148, R4, R42, R148 ;  /* 0x0000002a0494723c */ /* 0x000fe80000001894 */
[----:B------:R-:W-:Y:S03]  /*b440*/  MUFU.EX2 R41, R41 ;  /* 0x0000002900297308 */ /* 0x000fe60000000800 */
[--C-:B------:R-:W-:Y:S01]  /*b450*/  FFMA.FTZ R42, R199, UR19, -R200.reuse ;  /* 0x00000013c72a7c23 */ /* 0x100fe200080108c8 */
[----:B------:R-:W-:Y:S01]  /*b460*/  FFMA.FTZ R43, R195, UR19, -R200 ;  /* 0x00000013c32b7c23 */ /* 0x000fe200080108c8 */
[--C-:B------:R-:W-:Y:S01]  /*b470*/  FFMA.FTZ R195, R196, UR19, -R185.reuse ;  /* 0x00000013c4c37c23 */ /* 0x100fe200080108b9 */
[----:B------:R-:W-:-:S02]  /*b480*/  FFMA.FTZ R196, R208, UR19, -R185 ;  /* 0x00000013d0c47c23 */ /* 0x000fc400080108b9 */
[----:B------:R-:W-:Y:S08]  /*b490*/  MUFU.EX2 R197, R197 ;  /* 0x000000c500c57308 */ /* 0x000ff00000000800 */
[----:B------:R-:W-:Y:S01]  /*b4a0*/  MUFU.EX2 R42, R42 ;  /* 0x0000002a002a7308 */ /* 0x000fe20000000800 */
[----:B-1----:R-:W-:Y:S01]  /*b4b0*/  HMMA.16816.F32 R88, R8, R36, R24 ;  /* 0x000000240858723c */ /* 0x002fe20000001818 */
[----:B------:R-:W-:Y:S06]  /*b4c0*/  LDSM.16.MT88.4 R24, [R170+0x9800] ;  /* 0x00980000aa18783b */ /* 0x000fec0000004200 */
[----:B------:R-:W-:Y:S01]  /*b4d0*/  MUFU.EX2 R43, R43 ;  /* 0x0000002b002b7308 */ /* 0x000fe20000000800 */
[-C--:B--2---:R-:W-:Y:S06]  /*b4e0*/  HMMA.16816.F32 R68, R4, R12.reuse, R68 ;  /* 0x0000000c0444723c */ /* 0x084fec0000001844 */
[C---:B------:R-:W-:Y:S01]  /*b4f0*/  HMMA.16816.F32 R72, R8.reuse, R12, R16 ;  /* 0x0000000c0848723c */ /* 0x040fe20000001810 */
[----:B------:R-:W1:Y:S01]  /*b500*/  LDSM.16.MT88.4 R16, [R221+0xb400] ;  /* 0x00b40000dd10783b */ /* 0x000e620000004200 */
[----:B------:R-:W-:Y:S04]  /*b510*/  MUFU.EX2 R195, R195 ;  /* 0x000000c300c37308 */ /* 0x000fe80000000800 */
[-C--:B------:R-:W-:Y:S04]  /*b520*/  HMMA.16816.F32 R28, R8, R14.reuse, R28 ;  /* 0x0000000e081c723c */ /* 0x080fe8000000181c */
[----:B------:R-:W-:Y:S02]  /*b530*/  MUFU.EX2 R196, R196 ;  /* 0x000000c400c47308 */ /* 0x000fe40000000800 */
[----:B------:R-:W-:Y:S01]  /*b540*/  HMMA.16816.F32 R80, R4, R14, R80 ;  /* 0x0000000e0450723c */ /* 0x000fe20000001850 */
[----:B------:R-:W2:Y:S05]  /*b550*/  LDSM.16.MT88.4 R12, [R170+0xb400] ;  /* 0x00b40000aa0c783b */ /* 0x000eaa0000004200 */
[C---:B------:R-:W-:Y:S06]  /*b560*/  HMMA.16816.F32 R32, R8.reuse, R38, R32 ;  /* 0x000000260820723c */ /* 0x040fec0000001820 */
[C---:B---3--:R-:W-:Y:S06]  /*b570*/  HMMA.16816.F32 R104, R8.reuse, R20, R104 ;  /* 0x000000140868723c */ /* 0x048fec0000001868 */
[----:B------:R-:W-:Y:S06]  /*b580*/  HMMA.16816.F32 R108, R8, R22, R108 ;  /* 0x00000016086c723c */ /* 0x000fec000000186c */
[----:B------:R-:W-:Y:S06]  /*b590*/  HMMA.16816.F32 R100, R4, R20, R100 ;  /* 0x000000140464723c */ /* 0x000fec0000001864 */
[C---:B-1----:R-:W-:Y:S06]  /*b5a0*/  HMMA.16816.F32 R116, R8.reuse, R16, R116 ;  /* 0x000000100874723c */ /* 0x042fec0000001874 */
[C---:B------:R-:W-:Y:S06]  /*b5b0*/  HMMA.16816.F32 R140, R8.reuse, R18, R140 ;  /* 0x00000012088c723c */ /* 0x040fec000000188c */
[C---:B--2---:R-:W-:Y:S06]  /*b5c0*/  HMMA.16816.F32 R124, R8.reuse, R12, R124 ;  /* 0x0000000c087c723c */ /* 0x044fec000000187c */
[----:B------:R-:W-:Y:S06]  /*b5d0*/  HMMA.16816.F32 R132, R8, R14, R132 ;  /* 0x0000000e0884723c */ /* 0x000fec0000001884 */
[----:B------:R-:W-:Y:S01]  /*b5e0*/  HMMA.16816.F32 R112, R4, R16, R112 ;  /* 0x000000100470723c */ /* 0x000fe20000001870 */
[----:B------:R-:W-:Y:S01]  /*b5f0*/  LOP3.LUT R8, R93, UR4, R241, 0x96, !PT ;  /* 0x000000045d087c12 */ /* 0x000fe2000f8e96f1 */
[----:B------:R-:W-:-:S04]  /*b600*/  IMAD.WIDE.U32 R92, R169, -0x326172a9, RZ ;  /* 0xcd9e8d57a95c7825 */ /* 0x000fc800078e00ff */
[----:B------:R-:W-:Y:S01]  /*b610*/  IMAD.WIDE.U32 R20, R8, -0x326172a9, RZ ;  /* 0xcd9e8d5708147825 */ /* 0x000fe200078e00ff */
[----:B------:R-:W-:Y:S04]  /*b620*/  HMMA.16816.F32 R120, R4, R18, R120 ;  /* 0x000000120478723c */ /* 0x000fe80000001878 */
[C-C-:B------:R-:W-:Y:S01]  /*b630*/  LOP3.LUT R11, R21.reuse, R92, R94.reuse, 0x96, !PT ;  /* 0x0000005c150b7212 */ /* 0x140fe200078e965e */
[----:B------:R-:W-:Y:S01]  /*b640*/  IMAD.WIDE.U32 R92, R242, -0x326172a9, RZ ;  /* 0xcd9e8d57f25c7825 */ /* 0x000fe200078e00ff */
[----:B------:R-:W-:-:S03]  /*b650*/  LOP3.LUT R10, R21, R40, R94, 0x96, !PT ;  /* 0x00000028150a7212 */ /* 0x000fc600078e965e */
[----:B------:R-:W-:Y:S01]  /*b660*/  FFMA.FTZ R40, R198, UR19, -R200 ;  /* 0x00000013c6287c23 */ /* 0x000fe200080108c8 */
[-CC-:B------:R-:W-:Y:S01]  /*b670*/  LOP3.LUT R8, R203, R20.reuse, R79.reuse, 0x96, !PT ;  /* 0x00000014cb087212 */ /* 0x180fe200078e964f */
[C---:B------:R-:W-:Y:S01]  /*b680*/  HMMA.16816.F32 R136, R4.reuse, R12, R136 ;  /* 0x0000000c0488723c */ /* 0x040fe20000001888 */
[----:B------:R-:W-:Y:S01]  /*b690*/  LOP3.LUT R92, R93, R171, RZ, 0x3c, !PT ;  /* 0x000000ab5d5c7212 */ /* 0x000fe200078e3cff */
[----:B------:R-:W-:Y:S01]  /*b6a0*/  IMAD.WIDE.U32 R16, R10, -0x2daee0ad, RZ ;  /* 0xd2511f530a107825 */ /* 0x000fe200078e00ff */
[----:B------:R-:W-:Y:S01]  /*b6b0*/  LOP3.LUT R9, R223, R20, R79, 0x96, !PT ;  /* 0x00000014df097212 */ /* 0x000fe200078e964f */
[----:B------:R-:W1:Y:S02]  /*b6c0*/  MUFU.EX2 R40, R40 ;  /* 0x0000002800287308 */ /* 0x000e640000000800 */
[----:B------:R-:W-:Y:S01]  /*b6d0*/  VIADD R79, R241, 0x76cf5d0a ;  /* 0x76cf5d0af14f7836 */ /* 0x000fe20000000000 */
[----:B------:R-:W-:Y:S01]  /*b6e0*/  HMMA.16816.F32 R84, R4, R36, R84 ;  /* 0x000000240454723c */ /* 0x000fe20000001854 */
[----:B------:R-:W-:-:S04]  /*b6f0*/  IMAD.WIDE.U32 R92, R92, -0x2daee0ad, RZ ;  /* 0xd2511f535c5c7825 */ /* 0x000fc800078e00ff */
[----:B------:R-:W-:Y:S01]  /*b700*/  IMAD.WIDE.U32 R20, R11, -0x2daee0ad, RZ ;  /* 0xd2511f530b147825 */ /* 0x000fe200078e00ff */
[----:B------:R-:W-:Y:S01]  /*b710*/  LOP3.LUT R203, R17, R92, R79, 0x96, !PT ;  /* 0x0000005c11cb7212 */ /* 0x000fe200078e964f */
[----:B------:R-:W-:Y:S01]  /*b720*/  HMMA.16816.F32 R96, R4, R38, R96 ;  /* 0x000000260460723c */ /* 0x000fe20000001860 */
[----:B------:R-:W2:Y:S01]  /*b730*/  LDSM.16.MT88.4 R36, [R221+0x9800] ;  /* 0x00980000dd24783b */ /* 0x000ea20000004200 */
[----:B------:R-:W-:-:S04]  /*b740*/  IMAD.WIDE.U32 R92, R169, -0x326172a9, RZ ;  /* 0xcd9e8d57a95c7825 */ /* 0x000fc800078e00ff */
[----:B------:R-:W-:Y:S01]  /*b750*/  IMAD.WIDE.U32 R18, R9, -0x2daee0ad, RZ ;  /* 0xd2511f5309127825 */ /* 0x000fe200078e00ff */
[----:B------:R-:W-:Y:S01]  /*b760*/  LOP3.LUT R92, R93, R171, RZ, 0x3c, !PT ;  /* 0x000000ab5d5c7212 */ /* 0x000fe200078e3cff */
[----:B------:R-:W-:Y:S02]  /*b770*/  HMMA.16816.F32 R144, R4, R22, R144 ;  /* 0x000000160490723c */ /* 0x000fe40000001890 */
[----:B------:R-:W-:-:S04]  /*b780*/  IMAD.WIDE.U32 R94, R8, -0x2daee0ad, RZ ;  /* 0xd2511f53085e7825 */ /* 0x000fc800078e00ff */
[----:B------:R-:W-:Y:S01]  /*b790*/  IMAD.WIDE.U32 R92, R92, -0x2daee0ad, RZ ;  /* 0xd2511f535c5c7825 */ /* 0x000fe200078e00ff */
[----:B------:R-:W-:Y:S02]  /*b7a0*/  HMMA.16816.F32 R128, R4, R14, R128 ;  /* 0x0000000e0480723c */ /* 0x000fe40000001880 */
[----:B------:R-:W-:Y:S01]  /*b7b0*/  LOP3.LUT R10, R21, R92, R79, 0x96, !PT ;  /* 0x0000005c150a7212 */ /* 0x000fe200078e964f */
[----:B------:R-:W-:-:S05]  /*b7c0*/  VIADD R79, R241, 0x32370b8f ;  /* 0x32370b8ff14f7836 */ /* 0x000fca0000000000 */
        /* <DEDUP_REMOVED lines=9> */
[----:B------:R-:W-:Y:S01]  /*b860*/  IMAD.WIDE.U32 R222, R10, -0x326172a9, RZ ;  /* 0xcd9e8d570ade7825 */ /* 0x000fe200078e00ff */
[----:B------:R-:W-:Y:S01]  /*b870*/  LOP3.LUT R199, R95, R16, R79, 0x96, !PT ;  /* 0x000000105fc77212 */ /* 0x000fe200078e964f */
[----:B------:R-:W3:Y:S02]  /*b880*/  LDSM.16.MT88.4 R20, [R221+0xa800] ;  /* 0x00a80000dd14783b */ /* 0x000ee40000004200 */
[----:B------:R-:W-:Y:S02]  /*b890*/  IMAD.WIDE.U32 R10, R9, -0x326172a9, RZ ;  /* 0xcd9e8d57090a7825 */ /* 0x000fe400078e00ff */
[----:B------:R-:W4:Y:S03]  /*b8a0*/  LDSM.16.MT88.4 R16, [R170+0xa800] ;  /* 0x00a80000aa10783b */ /* 0x000f260000004200 */
[----:B------:R-:W-:-:S02]  /*b8b0*/  LOP3.LUT R8, R11, R222, R193, 0x96, !PT ;  /* 0x000000de0b087212 */ /* 0x000fc400078e96c1 */
[----:B------:R-:W-:Y:S02]  /*b8c0*/  LOP3.LUT R4, R10, 0xffff, RZ, 0xc0, !PT ;  /* 0x0000ffff0a047812 */ /* 0x000fe400078ec0ff */
[C---:B------:R-:W-:Y:S02]  /*b8d0*/  LOP3.LUT R12, R8.reuse, 0xffff, RZ, 0xc0, !PT ;  /* 0x0000ffff080c7812 */ /* 0x040fe400078ec0ff */
[----:B------:R-:W-:Y:S02]  /*b8e0*/  LOP3.LUT R7, R8, 0xff, RZ, 0xc0, !PT ;  /* 0x000000ff08077812 */ /* 0x000fe400078ec0ff */
[----:B------:R-:W-:Y:S02]  /*b8f0*/  SHF.R.U32.HI R12, RZ, 0x8, R12 ;  /* 0x00000008ff0c7819 */ /* 0x000fe4000001160c */
[----:B------:R-:W-:Y:S02]  /*b900*/  SHF.R.U32.HI R9, RZ, 0x10, R8 ;  /* 0x00000010ff097819 */ /* 0x000fe40000011608 */
[----:B------:R-:W-:-:S02]  /*b910*/  SHF.R.U32.HI R6, RZ, 0x10, R10 ;  /* 0x00000010ff067819 */ /* 0x000fc4000001160a */
[----:B------:R-:W-:Y:S02]  /*b920*/  PRMT R7, R7, 0x5410, R12 ;  /* 0x0000541007077816 */ /* 0x000fe4000000000c */
[----:B------:R-:W-:Y:S01]  /*b930*/  LOP3.LUT R5, R10, 0xff, RZ, 0xc0, !PT ;  /* 0x000000ff0a057812 */ /* 0x000fe200078ec0ff */
[----:B------:R-:W4:Y:S01]  /*b940*/  LDSM.16.MT88.4 R12, [R221+0xb800] ;  /* 0x00b80000dd0c783b */ /* 0x000f220000004200 */
[----:B------:R-:W-:Y:S02]  /*b950*/  SHF.R.U32.HI R4, RZ, 0x8, R4 ;  /* 0x00000008ff047819 */ /* 0x000fe40000011604 */
[----:B------:R-:W-:Y:S02]  /*b960*/  SHF.R.U32.HI R8, RZ, 0x18, R8 ;  /* 0x00000018ff087819 */ /* 0x000fe40000011608 */
[----:B------:R-:W-:Y:S02]  /*b970*/  LOP3.LUT R9, R9, 0xff, RZ, 0xc0, !PT ;  /* 0x000000ff09097812 */ /* 0x000fe400078ec0ff */
[----:B------:R-:W-:-:S02]  /*b980*/  SHF.R.U32.HI R10, RZ, 0x18, R10 ;  /* 0x00000018ff0a7819 */ /* 0x000fc4000001160a */
[----:B------:R-:W-:Y:S02]  /*b990*/  LOP3.LUT R11, R6, 0xff, RZ, 0xc0, !PT ;  /* 0x000000ff060b7812 */ /* 0x000fe400078ec0ff */
[----:B------:R-:W-:Y:S02]  /*b9a0*/  HSET2.LE.AND R7, R7, R66, PT ;  /* 0x0000004207077233 */ /* 0x000fe40003803000 */
[----:B-1----:R-:W-:Y:S02]  /*b9b0*/  F2FP.F16.F32.PACK_AB R6, R41, R40 ;  /* 0x000000282906723e */ /* 0x002fe400000000ff */
[----:B------:R-:W-:Y:S02]  /*b9c0*/  PRMT R5, R5, 0x5410, R4 ;  /* 0x0000541005057816 */ /* 0x000fe40000000004 */
[----:B------:R-:W-:Y:S02]  /*b9d0*/  PRMT R9, R9, 0x5410, R8 ;  /* 0x0000541009097816 */ /* 0x000fe40000000008 */
[----:B------:R-:W-:-:S02]  /*b9e0*/  PRMT R11, R11, 0x5410, R10 ;  /* 0x000054100b0b7816 */ /* 0x000fc4000000000a */
[----:B------:R-:W-:Y:S02]  /*b9f0*/  LOP3.LUT R4, R7, R6, RZ, 0xc0, !PT ;  /* 0x0000000607047212 */ /* 0x000fe400078ec0ff */
[--C-:B------:R-:W-:Y:S02]  /*ba00*/  HSET2.LE.AND R6, R5, R66.reuse, PT ;  /* 0x0000004205067233 */ /* 0x100fe40003803000 */
[--C-:B------:R-:W-:Y:S02]  /*ba10*/  HSET2.LE.AND R5, R9, R66.reuse, PT ;  /* 0x0000004209057233 */ /* 0x100fe40003803000 */
[----:B------:R-:W-:Y:S02]  /*ba20*/  F2FP.F16.F32.PACK_AB R10, R196, R195 ;  /* 0x000000c3c40a723e */ /* 0x000fe400000000ff */
[----:B------:R-:W-:Y:S02]  /*ba30*/  F2FP.F16.F32.PACK_AB R9, R43, R42 ;  /* 0x0000002a2b09723e */ /* 0x000fe400000000ff */
[----:B------:R-:W-:-:S02]  /*ba40*/  HSET2.LE.AND R7, R11, R66, PT ;  /* 0x000000420b077233 */ /* 0x000fc40003803000 */
[----:B------:R-:W-:Y:S02]  /*ba50*/  F2FP.F16.F32.PACK_AB R8, R197, R192 ;  /* 0x000000c0c508723e */ /* 0x000fe400000000ff */
[----:B------:R-:W-:Y:S02]  /*ba60*/  LOP3.LUT R5, R5, R10, RZ, 0xc0, !PT ;  /* 0x0000000a05057212 */ /* 0x000fe400078ec0ff */
[----:B------:R-:W-:Y:S02]  /*ba70*/  LOP3.LUT R6, R6, R9, RZ, 0xc0, !PT ;  /* 0x0000000906067212 */ /* 0x000fe400078ec0ff */
[----:B------:R-:W-:Y:S02]  /*ba80*/  LOP3.LUT R7, R7, R8, RZ, 0xc0, !PT ;  /* 0x0000000807077212 */ /* 0x000fe400078ec0ff */
[----:B------:R-:W1:Y:S05]  /*ba90*/  LDSM.16.MT88.4 R8, [R170+0xb800] ;  /* 0x00b80000aa08783b */ /* 0x000e6a0000004200 */
[C---:B------:R-:W-:Y:S06]  /*baa0*/  HMMA.16816.F32 R76, R4.reuse, R26, R28 ;  /* 0x0000001a044c723c */ /* 0x040fec000000181c */
[----:B--2---:R-:W-:Y:S01]  /*bab0*/  HMMA.16816.F32 R156, R4, R36, R156 ;  /* 0x00000024049c723c */ /* 0x004fe2000000189c */
[----:B------:R-:W-:-:S02]  /*bac0*/  IMAD.MOV.U32 R28, RZ, RZ, R94 ;  /* 0x000000ffff1c7224 */ /* 0x000fc400078e005e */
[----:B------:R-:W-:Y:S02]  /*bad0*/  IMAD.MOV.U32 R29, RZ, RZ, R95 ;  /* 0x000000ffff1d7224 */ /* 0x000fe400078e005f */
[----:B------:R-:W-:Y:S01]  /*bae0*/  IMAD.MOV.U32 R30, RZ, RZ, R92 ;  /* 0x000000ffff1e7224 */ /* 0x000fe200078e005c */
[----:B------:R-:W-:Y:S01]  /*baf0*/  HMMA.16816.F32 R152, R4, R38, R152 ;  /* 0x000000260498723c */ /* 0x000fe20000001898 */
[----:B------:R-:W-:-:S05]  /*bb00*/  IMAD.MOV.U32 R31, RZ, RZ, R93 ;  /* 0x000000ffff1f7224 */ /* 0x000fca00078e005d */
[C---:B------:R-:W-:Y:S06]  /*bb10*/  HMMA.16816.F32 R72, R4.reuse, R24, R72 ;  /* 0x000000180448723c */ /* 0x040fec0000001848 */
[C---:B---3--:R-:W-:Y:S06]  /*bb20*/  HMMA.16816.F32 R88, R4.reuse, R20, R88 ;  /* 0x000000140458723c */ /* 0x048fec0000001858 */
[C---:B------:R-:W-:Y:S06]  /*bb30*/  HMMA.16816.F32 R92, R4.reuse, R22, R32 ;  /* 0x00000016045c723c */ /* 0x040fec0000001820 */
[C---:B----4-:R-:W-:Y:S06]  /*bb40*/  HMMA.16816.F32 R104, R4.reuse, R16, R104 ;  /* 0x000000100468723c */ /* 0x050fec0000001868 */
[C---:B------:R-:W-:Y:S06]  /*bb50*/  HMMA.16816.F32 R108, R4.reuse, R18, R108 ;  /* 0x00000012046c723c */ /* 0x040fec000000186c */
[C---:B------:R-:W-:Y:S06]  /*bb60*/  HMMA.16816.F32 R116, R4.reuse, R12, R116 ;  /* 0x0000000c0474723c */ /* 0x040fec0000001874 */
[C---:B------:R-:W-:Y:S06]  /*bb70*/  HMMA.16816.F32 R140, R4.reuse, R14, R140 ;  /* 0x0000000e048c723c */ /* 0x040fec000000188c */
[C---:B-1----:R-:W-:Y:S06]  /*bb80*/  HMMA.16816.F32 R124, R4.reuse, R8, R124 ;  /* 0x00000008047c723c */ /* 0x042fec000000187c */
[----:B------:R-:W-:Y:S01]  /*bb90*/  HMMA.16816.F32 R132, R4, R10, R132 ;  /* 0x0000000a0484723c */ /* 0x000fe20000001884 */
[----:B------:R-:W-:-:S02]  /*bba0*/  VIADD R247, R240, 0x1715609d ;  /* 0x1715609df0f77836 */ /* 0x000fc40000000000 */
[----:B------:R-:W-:Y:S02]  /*bbb0*/  IMAD.MOV.U32 R33, RZ, RZ, R31 ;  /* 0x000000ffff217224 */ /* 0x000fe400078e001f */
[----:B------:R-:W-:Y:S01]  /*bbc0*/  FFMA.FTZ R62, R62, UR19, -R55 ;  /* 0x000000133e3e7c23 */ /* 0x000fe20008010837 */
[--C-:B------:R-:W-:Y:S01]  /*bbd0*/  FFMA.FTZ R56, R56, UR19, -R180.reuse ;  /* 0x0000001338387c23 */ /* 0x100fe200080108b4 */
[----:B------:R-:W-:Y:S01]  /*bbe0*/  FFMA.FTZ R59, R59, UR19, -R180 ;  /* 0x000000133b3b7c23 */ /* 0x000fe200080108b4 */
[----:B------:R-:W-:-:S04]  /*bbf0*/  IMAD.WIDE.U32 R6, R203, -0x326172a9, RZ ;  /* 0xcd9e8d57cb067825 */ /* 0x000fc800078e00ff */
[----:B------:R-:W-:Y:S01]  /*bc00*/  IMAD.WIDE.U32 R4, R199, -0x326172a9, RZ ;  /* 0xcd9e8d57c7047825 */ /* 0x000fe200078e00ff */
[----:B------:R-:W-:-:S03]  /*bc10*/  LOP3.LUT R191, R7, R202, R191, 0x96, !PT ;  /* 0x000000ca07bf7212 */ /* 0x000fc600078e96bf */
[----:B------:R-:W-:Y:S01]  /*bc20*/  FFMA.FTZ R63, R63, UR19, -R180 ;  /* 0x000000133f3f7c23 */ /* 0x000fe200080108b4 */
[----:B------:R-:W-:Y:S01]  /*bc30*/  FFMA.FTZ R46, R46, UR19, -R55 ;  /* 0x000000132e2e7c23 */ /* 0x000fe20008010837 */
[----:B------:R-:W-:Y:S01]  /*bc40*/  IMAD.MOV.U32 R32, RZ, RZ, R30 ;  /* 0x000000ffff207224 */ /* 0x000fe200078e001e */
[----:B------:R-:W-:Y:S01]  /*bc50*/  LOP3.LUT R202, R5, R6, R190, 0x96, !PT ;  /* 0x0000000605ca7212 */ /* 0x000fe200078e96be */
[----:B------:R-:W-:-:S04]  /*bc60*/  IMAD.WIDE.U32 R6, R191, -0x2daee0ad, RZ ;  /* 0xd2511f53bf067825 */ /* 0x000fc800078e00ff */
[----:B------:R-:W-:Y:S01]  /*bc70*/  IMAD.WIDE.U32 R202, R202, -0x2daee0ad, RZ ;  /* 0xd2511f53caca7825 */ /* 0x000fe200078e00ff */
[----:B------:R-:W-:-:S03]  /*bc80*/  LOP3.LUT R189, R7, R28, R189, 0x96, !PT ;  /* 0x0000001c07bd7212 */ /* 0x000fc600078e96bd */
[----:B------:R-:W-:Y:S01]  /*bc90*/  IMAD.MOV.U32 R35, RZ, RZ, R223 ;  /* 0x000000ffff237224 */ /* 0x000fe200078e00df */
[----:B------:R-:W-:Y:S01]  /*bca0*/  LOP3.LUT R194, R203, R6, R194, 0x96, !PT ;  /* 0x00000006cbc27212 */ /* 0x000fe200078e96c2 */
[----:B------:R-:W-:-:S04]  /*bcb0*/  IMAD.WIDE.U32 R6, R189, -0x326172a9, RZ ;  /* 0xcd9e8d57bd067825 */ /* 0x000fc800078e00ff */
[----:B------:R-:W-:-:S04]  /*bcc0*/  IMAD.WIDE.U32 R28, R194, -0x326172a9, RZ ;  /* 0xcd9e8d57c21c7825 */ /* 0x000fc800078e00ff */
[----:B------:R-:W-:Y:S01]  /*bcd0*/  FFMA.FTZ R178, R245, R183, R178 ;  /* 0x000000b7f5b27223 */ /* 0x000fe200000100b2 */
[----:B------:R-:W-:Y:S01]  /*bce0*/  FFMA.FTZ R182, R251, R181, R182 ;  /* 0x000000b5fbb67223 */ /* 0x000fe200000100b6 */
[--C-:B------:R-:W-:Y:S01]  /*bcf0*/  FFMA.FTZ R188, R188, UR19, -R200.reuse ;  /* 0x00000013bcbc7c23 */ /* 0x100fe200080108c8 */
[----:B------:R-:W-:Y:S01]  /*bd00*/  FFMA.FTZ R186, R186, UR19, -R200 ;  /* 0x00000013baba7c23 */ /* 0x000fe200080108c8 */
[----:B------:R-:W-:Y:S01]  /*bd10*/  LOP3.LUT R193, R29, R6, R193, 0x96, !PT ;  /* 0x000000061dc17212 */ /* 0x000fe200078e96c1 */
[----:B------:R-:W-:Y:S01]  /*bd20*/  FFMA.FTZ R190, R173, UR19, -R180 ;  /* 0x00000013adbe7c23 */ /* 0x000fe200080108b4 */
[----:B------:R-:W-:Y:S01]  /*bd30*/  LOP3.LUT R189, R7, R4, R247, 0x96, !PT ;  /* 0x0000000407bd7212 */ /* 0x000fe200078e96f7 */
[----:B------:R-:W-:Y:S01]  /*bd40*/  FFMA.FTZ R187, R187, UR19, -R200 ;  /* 0x00000013bbbb7c23 */ /* 0x000fe200080108c8 */
[----:B------:R-:W-:Y:S01]  /*bd50*/  LOP3.LUT R5, R193, 0xffff, RZ, 0xc0, !PT ;  /* 0x0000ffffc1057812 */ /* 0x000fe200078ec0ff */
[--C-:B------:R-:W-:Y:S01]  /*bd60*/  FFMA.FTZ R173, R174, UR19, -R55.reuse ;  /* 0x00000013aead7c23 */ /* 0x100fe20008010837 */
[C---:B------:R-:W-:Y:S01]  /*bd70*/  LOP3.LUT R6, R28.reuse, 0xffff, RZ, 0xc0, !PT ;  /* 0x0000ffff1c067812 */ /* 0x040fe200078ec0ff */
[----:B------:R-:W-:Y:S01]  /*bd80*/  FFMA.FTZ R47, R47, UR19, -R180 ;  /* 0x000000132f2f7c23 */ /* 0x000fe200080108b4 */
[----:B------:R-:W-:Y:S01]  /*bd90*/  LOP3.LUT R31, R28, 0xff, RZ, 0xc0, !PT ;  /* 0x000000ff1c1f7812 */ /* 0x000fe200078ec0ff */
[--C-:B------:R-:W-:Y:S01]  /*bda0*/  FFMA.FTZ R44, R44, UR19, -R55.reuse ;  /* 0x000000132c2c7c23 */ /* 0x100fe20008010837 */
[--C-:B------:R-:W-:Y:S01]  /*bdb0*/  SHF.R.U32.HI R4, RZ, 0x10, R28.reuse ;  /* 0x00000010ff047819 */ /* 0x100fe2000001161c */
[----:B------:R-:W-:Y:S01]  /*bdc0*/  FFMA.FTZ R45, R45, UR19, -R55 ;  /* 0x000000132d2d7c23 */ /* 0x000fe20008010837 */
[----:B------:R-:W-:Y:S01]  /*bdd0*/  SHF.R.U32.HI R7, RZ, 0x18, R28 ;  /* 0x00000018ff077819 */ /* 0x000fe2000001161c */
[----:B------:R-:W-:Y:S01]  /*bde0*/  FFMA.FTZ R165, R252, R166, R165 ;  /* 0x000000a6fca57223 */ /* 0x000fe200000100a5 */
[----:B------:R-:W-:Y:S01]  /*bdf0*/  LOP3.LUT R29, R193, 0xff, RZ, 0xc0, !PT ;  /* 0x000000ffc11d7812 */ /* 0x000fe200078ec0ff */
[----:B------:R-:W-:Y:S01]  /*be00*/  FFMA.FTZ R175, R175, UR19, -R180 ;  /* 0x00000013afaf7c23 */ /* 0x000fe200080108b4 */
[----:B------:R-:W-:Y:S01]  /*be10*/  SHF.R.U32.HI R28, RZ, 0x8, R5 ;  /* 0x00000008ff1c7819 */ /* 0x000fe20000011605 */
[----:B------:R-:W-:Y:S01]  /*be20*/  MUFU.EX2 R62, R62 ;  /* 0x0000003e003e7308 */ /* 0x000fe20000000800 */
[--C-:B------:R-:W-:Y:S01]  /*be30*/  FFMA.FTZ R57, R57, UR19, -R55.reuse ;  /* 0x0000001339397c23 */ /* 0x100fe20008010837 */
[--C-:B------:R-:W-:Y:S01]  /*be40*/  FFMA.FTZ R52, R52, UR19, -R55.reuse ;  /* 0x0000001334347c23 */ /* 0x100fe20008010837 */
[----:B------:R-:W-:Y:S01]  /*be50*/  PRMT R29, R29, 0x5410, R28 ;  /* 0x000054101d1d7816 */ /* 0x000fe2000000001c */
[----:B------:R-:W-:Y:S01]  /*be60*/  FFMA.FTZ R28, R177, UR19, -R200 ;  /* 0x00000013b11c7c23 */ /* 0x000fe200080108c8 */
[----:B------:R-:W-:Y:S01]  /*be70*/  FFMA.FTZ R177, R58, UR19, -R55 ;  /* 0x000000133ab17c23 */ /* 0x000fe20008010837 */
[----:B------:R-:W-:-:S02]  /*be80*/  IMAD.MOV.U32 R34, RZ, RZ, R222 ;  /* 0x000000ffff227224 */ /* 0x000fc400078e00de */
[----:B------:R-:W1:Y:S01]  /*be90*/  MUFU.EX2 R173, R173 ;  /* 0x000000ad00ad7308 */ /* 0x000e620000000800 */
[----:B------:R-:W-:Y:S02]  /*bea0*/  SHF.R.U32.HI R6, RZ, 0x8, R6 ;  /* 0x00000008ff067819 */ /* 0x000fe40000011606 */
[----:B------:R-:W-:-:S05]  /*beb0*/  LOP3.LUT R4, R4, 0xff, RZ, 0xc0, !PT ;  /* 0x000000ff04047812 */ /* 0x000fca00078ec0ff */
[----:B------:R-:W-:Y:S01]  /*bec0*/  MUFU.EX2 R56, R56 ;  /* 0x0000003800387308 */ /* 0x000fe20000000800 */
[----:B------:R-:W-:-:S07]  /*bed0*/  PRMT R31, R31, 0x5410, R6 ;  /* 0x000054101f1f7816 */ /* 0x000fce0000000006 */
[----:B------:R-:W-:Y:S01]  /*bee0*/  MUFU.EX2 R59, R59 ;  /* 0x0000003b003b7308 */ /* 0x000fe20000000800 */
[----:B------:R-:W-:-:S07]  /*bef0*/  SHF.R.U32.HI R6, RZ, 0x10, R193 ;  /* 0x00000010ff067819 */ /* 0x000fce00000116c1 */
[----:B------:R-:W-:Y:S01]  /*bf00*/  MUFU.EX2 R63, R63 ;  /* 0x0000003f003f7308 */ /* 0x000fe20000000800 */
[----:B------:R-:W-:-:S07]  /*bf10*/  PRMT R7, R4, 0x5410, R7 ;  /* 0x0000541004077816 */ /* 0x000fce0000000007 */
[----:B------:R-:W2:Y:S01]  /*bf20*/  MUFU.EX2 R190, R190 ;  /* 0x000000be00be7308 */ /* 0x000ea20000000800 */
[----:B------:R-:W-:-:S07]  /*bf30*/  SHF.R.U32.HI R4, RZ, 0x18, R193 ;  /* 0x00000018ff047819 */ /* 0x000fce00000116c1 */
[----:B------:R-:W-:Y:S01]  /*bf40*/  MUFU.EX2 R46, R46 ;  /* 0x0000002e002e7308 */ /* 0x000fe20000000800 */
[----:B------:R-:W-:Y:S01]  /*bf50*/  LOP3.LUT R5, R6, 0xff, RZ, 0xc0, !PT ;  /* 0x000000ff06057812 */ /* 0x000fe200078ec0ff */
[----:B------:R-:W-:-:S06]  /*bf60*/  FFMA.FTZ R58, R61, UR19, -R185 ;  /* 0x000000133d3a7c23 */ /* 0x000fcc00080108b9 */
[----:B------:R-:W3:Y:S01]  /*bf70*/  MUFU.EX2 R177, R177 ;  /* 0x000000b100b17308 */ /* 0x000ee20000000800 */
[----:B------:R-:W-:Y:S01]  /*bf80*/  PRMT R5, R5, 0x5410, R4 ;  /* 0x0000541005057816 */ /* 0x000fe20000000004 */
[----:B------:R-:W-:Y:S01]  /*bf90*/  FADD.FTZ R182, R67, R182 ;  /* 0x000000b643b67221 */ /* 0x000fe20000010000 */
[--C-:B------:R-:W-:Y:S01]  /*bfa0*/  HSET2.LE.AND R7, R7, R66.reuse, PT ;  /* 0x0000004207077233 */ /* 0x100fe20003803000 */
[----:B------:R-:W-:Y:S01]  /*bfb0*/  FADD.FTZ R164, R164, R165 ;  /* 0x000000a5a4a47221 */ /* 0x000fe20000010000 */
[----:B-1----:R-:W-:Y:S01]  /*bfc0*/  F2FP.F16.F32.PACK_AB R4, R173, R62 ;  /* 0x0000003ead04723e */ /* 0x002fe200000000ff */
[----:B------:R1:W5:Y:S01]  /*bfd0*/  LDL.LU.64 R222, [R1+0x28] ;  /* 0x0000280001de7983 */ /* 0x0003620000300a00 */
[--C-:B------:R-:W-:Y:S01]  /*bfe0*/  HSET2.LE.AND R6, R31, R66.reuse, PT ;  /* 0x000000421f067233 */ /* 0x100fe20003803000 */
[--C-:B------:R-:W-:Y:S01]  /*bff0*/  FFMA.FTZ R61, R167, UR19, -R185.reuse ;  /* 0x00000013a73d7c23 */ /* 0x100fe200080108b9 */
[----:B------:R-:W-:Y:S01]  /*c000*/  LOP3.LUT R7, R7, R4, RZ, 0xc0, !PT ;  /* 0x0000000407077212 */ /* 0x000fe200078ec0ff */
[--C-:B------:R-:W-:Y:S01]  /*c010*/  FFMA.FTZ R167, R172, UR19, -R185.reuse ;  /* 0x00000013aca77c23 */ /* 0x100fe200080108b9 */
[--C-:B------:R-:W-:Y:S01]  /*c020*/  HSET2.LE.AND R4, R29, R66.reuse, PT ;  /* 0x000000421d047233 */ /* 0x100fe20003803000 */
[----:B------:R-:W-:Y:S01]  /*c030*/  FFMA.FTZ R172, R176, UR19, -R185 ;  /* 0x00000013b0ac7c23 */ /* 0x000fe200080108b9 */
[----:B------:R-:W-:Y:S01]  /*c040*/  HSET2.LE.AND R5, R5, R66, PT ;  /* 0x0000004205057233 */ /* 0x000fe20003803000 */
[----:B------:R-:W-:Y:S01]  /*c050*/  FADD.FTZ R51, R51, R182 ;  /* 0x000000b633337221 */ /* 0x000fe20000010000 */
[----:B--2---:R-:W-:Y:S01]  /*c060*/  F2FP.F16.F32.PACK_AB R31, R190, R63 ;  /* 0x0000003fbe1f723e */ /* 0x004fe200000000ff */
[----:B------:R-:W-:Y:S01]  /*c070*/  MUFU.EX2 R58, R58 ;  /* 0x0000003a003a7308 */ /* 0x000fe20000000800 */
[----:B------:R-:W-:Y:S01]  /*c080*/  F2FP.F16.F32.PACK_AB R29, R59, R56 ;  /* 0x000000383b1d723e */ /* 0x000fe200000000ff */
[----:B------:R-:W-:Y:S01]  /*c090*/  FADD.FTZ R51, R2, R51 ;  /* 0x0000003302337221 */ /* 0x000fe20000010000 */
[----:B---3--:R-:W-:Y:S01]  /*c0a0*/  F2FP.F16.F32.PACK_AB R30, R177, R46 ;  /* 0x0000002eb11e723e */ /* 0x008fe200000000ff */
[----:B------:R-:W-:Y:S01]  /*c0b0*/  FADD.FTZ R3, R3, R164 ;  /* 0x000000a403037221 */ /* 0x000fe20000010000 */
[----:B------:R-:W-:Y:S01]  /*c0c0*/  LOP3.LUT R6, R6, R31, RZ, 0xc0, !PT ;  /* 0x0000001f06067212 */ /* 0x000fe200078ec0ff */
[----:B------:R-:W-:Y:S01]  /*c0d0*/  FADD.FTZ R218, R218, R51 ;  /* 0x00000033dada7221 */ /* 0x000fe20000010000 */
[----:B------:R-:W-:Y:S01]  /*c0e0*/  LOP3.LUT R4, R4, R29, RZ, 0xc0, !PT ;  /* 0x0000001d04047212 */ /* 0x000fe200078ec0ff */
[----:B------:R-:W-:Y:S01]  /*c0f0*/  MUFU.EX2 R61, R61 ;  /* 0x0000003d003d7308 */ /* 0x000fe20000000800 */
[----:B------:R-:W-:Y:S01]  /*c100*/  LOP3.LUT R5, R5, R30, RZ, 0xc0, !PT ;  /* 0x0000001e05057212 */ /* 0x000fe200078ec0ff */
[----:B------:R-:W-:Y:S01]  /*c110*/  FADD.FTZ R209, R209, R218 ;  /* 0x000000dad1d17221 */ /* 0x000fe20000010000 */
[----:B------:R-:W-:Y:S01]  /*c120*/  FADD.FTZ R3, R0, R3 ;  /* 0x0000000300037221 */ /* 0x000fe20000010000 */
[----:B------:R-:W-:Y:S01]  /*c130*/  PLOP3.LUT P0, PT, PT, PT, UP0, 0x40, 0x0 ;  /* 0x000000000000781c */ /* 0x000fe20003f0e808 */
[----:B------:R-:W-:-:S02]  /*c140*/  IMAD.MOV.U32 R164, RZ, RZ, R215 ;  /* 0x000000ffffa47224 */ /* 0x000fc400078e00d7 */
[----:B------:R-:W-:Y:S01]  /*c150*/  FADD.FTZ R216, R216, R209 ;  /* 0x000000d1d8d87221 */ /* 0x000fe20000010000 */
[----:B------:R-:W-:Y:S01]  /*c160*/  FADD.FTZ R206, R206, R3 ;  /* 0x00000003cece7221 */ /* 0x000fe20000010000 */
[C---:B------:R-:W-:Y:S01]  /*c170*/  HMMA.16816.F32 R84, R4.reuse, R20, R84 ;  /* 0x000000140454723c */ /* 0x040fe20000001854 */
[----:B------:R-:W-:Y:S01]  /*c180*/  MUFU.EX2 R167, R167 ;  /* 0x000000a700a77308 */ /* 0x000fe20000000800 */
[----:B------:R-:W-:Y:S01]  /*c190*/  FADD.FTZ R207, R207, R216 ;  /* 0x000000d8cfcf7221 */ /* 0x000fe20000010000 */
[----:B------:R-:W-:Y:S01]  /*c1a0*/  FADD.FTZ R205, R205, R206 ;  /* 0x000000cecdcd7221 */ /* 0x000fe20000010000 */
[----:B------:R-:W-:Y:S02]  /*c1b0*/  IMAD.MOV.U32 R3, RZ, RZ, R214 ;  /* 0x000000ffff037224 */ /* 0x000fe400078e00d6 */
[----:B------:R-:W-:Y:S01]  /*c1c0*/  HMMA.16816.F32 R160, R4, R36, R160 ;  /* 0x0000002404a0723c */ /* 0x000fe200000018a0 */
[----:B------:R-:W-:Y:S01]  /*c1d0*/  LOP3.LUT R20, R35, R32, R247, 0x96, !PT ;  /* 0x0000002023147212 */ /* 0x000fe200078e96f7 */
[----:B------:R-:W-:Y:S01]  /*c1e0*/  IMAD.MOV.U32 R247, RZ, RZ, R249 ;  /* 0x000000fffff77224 */ /* 0x000fe200078e00f9 */
[----:B------:R2:W-:Y:S01]  /*c1f0*/  MUFU.EX2 R37, R28 ;  /* 0x0000001c00257308 */ /* 0x0005e20000000800 */
[----:B------:R-:W-:-:S02]  /*c200*/  VIADD R249, R241, 0x646e171e ;  /* 0x646e171ef1f97836 */ /* 0x000fc40000000000 */
[----:B------:R-:W-:Y:S01]  /*c210*/  FADD.FTZ R40, R40, R207 ;  /* 0x000000cf28287221 */ /* 0x000fe20000010000 */
[----:B------:R-:W-:Y:S01]  /*c220*/  HMMA.16816.F32 R148, R4, R38, R148 ;  /* 0x000000260494723c */ /* 0x000fe20000001894 */
[----:B------:R-:W-:-:S04]  /*c230*/  IMAD.WIDE.U32 R20, R20, -0x2daee0ad, RZ ;  /* 0xd2511f5314147825 */ /* 0x000fc800078e00ff */
[----:B------:R-:W-:Y:S01]  /*c240*/  FFMA.FTZ R179, R247, R184, R179 ;  /* 0x000000b8f7b37223 */ /* 0x000fe200000100b3 */
[----:B------:R-:W-:Y:S01]  /*c250*/  FADD.FTZ R41, R41, R40 ;  /* 0x0000002829297221 */ /* 0x000fe20000010000 */
[----:B------:R-:W-:Y:S01]  /*c260*/  FADD.FTZ R204, R204, R205 ;  /* 0x000000cdcccc7221 */ /* 0x000fe20000010000 */
[----:B------:R-:W3:Y:S01]  /*c270*/  MUFU.EX2 R36, R188 ;  /* 0x000000bc00247308 */ /* 0x000ee20000000800 */
[C---:B------:R-:W-:Y:S01]  /*c280*/  HMMA.16816.F32 R68, R4.reuse, R24, R68 ;  /* 0x000000180444723c */ /* 0x040fe20000001844 */
[----:B------:R-:W-:Y:S01]  /*c290*/  LOP3.LUT R198, R21, R198, R249, 0x96, !PT ;  /* 0x000000c615c67212 */ /* 0x000fe200078e96f9 */
[----:B------:R-:W-:Y:S01]  /*c2a0*/  FADD.FTZ R42, R42, R41 ;  /* 0x000000292a2a7221 */ /* 0x000fe20000010000 */
[----:B------:R-:W-:Y:S01]  /*c2b0*/  FADD.FTZ R204, R201, R204 ;  /* 0x000000ccc9cc7221 */ /* 0x000fe20000010000 */
[----:B------:R-:W-:Y:S01]  /*c2c0*/  IMAD.MOV.U32 R2, RZ, RZ, R213 ;  /* 0x000000ffff027224 */ /* 0x000fe200078e00d5 */
[----:B------:R-:W-:Y:S01]  /*c2d0*/  LOP3.LUT R33, R198, 0xff, RZ, 0xc0, !PT ;  /* 0x000000ffc6217812 */ /* 0x000fe200078ec0ff */
[----:B------:R-:W-:Y:S01]  /*c2e0*/  HMMA.16816.F32 R80, R4, R26, R80 ;  /* 0x0000001a0450723c */ /* 0x000fe20000001850 */
[----:B------:R-:W4:Y:S01]  /*c2f0*/  MUFU.EX2 R172, R172 ;  /* 0x000000ac00ac7308 */ /* 0x000f220000000800 */
[----:B--2---:R-:W2:Y:S01]  /*c300*/  LDSM.16.MT88.4 R28, [R221+0x9c00] ;  /* 0x009c0000dd1c783b */ /* 0x004ea20000004200 */
[----:B------:R-:W-:Y:S01]  /*c310*/  FADD.FTZ R42, R43, R42 ;  /* 0x0000002a2b2a7221 */ /* 0x000fe20000010000 */
[----:B------:R-:W-:-:S02]  /*c320*/  FADD.FTZ R195, R195, R204 ;  /* 0x000000ccc3c37221 */ /* 0x000fc40000010000 */
[C---:B------:R-:W-:Y:S01]  /*c330*/  HMMA.16816.F32 R96, R4.reuse, R22, R96 ;  /* 0x000000160460723c */ /* 0x040fe20000001860 */
[----:B------:R-:W1:Y:S01]  /*c340*/  LDSM.16.MT88.4 R24, [R170+0x9c00] ;  /* 0x009c0000aa18783b */ /* 0x000e620000004200 */
[----:B------:R-:W-:Y:S01]  /*c350*/  FADD.FTZ R195, R196, R195 ;  /* 0x000000c3c4c37221 */ /* 0x000fe20000010000 */
[----:B------:R-:W-:Y:S03]  /*c360*/  MUFU.EX2 R38, R186 ;  /* 0x000000ba00267308 */ /* 0x000fe60000000800 */
[----:B------:R-:W-:Y:S01]  /*c370*/  HMMA.16816.F32 R100, R4, R16, R100 ;  /* 0x000000100464723c */ /* 0x000fe20000001864 */
[----:B------:R-:W-:-:S04]  /*c380*/  FADD.FTZ R192, R192, R195 ;  /* 0x000000c3c0c07221 */ /* 0x000fc80000010000 */
[----:B------:R-:W4:Y:S01]  /*c390*/  MUFU.EX2 R39, R187 ;  /* 0x000000bb00277308 */ /* 0x000f220000000800 */
[----:B------:R-:W-:Y:S01]  /*c3a0*/  HMMA.16816.F32 R144, R4, R18, R144 ;  /* 0x000000120490723c */ /* 0x000fe20000001890 */
[----:B------:R-:W-:Y:S01]  /*c3b0*/  SHF.R.U32.HI R16, RZ, 0x18, R20 ;  /* 0x00000018ff107819 */ /* 0x000fe20000011614 */
[----:B------:R-:W-:Y:S01]  /*c3c0*/  FADD.FTZ R197, R197, R192 ;  /* 0x000000c0c5c57221 */ /* 0x000fe20000010000 */
[----:B------:R-:W-:-:S03]  /*c3d0*/  LOP3.LUT R17, R20, 0xff, RZ, 0xc0, !PT ;  /* 0x000000ff14117812 */ /* 0x000fc600078ec0ff */
[C---:B------:R-:W-:Y:S01]  /*c3e0*/  HMMA.16816.F32 R112, R4.reuse, R12, R112 ;  /* 0x0000000c0470723c */ /* 0x040fe20000001870 */
[----:B------:R-:W-:Y:S01]  /*c3f0*/  SHF.R.U32.HI R19, RZ, 0x10, R20 ;  /* 0x00000010ff137819 */ /* 0x000fe20000011614 */
[----:B------:R-:W-:Y:S01]  /*c400*/  MUFU.EX2 R47, R47 ;  /* 0x0000002f002f7308 */ /* 0x000fe20000000800 */
[----:B------:R-:W-:Y:S02]  /*c410*/  LOP3.LUT R18, R20, 0xffff, RZ, 0xc0, !PT ;  /* 0x0000ffff14127812 */ /* 0x000fe400078ec0ff */
[----:B------:R-:W-:Y:S01]  /*c420*/  LOP3.LUT R19, R19, 0xff, RZ, 0xc0, !PT ;  /* 0x000000ff13137812 */ /* 0x000fe200078ec0ff */
[C---:B------:R-:W-:Y:S01]  /*c430*/  HMMA.16816.F32 R120, R4.reuse, R14, R120 ;  /* 0x0000000e0478723c */ /* 0x040fe20000001878 */
[----:B------:R-:W-:Y:S02]  /*c440*/  LOP3.LUT R12, R198, 0xffff, RZ, 0xc0, !PT ;  /* 0x0000ffffc60c7812 */ /* 0x000fe400078ec0ff */
[--C-:B------:R-:W-:Y:S01]  /*c450*/  SHF.R.U32.HI R13, RZ, 0x10, R198.reuse ;  /* 0x00000010ff0d7819 */ /* 0x100fe200000116c6 */
[----:B------:R-:W-:Y:S01]  /*c460*/  MUFU.EX2 R44, R44 ;  /* 0x0000002c002c7308 */ /* 0x000fe20000000800 */
[----:B------:R-:W-:Y:S01]  /*c470*/  SHF.R.U32.HI R198, RZ, 0x18, R198 ;  /* 0x00000018ffc67819 */ /* 0x000fe200000116c6 */
[----:B------:R-:W-:Y:S01]  /*c480*/  HMMA.16816.F32 R136, R4, R8, R136 ;  /* 0x000000080488723c */ /* 0x000fe20000001888 */
[----:B------:R-:W-:-:S02]  /*c490*/  SHF.R.U32.HI R18, RZ, 0x8, R18 ;  /* 0x00000008ff127819 */ /* 0x000fc40000011612 */
[----:B------:R-:W-:Y:S02]  /*c4a0*/  SHF.R.U32.HI R12, RZ, 0x8, R12 ;  /* 0x00000008ff0c7819 */ /* 0x000fe4000001160c */
[----:B------:R-:W-:Y:S01]  /*c4b0*/  LOP3.LUT R21, R13, 0xff, RZ, 0xc0, !PT ;  /* 0x000000ff0d157812 */ /* 0x000fe200078ec0ff */
[----:B------:R-:W-:Y:S01]  /*c4c0*/  HMMA.16816.F32 R128, R4, R10, R128 ;  /* 0x0000000a0480723c */ /* 0x000fe20000001880 */
[----:B------:R-:W-:Y:S01]  /*c4d0*/  PRMT R13, R19, 0x5410, R16 ;  /* 0x00005410130d7816 */ /* 0x000fe20000000010 */
[----:B------:R-:W-:Y:S01]  /*c4e0*/  MUFU.EX2 R45, R45 ;  /* 0x0000002d002d7308 */ /* 0x000fe20000000800 */
[----:B------:R-:W-:Y:S02]  /*c4f0*/  PRMT R17, R17, 0x5410, R18 ;  /* 0x0000541011117816 */ /* 0x000fe40000000012 */
[----:B------:R-:W-:Y:S01]  /*c500*/  PRMT R33, R33, 0x5410, R12 ;  /* 0x0000541021217816 */ /* 0x000fe2000000000c */
[----:B------:R-:W-:Y:S01]  /*c510*/  FFMA.FTZ R12, R60, UR19, -R180 ;  /* 0x000000133c0c7c23 */ /* 0x000fe200080108b4 */
[----:B------:R-:W-:Y:S01]  /*c520*/  IMAD.WIDE.U32 R4, R189, -0x2daee0ad, RZ ;  /* 0xd2511f53bd047825 */ /* 0x000fe200078e00ff */
[----:B------:R-:W-:-:S03]  /*c530*/  PRMT R19, R21, 0x5410, R198 ;  /* 0x0000541015137816 */ /* 0x000fc600000000c6 */
[----:B------:R-:W-:Y:S01]  /*c540*/  FFMA.FTZ R60, R64, UR19, -R180 ;  /* 0x00000013403c7c23 */ /* 0x000fe200080108b4 */
[----:B------:R-:W-:Y:S01]  /*c550*/  HSET2.LE.AND R17, R17, R66, PT ;  /* 0x0000004211117233 */ /* 0x000fe20003803000 */
[----:B------:R-:W2:Y:S01]  /*c560*/  MUFU.EX2 R64, R12 ;  /* 0x0000000c00407308 */ /* 0x000ea20000000800 */
[C---:B------:R-:W-:Y:S01]  /*c570*/  LOP3.LUT R6, R4.reuse, 0xffff, RZ, 0xc0, !PT ;  /* 0x0000ffff04067812 */ /* 0x040fe200078ec0ff */
[----:B------:R-:W1:Y:S01]  /*c580*/  LDSM.16.MT88.4 R20, [R221+0xac00] ;  /* 0x00ac0000dd14783b */ /* 0x000e620000004200 */
[----:B------:R-:W-:Y:S02]  /*c590*/  LOP3.LUT R202, R5, R202, R249, 0x96, !PT ;  /* 0x000000ca05ca7212 */ /* 0x000fe400078e96f9 */
[----:B------:R-:W-:Y:S02]  /*c5a0*/  LOP3.LUT R5, R4, 0xff, RZ, 0xc0, !PT ;  /* 0x000000ff04057812 */ /* 0x000fe400078ec0ff */
[----:B------:R-:W-:Y:S01]  /*c5b0*/  SHF.R.U32.HI R6, RZ, 0x8, R6 ;  /* 0x00000008ff067819 */ /* 0x000fe20000011606 */
[----:B------:R-:W-:Y:S01]  /*c5c0*/  MUFU.EX2 R60, R60 ;  /* 0x0000003c003c7308 */ /* 0x000fe20000000800 */
[----:B------:R-:W-:-:S02]  /*c5d0*/  SHF.R.U32.HI R7, RZ, 0x10, R4 ;  /* 0x00000010ff077819 */ /* 0x000fc40000011604 */
[C---:B------:R-:W-:Y:S02]  /*c5e0*/  LOP3.LUT R176, R202.reuse, 0xffff, RZ, 0xc0, !PT ;  /* 0x0000ffffcab07812 */ /* 0x040fe400078ec0ff */
[----:B------:R-:W-:Y:S02]  /*c5f0*/  SHF.R.U32.HI R174, RZ, 0x10, R202 ;  /* 0x00000010ffae7819 */ /* 0x000fe400000116ca */
[----:B------:R-:W-:Y:S01]  /*c600*/  PRMT R5, R5, 0x5410, R6 ;  /* 0x0000541005057816 */ /* 0x000fe20000000006 */
[----:B------:R-:W2:Y:S01]  /*c610*/  MUFU.EX2 R175, R175 ;  /* 0x000000af00af7308 */ /* 0x000ea20000000800 */
[----:B------:R-:W-:Y:S02]  /*c620*/  LOP3.LUT R6, R202, 0xff, RZ, 0xc0, !PT ;  /* 0x000000ffca067812 */ /* 0x000fe400078ec0ff */
[----:B------:R-:W-:Y:S02]  /*c630*/  SHF.R.U32.HI R4, RZ, 0x18, R4 ;  /* 0x00000018ff047819 */ /* 0x000fe40000011604 */
[----:B------:R-:W-:-:S02]  /*c640*/  LOP3.LUT R7, R7, 0xff, RZ, 0xc0, !PT ;  /* 0x000000ff07077812 */ /* 0x000fc400078ec0ff */
[----:B------:R-:W-:Y:S01]  /*c650*/  SHF.R.U32.HI R202, RZ, 0x18, R202 ;  /* 0x00000018ffca7819 */ /* 0x000fe200000116ca */
[----:B------:R-:W-:Y:S01]  /*c660*/  MUFU.EX2 R57, R57 ;  /* 0x0000003900397308 */ /* 0x000fe20000000800 */
[----:B------:R-:W-:Y:S02]  /*c670*/  SHF.R.U32.HI R181, RZ, 0x8, R176 ;  /* 0x00000008ffb57819 */ /* 0x000fe400000116b0 */
[----:B------:R-:W-:Y:S02]  /*c680*/  LOP3.LUT R183, R174, 0xff, RZ, 0xc0, !PT ;  /* 0x000000ffaeb77812 */ /* 0x000fe400078ec0ff */
[----:B------:R-:W-:Y:S02]  /*c690*/  PRMT R7, R7, 0x5410, R4 ;  /* 0x0000541007077816 */ /* 0x000fe40000000004 */
[----:B------:R-:W-:Y:S01]  /*c6a0*/  PRMT R181, R6, 0x5410, R181 ;  /* 0x0000541006b57816 */ /* 0x000fe200000000b5 */
[----:B------:R-:W1:Y:S01]  /*c6b0*/  MUFU.EX2 R52, R52 ;  /* 0x0000003400347308 */ /* 0x000e620000000800 */
[----:B------:R-:W-:-:S02]  /*c6c0*/  PRMT R183, R183, 0x5410, R202 ;  /* 0x00005410b7b77816 */ /* 0x000fc400000000ca */
[--C-:B------:R-:W-:Y:S02]  /*c6d0*/  HSET2.LE.AND R6, R5, R66.reuse, PT ;  /* 0x0000004205067233 */ /* 0x100fe40003803000 */
[--C-:B------:R-:W-:Y:S02]  /*c6e0*/  HSET2.LE.AND R13, R13, R66.reuse, PT ;  /* 0x000000420d0d7233 */ /* 0x100fe40003803000 */
[--C-:B------:R-:W-:Y:S02]  /*c6f0*/  HSET2.LE.AND R32, R33, R66.reuse, PT ;  /* 0x0000004221207233 */ /* 0x100fe40003803000 */
[--C-:B------:R-:W-:Y:S02]  /*c700*/  HSET2.LE.AND R19, R19, R66.reuse, PT ;  /* 0x0000004213137233 */ /* 0x100fe40003803000 */
[--C-:B------:R-:W-:Y:S02]  /*c710*/  HSET2.LE.AND R7, R7, R66.reuse, PT ;  /* 0x0000004207077233 */ /* 0x100fe40003803000 */
[----:B------:R-:W-:-:S02]  /*c720*/  HSET2.LE.AND R4, R181, R66, PT ;  /* 0x00000042b5047233 */ /* 0x000fc40003803000 */
[----:B------:R-:W-:Y:S01]  /*c730*/  HSET2.LE.AND R5, R183, R66, PT ;  /* 0x00000042b7057233 */ /* 0x000fe20003803000 */
[----:B------:R-:W-:Y:S01]  /*c740*/  FADD.FTZ R66, R54, R179 ;  /* 0x000000b336427221 */ /* 0x000fe20000010000 */
[----:B------:R-:W-:Y:S01]  /*c750*/  FADD.FTZ R54, R53, R178 ;  /* 0x000000b235367221 */ /* 0x000fe20000010000 */
[C---:B---3--:R-:W-:Y:S01]  /*c760*/  F2FP.F16.F32.PACK_AB R9, R36.reuse, R37 ;  /* 0x000000252409723e */ /* 0x048fe200000000ff */
[----:B------:R-:W-:Y:S01]  /*c770*/  FADD.FTZ R37, R37, R42 ;  /* 0x0000002a25257221 */ /* 0x000fe20000010000 */
[----:B------:R-:W-:Y:S01]  /*c780*/  FADD.FTZ R65, R65, R66 ;  /* 0x0000004241417221 */ /* 0x000fe20000010000 */
[----:B------:R-:W-:Y:S01]  /*c790*/  FADD.FTZ R49, R49, R54 ;  /* 0x0000003631317221 */ /* 0x000fe20000010000 */
[----:B------:R-:W-:Y:S01]  /*c7a0*/  F2FP.F16.F32.PACK_AB R14, R61, R58 ;  /* 0x0000003a3d0e723e */ /* 0x000fe200000000ff */
[----:B------:R-:W-:Y:S01]  /*c7b0*/  FADD.FTZ R37, R36, R37 ;  /* 0x0000002524257221 */ /* 0x000fe20000010000 */
[----:B------:R-:W-:Y:S01]  /*c7c0*/  FADD.FTZ R65, R50, R65 ;  /* 0x0000004132417221 */ /* 0x000fe20000010000 */
[----:B------:R-:W-:Y:S01]  /*c7d0*/  FADD.FTZ R49, R48, R49 ;  /* 0x0000003130317221 */ /* 0x000fe20000010000 */
[----:B----4-:R-:W-:Y:S01]  /*c7e0*/  F2FP.F16.F32.PACK_AB R8, R172, R167 ;  /* 0x000000a7ac08723e */ /* 0x010fe200000000ff */
[----:B------:R-:W-:Y:S01]  /*c7f0*/  FADD.FTZ R58, R58, R197 ;  /* 0x000000c53a3a7221 */ /* 0x000fe20000010000 */
[----:B------:R-:W-:Y:S01]  /*c800*/  FADD.FTZ R250, R250, R65 ;  /* 0x00000041fafa7221 */ /* 0x000fe20000010000 */
[----:B------:R-:W-:Y:S01]  /*c810*/  FADD.FTZ R246, R246, R49 ;  /* 0x00000031f6f67221 */ /* 0x000fe20000010000 */
[----:B------:R-:W-:Y:S01]  /*c820*/  F2FP.F16.F32.PACK_AB R34, R39, R38 ;  /* 0x000000262722723e */ /* 0x000fe200000000ff */
[----:B------:R-:W-:Y:S01]  /*c830*/  FADD.FTZ R38, R38, R37 ;  /* 0x0000002526267221 */ /* 0x000fe20000010000 */
[----:B------:R-:W-:Y:S01]  /*c840*/  FADD.FTZ R243, R243, R250 ;  /* 0x000000faf3f37221 */ /* 0x000fe20000010000 */
[----:B------:R-:W-:Y:S01]  /*c850*/  FADD.FTZ R217, R217, R246 ;  /* 0x000000f6d9d97221 */ /* 0x000fe20000010000 */
[----:B------:R-:W-:Y:S01]  /*c860*/  LOP3.LUT R32, R32, R9, RZ, 0xc0, !PT ;  /* 0x0000000920207212 */ /* 0x000fe200078ec0ff */
        /* <DEDUP_REMOVED lines=12> */
[----:B------:R-:W3:Y:S01]  /*c930*/  LDSM.16.MT88.4 R16, [R170+0xac00] ;  /* 0x00ac0000aa10783b */ /* 0x000ee20000004200 */
[----:B------:R-:W-:Y:S01]  /*c940*/  FADD.FTZ R56, R59, R56 ;  /* 0x000000383b387221 */ /* 0x000fe20000010000 */
[----:B------:R-:W-:Y:S01]  /*c950*/  FADD.FTZ R177, R177, R46 ;  /* 0x0000002eb1b17221 */ /* 0x000fe20000010000 */
[----:B--2---:R-:W-:Y:S01]  /*c960*/  F2FP.F16.F32.PACK_AB R55, R64, R47 ;  /* 0x0000002f4037723e */ /* 0x004fe200000000ff */
[----:B------:R-:W2:Y:S01]  /*c970*/  LDSM.16.MT88.4 R12, [R221+0xbc00] ;  /* 0x00bc0000dd0c783b */ /* 0x000ea20000004200 */
[----:B------:R-:W-:Y:S01]  /*c980*/  FADD.FTZ R63, R63, R56 ;  /* 0x000000383f3f7221 */ /* 0x000fe20000010000 */
[----:B------:R-:W-:Y:S01]  /*c990*/  FADD.FTZ R62, R62, R177 ;  /* 0x000000b13e3e7221 */ /* 0x000fe20000010000 */
[----:B------:R-:W-:Y:S01]  /*c9a0*/  F2FP.F16.F32.PACK_AB R66, R45, R44 ;  /* 0x0000002c2d42723e */ /* 0x000fe200000000ff */
[----:B------:R-:W4:Y:S01]  /*c9b0*/  LDSM.16.MT88.4 R8, [R170+0xbc00] ;  /* 0x00bc0000aa08783b */ /* 0x000f220000004200 */
[----:B------:R-:W-:Y:S01]  /*c9c0*/  FADD.FTZ R190, R190, R63 ;  /* 0x0000003fbebe7221 */ /* 0x000fe20000010000 */
[----:B------:R-:W-:Y:S01]  /*c9d0*/  FADD.FTZ R173, R173, R62 ;  /* 0x0000003eadad7221 */ /* 0x000fe20000010000 */
[----:B------:R-:W-:Y:S01]  /*c9e0*/  F2FP.F16.F32.PACK_AB R53, R175, R60 ;  /* 0x0000003caf35723e */ /* 0x000fe200000000ff */
[C---:B------:R-:W-:Y:S01]  /*c9f0*/  HMMA.16816.F32 R156, R32.reuse, R28, R156 ;  /* 0x0000001c209c723c */ /* 0x040fe2000000189c */
[----:B------:R-:W-:Y:S01]  /*ca00*/  FADD.FTZ R47, R47, R190 ;  /* 0x000000be2f2f7221 */ /* 0x000fe20000010000 */
[----:B------:R-:W-:Y:S01]  /*ca10*/  FADD.FTZ R44, R44, R173 ;  /* 0x000000ad2c2c7221 */ /* 0x000fe20000010000 */
[----:B-1----:R-:W-:Y:S01]  /*ca20*/  F2FP.F16.F32.PACK_AB R166, R52, R57 ;  /* 0x0000003934a6723e */ /* 0x002fe200000000ff */
[----:B------:R-:W-:Y:S01]  /*ca30*/  FADD.FTZ R252, R172, R167 ;  /* 0x000000a7acfc7221 */ /* 0x000fe20000010000 */
[----:B------:R-:W-:Y:S01]  /*ca40*/  FADD.FTZ R47, R64, R47 ;  /* 0x0000002f402f7221 */ /* 0x000fe20000010000 */
[----:B------:R-:W-:Y:S01]  /*ca50*/  FADD.FTZ R44, R45, R44 ;  /* 0x0000002c2d2c7221 */ /* 0x000fe20000010000 */
[----:B------:R-:W-:Y:S01]  /*ca60*/  LOP3.LUT R6, R6, R53, RZ, 0xc0, !PT ;  /* 0x0000003506067212 */ /* 0x000fe200078ec0ff */
[----:B------:R-:W-:Y:S01]  /*ca70*/  HMMA.16816.F32 R152, R32, R30, R152 ;  /* 0x0000001e2098723c */ /* 0x000fe20000001898 */
[----:B------:R-:W-:Y:S01]  /*ca80*/  FADD.FTZ R60, R60, R47 ;  /* 0x0000002f3c3c7221 */ /* 0x000fe20000010000 */
[----:B------:R-:W-:Y:S01]  /*ca90*/  FADD.FTZ R57, R57, R44 ;  /* 0x0000002c39397221 */ /* 0x000fe20000010000 */
[----:B------:R-:W-:-:S02]  /*caa0*/  LOP3.LUT R7, R7, R166, RZ, 0xc0, !PT ;  /* 0x000000a607077212 */ /* 0x000fc400078ec0ff */
[----:B------:R-:W-:Y:S01]  /*cab0*/  FADD.FTZ R0, R175, R60 ;  /* 0x0000003caf007221 */ /* 0x000fe20000010000 */
[----:B------:R-:W-:Y:S01]  /*cac0*/  FADD.FTZ R251, R52, R57 ;  /* 0x0000003934fb7221 */ /* 0x000fe20000010000 */
[----:B------:R-:W-:Y:S01]  /*cad0*/  LOP3.LUT R4, R4, R55, RZ, 0xc0, !PT ;  /* 0x0000003704047212 */ /* 0x000fe200078ec0ff */
[C---:B------:R-:W-:Y:S01]  /*cae0*/  HMMA.16816.F32 R72, R32.reuse, R24, R72 ;  /* 0x000000182048723c */ /* 0x040fe20000001848 */
[----:B------:R-:W-:Y:S01]  /*caf0*/  LOP3.LUT R5, R5, R66, RZ, 0xc0, !PT ;  /* 0x0000004205057212 */ /* 0x000fe200078ec0ff */
[----:B------:R1:W-:Y:S04]  /*cb00*/  STL [R1+0x10], R0 ;  /* 0x0000100001007387 */ /* 0x0003e80000100800 */
[----:B------:R2:W-:Y:S01]  /*cb10*/  STL [R1+0xc], R251 ;  /* 0x00000cfb01007387 */ /* 0x0005e20000100800 */
[C---:B------:R-:W-:Y:S03]  /*cb20*/  HMMA.16816.F32 R76, R32.reuse, R26, R76 ;  /* 0x0000001a204c723c */ /* 0x040fe6000000184c */
[----:B------:R2:W-:Y:S03]  /*cb30*/  STL [R1+0x8], R249 ;  /* 0x000008f901007387 */ /* 0x0005e60000100800 */
[C---:B------:R-:W-:Y:S06]  /*cb40*/  HMMA.16816.F32 R88, R32.reuse, R20, R88 ;  /* 0x000000142058723c */ /* 0x040fec0000001858 */
[C---:B------:R-:W-:Y:S06]  /*cb50*/  HMMA.16816.F32 R92, R32.reuse, R22, R92 ;  /* 0x00000016205c723c */ /* 0x040fec000000185c */
[----:B---3--:R-:W-:Y:S01]  /*cb60*/  HMMA.16816.F32 R104, R32, R16, R104 ;  /* 0x000000102068723c */ /* 0x008fe20000001868 */
[----:B-1----:R-:W-:-:S05]  /*cb70*/  IMAD.MOV.U32 R0, RZ, RZ, R212 ;  /* 0x000000ffff007224 */ /* 0x002fca00078e00d4 */
        /* <DEDUP_REMOVED lines=19> */
[----:B------:R-:W2:Y:S04]  /*ccb0*/  LDL.64 R198, [R1] ;  /* 0x0000000001c67983 */ /* 0x000ea80000100a00 */
[----:B------:R-:W3:Y:S01]  /*ccc0*/  LDL.64 R186, [R1+0x18] ;  /* 0x0000180001ba7983 */ /* 0x000ee20000100a00 */
        /* <DEDUP_REMOVED lines=8> */
[----:B------:R-:W4:Y:S01]  /*cd50*/  @!P4 LDC.64 R10, c[0x0][0x220] ;  /* 0x00008800ff0acb82 */ /* 0x000f220000000a00 */
[----:B------:R-:W-:Y:S01]  /*cd60*/  UIMAD UR10, UR4, UR7, UR10 ;  /* 0x00000007040a72a4 */ /* 0x000fe2000f8e020a */
[----:B------:R-:W-:Y:S01]  /*cd70*/  IMAD.U32 R16, RZ, RZ, UR26 ;  /* 0x0000001aff107e24 */ /* 0x000fe2000f8e00ff */
[----:B------:R-:W-:Y:S01]  /*cd80*/  UISETP.GE.AND UP0, UPT, UR20, 0x4, UPT ;  /* 0x000000041400788c */ /* 0x000fe2000bf06270 */
[----:B------:R-:W-:Y:S01]  /*cd90*/  IMAD.U32 R17, RZ, RZ, UR27 ;  /* 0x0000001bff117e24 */ /* 0x000fe2000f8e00ff */
[----:B------:R-:W-:-:S03]  /*cda0*/  UIADD3 UR10, UR27, UR10, URZ ;  /* 0x0000000a1b0a7290 */ /* 0x000fc6000fffe03f */
[----:B------:R-:W4:Y:S03]  /*cdb0*/  @!P3 LDC.64 R8, c[0x0][0x220] ;  /* 0x00008800ff08bb82 */ /* 0x000f260000000a00 */
[----:B------:R-:W-:-:S05]  /*cdc0*/  IMAD.U32 R0, RZ, RZ, UR10 ;  /* 0x0000000aff007e24 */ /* 0x000fca000f8e00ff */
[----:B------:R-:W4:Y:S01]  /*cdd0*/  @!P5 LDC.64 R6, c[0x0][0x220] ;  /* 0x00008800ff06db82 */ /* 0x000f220000000a00 */
[----:B------:R-:W-:Y:S04]  /*cde0*/  @P5 STS [R225+0x9000], RZ ;  /* 0x009000ffe1005388 */ /* 0x000fe80000000800 */
[----:B------:R-:W-:Y:S03]  /*cdf0*/  @P5 STS [R225+0x9004], RZ ;  /* 0x009004ffe1005388 */ /* 0x000fe60000000800 */
[----:B------:R-:W4:Y:S01]  /*ce00*/  @!P4 LDC.64 R4, c[0x0][0x220] ;  /* 0x00008800ff04cb82 */ /* 0x000f220000000a00 */
[----:B------:R-:W-:Y:S07]  /*ce10*/  @P5 STS.64 [R225+0x9008], RZ ;  /* 0x009008ffe1005388 */ /* 0x000fee0000000a00 */
[----:B------:R-:W4:Y:S01]  /*ce20*/  @!P3 LDC.64 R2, c[0x0][0x220] ;  /* 0x00008800ff02bb82 */ /* 0x000f220000000a00 */
[----:B--2---:R-:W-:-:S04]  /*ce30*/  LEA R14, P0, R16, R198, 0x6 ;  /* 0x000000c6100e7211 */ /* 0x004fc800078030ff */
[----:B---3--:R-:W-:Y:S02]  /*ce40*/  LEA.HI.X R0, R16, R187, R0, 0x6, P0 ;  /* 0x000000bb10007211 */ /* 0x008fe400000f3400 */
[C---:B-1----:R-:W-:Y:S02]  /*ce50*/  @!P5 LEA R16, P0, R14.reuse, R12, 0x1 ;  /* 0x0000000c0e10d211 */ /* 0x042fe400078008ff */
[C---:B----4-:R-:W-:Y:S02]  /*ce60*/  @!P4 LEA R10, P1, R14.reuse, R10, 0x1 ;  /* 0x0000000a0e0ac211 */ /* 0x050fe400078208ff */
[C-C-:B------:R-:W-:Y:S02]  /*ce70*/  @!P5 LEA.HI.X R17, R14.reuse, R13, R0.reuse, 0x1, P0 ;  /* 0x0000000d0e11d211 */ /* 0x140fe400000f0c00 */
[C---:B------:R-:W-:Y:S02]  /*ce80*/  @!P3 LEA R8, P0, R14.reuse, R8, 0x1 ;  /* 0x000000080e08b211 */ /* 0x040fe400078008ff */
[C---:B------:R-:W-:Y:S01]  /*ce90*/  IADD3 R12, P6, R14.reuse, UR24, RZ ;  /* 0x000000180e0c7c10 */ /* 0x040fe2000ffde0ff */
[----:B------:R-:W-:Y:S01]  /*cea0*/  @!PT LDS RZ, [RZ] ;  /* 0x00000000fffff984 */ /* 0x000fe20000000800 */
[----:B------:R-:W-:Y:S01]  /*ceb0*/  @!PT LDS RZ, [RZ] ;  /* 0x00000000fffff984 */ /* 0x000fe20000000800 */
[----:B------:R-:W-:Y:S01]  /*cec0*/  @!PT LDS RZ, [RZ] ;  /* 0x00000000fffff984 */ /* 0x000fe20000000800 */
[----:B------:R-:W-:Y:S01]  /*ced0*/  @!P5 LDGSTS.E.BYPASS.LTC128B.128 [R225+0x9000], desc[UR22][R16.64] ;  /* 0x0900000010e1dfae */ /* 0x000fe2000b901d56 */
[----:B------:R-:W-:-:S02]  /*cee0*/  @!P4 LEA.HI.X R11, R14, R11, R0, 0x1, P1 ;  /* 0x0000000b0e0bc211 */ /* 0x000fc400008f0c00 */
[----:B------:R-:W-:Y:S01]  /*cef0*/  @!P3 LEA.HI.X R9, R14, R9, R0, 0x1, P0 ;  /* 0x000000090e09b211 */ /* 0x000fe200000f0c00 */
[----:B------:R-:W-:Y:S01]  /*cf00*/  @P4 STS.128 [R225+0xa000], RZ ;  /* 0x00a000ffe1004388 */ /* 0x000fe20000000c00 */
[----:B------:R-:W-:Y:S02]  /*cf10*/  @!P5 LEA R18, P2, R12, R6, 0x1 ;  /* 0x000000060c12d211 */ /* 0x000fe400078408ff */
[----:B------:R-:W-:Y:S01]  /*cf20*/  IADD3.X R0, R0, UR18, RZ, P6, !PT ;  /* 0x0000001200007c10 */ /* 0x000fe2000b7fe4ff */
        /* <DEDUP_REMOVED lines=29> */
[----:B-----5:R-:W-:Y:S04]  /*d100*/  LDSM.16.M88.4 R28, [R223+0x6000] ;  /* 0x00600000df1c783b */ /* 0x020fe80000000200 */
        /* <DEDUP_REMOVED lines=14> */
[C---:B---3--:R-:W-:Y:S03]  /*d1f0*/  HMMA.16816.F32 R180, R60.reuse, R20, RZ ;  /* 0x000000143cb4723c */ /* 0x048fe600000018ff */
[----:B------:R-:W3:Y:S03]  /*d200*/  LDSM.16.M88.4 R208, [R224+0x2000] ;  /* 0x00200000e0d0783b */ /* 0x000ee60000000200 */
[C---:B----4-:R-:W-:Y:S01]  /*d210*/  HMMA.16816.F32 R172, R60.reuse, R12, RZ ;  /* 0x0000000c3cac723c */ /* 0x050fe200000018ff */
[----:B------:R-:W4:Y:S04]  /*d220*/  LDSM.16.M88.4 R52, [R223+0x7400] ;  /* 0x00740000df34783b */ /* 0x000f280000000200 */
[----:B------:R-:W-:Y:S01]  /*d230*/  LDSM.16.M88.4 R204, [R220+0x7000] ;  /* 0x00700000dccc783b */ /* 0x000fe20000000200 */
[C---:B------:R-:W-:Y:S03]  /*d240*/  HMMA.16816.F32 R64, R60.reuse, R48, RZ ;  /* 0x000000303c40723c */ /* 0x040fe600000018ff */
[----:B------:R-:W0:Y:S03]  /*d250*/  LDGDEPBAR ;  /* 0x00000000000079af */ /* 0x000e260000000000 */
[C---:B------:R-:W-:Y:S06]  /*d260*/  HMMA.16816.F32 R184, R60.reuse, R30, RZ ;  /* 0x0000001e3cb8723c */ /* 0x040fec00000018ff */
        /* <DEDUP_REMOVED lines=11> */
[----:B------:R-:W4:Y:S05]  /*d320*/  LDSM.16.M88.4 R48, [R223+0x7800] ;  /* 0x00780000df30783b */ /* 0x000f2a0000000200 */
        /* <DEDUP_REMOVED lines=21> */
[----:B------:R-:W2:Y:S01]  /*d480*/  LDSM.16.M88.4 R36, [R222+0x2000] ;  /* 0x00200000de24783b */ /* 0x000ea20000000200 */
[C---:B---3--:R-:W-:Y:S06]  /*d490*/  HMMA.16816.F32 R32, R208.reuse, R56, R32 ;  /* 0x00000038d020723c */ /* 0x048fec0000001820 */
[C---:B----4-:R-:W-:Y:S06]  /*d4a0*/  HMMA.16816.F32 R24, R208.reuse, R52, R24 ;  /* 0x00000034d018723c */ /* 0x050fec0000001818 */
[C---:B------:R-:W-:Y:S06]  /*d4b0*/  HMMA.16816.F32 R16, R208.reuse, R48, R16 ;  /* 0x00000030d010723c */ /* 0x040fec0000001810 */
[C---:B-1----:R-:W-:Y:S06]  /*d4c0*/  HMMA.16816.F32 R8, R208.reuse, R44, R8 ;  /* 0x0000002cd008723c */ /* 0x042fec0000001808 */
[C---:B------:R-:W-:Y:S06]  /*d4d0*/  HMMA.16816.F32 R28, R208.reuse, R58, R28 ;  /* 0x0000003ad01c723c */ /* 0x040fec000000181c */
[C---:B------:R-:W-:Y:S06]  /*d4e0*/  HMMA.16816.F32 R20, R208.reuse, R54, R20 ;  /* 0x00000036d014723c */ /* 0x040fec0000001814 */
[C---:B------:R-:W-:Y:S06]  /*d4f0*/  HMMA.16816.F32 R12, R208.reuse, R50, R12 ;  /* 0x00000032d00c723c */ /* 0x040fec000000180c */
[----:B------:R-:W-:Y:S01]  /*d500*/  HMMA.16816.F32 R4, R208, R46, R4 ;  /* 0x0000002ed004723c */ /* 0x000fe20000001804 */
[----:B------:R-:W1:Y:S05]  /*d510*/  LDSM.16.M88.4 R208, [R222+0x3000] ;  /* 0x00300000ded0783b */ /* 0x000e6a0000000200 */
[C---:B--2---:R-:W-:Y:S06]  /*d520*/  HMMA.16816.F32 R188, R40.reuse, R56, R188 ;  /* 0x0000003828bc723c */ /* 0x044fec00000018bc */
[C---:B------:R-:W-:Y:S01]  /*d530*/  HMMA.16816.F32 R184, R40.reuse, R58, R184 ;  /* 0x0000003a28b8723c */ /* 0x040fe200000018b8 */
[----:B------:R-:W-:Y:S05]  /*d540*/  LDSM.16.M88.4 R56, [R224+0x4000] ;  /* 0x00400000e038783b */ /* 0x000fea0000000200 */
        /* <DEDUP_REMOVED lines=8> */
[----:B------:R-:W3:Y:S04]  /*d5d0*/  LDSM.16.M88.4 R44, [R223+0x8400] ;  /* 0x00840000df2c783b */ /* 0x000ee80000000200 */
[----:B------:R-:W4:Y:S01]  /*d5e0*/  LDSM.16.M88.4 R40, [R223+0x8800] ;  /* 0x00880000df28783b */ /* 0x000f220000000200 */
        /* <DEDUP_REMOVED lines=9> */
[C---:B-1----:R-:W-:Y:S06]  /*d680*/  HMMA.16816.F32 R180, R208.reuse, R200, R180 ;  /* 0x000000c8d0b4723c */ /* 0x042fec00000018b4 */
[C---:B------:R-:W-:Y:S01]  /*d690*/  HMMA.16816.F32 R176, R208.reuse, R202, R176 ;  /* 0x000000cad0b0723c */ /* 0x040fe200000018b0 */
[----:B------:R-:W-:Y:S05]  /*d6a0*/  LDSM.16.M88.4 R200, [R222+0x4000] ;  /* 0x00400000dec8783b */ /* 0x000fea0000000200 */
[C---:B------:R-:W-:Y:S06]  /*d6b0*/  HMMA.16816.F32 R172, R208.reuse, R196, R172 ;  /* 0x000000c4d0ac723c */ /* 0x040fec00000018ac */
[C---:B------:R-:W-:Y:S01]  /*d6c0*/  HMMA.16816.F32 R164, R208.reuse, R198, R164 ;  /* 0x000000c6d0a4723c */ /* 0x040fe200000018a4 */
[----:B------:R-:W1:Y:S05]  /*d6d0*/  LDSM.16.M88.4 R196, [R220+0x8000] ;  /* 0x00800000dcc4783b */ /* 0x000e6a0000000200 */
[C---:B------:R-:W-:Y:S06]  /*d6e0*/  HMMA.16816.F32 R64, R208.reuse, R192, R64 ;  /* 0x000000c0d040723c */ /* 0x040fec0000001840 */
[----:B------:R-:W-:Y:S01]  /*d6f0*/  HMMA.16816.F32 R60, R208, R194, R60 ;  /* 0x000000c2d03c723c */ /* 0x000fe2000000183c */
[----:B------:R-:W1:Y:S05]  /*d700*/  LDSM.16.M88.4 R192, [R220+0x8400] ;  /* 0x00840000dcc0783b */ /* 0x000e6a0000000200 */
[C---:B--2---:R-:W-:Y:S06]  /*d710*/  HMMA.16816.F32 R32, R56.reuse, R48, R32 ;  /* 0x000000303820723c */ /* 0x044fec0000001820 */
[C---:B------:R-:W-:Y:S06]  /*d720*/  HMMA.16816.F32 R28, R56.reuse, R50, R28 ;  /* 0x00000032381c723c */ /* 0x040fec000000181c */
[C---:B---3--:R-:W-:Y:S06]  /*d730*/  HMMA.16816.F32 R24, R56.reuse, R44, R24 ;  /* 0x0000002c3818723c */ /* 0x048fec0000001818 */
[C---:B------:R-:W-:Y:S06]  /*d740*/  HMMA.16816.F32 R20, R56.reuse, R46, R20 ;  /* 0x0000002e3814723c */ /* 0x040fec0000001814 */
[C---:B----4-:R-:W-:Y:S06]  /*d750*/  HMMA.16816.F32 R16, R56.reuse, R40, R16 ;  /* 0x000000283810723c */ /* 0x050fec0000001810 */
[C---:B------:R-:W-:Y:S06]  /*d760*/  HMMA.16816.F32 R12, R56.reuse, R42, R12 ;  /* 0x0000002a380c723c */ /* 0x040fec000000180c */
[C---:B------:R-:W-:Y:S06]  /*d770*/  HMMA.16816.F32 R8, R56.reuse, R36, R8 ;  /* 0x000000243808723c */ /* 0x040fec0000001808 */
[----:B------:R-:W-:Y:S01]  /*d780*/  HMMA.16816.F32 R4, R56, R38, R4 ;  /* 0x000000263804723c */ /* 0x000fe20000001804 */
[----:B------:R-:W2:Y:S05]  /*d790*/  LDSM.16.M88.4 R56, [R220+0x8800] ;  /* 0x00880000dc38783b */ /* 0x000eaa0000000200 */
[C---:B------:R-:W-:Y:S06]  /*d7a0*/  HMMA.16816.F32 R188, R208.reuse, R204, R188 ;  /* 0x000000ccd0bc723c */ /* 0x040fec00000018bc */
[----:B------:R-:W-:Y:S01]  /*d7b0*/  HMMA.16816.F32 R184, R208, R206, R184 ;  /* 0x000000ced0b8723c */ /* 0x000fe200000018b8 */
[----:B------:R-:W3:Y:S04]  /*d7c0*/  LDSM.16.M88.4 R204, [R220+0x8c00] ;  /* 0x008c0000dccc783b */ /* 0x000ee80000000200 */
[----:B------:R-:W4:Y:S01]  /*d7d0*/  LDSM.16.M88.4 R208, [R222+0x5000] ;  /* 0x00500000ded0783b */ /* 0x000f220000000200 */
[----:B-1----:R-:W-:Y:S01]  /*d7e0*/  HMMA.16816.F32 R28, R200, R198, R28 ;  /* 0x000000c6c81c723c */ /* 0x002fe2000000181c */
[----:B------:R-:W-:-:S05]  /*d7f0*/  DEPBAR.LE SB0, 0x0 ;  /* 0x000080000000791a */ /* 0x000fca0000000000 */
[----:B------:R-:W-:Y:S06]  /*d800*/  HMMA.16816.F32 R172, R52, R40, R172 ;  /* 0x0000002834ac723c */ /* 0x000fec00000018ac */
[----:B------:R-:W-:Y:S06]  /*d810*/  HMMA.16816.F32 R32, R200, R196, R32 ;  /* 0x000000c4c820723c */ /* 0x000fec0000001820 */
[C---:B------:R-:W-:Y:S06]  /*d820*/  HMMA.16816.F32 R184, R52.reuse, R50, R184 ;  /* 0x0000003234b8723c */ /* 0x040fec00000018b8 */
[----:B------:R-:W-:Y:S06]  /*d830*/  HMMA.16816.F32 R64, R52, R36, R64 ;  /* 0x000000243440723c */ /* 0x000fec0000001840 */
[----:B------:R-:W-:Y:S01]  /*d840*/  HMMA.16816.F32 R24, R200, R192, R24 ;  /* 0x000000c0c818723c */ /* 0x000fe20000001818 */
[----:B------:R-:W-:-:S04]  /*d850*/  IMAD R36, R3, 0x40, R238 ;  /* 0x0000004003247824 */ /* 0x000fc800078e02ee */
[C---:B------:R-:W-:Y:S01]  /*d860*/  VIADD R0, R36.reuse, 0x1 ;  /* 0x0000000124007836 */ /* 0x040fe20000000000 */
[C---:B------:R-:W-:Y:S01]  /*d870*/  HMMA.16816.F32 R180, R52.reuse, R44, R180 ;  /* 0x0000002c34b4723c */ /* 0x040fe200000018b4 */
[C---:B------:R-:W-:Y:S01]  /*d880*/  VIADD R243, R36.reuse, 0x10 ;  /* 0x0000001024f37836 */ /* 0x040fe20000000000 */
[----:B------:R-:W-:Y:S01]  /*d890*/  I2FP.F32.S32 R3, R36 ;  /* 0x0000002400037245 */ /* 0x000fe20000201400 */
[C---:B------:R-:W-:Y:S01]  /*d8a0*/  VIADD R51, R36.reuse, 0x28 ;  /* 0x0000002824337836 */ /* 0x040fe20000000000 */
[----:B------:R-:W-:Y:S01]  /*d8b0*/  I2FP.F32.S32 R244, R0 ;  /* 0x0000000000f47245 */ /* 0x000fe20000201400 */
[----:B------:R-:W-:Y:S01]  /*d8c0*/  VIADD R218, R36, 0x18 ;  /* 0x0000001824da7836 */ /* 0x000fe20000000000 */
[----:B------:R-:W-:Y:S01]  /*d8d0*/  HMMA.16816.F32 R188, R52, R48, R188 ;  /* 0x0000003034bc723c */ /* 0x000fe200000018bc */
[----:B------:R-:W-:Y:S01]  /*d8e0*/  I2FP.F32.S32 R41, R36 ;  /* 0x0000002400297245 */ /* 0x000fe20000201400 */
[----:B------:R-:W-:Y:S01]  /*d8f0*/  FFMA.FTZ R32, R3, UR5, R32 ;  /* 0x0000000503207c23 */ /* 0x000fe20008010020 */
[----:B------:R-:W-:Y:S01]  /*d900*/  FFMA.FTZ R33, R244, UR5, R33 ;  /* 0x00000005f4217c23 */ /* 0x000fe20008010021 */
[----:B------:R-:W-:Y:S01]  /*d910*/  I2FP.F32.S32 R247, R243 ;  /* 0x000000f300f77245 */ /* 0x000fe20000201400 */
[C---:B------:R-:W-:Y:S01]  /*d920*/  VIADD R3, R36.reuse, 0x31 ;  /* 0x0000003124037836 */ /* 0x040fe20000000000 */
[C---:B--2---:R-:W-:Y:S01]  /*d930*/  HMMA.16816.F32 R12, R200.reuse, R58, R12 ;  /* 0x0000003ac80c723c */ /* 0x044fe2000000180c */
[----:B------:R-:W-:Y:S01]  /*d940*/  VIADD R48, R36, 0x8 ;  /* 0x0000000824307836 */ /* 0x000fe20000000000 */
[----:B------:R-:W-:Y:S01]  /*d950*/  ISETP.GE.AND P6, PT, R0, R229, PT ;  /* 0x000000e50000720c */ /* 0x000fe20003fc6270 */
[----:B------:R-:W-:Y:S01]  /*d960*/  VIADD R49, R36, 0x29 ;  /* 0x0000002924317836 */ /* 0x000fe20000000000 */
[----:B------:R-:W-:Y:S01]  /*d970*/  I2FP.F32.S32 R217, R51 ;  /* 0x0000003300d97245 */ /* 0x000fe20000201400 */
[----:B------:R-:W-:Y:S01]  /*d980*/  FFMA.FTZ R37, R41, UR5, R34 ;  /* 0x0000000529257c23 */ /* 0x000fe20008010022 */
[C---:B---3--:R-:W-:Y:S01]  /*d990*/  HMMA.16816.F32 R8, R200.reuse, R204, R8 ;  /* 0x000000ccc808723c */ /* 0x048fe20000001808 */
[----:B------:R-:W-:Y:S01]  /*d9a0*/  I2FP.F32.S32 R245, R48 ;  /* 0x0000003000f57245 */ /* 0x000fe20000201400 */
[----:B------:R-:W-:Y:S01]  /*d9b0*/  FFMA.FTZ R24, R247, UR5, R24 ;  /* 0x00000005f7187c23 */ /* 0x000fe20008010018 */
[-C--:B------:R-:W-:Y:S01]  /*d9c0*/  ISETP.GE.AND P1, PT, R48, R229.reuse, PT ;  /* 0x000000e53000720c */ /* 0x080fe20003f26270 */
[----:B------:R-:W-:Y:S01]  /*d9d0*/  FFMA.FTZ R35, R244, UR5, R35 ;  /* 0x00000005f4237c23 */ /* 0x000fe20008010023 */
[C---:B------:R-:W-:Y:S01]  /*d9e0*/  ISETP.GE.AND P0, PT, R36.reuse, R229, PT ;  /* 0x000000e52400720c */ /* 0x040fe20003f06270 */
[----:B------:R-:W-:Y:S01]  /*d9f0*/  HMMA.16816.F32 R16, R200, R56, R16 ;  /* 0x00000038c810723c */ /* 0x000fe20000001810 */
[C---:B------:R-:W-:Y:S01]  /*da00*/  FFMA.FTZ R44, R245.reuse, UR5, R28 ;  /* 0x00000005f52c7c23 */ /* 0x040fe2000801001c */
[----:B------:R-:W-:Y:S01]  /*da10*/  VIADD R28, R36, 0x11 ;  /* 0x00000011241c7836 */ /* 0x000fe20000000000 */
[----:B------:R-:W-:Y:S01]  /*da20*/  I2FP.F32.S32 R219, R218 ;  /* 0x000000da00db7245 */ /* 0x000fe20000201400 */
[----:B------:R-:W-:Y:S01]  /*da30*/  FFMA.FTZ R30, R245, UR5, R30 ;  /* 0x00000005f51e7c23 */ /* 0x000fe2000801001e */
[----:B------:R-:W-:Y:S01]  /*da40*/  I2FP.F32.S32 R2, R3 ;  /* 0x0000000300027245 */ /* 0x000fe20000201400 */
[----:B------:R-:W-:Y:S01]  /*da50*/  HMMA.16816.F32 R176, R52, R46, R176 ;  /* 0x0000002e34b0723c */ /* 0x000fe200000018b0 */
[----:B------:R-:W-:-:S02]  /*da60*/  I2FP.F32.S32 R216, R28 ;  /* 0x0000001c00d87245 */ /* 0x000fc40000201400 */
[----:B------:R-:W-:Y:S02]  /*da70*/  FSEL R44, R44, -INF , !P1 ;  /* 0xff8000002c2c7808 */ /* 0x000fe40004800000 */
[----:B------:R-:W-:Y:S01]  /*da80*/  ISETP.GE.AND P1, PT, R28, R229, PT ;  /* 0x000000e51c00720c */ /* 0x000fe20003f26270 */
[C---:B------:R-:W-:Y:S01]  /*da90*/  HMMA.16816.F32 R20, R200.reuse, R194, R20 ;  /* 0x000000c2c814723c */ /* 0x040fe20000001814 */
[----:B------:R-:W-:Y:S02]  /*daa0*/  VIADD R46, R36, 0x9 ;  /* 0x00000009242e7836 */ /* 0x000fe40000000000 */
[----:B------:R-:W-:Y:S01]  /*dab0*/  FFMA.FTZ R34, R216, UR5, R25 ;  /* 0x00000005d8227c23 */ /* 0x000fe20008010019 */
[----:B------:R-:W-:Y:S02]  /*dac0*/  VIADD R47, R36, 0x30 ;  /* 0x00000030242f7836 */ /* 0x000fe40000000000 */
[----:B------:R-:W-:Y:S01]  /*dad0*/  FFMA.FTZ R25, R216, UR5, R27 ;  /* 0x00000005d8197c23 */ /* 0x000fe2000801001b */
[----:B------:R-:W-:Y:S01]  /*dae0*/  ISETP.GE.AND P2, PT, R36, R228, PT ;  /* 0x000000e42400720c */ /* 0x000fe20003f46270 */
[----:B------:R-:W-:Y:S01]  /*daf0*/  HMMA.16816.F32 R4, R200, R206, R4 ;  /* 0x000000cec804723c */ /* 0x000fe20000001804 */
[----:B------:R-:W-:Y:S01]  /*db00*/  I2FP.F32.S32 R50, R46 ;  /* 0x0000002e00327245 */ /* 0x000fe20000201400 */
[----:B------:R-:W-:Y:S01]  /*db10*/  FFMA.FTZ R14, R217, UR5, R14 ;  /* 0x00000005d90e7c23 */ /* 0x000fe2000801000e */
[----:B------:R-:W-:Y:S01]  /*db20*/  I2FP.F32.S32 R45, R47 ;  /* 0x0000002f002d7245 */ /* 0x000fe20000201400 */
[----:B------:R-:W-:-:S02]  /*db30*/  FFMA.FTZ R11, R2, UR5, R11 ;  /* 0x00000005020b7c23 */ /* 0x000fc4000801000b */
[----:B----4-:R-:W-:Y:S01]  /*db40*/  HMMA.16816.F32 R172, R208, R56, R172 ;  /* 0x00000038d0ac723c */ /* 0x010fe200000018ac */
[----:B------:R-:W-:Y:S01]  /*db50*/  FFMA.FTZ R40, R50, UR5, R31 ;  /* 0x0000000532287c23 */ /* 0x000fe2000801001f */
[----:B------:R-:W-:-:S04]  /*db60*/  FFMA.FTZ R10, R45, UR5, R10 ;  /* 0x000000052d0a7c23 */ /* 0x000fc8000801000a */
[----:B------:R-:W-:Y:S01]  /*db70*/  HMMA.16816.F32 R164, R52, R42, R164 ;  /* 0x0000002a34a4723c */ /* 0x000fe200000018a4 */
[C---:B------:R-:W-:Y:S01]  /*db80*/  VIADD R57, R36.reuse, 0x20 ;  /* 0x0000002024397836 */ /* 0x040fe20000000000 */
[----:B------:R-:W-:Y:S02]  /*db90*/  FSEL R56, R33, -INF , !P6 ;  /* 0xff80000021387808 */ /* 0x000fe40007000000 */
[----:B------:R-:W-:Y:S02]  /*dba0*/  ISETP.GE.AND P6, PT, R243, R229, PT ;  /* 0x000000e5f300720c */ /* 0x000fe40003fc6270 */
[----:B------:R-:W-:Y:S01]  /*dbb0*/  HMMA.16816.F32 R184, R208, R198, R184 ;  /* 0x000000c6d0b8723c */ /* 0x000fe200000018b8 */
[----:B------:R-:W-:Y:S01]  /*dbc0*/  VIADD R43, R36, 0x21 ;  /* 0x00000021242b7836 */ /* 0x000fe20000000000 */
[----:B------:R-:W-:Y:S01]  /*dbd0*/  I2FP.F32.S32 R31, R57 ;  /* 0x00000039001f7245 */ /* 0x000fe20000201400 */
[----:B------:R-:W-:Y:S01]  /*dbe0*/  FFMA.FTZ R42, R50, UR5, R29 ;  /* 0x00000005322a7c23 */ /* 0x000fe2000801001d */
[----:B------:R-:W-:-:S02]  /*dbf0*/  VIADD R29, R36, 0x19 ;  /* 0x00000019241d7836 */ /* 0x000fc40000000000 */
[----:B------:R-:W-:Y:S01]  /*dc00*/  FFMA.FTZ R20, R219, UR5, R20 ;  /* 0x00000005db147c23 */ /* 0x000fe20008010014 */
[C---:B------:R-:W-:Y:S01]  /*dc10*/  HMMA.16816.F32 R180, R208.reuse, R192, R180 ;  /* 0x000000c0d0b4723c */ /* 0x040fe200000018b4 */
[----:B------:R-:W-:Y:S01]  /*dc20*/  I2FP.F32.S32 R198, R49 ;  /* 0x0000003100c67245 */ /* 0x000fe20000201400 */
[----:B------:R-:W-:Y:S01]  /*dc30*/  FFMA.FTZ R16, R31, UR5, R16 ;  /* 0x000000051f107c23 */ /* 0x000fe20008010010 */
[----:B------:R-:W-:Y:S01]  /*dc40*/  I2FP.F32.S32 R200, R43 ;  /* 0x0000002b00c87245 */ /* 0x000fe20000201400 */
[----:B------:R-:W-:Y:S01]  /*dc50*/  FFMA.FTZ R199, R219, UR5, R22 ;  /* 0x00000005dbc77c23 */ /* 0x000fe20008010016 */
[----:B------:R-:W-:Y:S01]  /*dc60*/  I2FP.F32.S32 R202, R29 ;  /* 0x0000001d00ca7245 */ /* 0x000fe20000201400 */
[----:B------:R-:W-:Y:S01]  /*dc70*/  HMMA.16816.F32 R188, R208, R196, R188 ;  /* 0x000000c4d0bc723c */ /* 0x000fe200000018bc */
[----:B------:R-:W-:Y:S01]  /*dc80*/  FFMA.FTZ R193, R217, UR5, R12 ;  /* 0x00000005d9c17c23 */ /* 0x000fe2000801000c */
[----:B------:R-:W-:Y:S01]  /*dc90*/  FFMA.FTZ R12, R198, UR5, R15 ;  /* 0x00000005c60c7c23 */ /* 0x000fe2000801000f */
[----:B------:R-:W-:Y:S01]  /*dca0*/  FFMA.FTZ R15, R45, UR5, R8 ;  /* 0x000000052d0f7c23 */ /* 0x000fe20008010008 */
[----:B------:R-:W-:-:S02]  /*dcb0*/  VIADD R8, R36, 0x38 ;  /* 0x0000003824087836 */ /* 0x000fc40000000000 */
[----:B------:R-:W-:Y:S01]  /*dcc0*/  FFMA.FTZ R201, R200, UR5, R19 ;  /* 0x00000005c8c97c23 */ /* 0x000fe20008010013 */
[----:B------:R-:W-:Y:S01]  /*dcd0*/  HMMA.16816.F32 R176, R208, R194, R176 ;  /* 0x000000c2d0b0723c */ /* 0x000fe200000018b0 */
[----:B------:R-:W-:Y:S01]  /*dce0*/  FFMA.FTZ R197, R247, UR5, R26 ;  /* 0x00000005f7c57c23 */ /* 0x000fe2000801001a */
[----:B------:R-:W-:Y:S01]  /*dcf0*/  FSEL R196, R32, -INF , !P0 ;  /* 0xff80000020c47808 */ /* 0x000fe20004000000 */
[----:B------:R-:W-:Y:S01]  /*dd00*/  FFMA.FTZ R19, R2, UR5, R9 ;  /* 0x0000000502137c23 */ /* 0x000fe20008010009 */
[----:B------:R-:W-:Y:S01]  /*dd10*/  FSEL R26, R24, -INF , !P6 ;  /* 0xff800000181a7808 */ /* 0x000fe20007000000 */
[----:B------:R-:W-:Y:S01]  /*dd20*/  FFMA.FTZ R13, R198, UR5, R13 ;  /* 0x00000005c60d7c23 */ /* 0x000fe2000801000d */
[-C--:B------:R-:W-:Y:S01]  /*dd30*/  ISETP.GE.AND P0, PT, R46, R229.reuse, PT ;  /* 0x000000e52e00720c */ /* 0x080fe20003f06270 */
        /* <DEDUP_REMOVED lines=8> */
[----:B------:R-:W-:Y:S01]  /*ddc0*/  HMMA.16816.F32 R60, R52, R38, R60 ;  /* 0x00000026343c723c */ /* 0x000fe2000000183c */
[----:B------:R-:W-:Y:S01]  /*ddd0*/  FSEL R195, R16, -INF , !P1 ;  /* 0xff80000010c37808 */ /* 0x000fe20004800000 */
[----:B------:R-:W-:Y:S01]  /*dde0*/  FFMA.FTZ R184, R245, UR5, R184 ;  /* 0x00000005f5b87c23 */ /* 0x000fe200080100b8 */
[----:B------:R-:W-:Y:S01]  /*ddf0*/  I2FP.F32.S32 R9, R8 ;  /* 0x0000000800097245 */ /* 0x000fe20000201400 */
[----:B------:R-:W-:Y:S01]  /*de00*/  FFMA.FTZ R188, R41, UR5, R188 ;  /* 0x0000000529bc7c23 */ /* 0x000fe200080100bc */
[-C--:B------:R-:W-:Y:S01]  /*de10*/  ISETP.GE.AND P1, PT, R49, R229.reuse, PT ;  /* 0x000000e53100720c */ /* 0x080fe20003f26270 */
[C---:B------:R-:W-:Y:S01]  /*de20*/  HMMA.16816.F32 R164, R208.reuse, R58, R164 ;  /* 0x0000003ad0a4723c */ /* 0x040fe200000018a4 */
[-C--:B------:R-:W-:Y:S01]  /*de30*/  ISETP.GE.AND P6, PT, R29, R229.reuse, PT ;  /* 0x000000e51d00720c */ /* 0x080fe20003fc6270 */
[C---:B------:R-:W-:Y:S01]  /*de40*/  FFMA.FTZ R4, R9.reuse, UR5, R4 ;  /* 0x0000000509047c23 */ /* 0x040fe20008010004 */
[----:B------:R-:W-:Y:S01]  /*de50*/  FSEL R22, R20, -INF , !P0 ;  /* 0xff80000014167808 */ /* 0x000fe20004000000 */
[----:B------:R-:W-:Y:S01]  /*de60*/  FFMA.FTZ R6, R9, UR5, R6 ;  /* 0x0000000509067c23 */ /* 0x000fe20008010006 */
[-C--:B------:R-:W-:Y:S01]  /*de70*/  ISETP.GE.AND P0, PT, R43, R229.reuse, PT ;  /* 0x000000e52b00720c */ /* 0x080fe20003f06270 */
[C---:B------:R-:W-:Y:S01]  /*de80*/  HMMA.16816.F32 R64, R208.reuse, R204, R64 ;  /* 0x000000ccd040723c */ /* 0x040fe20000001840 */
[----:B------:R-:W-:Y:S01]  /*de90*/  FSEL R192, R13, -INF , !P1 ;  /* 0xff8000000dc07808 */ /* 0x000fe20004800000 */
[----:B------:R-:W-:Y:S01]  /*dea0*/  FFMA.FTZ R185, R50, UR5, R185 ;  /* 0x0000000532b97c23 */ /* 0x000fe200080100b9 */
[-C--:B------:R-:W-:Y:S01]  /*deb0*/  ISETP.GE.AND P1, PT, R8, R229.reuse, PT ;  /* 0x000000e50800720c */ /* 0x080fe20003f26270 */
[----:B------:R-:W-:Y:S01]  /*dec0*/  FFMA.FTZ R16, R50, UR5, R187 ;  /* 0x0000000532107c23 */ /* 0x000fe200080100bb */
[----:B------:R-:W-:Y:S01]  /*ded0*/  FSEL R20, R27, -INF , !P6 ;  /* 0xff8000001b147808 */ /* 0x000fe20007000000 */
[C---:B------:R-:W-:Y:S01]  /*dee0*/  FFMA.FTZ R181, R216.reuse, UR5, R181 ;  /* 0x00000005d8b57c23 */ /* 0x040fe200080100b5 */
[-C--:B------:R-:W-:Y:S01]  /*def0*/  ISETP.GE.AND P6, PT, R51, R229.reuse, PT ;  /* 0x000000e53300720c */ /* 0x080fe20003fc6270 */
[----:B------:R-:W-:Y:S01]  /*df00*/  FFMA.FTZ R183, R216, UR5, R183 ;  /* 0x00000005d8b77c23 */ /* 0x000fe200080100b7 */
[----:B------:R-:W-:Y:S01]  /*df10*/  FSEL R194, R17, -INF , !P0 ;  /* 0xff80000011c27808 */ /* 0x000fe20004000000 */
[----:B------:R-:W-:Y:S01]  /*df20*/  FFMA.FTZ R176, R219, UR5, R176 ;  /* 0x00000005dbb07c23 */ /* 0x000fe200080100b0 */
[-C--:B------:R-:W-:Y:S01]  /*df30*/  ISETP.GE.AND P0, PT, R47, R229.reuse, PT ;  /* 0x000000e52f00720c */ /* 0x080fe20003f06270 */
[----:B------:R-:W-:Y:S01]  /*df40*/  HMMA.16816.F32 R208, R208, R206, R60 ;  /* 0x000000ced0d0723c */ /* 0x000fe2000000183c */
[----:B------:R-:W-:Y:S01]  /*df50*/  FSEL R32, R4, -INF , !P1 ;  /* 0xff80000004207808 */ /* 0x000fe20004800000 */
[----:B------:R-:W-:Y:S01]  /*df60*/  VIADD R4, R36, 0x39 ;  /* 0x0000003924047836 */ /* 0x000fe20000000000 */
[-C--:B------:R-:W-:Y:S01]  /*df70*/  ISETP.GE.AND P1, PT, R48, R228.reuse, PT ;  /* 0x000000e43000720c */ /* 0x080fe20003f26270 */
[C---:B------:R-:W-:Y:S01]  /*df80*/  FFMA.FTZ R177, R202.reuse, UR5, R177 ;  /* 0x00000005cab17c23 */ /* 0x040fe200080100b1 */
[----:B------:R-:W-:Y:S01]  /*df90*/  FSEL R193, R193, -INF , !P6 ;  /* 0xff800000c1c17808 */ /* 0x000fe20007000000 */
[----:B------:R-:W-:Y:S01]  /*dfa0*/  FFMA.FTZ R179, R202, UR5, R179 ;  /* 0x00000005cab37c23 */ /* 0x000fe200080100b3 */
[----:B------:R-:W-:Y:S01]  /*dfb0*/  ISETP.GE.AND P6, PT, R3, R229, PT ;  /* 0x000000e50300720c */ /* 0x000fe20003fc6270 */
[----:B------:R-:W-:Y:S01]  /*dfc0*/  FFMA.FTZ R172, R31, UR5, R172 ;  /* 0x000000051fac7c23 */ /* 0x000fe200080100ac */
[----:B------:R-:W-:Y:S01]  /*dfd0*/  FSEL R34, R15, -INF , !P0 ;  /* 0xff8000000f227808 */ /* 0x000fe20004000000 */
[C---:B------:R-:W-:Y:S01]  /*dfe0*/  FFMA.FTZ R182, R247.reuse, UR5, R182 ;  /* 0x00000005f7b67c23 */ /* 0x040fe200080100b6 */
[----:B------:R-:W-:Y:S01]  /*dff0*/  FSEL R15, R30, -INF , !P1 ;  /* 0xff8000001e0f7808 */ /* 0x000fe20004800000 */
[----:B------:R-:W-:Y:S01]  /*e000*/  FFMA.FTZ R30, R247, UR5, R180 ;  /* 0x00000005f71e7c23 */ /* 0x000fe200080100b4 */
[-C--:B------:R-:W-:Y:S01]  /*e010*/  ISETP.GE.AND P1, PT, R28, R228.reuse, PT ;  /* 0x000000e41c00720c */ /* 0x080fe20003f26270 */
        /* <DEDUP_REMOVED lines=21> */
[----:B------:R-:W-:Y:S01]  /*e170*/  BAR.SYNC.DEFER_BLOCKING 0x0 ;  /* 0x0000000000007b1d */ /* 0x000fe20000010000 */
[-C--:B------:R-:W-:Y:S01]  /*e180*/  ISETP.GE.AND P6, PT, R0, R228.reuse, PT ;  /* 0x000000e40000720c */ /* 0x080fe20003fc6270 */
[----:B------:R-:W-:Y:S01]  /*e190*/  FFMA.FTZ R65, R2, UR5, R65 ;  /* 0x0000000502417c23 */ /* 0x000fe20008010041 */
[----:B------:R-:W-:Y:S01]  /*e1a0*/  FSEL R199, R14, -INF , !P1 ;  /* 0xff8000000ec77808 */ /* 0x000fe20004800000 */
[----:B------:R-:W-:Y:S01]  /*e1b0*/  FFMA.FTZ R14, R245, UR5, R186 ;  /* 0x00000005f50e7c23 */ /* 0x000fe200080100ba */
[-C--:B------:R-:W-:Y:S01]  /*e1c0*/  ISETP.GE.AND P1, PT, R47, R228.reuse, PT ;  /* 0x000000e42f00720c */ /* 0x080fe20003f26270 */
[----:B------:R-:W-:Y:S01]  /*e1d0*/  FFMA.FTZ R62, R2, UR5, R67 ;  /* 0x00000005023e7c23 */ /* 0x000fe20008010043 */
[----:B------:R-:W-:-:S02]  /*e1e0*/  ISETP.GE.AND P2, PT, R43, R228, PT ;  /* 0x000000e42b00720c */ /* 0x000fc40003f46270 */
[----:B------:R-:W-:Y:S02]  /*e1f0*/  FSEL R17, R35, -INF , !P6 ;  /* 0xff80000023117808 */ /* 0x000fe40007000000 */
[-C--:B------:R-:W-:Y:S02]  /*e200*/  ISETP.GE.AND P6, PT, R243, R228.reuse, PT ;  /* 0x000000e4f300720c */ /* 0x080fe40003fc6270 */
[----:B------:R-:W-:Y:S02]  /*e210*/  FSEL R40, R10, -INF , !P1 ;  /* 0xff8000000a287808 */ /* 0x000fe40004800000 */
[----:B------:R-:W-:Y:S02]  /*e220*/  FSEL R201, R201, -INF , !P2 ;  /* 0xff800000c9c97808 */ /* 0x000fe40005000000 */
[-C--:B------:R-:W-:Y:S02]  /*e230*/  ISETP.GE.AND P1, PT, R8, R228.reuse, PT ;  /* 0x000000e40800720c */ /* 0x080fe40003f26270 */
[----:B------:R-:W-:-:S02]  /*e240*/  ISETP.GE.AND P2, PT, R49, R228, PT ;  /* 0x000000e43100720c */ /* 0x000fc40003f46270 */
[----:B------:R-:W-:Y:S02]  /*e250*/  FSEL R27, R197, -INF , !P6 ;  /* 0xff800000c51b7808 */ /* 0x000fe40007000000 */
[----:B------:R-:W-:Y:S02]  /*e260*/  ISETP.GE.AND P6, PT, R29, R228, PT ;  /* 0x000000e41d00720c */ /* 0x000fe40003fc6270 */
[----:B------:R-:W-:Y:S02]  /*e270*/  FSEL R37, R6, -INF , !P1 ;  /* 0xff80000006257808 */ /* 0x000fe40004800000 */
[----:B------:R-:W-:Y:S01]  /*e280*/  FSEL R197, R12, -INF , !P2 ;  /* 0xff8000000cc57808 */ /* 0x000fe20005000000 */
[----:B------:R-:W-:Y:S01]  /*e290*/  FFMA.FTZ R12, R41, UR5, R190 ;  /* 0x00000005290c7c23 */ /* 0x000fe200080100be */
[----:B------:R-:W-:Y:S02]  /*e2a0*/  I2FP.F32.S32 R6, R4 ;  /* 0x0000000400067245 */ /* 0x000fe40000201400 */
[----:B------:R-:W-:-:S02]  /*e2b0*/  ISETP.GE.AND P2, PT, R3, R228, PT ;  /* 0x000000e40300720c */ /* 0x000fc40003f46270 */
[----:B------:R-:W-:Y:S01]  /*e2c0*/  FSEL R21, R21, -INF , !P6 ;  /* 0xff80000015157808 */ /* 0x000fe20007000000 */
[----:B------:R-:W-:Y:S01]  /*e2d0*/  FFMA.FTZ R5, R6, UR5, R5 ;  /* 0x0000000506057c23 */ /* 0x000fe20008010005 */
[----:B------:R-:W-:Y:S01]  /*e2e0*/  ISETP.GE.AND P0, PT, R36, R227, PT ;  /* 0x000000e32400720c */ /* 0x000fe20003f06270 */
[----:B------:R-:W-:Y:S01]  /*e2f0*/  FFMA.FTZ R7, R6, UR5, R7 ;  /* 0x0000000506077c23 */ /* 0x000fe20008010007 */
[----:B------:R-:W-:Y:S02]  /*e300*/  ISETP.GE.AND P6, PT, R36, R226, PT ;  /* 0x000000e22400720c */ /* 0x000fe40003fc6270 */
[----:B------:R-:W-:Y:S02]  /*e310*/  FSEL R36, R11, -INF , !P2 ;  /* 0xff8000000b247808 */ /* 0x000fe40005000000 */
[C---:B------:R-:W-:Y:S02]  /*e320*/  ISETP.GE.AND P2, PT, R4.reuse, R229, PT ;  /* 0x000000e50400720c */ /* 0x040fe40003f46270 */
[----:B------:R-:W-:-:S02]  /*e330*/  ISETP.GE.AND P1, PT, R4, R228, PT ;  /* 0x000000e40400720c */ /* 0x000fc40003f26270 */
[----:B------:R-:W-:Y:S02]  /*e340*/  FSEL R35, R5, -INF , !P2 ;  /* 0xff80000005237808 */ /* 0x000fe40005000000 */
[----:B------:R-:W-:Y:S02]  /*e350*/  FSEL R41, R7, -INF , !P1 ;  /* 0xff80000007297808 */ /* 0x000fe40004800000 */
[C---:B------:R-:W-:Y:S02]  /*e360*/  ISETP.GE.AND P2, PT, R0.reuse, R227, PT ;  /* 0x000000e30000720c */ /* 0x040fe40003f46270 */
[----:B------:R-:W-:Y:S02]  /*e370*/  ISETP.GE.AND P1, PT, R0, R226, PT ;  /* 0x000000e20000720c */ /* 0x000fe40003f26270 */
[----:B------:R-:W-:Y:S02]  /*e380*/  FSEL R0, R188, -INF , !P0 ;  /* 0xff800000bc007808 */ /* 0x000fe40004000000 */
[----:B------:R-:W-:-:S02]  /*e390*/  FSEL R12, R12, -INF , !P6 ;  /* 0xff8000000c0c7808 */ /* 0x000fc40007000000 */
[CC--:B------:R-:W-:Y:S02]  /*e3a0*/  ISETP.GE.AND P0, PT, R48.reuse, R227.reuse, PT ;  /* 0x000000e33000720c */ /* 0x0c0fe40003f06270 */
[-C--:B------:R-:W-:Y:S01]  /*e3b0*/  ISETP.GE.AND P6, PT, R48, R226.reuse, PT ;  /* 0x000000e23000720c */ /* 0x080fe20003fc6270 */
[----:B------:R-:W-:Y:S01]  /*e3c0*/  FFMA.FTZ R48, R244, UR5, R189 ;  /* 0x00000005f4307c23 */ /* 0x000fe200080100bd */
[----:B------:R-:W-:Y:S02]  /*e3d0*/  FSEL R18, R18, -INF , !P1 ;  /* 0xff80000012127808 */ /* 0x000fe40004800000 */
[----:B------:R-:W-:Y:S02]  /*e3e0*/  ISETP.GE.AND P1, PT, R46, R226, PT ;  /* 0x000000e22e00720c */ /* 0x000fe40003f26270 */
[----:B------:R-:W-:Y:S02]  /*e3f0*/  FSEL R48, R48, -INF , !P2 ;  /* 0xff80000030307808 */ /* 0x000fe40005000000 */
[----:B------:R-:W-:-:S02]  /*e400*/  ISETP.GE.AND P2, PT, R46, R227, PT ;  /* 0x000000e32e00720c */ /* 0x000fc40003f46270 */
[----:B------:R-:W-:Y:S02]  /*e410*/  FSEL R46, R184, -INF , !P0 ;  /* 0xff800000b82e7808 */ /* 0x000fe40004000000 */
[-C--:B------:R-:W-:Y:S02]  /*e420*/  ISETP.GE.AND P0, PT, R243, R227.reuse, PT ;  /* 0x000000e3f300720c */ /* 0x080fe40003f06270 */
[----:B------:R-:W-:Y:S02]  /*e430*/  FSEL R50, R185, -INF , !P2 ;  /* 0xff800000b9327808 */ /* 0x000fe40005000000 */
[----:B------:R-:W-:Y:S02]  /*e440*/  FSEL R16, R16, -INF , !P1 ;  /* 0xff80000010107808 */ /* 0x000fe40004800000 */
[C---:B------:R-:W-:Y:S02]  /*e450*/  ISETP.GE.AND P2, PT, R28.reuse, R227, PT ;  /* 0x000000e31c00720c */ /* 0x040fe40003f46270 */
        /* <DEDUP_REMOVED lines=8> */
[----:B------:R-:W-:Y:S02]  /*e4e0*/  ISETP.GE.AND P0, PT, R57, R227, PT ;  /* 0x000000e33900720c */ /* 0x000fe40003f06270 */
[----:B------:R-:W-:Y:S02]  /*e4f0*/  FSEL R14, R14, -INF , !P6 ;  /* 0xff8000000e0e7808 */ /* 0x000fe40007000000 */
[----:B------:R-:W-:Y:S02]  /*e500*/  ISETP.GE.AND P6, PT, R243, R226, PT ;  /* 0x000000e2f300720c */ /* 0x000fe40003fc6270 */
[----:B------:R-:W-:Y:S02]  /*e510*/  FSEL R187, R177, -INF , !P2 ;  /* 0xff800000b1bb7808 */ /* 0x000fe40005000000 */
[----:B------:R-:W-:-:S02]  /*e520*/  FSEL R31, R179, -INF , !P1 ;  /* 0xff800000b31f7808 */ /* 0x000fc40004800000 */
[CC--:B------:R-:W-:Y:S02]  /*e530*/  ISETP.GE.AND P2, PT, R43.reuse, R227.reuse, PT ;  /* 0x000000e32b00720c */ /* 0x0c0fe40003f46270 */
[-C--:B------:R-:W-:Y:S02]  /*e540*/  ISETP.GE.AND P1, PT, R43, R226.reuse, PT ;  /* 0x000000e22b00720c */ /* 0x080fe40003f26270 */
[----:B------:R-:W-:Y:S01]  /*e550*/  FSEL R244, R172, -INF , !P0 ;  /* 0xff800000acf47808 */ /* 0x000fe20004000000 */
[----:B------:R-:W-:Y:S01]  /*e560*/  FFMA.FTZ R172, R6, UR5, R209 ;  /* 0x0000000506ac7c23 */ /* 0x000fe200080100d1 */
[----:B------:R-:W-:Y:S02]  /*e570*/  ISETP.GE.AND P0, PT, R51, R227, PT ;  /* 0x000000e33300720c */ /* 0x000fe40003f06270 */
[----:B------:R-:W-:Y:S02]  /*e580*/  FSEL R28, R182, -INF , !P6 ;  /* 0xff800000b61c7808 */ /* 0x000fe40007000000 */
        /* <DEDUP_REMOVED lines=8> */
[----:B------:R-:W-:Y:S01]  /*e610*/  FSEL R206, R167, -INF , !P1 ;  /* 0xff800000a7ce7808 */ /* 0x000fe20004800000 */
[----:B------:R-:W-:Y:S01]  /*e620*/  FFMA.FTZ R167, R9, UR5, R208 ;  /* 0x0000000509a77c23 */ /* 0x000fe200080100d0 */
[----:B------:R-:W-:Y:S02]  /*e630*/  FSEL R29, R178, -INF , !P6 ;  /* 0xff800000b21d7808 */ /* 0x000fe40007000000 */
[----:B------:R-:W-:Y:S02]  /*e640*/  FSEL R165, R64, -INF , !P0 ;  /* 0xff80000040a57808 */ /* 0x000fe40004000000 */
[----:B------:R-:W-:Y:S02]  /*e650*/  ISETP.GE.AND P6, PT, R57, R226, PT ;  /* 0x000000e23900720c */ /* 0x000fe40003fc6270 */
[----:B------:R-:W-:-:S02]  /*e660*/  ISETP.GE.AND P0, PT, R8, R227, PT ;  /* 0x000000e30800720c */ /* 0x000fc40003f06270 */
[----:B------:R-:W-:Y:S02]  /*e670*/  FSEL R216, R174, -INF , !P6 ;  /* 0xff800000aed87808 */ /* 0x000fe40007000000 */
[----:B------:R-:W-:Y:S02]  /*e680*/  FSEL R167, R167, -INF , !P0 ;  /* 0xff800000a7a77808 */ /* 0x000fe40004000000 */
[-C--:B------:R-:W-:Y:S02]  /*e690*/  ISETP.GE.AND P6, PT, R51, R226.reuse, PT ;  /* 0x000000e23300720c */ /* 0x080fe40003fc6270 */
[----:B------:R-:W-:Y:S02]  /*e6a0*/  PLOP3.LUT P0, PT, PT, PT, UP0, 0x80, 0x0 ;  /* 0x000000000000781c */ /* 0x000fe40003f0f008 */
[----:B------:R-:W-:Y:S02]  /*e6b0*/  FSEL R248, R166, -INF , !P6 ;  /* 0xff800000a6f87808 */ /* 0x000fe40007000000 */
[----:B------:R-:W-:-:S02]  /*e6c0*/  ISETP.GE.AND P6, PT, R47, R226, PT ;  /* 0x000000e22f00720c */ /* 0x000fc40003fc6270 */
[CC--:B------:R-:W-:Y:S02]  /*e6d0*/  ISETP.GE.AND P2, PT, R3.reuse, R227.reuse, PT ;  /* 0x000000e30300720c */ /* 0x0c0fe40003f46270 */
[----:B------:R-:W-:Y:S02]  /*e6e0*/  ISETP.GE.AND P1, PT, R3, R226, PT ;  /* 0x000000e20300720c */ /* 0x000fe40003f26270 */
[----:B------:R-:W-:Y:S01]  /*e6f0*/  FSEL R64, R66, -INF , !P6 ;  /* 0xff80000042407808 */ /* 0x000fe20007000000 */
[----:B------:R-:W-:Y:S01]  /*e700*/  FFMA.FTZ R66, R9, UR5, R210 ;  /* 0x0000000509427c23 */ /* 0x000fe200080100d2 */
[----:B------:R-:W-:Y:S01]  /*e710*/  FSEL R166, R65, -INF , !P2 ;  /* 0xff80000041a67808 */ /* 0x000fe20005000000 */
[----:B------:R-:W-:Y:S01]  /*e720*/  FFMA.FTZ R65, R6, UR5, R211 ;  /* 0x0000000506417c23 */ /* 0x000fe200080100d3 */
[----:B------:R-:W-:Y:S02]  /*e730*/  FSEL R62, R62, -INF , !P1 ;  /* 0xff8000003e3e7808 */ /* 0x000fe40004800000 */
[----:B------:R-:W-:-:S02]  /*e740*/  ISETP.GE.AND P6, PT, R4, R227, PT ;  /* 0x000000e30400720c */ /* 0x000fc40003fc6270 */
[-C--:B------:R-:W-:Y:S02]  /*e750*/  ISETP.GE.AND P2, PT, R8, R226.reuse, PT ;  /* 0x000000e20800720c */ /* 0x080fe40003f46270 */
[----:B------:R-:W-:Y:S02]  /*e760*/  ISETP.GE.AND P1, PT, R4, R226, PT ;  /* 0x000000e20400720c */ /* 0x000fe40003f26270 */
        /* <DEDUP_REMOVED lines=69> */
.L_x_507:
[----:B------:R-:W-:Y:S05]  /*ebc0*/  BSYNC B0 ;  /* 0x0000000000007941 */ /* 0x000fea0003800000 */
.L_x_506:
[----:B------:R-:W0:Y:S02]  /*ebd0*/  LDGDEPBAR ;  /* 0x00000000000079af */ /* 0x000e240000000000 */
.L_x_505:
[----:B------:R-:W3:Y:S01]  /*ebe0*/  LDL.LU R43, [R1+0x10] ;  /* 0x00001000012b7983 */ /* 0x000ee20000300800 */
[----:B------:R-:W-:Y:S01]  /*ebf0*/  IMAD.WIDE.U32 R210, R242, -0x326172a9, RZ ;  /* 0xcd9e8d57f2d27825 */ /* 0x000fe200078e00ff */
[----:B------:R-:W-:Y:S01]  /*ec00*/  USHF.L.U32 UR4, UR21, 0x1, URZ ;  /* 0x0000000115047899 */ /* 0x000fe2000800063f */
[----:B--2---:R-:W-:Y:S01]  /*ec10*/  FMNMX.FTZ R9, R215, R196, !PT ;  /* 0x000000c4d7097209 */ /* 0x004fe20007810000 */
[----:B------:R-:W-:Y:S01]  /*ec20*/  STL.64 [R1+0x38], R230 ;  /* 0x000038e601007387 */ /* 0x000fe20000100a00 */
[----:B------:R-:W-:Y:S01]  /*ec30*/  VIADD R5, R241, 0xbb67ae85 ;  /* 0xbb67ae85f1057836 */ /* 0x000fe20000000000 */
[----:B------:R-:W-:Y:S01]  /*ec40*/  LOP3.LUT R184, R211, R171, RZ, 0x3c, !PT ;  /* 0x000000abd3b87212 */ /* 0x000fe200078e3cff */
[----:B------:R-:W-:Y:S01]  /*ec50*/  VIADD R208, R240, 0x9e3779b9 ;  /* 0x9e3779b9f0d07836 */ /* 0x000fe20000000000 */
[----:B------:R-:W-:Y:S01]  /*ec60*/  STL.64 [R1+0x30], R224 ;  /* 0x000030e001007387 */ /* 0x000fe20000100a00 */
[----:B------:R-:W-:Y:S01]  /*ec70*/  FMNMX.FTZ R9, R56, R9, !PT ;  /* 0x0000000938097209 */ /* 0x000fe20007810000 */
[----:B------:R-:W-:Y:S01]  /*ec80*/  VIADD R180, R240, 0x3c6ef372 ;  /* 0x3c6ef372f0b47836 */ /* 0x000fe20000000000 */
[----:B------:R-:W-:Y:S01]  /*ec90*/  FMNMX.FTZ R8, R214, R19, !PT ;  /* 0x00000013d6087209 */ /* 0x000fe20007810000 */
[----:B------:R2:W-:Y:S01]  /*eca0*/  STL.64 [R1+0x28], R222 ;  /* 0x000028de01007387 */ /* 0x0005e20000100a00 */
[----:B------:R-:W-:Y:S01]  /*ecb0*/  IMAD.WIDE.U32 R184, R184, -0x2daee0ad, RZ ;  /* 0xd2511f53b8b87825 */ /* 0x000fe200078e00ff */
[----:B------:R-:W-:-:S02]  /*ecc0*/  FMNMX.FTZ R9, R44, R9, !PT ;  /* 0x000000092c097209 */ /* 0x000fc40007810000 */
[----:B------:R-:W-:Y:S01]  /*ecd0*/  FMNMX.FTZ R8, R17, R8, !PT ;  /* 0x0000000811087209 */ /* 0x000fe20007810000 */
[C---:B------:R-:W-:Y:S01]  /*ece0*/  VIADD R179, R241.reuse, 0x76cf5d0a ;  /* 0x76cf5d0af1b37836 */ /* 0x040fe20000000000 */
[----:B------:R-:W-:Y:S01]  /*ecf0*/  FMNMX.FTZ R9, R42, R9, !PT ;  /* 0x000000092a097209 */ /* 0x000fe20007810000 */
[----:B------:R-:W-:Y:S01]  /*ed00*/  VIADD R177, R241, 0x32370b8f ;  /* 0x32370b8ff1b17836 */ /* 0x000fe20000000000 */
[----:B------:R-:W-:Y:S01]  /*ed10*/  FMNMX.FTZ R8, R15, R8, !PT ;  /* 0x000000080f087209 */ /* 0x000fe20007810000 */
[----:B------:R-:W-:Y:S01]  /*ed20*/  IMAD.WIDE.U32 R52, R169, -0x326172a9, RZ ;  /* 0xcd9e8d57a9347825 */ /* 0x000fe200078e00ff */
[----:B------:R-:W-:Y:S02]  /*ed30*/  FMNMX.FTZ R9, R26, R9, !PT ;  /* 0x000000091a097209 */ /* 0x000fe40007810000 */
[----:B------:R-:W-:Y:S01]  /*ed40*/  FMNMX.FTZ R8, R13, R8, !PT ;  /* 0x000000080d087209 */ /* 0x000fe20007810000 */
[----:B------:R-:W-:Y:S01]  /*ed50*/  VIADD R178, R240, 0xdaa66d2b ;  /* 0xdaa66d2bf0b27836 */ /* 0x000fe20000000000 */
[----:B------:R-:W-:Y:S01]  /*ed60*/  FMNMX.FTZ R9, R24, R9, !PT ;  /* 0x0000000918097209 */ /* 0x000fe20007810000 */
[----:B------:R-:W-:Y:S01]  /*ed70*/  VIADD R176, R240, 0x78dde6e4 ;  /* 0x78dde6e4f0b07836 */ /* 0x000fe20000000000 */
[----:B------:R-:W-:Y:S01]  /*ed80*/  FMNMX.FTZ R8, R27, R8, !PT ;  /* 0x000000081b087209 */ /* 0x000fe20007810000 */
[----:B------:R-:W-:-:S02]  /*ed90*/  VIADD R181, R241, 0xa9066899 ;  /* 0xa9066899f1b57836 */ /* 0x000fc40000000000 */
[----:B------:R-:W-:Y:S01]  /*eda0*/  VIADD R175, R241, 0xed9eba14 ;  /* 0xed9eba14f1af7836 */ /* 0x000fe20000000000 */
[----:B------:R-:W-:Y:S01]  /*edb0*/  FMNMX.FTZ R8, R25, R8, !PT ;  /* 0x0000000819087209 */ /* 0x000fe20007810000 */
[----:B------:R-:W-:-:S03]  /*edc0*/  VIADD R174, R240, 0xb54cda56 ;  /* 0xb54cda56f0ae7836 */ /* 0x000fc60000000000 */
[----:B------:R-:W-:Y:S01]  /*edd0*/  FMNMX.FTZ R8, R23, R8, !PT ;  /* 0x0000000817087209 */ /* 0x000fe20007810000 */
[----:B--2---:R-:W-:-:S03]  /*ede0*/  IMAD.WIDE.U32 R222, R168, -0x2daee0ad, RZ ;  /* 0xd2511f53a8de7825 */ /* 0x004fc600078e00ff */
[----:B------:R-:W-:Y:S02]  /*edf0*/  FMNMX.FTZ R8, R21, R8, !PT ;  /* 0x0000000815087209 */ /* 0x000fe40007810000 */
[----:B------:R-:W-:Y:S02]  /*ee00*/  LOP3.LUT R38, R223, UR4, R241, 0x96, !PT ;  /* 0x00000004df267c12 */ /* 0x000fe4000f8e96f1 */
[----:B------:R-:W-:Y:S02]  /*ee10*/  LOP3.LUT R182, R185, R222, R5, 0x96, !PT ;  /* 0x000000deb9b67212 */ /* 0x000fe400078e9605 */
[----:B------:R-:W-:Y:S01]  /*ee20*/  FMNMX.FTZ R8, R203, R8, !PT ;  /* 0x00000008cb087209 */ /* 0x000fe20007810000 */
[----:B------:R-:W-:-:S03]  /*ee30*/  IMAD.WIDE.U32 R38, R38, -0x326172a9, RZ ;  /* 0xcd9e8d5726267825 */ /* 0x000fc600078e00ff */
[----:B------:R-:W-:Y:S01]  /*ee40*/  FMNMX.FTZ R8, R201, R8, !PT ;  /* 0x00000008c9087209 */ /* 0x000fe20007810000 */
[----:B------:R-:W-:Y:S01]  /*ee50*/  IMAD.WIDE.U32 R182, R182, -0x326172a9, RZ ;  /* 0xcd9e8d57b6b67825 */ /* 0x000fe200078e00ff */
[----:B-1----:R-:W-:Y:S02]  /*ee60*/  LOP3.LUT R2, R39, R210, R208, 0x96, !PT ;  /* 0x000000d227027212 */ /* 0x002fe400078e96d0 */
[----:B------:R-:W-:Y:S02]  /*ee70*/  FMNMX.FTZ R8, R199, R8, !PT ;  /* 0x00000008c7087209 */ /* 0x000fe40007810000 */
[----:B------:R-:W-:Y:S01]  /*ee80*/  LOP3.LUT R6, R183, R38, R180, 0x96, !PT ;  /* 0x00000026b7067212 */ /* 0x000fe200078e96b4 */
[----:B------:R-:W-:-:S04]  /*ee90*/  IMAD.WIDE.U32 R2, R2, -0x2daee0ad, RZ ;  /* 0xd2511f5302027825 */ /* 0x000fc800078e00ff */
[----:B------:R-:W-:Y:S01]  /*eea0*/  IMAD.WIDE.U32 R6, R6, -0x2daee0ad, RZ ;  /* 0xd2511f5306067825 */ /* 0x000fe200078e00ff */
[----:B------:R-:W-:-:S04]  /*eeb0*/  LOP3.LUT R4, R3, R184, R179, 0x96, !PT ;  /* 0x000000b803047212 */ /* 0x000fc800078e96b3 */
[----:B------:R-:W-:Y:S01]  /*eec0*/  LOP3.LUT R3, R7, R2, R177, 0x96, !PT ;  /* 0x0000000207037212 */ /* 0x000fe200078e96b1 */
[----:B------:R-:W-:Y:S01]  /*eed0*/  IMAD.WIDE.U32 R204, R4, -0x326172a9, RZ ;  /* 0xcd9e8d5704cc7825 */ /* 0x000fe200078e00ff */
[----:B------:R-:W-:-:S03]  /*eee0*/  FMNMX.FTZ R7, R22, R9, !PT ;  /* 0x0000000916077209 */ /* 0x000fc60007810000 */
[----:B------:R-:W-:Y:S01]  /*eef0*/  IMAD.WIDE.U32 R224, R3, -0x326172a9, RZ ;  /* 0xcd9e8d5703e07825 */ /* 0x000fe200078e00ff */
[----:B------:R-:W-:Y:S02]  /*ef00*/  FMNMX.FTZ R2, R20, R7, !PT ;  /* 0x0000000714027209 */ /* 0x000fe40007810000 */
[----:B------:R-:W-:Y:S02]  /*ef10*/  LOP3.LUT R3, R53, R171, RZ, 0x3c, !PT ;  /* 0x000000ab35037212 */ /* 0x000fe400078e3cff */
[----:B------:R-:W-:Y:S02]  /*ef20*/  FMNMX.FTZ R7, R195, R2, !PT ;  /* 0x00000002c3077209 */ /* 0x000fe40007810000 */
[----:B------:R-:W-:Y:S01]  /*ef30*/  LOP3.LUT R2, R205, R182, R178, 0x96, !PT ;  /* 0x000000b6cd027212 */ /* 0x000fe200078e96b2 */
[----:B------:R-:W-:Y:S01]  /*ef40*/  IMAD.WIDE.U32 R60, R3, -0x2daee0ad, RZ ;  /* 0xd2511f53033c7825 */ /* 0x000fe200078e00ff */
[----:B------:R-:W-:Y:S02]  /*ef50*/  FMNMX.FTZ R4, R194, R7, !PT ;  /* 0x00000007c2047209 */ /* 0x000fe40007810000 */
[----:B------:R-:W-:Y:S01]  /*ef60*/  LOP3.LUT R204, R225, R204, R176, 0x96, !PT ;  /* 0x000000cce1cc7212 */ /* 0x000fe200078e96b0 */
[----:B------:R-:W-:Y:S01]  /*ef70*/  IMAD.WIDE.U32 R10, R2, -0x2daee0ad, RZ ;  /* 0xd2511f53020a7825 */ /* 0x000fe200078e00ff */
[----:B------:R-:W-:-:S02]  /*ef80*/  FMNMX.FTZ R3, R193, R4, !PT ;  /* 0x00000004c1037209 */ /* 0x000fc40007810000 */
[----:B------:R-:W-:Y:S01]  /*ef90*/  LOP3.LUT R226, R61, R222, R5, 0x96, !PT ;  /* 0x000000de3de27212 */ /* 0x000fe200078e9605 */
[----:B------:R-:W-:Y:S01]  /*efa0*/  IMAD.WIDE.U32 R204, R204, -0x2daee0ad, RZ ;  /* 0xd2511f53cccc7825 */ /* 0x000fe200078e00ff */
[----:B------:R-:W-:Y:S02]  /*efb0*/  FMNMX.FTZ R3, R192, R3, !PT ;  /* 0x00000003c0037209 */ /* 0x000fe40007810000 */
[----:B------:R-:W-:Y:S01]  /*efc0*/  LOP3.LUT R2, R39, R52, R208, 0x96, !PT ;  /* 0x0000003427027212 */ /* 0x000fe200078e96d0 */
[----:B------:R-:W-:Y:S01]  /*efd0*/  IMAD.WIDE.U32 R226, R226, -0x326172a9, RZ ;  /* 0xcd9e8d57e2e27825 */ /* 0x000fe200078e00ff */
[----:B------:R-:W-:Y:S02]  /*efe0*/  FMNMX.FTZ R4, R34, R3, !PT ;  /* 0x0000000322047209 */ /* 0x000fe40007810000 */
[----:B------:R-:W-:Y:S01]  /*eff0*/  LOP3.LUT R10, R205, R10, R181, 0x96, !PT ;  /* 0x0000000acd0a7212 */ /* 0x000fe200078e96b5 */
[----:B------:R-:W-:Y:S01]  /*f000*/  IMAD.WIDE.U32 R58, R2, -0x2daee0ad, RZ ;  /* 0xd2511f53023a7825 */ /* 0x000fe200078e00ff */
[----:B------:R-:W-:-:S02]  /*f010*/  FMNMX.FTZ R3, R33, R4, !PT ;  /* 0x0000000421037209 */ /* 0x000fc40007810000 */
[----:B------:R-:W-:Y:S02]  /*f020*/  LOP3.LUT R38, R227, R38, R180, 0x96, !PT ;  /* 0x00000026e3267212 */ /* 0x000fe400078e96b4 */
[----:B------:R-:W-:Y:S02]  /*f030*/  FMNMX.FTZ R52, R32, R3, !PT ;  /* 0x0000000320347209 */ /* 0x000fe40007810000 */
[----:B------:R-:W-:Y:S01]  /*f040*/  LOP3.LUT R6, R11, R6, R175, 0x96, !PT ;  /* 0x000000060b067212 */ /* 0x000fe200078e96af */
[----:B------:R-:W-:Y:S01]  /*f050*/  IMAD.WIDE.U32 R10, R10, -0x326172a9, RZ ;  /* 0xcd9e8d570a0a7825 */ /* 0x000fe200078e00ff */
[----:B------:R-:W-:Y:S02]  /*f060*/  FMNMX.FTZ R52, R35, R52, !PT ;  /* 0x0000003423347209 */ /* 0x000fe40007810000 */
[----:B------:R-:W-:Y:S01]  /*f070*/  LOP3.LUT R4, R59, R60, R179, 0x96, !PT ;  /* 0x0000003c3b047212 */ /* 0x000fe200078e96b3 */
[----:B------:R-:W-:Y:S01]  /*f080*/  IMAD.WIDE.U32 R38, R38, -0x2daee0ad, RZ ;  /* 0xd2511f5326267825 */ /* 0x000fe200078e00ff */
[----:B------:R-:W-:Y:S01]  /*f090*/  SHF.R.U32.HI R7, RZ, 0x10, R10 ;  /* 0x00000010ff077819 */ /* 0x000fe2000001160a */
[----:B------:R-:W1:Y:S01]  /*f0a0*/  SHFL.BFLY PT, R3, R52, 0x2, 0x1f ;  /* 0x0c401f0034037f89 */ /* 0x000e6200000e0000 */
[----:B------:R-:W-:Y:S01]  /*f0b0*/  FMNMX.FTZ R5, R197, R8, !PT ;  /* 0x00000008c5057209 */ /* 0x000fe20007810000 */
[----:B------:R-:W-:Y:S01]  /*f0c0*/  IMAD.WIDE.U32 R60, R6, -0x326172a9, RZ ;  /* 0xcd9e8d57063c7825 */ /* 0x000fe200078e00ff */
[----:B------:R-:W-:-:S02]  /*f0d0*/  LOP3.LUT R2, R39, R58, R177, 0x96, !PT ;  /* 0x0000003a27027212 */ /* 0x000fc400078e96b1 */
[----:B------:R-:W-:Y:S01]  /*f0e0*/  LOP3.LUT R54, R10, 0xffff, RZ, 0xc0, !PT ;  /* 0x0000ffff0a367812 */ /* 0x000fe200078ec0ff */
[----:B------:R-:W-:Y:S01]  /*f0f0*/  IMAD.WIDE.U32 R8, R4, -0x326172a9, RZ ;  /* 0xcd9e8d5704087825 */ /* 0x000fe200078e00ff */
[----:B------:R-:W-:Y:S01]  /*f100*/  LOP3.LUT R49, R10, 0xff, RZ, 0xc0, !PT ;  /* 0x000000ff0a317812 */ /* 0x000fe200078ec0ff */
[----:B------:R-:W-:Y:S01]  /*f110*/  STL.64 [R1+0x20], R60 ;  /* 0x0000203c01007387 */ /* 0x000fe20000100a00 */
[----:B------:R-:W-:Y:S01]  /*f120*/  SHF.R.U32.HI R10, RZ, 0x18, R10 ;  /* 0x00000018ff0a7819 */ /* 0x000fe2000001160a */
[----:B------:R-:W-:Y:S01]  /*f130*/  IMAD.WIDE.U32 R230, R2, -0x326172a9, RZ ;  /* 0xcd9e8d5702e67825 */ /* 0x000fe200078e00ff */
[----:B------:R-:W-:Y:S01]  /*f140*/  LOP3.LUT R7, R7, 0xff, RZ, 0xc0, !PT ;  /* 0x000000ff07077812 */ /* 0x000fe200078ec0ff */
[----:B------:R2:W-:Y:S01]  /*f150*/  STL.64 [R1+0x40], R232 ;  /* 0x000040e801007387 */ /* 0x0005e20000100a00 */
[----:B------:R-:W-:Y:S02]  /*f160*/  FMNMX.FTZ R5, R40, R5, !PT ;  /* 0x0000000528057209 */ /* 0x000fe40007810000 */
[----:B------:R-:W-:-:S02]  /*f170*/  PRMT R7, R7, 0x5410, R10 ;  /* 0x0000541007077816 */ /* 0x000fc4000000000a */
[----:B------:R-:W-:Y:S02]  /*f180*/  LOP3.LUT R6, R11, R60, R174, 0x96, !PT ;  /* 0x0000003c0b067212 */ /* 0x000fe400078e96ae */
[----:B------:R-:W-:Y:S02]  /*f190*/  FMNMX.FTZ R10, R36, R5, !PT ;  /* 0x00000005240a7209 */ /* 0x000fe40007810000 */
[----:B------:R-:W-:Y:S02]  /*f1a0*/  LOP3.LUT R2, R231, R8, R176, 0x96, !PT ;  /* 0x00000008e7027212 */ /* 0x000fe400078e96b0 */
[----:B------:R-:W-:Y:S02]  /*f1b0*/  LOP3.LUT R8, R6, 0xffff, RZ, 0xc0, !PT ;  /* 0x0000ffff06087812 */ /* 0x000fe400078ec0ff */
[----:B------:R-:W-:Y:S02]  /*f1c0*/  FMNMX.FTZ R10, R37, R10, !PT ;  /* 0x0000000a250a7209 */ /* 0x000fe40007810000 */
[----:B------:R-:W-:-:S02]  /*f1d0*/  LOP3.LUT R4, R9, R226, R178, 0x96, !PT ;  /* 0x000000e209047212 */ /* 0x000fc400078e96b2 */
[----:B-1----:R-:W-:Y:S02]  /*f1e0*/  FMNMX.FTZ R3, R52, R3, !PT ;  /* 0x0000000334037209 */ /* 0x002fe40007810000 */
[----:B------:R-:W-:Y:S02]  /*f1f0*/  SHF.R.U32.HI R8, RZ, 0x8, R8 ;  /* 0x00000008ff087819 */ /* 0x000fe40000011608 */
[----:B------:R-:W-:Y:S01]  /*f200*/  LOP3.LUT R57, R6, 0xff, RZ, 0xc0, !PT ;  /* 0x000000ff06397812 */ /* 0x000fe200078ec0ff */
[----:B------:R-:W1:Y:S01]  /*f210*/  SHFL.BFLY PT, R164, R3, 0x1, 0x1f ;  /* 0x0c201f0003a47f89 */ /* 0x000e6200000e0000 */
[----:B------:R-:W-:Y:S02]  /*f220*/  FMNMX.FTZ R9, R41, R10, !PT ;  /* 0x0000000a29097209 */ /* 0x000fe40007810000 */
[----:B------:R-:W-:Y:S02]  /*f230*/  FMNMX.FTZ R11, R213, R0, !PT ;  /* 0x00000000d50b7209 */ /* 0x000fe40007810000 */
[----:B------:R-:W-:Y:S01]  /*f240*/  PRMT R57, R57, 0x5410, R8 ;  /* 0x0000541039397816 */ /* 0x000fe20000000008 */
[----:B--2---:R-:W-:Y:S01]  /*f250*/  IMAD.WIDE.U32 R232, R2, -0x2daee0ad, RZ ;  /* 0xd2511f5302e87825 */ /* 0x004fe200078e00ff */
[----:B------:R-:W-:Y:S01]  /*f260*/  FMNMX.FTZ R11, R48, R11, !PT ;  /* 0x0000000b300b7209 */ /* 0x000fe20007810000 */
[----:B------:R-:W2:Y:S01]  /*f270*/  SHFL.BFLY PT, R8, R9, 0x2, 0x1f ;  /* 0x0c401f0009087f89 */ /* 0x000ea200000e0000 */
[----:B------:R-:W-:-:S02]  /*f280*/  SHF.R.U32.HI R54, RZ, 0x8, R54 ;  /* 0x00000008ff367819 */ /* 0x000fc40000011636 */
[----:B------:R-:W-:Y:S02]  /*f290*/  FMNMX.FTZ R11, R46, R11, !PT ;  /* 0x0000000b2e0b7209 */ /* 0x000fe40007810000 */
[----:B------:R-:W-:Y:S01]  /*f2a0*/  PRMT R49, R49, 0x5410, R54 ;  /* 0x0000541031317816 */ /* 0x000fe20000000036 */
[----:B------:R-:W-:Y:S01]  /*f2b0*/  IMAD.WIDE.U32 R54, R4, -0x2daee0ad, RZ ;  /* 0xd2511f5304367825 */ /* 0x000fe200078e00ff */
[----:B------:R-:W-:Y:S02]  /*f2c0*/  FMNMX.FTZ R11, R50, R11, !PT ;  /* 0x0000000b320b7209 */ /* 0x000fe40007810000 */
[--C-:B------:R-:W-:Y:S02]  /*f2d0*/  SHF.R.U32.HI R5, RZ, 0x10, R6.reuse ;  /* 0x00000010ff057819 */ /* 0x100fe40000011606 */
[----:B------:R-:W-:Y:S02]  /*f2e0*/  FMNMX.FTZ R11, R30, R11, !PT ;  /* 0x0000000b1e0b7209 */ /* 0x000fe40007810000 */
[----:B------:R-:W-:-:S02]  /*f2f0*/  SHF.R.U32.HI R6, RZ, 0x18, R6 ;  /* 0x00000018ff067819 */ /* 0x000fc40000011606 */
[----:B------:R-:W-:Y:S02]  /*f300*/  FMNMX.FTZ R11, R188, R11, !PT ;  /* 0x0000000bbc0b7209 */ /* 0x000fe40007810000 */
[----:B-1----:R-:W-:Y:S02]  /*f310*/  FMNMX.FTZ R164, R3, R164, !PT ;  /* 0x000000a403a47209 */ /* 0x002fe40007810000 */
[----:B------:R-:W-:Y:S02]  /*f320*/  FMNMX.FTZ R2, R190, R11, !PT ;  /* 0x0000000bbe027209 */ /* 0x000fe40007810000 */
[----:B------:R-:W-:Y:S01]  /*f330*/  LOP3.LUT R5, R5, 0xff, RZ, 0xc0, !PT ;  /* 0x000000ff05057812 */ /* 0x000fe200078ec0ff */
[----:B------:R-:W-:Y:S01]  /*f340*/  FMUL.FTZ R61, R164, UR19 ;  /* 0x00000013a43d7c20 */ /* 0x000fe20008410000 */
[----:B------:R-:W-:Y:S02]  /*f350*/  FMNMX.FTZ R3, R187, R2, !PT ;  /* 0x00000002bb037209 */ /* 0x000fe40007810000 */
[----:B--2---:R-:W-:-:S02]  /*f360*/  FMNMX.FTZ R8, R9, R8, !PT ;  /* 0x0000000809087209 */ /* 0x004fc40007810000 */
        /* <DEDUP_REMOVED lines=14> */
[----:B------:R-:W-:Y:S02]  /*f450*/  LOP3.LUT R54, R233, R54, R181, 0x96, !PT ;  /* 0x00000036e9367212 */ /* 0x000fe400078e96b5 */
[----:B------:R-:W-:Y:S02]  /*f460*/  FMNMX.FTZ R9, R31, R2, !PT ;  /* 0x000000021f097209 */ /* 0x000fe40007810000 */
[----:B------:R-:W-:Y:S02]  /*f470*/  PRMT R5, R5, 0x5410, R6 ;  /* 0x0000541005057816 */ /* 0x000fe40000000006 */
[----:B------:R-:W-:Y:S02]  /*f480*/  FMNMX.FTZ R9, R216, R9, !PT ;  /* 0x00000009d8097209 */ /* 0x000fe40007810000 */
[----:B------:R-:W-:-:S02]  /*f490*/  FMNMX.FTZ R39, R167, R4, !PT ;  /* 0x00000004a7277209 */ /* 0x000fc40007810000 */
[----:B------:R-:W-:Y:S02]  /*f4a0*/  FMNMX.FTZ R9, R228, R9, !PT ;  /* 0x00000009e4097209 */ /* 0x000fe40007810000 */
[----:B------:R-:W-:Y:S01]  /*f4b0*/  LOP3.LUT R6, R55, R38, R175, 0x96, !PT ;  /* 0x0000002637067212 */ /* 0x000fe200078e96af */
[----:B------:R-:W-:Y:S01]  /*f4c0*/  IMAD.WIDE.U32 R54, R54, -0x326172a9, RZ ;  /* 0xcd9e8d5736367825 */ /* 0x000fe200078e00ff */
[----:B------:R-:W-:Y:S02]  /*f4d0*/  FMNMX.FTZ R9, R248, R9, !PT ;  /* 0x00000009f8097209 */ /* 0x000fe40007810000 */
[----:B------:R-:W-:Y:S01]  /*f4e0*/  FMNMX.FTZ R39, R172, R39, !PT ;  /* 0x00000027ac277209 */ /* 0x000fe20007810000 */
[----:B------:R-:W-:Y:S01]  /*f4f0*/  IMAD.WIDE.U32 R58, R6, -0x326172a9, RZ ;  /* 0xcd9e8d57063a7825 */ /* 0x000fe200078e00ff */
[----:B------:R-:W-:Y:S02]  /*f500*/  FMNMX.FTZ R9, R206, R9, !PT ;  /* 0x00000009ce097209 */ /* 0x000fe40007810000 */
[----:B------:R-:W-:Y:S01]  /*f510*/  LOP3.LUT R4, R54, 0xffff, RZ, 0xc0, !PT ;  /* 0x0000ffff36047812 */ /* 0x000fe200078ec0ff */
[----:B------:R-:W2:Y:S01]  /*f520*/  SHFL.BFLY PT, R2, R39, 0x2, 0x1f ;  /* 0x0c401f0027027f89 */ /* 0x000ea200000e0000 */
[----:B------:R-:W-:-:S02]  /*f530*/  FMNMX.FTZ R9, R64, R9, !PT ;  /* 0x0000000940097209 */ /* 0x000fc40007810000 */
[----:B------:R-:W-:Y:S02]  /*f540*/  SHF.R.U32.HI R4, RZ, 0x8, R4 ;  /* 0x00000008ff047819 */ /* 0x000fe40000011604 */
[----:B------:R-:W-:Y:S02]  /*f550*/  LOP3.LUT R11, R54, 0xff, RZ, 0xc0, !PT ;  /* 0x000000ff360b7812 */ /* 0x000fe400078ec0ff */
[----:B------:R-:W-:Y:S02]  /*f560*/  FMNMX.FTZ R9, R62, R9, !PT ;  /* 0x000000093e097209 */ /* 0x000fe40007810000 */
[----:B------:R-:W-:Y:S02]  /*f570*/  PRMT R11, R11, 0x5410, R4 ;  /* 0x000054100b0b7816 */ /* 0x000fe40000000004 */
[----:B------:R-:W-:Y:S02]  /*f580*/  FMNMX.FTZ R4, R66, R9, !PT ;  /* 0x0000000942047209 */ /* 0x000fe40007810000 */
[----:B------:R-:W-:-:S02]  /*f590*/  FSETP.NEU.FTZ.AND P3, PT, R164, -INF , PT ;  /* 0xff800000a400780b */ /* 0x000fc40003f7d000 */
[----:B------:R-:W-:Y:S02]  /*f5a0*/  FMNMX.FTZ R4, R65, R4, !PT ;  /* 0x0000000441047209 */ /* 0x000fe40007810000 */
[----:B------:R-:W-:Y:S02]  /*f5b0*/  FSEL R61, R61, RZ, P3 ;  /* 0x000000ff3d3d7208 */ /* 0x000fe40001800000 */
[----:B-1----:R-:W-:Y:S01]  /*f5c0*/  FMNMX.FTZ R3, R8, R3, !PT ;  /* 0x0000000308037209 */ /* 0x002fe20007810000 */
[----:B------:R-:W1:Y:S01]  /*f5d0*/  SHFL.BFLY PT, R45, R4, 0x2, 0x1f ;  /* 0x0c401f00042d7f89 */ /* 0x000e6200000e0000 */
[----:B------:R-:W-:Y:S01]  /*f5e0*/  SHF.R.U32.HI R9, RZ, 0x10, R54 ;  /* 0x00000010ff097819 */ /* 0x000fe20000011636 */
[--C-:B------:R-:W-:Y:S01]  /*f5f0*/  FFMA.FTZ R53, R56, UR19, -R61.reuse ;  /* 0x0000001338357c23 */ /* 0x100fe2000801083d */
[C---:B------:R-:W-:Y:S01]  /*f600*/  FSETP.NEU.FTZ.AND P2, PT, R3.reuse, -INF , PT ;  /* 0xff8000000300780b */ /* 0x040fe20003f5d000 */
[----:B------:R-:W-:Y:S01]  /*f610*/  FMUL.FTZ R56, R3, UR19 ;  /* 0x0000001303387c20 */ /* 0x000fe20008410000 */
[----:B--2---:R-:W-:Y:S01]  /*f620*/  FMNMX.FTZ R2, R39, R2, !PT ;  /* 0x0000000227027209 */ /* 0x004fe20007810000 */
[--C-:B------:R-:W-:Y:S01]  /*f630*/  FFMA.FTZ R44, R44, UR19, -R61.reuse ;  /* 0x000000132c2c7c23 */ /* 0x100fe2000801083d */
[----:B------:R-:W-:Y:S01]  /*f640*/  LOP3.LUT R6, R55, R58, R174, 0x96, !PT ;  /* 0x0000003a37067212 */ /* 0x000fe200078e96ae */
[----:B------:R-:W-:Y:S01]  /*f650*/  FFMA.FTZ R60, R196, UR19, -R61 ;  /* 0x00000013c43c7c23 */ /* 0x000fe2000801083d */
[----:B------:R-:W-:Y:S01]  /*f660*/  FSEL R56, R56, RZ, P2 ;  /* 0x000000ff38387208 */ /* 0x000fe20001000000 */
[----:B------:R-:W2:Y:S01]  /*f670*/  SHFL.BFLY PT, R39, R2, 0x1, 0x1f ;  /* 0x0c201f0002277f89 */ /* 0x000ea200000e0000 */
[----:B------:R-:W-:Y:S01]  /*f680*/  LOP3.LUT R9, R9, 0xff, RZ, 0xc0, !PT ;  /* 0x000000ff09097812 */ /* 0x000fe200078ec0ff */
[----:B------:R-:W-:Y:S01]  /*f690*/  MUFU.EX2 R44, R44 ;  /* 0x0000002c002c7308 */ /* 0x000fe20000000800 */
[----:B------:R-:W-:-:S02]  /*f6a0*/  SHF.R.U32.HI R8, RZ, 0x18, R54 ;  /* 0x00000018ff087819 */ /* 0x000fc40000011636 */
[----:B-1----:R-:W-:Y:S01]  /*f6b0*/  FMNMX.FTZ R4, R4, R45, !PT ;  /* 0x0000002d04047209 */ /* 0x002fe20007810000 */
[----:B------:R-:W-:Y:S01]  /*f6c0*/  FFMA.FTZ R38, R13, UR19, -R56 ;  /* 0x000000130d267c23 */ /* 0x000fe20008010838 */
[----:B------:R-:W-:Y:S01]  /*f6d0*/  PRMT R9, R9, 0x5410, R8 ;  /* 0x0000541009097816 */ /* 0x000fe20000000008 */
[----:B------:R-:W-:Y:S01]  /*f6e0*/  FFMA.FTZ R51, R19, UR19, -R56 ;  /* 0x0000001313337c23 */ /* 0x000fe20008010838 */
[----:B------:R-:W-:Y:S01]  /*f6f0*/  IMAD.MOV.U32 R54, RZ, RZ, R232 ;  /* 0x000000ffff367224 */ /* 0x000fe200078e00e8 */
[----:B------:R-:W1:Y:S01]  /*f700*/  SHFL.BFLY PT, R45, R4, 0x1, 0x1f ;  /* 0x0c201f00042d7f89 */ /* 0x000e6200000e0000 */
[----:B------:R-:W-:Y:S01]  /*f710*/  MUFU.EX2 R60, R60 ;  /* 0x0000003c003c7308 */ /* 0x000fe20000000800 */
[----:B------:R-:W-:Y:S01]  /*f720*/  IMAD.MOV.U32 R55, RZ, RZ, R233 ;  /* 0x000000ffff377224 */ /* 0x000fe200078e00e9 */
[----:B--2---:R-:W-:Y:S01]  /*f730*/  FMNMX.FTZ R2, R2, R39, !PT ;  /* 0x0000002702027209 */ /* 0x004fe20007810000 */
[----:B------:R-:W-:-:S05]  /*f740*/  FFMA.FTZ R39, R15, UR19, -R56 ;  /* 0x000000130f277c23 */ /* 0x000fca0008010838 */
[----:B------:R-:W-:Y:S01]  /*f750*/  MUFU.EX2 R38, R38 ;  /* 0x0000002600267308 */ /* 0x000fe20000000800 */
[C---:B------:R-:W-:Y:S01]  /*f760*/  FMUL.FTZ R173, R2.reuse, UR19 ;  /* 0x0000001302ad7c20 */ /* 0x040fe20008410000 */
[----:B------:R-:W-:Y:S01]  /*f770*/  FSETP.NEU.FTZ.AND P1, PT, R2, -INF , PT ;  /* 0xff8000000200780b */ /* 0x000fe20003f3d000 */
[----:B------:R2:W5:Y:S03]  /*f780*/  LDL.LU.64 R232, [R1+0x40] ;  /* 0x0000400001e87983 */ /* 0x0005660000300a00 */
[----:B------:R-:W-:Y:S02]  /*f790*/  FSEL R173, R173, RZ, P1 ;  /* 0x000000ffadad7208 */ /* 0x000fe40000800000 */
[----:B------:R-:W-:Y:S01]  /*f7a0*/  MUFU.EX2 R39, R39 ;  /* 0x0000002700277308 */ /* 0x000fe20000000800 */
[----:B---3--:R-:W-:Y:S02]  /*f7b0*/  IMAD.MOV.U32 R189, RZ, RZ, R43 ;  /* 0x000000ffffbd7224 */ /* 0x008fe400078e002b */
[----:B------:R-:W-:Y:S01]  /*f7c0*/  FFMA.FTZ R43, R42, UR19, -R61 ;  /* 0x000000132a2b7c23 */ /* 0x000fe2000801083d */
[----:B------:R-:W-:Y:S01]  /*f7d0*/  FFMA.FTZ R52, R0, UR19, -R173 ;  /* 0x0000001300347c23 */ /* 0x000fe200080108ad */
[----:B------:R-:W-:Y:S01]  /*f7e0*/  FFMA.FTZ R42, R17, UR19, -R56 ;  /* 0x00000013112a7c23 */ /* 0x000fe20008010838 */
[----:B-1----:R-:W-:-:S02]  /*f7f0*/  FMNMX.FTZ R0, R4, R45, !PT ;  /* 0x0000002d04007209 */ /* 0x002fc40007810000 */
[----:B------:R-:W-:Y:S01]  /*f800*/  MUFU.EX2 R53, R53 ;  /* 0x0000003500357308 */ /* 0x000fe20000000800 */
[----:B------:R-:W-:Y:S02]  /*f810*/  SHF.R.U32.HI R17, RZ, 0x10, R6 ;  /* 0x00000010ff117819 */ /* 0x000fe40000011606 */
[----:B------:R-:W-:-:S05]  /*f820*/  LOP3.LUT R8, R6, 0xffff, RZ, 0xc0, !PT ;  /* 0x0000ffff06087812 */ /* 0x000fca00078ec0ff */
[----:B------:R-:W1:Y:S01]  /*f830*/  MUFU.EX2 R43, R43 ;  /* 0x0000002b002b7308 */ /* 0x000e620000000800 */
[----:B------:R-:W-:Y:S01]  /*f840*/  LOP3.LUT R19, R6, 0xff, RZ, 0xc0, !PT ;  /* 0x000000ff06137812 */ /* 0x000fe200078ec0ff */
[C---:B------:R-:W-:Y:S01]  /*f850*/  FMUL.FTZ R67, R0.reuse, UR19 ;  /* 0x0000001300437c20 */ /* 0x040fe20008410000 */
[----:B------:R-:W-:Y:S02]  /*f860*/  FSEL R13, R3, RZ, P2 ;  /* 0x000000ff030d7208 */ /* 0x000fe40001000000 */
[----:B------:R-:W-:Y:S02]  /*f870*/  SHF.R.U32.HI R6, RZ, 0x18, R6 ;  /* 0x00000018ff067819 */ /* 0x000fe40000011606 */
[----:B------:R-:W-:Y:S02]  /*f880*/  LOP3.LUT R17, R17, 0xff, RZ, 0xc0, !PT ;  /* 0x000000ff11117812 */ /* 0x000fe400078ec0ff */
[----:B------:R-:W-:Y:S01]  /*f890*/  FSETP.NEU.FTZ.AND P2, PT, R0, -INF , PT ;  /* 0xff8000000000780b */ /* 0x000fe20003f5d000 */
[----:B------:R-:W-:Y:S01]  /*f8a0*/  FADD.FTZ R10, R214, -R13 ;  /* 0x8000000dd60a7221 */ /* 0x000fe20000010000 */
[----:B------:R-:W-:Y:S01]  /*f8b0*/  FSEL R4, R164, RZ, P3 ;  /* 0x000000ffa4047208 */ /* 0x000fe20001800000 */
[----:B------:R-:W-:Y:S01]  /*f8c0*/  IMAD.MOV.U32 R214, RZ, RZ, R54 ;  /* 0x000000ffffd67224 */ /* 0x000fe200078e0036 */
[----:B------:R-:W-:-:S02]  /*f8d0*/  PRMT R17, R17, 0x5410, R6 ;  /* 0x0000541011117816 */ /* 0x000fc40000000006 */
[----:B------:R-:W-:Y:S02]  /*f8e0*/  SHF.R.U32.HI R8, RZ, 0x8, R8 ;  /* 0x00000008ff087819 */ /* 0x000fe40000011608 */
[----:B------:R-:W-:Y:S02]  /*f8f0*/  FSEL R67, R67, RZ, P2 ;  /* 0x000000ff43437208 */ /* 0x000fe40001000000 */
[----:B------:R-:W-:Y:S02]  /*f900*/  FSEL R6, R2, RZ, P1 ;  /* 0x000000ff02067208 */ /* 0x000fe40000800000 */
[----:B------:R-:W-:Y:S02]  /*f910*/  FSEL R15, R0, RZ, P2 ;  /* 0x000000ff000f7208 */ /* 0x000fe40001000000 */
[----:B------:R-:W-:Y:S01]  /*f920*/  PRMT R54, R239, 0x7054, R239 ;  /* 0x00007054ef367816 */ /* 0x000fe200000000ef */
[----:B------:R-:W-:Y:S01]  /*f930*/  FADD.FTZ R4, R215, -R4 ;  /* 0x80000004d7047221 */ /* 0x000fe20000010000 */
[----:B------:R-:W-:Y:S01]  /*f940*/  PRMT R19, R19, 0x5410, R8 ;  /* 0x0000541013137816 */ /* 0x000fe20000000008 */
[----:B------:R-:W-:-:S02]  /*f950*/  IMAD.MOV.U32 R215, RZ, RZ, R55 ;  /* 0x000000ffffd77224 */ /* 0x000fc400078e0037 */
[----:B------:R-:W-:Y:S01]  /*f960*/  FADD.FTZ R13, R213, -R6 ;  /* 0x80000006d50d7221 */ /* 0x000fe20000010000 */
[----:B------:R-:W-:Y:S01]  /*f970*/  FFMA.FTZ R55, R12, UR19, -R67 ;  /* 0x000000130c377c23 */ /* 0x000fe20008010843 */
[----:B------:R-:W-:Y:S01]  /*f980*/  FADD.FTZ R8, R212, -R15 ;  /* 0x8000000fd4087221 */ /* 0x000fe20000010000 */
[----:B------:R-:W-:Y:S01]  /*f990*/  MUFU.EX2 R51, R51 ;  /* 0x0000003300337308 */ /* 0x000fe20000000800 */
[--C-:B------:R-:W-:Y:S01]  /*f9a0*/  FFMA.FTZ R47, R48, UR19, -R173.reuse ;  /* 0x00000013302f7c23 */ /* 0x100fe200080108ad */
[--C-:B------:R-:W-:Y:S01]  /*f9b0*/  FFMA.FTZ R46, R46, UR19, -R173.reuse ;  /* 0x000000132e2e7c23 */ /* 0x100fe200080108ad */
[----:B------:R-:W-:Y:S01]  /*f9c0*/  FFMA.FTZ R45, R50, UR19, -R173 ;  /* 0x00000013322d7c23 */ /* 0x000fe200080108ad */
[--C-:B------:R-:W-:Y:S01]  /*f9d0*/  HSET2.LE.AND R6, R49, R54.reuse, PT ;  /* 0x0000003631067233 */ /* 0x100fe20003803000 */
[--C-:B------:R-:W-:Y:S01]  /*f9e0*/  FFMA.FTZ R49, R14, UR19, -R67.reuse ;  /* 0x000000130e317c23 */ /* 0x100fe20008010843 */
[----:B-1----:R-:W-:Y:S01]  /*f9f0*/  F2FP.F16.F32.PACK_AB R15, R43, R44 ;  /* 0x0000002c2b0f723e */ /* 0x002fe200000000ff */
[----:B------:R-:W-:Y:S01]  /*fa00*/  FFMA.FTZ R48, R16, UR19, -R67 ;  /* 0x0000001310307c23 */ /* 0x000fe20008010843 */
[----:B------:R-:W1:Y:S01]  /*fa10*/  MUFU.EX2 R42, R42 ;  /* 0x0000002a002a7308 */ /* 0x000e620000000800 */
[----:B------:R-:W-:-:S02]  /*fa20*/  HSET2.LE.AND R7, R7, R54, PT ;  /* 0x0000003607077233 */ /* 0x000fc40003803000 */
[----:B------:R-:W-:Y:S01]  /*fa30*/  F2FP.F16.F32.PACK_AB R12, R38, R39 ;  /* 0x00000027260c723e */ /* 0x000fe200000000ff */
[----:B------:R-:W-:Y:S01]  /*fa40*/  IMAD.MOV.U32 R213, RZ, RZ, R59 ;  /* 0x000000ffffd57224 */ /* 0x000fe200078e003b */
[----:B------:R-:W-:Y:S01]  /*fa50*/  LOP3.LUT R6, R6, R15, RZ, 0xc0, !PT ;  /* 0x0000000f06067212 */ /* 0x000fe200078ec0ff */
[----:B------:R-:W-:Y:S01]  /*fa60*/  FMUL.FTZ R59, R13, UR19 ;  /* 0x000000130d3b7c20 */ /* 0x000fe20008410000 */
[----:B------:R-:W-:Y:S01]  /*fa70*/  LOP3.LUT R7, R7, R12, RZ, 0xc0, !PT ;  /* 0x0000000c07077212 */ /* 0x000fe200078ec0ff */
[----:B------:R-:W-:Y:S01]  /*fa80*/  MUFU.EX2 R46, R46 ;  /* 0x0000002e002e7308 */ /* 0x000fe20000000800 */
[----:B------:R-:W3:Y:S01]  /*fa90*/  LDSM.16.MT88.4 R12, [R221+0x9000] ;  /* 0x00900000dd0c783b */ /* 0x000ee20000004200 */
[----:B------:R-:W-:Y:S01]  /*faa0*/  HSET2.LE.AND R57, R57, R54, PT ;  /* 0x0000003639397233 */ /* 0x000fe20003803000 */
[----:B------:R-:W-:-:S05]  /*fab0*/  FMUL.FTZ R63, R4, UR19 ;  /* 0x00000013043f7c20 */ /* 0x000fca0008410000 */
[----:B------:R-:W4:Y:S01]  /*fac0*/  MUFU.EX2 R45, R45 ;  /* 0x0000002d002d7308 */ /* 0x000f220000000800 */
[----:B------:R-:W-:Y:S01]  /*fad0*/  F2FP.F16.F32.PACK_AB R4, R53, R60 ;  /* 0x0000003c3504723e */ /* 0x000fe200000000ff */
[----:B------:R-:W-:-:S06]  /*fae0*/  FFMA.FTZ R50, R18, UR19, -R67 ;  /* 0x0000001312327c23 */ /* 0x000fcc0008010843 */
[----:B------:R-:W-:Y:S08]  /*faf0*/  MUFU.EX2 R49, R49 ;  /* 0x0000003100317308 */ /* 0x000ff00000000800 */
[----:B------:R-:W2:Y:S01]  /*fb00*/  MUFU.EX2 R48, R48 ;  /* 0x0000003000307308 */ /* 0x000ea20000000800 */
[----:B------:R-:W-:Y:S01]  /*fb10*/  IMAD.MOV.U32 R212, RZ, RZ, R58 ;  /* 0x000000ffffd47224 */ /* 0x000fe200078e003a */
[----:B------:R-:W-:Y:S01]  /*fb20*/  LOP3.LUT R4, R57, R4, RZ, 0xc0, !PT ;  /* 0x0000000439047212 */ /* 0x000fe200078ec0ff */
[----:B------:R-:W-:Y:S01]  /*fb30*/  FMUL.FTZ R58, R10, UR19 ;  /* 0x000000130a3a7c20 */ /* 0x000fe20008410000 */
[----:B------:R-:W-:-:S04]  /*fb40*/  HSET2.LE.AND R5, R5, R54, PT ;  /* 0x0000003605057233 */ /* 0x000fc80003803000 */
[----:B------:R-:W-:Y:S01]  /*fb50*/  MUFU.EX2 R52, R52 ;  /* 0x0000003400347308 */ /* 0x000fe20000000800 */
[----:B------:R-:W-:Y:S01]  /*fb60*/  FMUL.FTZ R57, R8, UR19 ;  /* 0x0000001308397c20 */ /* 0x000fe20008410000 */
[----:B-1----:R-:W-:-:S06]  /*fb70*/  F2FP.F16.F32.PACK_AB R10, R42, R51 ;  /* 0x000000332a0a723e */ /* 0x002fcc00000000ff */
[----:B------:R-:W1:Y:S01]  /*fb80*/  MUFU.EX2 R47, R47 ;  /* 0x0000002f002f7308 */ /* 0x000e620000000800 */
[----:B------:R-:W-:Y:S02]  /*fb90*/  LOP3.LUT R5, R5, R10, RZ, 0xc0, !PT ;  /* 0x0000000a05057212 */ /* 0x000fe400078ec0ff */
[----:B------:R-:W-:-:S05]  /*fba0*/  HSET2.LE.AND R10, R11, R54, PT ;  /* 0x000000360b0a7233 */ /* 0x000fca0003803000 */
[----:B------:R-:W-:Y:S01]  /*fbb0*/  MUFU.EX2 R55, R55 ;  /* 0x0000003700377308 */ /* 0x000fe20000000800 */
[----:B----4-:R-:W-:Y:S02]  /*fbc0*/  F2FP.F16.F32.PACK_AB R11, R45, R46 ;  /* 0x0000002e2d0b723e */ /* 0x010fe400000000ff */
[----:B------:R-:W-:-:S05]  /*fbd0*/  HSET2.LE.AND R9, R9, R54, PT ;  /* 0x0000003609097233 */ /* 0x000fca0003803000 */
[----:B------:R-:W4:Y:S01]  /*fbe0*/  MUFU.EX2 R50, R50 ;  /* 0x0000003200327308 */ /* 0x000f220000000800 */
[----:B--2---:R-:W-:Y:S02]  /*fbf0*/  F2FP.F16.F32.PACK_AB R16, R48, R49 ;  /* 0x000000313010723e */ /* 0x004fe400000000ff */
[----:B------:R-:W-:-:S05]  /*fc00*/  LOP3.LUT R10, R10, R11, RZ, 0xc0, !PT ;  /* 0x0000000b0a0a7212 */ /* 0x000fca00078ec0ff */
[----:B------:R-:W2:Y:S01]  /*fc10*/  MUFU.EX2 R63, R63 ;  /* 0x0000003f003f7308 */ /* 0x000ea20000000800 */
[----:B------:R-:W-:-:S07]  /*fc20*/  LOP3.LUT R11, R9, R16, RZ, 0xc0, !PT ;  /* 0x00000010090b7212 */ /* 0x000fce00078ec0ff */
[----:B------:R-:W3:Y:S01]  /*fc30*/  MUFU.EX2 R58, R58 ;  /* 0x0000003a003a7308 */ /* 0x000ee20000000800 */
[----:B------:R-:W-:-:S07]  /*fc40*/  HSET2.LE.AND R8, R19, R54, PT ;  /* 0x0000003613087233 */ /* 0x000fce0003803000 */
[----:B------:R-:W3:Y:S01]  /*fc50*/  MUFU.EX2 R59, R59 ;  /* 0x0000003b003b7308 */ /* 0x000ee20000000800 */
[----:B-1----:R-:W-:-:S07]  /*fc60*/  F2FP.F16.F32.PACK_AB R9, R47, R52 ;  /* 0x000000342f09723e */ /* 0x002fce00000000ff */
[----:B------:R-:W1:Y:S01]  /*fc70*/  MUFU.EX2 R57, R57 ;  /* 0x0000003900397308 */ /* 0x000e620000000800 */
[----:B------:R-:W-:Y:S02]  /*fc80*/  LOP3.LUT R8, R8, R9, RZ, 0xc0, !PT ;  /* 0x0000000908087212 */ /* 0x000fe400078ec0ff */
[----:B------:R-:W-:Y:S02]  /*fc90*/  HSET2.LE.AND R9, R17, R54, PT ;  /* 0x0000003611097233 */ /* 0x000fe40003803000 */
[----:B----4-:R-:W-:Y:S01]  /*fca0*/  F2FP.F16.F32.PACK_AB R16, R50, R55 ;  /* 0x000000373210723e */ /* 0x010fe200000000ff */
[-C--:B--2---:R-:W-:Y:S01]  /*fcb0*/  FMUL.FTZ R160, R160, R63.reuse ;  /* 0x0000003fa0a07220 */ /* 0x084fe20000410000 */
[----:B------:R-:W-:Y:S01]  /*fcc0*/  FMUL.FTZ R161, R161, R63 ;  /* 0x0000003fa1a17220 */ /* 0x000fe20000410000 */
[----:B---3--:R-:W-:Y:S01]  /*fcd0*/  FMUL.FTZ R162, R162, R58 ;  /* 0x0000003aa2a27220 */ /* 0x008fe20000410000 */
[----:B------:R-:W-:Y:S01]  /*fce0*/  LOP3.LUT R9, R9, R16, RZ, 0xc0, !PT ;  /* 0x0000001009097212 */ /* 0x000fe200078ec0ff */
[-C--:B------:R-:W-:Y:S01]  /*fcf0*/  FMUL.FTZ R163, R163, R58.reuse ;  /* 0x0000003aa3a37220 */ /* 0x080fe20000410000 */
[-C--:B------:R-:W-:Y:S01]  /*fd00*/  FMUL.FTZ R156, R156, R59.reuse ;  /* 0x0000003b9c9c7220 */ /* 0x080fe20000410000 */
[----:B------:R-:W-:Y:S01]  /*fd10*/  FMUL.FTZ R157, R157, R59 ;  /* 0x0000003b9d9d7220 */ /* 0x000fe20000410000 */
[-C--:B------:R-:W-:Y:S01]  /*fd20*/  FMUL.FTZ R148, R148, R63.reuse ;  /* 0x0000003f94947220 */ /* 0x080fe20000410000 */
[----:B------:R-:W-:Y:S01]  /*fd30*/  FMUL.FTZ R149, R149, R63 ;  /* 0x0000003f95957220 */ /* 0x000fe20000410000 */
[-C--:B------:R-:W-:Y:S01]  /*fd40*/  FMUL.FTZ R150, R150, R58.reuse ;  /* 0x0000003a96967220 */ /* 0x080fe20000410000 */
[----:B------:R-:W-:Y:S01]  /*fd50*/  FMUL.FTZ R152, R152, R59 ;  /* 0x0000003b98987220 */ /* 0x000fe20000410000 */
[-C--:B-1----:R-:W-:Y:S01]  /*fd60*/  FMUL.FTZ R158, R158, R57.reuse ;  /* 0x000000399e9e7220 */ /* 0x082fe20000410000 */
[----:B------:R-:W-:Y:S01]  /*fd70*/  FMUL.FTZ R159, R159, R57 ;  /* 0x000000399f9f7220 */ /* 0x000fe20000410000 */
[----:B------:R-:W-:Y:S01]  /*fd80*/  FMUL.FTZ R153, R153, R59 ;  /* 0x0000003b99997220 */ /* 0x000fe20000410000 */
[-C--:B------:R-:W-:Y:S01]  /*fd90*/  FMUL.FTZ R154, R154, R57.reuse ;  /* 0x000000399a9a7220 */ /* 0x080fe20000410000 */
[----:B------:R-:W-:Y:S01]  /*fda0*/  FMUL.FTZ R155, R155, R57 ;  /* 0x000000399b9b7220 */ /* 0x000fe20000410000 */
[-C--:B------:R-:W-:Y:S01]  /*fdb0*/  FMUL.FTZ R151, R151, R58.reuse ;  /* 0x0000003a97977220 */ /* 0x080fe20000410000 */
[-C--:B------:R-:W-:Y:S01]  /*fdc0*/  HMMA.16816.F32 R160, R4, R12.reuse, R160 ;  /* 0x0000000c04a0723c */ /* 0x080fe200000018a0 */
[-C--:B------:R-:W-:Y:S01]  /*fdd0*/  FMUL.FTZ R68, R68, R63.reuse ;  /* 0x0000003f44447220 */ /* 0x080fe20000410000 */
[----:B------:R-:W-:Y:S01]  /*fde0*/  FMUL.FTZ R69, R69, R63 ;  /* 0x0000003f45457220 */ /* 0x000fe20000410000 */
[-C--:B------:R-:W-:Y:S01]  /*fdf0*/  FMUL.FTZ R70, R70, R58.reuse ;  /* 0x0000003a46467220 */ /* 0x080fe20000410000 */
[-C--:B------:R-:W-:Y:S01]  /*fe00*/  FMUL.FTZ R71, R71, R58.reuse ;  /* 0x0000003a47477220 */ /* 0x080fe20000410000 */
        /* <DEDUP_REMOVED lines=9> */
[-C--:B------:R-:W-:Y:S01]  /*fea0*/  FMUL.FTZ R76, R76, R59.reuse ;  /* 0x0000003b4c4c7220 */ /* 0x080fe20000410000 */
[----:B------:R-:W-:Y:S01]  /*feb0*/  FMUL.FTZ R77, R77, R59 ;  /* 0x0000003b4d4d7220 */ /* 0x000fe20000410000 */
[-C--:B------:R-:W-:Y:S01]  /*fec0*/  FMUL.FTZ R78, R78, R57.reuse ;  /* 0x000000394e4e7220 */ /* 0x080fe20000410000 */
[----:B------:R-:W-:Y:S01]  /*fed0*/  FMUL.FTZ R79, R79, R57 ;  /* 0x000000394f4f7220 */ /* 0x000fe20000410000 */
[C---:B------:R-:W-:Y:S01]  /*fee0*/  HMMA.16816.F32 R148, R4.reuse, R14, R148 ;  /* 0x0000000e0494723c */ /* 0x040fe20000001894 */
[----:B------:R-:W1:Y:S01]  /*fef0*/  LDSM.16.MT88.4 R12, [R170+0x9000] ;  /* 0x00900000aa0c783b */ /* 0x000e620000004200 */
[-C--:B------:R-:W-:Y:S01]  /*ff00*/  FMUL.FTZ R83, R83, R58.reuse ;  /* 0x0000003a53537220 */ /* 0x080fe20000410000 */
        /* <DEDUP_REMOVED lines=8> */
[-C--:B------:R-:W-:Y:S01]  /*ff90*/  FMUL.FTZ R96, R96, R63.reuse ;  /* 0x0000003f60607220 */ /* 0x080fe20000410000 */
[----:B------:R-:W-:Y:S01]  /*ffa0*/  FMUL.FTZ R97, R97, R63 ;  /* 0x0000003f61617220 */ /* 0x000fe20000410000 */
[-C--:B------:R-:W-:Y:S01]  /*ffb0*/  FMUL.FTZ R98, R98, R58.reuse ;  /* 0x0000003a62627220 */ /* 0x080fe20000410000 */
        /* <DEDUP_REMOVED lines=21> */
[----:B------:R-:W-:Y:S01]  /*10110*/  LDSM.16.MT88.4 R16, [R221+0xb000] ;  /* 0x00b00000dd10783b */ /* 0x000fe20000004200 */
[-C--:B-1----:R-:W-:Y:S06]  /*10120*/  HMMA.16816.F32 R68, R4, R12.reuse, R68 ;  /* 0x0000000c0444723c */ /* 0x082fec0000001844 */
[C---:B------:R-:W-:Y:S06]  /*10130*/  HMMA.16816.F32 R72, R8.reuse, R12, R72 ;  /* 0x0000000c0848723c */ /* 0x040fec0000001848 */
[-C--:B------:R-:W-:Y:S06]  /*10140*/  HMMA.16816.F32 R76, R8, R14.reuse, R76 ;  /* 0x0000000e084c723c */ /* 0x080fec000000184c */
[C---:B------:R-:W-:Y:S01]  /*10150*/  HMMA.16816.F32 R80, R4.reuse, R14, R80 ;  /* 0x0000000e0450723c */ /* 0x040fe20000001850 */
[----:B------:R-:W1:Y:S05]  /*10160*/  LDSM.16.MT88.4 R12, [R221+0xa000] ;  /* 0x00a00000dd0c783b */ /* 0x000e6a0000004200 */
[-C--:B-1----:R-:W-:Y:S06]  /*10170*/  HMMA.16816.F32 R84, R4, R12.reuse, R84 ;  /* 0x0000000c0454723c */ /* 0x082fec0000001854 */
[C---:B------:R-:W-:Y:S06]  /*10180*/  HMMA.16816.F32 R88, R8.reuse, R12, R88 ;  /* 0x0000000c0858723c */ /* 0x040fec0000001858 */
[-C--:B------:R-:W-:Y:S06]  /*10190*/  HMMA.16816.F32 R92, R8, R14.reuse, R92 ;  /* 0x0000000e085c723c */ /* 0x080fec000000185c */
[C---:B------:R-:W-:Y:S01]  /*101a0*/  HMMA.16816.F32 R96, R4.reuse, R14, R96 ;  /* 0x0000000e0460723c */ /* 0x040fe20000001860 */
[----:B------:R-:W1:Y:S01]  /*101b0*/  LDSM.16.MT88.4 R12, [R170+0xa000] ;  /* 0x00a00000aa0c783b */ /* 0x000e620000004200 */
[-C--:B------:R-:W-:Y:S01]  /*101c0*/  FMUL.FTZ R116, R116, R59.reuse ;  /* 0x0000003b74747220 */ /* 0x080fe20000410000 */
[-C--:B------:R-:W-:Y:S01]  /*101d0*/  FMUL.FTZ R117, R117, R59.reuse ;  /* 0x0000003b75757220 */ /* 0x080fe20000410000 */
[-C--:B------:R-:W-:Y:S01]  /*101e0*/  FMUL.FTZ R140, R140, R59.reuse ;  /* 0x0000003b8c8c7220 */ /* 0x080fe20000410000 */
[-C--:B------:R-:W-:Y:S01]  /*101f0*/  FMUL.FTZ R141, R141, R59.reuse ;  /* 0x0000003b8d8d7220 */ /* 0x080fe20000410000 */
[-C--:B------:R-:W-:Y:S01]  /*10200*/  FMUL.FTZ R124, R124, R59.reuse ;  /* 0x0000003b7c7c7220 */ /* 0x080fe20000410000 */
[-C--:B------:R-:W-:Y:S01]  /*10210*/  FMUL.FTZ R125, R125, R59.reuse ;  /* 0x0000003b7d7d7220 */ /* 0x080fe20000410000 */
[-C--:B-1----:R-:W-:Y:S06]  /*10220*/  HMMA.16816.F32 R100, R4, R12.reuse, R100 ;  /* 0x0000000c0464723c */ /* 0x082fec0000001864 */
[C---:B------:R-:W-:Y:S06]  /*10230*/  HMMA.16816.F32 R104, R8.reuse, R12, R104 ;  /* 0x0000000c0868723c */ /* 0x040fec0000001868 */
[-C--:B------:R-:W-:Y:S06]  /*10240*/  HMMA.16816.F32 R108, R8, R14.reuse, R108 ;  /* 0x0000000e086c723c */ /* 0x080fec000000186c */
[----:B------:R-:W-:Y:S01]  /*10250*/  HMMA.16816.F32 R144, R4, R14, R144 ;  /* 0x0000000e0490723c */ /* 0x000fe20000001890 */
[----:B------:R-:W1:Y:S01]  /*10260*/  LDSM.16.MT88.4 R12, [R170+0xb000] ;  /* 0x00b00000aa0c783b */ /* 0x000e620000004200 */
[----:B------:R-:W-:Y:S01]  /*10270*/  FMUL.FTZ R132, R132, R59 ;  /* 0x0000003b84847220 */ /* 0x000fe20000410000 */
[-C--:B------:R-:W-:Y:S01]  /*10280*/  FMUL.FTZ R118, R118, R57.reuse ;  /* 0x0000003976767220 */ /* 0x080fe20000410000 */
[----:B------:R-:W-:Y:S01]  /*10290*/  FMUL.FTZ R119, R119, R57 ;  /* 0x0000003977777220 */ /* 0x000fe20000410000 */
[----:B------:R-:W-:Y:S01]  /*102a0*/  FMUL.FTZ R133, R133, R59 ;  /* 0x0000003b85857220 */ /* 0x000fe20000410000 */
[-C--:B------:R-:W-:Y:S01]  /*102b0*/  FMUL.FTZ R142, R142, R57.reuse ;  /* 0x000000398e8e7220 */ /* 0x080fe20000410000 */
[-C--:B------:R-:W-:Y:S01]  /*102c0*/  FMUL.FTZ R143, R143, R57.reuse ;  /* 0x000000398f8f7220 */ /* 0x080fe20000410000 */
[-C--:B------:R-:W-:Y:S01]  /*102d0*/  FMUL.FTZ R126, R126, R57.reuse ;  /* 0x000000397e7e7220 */ /* 0x080fe20000410000 */
[-C--:B------:R-:W-:Y:S01]  /*102e0*/  FMUL.FTZ R127, R127, R57.reuse ;  /* 0x000000397f7f7220 */ /* 0x080fe20000410000 */
[-C--:B------:R-:W-:Y:S01]  /*102f0*/  FMUL.FTZ R134, R134, R57.reuse ;  /* 0x0000003986867220 */ /* 0x080fe20000410000 */
[----:B------:R-:W-:Y:S01]  /*10300*/  FMUL.FTZ R135, R135, R57 ;  /* 0x0000003987877220 */ /* 0x000fe20000410000 */
[C---:B------:R-:W-:Y:S06]  /*10310*/  HMMA.16816.F32 R116, R8.reuse, R16, R116 ;  /* 0x000000100874723c */ /* 0x040fec0000001874 */
[C---:B------:R-:W-:Y:S06]  /*10320*/  HMMA.16816.F32 R140, R8.reuse, R18, R140 ;  /* 0x00000012088c723c */ /* 0x040fec000000188c */
[C---:B-1----:R-:W-:Y:S06]  /*10330*/  HMMA.16816.F32 R124, R8.reuse, R12, R124 ;  /* 0x0000000c087c723c */ /* 0x042fec000000187c */
[----:B------:R-:W-:Y:S01]  /*10340*/  HMMA.16816.F32 R132, R8, R14, R132 ;  /* 0x0000000e0884723c */ /* 0x000fe20000001884 */
[----:B------:R-:W2:Y:S01]  /*10350*/  LDL.LU.64 R8, [R1+0x20] ;  /* 0x0000200001087983 */ /* 0x000ea20000300a00 */
        /* <DEDUP_REMOVED lines=16> */
[----:B------:R-:W-:Y:S01]  /*10460*/  HMMA.16816.F32 R112, R4, R16, R112 ;  /* 0x000000100470723c */ /* 0x000fe20000001870 */
[----:B------:R-:W-:-:S06]  /*10470*/  VIADD R217, R240, 0x1715609d ;  /* 0x1715609df0d97836 */ /* 0x000fcc0000000000 */
[----:B------:R-:W-:Y:S01]  /*10480*/  IMAD.MOV.U32 R16, RZ, RZ, R224 ;  /* 0x000000ffff107224 */ /* 0x000fe200078e00e0 */
[----:B------:R-:W-:Y:S01]  /*10490*/  HMMA.16816.F32 R120, R4, R18, R120 ;  /* 0x000000120478723c */ /* 0x000fe20000001878 */
[----:B------:R-:W-:-:S05]  /*104a0*/  IMAD.MOV.U32 R10, RZ, RZ, R230 ;  /* 0x000000ffff0a7224 */ /* 0x000fca00078e00e6 */
[C---:B------:R-:W-:Y:S06]  /*104b0*/  HMMA.16816.F32 R136, R4.reuse, R12, R136 ;  /* 0x0000000c0488723c */ /* 0x040fec0000001888 */
[----:B------:R-:W-:Y:S07]  /*104c0*/  HMMA.16816.F32 R128, R4, R14, R128 ;  /* 0x0000000e0480723c */ /* 0x000fee0000001880 */
[----:B------:R-:W-:Y:S01]  /*104d0*/  LOP3.LUT R4, R213, R10, R217, 0x96, !PT ;  /* 0x0000000ad5047212 */ /* 0x000fe200078e96d9 */
[----:B------:R-:W-:-:S02]  /*104e0*/  VIADD R212, R241, 0x646e171e ;  /* 0x646e171ef1d47836 */ /* 0x000fc40000000000 */
[----:B------:R-:W-:Y:S02]  /*104f0*/  FFMA.FTZ R205, R23, UR19, -R56 ;  /* 0x0000001317cd7c23 */ /* 0x000fe40008010838 */
[----:B------:R-:W-:-:S04]  /*10500*/  IMAD.WIDE.U32 R12, R4, -0x2daee0ad, RZ ;  /* 0xd2511f53040c7825 */ /* 0x000fc800078e00ff */
[----:B------:R-:W-:Y:S01]  /*10510*/  FFMA.FTZ R198, R21, UR19, -R56 ;  /* 0x0000001315c67c23 */ /* 0x000fe20008010838 */
[----:B------:R-:W-:Y:S01]  /*10520*/  IMAD.MOV.U32 R11, RZ, RZ, R231 ;  /* 0x000000ffff0b7224 */ /* 0x000fe200078e00e7 */
[----:B------:R-:W-:Y:S01]  /*10530*/  LOP3.LUT R11, R12, 0xffff, RZ, 0xc0, !PT ;  /* 0x0000ffff0c0b7812 */ /* 0x000fe200078ec0ff */
[----:B------:R-:W-:Y:S01]  /*10540*/  FFMA.FTZ R211, R26, UR19, -R61 ;  /* 0x000000131ad37c23 */ /* 0x000fe2000801083d */
[----:B------:R-:W-:Y:S01]  /*10550*/  LOP3.LUT R4, R13, R214, R212, 0x96, !PT ;  /* 0x000000d60d047212 */ /* 0x000fe200078e96d4 */
[----:B------:R-:W-:Y:S01]  /*10560*/  FFMA.FTZ R207, R27, UR19, -R56 ;  /* 0x000000131bcf7c23 */ /* 0x000fe20008010838 */
[----:B------:R-:W-:Y:S01]  /*10570*/  SHF.R.U32.HI R13, RZ, 0x18, R12 ;  /* 0x00000018ff0d7819 */ /* 0x000fe2000001160c */
[----:B------:R-:W-:Y:S01]  /*10580*/  FFMA.FTZ R200, R25, UR19, -R56 ;  /* 0x0000001319c87c23 */ /* 0x000fe20008010838 */
[----:B------:R-:W-:Y:S01]  /*10590*/  MUFU.EX2 R205, R205 ;  /* 0x000000cd00cd7308 */ /* 0x000fe20000000800 */
[----:B------:R-:W-:Y:S01]  /*105a0*/  LOP3.LUT R15, R4, 0xffff, RZ, 0xc0, !PT ;  /* 0x0000ffff040f7812 */ /* 0x000fe200078ec0ff */
[----:B------:R-:W-:-:S02]  /*105b0*/  IMAD.MOV.U32 R17, RZ, RZ, R225 ;  /* 0x000000ffff117224 */ /* 0x000fc400078e00e1 */
[--C-:B------:R-:W-:Y:S01]  /*105c0*/  FFMA.FTZ R209, R22, UR19, -R61.reuse ;  /* 0x0000001316d17c23 */ /* 0x100fe2000801083d */
[----:B------:R-:W-:Y:S01]  /*105d0*/  FFMA.FTZ R202, R20, UR19, -R61 ;  /* 0x0000001314ca7c23 */ /* 0x000fe2000801083d */
[----:B------:R-:W-:Y:S02]  /*105e0*/  IMAD.MOV.U32 R219, RZ, RZ, R189 ;  /* 0x000000ffffdb7224 */ /* 0x000fe400078e00bd */
[----:B------:R-:W-:Y:S01]  /*105f0*/  FFMA.FTZ R190, R190, UR19, -R173 ;  /* 0x00000013bebe7c23 */ /* 0x000fe200080108ad */
[----:B------:R-:W-:Y:S01]  /*10600*/  FFMA.FTZ R185, R31, UR19, -R67 ;  /* 0x000000131fb97c23 */ /* 0x000fe20008010843 */
[----:B------:R-:W1:Y:S01]  /*10610*/  MUFU.EX2 R198, R198 ;  /* 0x000000c600c67308 */ /* 0x000e620000000800 */
[----:B------:R-:W-:Y:S01]  /*10620*/  SHF.R.U32.HI R15, RZ, 0x8, R15 ;  /* 0x00000008ff0f7819 */ /* 0x000fe2000001160f */
[--C-:B------:R-:W-:Y:S01]  /*10630*/  FFMA.FTZ R191, R188, UR19, -R173.reuse ;  /* 0x00000013bcbf7c23 */ /* 0x100fe200080108ad */
[--C-:B------:R-:W-:Y:S01]  /*10640*/  FFMA.FTZ R196, R30, UR19, -R173.reuse ;  /* 0x000000131ec47c23 */ /* 0x100fe200080108ad */
[----:B------:R-:W-:Y:S01]  /*10650*/  UIADD3 UR4, UR4, 0x1, URZ ;  /* 0x0000000104047890 */ /* 0x000fe2000fffe03f */
[----:B------:R-:W-:Y:S01]  /*10660*/  FFMA.FTZ R213, R244, UR19, -R173 ;  /* 0x00000013f4d57c23 */ /* 0x000fe200080108ad */
[----:B------:R-:W-:Y:S01]  /*10670*/  FFMA.FTZ R216, R216, UR19, -R67 ;  /* 0x00000013d8d87c23 */ /* 0x000fe20008010843 */
[--C-:B------:R-:W-:Y:S01]  /*10680*/  FFMA.FTZ R203, R203, UR19, -R56.reuse ;  /* 0x00000013cbcb7c23 */ /* 0x100fe20008010838 */
[----:B------:R-:W-:Y:S01]  /*10690*/  MUFU.EX2 R211, R211 ;  /* 0x000000d300d37308 */ /* 0x000fe20000000800 */
[----:B------:R-:W-:Y:S01]  /*106a0*/  FFMA.FTZ R201, R201, UR19, -R56 ;  /* 0x00000013c9c97c23 */ /* 0x000fe20008010838 */
[----:B------:R-:W-:Y:S01]  /*106b0*/  FFMA.FTZ R51, R251, R58, R51 ;  /* 0x0000003afb337223 */ /* 0x000fe20000010033 */
[----:B------:R-:W-:Y:S01]  /*106c0*/  FFMA.FTZ R52, R249, R59, R52 ;  /* 0x0000003bf9347223 */ /* 0x000fe20000010034 */
[--C-:B------:R-:W-:Y:S01]  /*106d0*/  FFMA.FTZ R165, R165, UR19, -R173.reuse ;  /* 0x00000013a5a57c23 */ /* 0x100fe200080108ad */
[--C-:B------:R-:W-:Y:S01]  /*106e0*/  FFMA.FTZ R166, R166, UR19, -R173.reuse ;  /* 0x00000013a6a67c23 */ /* 0x100fe200080108ad */
[--C-:B------:R-:W-:Y:S01]  /*106f0*/  FFMA.FTZ R167, R167, UR19, -R173.reuse ;  /* 0x00000013a7a77c23 */ /* 0x100fe200080108ad */
[----:B------:R-:W-:Y:S01]  /*10700*/  FFMA.FTZ R172, R172, UR19, -R173 ;  /* 0x00000013acac7c23 */ /* 0x000fe200080108ad */
[----:B------:R-:W-:Y:S01]  /*10710*/  MUFU.EX2 R207, R207 ;  /* 0x000000cf00cf7308 */ /* 0x000fe20000000800 */
[--C-:B------:R-:W-:Y:S01]  /*10720*/  FFMA.FTZ R64, R64, UR19, -R67.reuse ;  /* 0x0000001340407c23 */ /* 0x100fe20008010843 */
[----:B------:R-:W-:Y:S01]  /*10730*/  FFMA.FTZ R66, R66, UR19, -R67 ;  /* 0x0000001342427c23 */ /* 0x000fe20008010843 */
[----:B------:R-:W-:Y:S01]  /*10740*/  FFMA.FTZ R40, R40, UR19, -R56 ;  /* 0x0000001328287c23 */ /* 0x000fe20008010838 */
[----:B------:R-:W-:Y:S01]  /*10750*/  FFMA.FTZ R34, R34, UR19, -R61 ;  /* 0x0000001322227c23 */ /* 0x000fe2000801083d */
[----:B------:R-:W-:Y:S01]  /*10760*/  FFMA.FTZ R55, R252, R57, R55 ;  /* 0x00000039fc377223 */ /* 0x000fe20000010037 */
[----:B------:R3:W5:Y:S02]  /*10770*/  LDL.LU.64 R230, [R1+0x38] ;  /* 0x0000380001e67983 */ /* 0x0007640000300a00 */
[----:B------:R-:W-:Y:S01]  /*10780*/  MUFU.EX2 R200, R200 ;  /* 0x000000c800c87308 */ /* 0x000fe20000000800 */
[----:B------:R-:W-:Y:S01]  /*10790*/  SHF.R.U32.HI R17, RZ, 0x18, R4 ;  /* 0x00000018ff117819 */ /* 0x000fe20000011604 */
[----:B------:R-:W-:Y:S01]  /*107a0*/  FFMA.FTZ R189, R187, UR19, -R173 ;  /* 0x00000013bbbd7c23 */ /* 0x000fe200080108ad */
[--C-:B------:R-:W-:Y:S01]  /*107b0*/  FFMA.FTZ R187, R186, UR19, -R67.reuse ;  /* 0x00000013babb7c23 */ /* 0x100fe20008010843 */
[--C-:B------:R-:W-:Y:S01]  /*107c0*/  FFMA.FTZ R186, R29, UR19, -R67.reuse ;  /* 0x000000131dba7c23 */ /* 0x100fe20008010843 */
[----:B------:R-:W-:Y:S01]  /*107d0*/  IMAD.WIDE.U32 R214, R169, -0x326172a9, RZ ;  /* 0xcd9e8d57a9d67825 */ /* 0x000fe200078e00ff */
[----:B------:R-:W-:Y:S02]  /*107e0*/  LDSM.16.MT88.4 R20, [R170+0xa400] ;  /* 0x00a40000aa14783b */ /* 0x000fe40000004200 */
[----:B------:R-:W-:Y:S01]  /*107f0*/  MUFU.EX2 R209, R209 ;  /* 0x000000d100d17308 */ /* 0x000fe20000000800 */
[----:B------:R-:W-:-:S07]  /*10800*/  FFMA.FTZ R188, R28, UR19, -R67 ;  /* 0x000000131cbc7c23 */ /* 0x000fce0008010843 */
[----:B------:R-:W-:Y:S01]  /*10810*/  MUFU.EX2 R202, R202 ;  /* 0x000000ca00ca7308 */ /* 0x000fe20000000800 */
[----:B------:R-:W-:Y:S07]  /*10820*/  LDSM.16.MT88.4 R28, [R170+0x9400] ;  /* 0x00940000aa1c783b */ /* 0x000fee0000004200 */
[----:B------:R-:W-:Y:S08]  /*10830*/  MUFU.EX2 R190, R190 ;  /* 0x000000be00be7308 */ /* 0x000ff00000000800 */
[----:B------:R-:W-:Y:S08]  /*10840*/  MUFU.EX2 R185, R185 ;  /* 0x000000b900b97308 */ /* 0x000ff00000000800 */
[----:B------:R-:W-:Y:S08]  /*10850*/  MUFU.EX2 R196, R196 ;  /* 0x000000c400c47308 */ /* 0x000ff00000000800 */
[----:B------:R-:W-:Y:S01]  /*10860*/  MUFU.EX2 R191, R191 ;  /* 0x000000bf00bf7308 */ /* 0x000fe20000000800 */
[----:B--2---:R-:W-:-:S07]  /*10870*/  LOP3.LUT R5, R9, R16, R217, 0x96, !PT ;  /* 0x0000001009057212 */ /* 0x004fce00078e96d9 */
[----:B------:R-:W-:Y:S01]  /*10880*/  MUFU.EX2 R213, R213 ;  /* 0x000000d500d57308 */ /* 0x000fe20000000800 */
[----:B------:R-:W-:-:S07]  /*10890*/  IMAD.MOV.U32 R229, RZ, RZ, R219 ;  /* 0x000000ffffe57224 */ /* 0x000fce00078e00db */
[----:B------:R-:W-:Y:S01]  /*108a0*/  MUFU.EX2 R216, R216 ;  /* 0x000000d800d87308 */ /* 0x000fe20000000800 */
[----:B------:R-:W-:-:S04]  /*108b0*/  IMAD.WIDE.U32 R8, R5, -0x2daee0ad, RZ ;  /* 0xd2511f5305087825 */ /* 0x000fc800078e00ff */
[----:B------:R-:W-:Y:S01]  /*108c0*/  FADD.FTZ R42, R42, R51 ;  /* 0x000000332a2a7221 */ /* 0x000fe20000010000 */
[----:B------:R-:W-:Y:S02]  /*108d0*/  FADD.FTZ R47, R47, R52 ;  /* 0x000000342f2f7221 */ /* 0x000fe40000010000 */
[----:B------:R-:W-:Y:S01]  /*108e0*/  MUFU.EX2 R165, R165 ;  /* 0x000000a500a57308 */ /* 0x000fe20000000800 */
[----:B------:R-:W-:-:S07]  /*108f0*/  LOP3.LUT R6, R8, 0xffff, RZ, 0xc0, !PT ;  /* 0x0000ffff08067812 */ /* 0x000fce00078ec0ff */
[----:B------:R-:W-:Y:S01]  /*10900*/  MUFU.EX2 R166, R166 ;  /* 0x000000a600a67308 */ /* 0x000fe20000000800 */
[----:B------:R-:W-:-:S07]  /*10910*/  SHF.R.U32.HI R10, RZ, 0x10, R8 ;  /* 0x00000010ff0a7819 */ /* 0x000fce0000011608 */
[----:B------:R-:W-:Y:S01]  /*10920*/  MUFU.EX2 R64, R64 ;  /* 0x0000004000407308 */ /* 0x000fe20000000800 */
[----:B------:R-:W-:-:S07]  /*10930*/  LOP3.LUT R19, R8, 0xff, RZ, 0xc0, !PT ;  /* 0x000000ff08137812 */ /* 0x000fce00078ec0ff */
[----:B------:R-:W-:Y:S01]  /*10940*/  MUFU.EX2 R167, R167 ;  /* 0x000000a700a77308 */ /* 0x000fe20000000800 */
[----:B------:R-:W-:-:S07]  /*10950*/  SHF.R.U32.HI R7, RZ, 0x18, R8 ;  /* 0x00000018ff077819 */ /* 0x000fce0000011608 */
[----:B------:R-:W-:Y:S01]  /*10960*/  MUFU.EX2 R172, R172 ;  /* 0x000000ac00ac7308 */ /* 0x000fe20000000800 */
[----:B------:R-:W-:Y:S01]  /*10970*/  SHF.R.U32.HI R6, RZ, 0x8, R6 ;  /* 0x00000008ff067819 */ /* 0x000fe20000011606 */
[----:B------:R-:W-:Y:S01]  /*10980*/  FADD.FTZ R50, R50, R55 ;  /* 0x0000003732327221 */ /* 0x000fe20000010000 */
[----:B------:R-:W-:Y:S01]  /*10990*/  SHF.R.U32.HI R8, RZ, 0x10, R12 ;  /* 0x00000010ff087819 */ /* 0x000fe2000001160c */
[----:B------:R3:W5:Y:S01]  /*109a0*/  LDL.LU.64 R224, [R1+0x30] ;  /* 0x0000300001e07983 */ /* 0x0007620000300a00 */
[----:B------:R-:W-:Y:S02]  /*109b0*/  LOP3.LUT R10, R10, 0xff, RZ, 0xc0, !PT ;  /* 0x000000ff0a0a7812 */ /* 0x000fe400078ec0ff */
[----:B------:R-:W-:Y:S01]  /*109c0*/  LOP3.LUT R5, R9, R204, R212, 0x96, !PT ;  /* 0x000000cc09057212 */ /* 0x000fe200078e96d4 */
[----:B------:R-:W-:Y:S01]  /*109d0*/  FFMA.FTZ R204, R24, UR19, -R61 ;  /* 0x0000001318cc7c23 */ /* 0x000fe2000801083d */
[----:B------:R-:W-:Y:S01]  /*109e0*/  PRMT R19, R19, 0x5410, R6 ;  /* 0x0000541013137816 */ /* 0x000fe20000000006 */
[----:B------:R-:W-:Y:S01]  /*109f0*/  MUFU.EX2 R189, R189 ;  /* 0x000000bd00bd7308 */ /* 0x000fe20000000800 */
[----:B------:R-:W-:Y:S01]  /*10a00*/  LOP3.LUT R9, R12, 0xff, RZ, 0xc0, !PT ;  /* 0x000000ff0c097812 */ /* 0x000fe200078ec0ff */
[----:B------:R-:W-:Y:S01]  /*10a10*/  LDSM.16.MT88.4 R24, [R221+0xa400] ;  /* 0x00a40000dd18783b */ /* 0x000fe20000004200 */
[----:B------:R-:W-:-:S02]  /*10a20*/  SHF.R.U32.HI R6, RZ, 0x8, R11 ;  /* 0x00000008ff067819 */ /* 0x000fc4000001160b */
[----:B------:R-:W-:Y:S02]  /*10a30*/  LOP3.LUT R8, R8, 0xff, RZ, 0xc0, !PT ;  /* 0x000000ff08087812 */ /* 0x000fe400078ec0ff */
[----:B------:R-:W-:Y:S02]  /*10a40*/  PRMT R7, R10, 0x5410, R7 ;  /* 0x000054100a077816 */ /* 0x000fe40000000007 */
[----:B------:R-:W-:Y:S02]  /*10a50*/  SHF.R.U32.HI R10, RZ, 0x10, R5 ;  /* 0x00000010ff0a7819 */ /* 0x000fe40000011605 */
[----:B------:R-:W-:Y:S02]  /*10a60*/  PRMT R9, R9, 0x5410, R6 ;  /* 0x0000541009097816 */ /* 0x000fe40000000006 */
[----:B------:R-:W-:Y:S01]  /*10a70*/  PRMT R13, R8, 0x5410, R13 ;  /* 0x00005410080d7816 */ /* 0x000fe2000000000d */
[----:B------:R-:W2:Y:S01]  /*10a80*/  MUFU.EX2 R204, R204 ;  /* 0x000000cc00cc7308 */ /* 0x000ea20000000800 */
[----:B------:R-:W-:-:S02]  /*10a90*/  LOP3.LUT R8, R5, 0xffff, RZ, 0xc0, !PT ;  /* 0x0000ffff05087812 */ /* 0x000fc400078ec0ff */
[----:B------:R-:W-:Y:S02]  /*10aa0*/  LOP3.LUT R11, R5, 0xff, RZ, 0xc0, !PT ;  /* 0x000000ff050b7812 */ /* 0x000fe400078ec0ff */
[----:B------:R-:W-:Y:S02]  /*10ab0*/  SHF.R.U32.HI R6, RZ, 0x18, R5 ;  /* 0x00000018ff067819 */ /* 0x000fe40000011605 */
[----:B------:R-:W-:-:S04]  /*10ac0*/  LOP3.LUT R5, R10, 0xff, RZ, 0xc0, !PT ;  /* 0x000000ff0a057812 */ /* 0x000fc800078ec0ff */
[----:B------:R-:W-:Y:S02]  /*10ad0*/  PRMT R5, R5, 0x5410, R6 ;  /* 0x0000541005057816 */ /* 0x000fe40000000006 */
[----:B------:R-:W-:Y:S02]  /*10ae0*/  LOP3.LUT R6, R4, 0xff, RZ, 0xc0, !PT ;  /* 0x000000ff04067812 */ /* 0x000fe400078ec0ff */
[----:B------:R-:W-:Y:S02]  /*10af0*/  SHF.R.U32.HI R8, RZ, 0x8, R8 ;  /* 0x00000008ff087819 */ /* 0x000fe40000011608 */
[----:B------:R-:W-:Y:S02]  /*10b00*/  PRMT R15, R6, 0x5410, R15 ;  /* 0x00005410060f7816 */ /* 0x000fe4000000000f */
[----:B------:R-:W-:Y:S02]  /*10b10*/  SHF.R.U32.HI R6, RZ, 0x10, R4 ;  /* 0x00000010ff067819 */ /* 0x000fe40000011604 */
[----:B------:R-:W-:-:S02]  /*10b20*/  HSET2.LE.AND R7, R7, R54, PT ;  /* 0x0000003607077233 */ /* 0x000fc40003803000 */
[----:B------:R-:W-:Y:S02]  /*10b30*/  PRMT R11, R11, 0x5410, R8 ;  /* 0x000054100b0b7816 */ /* 0x000fe40000000008 */
[----:B-1----:R-:W-:Y:S02]  /*10b40*/  F2FP.F16.F32.PACK_AB R4, R198, R205 ;  /* 0x000000cdc604723e */ /* 0x002fe400000000ff */
[--C-:B------:R-:W-:Y:S02]  /*10b50*/  HSET2.LE.AND R5, R5, R54.reuse, PT ;  /* 0x0000003605057233 */ /* 0x100fe40003803000 */
[----:B------:R-:W-:Y:S02]  /*10b60*/  LOP3.LUT R7, R7, R4, RZ, 0xc0, !PT ;  /* 0x0000000407077212 */ /* 0x000fe400078ec0ff */
[----:B------:R-:W-:Y:S02]  /*10b70*/  HSET2.LE.AND R4, R11, R54, PT ;  /* 0x000000360b047233 */ /* 0x000fe40003803000 */
[----:B--2---:R-:W-:-:S02]  /*10b80*/  F2FP.F16.F32.PACK_AB R11, R204, R211 ;  /* 0x000000d3cc0b723e */ /* 0x004fc400000000ff */
[----:B------:R-:W-:Y:S02]  /*10b90*/  F2FP.F16.F32.PACK_AB R8, R200, R207 ;  /* 0x000000cfc808723e */ /* 0x000fe400000000ff */
[----:B------:R-:W-:Y:S02]  /*10ba0*/  LOP3.LUT R4, R4, R11, RZ, 0xc0, !PT ;  /* 0x0000000b04047212 */ /* 0x000fe400078ec0ff */
[----:B------:R-:W-:Y:S02]  /*10bb0*/  LOP3.LUT R5, R5, R8, RZ, 0xc0, !PT ;  /* 0x0000000805057212 */ /* 0x000fe400078ec0ff */
[----:B------:R-:W-:Y:S02]  /*10bc0*/  HSET2.LE.AND R18, R9, R54, PT ;  /* 0x0000003609127233 */ /* 0x000fe40003803000 */
[----:B------:R-:W1:Y:S01]  /*10bd0*/  LDSM.16.MT88.4 R8, [R221+0x9400] ;  /* 0x00940000dd08783b */ /* 0x000e620000004200 */
[----:B------:R-:W2:Y:S01]  /*10be0*/  MUFU.EX2 R186, R186 ;  /* 0x000000ba00ba7308 */ /* 0x000ea20000000800 */
[----:B------:R-:W-:-:S07]  /*10bf0*/  LOP3.LUT R6, R6, 0xff, RZ, 0xc0, !PT ;  /* 0x000000ff06067812 */ /* 0x000fce00078ec0ff */
[----:B------:R-:W-:Y:S01]  /*10c00*/  MUFU.EX2 R188, R188 ;  /* 0x000000bc00bc7308 */ /* 0x000fe20000000800 */
[----:B------:R-:W-:Y:S02]  /*10c10*/  PRMT R17, R6, 0x5410, R17 ;  /* 0x0000541006117816 */ /* 0x000fe40000000011 */
[----:B------:R-:W-:-:S05]  /*10c20*/  HSET2.LE.AND R6, R19, R54, PT ;  /* 0x0000003613067233 */ /* 0x000fca0003803000 */
[----:B------:R-:W4:Y:S01]  /*10c30*/  MUFU.EX2 R187, R187 ;  /* 0x000000bb00bb7308 */ /* 0x000f220000000800 */
[----:B------:R-:W-:Y:S02]  /*10c40*/  F2FP.F16.F32.PACK_AB R19, R202, R209 ;  /* 0x000000d1ca13723e */ /* 0x000fe400000000ff */
[----:B------:R-:W-:Y:S02]  /*10c50*/  HSET2.LE.AND R13, R13, R54, PT ;  /* 0x000000360d0d7233 */ /* 0x000fe40003803000 */
[----:B------:R-:W-:Y:S02]  /*10c60*/  LOP3.LUT R6, R6, R19, RZ, 0xc0, !PT ;  /* 0x0000001306067212 */ /* 0x000fe400078ec0ff */
[----:B------:R-:W-:Y:S02]  /*10c70*/  F2FP.F16.F32.PACK_AB R19, R189, R190 ;  /* 0x000000bebd13723e */ /* 0x000fe400000000ff */
[----:B--2---:R-:W-:Y:S02]  /*10c80*/  F2FP.F16.F32.PACK_AB R12, R185, R186 ;  /* 0x000000bab90c723e */ /* 0x004fe400000000ff */
[----:B------:R-:W-:-:S02]  /*10c90*/  LOP3.LUT R18, R18, R19, RZ, 0xc0, !PT ;  /* 0x0000001312127212 */ /* 0x000fc400078ec0ff */
[----:B------:R-:W-:Y:S02]  /*10ca0*/  LOP3.LUT R19, R13, R12, RZ, 0xc0, !PT ;  /* 0x0000000c0d137212 */ /* 0x000fe400078ec0ff */
[--C-:B------:R-:W-:Y:S02]  /*10cb0*/  HSET2.LE.AND R15, R15, R54.reuse, PT ;  /* 0x000000360f0f7233 */ /* 0x100fe40003803000 */
[----:B------:R-:W-:Y:S02]  /*10cc0*/  HSET2.LE.AND R17, R17, R54, PT ;  /* 0x0000003611117233 */ /* 0x000fe40003803000 */
[----:B----4-:R-:W-:Y:S02]  /*10cd0*/  F2FP.F16.F32.PACK_AB R12, R187, R188 ;  /* 0x000000bcbb0c723e */ /* 0x010fe400000000ff */
[----:B------:R-:W-:Y:S02]  /*10ce0*/  F2FP.F16.F32.PACK_AB R16, R191, R196 ;  /* 0x000000c4bf10723e */ /* 0x000fe400000000ff */
[----:B------:R-:W-:-:S02]  /*10cf0*/  LOP3.LUT R17, R17, R12, RZ, 0xc0, !PT ;  /* 0x0000000c11117212 */ /* 0x000fc400078ec0ff */
[----:B------:R-:W-:Y:S02]  /*10d00*/  LOP3.LUT R16, R15, R16, RZ, 0xc0, !PT ;  /* 0x000000100f107212 */ /* 0x000fe400078ec0ff */
[----:B------:R-:W2:Y:S01]  /*10d10*/  LDSM.16.MT88.4 R12, [R221+0xb400] ;  /* 0x00b40000dd0c783b */ /* 0x000ea20000004200 */
[-C--:B-1----:R-:W-:Y:S06]  /*10d20*/  HMMA.16816.F32 R160, R4, R8.reuse, R160 ;  /* 0x0000000804a0723c */ /* 0x082fec00000018a0 */
[C---:B------:R-:W-:Y:S06]  /*10d30*/  HMMA.16816.F32 R156, R16.reuse, R8, R156 ;  /* 0x00000008109c723c */ /* 0x040fec000000189c */
[-C--:B------:R-:W-:Y:S06]  /*10d40*/  HMMA.16816.F32 R152, R16, R10.reuse, R152 ;  /* 0x0000000a1098723c */ /* 0x080fec0000001898 */
[C---:B------:R-:W-:Y:S01]  /*10d50*/  HMMA.16816.F32 R148, R4.reuse, R10, R148 ;  /* 0x0000000a0494723c */ /* 0x040fe20000001894 */
[----:B------:R-:W1:Y:S05]  /*10d60*/  LDSM.16.MT88.4 R8, [R170+0xb400] ;  /* 0x00b40000aa08783b */ /* 0x000e6a0000004200 */
[-C--:B------:R-:W-:Y:S06]  /*10d70*/  HMMA.16816.F32 R68, R4, R28.reuse, R68 ;  /* 0x0000001c0444723c */ /* 0x080fec0000001844 */
[C---:B------:R-:W-:Y:S06]  /*10d80*/  HMMA.16816.F32 R72, R16.reuse, R28, R72 ;  /* 0x0000001c1048723c */ /* 0x040fec0000001848 */
[-C--:B--2---:R-:W-:Y:S06]  /*10d90*/  HMMA.16816.F32 R116, R16, R12.reuse, R116 ;  /* 0x0000000c1074723c */ /* 0x084fec0000001874 */
[----:B------:R-:W-:Y:S01]  /*10da0*/  HMMA.16816.F32 R112, R4, R12, R112 ;  /* 0x0000000c0470723c */ /* 0x000fe20000001870 */
[----:B------:R-:W-:-:S06]  /*10db0*/  IMAD.WIDE.U32 R28, R169, -0x326172a9, RZ ;  /* 0xcd9e8d57a91c7825 */ /* 0x000fcc00078e00ff */
[----:B------:R-:W-:-:S05]  /*10dc0*/  LOP3.LUT R12, R223, UR4, R241, 0x96, !PT ;  /* 0x00000004df0c7c12 */ /* 0x000fca000f8e96f1 */
[----:B------:R-:W-:Y:S01]  /*10dd0*/  IMAD.WIDE.U32 R222, R12, -0x326172a9, RZ ;  /* 0xcd9e8d570cde7825 */ /* 0x000fe200078e00ff */
[----:B------:R-:W-:Y:S01]  /*10de0*/  LOP3.LUT R28, R29, R171, RZ, 0x3c, !PT ;  /* 0x000000ab1d1c7212 */ /* 0x000fe200078e3cff */
[----:B-1----:R-:W-:Y:S03]  /*10df0*/  HMMA.16816.F32 R124, R16, R8, R124 ;  /* 0x00000008107c723c */ /* 0x002fe6000000187c */
[----:B------:R-:W-:-:S03]  /*10e00*/  LOP3.LUT R12, R223, R214, R208, 0x96, !PT ;  /* 0x000000d6df0c7212 */ /* 0x000fc600078e96d0 */
[----:B------:R-:W-:Y:S01]  /*10e10*/  HMMA.16816.F32 R136, R4, R8, R136 ;  /* 0x000000080488723c */ /* 0x000fe20000001888 */
[----:B------:R-:W-:-:S06]  /*10e20*/  IMAD.WIDE.U32 R28, R28, -0x2daee0ad, RZ ;  /* 0xd2511f531c1c7825 */ /* 0x000fcc00078e00ff */
        /* <DEDUP_REMOVED lines=11> */
[----:B------:R-:W-:Y:S01]  /*10ee0*/  FFMA.FTZ R215, R246, UR19, -R173 ;  /* 0x00000013f6d77c23 */ /* 0x000fe200080108ad */
[----:B------:R-:W-:Y:S02]  /*10ef0*/  LOP3.LUT R246, R9, R12, R175, 0x96, !PT ;  /* 0x0000000c09f67212 */ /* 0x000fe400078e96af */
[----:B------:R-:W-:Y:S01]  /*10f00*/  LOP3.LUT R8, R227, R8, R181, 0x96, !PT ;  /* 0x00000008e3087212 */ /* 0x000fe200078e96b5 */
[----:B------:R-:W-:Y:S02]  /*10f10*/  FFMA.FTZ R214, R218, UR19, -R173 ;  /* 0x00000013dad67c23 */ /* 0x000fe400080108ad */
[----:B------:R-:W-:-:S04]  /*10f20*/  IMAD.WIDE.U32 R246, R246, -0x326172a9, RZ ;  /* 0xcd9e8d57f6f67825 */ /* 0x000fc800078e00ff */
[----:B------:R-:W-:Y:S01]  /*10f30*/  IMAD.WIDE.U32 R12, R8, -0x326172a9, RZ ;  /* 0xcd9e8d57080c7825 */ /* 0x000fe200078e00ff */
[----:B------:R-:W1:Y:S01]  /*10f40*/  MUFU.EX2 R214, R214 ;  /* 0x000000d600d67308 */ /* 0x000e620000000800 */
[----:B------:R-:W-:Y:S02]  /*10f50*/  LOP3.LUT R210, R223, R210, R208, 0x96, !PT ;  /* 0x000000d2dfd27212 */ /* 0x000fe400078e96d0 */
[----:B------:R-:W-:Y:S01]  /*10f60*/  FFMA.FTZ R218, R250, UR19, -R173 ;  /* 0x00000013fada7c23 */ /* 0x000fe200080108ad */
[----:B------:R-:W-:Y:S01]  /*10f70*/  LOP3.LUT R8, R13, R246, R174, 0x96, !PT ;  /* 0x000000f60d087212 */ /* 0x000fe200078e96ae */
[--C-:B------:R-:W-:Y:S01]  /*10f80*/  FFMA.FTZ R219, R228, UR19, -R67.reuse ;  /* 0x00000013e4db7c23 */ /* 0x100fe20008010843 */
[--C-:B------:R-:W-:Y:S01]  /*10f90*/  FFMA.FTZ R208, R248, UR19, -R67.reuse ;  /* 0x00000013f8d07c23 */ /* 0x100fe20008010843 */
[----:B------:R-:W-:Y:S01]  /*10fa0*/  FFMA.FTZ R227, R206, UR19, -R67 ;  /* 0x00000013cee37c23 */ /* 0x000fe20008010843 */
[-C--:B------:R-:W-:Y:S01]  /*10fb0*/  HMMA.16816.F32 R132, R16, R10.reuse, R132 ;  /* 0x0000000a1084723c */ /* 0x080fe20000001884 */
[----:B------:R-:W-:Y:S05]  /*10fc0*/  MUFU.EX2 R215, R215 ;  /* 0x000000d700d77308 */ /* 0x000fea0000000800 */
[C---:B------:R-:W-:Y:S03]  /*10fd0*/  HMMA.16816.F32 R128, R4.reuse, R10, R128 ;  /* 0x0000000a0480723c */ /* 0x040fe60000001880 */
[----:B------:R-:W-:Y:S04]  /*10fe0*/  MUFU.EX2 R218, R218 ;  /* 0x000000da00da7308 */ /* 0x000fe80000000800 */
[----:B------:R-:W-:Y:S01]  /*10ff0*/  LOP3.LUT R10, R8, 0xffff, RZ, 0xc0, !PT ;  /* 0x0000ffff080a7812 */ /* 0x000fe200078ec0ff */
[----:B------:R-:W-:Y:S03]  /*11000*/  HMMA.16816.F32 R80, R4, R30, R80 ;  /* 0x0000001e0450723c */ /* 0x000fe60000001850 */
[----:B------:R-:W2:Y:S01]  /*11010*/  MUFU.EX2 R219, R219 ;  /* 0x000000db00db7308 */ /* 0x000ea20000000800 */
[----:B------:R-:W-:-:S02]  /*11020*/  SHF.R.U32.HI R10, RZ, 0x8, R10 ;  /* 0x00000008ff0a7819 */ /* 0x000fc4000001160a */
[----:B------:R-:W-:Y:S01]  /*11030*/  HMMA.16816.F32 R84, R4, R24, R84 ;  /* 0x000000180454723c */ /* 0x000fe20000001854 */
[----:B------:R-:W-:-:S04]  /*11040*/  SHF.R.U32.HI R9, RZ, 0x10, R8 ;  /* 0x00000010ff097819 */ /* 0x000fc80000011608 */
[----:B------:R-:W-:Y:S01]  /*11050*/  MUFU.EX2 R208, R208 ;  /* 0x000000d000d07308 */ /* 0x000fe20000000800 */
[C---:B------:R-:W-:Y:S06]  /*11060*/  HMMA.16816.F32 R96, R4.reuse, R26, R96 ;  /* 0x0000001a0460723c */ /* 0x040fec0000001860 */
[C---:B------:R-:W-:Y:S01]  /*11070*/  HMMA.16816.F32 R100, R4.reuse, R20, R100 ;  /* 0x000000140464723c */ /* 0x040fe20000001864 */
[----:B------:R-:W4:Y:S05]  /*11080*/  MUFU.EX2 R227, R227 ;  /* 0x000000e300e37308 */ /* 0x000f2a0000000800 */
[C---:B------:R-:W-:Y:S06]  /*11090*/  HMMA.16816.F32 R144, R4.reuse, R22, R144 ;  /* 0x000000160490723c */ /* 0x040fec0000001890 */
[----:B------:R-:W-:Y:S07]  /*110a0*/  HMMA.16816.F32 R120, R4, R14, R120 ;  /* 0x0000000e0478723c */ /* 0x000fee0000001878 */
[----:B------:R-:W-:-:S02]  /*110b0*/  LOP3.LUT R7, R8, 0xff, RZ, 0xc0, !PT ;  /* 0x000000ff08077812 */ /* 0x000fc400078ec0ff */
[C---:B------:R-:W-:Y:S02]  /*110c0*/  LOP3.LUT R4, R12.reuse, 0xffff, RZ, 0xc0, !PT ;  /* 0x0000ffff0c047812 */ /* 0x040fe400078ec0ff */
[----:B------:R-:W-:Y:S02]  /*110d0*/  SHF.R.U32.HI R6, RZ, 0x10, R12 ;  /* 0x00000010ff067819 */ /* 0x000fe4000001160c */
[----:B------:R-:W-:Y:S02]  /*110e0*/  PRMT R7, R7, 0x5410, R10 ;  /* 0x0000541007077816 */ /* 0x000fe4000000000a */
[----:B------:R-:W-:Y:S02]  /*110f0*/  LOP3.LUT R5, R12, 0xff, RZ, 0xc0, !PT ;  /* 0x000000ff0c057812 */ /* 0x000fe400078ec0ff */
[----:B------:R-:W-:Y:S02]  /*11100*/  SHF.R.U32.HI R4, RZ, 0x8, R4 ;  /* 0x00000008ff047819 */ /* 0x000fe40000011604 */
[----:B------:R-:W-:-:S02]  /*11110*/  SHF.R.U32.HI R8, RZ, 0x18, R8 ;  /* 0x00000018ff087819 */ /* 0x000fc40000011608 */
[----:B------:R-:W-:Y:S02]  /*11120*/  LOP3.LUT R9, R9, 0xff, RZ, 0xc0, !PT ;  /* 0x000000ff09097812 */ /* 0x000fe400078ec0ff */
[----:B------:R-:W-:Y:S02]  /*11130*/  SHF.R.U32.HI R12, RZ, 0x18, R12 ;  /* 0x00000018ff0c7819 */ /* 0x000fe4000001160c */
[----:B------:R-:W-:Y:S02]  /*11140*/  LOP3.LUT R11, R6, 0xff, RZ, 0xc0, !PT ;  /* 0x000000ff060b7812 */ /* 0x000fe400078ec0ff */
[----:B------:R-:W-:Y:S02]  /*11150*/  HSET2.LE.AND R7, R7, R54, PT ;  /* 0x0000003607077233 */ /* 0x000fe40003803000 */
[----:B-1----:R-:W-:Y:S02]  /*11160*/  F2FP.F16.F32.PACK_AB R6, R214, R213 ;  /* 0x000000d5d606723e */ /* 0x002fe400000000ff */
[----:B------:R-:W-:-:S02]  /*11170*/  PRMT R5, R5, 0x5410, R4 ;  /* 0x0000541005057816 */ /* 0x000fc40000000004 */
[----:B------:R-:W-:Y:S02]  /*11180*/  PRMT R9, R9, 0x5410, R8 ;  /* 0x0000541009097816 */ /* 0x000fe40000000008 */
[----:B------:R-:W-:Y:S02]  /*11190*/  PRMT R11, R11, 0x5410, R12 ;  /* 0x000054100b0b7816 */ /* 0x000fe4000000000c */
[----:B------:R-:W-:Y:S02]  /*111a0*/  LOP3.LUT R4, R7, R6, RZ, 0xc0, !PT ;  /* 0x0000000607047212 */ /* 0x000fe400078ec0ff */
[--C-:B------:R-:W-:Y:S02]  /*111b0*/  HSET2.LE.AND R6, R5, R54.reuse, PT ;  /* 0x0000003605067233 */ /* 0x100fe40003803000 */
[----:B------:R-:W-:Y:S02]  /*111c0*/  HSET2.LE.AND R5, R9, R54, PT ;  /* 0x0000003609057233 */ /* 0x000fe40003803000 */
[----:B--2---:R-:W-:-:S02]  /*111d0*/  F2FP.F16.F32.PACK_AB R10, R219, R216 ;  /* 0x000000d8db0a723e */ /* 0x004fc400000000ff */
[----:B------:R-:W-:Y:S02]  /*111e0*/  F2FP.F16.F32.PACK_AB R9, R218, R215 ;  /* 0x000000d7da09723e */ /* 0x000fe400000000ff */
[----:B------:R-:W-:Y:S02]  /*111f0*/  HSET2.LE.AND R7, R11, R54, PT ;  /* 0x000000360b077233 */ /* 0x000fe40003803000 */
[----:B----4-:R-:W-:Y:S01]  /*11200*/  F2FP.F16.F32.PACK_AB R8, R227, R208 ;  /* 0x000000d0e308723e */ /* 0x010fe200000000ff */
[C---:B------:R-:W-:Y:S01]  /*11210*/  HMMA.16816.F32 R76, R16.reuse, R30, R76 ;  /* 0x0000001e104c723c */ /* 0x040fe2000000184c */
[----:B------:R-:W-:Y:S01]  /*11220*/  LOP3.LUT R5, R5, R10, RZ, 0xc0, !PT ;  /* 0x0000000a05057212 */ /* 0x000fe200078ec0ff */
[----:B------:R-:W1:Y:S01]  /*11230*/  LDSM.16.MT88.4 R28, [R221+0x9800] ;  /* 0x00980000dd1c783b */ /* 0x000e620000004200 */
[----:B------:R-:W-:Y:S02]  /*11240*/  LOP3.LUT R6, R6, R9, RZ, 0xc0, !PT ;  /* 0x0000000906067212 */ /* 0x000fe400078ec0ff */
[----:B------:R-:W-:Y:S01]  /*11250*/  LOP3.LUT R7, R7, R8, RZ, 0xc0, !PT ;  /* 0x0000000807077212 */ /* 0x000fe200078ec0ff */
[C---:B------:R-:W-:Y:S01]  /*11260*/  HMMA.16816.F32 R88, R16.reuse, R24, R88 ;  /* 0x000000181058723c */ /* 0x040fe20000001858 */
[----:B------:R-:W-:Y:S05]  /*11270*/  LDSM.16.MT88.4 R8, [R170+0xb800] ;  /* 0x00b80000aa08783b */ /* 0x000fea0000004200 */
[C---:B------:R-:W-:Y:S01]  /*11280*/  HMMA.16816.F32 R92, R16.reuse, R26, R92 ;  /* 0x0000001a105c723c */ /* 0x040fe2000000185c */
[----:B------:R-:W2:Y:S05]  /*11290*/  LDSM.16.MT88.4 R24, [R170+0x9800] ;  /* 0x00980000aa18783b */ /* 0x000eaa0000004200 */
[C---:B------:R-:W-:Y:S06]  /*112a0*/  HMMA.16816.F32 R104, R16.reuse, R20, R104 ;  /* 0x000000141068723c */ /* 0x040fec0000001868 */
[C---:B------:R-:W-:Y:S01]  /*112b0*/  HMMA.16816.F32 R108, R16.reuse, R22, R108 ;  /* 0x00000016106c723c */ /* 0x040fe2000000186c */
[----:B------:R-:W4:Y:S05]  /*112c0*/  LDSM.16.MT88.4 R20, [R221+0xa800] ;  /* 0x00a80000dd14783b */ /* 0x000f2a0000004200 */
[----:B------:R-:W-:Y:S01]  /*112d0*/  HMMA.16816.F32 R140, R16, R14, R140 ;  /* 0x0000000e108c723c */ /* 0x000fe2000000188c */
[----:B------:R-:W3:Y:S04]  /*112e0*/  LDSM.16.MT88.4 R16, [R170+0xa800] ;  /* 0x00a80000aa10783b */ /* 0x000ee80000004200 */
[----:B------:R-:W3:Y:S01]  /*112f0*/  LDSM.16.MT88.4 R12, [R221+0xb800] ;  /* 0x00b80000dd0c783b */ /* 0x000ee20000004200 */
[----:B------:R-:W-:Y:S01]  /*11300*/  LOP3.LUT R180, R183, R222, R180, 0x96, !PT ;  /* 0x000000deb7b47212 */ /* 0x000fe200078e96b4 */
[----:B------:R-:W-:-:S02]  /*11310*/  IMAD.MOV.U32 R243, RZ, RZ, R229 ;  /* 0x000000fffff37224 */ /* 0x000fc400078e00e5 */
[----:B------:R-:W-:Y:S01]  /*11320*/  IMAD.WIDE.U32 R228, R210, -0x2daee0ad, RZ ;  /* 0xd2511f53d2e47825 */ /* 0x000fe200078e00ff */
[----:B------:R-:W-:-:S03]  /*11330*/  LOP3.LUT R244, R247, R244, R217, 0x96, !PT ;  /* 0x000000f4f7f47212 */ /* 0x000fc600078e96d9 */
[----:B------:R-:W-:Y:S01]  /*11340*/  FFMA.FTZ R173, R62, UR19, -R67 ;  /* 0x000000133ead7c23 */ /* 0x000fe20008010843 */
[----:B-1----:R-:W-:Y:S01]  /*11350*/  HMMA.16816.F32 R156, R4, R28, R156 ;  /* 0x0000001c049c723c */ /* 0x002fe2000000189c */
[----:B------:R-:W-:-:S05]  /*11360*/  FADD.FTZ R39, R39, R42 ;  /* 0x0000002a27277221 */ /* 0x000fca0000010000 */
[----:B------:R-:W-:Y:S01]  /*11370*/  HMMA.16816.F32 R152, R4, R30, R152 ;  /* 0x0000001e0498723c */ /* 0x000fe20000001898 */
[----:B------:R-:W-:-:S05]  /*11380*/  LOP3.LUT R179, R229, R184, R179, 0x96, !PT ;  /* 0x000000b8e5b37212 */ /* 0x000fca00078e96b3 */
[C---:B--2---:R-:W-:Y:S06]  /*11390*/  HMMA.16816.F32 R72, R4.reuse, R24, R72 ;  /* 0x000000180448723c */ /* 0x044fec0000001848 */
[C---:B------:R-:W-:Y:S06]  /*113a0*/  HMMA.16816.F32 R76, R4.reuse, R26, R76 ;  /* 0x0000001a044c723c */ /* 0x040fec000000184c */
[C---:B----4-:R-:W-:Y:S06]  /*113b0*/  HMMA.16816.F32 R88, R4.reuse, R20, R88 ;  /* 0x000000140458723c */ /* 0x050fec0000001858 */
[C---:B------:R-:W-:Y:S06]  /*113c0*/  HMMA.16816.F32 R92, R4.reuse, R22, R92 ;  /* 0x00000016045c723c */ /* 0x040fec000000185c */
[C---:B---3--:R-:W-:Y:S06]  /*113d0*/  HMMA.16816.F32 R104, R4.reuse, R16, R104 ;  /* 0x000000100468723c */ /* 0x048fec0000001868 */
[C---:B------:R-:W-:Y:S06]  /*113e0*/  HMMA.16816.F32 R108, R4.reuse, R18, R108 ;  /* 0x00000012046c723c */ /* 0x040fec000000186c */
[C---:B------:R-:W-:Y:S06]  /*113f0*/  HMMA.16816.F32 R116, R4.reuse, R12, R116 ;  /* 0x0000000c0474723c */ /* 0x040fec0000001874 */
[C---:B------:R-:W-:Y:S06]  /*11400*/  HMMA.16816.F32 R140, R4.reuse, R14, R140 ;  /* 0x0000000e048c723c */ /* 0x040fec000000188c */
[C---:B------:R-:W-:Y:S06]  /*11410*/  HMMA.16816.F32 R124, R4.reuse, R8, R124 ;  /* 0x00000008047c723c */ /* 0x040fec000000187c */
[----:B------:R-:W-:Y:S01]  /*11420*/  HMMA.16816.F32 R132, R4, R10, R132 ;  /* 0x0000000a0484723c */ /* 0x000fe20000001884 */
[----:B------:R-:W-:Y:S01]  /*11430*/  FADD.FTZ R46, R46, R47 ;  /* 0x0000002f2e2e7221 */ /* 0x000fe20000010000 */
[----:B------:R-:W-:Y:S01]  /*11440*/  MUFU.EX2 R40, R40 ;  /* 0x0000002800287308 */ /* 0x000fe20000000800 */
[----:B------:R-:W-:Y:S01]  /*11450*/  FADD.FTZ R49, R49, R50 ;  /* 0x0000003231317221 */ /* 0x000fe20000010000 */
[----:B------:R1:W5:Y:S03]  /*11460*/  LDL.LU.64 R222, [R1+0x28] ;  /* 0x0000280001de7983 */ /* 0x0003660000300a00 */
        /* <DEDUP_REMOVED lines=9> */
[----:B------:R-:W-:-:S05]  /*11500*/  LOP3.LUT R181, R183, R178, R181, 0x96, !PT ;  /* 0x000000b2b7b57212 */ /* 0x000fca00078e96b5 */
[----:B------:R-:W-:-:S04]  /*11510*/  IMAD.WIDE.U32 R178, R181, -0x326172a9, RZ ;  /* 0xcd9e8d57b5b27825 */ /* 0x000fc800078e00ff */
[--C-:B------:R-:W-:Y:S01]  /*11520*/  FFMA.FTZ R175, R195, UR19, -R61.reuse ;  /* 0x00000013c3af7c23 */ /* 0x100fe2000801083d */
[----:B------:R-:W-:Y:S01]  /*11530*/  FFMA.FTZ R176, R194, UR19, -R61 ;  /* 0x00000013c2b07c23 */ /* 0x000fe2000801083d */
[----:B------:R-:W-:Y:S01]  /*11540*/  IMAD.WIDE.U32 R194, R4, -0x326172a9, RZ ;  /* 0xcd9e8d5704c27825 */ /* 0x000fe200078e00ff */
[C---:B------:R-:W-:Y:S02]  /*11550*/  LOP3.LUT R6, R178.reuse, 0xffff, RZ, 0xc0, !PT ;  /* 0x0000ffffb2067812 */ /* 0x040fe400078ec0ff */
[----:B------:R-:W-:Y:S02]  /*11560*/  LOP3.LUT R181, R178, 0xff, RZ, 0xc0, !PT ;  /* 0x000000ffb2b57812 */ /* 0x000fe400078ec0ff */
[----:B------:R-:W-:Y:S02]  /*11570*/  SHF.R.U32.HI R6, RZ, 0x8, R6 ;  /* 0x00000008ff067819 */ /* 0x000fe40000011606 */
[----:B------:R-:W-:Y:S02]  /*11580*/  SHF.R.U32.HI R5, RZ, 0x10, R178 ;  /* 0x00000010ff057819 */ /* 0x000fe400000116b2 */
[----:B------:R-:W-:Y:S01]  /*11590*/  LOP3.LUT R4, R179, R194, R174, 0x96, !PT ;  /* 0x000000c2b3047212 */ /* 0x000fe200078e96ae */
[----:B------:R-:W-:Y:S01]  /*115a0*/  FFMA.FTZ R179, R197, UR19, -R56 ;  /* 0x00000013c5b37c23 */ /* 0x000fe20008010838 */
[----:B------:R-:W-:Y:S01]  /*115b0*/  SHF.R.U32.HI R7, RZ, 0x18, R178 ;  /* 0x00000018ff077819 */ /* 0x000fe200000116b2 */
[----:B------:R-:W-:Y:S01]  /*115c0*/  FFMA.FTZ R178, R199, UR19, -R56 ;  /* 0x00000013c7b27c23 */ /* 0x000fe20008010838 */
[----:B------:R-:W-:-:S02]  /*115d0*/  PRMT R181, R181, 0x5410, R6 ;  /* 0x00005410b5b57816 */ /* 0x000fc40000000006 */
[----:B------:R-:W-:Y:S02]  /*115e0*/  LOP3.LUT R6, R5, 0xff, RZ, 0xc0, !PT ;  /* 0x000000ff05067812 */ /* 0x000fe400078ec0ff */
[----:B------:R-:W-:Y:S01]  /*115f0*/  LOP3.LUT R5, R4, 0xffff, RZ, 0xc0, !PT ;  /* 0x0000ffff04057812 */ /* 0x000fe200078ec0ff */
[----:B------:R-:W-:Y:S01]  /*11600*/  FFMA.FTZ R177, R193, UR19, -R61 ;  /* 0x00000013c1b17c23 */ /* 0x000fe2000801083d */
[----:B------:R-:W-:Y:S01]  /*11610*/  PRMT R7, R6, 0x5410, R7 ;  /* 0x0000541006077816 */ /* 0x000fe20000000007 */
[----:B------:R-:W-:Y:S01]  /*11620*/  FFMA.FTZ R174, R192, UR19, -R61 ;  /* 0x00000013c0ae7c23 */ /* 0x000fe2000801083d */
[----:B------:R-:W-:Y:S01]  /*11630*/  MUFU.EX2 R178, R178 ;  /* 0x000000b200b27308 */ /* 0x000fe20000000800 */
[----:B------:R-:W-:Y:S02]  /*11640*/  SHF.R.U32.HI R6, RZ, 0x10, R4 ;  /* 0x00000010ff067819 */ /* 0x000fe40000011604 */
[----:B------:R-:W-:Y:S02]  /*11650*/  SHF.R.U32.HI R180, RZ, 0x8, R5 ;  /* 0x00000008ffb47819 */ /* 0x000fe40000011605 */
[----:B------:R-:W-:-:S03]  /*11660*/  LOP3.LUT R183, R4, 0xff, RZ, 0xc0, !PT ;  /* 0x000000ff04b77812 */ /* 0x000fc600078ec0ff */
[----:B------:R-:W2:Y:S01]  /*11670*/  MUFU.EX2 R179, R179 ;  /* 0x000000b300b37308 */ /* 0x000ea20000000800 */
[----:B------:R-:W-:Y:S02]  /*11680*/  LOP3.LUT R5, R6, 0xff, RZ, 0xc0, !PT ;  /* 0x000000ff06057812 */ /* 0x000fe400078ec0ff */
[----:B------:R-:W-:Y:S02]  /*11690*/  PRMT R183, R183, 0x5410, R180 ;  /* 0x00005410b7b77816 */ /* 0x000fe400000000b4 */
[----:B------:R-:W-:-:S03]  /*116a0*/  HSET2.LE.AND R6, R181, R54, PT ;  /* 0x00000036b5067233 */ /* 0x000fc60003803000 */
[----:B------:R-:W-:Y:S01]  /*116b0*/  MUFU.EX2 R175, R175 ;  /* 0x000000af00af7308 */ /* 0x000fe20000000800 */
[----:B------:R-:W-:-:S07]  /*116c0*/  SHF.R.U32.HI R4, RZ, 0x18, R4 ;  /* 0x00000018ff047819 */ /* 0x000fce0000011604 */
[----:B------:R-:W-:Y:S08]  /*116d0*/  MUFU.EX2 R176, R176 ;  /* 0x000000b000b07308 */ /* 0x000ff00000000800 */
[----:B------:R-:W-:Y:S08]  /*116e0*/  MUFU.EX2 R177, R177 ;  /* 0x000000b100b17308 */ /* 0x000ff00000000800 */
[----:B------:R-:W3:Y:S08]  /*116f0*/  MUFU.EX2 R174, R174 ;  /* 0x000000ae00ae7308 */ /* 0x000ef00000000800 */
[----:B------:R-:W-:Y:S08]  /*11700*/  MUFU.EX2 R180, R203 ;  /* 0x000000cb00b47308 */ /* 0x000ff00000000800 */
[----:B------:R-:W4:Y:S01]  /*11710*/  MUFU.EX2 R181, R201 ;  /* 0x000000c900b57308 */ /* 0x000f220000000800 */
[----:B------:R-:W-:-:S02]  /*11720*/  PRMT R5, R5, 0x5410, R4 ;  /* 0x0000541005057816 */ /* 0x000fc40000000004 */
[--C-:B------:R-:W-:Y:S02]  /*11730*/  HSET2.LE.AND R7, R7, R54.reuse, PT ;  /* 0x0000003607077233 */ /* 0x100fe40003803000 */
[----:B--2---:R-:W-:Y:S02]  /*11740*/  F2FP.F16.F32.PACK_AB R4, R179, R178 ;  /* 0x000000b2b304723e */ /* 0x004fe400000000ff */
[--C-:B------:R-:W-:Y:S02]  /*11750*/  HSET2.LE.AND R5, R5, R54.reuse, PT ;  /* 0x0000003605057233 */ /* 0x100fe40003803000 */
[----:B------:R-:W-:Y:S02]  /*11760*/  LOP3.LUT R7, R7, R4, RZ, 0xc0, !PT ;  /* 0x0000000407077212 */ /* 0x000fe400078ec0ff */
[----:B------:R-:W-:Y:S02]  /*11770*/  HSET2.LE.AND R4, R183, R54, PT ;  /* 0x00000036b7047233 */ /* 0x000fe40003803000 */
[----:B---3--:R-:W-:-:S02]  /*11780*/  F2FP.F16.F32.PACK_AB R193, R174, R177 ;  /* 0x000000b1aec1723e */ /* 0x008fc400000000ff */
[----:B------:R-:W-:Y:S02]  /*11790*/  F2FP.F16.F32.PACK_AB R183, R176, R175 ;  /* 0x000000afb0b7723e */ /* 0x000fe400000000ff */
[----:B----4-:R-:W-:Y:S01]  /*117a0*/  F2FP.F16.F32.PACK_AB R184, R181, R180 ;  /* 0x000000b4b5b8723e */ /* 0x010fe200000000ff */
[----:B------:R-:W-:Y:S01]  /*117b0*/  IMAD.WIDE.U32 R244, R244, -0x2daee0ad, RZ ;  /* 0xd2511f53f4f47825 */ /* 0x000fe200078e00ff */
[----:B------:R-:W-:Y:S02]  /*117c0*/  LOP3.LUT R6, R6, R193, RZ, 0xc0, !PT ;  /* 0x000000c106067212 */ /* 0x000fe400078ec0ff */
[----:B------:R-:W-:Y:S02]  /*117d0*/  LOP3.LUT R4, R4, R183, RZ, 0xc0, !PT ;  /* 0x000000b704047212 */ /* 0x000fe400078ec0ff */
[----:B------:R-:W-:Y:S01]  /*117e0*/  LOP3.LUT R5, R5, R184, RZ, 0xc0, !PT ;  /* 0x000000b805057212 */ /* 0x000fe200078ec0ff */
[----:B------:R-:W-:Y:S01]  /*117f0*/  FFMA.FTZ R184, R243, R63, R60 ;  /* 0x0000003ff3b87223 */ /* 0x000fe2000001003c */
[----:B------:R-:W-:Y:S01]  /*11800*/  LOP3.LUT R226, R245, R226, R212, 0x96, !PT ;  /* 0x000000e2f5e27212 */ /* 0x000fe200078e96d4 */
[----:B------:R-:W-:-:S02]  /*11810*/  FFMA.FTZ R62, R65, UR19, -R67 ;  /* 0x00000013413e7c23 */ /* 0x000fc40008010843 */
[----:B------:R-:W-:Y:S02]  /*11820*/  FADD.FTZ R53, R53, R184 ;  /* 0x000000b835357221 */ /* 0x000fe40000010000 */
[----:B------:R-:W-:Y:S01]  /*11830*/  HMMA.16816.F32 R112, R4, R12, R112 ;  /* 0x0000000c0470723c */ /* 0x000fe20000001870 */
[----:B------:R-:W-:Y:S01]  /*11840*/  LOP3.LUT R194, R195, R228, R217, 0x96, !PT ;  /* 0x000000e4c3c27212 */ /* 0x000fe200078e96d9 */
[----:B------:R-:W-:Y:S01]  /*11850*/  FADD.FTZ R44, R44, R53 ;  /* 0x000000352c2c7221 */ /* 0x000fe20000010000 */
[----:B------:R-:W-:-:S04]  /*11860*/  LOP3.LUT R67, R226, 0xff, RZ, 0xc0, !PT ;  /* 0x000000ffe2437812 */ /* 0x000fc800078ec0ff */
[----:B------:R-:W-:-:S04]  /*11870*/  LOP3.LUT R12, R226, 0xffff, RZ, 0xc0, !PT ;  /* 0x0000ffffe20c7812 */ /* 0x000fc800078ec0ff */
[----:B------:R-:W-:Y:S01]  /*11880*/  SHF.R.U32.HI R12, RZ, 0x8, R12 ;  /* 0x00000008ff0c7819 */ /* 0x000fe2000001160c */
[----:B------:R-:W-:-:S04]  /*11890*/  IMAD.WIDE.U32 R194, R194, -0x2daee0ad, RZ ;  /* 0xd2511f53c2c27825 */ /* 0x000fc800078e00ff */
[----:B------:R-:W-:Y:S01]  /*118a0*/  FADD.FTZ R44, R43, R44 ;  /* 0x0000002c2b2c7221 */ /* 0x000fe20000010000 */
[----:B------:R-:W-:Y:S01]  /*118b0*/  PRMT R67, R67, 0x5410, R12 ;  /* 0x0000541043437816 */ /* 0x000fe2000000000c */
[----:B------:R-:W-:Y:S01]  /*118c0*/  FADD.FTZ R38, R38, R39 ;  /* 0x0000002726267221 */ /* 0x000fe20000010000 */
[----:B------:R2:W-:Y:S01]  /*118d0*/  MUFU.EX2 R65, R66 ;  /* 0x0000004200417308 */ /* 0x0005e20000000800 */
[----:B------:R-:W-:Y:S01]  /*118e0*/  FADD.FTZ R45, R45, R46 ;  /* 0x0000002e2d2d7221 */ /* 0x000fe20000010000 */
[----:B------:R-:W-:Y:S01]  /*118f0*/  FFMA.FTZ R183, R32, UR19, -R61 ;  /* 0x0000001320b77c23 */ /* 0x000fe2000801083d */
[----:B------:R-:W-:Y:S01]  /*11900*/  HMMA.16816.F32 R144, R4, R18, R144 ;  /* 0x000000120490723c */ /* 0x000fe20000001890 */
[----:B------:R-:W-:Y:S01]  /*11910*/  HSET2.LE.AND R32, R67, R54, PT ;  /* 0x0000003643207233 */ /* 0x000fe20003803000 */
[----:B------:R-:W-:-:S03]  /*11920*/  FADD.FTZ R211, R211, R44 ;  /* 0x0000002cd3d37221 */ /* 0x000fc60000010000 */
[----:B------:R-:W3:Y:S01]  /*11930*/  MUFU.EX2 R62, R62 ;  /* 0x0000003e003e7308 */ /* 0x000ee20000000800 */
[----:B------:R-:W-:Y:S01]  /*11940*/  SHF.R.U32.HI R67, RZ, 0x10, R194 ;  /* 0x00000010ff437819 */ /* 0x000fe200000116c2 */
[----:B------:R-:W-:Y:S01]  /*11950*/  FADD.FTZ R207, R207, R38 ;  /* 0x00000026cfcf7221 */ /* 0x000fe20000010000 */
[----:B------:R-:W-:Y:S01]  /*11960*/  SHF.R.U32.HI R19, RZ, 0x10, R244 ;  /* 0x00000010ff137819 */ /* 0x000fe200000116f4 */
[C---:B------:R-:W-:Y:S01]  /*11970*/  HMMA.16816.F32 R160, R4.reuse, R28, R160 ;  /* 0x0000001c04a0723c */ /* 0x040fe200000018a0 */
[----:B------:R-:W-:Y:S01]  /*11980*/  LOP3.LUT R182, R195, R182, R212, 0x96, !PT ;  /* 0x000000b6c3b67212 */ /* 0x000fe200078e96d4 */
[----:B------:R-:W-:Y:S01]  /*11990*/  FADD.FTZ R196, R196, R45 ;  /* 0x0000002dc4c47221 */ /* 0x000fe20000010000 */
[--C-:B------:R-:W-:Y:S01]  /*119a0*/  FFMA.FTZ R192, R37, UR19, -R56.reuse ;  /* 0x0000001325c07c23 */ /* 0x100fe20008010838 */
[----:B------:R-:W-:Y:S02]  /*119b0*/  FFMA.FTZ R37, R41, UR19, -R56 ;  /* 0x0000001329257c23 */ /* 0x000fe40008010838 */
[----:B------:R-:W-:Y:S01]  /*119c0*/  HMMA.16816.F32 R148, R4, R30, R148 ;  /* 0x0000001e0494723c */ /* 0x000fe20000001894 */
[----:B------:R-:W-:Y:S01]  /*119d0*/  FADD.FTZ R204, R204, R211 ;  /* 0x000000d3cccc7221 */ /* 0x000fe20000010000 */
[----:B------:R-:W4:Y:S01]  /*119e0*/  MUFU.EX2 R173, R173 ;  /* 0x000000ad00ad7308 */ /* 0x000f220000000800 */
[----:B------:R-:W-:-:S03]  /*119f0*/  LOP3.LUT R13, R19, 0xff, RZ, 0xc0, !PT ;  /* 0x000000ff130d7812 */ /* 0x000fc600078ec0ff */
[----:B------:R-:W-:Y:S01]  /*11a00*/  HMMA.16816.F32 R68, R4, R24, R68 ;  /* 0x000000180444723c */ /* 0x000fe20000001844 */
[----:B------:R-:W-:Y:S01]  /*11a10*/  FADD.FTZ R200, R200, R207 ;  /* 0x000000cfc8c87221 */ /* 0x000fe20000010000 */
[----:B------:R-:W-:-:S04]  /*11a20*/  FADD.FTZ R191, R191, R196 ;  /* 0x000000c4bfbf7221 */ /* 0x000fc80000010000 */
[C---:B------:R-:W-:Y:S06]  /*11a30*/  HMMA.16816.F32 R80, R4.reuse, R26, R80 ;  /* 0x0000001a0450723c */ /* 0x040fec0000001850 */
[C---:B------:R-:W-:Y:S06]  /*11a40*/  HMMA.16816.F32 R84, R4.reuse, R20, R84 ;  /* 0x000000140454723c */ /* 0x040fec0000001854 */
[C---:B------:R-:W-:Y:S06]  /*11a50*/  HMMA.16816.F32 R96, R4.reuse, R22, R96 ;  /* 0x000000160460723c */ /* 0x040fec0000001860 */
[C---:B------:R-:W-:Y:S06]  /*11a60*/  HMMA.16816.F32 R100, R4.reuse, R16, R100 ;  /* 0x000000100464723c */ /* 0x040fec0000001864 */
[----:B------:R-:W-:Y:S01]  /*11a70*/  HMMA.16816.F32 R120, R4, R14, R120 ;  /* 0x0000000e0478723c */ /* 0x000fe20000001878 */
[----:B------:R-:W-:-:S05]  /*11a80*/  SHF.R.U32.HI R16, RZ, 0x18, R244 ;  /* 0x00000018ff107819 */ /* 0x000fca00000116f4 */
[C---:B------:R-:W-:Y:S06]  /*11a90*/  HMMA.16816.F32 R136, R4.reuse, R8, R136 ;  /* 0x000000080488723c */ /* 0x040fec0000001888 */
[----:B------:R-:W-:Y:S01]  /*11aa0*/  HMMA.16816.F32 R128, R4, R10, R128 ;  /* 0x0000000a0480723c */ /* 0x000fe20000001880 */
[----:B------:R-:W1:Y:S01]  /*11ab0*/  LDSM.16.MT88.4 R4, [R170+0xbc00] ;  /* 0x00bc0000aa04783b */ /* 0x000e620000004200 */
[----:B------:R3:W-:Y:S01]  /*11ac0*/  MUFU.EX2 R63, R183 ;  /* 0x000000b7003f7308 */ /* 0x0007e20000000800 */
[----:B------:R-:W-:Y:S01]  /*11ad0*/  FADD.FTZ R209, R209, R204 ;  /* 0x000000ccd1d17221 */ /* 0x000fe20000010000 */
[----:B------:R-:W-:Y:S01]  /*11ae0*/  LOP3.LUT R18, R244, 0xffff, RZ, 0xc0, !PT ;  /* 0x0000fffff4127812 */ /* 0x000fe200078ec0ff */
[--C-:B--2---:R-:W-:Y:S01]  /*11af0*/  FFMA.FTZ R66, R35, UR19, -R61.reuse ;  /* 0x0000001323427c23 */ /* 0x104fe2000801083d */
[----:B------:R-:W-:Y:S01]  /*11b00*/  SHF.R.U32.HI R19, RZ, 0x10, R226 ;  /* 0x00000010ff137819 */ /* 0x000fe200000116e2 */
[----:B------:R-:W-:Y:S01]  /*11b10*/  FFMA.FTZ R10, R36, UR19, -R56 ;  /* 0x00000013240a7c23 */ /* 0x000fe20008010838 */
[----:B------:R-:W-:Y:S01]  /*11b20*/  LOP3.LUT R56, R67, 0xff, RZ, 0xc0, !PT ;  /* 0x000000ff43387812 */ /* 0x000fe200078ec0ff */
[----:B------:R-:W-:Y:S01]  /*11b30*/  FADD.FTZ R205, R205, R200 ;  /* 0x000000c8cdcd7221 */ /* 0x000fe20000010000 */
[C---:B------:R-:W-:Y:S01]  /*11b40*/  LOP3.LUT R67, R182.reuse, 0xffff, RZ, 0xc0, !PT ;  /* 0x0000ffffb6437812 */ /* 0x040fe200078ec0ff */
[----:B------:R2:W-:Y:S01]  /*11b50*/  MUFU.EX2 R36, R192 ;  /* 0x000000c000247308 */ /* 0x0005e20000000800 */
[----:B------:R-:W-:Y:S01]  /*11b60*/  PRMT R13, R13, 0x5410, R16 ;  /* 0x000054100d0d7816 */ /* 0x000fe20000000010 */
[----:B------:R-:W-:Y:S01]  /*11b70*/  FFMA.FTZ R12, R33, UR19, -R61 ;  /* 0x00000013210c7c23 */ /* 0x000fe2000801083d */
[----:B------:R-:W-:Y:S01]  /*11b80*/  LOP3.LUT R41, R182, 0xff, RZ, 0xc0, !PT ;  /* 0x000000ffb6297812 */ /* 0x000fe200078ec0ff */
[----:B------:R-:W-:Y:S01]  /*11b90*/  FADD.FTZ R190, R190, R191 ;  /* 0x000000bfbebe7221 */ /* 0x000fe20000010000 */
[----:B------:R-:W-:Y:S01]  /*11ba0*/  FADD.FTZ R202, R202, R209 ;  /* 0x000000d1caca7221 */ /* 0x000fe20000010000 */
[----:B------:R-:W-:Y:S01]  /*11bb0*/  FADD.FTZ R49, R48, R49 ;  /* 0x0000003130317221 */ /* 0x000fe20000010000 */
[----:B------:R-:W1:Y:S01]  /*11bc0*/  LDSM.16.MT88.4 R28, [R221+0x9c00] ;  /* 0x009c0000dd1c783b */ /* 0x000e620000004200 */
[----:B---3--:R-:W-:Y:S01]  /*11bd0*/  SHF.R.U32.HI R183, RZ, 0x10, R182 ;  /* 0x00000010ffb77819 */ /* 0x008fe200000116b6 */
[----:B------:R-:W-:Y:S01]  /*11be0*/  FADD.FTZ R205, R198, R205 ;  /* 0x000000cdc6cd7221 */ /* 0x000fe20000010000 */
[----:B------:R-:W-:Y:S01]  /*11bf0*/  LOP3.LUT R17, R244, 0xff, RZ, 0xc0, !PT ;  /* 0x000000fff4117812 */ /* 0x000fe200078ec0ff */
[----:B------:R3:W-:Y:S01]  /*11c00*/  MUFU.EX2 R61, R34 ;  /* 0x00000022003d7308 */ /* 0x0007e20000000800 */
[----:B------:R-:W-:Y:S01]  /*11c10*/  SHF.R.U32.HI R18, RZ, 0x8, R18 ;  /* 0x00000008ff127819 */ /* 0x000fe20000011612 */
[----:B------:R-:W-:Y:S01]  /*11c20*/  FADD.FTZ R190, R189, R190 ;  /* 0x000000bebdbe7221 */ /* 0x000fe20000010000 */
[----:B------:R-:W-:Y:S01]  /*11c30*/  SHF.R.U32.HI R226, RZ, 0x18, R226 ;  /* 0x00000018ffe27819 */ /* 0x000fe200000116e2 */
[----:B------:R-:W1:Y:S01]  /*11c40*/  LDSM.16.MT88.4 R24, [R170+0x9c00] ;  /* 0x009c0000aa18783b */ /* 0x000e620000004200 */
[----:B--2---:R-:W-:-:S02]  /*11c50*/  SHF.R.U32.HI R192, RZ, 0x8, R67 ;  /* 0x00000008ffc07819 */ /* 0x004fc40000011643 */
[----:B------:R-:W-:Y:S01]  /*11c60*/  LOP3.LUT R19, R19, 0xff, RZ, 0xc0, !PT ;  /* 0x000000ff13137812 */ /* 0x000fe200078ec0ff */
[----:B------:R2:W2:Y:S01]  /*11c70*/  MUFU.EX2 R60, R12 ;  /* 0x0000000c003c7308 */ /* 0x0004a20000000800 */
[----:B------:R-:W-:Y:S01]  /*11c80*/  LOP3.LUT R67, R183, 0xff, RZ, 0xc0, !PT ;  /* 0x000000ffb7437812 */ /* 0x000fe200078ec0ff */
[----:B------:R-:W1:Y:S01]  /*11c90*/  LDSM.16.MT88.4 R20, [R221+0xac00] ;  /* 0x00ac0000dd14783b */ /* 0x000e620000004200 */
[----:B------:R-:W-:Y:S02]  /*11ca0*/  HSET2.LE.AND R13, R13, R54, PT ;  /* 0x000000360d0d7233 */ /* 0x000fe40003803000 */
[----:B------:R-:W-:Y:S01]  /*11cb0*/  PRMT R183, R41, 0x5410, R192 ;  /* 0x0000541029b77816 */ /* 0x000fe200000000c0 */
[----:B------:R-:W-:Y:S01]  /*11cc0*/  FADD.FTZ R175, R175, R202 ;  /* 0x000000caafaf7221 */ /* 0x000fe20000010000 */
[----:B------:R-:W-:Y:S01]  /*11cd0*/  F2FP.F16.F32.PACK_AB R8, R62, R65 ;  /* 0x000000413e08723e */ /* 0x000fe200000000ff */
[----:B------:R-:W2:Y:S01]  /*11ce0*/  MUFU.EX2 R66, R66 ;  /* 0x0000004200427308 */ /* 0x000ea20000000800 */
[----:B------:R-:W-:Y:S01]  /*11cf0*/  F2FP.F16.F32.PACK_AB R9, R166, R165 ;  /* 0x000000a5a609723e */ /* 0x000fe200000000ff */
[----:B------:R-:W-:Y:S01]  /*11d00*/  FADD.FTZ R180, R180, R205 ;  /* 0x000000cdb4b47221 */ /* 0x000fe20000010000 */
[----:B------:R-:W-:Y:S01]  /*11d10*/  LOP3.LUT R11, R194, 0xffff, RZ, 0xc0, !PT ;  /* 0x0000ffffc20b7812 */ /* 0x000fe200078ec0ff */
[----:B------:R-:W-:Y:S01]  /*11d20*/  FADD.FTZ R213, R213, R190 ;  /* 0x000000bed5d57221 */ /* 0x000fe20000010000 */
[----:B------:R-:W-:-:S03]  /*11d30*/  PRMT R17, R17, 0x5410, R18 ;  /* 0x0000541011117816 */ /* 0x000fc60000000012 */
[----:B------:R-:W1:Y:S01]  /*11d40*/  MUFU.EX2 R37, R37 ;  /* 0x0000002500257308 */ /* 0x000e620000000800 */
[----:B------:R-:W-:Y:S01]  /*11d50*/  PRMT R19, R19, 0x5410, R226 ;  /* 0x0000541013137816 */ /* 0x000fe200000000e2 */
[----:B------:R-:W-:Y:S01]  /*11d60*/  FADD.FTZ R176, R176, R175 ;  /* 0x000000afb0b07221 */ /* 0x000fe20000010000 */
[----:B------:R-:W-:-:S05]  /*11d70*/  LOP3.LUT R35, R13, R8, RZ, 0xc0, !PT ;  /* 0x000000080d237212 */ /* 0x000fca00078ec0ff */
[----:B------:R-:W1:Y:S01]  /*11d80*/  MUFU.EX2 R41, R10 ;  /* 0x0000000a00297308 */ /* 0x000e620000000800 */
[----:B------:R-:W-:Y:S01]  /*11d90*/  LOP3.LUT R32, R32, R9, RZ, 0xc0, !PT ;  /* 0x0000000920207212 */ /* 0x000fe200078ec0ff */
[----:B------:R-:W-:Y:S01]  /*11da0*/  FADD.FTZ R181, R181, R180 ;  /* 0x000000b4b5b57221 */ /* 0x000fe20000010000 */
[----:B------:R-:W-:Y:S02]  /*11db0*/  LOP3.LUT R8, R194, 0xff, RZ, 0xc0, !PT ;  /* 0x000000ffc2087812 */ /* 0x000fe400078ec0ff */
[----:B------:R-:W-:Y:S01]  /*11dc0*/  SHF.R.U32.HI R11, RZ, 0x8, R11 ;  /* 0x00000008ff0b7819 */ /* 0x000fe2000001160b */
[----:B------:R-:W-:Y:S01]  /*11dd0*/  FADD.FTZ R214, R214, R213 ;  /* 0x000000d5d6d67221 */ /* 0x000fe20000010000 */
[----:B------:R-:W-:Y:S02]  /*11de0*/  SHF.R.U32.HI R9, RZ, 0x18, R194 ;  /* 0x00000018ff097819 */ /* 0x000fe400000116c2 */
[--C-:B------:R-:W-:Y:S02]  /*11df0*/  HSET2.LE.AND R17, R17, R54.reuse, PT ;  /* 0x0000003611117233 */ /* 0x100fe40003803000 */
[----:B------:R-:W-:-:S02]  /*11e00*/  HSET2.LE.AND R19, R19, R54, PT ;  /* 0x0000003613137233 */ /* 0x000fc40003803000 */
[----:B----4-:R-:W-:Y:S02]  /*11e10*/  F2FP.F16.F32.PACK_AB R14, R173, R64 ;  /* 0x00000040ad0e723e */ /* 0x010fe400000000ff */
[----:B------:R-:W-:Y:S01]  /*11e20*/  SHF.R.U32.HI R182, RZ, 0x18, R182 ;  /* 0x00000018ffb67819 */ /* 0x000fe200000116b6 */
[----:B------:R-:W-:Y:S01]  /*11e30*/  FADD.FTZ R177, R177, R176 ;  /* 0x000000b0b1b17221 */ /* 0x000fe20000010000 */
[----:B---3--:R-:W-:Y:S01]  /*11e40*/  F2FP.F16.F32.PACK_AB R34, R172, R167 ;  /* 0x000000a7ac22723e */ /* 0x008fe200000000ff */
[----:B------:R-:W-:Y:S01]  /*11e50*/  FADD.FTZ R178, R178, R181 ;  /* 0x000000b5b2b27221 */ /* 0x000fe20000010000 */
[----:B------:R-:W-:Y:S01]  /*11e60*/  PRMT R11, R8, 0x5410, R11 ;  /* 0x00005410080b7816 */ /* 0x000fe2000000000b */
[----:B------:R-:W-:Y:S01]  /*11e70*/  FADD.FTZ R215, R215, R214 ;  /* 0x000000d6d7d77221 */ /* 0x000fe20000010000 */
[----:B------:R-:W-:Y:S01]  /*11e80*/  PRMT R9, R56, 0x5410, R9 ;  /* 0x0000541038097816 */ /* 0x000fe20000000009 */
[----:B------:R-:W-:Y:S01]  /*11e90*/  FADD.FTZ R188, R188, R49 ;  /* 0x00000031bcbc7221 */ /* 0x000fe20000010000 */
[----:B------:R-:W-:Y:S01]  /*11ea0*/  PRMT R67, R67, 0x5410, R182 ;  /* 0x0000541043437816 */ /* 0x000fe200000000b6 */
[----:B------:R-:W-:Y:S01]  /*11eb0*/  FADD.FTZ R174, R174, R177 ;  /* 0x000000b1aeae7221 */ /* 0x000fe20000010000 */
[----:B------:R-:W-:-:S02]  /*11ec0*/  LOP3.LUT R33, R19, R14, RZ, 0xc0, !PT ;  /* 0x0000000e13217212 */ /* 0x000fc400078ec0ff */
[----:B------:R-:W-:Y:S01]  /*11ed0*/  LOP3.LUT R34, R17, R34, RZ, 0xc0, !PT ;  /* 0x0000002211227212 */ /* 0x000fe200078ec0ff */
[----:B--2---:R-:W-:Y:S01]  /*11ee0*/  LDSM.16.MT88.4 R12, [R221+0xbc00] ;  /* 0x00bc0000dd0c783b */ /* 0x004fe20000004200 */
[--C-:B------:R-:W-:Y:S01]  /*11ef0*/  HSET2.LE.AND R56, R11, R54.reuse, PT ;  /* 0x000000360b387233 */ /* 0x100fe20003803000 */
[----:B------:R-:W-:Y:S02]  /*11f00*/  FADD.FTZ R179, R179, R178 ;  /* 0x000000b2b3b37221 */ /* 0x000fe40000010000 */
[----:B------:R-:W2:Y:S01]  /*11f10*/  LDSM.16.MT88.4 R16, [R170+0xac00] ;  /* 0x00ac0000aa10783b */ /* 0x000ea20000004200 */
[--C-:B------:R-:W-:Y:S01]  /*11f20*/  HSET2.LE.AND R11, R9, R54.reuse, PT ;  /* 0x00000036090b7233 */ /* 0x100fe20003803000 */
[----:B------:R-:W-:Y:S01]  /*11f30*/  FADD.FTZ R218, R218, R215 ;  /* 0x000000d7dada7221 */ /* 0x000fe20000010000 */
[--C-:B------:R-:W-:Y:S01]  /*11f40*/  HSET2.LE.AND R8, R183, R54.reuse, PT ;  /* 0x00000036b7087233 */ /* 0x100fe20003803000 */
[----:B------:R-:W-:Y:S01]  /*11f50*/  FADD.FTZ R187, R187, R188 ;  /* 0x000000bcbbbb7221 */ /* 0x000fe20000010000 */
[----:B------:R-:W-:-:S02]  /*11f60*/  HSET2.LE.AND R9, R67, R54, PT ;  /* 0x0000003643097233 */ /* 0x000fc40003803000 */
        /* <DEDUP_REMOVED lines=19> */
[----:B------:R-:W-:Y:S01]  /*120a0*/  HMMA.16816.F32 R132, R32, R6, R132 ;  /* 0x000000062084723c */ /* 0x000fe20000001884 */
[----:B------:R-:W-:-:S05]  /*120b0*/  FADD.FTZ R216, R216, R185 ;  /* 0x000000b9d8d87221 */ /* 0x000fca0000010000 */
[----:B------:R-:W-:Y:S01]  /*120c0*/  HMMA.16816.F32 R128, R8, R6, R128 ;  /* 0x000000060880723c */ /* 0x000fe20000001880 */
[----:B------:R-:W-:-:S05]  /*120d0*/  FADD.FTZ R219, R219, R216 ;  /* 0x000000d8dbdb7221 */ /* 0x000fca0000010000 */
[----:B------:R-:W-:Y:S01]  /*120e0*/  HMMA.16816.F32 R124, R32, R4, R124 ;  /* 0x00000004207c723c */ /* 0x000fe2000000187c */
[----:B------:R-:W-:-:S05]  /*120f0*/  FADD.FTZ R6, R66, R63 ;  /* 0x0000003f42067221 */ /* 0x000fca0000010000 */
[----:B------:R-:W-:Y:S01]  /*12100*/  HMMA.16816.F32 R136, R8, R4, R136 ;  /* 0x000000040888723c */ /* 0x000fe20000001888 */
[----:B------:R1:W-:Y:S06]  /*12110*/  STL [R1+0x10], R6 ;  /* 0x0000100601007387 */ /* 0x0003ec0000100800 */
[----:B------:R-:W-:Y:S01]  /*12120*/  FADD.FTZ R5, R37, R36 ;  /* 0x0000002425057221 */ /* 0x000fe20000010000 */
[----:B------:R-:W-:Y:S01]  /*12130*/  FADD.FTZ R4, R172, R167 ;  /* 0x000000a7ac047221 */ /* 0x000fe20000010000 */
[----:B------:R-:W-:-:S03]  /*12140*/  FADD.FTZ R208, R208, R219 ;  /* 0x000000dbd0d07221 */ /* 0x000fc60000010000 */
[----:B------:R1:W-:Y:S04]  /*12150*/  STL [R1+0xc], R5 ;  /* 0x00000c0501007387 */ /* 0x0003e80000100800 */
[----:B------:R1:W-:Y:S01]  /*12160*/  STL [R1+0x8], R4 ;  /* 0x0000080401007387 */ /* 0x0003e20000100800 */
[----:B------:R-:W-:-:S04]  /*12170*/  FADD.FTZ R227, R227, R208 ;  /* 0x000000d0e3e37221 */ /* 0x000fc80000010000 */
[----:B------:R-:W-:-:S04]  /*12180*/  FADD.FTZ R64, R64, R227 ;  /* 0x000000e340407221 */ /* 0x000fc80000010000 */
[----:B------:R-:W-:Y:S01]  /*12190*/  FADD.FTZ R64, R173, R64 ;  /* 0x00000040ad407221 */ /* 0x000fe20000010000 */
[----:B------:R-:W-:Y:S01]  /*121a0*/  HMMA.16816.F32 R156, R32, R28, R156 ;  /* 0x0000001c209c723c */ /* 0x000fe2000000189c */
[----:B------:R-:W-:Y:S02]  /*121b0*/  @UP0 UIADD3 UR20, UR20, -0x4, URZ ;  /* 0xfffffffc14140890 */ /* 0x000fe4000fffe03f */
[----:B------:R-:W-:-:S03]  /*121c0*/  FADD.FTZ R65, R65, R64 ;  /* 0x0000004041417221 */ /* 0x000fc60000010000 */
[----:B------:R-:W-:Y:S01]  /*121d0*/  HMMA.16816.F32 R152, R32, R30, R152 ;  /* 0x0000001e2098723c */ /* 0x000fe20000001898 */
[----:B------:R-:W-:-:S05]  /*121e0*/  FADD.FTZ R252, R62, R65 ;  /* 0x000000413efc7221 */ /* 0x000fca0000010000 */
[C---:B------:R-:W-:Y:S06]  /*121f0*/  HMMA.16816.F32 R72, R32.reuse, R24, R72 ;  /* 0x000000182048723c */ /* 0x040fec0000001848 */
[C---:B------:R-:W-:Y:S06]  /*12200*/  HMMA.16816.F32 R76, R32.reuse, R26, R76 ;  /* 0x0000001a204c723c */ /* 0x040fec000000184c */
[C---:B------:R-:W-:Y:S06]  /*12210*/  HMMA.16816.F32 R88, R32.reuse, R20, R88 ;  /* 0x000000142058723c */ /* 0x040fec0000001858 */
[C---:B------:R-:W-:Y:S06]  /*12220*/  HMMA.16816.F32 R92, R32.reuse, R22, R92 ;  /* 0x00000016205c723c */ /* 0x040fec000000185c */
[C---:B--2---:R-:W-:Y:S06]  /*12230*/  HMMA.16816.F32 R104, R32.reuse, R16, R104 ;  /* 0x000000102068723c */ /* 0x044fec0000001868 */
        /* <DEDUP_REMOVED lines=15> */
.L_x_501:
[----:B------:R-:W-:-:S12]  /*12330*/  UIADD3 UR20, UR21, -0x1, URZ ;  /* 0xffffffff15147890 */ /* 0x000fd8000fffe03f */
.L_x_508:
[----:B------:R-:W-:-:S13]  /*12340*/  ISETP.LE.AND P0, PT, RZ, UR20, PT ;  /* 0x00000014ff007c0c */ /* 0x000fda000bf03270 */
[----:B------:R-:W-:Y:S05]  /*12350*/  @!P0 BRA `(.L_x_509) ;  /* 0x0000005000148947 */ /* 0x000fea0003800000 */
[----:B------:R-:W2:Y:S01]  /*12360*/  LDL.LU.64 R6, [R1+0x18] ;  /* 0x0000180001067983 */ /* 0x000ea20000300a00 */
[----:B------:R-:W-:Y:S01]  /*12370*/  ULDC UR4, c[0x0][0x2d0] ;  /* 0x0000b40000047ab9 */ /* 0x000fe20000000800 */
[----:B------:R-:W-:Y:S01]  /*12380*/  MOV R166, R3 ;  /* 0x0000000300a67202 */ /* 0x000fe20000000f00 */
[----:B------:R-:W-:Y:S01]  /*12390*/  IMAD.MOV.U32 R165, RZ, RZ, R2 ;  /* 0x000000ffffa57224 */ /* 0x000fe200078e0002 */
[----:B------:R-:W3:Y:S01]  /*123a0*/  LDL.LU.64 R4, [R1] ;  /* 0x0000000001047983 */ /* 0x000ee20000300a00 */
[----:B------:R-:W-:Y:S01]  /*123b0*/  ISETP.GE.AND P4, PT, R236, UR4, PT ;  /* 0x00000004ec007c0c */ /* 0x000fe2000bf86270 */
[----:B------:R-:W-:Y:S01]  /*123c0*/  IMAD.WIDE.U32 R248, R242, -0x326172a9, RZ ;  /* 0xcd9e8d57f2f87825 */ /* 0x000fe200078e00ff */
[----:B------:R-:W-:Y:S01]  /*123d0*/  PRMT R239, R239, 0x7054, R239 ;  /* 0x00007054efef7816 */ /* 0x000fe200000000ef */
[----:B------:R-:W-:Y:S01]  /*123e0*/  ULDC UR8, c[0x0][0x2d0] ;  /* 0x0000b40000087ab9 */ /* 0x000fe20000000800 */
[----:B------:R-:W-:Y:S01]  /*123f0*/  MOV R167, R164 ;  /* 0x000000a400a77202 */ /* 0x000fe20000000f00 */
[----:B------:R-:W-:Y:S01]  /*12400*/  IMAD.WIDE.U32 R244, R169, -0x326172a9, RZ ;  /* 0xcd9e8d57a9f47825 */ /* 0x000fe200078e00ff */
[-C--:B------:R-:W-:Y:S01]  /*12410*/  LOP3.LUT R246, R249, R171.reuse, RZ, 0x3c, !PT ;  /* 0x000000abf9f67212 */ /* 0x080fe200078e3cff */
[----:B------:R-:W-:Y:S01]  /*12420*/  ULDC UR4, c[0x0][0x2ec] ;  /* 0x0000bb0000047ab9 */ /* 0x000fe20000000800 */
[----:B------:R-:W-:Y:S01]  /*12430*/  MOV R169, R0 ;  /* 0x0000000000a97202 */ /* 0x000fe20000000f00 */
[----:B------:R-:W-:Y:S01]  /*12440*/  IMAD.WIDE.U32 R250, R168, -0x2daee0ad, RZ ;  /* 0xd2511f53a8fa7825 */ /* 0x000fe200078e00ff */
[----:B------:R-:W-:Y:S01]  /*12450*/  LOP3.LUT R242, R245, R171, RZ, 0x3c, !PT ;  /* 0x000000abf5f27212 */ /* 0x000fe200078e3cff */
[----:B------:R-:W-:-:S02]  /*12460*/  ULDC.64 UR6, c[0x0][0x248] ;  /* 0x0000920000067ab9 */ /* 0x000fc40000000a00 */
[----:B------:R-:W1:Y:S08]  /*12470*/  @!P4 LDC.64 R228, c[0x0][0x220] ;  /* 0x00008800ffe4cb82 */ /* 0x000e700000000a00 */
[----:B------:R-:W4:Y:S01]  /*12480*/  @!P4 LDC.64 R226, c[0x0][0x220] ;  /* 0x00008800ffe2cb82 */ /* 0x000f220000000a00 */
[----:B------:R-:W-:-:S04]  /*12490*/  IMAD.WIDE.U32 R246, R246, -0x2daee0ad, RZ ;  /* 0xd2511f53f6f67825 */ /* 0x000fc800078e00ff */
[----:B------:R-:W-:-:S04]  /*124a0*/  IMAD.WIDE.U32 R242, R242, -0x2daee0ad, RZ ;  /* 0xd2511f53f2f27825 */ /* 0x000fc800078e00ff */
[----:B--2---:R-:W-:Y:S01]  /*124b0*/  IMAD.MOV.U32 R3, RZ, RZ, R7 ;  /* 0x000000ffff037224 */ /* 0x004fe200078e0007 */
[----:B---3--:R-:W-:-:S05]  /*124c0*/  MOV R2, R4 ;  /* 0x0000000400027202 */ /* 0x008fca0000000f00 */
[----:B------:R2:W-:Y:S01]  /*124d0*/  STL.64 [R1], R2 ;  /* 0x0000000201007387 */ /* 0x0005e20000100a00 */
[----:B-1--4-:R-:W-:Y:S05]  /*124e0*/  BRA `(.L_x_510) ;  /* 0x0000000400047947 */ /* 0x012fea0003800000 */
.L_x_512:
        /* <DEDUP_REMOVED lines=65> */
.L_x_510:
[----:B-1----:R-:W3:Y:S01]  /*12900*/  LDL.64 R4, [R1] ;  /* 0x0000000001047983 */ /* 0x002ee20000100a00 */
[----:B-----5:R-:W-:Y:S01]  /*12910*/  ISETP.GE.AND P3, PT, R231, UR8, PT ;  /* 0x00000008e7007c0c */ /* 0x020fe2000bf66270 */
        /* <DEDUP_REMOVED lines=8> */
[----:B------:R-:W1:Y:S05]  /*129a0*/  @!P3 LDC.64 R14, c[0x0][0x220] ;  /* 0x00008800ff0ebb82 */ /* 0x000e6a0000000a00 */
[----:B------:R-:W-:Y:S06]  /*129b0*/  @P4 STS [R225+0x9004], RZ ;  /* 0x009004ffe1004388 */ /* 0x000fec0000000800 */
[----:B------:R-:W-:Y:S01]  /*129c0*/  @P4 STS.64 [R225+0x9008], RZ ;  /* 0x009008ffe1004388 */ /* 0x000fe20000000a00 */
[----:B------:R-:W4:Y:S08]  /*129d0*/  @!P2 LDC.64 R218, c[0x0][0x220] ;  /* 0x00008800ffdaab82 */ /* 0x000f300000000a00 */
[----:B------:R-:W4:Y:S08]  /*129e0*/  @!P3 LDC.64 R216, c[0x0][0x220] ;  /* 0x00008800ffd8bb82 */ /* 0x000f300000000a00 */
[----:B--2---:R-:W2:Y:S01]  /*129f0*/  @!P2 LDC.64 R2, c[0x0][0x220] ;  /* 0x00008800ff02ab82 */ /* 0x004ea20000000a00 */
[----:B---3--:R-:W-:Y:S04]  /*12a00*/  IMAD.WIDE.U32 R18, R0, UR13, R4 ;  /* 0x0000000d00127c25 */ /* 0x008fe8000f8e0004 */
[----:B------:R-:W-:Y:S01]  /*12a10*/  VIADD R164, R19, UR9 ;  /* 0x0000000913a47c36 */ /* 0x000fe20008000000 */
[C---:B------:R-:W-:Y:S02]  /*12a20*/  @!P4 LEA R22, P0, R18.reuse, R228, 0x1 ;  /* 0x000000e41216c211 */ /* 0x040fe400078008ff */
[C---:B-1----:R-:W-:Y:S02]  /*12a30*/  @!P3 LEA R14, P1, R18.reuse, R14, 0x1 ;  /* 0x0000000e120eb211 */ /* 0x042fe400078208ff */
[C-C-:B------:R-:W-:Y:S02]  /*12a40*/  @!P4 LEA.HI.X R23, R18.reuse, R229, R164.reuse, 0x1, P0 ;  /* 0x000000e51217c211 */ /* 0x140fe400000f0ca4 */
[C-C-:B------:R-:W-:Y:S02]  /*12a50*/  @!P3 LEA.HI.X R15, R18.reuse, R15, R164.reuse, 0x1, P1 ;  /* 0x0000000f120fb211 */ /* 0x140fe400008f0ca4 */
[C---:B----4-:R-:W-:Y:S01]  /*12a60*/  @!P2 LEA R218, P0, R18.reuse, R218, 0x1 ;  /* 0x000000da12daa211 */ /* 0x050fe200078008ff */
[----:B------:R-:W-:Y:S01]  /*12a70*/  @!PT LDS RZ, [RZ] ;  /* 0x00000000fffff984 */ /* 0x000fe20000000800 */
[----:B------:R-:W-:Y:S01]  /*12a80*/  @!PT LDS RZ, [RZ] ;  /* 0x00000000fffff984 */ /* 0x000fe20000000800 */
[----:B------:R-:W-:Y:S01]  /*12a90*/  @!PT LDS RZ, [RZ] ;  /* 0x00000000fffff984 */ /* 0x000fe20000000800 */
[----:B------:R-:W-:Y:S01]  /*12aa0*/  @!P4 LDGSTS.E.BYPASS.LTC128B.128 [R225+0x9000], desc[UR22][R22.64] ;  /* 0x0900000016e1cfae */ /* 0x000fe2000b901d56 */
[C---:B------:R-:W-:Y:S02]  /*12ab0*/  IADD3 R0, P5, R18.reuse, UR24, RZ ;  /* 0x0000001812007c10 */ /* 0x040fe4000ffbe0ff */
[----:B------:R-:W-:Y:S03]  /*12ac0*/  @!P2 LEA.HI.X R219, R18, R219, R164, 0x1, P0 ;  /* 0x000000db12dba211 */ /* 0x000fe600000f0ca4 */
[----:B------:R-:W-:Y:S01]  /*12ad0*/  @P3 STS.128 [R225+0xa000], RZ ;  /* 0x00a000ffe1003388 */ /* 0x000fe20000000c00 */
[----:B------:R-:W-:Y:S02]  /*12ae0*/  IADD3.X R164, R164, UR18, RZ, P5, !PT ;  /* 0x00000012a4a47c10 */ /* 0x000fe4000affe4ff */
[C---:B------:R-:W-:Y:S03]  /*12af0*/  @!P4 LEA R18, P5, R0.reuse, R226, 0x1 ;  /* 0x000000e20012c211 */ /* 0x040fe600078a08ff */
[----:B------:R-:W-:Y:S01]  /*12b00*/  @!PT LDS RZ, [RZ] ;  /* 0x00000000fffff984 */ /* 0x000fe20000000800 */
[----:B------:R-:W-:Y:S01]  /*12b10*/  @!PT LDS RZ, [RZ] ;  /* 0x00000000fffff984 */ /* 0x000fe20000000800 */
[----:B------:R-:W-:Y:S01]  /*12b20*/  @!PT LDS RZ, [RZ] ;  /* 0x00000000fffff984 */ /* 0x000fe20000000800 */
[----:B------:R-:W-:Y:S01]  /*12b30*/  @!P3 LDGSTS.E.BYPASS.LTC128B.128 [R225+0xa000], desc[UR22][R14.64+0x40] ;  /* 0x0a0000400ee1bfae */ /* 0x000fe2000b901d56 */
[C---:B------:R-:W-:Y:S02]  /*12b40*/  @!P3 LEA R216, P1, R0.reuse, R216, 0x1 ;  /* 0x000000d800d8b211 */ /* 0x040fe400078208ff */
[C-C-:B------:R-:W-:Y:S03]  /*12b50*/  @!P4 LEA.HI.X R19, R0.reuse, R227, R164.reuse, 0x1, P5 ;  /* 0x000000e30013c211 */ /* 0x140fe600028f0ca4 */
[----:B------:R-:W-:Y:S01]  /*12b60*/  @P2 STS.128 [R225+0xb000], RZ ;  /* 0x00b000ffe1002388 */ /* 0x000fe20000000c00 */
[C-C-:B------:R-:W-:Y:S02]  /*12b70*/  @!P3 LEA.HI.X R217, R0.reuse, R217, R164.reuse, 0x1, P1 ;  /* 0x000000d900d9b211 */ /* 0x140fe400008f0ca4 */
[C---:B--2---:R-:W-:Y:S03]  /*12b80*/  @!P2 LEA R2, P0, R0.reuse, R2, 0x1 ;  /* 0x000000020002a211 */ /* 0x044fe600078008ff */
        /* <DEDUP_REMOVED lines=22> */
[----:B------:R-:W2:Y:S06]  /*12cf0*/  LDSM.16.M88.4 R176, [R223+0x6000] ;  /* 0x00600000dfb0783b */ /* 0x000eac0000000200 */
[----:B------:R-:W3:Y:S06]  /*12d00*/  LDSM.16.M88.4 R180, [R224+0x1000] ;  /* 0x00100000e0b4783b */ /* 0x000eec0000000200 */
[----:B------:R-:W4:Y:S01]  /*12d10*/  LDSM.16.M88.4 R184, [R223+0x6400] ;  /* 0x00640000dfb8783b */ /* 0x000f220000000200 */
[----:B-1----:R-:W-:Y:S05]  /*12d20*/  IMAD.U32 R3, RZ, RZ, UR20 ;  /* 0x00000014ff037e24 */ /* 0x002fea000f8e00ff */
[----:B------:R-:W0:Y:S01]  /*12d30*/  LDGDEPBAR ;  /* 0x00000000000079af */ /* 0x000e220000000000 */
[----:B------:R-:W-:Y:S05]  /*12d40*/  IMAD R0, R3, 0x40, R238 ;  /* 0x0000004003007824 */ /* 0x000fea00078e02ee */
[----:B------:R-:W1:Y:S01]  /*12d50*/  LDSM.16.M88.4 R188, [R223+0x6800] ;  /* 0x00680000dfbc783b */ /* 0x000e620000000200 */
[C---:B------:R-:W-:Y:S01]  /*12d60*/  VIADD R164, R0.reuse, 0x1 ;  /* 0x0000000100a47836 */ /* 0x040fe20000000000 */
[----:B------:R-:W-:Y:S01]  /*12d70*/  I2FP.F32.S32 R171, R0 ;  /* 0x0000000000ab7245 */ /* 0x000fe20000201400 */
[C---:B------:R-:W-:Y:S03]  /*12d80*/  VIADD R2, R0.reuse, 0x20 ;  /* 0x0000002000027836 */ /* 0x040fe60000000000 */
[----:B------:R-:W1:Y:S01]  /*12d90*/  LDSM.16.M88.4 R192, [R223+0x6c00] ;  /* 0x006c0000dfc0783b */ /* 0x000e620000000200 */
[C---:B------:R-:W-:Y:S01]  /*12da0*/  VIADD R3, R0.reuse, 0x19 ;  /* 0x0000001900037836 */ /* 0x040fe20000000000 */
[----:B------:R-:W-:Y:S01]  /*12db0*/  I2FP.F32.S32 R164, R164 ;  /* 0x000000a400a47245 */ /* 0x000fe20000201400 */
[C---:B------:R-:W-:Y:S03]  /*12dc0*/  VIADD R168, R0.reuse, 0x11 ;  /* 0x0000001100a87836 */ /* 0x040fe60000000000 */
[----:B------:R-:W-:Y:S02]  /*12dd0*/  LDSM.16.M88.4 R196, [R222] ;  /* 0x00000000dec4783b */ /* 0x000fe40000000200 */
[----:B------:R-:W-:Y:S01]  /*12de0*/  I2FP.F32.S32 R168, R168 ;  /* 0x000000a800a87245 */ /* 0x000fe20000201400 */
[-C--:B--2---:R-:W-:Y:S03]  /*12df0*/  HMMA.16816.F32 R4, R172, R176.reuse, RZ ;  /* 0x000000b0ac04723c */ /* 0x084fe600000018ff */
[----:B------:R-:W2:Y:S03]  /*12e00*/  LDSM.16.M88.4 R200, [R220+0x6000] ;  /* 0x00600000dcc8783b */ /* 0x000ea60000000200 */
[C---:B---3--:R-:W-:Y:S03]  /*12e10*/  HMMA.16816.F32 R8, R180.reuse, R176, RZ ;  /* 0x000000b0b408723c */ /* 0x048fe600000018ff */
[----:B------:R-:W3:Y:S03]  /*12e20*/  LDSM.16.M88.4 R204, [R222+0x1000] ;  /* 0x00100000decc783b */ /* 0x000ee60000000200 */
[-C--:B------:R-:W-:Y:S03]  /*12e30*/  HMMA.16816.F32 R12, R180, R178.reuse, RZ ;  /* 0x000000b2b40c723c */ /* 0x080fe600000018ff */
[----:B------:R-:W3:Y:S03]  /*12e40*/  LDSM.16.M88.4 R208, [R220+0x6400] ;  /* 0x00640000dcd0783b */ /* 0x000ee60000000200 */
[C---:B------:R-:W-:Y:S03]  /*12e50*/  HMMA.16816.F32 R16, R172.reuse, R178, RZ ;  /* 0x000000b2ac10723c */ /* 0x040fe600000018ff */
[----:B------:R-:W3:Y:S03]  /*12e60*/  LDSM.16.M88.4 R176, [R220+0x6800] ;  /* 0x00680000dcb0783b */ /* 0x000ee60000000200 */
[-C--:B----4-:R-:W-:Y:S03]  /*12e70*/  HMMA.16816.F32 R20, R172, R184.reuse, RZ ;  /* 0x000000b8ac14723c */ /* 0x090fe600000018ff */
[----:B------:R-:W4:Y:S03]  /*12e80*/  LDSM.16.M88.4 R212, [R220+0x6c00] ;  /* 0x006c0000dcd4783b */ /* 0x000f260000000200 */
[C---:B------:R-:W-:Y:S03]  /*12e90*/  HMMA.16816.F32 R24, R180.reuse, R184, RZ ;  /* 0x000000b8b418723c */ /* 0x040fe600000018ff */
[----:B------:R-:W-:Y:S03]  /*12ea0*/  LDSM.16.M88.4 R216, [R222+0x3000] ;  /* 0x00300000ded8783b */ /* 0x000fe60000000200 */
[-C--:B------:R-:W-:Y:S06]  /*12eb0*/  HMMA.16816.F32 R28, R180, R186.reuse, RZ ;  /* 0x000000bab41c723c */ /* 0x080fec00000018ff */
[C---:B------:R-:W-:Y:S01]  /*12ec0*/  HMMA.16816.F32 R32, R172.reuse, R186, RZ ;  /* 0x000000baac20723c */ /* 0x040fe200000018ff */
[----:B------:R-:W-:Y:S05]  /*12ed0*/  LDSM.16.M88.4 R184, [R224+0x3000] ;  /* 0x00300000e0b8783b */ /* 0x000fea0000000200 */
[-C--:B-1----:R-:W-:Y:S06]  /*12ee0*/  HMMA.16816.F32 R36, R172, R188.reuse, RZ ;  /* 0x000000bcac24723c */ /* 0x082fec00000018ff */
        /* <DEDUP_REMOVED lines=9> */
[----:B------:R-:W1:Y:S05]  /*12f80*/  LDSM.16.M88.4 R172, [R224+0x2000] ;  /* 0x00200000e0ac783b */ /* 0x000e6a0000000200 */
[-C--:B--2---:R-:W-:Y:S01]  /*12f90*/  HMMA.16816.F32 R4, R196, R200.reuse, R4 ;  /* 0x000000c8c404723c */ /* 0x084fe20000001804 */
[----:B------:R-:W2:Y:S05]  /*12fa0*/  LDSM.16.M88.4 R192, [R223+0x7800] ;  /* 0x00780000dfc0783b */ /* 0x000eaa0000000200 */
        /* <DEDUP_REMOVED lines=14> */
[-C--:B----4-:R-:W-:Y:S06]  /*13090*/  HMMA.16816.F32 R52, R196, R212.reuse, R52 ;  /* 0x000000d4c434723c */ /* 0x090fec0000001834 */
[C---:B------:R-:W-:Y:S06]  /*130a0*/  HMMA.16816.F32 R56, R204.reuse, R212, R56 ;  /* 0x000000d4cc38723c */ /* 0x040fec0000001838 */
[-C--:B------:R-:W-:Y:S01]  /*130b0*/  HMMA.16816.F32 R60, R204, R214.reuse, R60 ;  /* 0x000000d6cc3c723c */ /* 0x080fe2000000183c */
[----:B------:R-:W4:Y:S05]  /*130c0*/  LDSM.16.M88.4 R204, [R220+0x7400] ;  /* 0x00740000dccc783b */ /* 0x000f2a0000000200 */
[----:B------:R-:W-:Y:S01]  /*130d0*/  HMMA.16816.F32 R64, R196, R214, R64 ;  /* 0x000000d6c440723c */ /* 0x000fe20000001840 */
[----:B------:R-:W-:Y:S05]  /*130e0*/  LDSM.16.M88.4 R196, [R223+0x8800] ;  /* 0x00880000dfc4783b */ /* 0x000fea0000000200 */
[-C--:B-1----:R-:W-:Y:S01]  /*130f0*/  HMMA.16816.F32 R4, R172, R180.reuse, R4 ;  /* 0x000000b4ac04723c */ /* 0x082fe20000001804 */
[----:B------:R-:W-:Y:S05]  /*13100*/  LDSM.16.M88.4 R212, [R222+0x5000] ;  /* 0x00500000ded4783b */ /* 0x000fea0000000200 */
[C---:B------:R-:W-:Y:S06]  /*13110*/  HMMA.16816.F32 R8, R184.reuse, R180, R8 ;  /* 0x000000b4b808723c */ /* 0x040fec0000001808 */
[-C--:B------:R-:W-:Y:S06]  /*13120*/  HMMA.16816.F32 R12, R184, R182.reuse, R12 ;  /* 0x000000b6b80c723c */ /* 0x080fec000000180c */
[C---:B------:R-:W-:Y:S01]  /*13130*/  HMMA.16816.F32 R16, R172.reuse, R182, R16 ;  /* 0x000000b6ac10723c */ /* 0x040fe20000001810 */
[----:B------:R-:W1:Y:S05]  /*13140*/  LDSM.16.M88.4 R180, [R220+0x7800] ;  /* 0x00780000dcb4783b */ /* 0x000e6a0000000200 */
[-C--:B------:R-:W-:Y:S06]  /*13150*/  HMMA.16816.F32 R20, R172, R188.reuse, R20 ;  /* 0x000000bcac14723c */ /* 0x080fec0000001814 */
        /* <DEDUP_REMOVED lines=14> */
[----:B------:R-:W-:Y:S05]  /*13240*/  LDSM.16.M88.4 R172, [R224+0x4000] ;  /* 0x00400000e0ac783b */ /* 0x000fea0000000200 */
[-C--:B------:R-:W-:Y:S01]  /*13250*/  HMMA.16816.F32 R4, R200, R208.reuse, R4 ;  /* 0x000000d0c804723c */ /* 0x080fe20000001804 */
[----:B------:R-:W2:Y:S05]  /*13260*/  LDSM.16.M88.4 R176, [R223+0x8000] ;  /* 0x00800000dfb0783b */ /* 0x000eaa0000000200 */
        /* <DEDUP_REMOVED lines=17> */
[----:B------:R-:W3:Y:S05]  /*13380*/  LDSM.16.M88.4 R216, [R220+0x8400] ;  /* 0x00840000dcd8783b */ /* 0x000eea0000000200 */
[----:B------:R-:W-:Y:S06]  /*13390*/  HMMA.16816.F32 R64, R200, R190, R64 ;  /* 0x000000bec840723c */ /* 0x000fec0000001840 */
[-C--:B--2---:R-:W-:Y:S05]  /*133a0*/  HMMA.16816.F32 R4, R172, R176.reuse, R4 ;  /* 0x000000b0ac04723c */ /* 0x084fea0000001804 */
[----:B------:R-:W-:Y:S01]  /*133b0*/  I2FP.F32.S32 R203, R2 ;  /* 0x0000000200cb7245 */ /* 0x000fe20000201400 */
[C---:B------:R-:W-:Y:S05]  /*133c0*/  HMMA.16816.F32 R8, R184.reuse, R176, R8 ;  /* 0x000000b0b808723c */ /* 0x040fea0000001808 */
[----:B------:R-:W-:Y:S01]  /*133d0*/  I2FP.F32.S32 R202, R3 ;  /* 0x0000000300ca7245 */ /* 0x000fe20000201400 */
[-C--:B------:R-:W-:Y:S06]  /*133e0*/  HMMA.16816.F32 R12, R184, R178.reuse, R12 ;  /* 0x000000b2b80c723c */ /* 0x080fec000000180c */
[C---:B------:R-:W-:Y:S01]  /*133f0*/  HMMA.16816.F32 R16, R172.reuse, R178, R16 ;  /* 0x000000b2ac10723c */ /* 0x040fe20000001810 */
[----:B------:R-:W2:Y:S05]  /*13400*/  LDSM.16.M88.4 R176, [R220+0x8800] ;  /* 0x00880000dcb0783b */ /* 0x000eaa0000000200 */
        /* <DEDUP_REMOVED lines=12> */
[----:B------:R-:W1:Y:S01]  /*134d0*/  LDSM.16.M88.4 R172, [R220+0x8c00] ;  /* 0x008c0000dcac783b */ /* 0x000e620000000200 */
[----:B------:R-:W-:Y:S04]  /*134e0*/  DEPBAR.LE SB0, 0x0 ;  /* 0x000080000000791a */ /* 0x000fe80000000000 */
[-C--:B------:R-:W-:Y:S01]  /*134f0*/  HMMA.16816.F32 R4, R204, R208.reuse, R4 ;  /* 0x000000d0cc04723c */ /* 0x080fe20000001804 */
[----:B------:R-:W-:Y:S05]  /*13500*/  BAR.SYNC.DEFER_BLOCKING 0x0 ;  /* 0x0000000000007b1d */ /* 0x000fea0000010000 */
[C---:B------:R-:W-:Y:S06]  /*13510*/  HMMA.16816.F32 R8, R212.reuse, R208, R8 ;  /* 0x000000d0d408723c */ /* 0x040fec0000001808 */
[-C--:B------:R-:W-:Y:S05]  /*13520*/  HMMA.16816.F32 R12, R212, R210.reuse, R12 ;  /* 0x000000d2d40c723c */ /* 0x080fea000000180c */
[----:B------:R-:W-:Y:S01]  /*13530*/  VIADD R209, R0, 0x18 ;  /* 0x0000001800d17836 */ /* 0x000fe20000000000 */
[C---:B------:R-:W-:Y:S05]  /*13540*/  HMMA.16816.F32 R16, R204.reuse, R210, R16 ;  /* 0x000000d2cc10723c */ /* 0x040fea0000001810 */
[----:B------:R-:W-:Y:S01]  /*13550*/  I2FP.F32.S32 R209, R209 ;  /* 0x000000d100d17245 */ /* 0x000fe20000201400 */
[-C--:B---3--:R-:W-:Y:S05]  /*13560*/  HMMA.16816.F32 R20, R204, R216.reuse, R20 ;  /* 0x000000d8cc14723c */ /* 0x088fea0000001814 */
[C---:B------:R-:W-:Y:S01]  /*13570*/  FFMA.FTZ R4, R171.reuse, UR5, R4 ;  /* 0x00000005ab047c23 */ /* 0x040fe20008010004 */
[C---:B------:R-:W-:Y:S05]  /*13580*/  HMMA.16816.F32 R24, R212.reuse, R216, R24 ;  /* 0x000000d8d418723c */ /* 0x040fea0000001818 */
[----:B------:R-:W-:Y:S01]  /*13590*/  FMNMX.FTZ R2, R4, R167, !PT ;  /* 0x000000a704027209 */ /* 0x000fe20007810000 */
[-C--:B------:R-:W-:Y:S05]  /*135a0*/  HMMA.16816.F32 R28, R212, R218.reuse, R28 ;  /* 0x000000dad41c723c */ /* 0x080fea000000181c */
[----:B------:R-:W-:Y:S01]  /*135b0*/  VIADD R217, R0, 0x8 ;  /* 0x0000000800d97836 */ /* 0x000fe20000000000 */
[C---:B------:R-:W-:Y:S05]  /*135c0*/  HMMA.16816.F32 R32, R204.reuse, R218, R32 ;  /* 0x000000dacc20723c */ /* 0x040fea0000001820 */
[----:B------:R-:W-:Y:S01]  /*135d0*/  I2FP.F32.S32 R217, R217 ;  /* 0x000000d900d97245 */ /* 0x000fe20000201400 */
[-C--:B--2---:R-:W-:Y:S05]  /*135e0*/  HMMA.16816.F32 R36, R204, R176.reuse, R36 ;  /* 0x000000b0cc24723c */ /* 0x084fea0000001824 */
[----:B------:R-:W-:Y:S01]  /*135f0*/  FFMA.FTZ R6, R171, UR5, R6 ;  /* 0x00000005ab067c23 */ /* 0x000fe20008010006 */
[C---:B------:R-:W-:Y:S05]  /*13600*/  HMMA.16816.F32 R40, R212.reuse, R176, R40 ;  /* 0x000000b0d428723c */ /* 0x040fea0000001828 */
[----:B------:R-:W-:Y:S01]  /*13610*/  FMNMX.FTZ R3, R6, R166, !PT ;  /* 0x000000a606037209 */ /* 0x000fe20007810000 */
[-C--:B------:R-:W-:Y:S05]  /*13620*/  HMMA.16816.F32 R44, R212, R178.reuse, R44 ;  /* 0x000000b2d42c723c */ /* 0x080fea000000182c */
[----:B------:R-:W-:Y:S02]  /*13630*/  VIADD R216, R0, 0x9 ;  /* 0x0000000900d87836 */ /* 0x000fe40000000000 */
[C---:B------:R-:W-:Y:S01]  /*13640*/  FFMA.FTZ R5, R164.reuse, UR5, R5 ;  /* 0x00000005a4057c23 */ /* 0x040fe20008010005 */
[C---:B------:R-:W-:Y:S04]  /*13650*/  HMMA.16816.F32 R48, R204.reuse, R178, R48 ;  /* 0x000000b2cc30723c */ /* 0x040fe80000001830 */
[----:B------:R-:W-:Y:S01]  /*13660*/  I2FP.F32.S32 R216, R216 ;  /* 0x000000d800d87245 */ /* 0x000fe20000201400 */
[----:B------:R-:W-:Y:S01]  /*13670*/  FFMA.FTZ R7, R164, UR5, R7 ;  /* 0x00000005a4077c23 */ /* 0x000fe20008010007 */
[----:B------:R-:W-:Y:S01]  /*13680*/  FMNMX.FTZ R2, R5, R2, !PT ;  /* 0x0000000205027209 */ /* 0x000fe20007810000 */
[----:B------:R-:W-:Y:S04]  /*13690*/  VIADD R219, R0, 0x10 ;  /* 0x0000001000db7836 */ /* 0x000fe80000000000 */
[----:B------:R-:W-:Y:S01]  /*136a0*/  FFMA.FTZ R16, R217, UR5, R16 ;  /* 0x00000005d9107c23 */ /* 0x000fe20008010010 */
[-C--:B-1----:R-:W-:Y:S03]  /*136b0*/  HMMA.16816.F32 R52, R204, R172.reuse, R52 ;  /* 0x000000accc34723c */ /* 0x082fe60000001834 */
[----:B------:R-:W-:Y:S01]  /*136c0*/  FMNMX.FTZ R3, R7, R3, !PT ;  /* 0x0000000307037209 */ /* 0x000fe20007810000 */
[----:B------:R-:W-:Y:S01]  /*136d0*/  FFMA.FTZ R18, R217, UR5, R18 ;  /* 0x00000005d9127c23 */ /* 0x000fe20008010012 */
[----:B------:R-:W-:Y:S01]  /*136e0*/  I2FP.F32.S32 R219, R219 ;  /* 0x000000db00db7245 */ /* 0x000fe20000201400 */
[----:B------:R-:W-:Y:S01]  /*136f0*/  FFMA.FTZ R17, R216, UR5, R17 ;  /* 0x00000005d8117c23 */ /* 0x000fe20008010011 */
[----:B------:R-:W-:Y:S01]  /*13700*/  FMNMX.FTZ R2, R16, R2, !PT ;  /* 0x0000000210027209 */ /* 0x000fe20007810000 */
[----:B------:R-:W-:Y:S01]  /*13710*/  FFMA.FTZ R19, R216, UR5, R19 ;  /* 0x00000005d8137c23 */ /* 0x000fe20008010013 */
[C---:B------:R-:W-:Y:S04]  /*13720*/  HMMA.16816.F32 R56, R212.reuse, R172, R56 ;  /* 0x000000acd438723c */ /* 0x040fe80000001838 */
[----:B------:R-:W-:Y:S01]  /*13730*/  FMNMX.FTZ R3, R18, R3, !PT ;  /* 0x0000000312037209 */ /* 0x000fe20007810000 */
[----:B------:R-:W-:Y:S01]  /*13740*/  FFMA.FTZ R20, R219, UR5, R20 ;  /* 0x00000005db147c23 */ /* 0x000fe20008010014 */
[----:B------:R-:W-:Y:S01]  /*13750*/  FMNMX.FTZ R2, R17, R2, !PT ;  /* 0x0000000211027209 */ /* 0x000fe20007810000 */
[----:B------:R-:W-:Y:S01]  /*13760*/  FFMA.FTZ R22, R219, UR5, R22 ;  /* 0x00000005db167c23 */ /* 0x000fe20008010016 */
[----:B------:R-:W-:Y:S01]  /*13770*/  FMNMX.FTZ R3, R19, R3, !PT ;  /* 0x0000000313037209 */ /* 0x000fe20007810000 */
[-C--:B------:R-:W-:Y:S03]  /*13780*/  HMMA.16816.F32 R60, R212, R174.reuse, R60 ;  /* 0x000000aed43c723c */ /* 0x080fe6000000183c */
[----:B------:R-:W-:Y:S01]  /*13790*/  FMNMX.FTZ R2, R20, R2, !PT ;  /* 0x0000000214027209 */ /* 0x000fe20007810000 */
[----:B------:R-:W-:Y:S01]  /*137a0*/  FFMA.FTZ R21, R168, UR5, R21 ;  /* 0x00000005a8157c23 */ /* 0x000fe20008010015 */
[----:B------:R-:W-:Y:S01]  /*137b0*/  FMNMX.FTZ R3, R22, R3, !PT ;  /* 0x0000000316037209 */ /* 0x000fe20007810000 */
[----:B------:R-:W-:Y:S01]  /*137c0*/  FFMA.FTZ R23, R168, UR5, R23 ;  /* 0x00000005a8177c23 */ /* 0x000fe20008010017 */
[C---:B------:R-:W-:Y:S01]  /*137d0*/  FFMA.FTZ R32, R209.reuse, UR5, R32 ;  /* 0x00000005d1207c23 */ /* 0x040fe20008010020 */
[----:B------:R-:W-:Y:S01]  /*137e0*/  FFMA.FTZ R34, R209, UR5, R34 ;  /* 0x00000005d1227c23 */ /* 0x000fe20008010022 */
[----:B------:R-:W-:Y:S04]  /*137f0*/  HMMA.16816.F32 R64, R204, R174, R64 ;  /* 0x000000aecc40723c */ /* 0x000fe80000001840 */
[----:B------:R-:W-:Y:S01]  /*13800*/  FMNMX.FTZ R2, R21, R2, !PT ;  /* 0x0000000215027209 */ /* 0x000fe20007810000 */
[----:B------:R-:W-:Y:S01]  /*13810*/  VIADD R218, R0, 0x21 ;  /* 0x0000002100da7836 */ /* 0x000fe20000000000 */
[----:B------:R-:W-:Y:S01]  /*13820*/  FMNMX.FTZ R3, R23, R3, !PT ;  /* 0x0000000317037209 */ /* 0x000fe20007810000 */
[----:B------:R-:W-:Y:S01]  /*13830*/  FFMA.FTZ R33, R202, UR5, R33 ;  /* 0x00000005ca217c23 */ /* 0x000fe20008010021 */
[----:B------:R-:W-:Y:S03]  /*13840*/  FMNMX.FTZ R213, R32, R2, !PT ;  /* 0x0000000220d57209 */ /* 0x000fe60007810000 */
[----:B------:R-:W-:Y:S01]  /*13850*/  FMNMX.FTZ R2, R34, R3, !PT ;  /* 0x0000000322027209 */ /* 0x000fe20007810000 */
[----:B------:R-:W-:Y:S01]  /*13860*/  FFMA.FTZ R35, R202, UR5, R35 ;  /* 0x00000005ca237c23 */ /* 0x000fe20008010023 */
[----:B------:R-:W-:Y:S01]  /*13870*/  I2FP.F32.S32 R218, R218 ;  /* 0x000000da00da7245 */ /* 0x000fe20000201400 */
[C---:B------:R-:W-:Y:S01]  /*13880*/  VIADD R211, R0.reuse, 0x28 ;  /* 0x0000002800d37836 */ /* 0x040fe20000000000 */
[----:B------:R-:W-:Y:S01]  /*13890*/  FMNMX.FTZ R3, R33, R213, !PT ;  /* 0x000000d521037209 */ /* 0x000fe20007810000 */
[----:B------:R-:W-:Y:S01]  /*138a0*/  FFMA.FTZ R36, R203, UR5, R36 ;  /* 0x00000005cb247c23 */ /* 0x000fe20008010024 */
[----:B------:R-:W-:Y:S01]  /*138b0*/  FMNMX.FTZ R2, R35, R2, !PT ;  /* 0x0000000223027209 */ /* 0x000fe20007810000 */
[----:B------:R-:W-:Y:S01]  /*138c0*/  FFMA.FTZ R38, R203, UR5, R38 ;  /* 0x00000005cb267c23 */ /* 0x000fe20008010026 */
[----:B------:R-:W-:Y:S01]  /*138d0*/  I2FP.F32.S32 R211, R211 ;  /* 0x000000d300d37245 */ /* 0x000fe20000201400 */
[----:B------:R-:W-:Y:S01]  /*138e0*/  VIADD R210, R0, 0x29 ;  /* 0x0000002900d27836 */ /* 0x000fe20000000000 */
[----:B------:R-:W-:Y:S01]  /*138f0*/  FMNMX.FTZ R3, R36, R3, !PT ;  /* 0x0000000324037209 */ /* 0x000fe20007810000 */
[----:B------:R-:W-:Y:S01]  /*13900*/  FFMA.FTZ R37, R218, UR5, R37 ;  /* 0x00000005da257c23 */ /* 0x000fe20008010025 */
        /* <DEDUP_REMOVED lines=27> */
[----:B------:R-:W-:Y:S01]  /*13ac0*/  FFMA.FTZ R64, R213, UR5, R64 ;  /* 0x00000005d5407c23 */ /* 0x000fe20008010040 */
[----:B------:R-:W-:Y:S01]  /*13ad0*/  FMNMX.FTZ R3, R53, R3, !PT ;  /* 0x0000000335037209 */ /* 0x000fe20007810000 */
[----:B------:R-:W-:Y:S01]  /*13ae0*/  FFMA.FTZ R66, R213, UR5, R66 ;  /* 0x00000005d5427c23 */ /* 0x000fe20008010042 */
[----:B------:R-:W-:Y:S01]  /*13af0*/  FMNMX.FTZ R2, R55, R2, !PT ;  /* 0x0000000237027209 */ /* 0x000fe20007810000 */
[----:B------:R-:W-:Y:S01]  /*13b00*/  FFMA.FTZ R65, R0, UR5, R65 ;  /* 0x0000000500417c23 */ /* 0x000fe20008010041 */
[----:B------:R-:W-:Y:S01]  /*13b10*/  FMNMX.FTZ R3, R64, R3, !PT ;  /* 0x0000000340037209 */ /* 0x000fe20007810000 */
[----:B------:R-:W-:Y:S01]  /*13b20*/  FFMA.FTZ R67, R0, UR5, R67 ;  /* 0x0000000500437c23 */ /* 0x000fe20008010043 */
[----:B------:R-:W-:Y:S01]  /*13b30*/  FMNMX.FTZ R2, R66, R2, !PT ;  /* 0x0000000242027209 */ /* 0x000fe20007810000 */
[----:B------:R-:W-:Y:S01]  /*13b40*/  FFMA.FTZ R8, R171, UR5, R8 ;  /* 0x00000005ab087c23 */ /* 0x000fe20008010008 */
[----:B------:R-:W-:Y:S02]  /*13b50*/  FMNMX.FTZ R198, R65, R3, !PT ;  /* 0x0000000341c67209 */ /* 0x000fe40007810000 */
[----:B------:R-:W-:Y:S01]  /*13b60*/  FMNMX.FTZ R197, R67, R2, !PT ;  /* 0x0000000243c57209 */ /* 0x000fe20007810000 */
[----:B------:R-:W-:Y:S06]  /*13b70*/  @P5 BRA `(.L_x_512) ;  /* 0xffffffe8005c5947 */ /* 0x000fec000383ffff */
.L_x_511:
[----:B------:R-:W-:Y:S01]  /*13b80*/  IADD3 R183, R240, 0x3c6ef372, RZ ;  /* 0x3c6ef372f0b77810 */ /* 0x000fe20007ffe0ff */
[----:B--2---:R-:W1:Y:S01]  /*13b90*/  SHFL.BFLY PT, R3, R198, 0x2, 0x1f ;  /* 0x0c401f00c6037f89 */ /* 0x004e6200000e0000 */
[C---:B------:R-:W-:Y:S01]  /*13ba0*/  FFMA.FTZ R9, R164.reuse, UR5, R9 ;  /* 0x00000005a4097c23 */ /* 0x040fe20008010009 */
[----:B------:R-:W-:Y:S01]  /*13bb0*/  FFMA.FTZ R11, R164, UR5, R11 ;  /* 0x00000005a40b7c23 */ /* 0x000fe2000801000b */
[----:B------:R-:W-:Y:S05]  /*13bc0*/  FMNMX.FTZ R164, R8, R165, !PT ;  /* 0x000000a508a47209 */ /* 0x000fea0007810000 */
[----:B------:R-:W2:Y:S01]  /*13bd0*/  SHFL.BFLY PT, R2, R197, 0x2, 0x1f ;  /* 0x0c401f00c5027f89 */ /* 0x000ea200000e0000 */
[----:B------:R-:W-:Y:S01]  /*13be0*/  FFMA.FTZ R10, R171, UR5, R10 ;  /* 0x00000005ab0a7c23 */ /* 0x000fe2000801000a */
[C---:B------:R-:W-:Y:S01]  /*13bf0*/  FFMA.FTZ R25, R168.reuse, UR5, R25 ;  /* 0x00000005a8197c23 */ /* 0x040fe20008010019 */
[----:B------:R-:W-:Y:S01]  /*13c00*/  FMNMX.FTZ R171, R9, R164, !PT ;  /* 0x000000a409ab7209 */ /* 0x000fe20007810000 */
[----:B------:R-:W-:Y:S01]  /*13c10*/  FFMA.FTZ R27, R168, UR5, R27 ;  /* 0x00000005a81b7c23 */ /* 0x000fe2000801001b */
[C---:B------:R-:W-:Y:S01]  /*13c20*/  FFMA.FTZ R12, R217.reuse, UR5, R12 ;  /* 0x00000005d90c7c23 */ /* 0x040fe2000801000c */
[----:B------:R-:W-:Y:S01]  /*13c30*/  FMNMX.FTZ R168, R10, R169, !PT ;  /* 0x000000a90aa87209 */ /* 0x000fe20007810000 */
[----:B------:R-:W-:Y:S01]  /*13c40*/  FFMA.FTZ R13, R216, UR5, R13 ;  /* 0x00000005d80d7c23 */ /* 0x000fe2000801000d */
[----:B------:R-:W-:Y:S01]  /*13c50*/  FFMA.FTZ R14, R217, UR5, R14 ;  /* 0x00000005d90e7c23 */ /* 0x000fe2000801000e */
        /* <DEDUP_REMOVED lines=9> */
[----:B------:R-:W-:Y:S01]  /*13cf0*/  IADD3 R215, R241, -0x56f99767, RZ ;  /* 0xa9066899f1d77810 */ /* 0x000fe20007ffe0ff */
[----:B------:R-:W-:Y:S01]  /*13d00*/  FFMA.FTZ R61, R0, UR5, R61 ;  /* 0x00000005003d7c23 */ /* 0x000fe2000801003d */
[----:B-1----:R-:W-:Y:S01]  /*13d10*/  FMNMX.FTZ R3, R198, R3, !PT ;  /* 0x00000003c6037209 */ /* 0x002fe20007810000 */
[----:B------:R-:W-:Y:S01]  /*13d20*/  FFMA.FTZ R63, R0, UR5, R63 ;  /* 0x00000005003f7c23 */ /* 0x000fe2000801003f */
[----:B------:R-:W-:Y:S01]  /*13d30*/  FFMA.FTZ R62, R213, UR5, R62 ;  /* 0x00000005d53e7c23 */ /* 0x000fe2000801003e */
[----:B------:R-:W-:Y:S01]  /*13d40*/  VIADD R214, R240, 0xb54cda56 ;  /* 0xb54cda56f0d67836 */ /* 0x000fe20000000000 */
[----:B--2---:R-:W-:Y:S01]  /*13d50*/  FMNMX.FTZ R2, R197, R2, !PT ;  /* 0x00000002c5027209 */ /* 0x004fe20007810000 */
[----:B------:R-:W-:Y:S01]  /*13d60*/  FFMA.FTZ R15, R216, UR5, R15 ;  /* 0x00000005d80f7c23 */ /* 0x000fe2000801000f */
[C---:B------:R-:W-:Y:S01]  /*13d70*/  FFMA.FTZ R24, R219.reuse, UR5, R24 ;  /* 0x00000005db187c23 */ /* 0x040fe20008010018 */
[----:B------:R-:W1:Y:S01]  /*13d80*/  SHFL.BFLY PT, R164, R3, 0x1, 0x1f ;  /* 0x0c201f0003a47f89 */ /* 0x000e6200000e0000 */
[----:B------:R-:W-:Y:S01]  /*13d90*/  FFMA.FTZ R26, R219, UR5, R26 ;  /* 0x00000005db1a7c23 */ /* 0x000fe2000801001a */
[----:B------:R-:W-:Y:S01]  /*13da0*/  VIADD R219, R241, 0x76cf5d0a ;  /* 0x76cf5d0af1db7836 */ /* 0x000fe20000000000 */
[----:B------:R-:W-:Y:S05]  /*13db0*/  FMNMX.FTZ R173, R15, R168, !PT ;  /* 0x000000a80fad7209 */ /* 0x000fea0007810000 */
[----:B------:R-:W2:Y:S01]  /*13dc0*/  SHFL.BFLY PT, R171, R2, 0x1, 0x1f ;  /* 0x0c201f0002ab7f89 */ /* 0x000ea200000e0000 */
[----:B------:R-:W-:Y:S01]  /*13dd0*/  FMNMX.FTZ R168, R24, R175, !PT ;  /* 0x000000af18a87209 */ /* 0x000fe20007810000 */
[----:B------:R-:W-:Y:S01]  /*13de0*/  VIADD R216, R241, 0xed9eba14 ;  /* 0xed9eba14f1d87836 */ /* 0x000fe20000000000 */
        /* <DEDUP_REMOVED lines=9> */
[C---:B------:R-:W-:Y:S01]  /*13e80*/  FFMA.FTZ R41, R218.reuse, UR5, R41 ;  /* 0x00000005da297c23 */ /* 0x040fe20008010029 */
        /* <DEDUP_REMOVED lines=9> */
[C---:B------:R-:W-:Y:S01]  /*13f20*/  FFMA.FTZ R45, R210.reuse, UR5, R45 ;  /* 0x00000005d22d7c23 */ /* 0x040fe2000801002d */
[----:B-1----:R-:W-:Y:S01]  /*13f30*/  FMNMX.FTZ R164, R3, R164, !PT ;  /* 0x000000a403a47209 */ /* 0x002fe20007810000 */
[----:B------:R-:W-:Y:S01]  /*13f40*/  FFMA.FTZ R47, R210, UR5, R47 ;  /* 0x00000005d22f7c23 */ /* 0x000fe2000801002f */
[----:B--2---:R-:W-:Y:S01]  /*13f50*/  FMNMX.FTZ R3, R2, R171, !PT ;  /* 0x000000ab02037209 */ /* 0x004fe20007810000 */
[----:B------:R-:W-:Y:S01]  /*13f60*/  VIADD R175, R241, 0xbb67ae85 ;  /* 0xbb67ae85f1af7836 */ /* 0x000fe20000000000 */
[----:B------:R-:W-:Y:S01]  /*13f70*/  FMNMX.FTZ R171, R43, R0, !PT ;  /* 0x000000002bab7209 */ /* 0x000fe20007810000 */
[----:B------:R-:W-:Y:S01]  /*13f80*/  VIADD R184, R240, 0x9e3779b9 ;  /* 0x9e3779b9f0b87836 */ /* 0x000fe20000000000 */
[----:B------:R-:W-:Y:S01]  /*13f90*/  FMNMX.FTZ R2, R44, R173, !PT ;  /* 0x000000ad2c027209 */ /* 0x000fe20007810000 */
[----:B------:R-:W-:Y:S01]  /*13fa0*/  FMUL.FTZ R212, R3, UR4 ;  /* 0x0000000403d47c20 */ /* 0x000fe20008410000 */
[----:B------:R-:W-:Y:S01]  /*13fb0*/  FMNMX.FTZ R0, R46, R171, !PT ;  /* 0x000000ab2e007209 */ /* 0x000fe20007810000 */
[----:B------:R-:W-:Y:S01]  /*13fc0*/  FFMA.FTZ R60, R213, UR5, R60 ;  /* 0x00000005d53c7c23 */ /* 0x000fe2000801003c */
[----:B------:R-:W-:Y:S01]  /*13fd0*/  FMNMX.FTZ R173, R45, R2, !PT ;  /* 0x000000022dad7209 */ /* 0x000fe20007810000 */
[----:B------:R-:W-:Y:S01]  /*13fe0*/  FMUL.FTZ R213, R164, UR4 ;  /* 0x00000004a4d57c20 */ /* 0x000fe20008410000 */
[----:B------:R-:W-:Y:S01]  /*13ff0*/  FMNMX.FTZ R171, R47, R0, !PT ;  /* 0x000000002fab7209 */ /* 0x000fe20007810000 */
[----:B------:R-:W-:Y:S01]  /*14000*/  USHF.L.U32 UR9, UR20, 0x1, URZ ;  /* 0x0000000114097899 */ /* 0x000fe2000800063f */
[----:B------:R-:W-:Y:S01]  /*14010*/  FMNMX.FTZ R0, R56, R173, !PT ;  /* 0x000000ad38007209 */ /* 0x000fe20007810000 */
[----:B------:R-:W-:Y:S01]  /*14020*/  VIADD R217, R240, 0x78dde6e4 ;  /* 0x78dde6e4f0d97836 */ /* 0x000fe20000000000 */
[----:B------:R-:W-:Y:S01]  /*14030*/  FMNMX.FTZ R2, R58, R171, !PT ;  /* 0x000000ab3a027209 */ /* 0x000fe20007810000 */
[----:B------:R-:W-:Y:S01]  /*14040*/  VIADD R182, R241, 0x32370b8f ;  /* 0x32370b8ff1b67836 */ /* 0x000fe20000000000 */
[----:B------:R-:W-:Y:S01]  /*14050*/  FMNMX.FTZ R171, R57, R0, !PT ;  /* 0x0000000039ab7209 */ /* 0x000fe20007810000 */
[----:B------:R-:W-:Y:S01]  /*14060*/  FADD.FTZ R0, -R164, R167 ;  /* 0x000000a7a4007221 */ /* 0x000fe20000010100 */
[----:B------:R-:W-:Y:S01]  /*14070*/  FMNMX.FTZ R167, R59, R2, !PT ;  /* 0x000000023ba77209 */ /* 0x000fe20007810000 */
[----:B------:R-:W-:Y:S01]  /*14080*/  UIADD3 UR20, UR20, -0x1, URZ ;  /* 0xffffffff14147890 */ /* 0x000fe2000fffe03f */
[----:B------:R-:W-:Y:S01]  /*14090*/  FMNMX.FTZ R174, R60, R171, !PT ;  /* 0x000000ab3cae7209 */ /* 0x000fe20007810000 */
[----:B------:R-:W-:Y:S01]  /*140a0*/  FMUL.FTZ R168, R0, UR4 ;  /* 0x0000000400a87c20 */ /* 0x000fe20008410000 */
[----:B------:R-:W-:Y:S01]  /*140b0*/  FMNMX.FTZ R2, R62, R167, !PT ;  /* 0x000000a73e027209 */ /* 0x000fe20007810000 */
[----:B------:R-:W-:Y:S01]  /*140c0*/  FADD.FTZ R0, -R3, R166 ;  /* 0x000000a603007221 */ /* 0x000fe20000010100 */
[----:B------:R-:W-:Y:S02]  /*140d0*/  FMNMX.FTZ R174, R61, R174, !PT ;  /* 0x000000ae3dae7209 */ /* 0x000fe40007810000 */
[----:B------:R-:W-:Y:S01]  /*140e0*/  FMNMX.FTZ R171, R63, R2, !PT ;  /* 0x000000023fab7209 */ /* 0x000fe20007810000 */
[----:B------:R-:W1:Y:S01]  /*140f0*/  MUFU.EX2 R168, R168 ;  /* 0x000000a800a87308 */ /* 0x000e620000000800 */
[-CC-:B------:R-:W-:Y:S01]  /*14100*/  LOP3.LUT R173, R247, R250.reuse, R175.reuse, 0x96, !PT ;  /* 0x000000faf7ad7212 */ /* 0x180fe200078e96af */
[----:B------:R-:W-:Y:S01]  /*14110*/  FMUL.FTZ R167, R0, UR4 ;  /* 0x0000000400a77c20 */ /* 0x000fe20008410000 */
[----:B------:R-:W-:Y:S01]  /*14120*/  LOP3.LUT R172, R243, R250, R175, 0x96, !PT ;  /* 0x000000faf3ac7212 */ /* 0x000fe200078e96af */
[----:B------:R-:W2:Y:S01]  /*14130*/  SHFL.BFLY PT, R0, R171, 0x2, 0x1f ;  /* 0x0c401f00ab007f89 */ /* 0x000ea200000e0000 */
[----:B------:R-:W-:Y:S01]  /*14140*/  LOP3.LUT R176, R251, UR9, R241, 0x96, !PT ;  /* 0x00000009fbb07c12 */ /* 0x000fe2000f8e96f1 */
[----:B------:R-:W-:Y:S01]  /*14150*/  IMAD.WIDE.U32 R180, R173, -0x326172a9, RZ ;  /* 0xcd9e8d57adb47825 */ /* 0x000fe200078e00ff */
[----:B------:R-:W-:Y:S05]  /*14160*/  FSETP.NEU.FTZ.AND P0, PT, R164, -INF , PT ;  /* 0xff800000a400780b */ /* 0x000fea0003f1d000 */
[----:B------:R-:W3:Y:S01]  /*14170*/  SHFL.BFLY PT, R175, R174, 0x2, 0x1f ;  /* 0x0c401f00aeaf7f89 */ /* 0x000ee200000e0000 */
[----:B------:R-:W-:Y:S01]  /*14180*/  IADD3 R218, R240, -0x255992d5, RZ ;  /* 0xdaa66d2bf0da7810 */ /* 0x000fe20007ffe0ff */
[----:B------:R-:W-:Y:S01]  /*14190*/  IMAD.WIDE.U32 R176, R176, -0x326172a9, RZ ;  /* 0xcd9e8d57b0b07825 */ /* 0x000fe200078e00ff */
[----:B------:R-:W-:Y:S01]  /*141a0*/  FSEL R213, R213, RZ, P0 ;  /* 0x000000ffd5d57208 */ /* 0x000fe20000000000 */
[----:B------:R-:W4:Y:S01]  /*141b0*/  MUFU.EX2 R167, R167 ;  /* 0x000000a700a77308 */ /* 0x000f220000000800 */
[----:B------:R-:W-:Y:S01]  /*141c0*/  FSETP.NEU.FTZ.AND P0, PT, R3, -INF , PT ;  /* 0xff8000000300780b */ /* 0x000fe20003f1d000 */
[----:B------:R-:W-:Y:S01]  /*141d0*/  IMAD.WIDE.U32 R178, R172, -0x326172a9, RZ ;  /* 0xcd9e8d57acb27825 */ /* 0x000fe200078e00ff */
[C-C-:B------:R-:W-:Y:S01]  /*141e0*/  LOP3.LUT R2, R177.reuse, R248, R184.reuse, 0x96, !PT ;  /* 0x000000f8b1027212 */ /* 0x140fe200078e96b8 */
[----:B------:R-:W-:Y:S01]  /*141f0*/  UIADD3 UR9, UR9, 0x1, URZ ;  /* 0x0000000109097890 */ /* 0x000fe2000fffe03f */
[----:B------:R-:W-:Y:S01]  /*14200*/  FSEL R212, R212, RZ, P0 ;  /* 0x000000ffd4d47208 */ /* 0x000fe20000000000 */
[----:B------:R-:W-:Y:S01]  /*14210*/  FFMA.FTZ R187, R16, UR4, -R213 ;  /* 0x0000000410bb7c23 */ /* 0x000fe200080108d5 */
[----:B------:R-:W-:Y:S01]  /*14220*/  LOP3.LUT R166, R177, R244, R184, 0x96, !PT ;  /* 0x000000f4b1a67212 */ /* 0x000fe200078e96b8 */
[----:B------:R-:W-:Y:S01]  /*14230*/  IMAD.WIDE.U32 R208, R2, -0x2daee0ad, RZ ;  /* 0xd2511f5302d07825 */ /* 0x000fe200078e00ff */
[-CC-:B------:R-:W-:Y:S02]  /*14240*/  LOP3.LUT R172, R181, R176.reuse, R183.reuse, 0x96, !PT ;  /* 0x000000b0b5ac7212 */ /* 0x180fe400078e96b7 */
[----:B------:R-:W-:Y:S01]  /*14250*/  LOP3.LUT R206, R179, R176, R183, 0x96, !PT ;  /* 0x000000b0b3ce7212 */ /* 0x000fe200078e96b7 */
[----:B------:R-:W-:Y:S01]  /*14260*/  FFMA.FTZ R184, R17, UR4, -R213 ;  /* 0x0000000411b87c23 */ /* 0x000fe200080108d5 */
[----:B------:R-:W-:Y:S01]  /*14270*/  LOP3.LUT R16, R209, R246, R219, 0x96, !PT ;  /* 0x000000f6d1107212 */ /* 0x000fe200078e96db */
[--C-:B------:R-:W-:Y:S01]  /*14280*/  FFMA.FTZ R188, R18, UR4, -R212.reuse ;  /* 0x0000000412bc7c23 */ /* 0x100fe200080108d4 */
[--C-:B------:R-:W-:Y:S01]  /*14290*/  FFMA.FTZ R197, R4, UR4, -R213.reuse ;  /* 0x0000000404c57c23 */ /* 0x100fe200080108d5 */
[----:B--2---:R-:W-:Y:S01]  /*142a0*/  FMNMX.FTZ R17, R171, R0, !PT ;  /* 0x00000000ab117209 */ /* 0x004fe20007810000 */
[--C-:B------:R-:W-:Y:S01]  /*142b0*/  FFMA.FTZ R171, R19, UR4, -R212.reuse ;  /* 0x0000000413ab7c23 */ /* 0x100fe200080108d4 */
[----:B------:R-:W-:Y:S01]  /*142c0*/  FFMA.FTZ R193, R5, UR4, -R213 ;  /* 0x0000000405c17c23 */ /* 0x000fe200080108d5 */
[--C-:B------:R-:W-:Y:S01]  /*142d0*/  FFMA.FTZ R198, R6, UR4, -R212.reuse ;  /* 0x0000000406c67c23 */ /* 0x100fe200080108d4 */
[----:B---3--:R-:W-:Y:S01]  /*142e0*/  FMNMX.FTZ R2, R174, R175, !PT ;  /* 0x000000afae027209 */ /* 0x008fe20007810000 */
[----:B------:R-:W-:Y:S01]  /*142f0*/  IMAD.WIDE.U32 R172, R172, -0x2daee0ad, RZ ;  /* 0xd2511f53acac7825 */ /* 0x000fe200078e00ff */
[----:B------:R-:W2:Y:S01]  /*14300*/  SHFL.BFLY PT, R0, R17, 0x1, 0x1f ;  /* 0x0c201f0011007f89 */ /* 0x000ea200000e0000 */
[----:B------:R-:W-:Y:S02]  /*14310*/  MUFU.EX2 R197, R197 ;  /* 0x000000c500c57308 */ /* 0x000fe40000000800 */
[----:B------:R-:W-:Y:S01]  /*14320*/  FFMA.FTZ R196, R7, UR4, -R212 ;  /* 0x0000000407c47c23 */ /* 0x000fe200080108d4 */
[----:B------:R-:W-:Y:S01]  /*14330*/  IMAD.WIDE.U32 R204, R166, -0x2daee0ad, RZ ;  /* 0xd2511f53a6cc7825 */ /* 0x000fe200078e00ff */
[--C-:B------:R-:W-:Y:S03]  /*14340*/  LOP3.LUT R208, R173, R208, R182.reuse, 0x96, !PT ;  /* 0x000000d0add07212 */ /* 0x100fe600078e96b6 */
[----:B------:R-:W3:Y:S01]  /*14350*/  SHFL.BFLY PT, R19, R2, 0x1, 0x1f ;  /* 0x0c201f0002137f89 */ /* 0x000ee200000e0000 */
[----:B-1----:R-:W-:Y:S01]  /*14360*/  FMUL.FTZ R68, R168, R68 ;  /* 0x00000044a8447220 */ /* 0x002fe20000410000 */
[----:B------:R-:W-:Y:S01]  /*14370*/  IMAD.WIDE.U32 R206, R206, -0x2daee0ad, RZ ;  /* 0xd2511f53cece7825 */ /* 0x000fe200078e00ff */
[----:B------:R-:W-:Y:S01]  /*14380*/  LOP3.LUT R18, R205, R242, R219, 0x96, !PT ;  /* 0x000000f2cd127212 */ /* 0x000fe200078e96db */
[----:B------:R-:W-:Y:S02]  /*14390*/  MUFU.EX2 R198, R198 ;  /* 0x000000c600c67308 */ /* 0x000fe40000000800 */
[----:B------:R-:W-:Y:S01]  /*143a0*/  FMUL.FTZ R69, R168, R69 ;  /* 0x00000045a8457220 */ /* 0x000fe20000410000 */
[----:B------:R-:W-:Y:S01]  /*143b0*/  IMAD.WIDE.U32 R202, R16, -0x326172a9, RZ ;  /* 0xcd9e8d5710ca7825 */ /* 0x000fe200078e00ff */
[----:B------:R-:W-:Y:S03]  /*143c0*/  LOP3.LUT R204, R207, R204, R182, 0x96, !PT ;  /* 0x000000cccfcc7212 */ /* 0x000fe600078e96b6 */
[----:B----4-:R-:W-:Y:S01]  /*143d0*/  FMUL.FTZ R70, R167, R70 ;  /* 0x00000046a7467220 */ /* 0x010fe20000410000 */
[----:B------:R-:W-:Y:S01]  /*143e0*/  IMAD.WIDE.U32 R200, R18, -0x326172a9, RZ ;  /* 0xcd9e8d5712c87825 */ /* 0x000fe200078e00ff */
[--C-:B------:R-:W-:Y:S01]  /*143f0*/  LOP3.LUT R16, R203, R180, R218.reuse, 0x96, !PT ;  /* 0x000000b4cb107212 */ /* 0x100fe200078e96da */
[----:B------:R-:W-:Y:S02]  /*14400*/  MUFU.EX2 R196, R196 ;  /* 0x000000c400c47308 */ /* 0x000fe40000000800 */
[----:B------:R-:W-:Y:S01]  /*14410*/  FMUL.FTZ R71, R167, R71 ;  /* 0x00000047a7477220 */ /* 0x000fe20000410000 */
[----:B------:R-:W-:Y:S01]  /*14420*/  IMAD.WIDE.U32 R208, R208, -0x326172a9, RZ ;  /* 0xcd9e8d57d0d07825 */ /* 0x000fe200078e00ff */
[----:B------:R-:W-:Y:S03]  /*14430*/  LOP3.LUT R4, R201, R178, R218, 0x96, !PT ;  /* 0x000000b2c9047212 */ /* 0x000fe600078e96da */
[----:B------:R-:W-:Y:S01]  /*14440*/  FMUL.FTZ R80, R168, R80 ;  /* 0x00000050a8507220 */ /* 0x000fe20000410000 */
[----:B------:R-:W-:Y:S01]  /*14450*/  IMAD.WIDE.U32 R204, R204, -0x326172a9, RZ ;  /* 0xcd9e8d57cccc7825 */ /* 0x000fe200078e00ff */
[--C-:B------:R-:W-:Y:S01]  /*14460*/  LOP3.LUT R202, R209, R202, R217.reuse, 0x96, !PT ;  /* 0x000000cad1ca7212 */ /* 0x100fe200078e96d9 */
[----:B------:R-:W-:Y:S01]  /*14470*/  MUFU.EX2 R193, R193 ;  /* 0x000000c100c17308 */ /* 0x000fe20000000800 */
[----:B--2---:R-:W-:Y:S01]  /*14480*/  FMNMX.FTZ R0, R17, R0, !PT ;  /* 0x0000000011007209 */ /* 0x004fe20007810000 */
[----:B------:R-:W-:Y:S01]  /*14490*/  IMAD.WIDE.U32 R174, R16, -0x2daee0ad, RZ ;  /* 0xd2511f5310ae7825 */ /* 0x000fe200078e00ff */
[----:B------:R-:W-:Y:S02]  /*144a0*/  LOP3.LUT R200, R205, R200, R217, 0x96, !PT ;  /* 0x000000c8cdc87212 */ /* 0x000fe400078e96d9 */
[----:B---3--:R-:W-:Y:S01]  /*144b0*/  FMNMX.FTZ R2, R2, R19, !PT ;  /* 0x0000001302027209 */ /* 0x008fe20007810000 */
[----:B------:R-:W-:Y:S01]  /*144c0*/  IMAD.WIDE.U32 R202, R202, -0x2daee0ad, RZ ;  /* 0xd2511f53caca7825 */ /* 0x000fe200078e00ff */
[--C-:B------:R-:W-:Y:S03]  /*144d0*/  LOP3.LUT R5, R175, R172, R216.reuse, 0x96, !PT ;  /* 0x000000acaf057212 */ /* 0x100fe600078e96d8 */
[----:B------:R-:W-:Y:S01]  /*144e0*/  MUFU.EX2 R187, R187 ;  /* 0x000000bb00bb7308 */ /* 0x000fe20000000800 */
[----:B------:R-:W-:Y:S01]  /*144f0*/  FSETP.NEU.FTZ.AND P0, PT, R2, -INF , PT ;  /* 0xff8000000200780b */ /* 0x000fe20003f1d000 */
[----:B------:R-:W-:Y:S04]  /*14500*/  IMAD.WIDE.U32 R200, R200, -0x2daee0ad, RZ ;  /* 0xd2511f53c8c87825 */ /* 0x000fe800078e00ff */
[----:B------:R-:W-:Y:S01]  /*14510*/  FMUL.FTZ R211, R2, UR4 ;  /* 0x0000000402d37c20 */ /* 0x000fe20008410000 */
[--C-:B------:R-:W-:Y:S01]  /*14520*/  LOP3.LUT R6, R203, R174, R215.reuse, 0x96, !PT ;  /* 0x000000aecb067212 */ /* 0x100fe200078e96d7 */
[----:B------:R-:W-:Y:S04]  /*14530*/  IMAD.WIDE.U32 R172, R4, -0x2daee0ad, RZ ;  /* 0xd2511f5304ac7825 */ /* 0x000fe800078e00ff */
[----:B------:R-:W-:Y:S01]  /*14540*/  FMUL.FTZ R209, R0, UR4 ;  /* 0x0000000400d17c20 */ /* 0x000fe20008410000 */
[----:B------:R-:W1:Y:S01]  /*14550*/  MUFU.EX2 R184, R184 ;  /* 0x000000b800b87308 */ /* 0x000e620000000800 */
[----:B------:R-:W-:Y:S01]  /*14560*/  FSEL R211, R211, RZ, P0 ;  /* 0x000000ffd3d37208 */ /* 0x000fe20000000000 */
[----:B------:R-:W-:Y:S01]  /*14570*/  IMAD.WIDE.U32 R176, R5, -0x326172a9, RZ ;  /* 0xcd9e8d5705b07825 */ /* 0x000fe200078e00ff */
[----:B------:R-:W-:Y:S02]  /*14580*/  LOP3.LUT R4, R201, R172, R215, 0x96, !PT ;  /* 0x000000acc9047212 */ /* 0x000fe400078e96d7 */
[----:B------:R-:W-:Y:S01]  /*14590*/  LOP3.LUT R206, R173, R206, R216, 0x96, !PT ;  /* 0x000000ceadce7212 */ /* 0x000fe200078e96d8 */
[----:B------:R-:W-:Y:S01]  /*145a0*/  IMAD.WIDE.U32 R6, R6, -0x326172a9, RZ ;  /* 0xcd9e8d5706067825 */ /* 0x000fe200078e00ff */
[----:B------:R-:W-:Y:S03]  /*145b0*/  FSETP.NEU.FTZ.AND P0, PT, R0, -INF , PT ;  /* 0xff8000000000780b */ /* 0x000fe60003f1d000 */
[----:B------:R-:W-:Y:S01]  /*145c0*/  MUFU.EX2 R188, R188 ;  /* 0x000000bc00bc7308 */ /* 0x000fe20000000800 */
[----:B------:R-:W-:Y:S01]  /*145d0*/  FFMA.FTZ R195, R8, UR4, -R211 ;  /* 0x0000000408c37c23 */ /* 0x000fe200080108d3 */
[----:B------:R-:W-:Y:S01]  /*145e0*/  IMAD.WIDE.U32 R172, R4, -0x326172a9, RZ ;  /* 0xcd9e8d5704ac7825 */ /* 0x000fe200078e00ff */
[----:B------:R-:W-:Y:S02]  /*145f0*/  FSEL R209, R209, RZ, P0 ;  /* 0x000000ffd1d17208 */ /* 0x000fe40000000000 */
[----:B------:R-:W-:Y:S01]  /*14600*/  LOP3.LUT R8, R7, R176, R214, 0x96, !PT ;  /* 0x000000b007087212 */ /* 0x000fe200078e96d6 */
[----:B------:R-:W-:Y:S01]  /*14610*/  IMAD.WIDE.U32 R206, R206, -0x326172a9, RZ ;  /* 0xcd9e8d57cece7825 */ /* 0x000fe200078e00ff */
[----:B------:R-:W-:Y:S03]  /*14620*/  LOP3.LUT R19, R6, 0xffff, RZ, 0xc0, !PT ;  /* 0x0000ffff06137812 */ /* 0x000fe600078ec0ff */
[----:B------:R-:W2:Y:S01]  /*14630*/  MUFU.EX2 R171, R171 ;  /* 0x000000ab00ab7308 */ /* 0x000ea20000000800 */
[--C-:B------:R-:W-:Y:S01]  /*14640*/  SHF.R.U32.HI R7, RZ, 0x10, R172.reuse ;  /* 0x00000010ff077819 */ /* 0x100fe200000116ac */
[----:B------:R-:W-:Y:S01]  /*14650*/  FFMA.FTZ R194, R10, UR4, -R209 ;  /* 0x000000040ac27c23 */ /* 0x000fe200080108d1 */
[----:B------:R-:W-:Y:S01]  /*14660*/  SHF.R.U32.HI R10, RZ, 0x18, R172 ;  /* 0x00000018ff0a7819 */ /* 0x000fe200000116ac */
[--C-:B------:R-:W-:Y:S01]  /*14670*/  FFMA.FTZ R190, R12, UR4, -R211.reuse ;  /* 0x000000040cbe7c23 */ /* 0x100fe200080108d3 */
[----:B------:R-:W-:Y:S01]  /*14680*/  LOP3.LUT R7, R7, 0xff, RZ, 0xc0, !PT ;  /* 0x000000ff07077812 */ /* 0x000fe200078ec0ff */
[----:B------:R-:W-:Y:S01]  /*14690*/  IMAD.MOV.U32 R16, RZ, RZ, R180 ;  /* 0x000000ffff107224 */ /* 0x000fe200078e00b4 */
[----:B------:R-:W-:Y:S01]  /*146a0*/  LOP3.LUT R5, R173, R206, R214, 0x96, !PT ;  /* 0x000000cead057212 */ /* 0x000fe200078e96d6 */
[----:B------:R-:W-:Y:S01]  /*146b0*/  FFMA.FTZ R192, R9, UR4, -R211 ;  /* 0x0000000409c07c23 */ /* 0x000fe200080108d3 */
[----:B------:R-:W-:Y:S01]  /*146c0*/  SHF.R.U32.HI R17, RZ, 0x10, R6 ;  /* 0x00000010ff117819 */ /* 0x000fe20000011606 */
[----:B------:R-:W-:Y:S01]  /*146d0*/  IMAD.MOV.U32 R18, RZ, RZ, R176 ;  /* 0x000000ffff127224 */ /* 0x000fe200078e00b0 */
[----:B------:R-:W-:Y:S01]  /*146e0*/  PRMT R10, R7, 0x5410, R10 ;  /* 0x00005410070a7816 */ /* 0x000fe2000000000a */
[--C-:B------:R-:W-:Y:S01]  /*146f0*/  FFMA.FTZ R191, R11, UR4, -R209.reuse ;  /* 0x000000040bbf7c23 */ /* 0x100fe200080108d1 */
[----:B------:R-:W-:Y:S01]  /*14700*/  LOP3.LUT R174, R6, 0xff, RZ, 0xc0, !PT ;  /* 0x000000ff06ae7812 */ /* 0x000fe200078ec0ff */
[----:B------:R-:W-:Y:S01]  /*14710*/  FFMA.FTZ R189, R14, UR4, -R209 ;  /* 0x000000040ebd7c23 */ /* 0x000fe200080108d1 */
[----:B------:R-:W-:Y:S01]  /*14720*/  SHF.R.U32.HI R19, RZ, 0x8, R19 ;  /* 0x00000008ff137819 */ /* 0x000fe20000011613 */
[----:B------:R-:W-:Y:S01]  /*14730*/  FFMA.FTZ R185, R13, UR4, -R211 ;  /* 0x000000040db97c23 */ /* 0x000fe200080108d3 */
[----:B------:R-:W-:Y:S01]  /*14740*/  LOP3.LUT R7, R5, 0xffff, RZ, 0xc0, !PT ;  /* 0x0000ffff05077812 */ /* 0x000fe200078ec0ff */
[----:B------:R-:W-:Y:S01]  /*14750*/  FFMA.FTZ R186, R15, UR4, -R209 ;  /* 0x000000040fba7c23 */ /* 0x000fe200080108d1 */
[----:B------:R-:W-:Y:S01]  /*14760*/  SHF.R.U32.HI R4, RZ, 0x18, R6 ;  /* 0x00000018ff047819 */ /* 0x000fe20000011606 */
[----:B------:R-:W-:Y:S01]  /*14770*/  MUFU.EX2 R194, R194 ;  /* 0x000000c200c27308 */ /* 0x000fe20000000800 */
[----:B------:R-:W-:Y:S01]  /*14780*/  LOP3.LUT R17, R17, 0xff, RZ, 0xc0, !PT ;  /* 0x000000ff11117812 */ /* 0x000fe200078ec0ff */
[----:B------:R-:W-:Y:S01]  /*14790*/  FMUL.FTZ R81, R168, R81 ;  /* 0x00000051a8517220 */ /* 0x000fe20000410000 */
[----:B------:R-:W-:Y:S01]  /*147a0*/  SHF.R.U32.HI R12, RZ, 0x10, R5 ;  /* 0x00000010ff0c7819 */ /* 0x000fe20000011605 */
[C---:B------:R-:W-:Y:S01]  /*147b0*/  FMUL.FTZ R82, R167.reuse, R82 ;  /* 0x00000052a7527220 */ /* 0x040fe20000410000 */
[----:B------:R-:W-:Y:S01]  /*147c0*/  PRMT R174, R174, 0x5410, R19 ;  /* 0x00005410aeae7816 */ /* 0x000fe20000000013 */
[----:B------:R-:W-:Y:S01]  /*147d0*/  FMUL.FTZ R83, R167, R83 ;  /* 0x00000053a7537220 */ /* 0x000fe20000410000 */
[----:B------:R-:W-:Y:S03]  /*147e0*/  SHF.R.U32.HI R7, RZ, 0x8, R7 ;  /* 0x00000008ff077819 */ /* 0x000fe60000011607 */
[----:B------:R-:W-:Y:S01]  /*147f0*/  MUFU.EX2 R191, R191 ;  /* 0x000000bf00bf7308 */ /* 0x000fe20000000800 */
[----:B------:R-:W-:Y:S01]  /*14800*/  LOP3.LUT R180, R5, 0xff, RZ, 0xc0, !PT ;  /* 0x000000ff05b47812 */ /* 0x000fe200078ec0ff */
[C---:B------:R-:W-:Y:S01]  /*14810*/  FMUL.FTZ R84, R168.reuse, R84 ;  /* 0x00000054a8547220 */ /* 0x040fe20000410000 */
[----:B------:R-:W-:Y:S01]  /*14820*/  PRMT R4, R17, 0x5410, R4 ;  /* 0x0000541011047816 */ /* 0x000fe20000000004 */
[----:B------:R-:W-:Y:S01]  /*14830*/  IMAD.MOV.U32 R17, RZ, RZ, R181 ;  /* 0x000000ffff117224 */ /* 0x000fe200078e00b5 */
[----:B------:R-:W-:Y:S01]  /*14840*/  SHF.R.U32.HI R5, RZ, 0x18, R5 ;  /* 0x00000018ff057819 */ /* 0x000fe20000011605 */
[----:B------:R-:W-:Y:S01]  /*14850*/  FMUL.FTZ R85, R168, R85 ;  /* 0x00000055a8557220 */ /* 0x000fe20000410000 */
[----:B------:R-:W-:Y:S03]  /*14860*/  LOP3.LUT R12, R12, 0xff, RZ, 0xc0, !PT ;  /* 0x000000ff0c0c7812 */ /* 0x000fe600078ec0ff */
[----:B------:R-:W-:Y:S01]  /*14870*/  MUFU.EX2 R195, R195 ;  /* 0x000000c300c37308 */ /* 0x000fe20000000800 */
[----:B------:R-:W-:Y:S01]  /*14880*/  PRMT R180, R180, 0x5410, R7 ;  /* 0x00005410b4b47816 */ /* 0x000fe20000000007 */
[----:B------:R-:W-:Y:S01]  /*14890*/  IMAD.MOV.U32 R7, RZ, RZ, R179 ;  /* 0x000000ffff077224 */ /* 0x000fe200078e00b3 */
[----:B------:R-:W-:Y:S01]  /*148a0*/  LOP3.LUT R9, R172, 0xffff, RZ, 0xc0, !PT ;  /* 0x0000ffffac097812 */ /* 0x000fe200078ec0ff */
[C---:B------:R-:W-:Y:S01]  /*148b0*/  FMUL.FTZ R86, R167.reuse, R86 ;  /* 0x00000056a7567220 */ /* 0x040fe20000410000 */
[----:B------:R-:W-:Y:S01]  /*148c0*/  MOV R19, R177 ;  /* 0x000000b100137202 */ /* 0x000fe20000000f00 */
[----:B------:R-:W-:Y:S01]  /*148d0*/  FMUL.FTZ R87, R167, R87 ;  /* 0x00000057a7577220 */ /* 0x000fe20000410000 */
[----:B------:R-:W-:Y:S03]  /*148e0*/  MOV R6, R178 ;  /* 0x000000b200067202 */ /* 0x000fe60000000f00 */
[----:B------:R-:W-:Y:S01]  /*148f0*/  MUFU.EX2 R192, R192 ;  /* 0x000000c000c07308 */ /* 0x000fe20000000800 */
[----:B------:R-:W-:Y:S01]  /*14900*/  PRMT R12, R12, 0x5410, R5 ;  /* 0x000054100c0c7816 */ /* 0x000fe20000000005 */
[----:B------:R-:W3:Y:S01]  /*14910*/  LDSM.16.MT88.4 R176, [R221+0x9000] ;  /* 0x00900000ddb0783b */ /* 0x000ee20000004200 */
[--C-:B------:R-:W-:Y:S01]  /*14920*/  HSET2.LE.AND R174, R174, R239.reuse, PT ;  /* 0x000000efaeae7233 */ /* 0x100fe20003803000 */
[----:B------:R-:W-:Y:S01]  /*14930*/  IMAD.MOV.U32 R14, RZ, RZ, R6 ;  /* 0x000000ffff0e7224 */ /* 0x000fe200078e0006 */
[--C-:B------:R-:W-:Y:S01]  /*14940*/  HSET2.LE.AND R175, R4, R239.reuse, PT ;  /* 0x000000ef04af7233 */ /* 0x100fe20003803000 */
[----:B------:R-:W-:Y:S01]  /*14950*/  FADD.FTZ R4, -R2, R165 ;  /* 0x000000a502047221 */ /* 0x000fe20000010100 */
[----:B-1----:R-:W-:Y:S03]  /*14960*/  F2FP.F16.F32.PACK_AB R5, R184, R187 ;  /* 0x000000bbb805723e */ /* 0x002fe600000000ff */
[----:B------:R-:W-:Y:S01]  /*14970*/  MUFU.EX2 R190, R190 ;  /* 0x000000be00be7308 */ /* 0x000fe20000000800 */
[----:B------:R-:W-:Y:S01]  /*14980*/  LOP3.LUT R182, R172, 0xff, RZ, 0xc0, !PT ;  /* 0x000000ffacb67812 */ /* 0x000fe200078ec0ff */
[C---:B------:R-:W-:Y:S01]  /*14990*/  FMUL.FTZ R96, R168.reuse, R96 ;  /* 0x00000060a8607220 */ /* 0x040fe20000410000 */
[----:B------:R-:W-:Y:S01]  /*149a0*/  SHF.R.U32.HI R9, RZ, 0x8, R9 ;  /* 0x00000008ff097819 */ /* 0x000fe20000011609 */
[----:B------:R-:W-:Y:S01]  /*149b0*/  FMUL.FTZ R97, R168, R97 ;  /* 0x00000061a8617220 */ /* 0x000fe20000410000 */
[----:B------:R-:W-:Y:S01]  /*149c0*/  LOP3.LUT R174, R174, R5, RZ, 0xc0, !PT ;  /* 0x00000005aeae7212 */ /* 0x000fe200078ec0ff */
[----:B------:R-:W-:Y:S01]  /*149d0*/  FMUL.FTZ R5, R4, UR4 ;  /* 0x0000000404057c20 */ /* 0x000fe20008410000 */
[----:B--2---:R-:W-:Y:S01]  /*149e0*/  F2FP.F16.F32.PACK_AB R6, R171, R188 ;  /* 0x000000bcab06723e */ /* 0x004fe200000000ff */
[----:B------:R-:W-:Y:S01]  /*149f0*/  FADD.FTZ R4, -R0, R169 ;  /* 0x000000a900047221 */ /* 0x000fe20000010100 */
[----:B------:R-:W-:Y:S01]  /*14a00*/  PRMT R182, R182, 0x5410, R9 ;  /* 0x00005410b6b67816 */ /* 0x000fe20000000009 */
[----:B------:R-:W1:Y:S01]  /*14a10*/  MUFU.EX2 R166, R5 ;  /* 0x0000000500a67308 */ /* 0x000e620000000800 */
[--C-:B------:R-:W-:Y:S01]  /*14a20*/  SHF.R.U32.HI R9, RZ, 0x10, R8.reuse ;  /* 0x00000010ff097819 */ /* 0x100fe20000011608 */
[----:B------:R-:W-:Y:S01]  /*14a30*/  FMUL.FTZ R98, R167, R98 ;  /* 0x00000062a7627220 */ /* 0x000fe20000410000 */
[----:B------:R-:W-:Y:S01]  /*14a40*/  LOP3.LUT R175, R175, R6, RZ, 0xc0, !PT ;  /* 0x00000006afaf7212 */ /* 0x000fe200078ec0ff */
[----:B------:R-:W-:Y:S01]  /*14a50*/  FMUL.FTZ R6, R4, UR4 ;  /* 0x0000000404067c20 */ /* 0x000fe20008410000 */
[C---:B------:R-:W-:Y:S01]  /*14a60*/  LOP3.LUT R11, R8.reuse, 0xffff, RZ, 0xc0, !PT ;  /* 0x0000ffff080b7812 */ /* 0x040fe200078ec0ff */
[----:B------:R-:W-:Y:S01]  /*14a70*/  FMUL.FTZ R99, R167, R99 ;  /* 0x00000063a7637220 */ /* 0x000fe20000410000 */
[----:B------:R-:W-:Y:S03]  /*14a80*/  LOP3.LUT R172, R8, 0xff, RZ, 0xc0, !PT ;  /* 0x000000ff08ac7812 */ /* 0x000fe600078ec0ff */
[----:B------:R-:W2:Y:S01]  /*14a90*/  MUFU.EX2 R185, R185 ;  /* 0x000000b900b97308 */ /* 0x000ea20000000800 */
[----:B------:R-:W-:Y:S01]  /*14aa0*/  LOP3.LUT R9, R9, 0xff, RZ, 0xc0, !PT ;  /* 0x000000ff09097812 */ /* 0x000fe200078ec0ff */
[C---:B------:R-:W-:Y:S01]  /*14ab0*/  FMUL.FTZ R100, R168.reuse, R100 ;  /* 0x00000064a8647220 */ /* 0x040fe20000410000 */
[----:B------:R-:W-:Y:S01]  /*14ac0*/  SHF.R.U32.HI R8, RZ, 0x18, R8 ;  /* 0x00000018ff087819 */ /* 0x000fe20000011608 */
[----:B------:R-:W-:Y:S01]  /*14ad0*/  FMUL.FTZ R101, R168, R101 ;  /* 0x00000065a8657220 */ /* 0x000fe20000410000 */
[----:B------:R-:W-:Y:S01]  /*14ae0*/  SHF.R.U32.HI R11, RZ, 0x8, R11 ;  /* 0x00000008ff0b7819 */ /* 0x000fe2000001160b */
[----:B------:R-:W-:Y:S01]  /*14af0*/  FMUL.FTZ R102, R167, R102 ;  /* 0x00000066a7667220 */ /* 0x000fe20000410000 */
[----:B------:R-:W-:Y:S03]  /*14b00*/  PRMT R8, R9, 0x5410, R8 ;  /* 0x0000541009087816 */ /* 0x000fe60000000008 */
[----:B------:R-:W-:Y:S01]  /*14b10*/  MUFU.EX2 R189, R189 ;  /* 0x000000bd00bd7308 */ /* 0x000fe20000000800 */
[----:B------:R-:W-:Y:S01]  /*14b20*/  PRMT R172, R172, 0x5410, R11 ;  /* 0x00005410acac7816 */ /* 0x000fe2000000000b */
[C---:B-1----:R-:W-:Y:S01]  /*14b30*/  FMUL.FTZ R13, R166.reuse, R153 ;  /* 0x00000099a60d7220 */ /* 0x042fe20000410000 */
[--C-:B------:R-:W-:Y:S01]  /*14b40*/  HSET2.LE.AND R181, R12, R239.reuse, PT ;  /* 0x000000ef0cb57233 */ /* 0x100fe20003803000 */
[C---:B------:R-:W-:Y:S01]  /*14b50*/  FMUL.FTZ R12, R166.reuse, R152 ;  /* 0x00000098a60c7220 */ /* 0x040fe20000410000 */
[--C-:B------:R-:W-:Y:S01]  /*14b60*/  HSET2.LE.AND R173, R8, R239.reuse, PT ;  /* 0x000000ef08ad7233 */ /* 0x100fe20003803000 */
[----:B------:R-:W-:Y:S01]  /*14b70*/  FMUL.FTZ R72, R166, R72 ;  /* 0x00000048a6487220 */ /* 0x000fe20000410000 */
[----:B------:R-:W-:Y:S03]  /*14b80*/  F2FP.F16.F32.PACK_AB R8, R196, R198 ;  /* 0x000000c6c408723e */ /* 0x000fe600000000ff */
[----:B------:R-:W1:Y:S01]  /*14b90*/  MUFU.EX2 R186, R186 ;  /* 0x000000ba00ba7308 */ /* 0x000e620000000800 */
[--C-:B------:R-:W-:Y:S01]  /*14ba0*/  HSET2.LE.AND R172, R172, R239.reuse, PT ;  /* 0x000000efacac7233 */ /* 0x100fe20003803000 */
[C---:B------:R-:W-:Y:S01]  /*14bb0*/  FMUL.FTZ R73, R166.reuse, R73 ;  /* 0x00000049a6497220 */ /* 0x040fe20000410000 */
[----:B------:R-:W-:Y:S01]  /*14bc0*/  LOP3.LUT R173, R173, R8, RZ, 0xc0, !PT ;  /* 0x00000008adad7212 */ /* 0x000fe200078ec0ff */
[C---:B------:R-:W-:Y:S01]  /*14bd0*/  FMUL.FTZ R76, R166.reuse, R76 ;  /* 0x0000004ca64c7220 */ /* 0x040fe20000410000 */
[----:B------:R-:W-:Y:S01]  /*14be0*/  F2FP.F16.F32.PACK_AB R9, R193, R197 ;  /* 0x000000c5c109723e */ /* 0x000fe200000000ff */
[C---:B------:R-:W-:Y:S01]  /*14bf0*/  FMUL.FTZ R77, R166.reuse, R77 ;  /* 0x0000004da64d7220 */ /* 0x040fe20000410000 */
[----:B------:R-:W-:Y:S03]  /*14c00*/  F2FP.F16.F32.PACK_AB R8, R191, R194 ;  /* 0x000000c2bf08723e */ /* 0x000fe600000000ff */
[----:B------:R-:W4:Y:S01]  /*14c10*/  MUFU.EX2 R165, R6 ;  /* 0x0000000600a57308 */ /* 0x000f220000000800 */
[----:B------:R-:W-:Y:S01]  /*14c20*/  MOV R15, R7 ;  /* 0x00000007000f7202 */ /* 0x000fe20000000f00 */
[C---:B------:R-:W-:Y:S01]  /*14c30*/  FMUL.FTZ R88, R166.reuse, R88 ;  /* 0x00000058a6587220 */ /* 0x040fe20000410000 */
[--C-:B------:R-:W-:Y:S01]  /*14c40*/  HSET2.LE.AND R183, R10, R239.reuse, PT ;  /* 0x000000ef0ab77233 */ /* 0x100fe20003803000 */
[C---:B------:R-:W-:Y:S01]  /*14c50*/  FMUL.FTZ R89, R166.reuse, R89 ;  /* 0x00000059a6597220 */ /* 0x040fe20000410000 */
[--C-:B------:R-:W-:Y:S01]  /*14c60*/  HSET2.LE.AND R180, R180, R239.reuse, PT ;  /* 0x000000efb4b47233 */ /* 0x100fe20003803000 */
[C---:B------:R-:W-:Y:S01]  /*14c70*/  FMUL.FTZ R92, R166.reuse, R92 ;  /* 0x0000005ca65c7220 */ /* 0x040fe20000410000 */
[--C-:B------:R-:W-:Y:S01]  /*14c80*/  HSET2.LE.AND R182, R182, R239.reuse, PT ;  /* 0x000000efb6b67233 */ /* 0x100fe20003803000 */
[----:B------:R-:W-:Y:S01]  /*14c90*/  FMUL.FTZ R93, R166, R93 ;  /* 0x0000005da65d7220 */ /* 0x000fe20000410000 */
[----:B------:R-:W-:Y:S01]  /*14ca0*/  F2FP.F16.F32.PACK_AB R7, R192, R195 ;  /* 0x000000c3c007723e */ /* 0x000fe200000000ff */
[----:B------:R-:W-:Y:S01]  /*14cb0*/  FMUL.FTZ R103, R167, R103 ;  /* 0x00000067a7677220 */ /* 0x000fe20000410000 */
[----:B--2---:R-:W-:Y:S01]  /*14cc0*/  F2FP.F16.F32.PACK_AB R5, R185, R190 ;  /* 0x000000beb905723e */ /* 0x004fe200000000ff */
[----:B------:R-:W-:Y:S01]  /*14cd0*/  FMUL.FTZ R104, R166, R104 ;  /* 0x00000068a6687220 */ /* 0x000fe20000410000 */
[----:B-1----:R-:W-:Y:S01]  /*14ce0*/  F2FP.F16.F32.PACK_AB R4, R186, R189 ;  /* 0x000000bdba04723e */ /* 0x002fe200000000ff */
[----:B------:R-:W-:Y:S01]  /*14cf0*/  FMUL.FTZ R105, R166, R105 ;  /* 0x00000069a6697220 */ /* 0x000fe20000410000 */
[----:B------:R-:W-:Y:S01]  /*14d00*/  LOP3.LUT R172, R172, R9, RZ, 0xc0, !PT ;  /* 0x00000009acac7212 */ /* 0x000fe200078ec0ff */
[C---:B------:R-:W-:Y:S01]  /*14d10*/  FMUL.FTZ R9, R166.reuse, R157 ;  /* 0x0000009da6097220 */ /* 0x040fe20000410000 */
[----:B------:R-:W-:Y:S01]  /*14d20*/  LOP3.LUT R181, R181, R8, RZ, 0xc0, !PT ;  /* 0x00000008b5b57212 */ /* 0x000fe200078ec0ff */
[----:B------:R-:W-:Y:S01]  /*14d30*/  FMUL.FTZ R8, R166, R156 ;  /* 0x0000009ca6087220 */ /* 0x000fe20000410000 */
[C---:B----4-:R-:W-:Y:S01]  /*14d40*/  FMUL.FTZ R10, R165.reuse, R158 ;  /* 0x0000009ea50a7220 */ /* 0x050fe20000410000 */
[----:B------:R-:W-:Y:S01]  /*14d50*/  FMUL.FTZ R11, R165, R159 ;  /* 0x0000009fa50b7220 */ /* 0x000fe20000410000 */
[----:B------:R-:W-:Y:S01]  /*14d60*/  LOP3.LUT R180, R180, R7, RZ, 0xc0, !PT ;  /* 0x00000007b4b47212 */ /* 0x000fe200078ec0ff */
[----:B------:R-:W1:Y:S01]  /*14d70*/  LDSM.16.MT88.4 R156, [R170+0x9000] ;  /* 0x00900000aa9c783b */ /* 0x000e620000004200 */
[----:B------:R-:W-:Y:S01]  /*14d80*/  LOP3.LUT R182, R182, R5, RZ, 0xc0, !PT ;  /* 0x00000005b6b67212 */ /* 0x000fe200078ec0ff */
[C---:B------:R-:W-:Y:S01]  /*14d90*/  FMUL.FTZ R5, R168.reuse, R161 ;  /* 0x000000a1a8057220 */ /* 0x040fe20000410000 */
[----:B------:R-:W-:Y:S01]  /*14da0*/  LOP3.LUT R183, R183, R4, RZ, 0xc0, !PT ;  /* 0x00000004b7b77212 */ /* 0x000fe200078ec0ff */
[----:B------:R-:W-:Y:S01]  /*14db0*/  FMUL.FTZ R4, R168, R160 ;  /* 0x000000a0a8047220 */ /* 0x000fe20000410000 */
[C---:B------:R-:W-:Y:S01]  /*14dc0*/  FMUL.FTZ R6, R167.reuse, R162 ;  /* 0x000000a2a7067220 */ /* 0x040fe20000410000 */
[----:B------:R-:W-:Y:S01]  /*14dd0*/  FMUL.FTZ R7, R167, R163 ;  /* 0x000000a3a7077220 */ /* 0x000fe20000410000 */
[----:B------:R-:W-:Y:S01]  /*14de0*/  FFMA.FTZ R62, R62, UR4, -R209 ;  /* 0x000000043e3e7c23 */ /* 0x000fe200080108d1 */
[----:B------:R-:W-:Y:S02]  /*14df0*/  IMAD.MOV.U32 R160, RZ, RZ, R14 ;  /* 0x000000ffffa07224 */ /* 0x000fe400078e000e */
[C---:B------:R-:W-:Y:S01]  /*14e00*/  FMUL.FTZ R14, R165.reuse, R154 ;  /* 0x0000009aa50e7220 */ /* 0x040fe20000410000 */
[----:B------:R-:W-:Y:S02]  /*14e10*/  IMAD.MOV.U32 R161, RZ, RZ, R15 ;  /* 0x000000ffffa17224 */ /* 0x000fe400078e000f */
[----:B------:R-:W-:Y:S01]  /*14e20*/  FMUL.FTZ R15, R165, R155 ;  /* 0x0000009ba50f7220 */ /* 0x000fe20000410000 */
[----:B------:R-:W-:Y:S01]  /*14e30*/  MOV R162, R16 ;  /* 0x0000001000a27202 */ /* 0x000fe20000000f00 */
[-C--:B---3--:R-:W-:Y:S01]  /*14e40*/  HMMA.16816.F32 R4, R172, R176.reuse, R4 ;  /* 0x000000b0ac04723c */ /* 0x088fe20000001804 */
[----:B------:R-:W-:Y:S04]  /*14e50*/  LDSM.16.MT88.4 R152, [R170+0xa000] ;  /* 0x00a00000aa98783b */ /* 0x000fe80000004200 */
[C---:B------:R-:W-:Y:S01]  /*14e60*/  FMUL.FTZ R16, R168.reuse, R148 ;  /* 0x00000094a8107220 */ /* 0x040fe20000410000 */
[C---:B------:R-:W-:Y:S05]  /*14e70*/  HMMA.16816.F32 R8, R180.reuse, R176, R8 ;  /* 0x000000b0b408723c */ /* 0x040fea0000001808 */
[----:B------:R-:W-:Y:S01]  /*14e80*/  IMAD.MOV.U32 R163, RZ, RZ, R17 ;  /* 0x000000ffffa37224 */ /* 0x000fe200078e0011 */
[-C--:B------:R-:W-:Y:S05]  /*14e90*/  HMMA.16816.F32 R12, R180, R178.reuse, R12 ;  /* 0x000000b2b40c723c */ /* 0x080fea000000180c */
[----:B------:R-:W-:Y:S01]  /*14ea0*/  IMAD.MOV.U32 R176, RZ, RZ, R18 ;  /* 0x000000ffffb07224 */ /* 0x000fe200078e0012 */
[----:B------:R-:W-:Y:S01]  /*14eb0*/  MOV R177, R19 ;  /* 0x0000001300b17202 */ /* 0x000fe20000000f00 */
[----:B------:R-:W-:Y:S01]  /*14ec0*/  FMUL.FTZ R17, R168, R149 ;  /* 0x00000095a8117220 */ /* 0x000fe20000410000 */
[C---:B------:R-:W-:Y:S03]  /*14ed0*/  FMUL.FTZ R18, R167.reuse, R150 ;  /* 0x00000096a7127220 */ /* 0x040fe60000410000 */
[----:B------:R-:W-:Y:S01]  /*14ee0*/  FMUL.FTZ R19, R167, R151 ;  /* 0x00000097a7137220 */ /* 0x000fe20000410000 */
[C---:B------:R-:W-:Y:S01]  /*14ef0*/  FMUL.FTZ R94, R165.reuse, R94 ;  /* 0x0000005ea55e7220 */ /* 0x040fe20000410000 */
[----:B------:R-:W2:Y:S01]  /*14f00*/  LDSM.16.MT88.4 R148, [R221+0xa000] ;  /* 0x00a00000dd94783b */ /* 0x000ea20000004200 */
[----:B------:R-:W-:Y:S01]  /*14f10*/  FMUL.FTZ R95, R165, R95 ;  /* 0x0000005fa55f7220 */ /* 0x000fe20000410000 */
[----:B------:R-:W-:Y:S02]  /*14f20*/  IMAD.MOV.U32 R206, RZ, RZ, R162 ;  /* 0x000000ffffce7224 */ /* 0x000fe400078e00a2 */
[--C-:B------:R-:W-:Y:S01]  /*14f30*/  FFMA.FTZ R169, R32, UR4, -R213.reuse ;  /* 0x0000000420a97c23 */ /* 0x100fe200080108d5 */
[----:B------:R-:W-:Y:S01]  /*14f40*/  FFMA.FTZ R176, R33, UR4, -R213 ;  /* 0x0000000421b07c23 */ /* 0x000fe200080108d5 */
[C---:B------:R-:W-:Y:S04]  /*14f50*/  HMMA.16816.F32 R16, R172.reuse, R178, R16 ;  /* 0x000000b2ac10723c */ /* 0x040fe80000001810 */
[C---:B------:R-:W-:Y:S01]  /*14f60*/  FMUL.FTZ R74, R165.reuse, R74 ;  /* 0x0000004aa54a7220 */ /* 0x040fe20000410000 */
[C---:B------:R-:W-:Y:S01]  /*14f70*/  FMUL.FTZ R75, R165.reuse, R75 ;  /* 0x0000004ba54b7220 */ /* 0x040fe20000410000 */
[-C--:B-1----:R-:W-:Y:S01]  /*14f80*/  HMMA.16816.F32 R68, R172, R156.reuse, R68 ;  /* 0x0000009cac44723c */ /* 0x082fe20000001844 */
[----:B------:R-:W-:Y:S04]  /*14f90*/  MUFU.EX2 R169, R169 ;  /* 0x000000a900a97308 */ /* 0x000fe80000000800 */
[C---:B------:R-:W-:Y:S01]  /*14fa0*/  FMUL.FTZ R78, R165.reuse, R78 ;  /* 0x0000004ea54e7220 */ /* 0x040fe20000410000 */
[C---:B------:R-:W-:Y:S05]  /*14fb0*/  HMMA.16816.F32 R72, R180.reuse, R156, R72 ;  /* 0x0000009cb448723c */ /* 0x040fea0000001848 */
[----:B------:R-:W1:Y:S01]  /*14fc0*/  MUFU.EX2 R176, R176 ;  /* 0x000000b000b07308 */ /* 0x000e620000000800 */
[----:B------:R-:W-:Y:S01]  /*14fd0*/  FMUL.FTZ R79, R165, R79 ;  /* 0x0000004fa54f7220 */ /* 0x000fe20000410000 */
[----:B------:R-:W-:Y:S01]  /*14fe0*/  IMAD.MOV.U32 R178, RZ, RZ, R160 ;  /* 0x000000ffffb27224 */ /* 0x000fe200078e00a0 */
[----:B------:R-:W-:Y:S03]  /*14ff0*/  IADD3 R157, R241, 0x646e171e, RZ ;  /* 0x646e171ef19d7810 */ /* 0x000fe60007ffe0ff */
[----:B------:R-:W-:Y:S02]  /*15000*/  VIADD R156, R240, 0x1715609d ;  /* 0x1715609df09c7836 */ /* 0x000fe40000000000 */
[----:B------:R-:W-:Y:S01]  /*15010*/  IMAD.MOV.U32 R179, RZ, RZ, R161 ;  /* 0x000000ffffb37224 */ /* 0x000fe200078e00a1 */
[-C--:B------:R-:W-:Y:S03]  /*15020*/  HMMA.16816.F32 R76, R180, R158.reuse, R76 ;  /* 0x0000009eb44c723c */ /* 0x080fe6000000184c */
[----:B------:R-:W-:Y:S01]  /*15030*/  LOP3.LUT R208, R177, R208, R156, 0x96, !PT ;  /* 0x000000d0b1d07212 */ /* 0x000fe200078e969c */
[----:B------:R-:W-:Y:S01]  /*15040*/  FFMA.FTZ R177, R35, UR4, -R212 ;  /* 0x0000000423b17c23 */ /* 0x000fe200080108d4 */
[C---:B------:R-:W-:Y:S01]  /*15050*/  FMUL.FTZ R32, R168.reuse, R144 ;  /* 0x00000090a8207220 */ /* 0x040fe20000410000 */
[C---:B------:R-:W-:Y:S04]  /*15060*/  HMMA.16816.F32 R80, R172.reuse, R158, R80 ;  /* 0x0000009eac50723c */ /* 0x040fe80000001850 */
[----:B------:R-:W-:Y:S01]  /*15070*/  MUFU.EX2 R177, R177 ;  /* 0x000000b100b17308 */ /* 0x000fe20000000800 */
[C---:B------:R-:W-:Y:S01]  /*15080*/  FMUL.FTZ R90, R165.reuse, R90 ;  /* 0x0000005aa55a7220 */ /* 0x040fe20000410000 */
[-C--:B--2---:R-:W-:Y:S05]  /*15090*/  HMMA.16816.F32 R84, R172, R148.reuse, R84 ;  /* 0x00000094ac54723c */ /* 0x084fea0000001854 */
[----:B------:R-:W-:Y:S01]  /*150a0*/  FMUL.FTZ R91, R165, R91 ;  /* 0x0000005ba55b7220 */ /* 0x000fe20000410000 */
[C---:B------:R-:W-:Y:S01]  /*150b0*/  FMUL.FTZ R33, R168.reuse, R145 ;  /* 0x00000091a8217220 */ /* 0x040fe20000410000 */
[C---:B------:R-:W-:Y:S01]  /*150c0*/  FMUL.FTZ R35, R167.reuse, R147 ;  /* 0x00000093a7237220 */ /* 0x040fe20000410000 */
[C---:B------:R-:W-:Y:S03]  /*150d0*/  FMUL.FTZ R112, R168.reuse, R112 ;  /* 0x00000070a8707220 */ /* 0x040fe60000410000 */
[----:B------:R-:W-:Y:S01]  /*150e0*/  FMUL.FTZ R113, R168, R113 ;  /* 0x00000071a8717220 */ /* 0x000fe20000410000 */
[C---:B------:R-:W-:Y:S04]  /*150f0*/  HMMA.16816.F32 R88, R180.reuse, R148, R88 ;  /* 0x00000094b458723c */ /* 0x040fe80000001858 */
[C---:B------:R-:W-:Y:S01]  /*15100*/  FMUL.FTZ R114, R167.reuse, R114 ;  /* 0x00000072a7727220 */ /* 0x040fe20000410000 */
[----:B------:R-:W-:Y:S01]  /*15110*/  FMUL.FTZ R115, R167, R115 ;  /* 0x00000073a7737220 */ /* 0x000fe20000410000 */
[-C--:B------:R-:W-:Y:S05]  /*15120*/  HMMA.16816.F32 R92, R180, R150.reuse, R92 ;  /* 0x00000096b45c723c */ /* 0x080fea000000185c */
[----:B------:R-:W-:Y:S01]  /*15130*/  IMAD.WIDE.U32 R148, R208, -0x2daee0ad, RZ ;  /* 0xd2511f53d0947825 */ /* 0x000fe200078e00ff */
[C---:B------:R-:W-:Y:S05]  /*15140*/  HMMA.16816.F32 R96, R172.reuse, R150, R96 ;  /* 0x00000096ac60723c */ /* 0x040fea0000001860 */
[----:B------:R-:W-:Y:S01]  /*15150*/  LOP3.LUT R202, R149, R202, R157, 0x96, !PT ;  /* 0x000000ca95ca7212 */ /* 0x000fe200078e969d */
[-C--:B------:R-:W-:Y:S05]  /*15160*/  HMMA.16816.F32 R100, R172, R152.reuse, R100 ;  /* 0x00000098ac64723c */ /* 0x080fea0000001864 */
[C---:B------:R-:W-:Y:S01]  /*15170*/  LOP3.LUT R161, R148.reuse, 0xffff, RZ, 0xc0, !PT ;  /* 0x0000ffff94a17812 */ /* 0x040fe200078ec0ff */
[C---:B------:R-:W-:Y:S01]  /*15180*/  FMUL.FTZ R106, R165.reuse, R106 ;  /* 0x0000006aa56a7220 */ /* 0x040fe20000410000 */
[--C-:B------:R-:W-:Y:S01]  /*15190*/  SHF.R.U32.HI R162, RZ, 0x10, R148.reuse ;  /* 0x00000010ffa27819 */ /* 0x100fe20000011694 */
[----:B------:R-:W-:Y:S03]  /*151a0*/  FMUL.FTZ R107, R165, R107 ;  /* 0x0000006ba56b7220 */ /* 0x000fe60000410000 */
[----:B------:R-:W-:Y:S01]  /*151b0*/  LOP3.LUT R160, R148, 0xff, RZ, 0xc0, !PT ;  /* 0x000000ff94a07812 */ /* 0x000fe200078ec0ff */
[C---:B------:R-:W-:Y:S01]  /*151c0*/  FMUL.FTZ R108, R166.reuse, R108 ;  /* 0x0000006ca66c7220 */ /* 0x040fe20000410000 */
[----:B------:R-:W-:Y:S01]  /*151d0*/  SHF.R.U32.HI R159, RZ, 0x18, R148 ;  /* 0x00000018ff9f7819 */ /* 0x000fe20000011694 */
[----:B------:R-:W-:Y:S01]  /*151e0*/  FMUL.FTZ R109, R166, R109 ;  /* 0x0000006da66d7220 */ /* 0x000fe20000410000 */
[C---:B------:R-:W-:Y:S01]  /*151f0*/  HMMA.16816.F32 R104, R180.reuse, R152, R104 ;  /* 0x00000098b468723c */ /* 0x040fe20000001868 */
[----:B------:R-:W2:Y:S03]  /*15200*/  LDSM.16.MT88.4 R148, [R221+0xb000] ;  /* 0x00b00000dd94783b */ /* 0x000ea60000004200 */
[----:B------:R-:W-:Y:S01]  /*15210*/  LOP3.LUT R204, R207, R204, R156, 0x96, !PT ;  /* 0x000000cccfcc7212 */ /* 0x000fe200078e969c */
[C---:B------:R-:W-:Y:S01]  /*15220*/  FMUL.FTZ R110, R165.reuse, R110 ;  /* 0x0000006ea56e7220 */ /* 0x040fe20000410000 */
[----:B------:R-:W-:Y:S01]  /*15230*/  FMUL.FTZ R111, R165, R111 ;  /* 0x0000006fa56f7220 */ /* 0x000fe20000410000 */
[----:B------:R-:W-:Y:S01]  /*15240*/  MOV R201, R179 ;  /* 0x000000b300c97202 */ /* 0x000fe20000000f00 */
[----:B------:R-:W-:Y:S03]  /*15250*/  FFMA.FTZ R179, R21, UR4, -R213 ;  /* 0x0000000415b37c23 */ /* 0x000fe600080108d5 */
[----:B------:R-:W-:Y:S01]  /*15260*/  IMAD.WIDE.U32 R204, R204, -0x2daee0ad, RZ ;  /* 0xd2511f53cccc7825 */ /* 0x000fe200078e00ff */
[----:B------:R-:W-:Y:S01]  /*15270*/  MOV R147, R201 ;  /* 0x000000c900937202 */ /* 0x000fe20000000f00 */
[-C--:B------:R-:W-:Y:S01]  /*15280*/  HMMA.16816.F32 R108, R180, R154.reuse, R108 ;  /* 0x0000009ab46c723c */ /* 0x080fe2000000186c */
[----:B------:R-:W-:Y:S02]  /*15290*/  MUFU.EX2 R179, R179 ;  /* 0x000000b300b37308 */ /* 0x000fe40000000800 */
[----:B------:R-:W-:Y:S01]  /*152a0*/  LOP3.LUT R158, R205, R200, R157, 0x96, !PT ;  /* 0x000000c8cd9e7212 */ /* 0x000fe200078e969d */
[----:B------:R-:W-:Y:S02]  /*152b0*/  IMAD.MOV.U32 R200, RZ, RZ, R178 ;  /* 0x000000ffffc87224 */ /* 0x000fe400078e00b2 */
[----:B------:R-:W-:Y:S01]  /*152c0*/  FFMA.FTZ R178, R34, UR4, -R212 ;  /* 0x0000000422b27c23 */ /* 0x000fe200080108d4 */
[----:B------:R-:W-:Y:S01]  /*152d0*/  FMUL.FTZ R34, R167, R146 ;  /* 0x00000092a7227220 */ /* 0x000fe20000410000 */
[----:B------:R-:W-:Y:S03]  /*152e0*/  SHF.R.U32.HI R144, RZ, 0x10, R204 ;  /* 0x00000010ff907819 */ /* 0x000fe600000116cc */
[----:B------:R-:W-:Y:S01]  /*152f0*/  IMAD.MOV.U32 R146, RZ, RZ, R200 ;  /* 0x000000ffff927224 */ /* 0x000fe200078e00c8 */
[----:B------:R-:W-:Y:S01]  /*15300*/  LOP3.LUT R21, R144, 0xff, RZ, 0xc0, !PT ;  /* 0x000000ff90157812 */ /* 0x000fe200078ec0ff */
[----:B------:R-:W-:Y:S01]  /*15310*/  FFMA.FTZ R200, R20, UR4, -R213 ;  /* 0x0000000414c87c23 */ /* 0x000fe200080108d5 */
[C---:B------:R-:W-:Y:S01]  /*15320*/  HMMA.16816.F32 R32, R172.reuse, R154, R32 ;  /* 0x0000009aac20723c */ /* 0x040fe20000001820 */
[----:B------:R-:W3:Y:S03]  /*15330*/  MUFU.EX2 R178, R178 ;  /* 0x000000b200b27308 */ /* 0x000ee60000000800 */
[----:B------:R-:W-:Y:S01]  /*15340*/  LOP3.LUT R145, R204, 0xffff, RZ, 0xc0, !PT ;  /* 0x0000ffffcc917812 */ /* 0x000fe200078ec0ff */
[C---:B------:R-:W-:Y:S01]  /*15350*/  FMUL.FTZ R116, R166.reuse, R116 ;  /* 0x00000074a6747220 */ /* 0x040fe20000410000 */
[----:B------:R-:W-:Y:S01]  /*15360*/  SHF.R.U32.HI R161, RZ, 0x8, R161 ;  /* 0x00000008ffa17819 */ /* 0x000fe200000116a1 */
[----:B------:R-:W-:Y:S01]  /*15370*/  FMUL.FTZ R117, R166, R117 ;  /* 0x00000075a6757220 */ /* 0x000fe20000410000 */
[----:B------:R-:W-:Y:S03]  /*15380*/  SHF.R.U32.HI R145, RZ, 0x8, R145 ;  /* 0x00000008ff917819 */ /* 0x000fe60000011691 */
[----:B------:R-:W4:Y:S01]  /*15390*/  MUFU.EX2 R200, R200 ;  /* 0x000000c800c87308 */ /* 0x000f220000000800 */
[----:B------:R-:W-:Y:S01]  /*153a0*/  LOP3.LUT R20, R204, 0xff, RZ, 0xc0, !PT ;  /* 0x000000ffcc147812 */ /* 0x000fe200078ec0ff */
[C---:B------:R-:W-:Y:S01]  /*153b0*/  FMUL.FTZ R118, R165.reuse, R118 ;  /* 0x00000076a5767220 */ /* 0x040fe20000410000 */
[----:B------:R-:W-:Y:S01]  /*153c0*/  FMUL.FTZ R119, R165, R119 ;  /* 0x00000077a5777220 */ /* 0x000fe20000410000 */
[----:B------:R-:W-:Y:S01]  /*153d0*/  FFMA.FTZ R199, R22, UR4, -R212 ;  /* 0x0000000416c77c23 */ /* 0x000fe200080108d4 */
[-C--:B--2---:R-:W-:Y:S03]  /*153e0*/  HMMA.16816.F32 R112, R172, R148.reuse, R112 ;  /* 0x00000094ac70723c */ /* 0x084fe60000001870 */
[----:B------:R-:W-:Y:S01]  /*153f0*/  SHF.R.U32.HI R152, RZ, 0x18, R204 ;  /* 0x00000018ff987819 */ /* 0x000fe200000116cc */
[----:B------:R-:W-:Y:S01]  /*15400*/  FFMA.FTZ R204, R23, UR4, -R212 ;  /* 0x0000000417cc7c23 */ /* 0x000fe200080108d4 */
[----:B------:R-:W-:Y:S01]  /*15410*/  PRMT R210, R160, 0x5410, R161 ;  /* 0x00005410a0d27816 */ /* 0x000fe200000000a1 */
[C---:B------:R-:W-:Y:S01]  /*15420*/  HMMA.16816.F32 R116, R180.reuse, R148, R116 ;  /* 0x00000094b474723c */ /* 0x040fe20000001874 */
[----:B------:R-:W-:Y:S04]  /*15430*/  MUFU.EX2 R199, R199 ;  /* 0x000000c700c77308 */ /* 0x000fe80000000800 */
[----:B------:R-:W-:Y:S01]  /*15440*/  IMAD.MOV.U32 R22, RZ, RZ, R146 ;  /* 0x000000ffff167224 */ /* 0x000fe200078e0092 */
[----:B------:R-:W-:Y:S01]  /*15450*/  MOV R23, R147 ;  /* 0x0000009300177202 */ /* 0x000fe20000000f00 */
[----:B------:R-:W-:Y:S01]  /*15460*/  FFMA.FTZ R201, R29, UR4, -R211 ;  /* 0x000000041dc97c23 */ /* 0x000fe200080108d3 */
[----:B------:R-:W-:Y:S03]  /*15470*/  PRMT R160, R20, 0x5410, R145 ;  /* 0x0000541014a07816 */ /* 0x000fe60000000091 */
[----:B------:R-:W2:Y:S01]  /*15480*/  MUFU.EX2 R204, R204 ;  /* 0x000000cc00cc7308 */ /* 0x000ea20000000800 */
[----:B------:R-:W5:Y:S01]  /*15490*/  LDSM.16.MT88.4 R144, [R170+0xb000] ;  /* 0x00b00000aa90783b */ /* 0x000f620000004200 */
[----:B------:R-:W-:Y:S01]  /*154a0*/  LOP3.LUT R20, R158, 0xffff, RZ, 0xc0, !PT ;  /* 0x0000ffff9e147812 */ /* 0x000fe200078ec0ff */
[----:B------:R-:W-:Y:S01]  /*154b0*/  FFMA.FTZ R28, R28, UR4, -R211 ;  /* 0x000000041c1c7c23 */ /* 0x000fe200080108d3 */
[----:B------:R-:W-:Y:S01]  /*154c0*/  LOP3.LUT R162, R162, 0xff, RZ, 0xc0, !PT ;  /* 0x000000ffa2a27812 */ /* 0x000fe200078ec0ff */
[----:B------:R-:W-:Y:S01]  /*154d0*/  FMUL.FTZ R120, R168, R120 ;  /* 0x00000078a8787220 */ /* 0x000fe20000410000 */
[----:B------:R-:W-:Y:S01]  /*154e0*/  SHF.R.U32.HI R29, RZ, 0x8, R20 ;  /* 0x00000008ff1d7819 */ /* 0x000fe20000011614 */
[C---:B------:R-:W-:Y:S01]  /*154f0*/  FMUL.FTZ R20, R166.reuse, R140 ;  /* 0x0000008ca6147220 */ /* 0x040fe20000410000 */
[----:B------:R-:W-:Y:S01]  /*15500*/  PRMT R152, R21, 0x5410, R152 ;  /* 0x0000541015987816 */ /* 0x000fe20000000098 */
[----:B------:R-:W-:Y:S01]  /*15510*/  FMUL.FTZ R21, R166, R141 ;  /* 0x0000008da6157220 */ /* 0x000fe20000410000 */
[----:B------:R-:W-:Y:S01]  /*15520*/  PRMT R208, R162, 0x5410, R159 ;  /* 0x00005410a2d07816 */ /* 0x000fe2000000009f */
[----:B------:R-:W-:Y:S01]  /*15530*/  IMAD.MOV.U32 R140, RZ, RZ, R22 ;  /* 0x000000ffff8c7224 */ /* 0x000fe200078e0016 */
[--C-:B------:R-:W-:Y:S01]  /*15540*/  SHF.R.U32.HI R149, RZ, 0x18, R202.reuse ;  /* 0x00000018ff957819 */ /* 0x100fe200000116ca */
[C---:B------:R-:W-:Y:S01]  /*15550*/  FMUL.FTZ R22, R165.reuse, R142 ;  /* 0x0000008ea5167220 */ /* 0x040fe20000410000 */
[----:B------:R-:W-:Y:S01]  /*15560*/  MOV R141, R23 ;  /* 0x00000017008d7202 */ /* 0x000fe20000000f00 */
[----:B------:R-:W-:Y:S01]  /*15570*/  FMUL.FTZ R23, R165, R143 ;  /* 0x0000008fa5177220 */ /* 0x000fe20000410000 */
[----:B------:R-:W-:Y:S01]  /*15580*/  SHF.R.U32.HI R148, RZ, 0x10, R202 ;  /* 0x00000010ff947819 */ /* 0x000fe200000116ca */
[----:B------:R-:W-:Y:S01]  /*15590*/  FMUL.FTZ R121, R168, R121 ;  /* 0x00000079a8797220 */ /* 0x000fe20000410000 */
[C---:B------:R-:W-:Y:S01]  /*155a0*/  LOP3.LUT R162, R202.reuse, 0xff, RZ, 0xc0, !PT ;  /* 0x000000ffcaa27812 */ /* 0x040fe200078ec0ff */
[C---:B------:R-:W-:Y:S01]  /*155b0*/  FMUL.FTZ R122, R167.reuse, R122 ;  /* 0x0000007aa77a7220 */ /* 0x040fe20000410000 */
[----:B------:R-:W-:Y:S01]  /*155c0*/  LOP3.LUT R153, R202, 0xffff, RZ, 0xc0, !PT ;  /* 0x0000ffffca997812 */ /* 0x000fe200078ec0ff */
[----:B------:R-:W-:Y:S01]  /*155d0*/  FMUL.FTZ R123, R167, R123 ;  /* 0x0000007ba77b7220 */ /* 0x000fe20000410000 */
[-C--:B------:R-:W-:Y:S01]  /*155e0*/  HMMA.16816.F32 R20, R180, R150.reuse, R20 ;  /* 0x00000096b414723c */ /* 0x080fe20000001814 */
[----:B------:R1:W-:Y:S02]  /*155f0*/  MUFU.EX2 R202, R28 ;  /* 0x0000001c00ca7308 */ /* 0x0003e40000000800 */
[----:B------:R-:W-:Y:S01]  /*15600*/  IMAD.MOV.U32 R142, RZ, RZ, R206 ;  /* 0x000000ffff8e7224 */ /* 0x000fe200078e00ce */
[----:B------:R-:W-:Y:S01]  /*15610*/  MOV R207, R163 ;  /* 0x000000a300cf7202 */ /* 0x000fe20000000f00 */
[----:B------:R-:W-:Y:S01]  /*15620*/  FMUL.FTZ R128, R168, R128 ;  /* 0x00000080a8807220 */ /* 0x000fe20000410000 */
[C---:B------:R-:W-:Y:S05]  /*15630*/  HMMA.16816.F32 R120, R172.reuse, R150, R120 ;  /* 0x00000096ac78723c */ /* 0x040fea0000001878 */
[----:B------:R-:W2:Y:S01]  /*15640*/  MUFU.EX2 R201, R201 ;  /* 0x000000c900c97308 */ /* 0x000ea20000000800 */
[----:B------:R-:W-:Y:S01]  /*15650*/  LOP3.LUT R154, R158, 0xff, RZ, 0xc0, !PT ;  /* 0x000000ff9e9a7812 */ /* 0x000fe200078ec0ff */
[--C-:B------:R-:W-:Y:S01]  /*15660*/  FFMA.FTZ R205, R24, UR4, -R211.reuse ;  /* 0x0000000418cd7c23 */ /* 0x100fe200080108d3 */
[----:B------:R-:W-:Y:S03]  /*15670*/  IMAD.MOV.U32 R150, RZ, RZ, R140 ;  /* 0x000000ffff967224 */ /* 0x000fe600078e008c */
[----:B------:R-:W-:Y:S02]  /*15680*/  MOV R151, R141 ;  /* 0x0000008d00977202 */ /* 0x000fe40000000f00 */
[--C-:B------:R-:W-:Y:S01]  /*15690*/  HSET2.LE.AND R24, R208, R239.reuse, PT ;  /* 0x000000efd0187233 */ /* 0x100fe20003803000 */
[----:B------:R-:W-:Y:S01]  /*156a0*/  FFMA.FTZ R208, R25, UR4, -R211 ;  /* 0x0000000419d07c23 */ /* 0x000fe200080108d3 */
[--C-:B-1----:R-:W-:Y:S01]  /*156b0*/  SHF.R.U32.HI R28, RZ, 0x10, R158.reuse ;  /* 0x00000010ff1c7819 */ /* 0x102fe2000001169e */
[--C-:B------:R-:W-:Y:S01]  /*156c0*/  FFMA.FTZ R203, R30, UR4, -R209.reuse ;  /* 0x000000041ecb7c23 */ /* 0x100fe200080108d1 */
[----:B------:R-:W-:Y:S01]  /*156d0*/  SHF.R.U32.HI R141, RZ, 0x18, R158 ;  /* 0x00000018ff8d7819 */ /* 0x000fe2000001169e */
[----:B------:R-:W-:Y:S01]  /*156e0*/  FFMA.FTZ R206, R31, UR4, -R209 ;  /* 0x000000041fce7c23 */ /* 0x000fe200080108d1 */
[--C-:B------:R-:W-:Y:S01]  /*156f0*/  HSET2.LE.AND R140, R210, R239.reuse, PT ;  /* 0x000000efd28c7233 */ /* 0x100fe20003803000 */
[C---:B------:R-:W-:Y:S01]  /*15700*/  FMUL.FTZ R30, R167.reuse, R138 ;  /* 0x0000008aa71e7220 */ /* 0x040fe20000410000 */
[----:B------:R-:W-:Y:S01]  /*15710*/  MOV R143, R207 ;  /* 0x000000cf008f7202 */ /* 0x000fe20000000f00 */
[----:B------:R-:W-:Y:S01]  /*15720*/  FMUL.FTZ R31, R167, R139 ;  /* 0x0000008ba71f7220 */ /* 0x000fe20000410000 */
[----:B------:R-:W-:Y:S01]  /*15730*/  LOP3.LUT R158, R28, 0xff, RZ, 0xc0, !PT ;  /* 0x000000ff1c9e7812 */ /* 0x000fe200078ec0ff */
[----:B------:R-:W-:Y:S01]  /*15740*/  FMUL.FTZ R28, R168, R136 ;  /* 0x00000088a81c7220 */ /* 0x000fe20000410000 */
[----:B------:R-:W-:Y:S01]  /*15750*/  F2FP.F16.F32.PACK_AB R25, R176, R169 ;  /* 0x000000a9b019723e */ /* 0x000fe200000000ff */
[----:B------:R-:W-:Y:S01]  /*15760*/  IMAD.MOV.U32 R136, RZ, RZ, R142 ;  /* 0x000000ffff887224 */ /* 0x000fe200078e008e */
[----:B------:R-:W-:Y:S01]  /*15770*/  PRMT R154, R154, 0x5410, R29 ;  /* 0x000054109a9a7816 */ /* 0x000fe2000000001d */
[----:B------:R-:W-:Y:S01]  /*15780*/  FMUL.FTZ R29, R168, R137 ;  /* 0x00000089a81d7220 */ /* 0x000fe20000410000 */
[----:B------:R-:W-:Y:S01]  /*15790*/  MOV R137, R143 ;  /* 0x0000008f00897202 */ /* 0x000fe20000000f00 */
[----:B------:R-:W-:Y:S01]  /*157a0*/  FMUL.FTZ R124, R166, R124 ;  /* 0x0000007ca67c7220 */ /* 0x000fe20000410000 */
[----:B------:R-:W-:Y:S01]  /*157b0*/  PRMT R158, R158, 0x5410, R141 ;  /* 0x000054109e9e7816 */ /* 0x000fe2000000008d */
[----:B------:R-:W-:Y:S01]  /*157c0*/  FMUL.FTZ R125, R166, R125 ;  /* 0x0000007da67d7220 */ /* 0x000fe20000410000 */
[----:B------:R-:W-:Y:S01]  /*157d0*/  LOP3.LUT R138, R140, R25, RZ, 0xc0, !PT ;  /* 0x000000198c8a7212 */ /* 0x000fe200078ec0ff */
[C---:B------:R-:W-:Y:S01]  /*157e0*/  FMUL.FTZ R126, R165.reuse, R126 ;  /* 0x0000007ea57e7220 */ /* 0x040fe20000410000 */
[-C--:B-----5:R-:W-:Y:S01]  /*157f0*/  HMMA.16816.F32 R28, R172, R144.reuse, R28 ;  /* 0x00000090ac1c723c */ /* 0x0a0fe2000000181c */
[----:B------:R-:W1:Y:S01]  /*15800*/  LDSM.16.MT88.4 R140, [R221+0x9400] ;  /* 0x00940000dd8c783b */ /* 0x000e620000004200 */
[----:B------:R-:W-:Y:S01]  /*15810*/  MUFU.EX2 R205, R205 ;  /* 0x000000cd00cd7308 */ /* 0x000fe20000000800 */
[----:B------:R-:W-:Y:S01]  /*15820*/  FMUL.FTZ R127, R165, R127 ;  /* 0x0000007fa57f7220 */ /* 0x000fe20000410000 */
[----:B---3--:R-:W-:Y:S01]  /*15830*/  F2FP.F16.F32.PACK_AB R139, R177, R178 ;  /* 0x000000b2b18b723e */ /* 0x008fe200000000ff */
[--C-:B------:R-:W-:Y:S01]  /*15840*/  FFMA.FTZ R210, R26, UR4, -R209.reuse ;  /* 0x000000041ad27c23 */ /* 0x100fe200080108d1 */
[----:B------:R-:W-:Y:S01]  /*15850*/  FFMA.FTZ R207, R27, UR4, -R209 ;  /* 0x000000041bcf7c23 */ /* 0x000fe200080108d1 */
[----:B------:R-:W-:Y:S01]  /*15860*/  FMUL.FTZ R25, R166, R133 ;  /* 0x00000085a6197220 */ /* 0x000fe20000410000 */
[----:B------:R-:W-:Y:S02]  /*15870*/  LOP3.LUT R139, R24, R139, RZ, 0xc0, !PT ;  /* 0x0000008b188b7212 */ /* 0x000fe400078ec0ff */
[C---:B------:R-:W-:Y:S02]  /*15880*/  HMMA.16816.F32 R124, R180.reuse, R144, R124 ;  /* 0x00000090b47c723c */ /* 0x040fe4000000187c */
[----:B------:R-:W3:Y:S02]  /*15890*/  MUFU.EX2 R208, R208 ;  /* 0x000000d000d07308 */ /* 0x000ee40000000800 */
[----:B------:R-:W-:Y:S01]  /*158a0*/  FMUL.FTZ R24, R166, R132 ;  /* 0x00000084a6187220 */ /* 0x000fe20000410000 */
[C---:B------:R-:W-:Y:S01]  /*158b0*/  FMUL.FTZ R26, R165.reuse, R134 ;  /* 0x00000086a51a7220 */ /* 0x040fe20000410000 */
[----:B------:R-:W-:Y:S01]  /*158c0*/  FMUL.FTZ R27, R165, R135 ;  /* 0x00000087a51b7220 */ /* 0x000fe20000410000 */
[----:B------:R-:W-:Y:S01]  /*158d0*/  LOP3.LUT R148, R148, 0xff, RZ, 0xc0, !PT ;  /* 0x000000ff94947812 */ /* 0x000fe200078ec0ff */
[----:B------:R-:W-:Y:S04]  /*158e0*/  FMUL.FTZ R129, R168, R129 ;  /* 0x00000081a8817220 */ /* 0x000fe80000410000 */
[----:B------:R-:W-:Y:S01]  /*158f0*/  MUFU.EX2 R210, R210 ;  /* 0x000000d200d27308 */ /* 0x000fe20000000800 */
[----:B------:R-:W-:Y:S01]  /*15900*/  PRMT R148, R148, 0x5410, R149 ;  /* 0x0000541094947816 */ /* 0x000fe20000000095 */
[C---:B------:R-:W-:Y:S01]  /*15910*/  FMUL.FTZ R130, R167.reuse, R130 ;  /* 0x00000082a7827220 */ /* 0x040fe20000410000 */
[-C--:B------:R-:W-:Y:S03]  /*15920*/  HMMA.16816.F32 R24, R180, R146.reuse, R24 ;  /* 0x00000092b418723c */ /* 0x080fe60000001818 */
[----:B------:R-:W-:Y:S04]  /*15930*/  SHF.R.U32.HI R153, RZ, 0x8, R153 ;  /* 0x00000008ff997819 */ /* 0x000fe80000011699 */
[----:B------:R-:W5:Y:S01]  /*15940*/  MUFU.EX2 R207, R207 ;  /* 0x000000cf00cf7308 */ /* 0x000f620000000800 */
[----:B------:R-:W-:Y:S03]  /*15950*/  MOV R161, R137 ;  /* 0x0000008900a17202 */ /* 0x000fe60000000f00 */
[----:B------:R-:W-:Y:S01]  /*15960*/  FMUL.FTZ R131, R167, R131 ;  /* 0x00000083a7837220 */ /* 0x000fe20000410000 */
[--C-:B------:R-:W-:Y:S01]  /*15970*/  HSET2.LE.AND R137, R148, R239.reuse, PT ;  /* 0x000000ef94897233 */ /* 0x100fe20003803000 */
[----:B------:R-:W-:Y:S01]  /*15980*/  IMAD.MOV.U32 R182, RZ, RZ, R150 ;  /* 0x000000ffffb67224 */ /* 0x000fe200078e0096 */
[----:B------:R-:W-:Y:S03]  /*15990*/  MOV R183, R151 ;  /* 0x0000009700b77202 */ /* 0x000fe60000000f00 */
[----:B------:R-:W-:Y:S01]  /*159a0*/  MUFU.EX2 R203, R203 ;  /* 0x000000cb00cb7308 */ /* 0x000fe20000000800 */
[----:B------:R-:W-:Y:S01]  /*159b0*/  HMMA.16816.F32 R128, R172, R146, R128 ;  /* 0x00000092ac80723c */ /* 0x000fe20000001880 */
[----:B------:R-:W5:Y:S03]  /*159c0*/  LDSM.16.MT88.4 R148, [R170+0x9400] ;  /* 0x00940000aa94783b */ /* 0x000f660000004200 */
[----:B------:R-:W-:Y:S01]  /*159d0*/  PRMT R162, R162, 0x5410, R153 ;  /* 0x00005410a2a27816 */ /* 0x000fe20000000099 */
[----:B------:R-:W-:Y:S01]  /*159e0*/  VIADD R163, R240, 0x9e3779b9 ;  /* 0x9e3779b9f0a37836 */ /* 0x000fe20000000000 */
[--C-:B------:R-:W-:Y:S03]  /*159f0*/  HSET2.LE.AND R144, R160, R239.reuse, PT ;  /* 0x000000efa0907233 */ /* 0x100fe60003803000 */
[----:B------:R-:W5:Y:S02]  /*15a00*/  MUFU.EX2 R206, R206 ;  /* 0x000000ce00ce7308 */ /* 0x000f640000000800 */
[----:B------:R-:W-:Y:S01]  /*15a10*/  IMAD.MOV.U32 R160, RZ, RZ, R136 ;  /* 0x000000ffffa07224 */ /* 0x000fe200078e0088 */
[--C-:B------:R-:W-:Y:S03]  /*15a20*/  HSET2.LE.AND R136, R162, R239.reuse, PT ;  /* 0x000000efa2887233 */ /* 0x100fe60003803000 */
[----:B------:R-:W-:Y:S01]  /*15a30*/  IMAD.MOV.U32 R180, RZ, RZ, R160 ;  /* 0x000000ffffb47224 */ /* 0x000fe200078e00a0 */
[----:B----4-:R-:W-:Y:S01]  /*15a40*/  F2FP.F16.F32.PACK_AB R135, R179, R200 ;  /* 0x000000c8b387723e */ /* 0x010fe200000000ff */
[----:B------:R-:W-:Y:S01]  /*15a50*/  VIADD R155, R241, 0x32370b8f ;  /* 0x32370b8ff19b7836 */ /* 0x000fe20000000000 */
[----:B--2---:R-:W-:Y:S01]  /*15a60*/  F2FP.F16.F32.PACK_AB R132, R204, R199 ;  /* 0x000000c7cc84723e */ /* 0x004fe200000000ff */
[--C-:B------:R-:W-:Y:S01]  /*15a70*/  FFMA.FTZ R172, R48, UR4, -R213.reuse ;  /* 0x0000000430ac7c23 */ /* 0x100fe200080108d5 */
[----:B------:R-:W-:Y:S01]  /*15a80*/  F2FP.F16.F32.PACK_AB R133, R201, R202 ;  /* 0x000000cac985723e */ /* 0x000fe200000000ff */
[----:B------:R-:W-:Y:S01]  /*15a90*/  FFMA.FTZ R173, R49, UR4, -R213 ;  /* 0x0000000431ad7c23 */ /* 0x000fe200080108d5 */
[----:B------:R-:W-:Y:S01]  /*15aa0*/  LOP3.LUT R136, R136, R135, RZ, 0xc0, !PT ;  /* 0x0000008788887212 */ /* 0x000fe200078ec0ff */
[----:B------:R-:W-:Y:S01]  /*15ab0*/  FFMA.FTZ R43, R43, UR4, -R209 ;  /* 0x000000042b2b7c23 */ /* 0x000fe200080108d1 */
[----:B------:R-:W-:Y:S01]  /*15ac0*/  LOP3.LUT R137, R137, R132, RZ, 0xc0, !PT ;  /* 0x0000008489897212 */ /* 0x000fe200078ec0ff */
[----:B------:R-:W-:Y:S01]  /*15ad0*/  FFMA.FTZ R44, R44, UR4, -R211 ;  /* 0x000000042c2c7c23 */ /* 0x000fe200080108d3 */
[----:B------:R-:W-:Y:S01]  /*15ae0*/  LOP3.LUT R134, R144, R133, RZ, 0xc0, !PT ;  /* 0x0000008590867212 */ /* 0x000fe200078ec0ff */
[----:B------:R-:W-:Y:S01]  /*15af0*/  MUFU.EX2 R172, R172 ;  /* 0x000000ac00ac7308 */ /* 0x000fe20000000800 */
[--C-:B------:R-:W-:Y:S01]  /*15b00*/  HSET2.LE.AND R132, R154, R239.reuse, PT ;  /* 0x000000ef9a847233 */ /* 0x100fe20003803000 */
[----:B------:R-:W-:Y:S01]  /*15b10*/  FFMA.FTZ R47, R47, UR4, -R209 ;  /* 0x000000042f2f7c23 */ /* 0x000fe200080108d1 */
[--C-:B------:R-:W-:Y:S01]  /*15b20*/  HSET2.LE.AND R133, R158, R239.reuse, PT ;  /* 0x000000ef9e857233 */ /* 0x100fe20003803000 */
[-C--:B-1----:R-:W-:Y:S06]  /*15b30*/  HMMA.16816.F32 R4, R136, R140.reuse, R4 ;  /* 0x0000008c8804723c */ /* 0x082fec0000001804 */
[----:B------:R-:W-:Y:S01]  /*15b40*/  MUFU.EX2 R173, R173 ;  /* 0x000000ad00ad7308 */ /* 0x000fe20000000800 */
[--C-:B------:R-:W-:Y:S01]  /*15b50*/  HSET2.LE.AND R135, R152, R239.reuse, PT ;  /* 0x000000ef98877233 */ /* 0x100fe20003803000 */
[----:B------:R-:W-:Y:S03]  /*15b60*/  FFMA.FTZ R194, R165, R252, R194 ;  /* 0x000000fca5c27223 */ /* 0x000fe600000100c2 */
[----:B---3--:R-:W-:Y:S02]  /*15b70*/  F2FP.F16.F32.PACK_AB R145, R208, R205 ;  /* 0x000000cdd091723e */ /* 0x008fe400000000ff */
[----:B-----5:R-:W-:Y:S01]  /*15b80*/  F2FP.F16.F32.PACK_AB R144, R207, R210 ;  /* 0x000000d2cf90723e */ /* 0x020fe200000000ff */
[----:B------:R-:W-:Y:S01]  /*15b90*/  FADD.FTZ R194, R191, R194 ;  /* 0x000000c2bfc27221 */ /* 0x000fe20000010000 */
[----:B------:R-:W-:Y:S02]  /*15ba0*/  F2FP.F16.F32.PACK_AB R152, R206, R203 ;  /* 0x000000cbce98723e */ /* 0x000fe400000000ff */
[----:B------:R-:W-:Y:S01]  /*15bb0*/  LOP3.LUT R132, R132, R145, RZ, 0xc0, !PT ;  /* 0x0000009184847212 */ /* 0x000fe200078ec0ff */
[----:B------:R-:W-:Y:S01]  /*15bc0*/  FADD.FTZ R189, R189, R194 ;  /* 0x000000c2bdbd7221 */ /* 0x000fe20000010000 */
[----:B------:R-:W-:Y:S02]  /*15bd0*/  LOP3.LUT R133, R133, R144, RZ, 0xc0, !PT ;  /* 0x0000009085857212 */ /* 0x000fe400078ec0ff */
[----:B------:R-:W-:Y:S01]  /*15be0*/  LOP3.LUT R135, R135, R152, RZ, 0xc0, !PT ;  /* 0x0000009887877212 */ /* 0x000fe200078ec0ff */
[----:B------:R-:W1:Y:S01]  /*15bf0*/  LDSM.16.MT88.4 R144, [R221+0xa400] ;  /* 0x00a40000dd90783b */ /* 0x000e620000004200 */
[----:B------:R-:W-:Y:S01]  /*15c00*/  MOV R181, R161 ;  /* 0x000000a100b57202 */ /* 0x000fe20000000f00 */
[----:B------:R-:W-:Y:S01]  /*15c10*/  FADD.FTZ R189, R186, R189 ;  /* 0x000000bdbabd7221 */ /* 0x000fe20000010000 */
[----:B------:R-:W-:Y:S03]  /*15c20*/  LOP3.LUT R158, R251, UR9, R241, 0x96, !PT ;  /* 0x00000009fb9e7c12 */ /* 0x000fe6000f8e96f1 */
[C---:B------:R-:W-:Y:S04]  /*15c30*/  HMMA.16816.F32 R8, R132.reuse, R140, R8 ;  /* 0x0000008c8408723c */ /* 0x040fe80000001808 */
[----:B------:R-:W-:Y:S04]  /*15c40*/  IMAD.WIDE.U32 R158, R158, -0x326172a9, RZ ;  /* 0xcd9e8d579e9e7825 */ /* 0x000fe800078e00ff */
[----:B------:R-:W-:Y:S01]  /*15c50*/  FADD.FTZ R210, R210, R189 ;  /* 0x000000bdd2d27221 */ /* 0x000fe20000010000 */
[-C--:B------:R-:W-:Y:S03]  /*15c60*/  HMMA.16816.F32 R12, R132, R142.reuse, R12 ;  /* 0x0000008e840c723c */ /* 0x080fe6000000180c */
[C-C-:B------:R-:W-:Y:S03]  /*15c70*/  LOP3.LUT R140, R159.reuse, R244, R163.reuse, 0x96, !PT ;  /* 0x000000f49f8c7212 */ /* 0x140fe600078e96a3 */
[C---:B------:R-:W-:Y:S05]  /*15c80*/  HMMA.16816.F32 R16, R136.reuse, R142, R16 ;  /* 0x0000008e8810723c */ /* 0x040fea0000001810 */
[----:B------:R-:W-:Y:S01]  /*15c90*/  LOP3.LUT R152, R159, R248, R163, 0x96, !PT ;  /* 0x000000f89f987212 */ /* 0x000fe200078e96a3 */
[-C--:B------:R-:W-:Y:S05]  /*15ca0*/  HMMA.16816.F32 R68, R136, R148.reuse, R68 ;  /* 0x000000948844723c */ /* 0x080fea0000001844 */
[----:B------:R-:W-:Y:S01]  /*15cb0*/  IADD3 R163, R240, 0x3c6ef372, RZ ;  /* 0x3c6ef372f0a37810 */ /* 0x000fe20007ffe0ff */
[C---:B------:R-:W-:Y:S05]  /*15cc0*/  HMMA.16816.F32 R72, R132.reuse, R148, R72 ;  /* 0x000000948448723c */ /* 0x040fea0000001848 */
[-CC-:B------:R-:W-:Y:S01]  /*15cd0*/  LOP3.LUT R160, R181, R158.reuse, R163.reuse, 0x96, !PT ;  /* 0x0000009eb5a07212 */ /* 0x180fe200078e96a3 */
[-C--:B------:R-:W-:Y:S05]  /*15ce0*/  HMMA.16816.F32 R76, R132, R150.reuse, R76 ;  /* 0x00000096844c723c */ /* 0x080fea000000184c */
[----:B------:R-:W-:Y:S01]  /*15cf0*/  LOP3.LUT R158, R183, R158, R163, 0x96, !PT ;  /* 0x0000009eb79e7212 */ /* 0x000fe200078e96a3 */
[C---:B------:R-:W-:Y:S05]  /*15d00*/  HMMA.16816.F32 R80, R136.reuse, R150, R80 ;  /* 0x000000968850723c */ /* 0x040fea0000001850 */
[----:B------:R-:W-:Y:S01]  /*15d10*/  IMAD.WIDE.U32 R140, R140, -0x2daee0ad, RZ ;  /* 0xd2511f538c8c7825 */ /* 0x000fe200078e00ff */
[-C--:B-1----:R-:W-:Y:S05]  /*15d20*/  HMMA.16816.F32 R84, R136, R144.reuse, R84 ;  /* 0x000000908854723c */ /* 0x082fea0000001854 */
[----:B------:R-:W-:Y:S01]  /*15d30*/  IMAD.WIDE.U32 R158, R158, -0x2daee0ad, RZ ;  /* 0xd2511f539e9e7825 */ /* 0x000fe200078e00ff */
[C---:B------:R-:W-:Y:S05]  /*15d40*/  HMMA.16816.F32 R88, R132.reuse, R144, R88 ;  /* 0x000000908458723c */ /* 0x040fea0000001858 */
[----:B------:R-:W-:Y:S01]  /*15d50*/  LOP3.LUT R140, R159, R140, R155, 0x96, !PT ;  /* 0x0000008c9f8c7212 */ /* 0x000fe200078e969b */
[-C--:B------:R-:W-:Y:S05]  /*15d60*/  HMMA.16816.F32 R92, R132, R146.reuse, R92 ;  /* 0x00000092845c723c */ /* 0x080fea000000185c */
[----:B------:R-:W-:Y:S01]  /*15d70*/  LOP3.LUT R162, R141, R242, R219, 0x96, !PT ;  /* 0x000000f28da27212 */ /* 0x000fe200078e96db */
[C---:B------:R-:W-:Y:S05]  /*15d80*/  HMMA.16816.F32 R96, R136.reuse, R146, R96 ;  /* 0x000000928860723c */ /* 0x040fea0000001860 */
[----:B------:R-:W-:Y:S06]  /*15d90*/  IMAD.WIDE.U32 R148, R140, -0x326172a9, RZ ;  /* 0xcd9e8d578c947825 */ /* 0x000fec00078e00ff */
[----:B------:R-:W-:Y:S01]  /*15da0*/  FFMA.FTZ R181, R37, UR4, -R213 ;  /* 0x0000000425b57c23 */ /* 0x000fe200080108d5 */
[----:B------:R-:W1:Y:S01]  /*15db0*/  LDSM.16.MT88.4 R140, [R170+0xa400] ;  /* 0x00a40000aa8c783b */ /* 0x000e620000004200 */
[----:B------:R-:W-:Y:S01]  /*15dc0*/  FFMA.FTZ R183, R39, UR4, -R212 ;  /* 0x0000000427b77c23 */ /* 0x000fe200080108d4 */
[----:B------:R-:W-:Y:S03]  /*15dd0*/  IMAD.WIDE.U32 R152, R152, -0x2daee0ad, RZ ;  /* 0xd2511f5398987825 */ /* 0x000fe600078e00ff */
[----:B------:R-:W-:Y:S01]  /*15de0*/  MUFU.EX2 R181, R181 ;  /* 0x000000b500b57308 */ /* 0x000fe20000000800 */
[----:B------:R-:W-:Y:S01]  /*15df0*/  FADD.FTZ R210, R207, R210 ;  /* 0x000000d2cfd27221 */ /* 0x000fe20000010000 */
[----:B------:R-:W-:Y:S01]  /*15e00*/  IMAD.WIDE.U32 R160, R160, -0x2daee0ad, RZ ;  /* 0xd2511f53a0a07825 */ /* 0x000fe200078e00ff */
[----:B------:R-:W-:Y:S03]  /*15e10*/  LOP3.LUT R174, R153, R246, R219, 0x96, !PT ;  /* 0x000000f699ae7212 */ /* 0x000fe600078e96db */
[----:B------:R-:W-:Y:S01]  /*15e20*/  FADD.FTZ R203, R203, R210 ;  /* 0x000000d2cbcb7221 */ /* 0x000fe20000010000 */
[----:B------:R-:W-:Y:S01]  /*15e30*/  IMAD.WIDE.U32 R162, R162, -0x326172a9, RZ ;  /* 0xcd9e8d57a2a27825 */ /* 0x000fe200078e00ff */
[----:B------:R-:W-:Y:S02]  /*15e40*/  LOP3.LUT R152, R161, R152, R155, 0x96, !PT ;  /* 0x00000098a1987212 */ /* 0x000fe400078e969b */
[----:B------:R-:W-:Y:S01]  /*15e50*/  MUFU.EX2 R183, R183 ;  /* 0x000000b700b77308 */ /* 0x000fe20000000800 */
[----:B------:R-:W-:Y:S01]  /*15e60*/  FADD.FTZ R203, R206, R203 ;  /* 0x000000cbcecb7221 */ /* 0x000fe20000010000 */
[----:B------:R-:W-:Y:S04]  /*15e70*/  IMAD.WIDE.U32 R174, R174, -0x326172a9, RZ ;  /* 0xcd9e8d57aeae7825 */ /* 0x000fe800078e00ff */
[----:B------:R-:W-:Y:S01]  /*15e80*/  IMAD.WIDE.U32 R152, R152, -0x326172a9, RZ ;  /* 0xcd9e8d5798987825 */ /* 0x000fe200078e00ff */
[--C-:B------:R-:W-:Y:S02]  /*15e90*/  LOP3.LUT R154, R175, R180, R218.reuse, 0x96, !PT ;  /* 0x000000b4af9a7212 */ /* 0x100fe400078e96da */
[----:B------:R-:W-:Y:S01]  /*15ea0*/  LOP3.LUT R218, R163, R182, R218, 0x96, !PT ;  /* 0x000000b6a3da7212 */ /* 0x000fe200078e96da */
[--C-:B------:R-:W-:Y:S01]  /*15eb0*/  FFMA.FTZ R175, R51, UR4, -R212.reuse ;  /* 0x0000000433af7c23 */ /* 0x100fe200080108d4 */
[--C-:B------:R-:W-:Y:S01]  /*15ec0*/  LOP3.LUT R155, R153, R174, R217.reuse, 0x96, !PT ;  /* 0x000000ae999b7212 */ /* 0x100fe200078e96d9 */
        /* <DEDUP_REMOVED lines=10> */
[----:B------:R-:W-:Y:S04]  /*15f70*/  IMAD.WIDE.U32 R218, R218, -0x2daee0ad, RZ ;  /* 0xd2511f53dada7825 */ /* 0x000fe800078e00ff */
[----:B------:R-:W-:Y:S01]  /*15f80*/  FFMA.FTZ R217, R46, UR4, -R209 ;  /* 0x000000042ed97c23 */ /* 0x000fe200080108d1 */
[-C--:B-1----:R-:W-:Y:S01]  /*15f90*/  HMMA.16816.F32 R100, R136, R140.reuse, R100 ;  /* 0x0000008c8864723c */ /* 0x082fe20000001864 */
[----:B------:R-:W-:Y:S02]  /*15fa0*/  MUFU.EX2 R180, R180 ;  /* 0x000000b400b47308 */ /* 0x000fe40000000800 */
[----:B------:R-:W-:Y:S01]  /*15fb0*/  LOP3.LUT R216, R219, R158, R216, 0x96, !PT ;  /* 0x0000009edbd87212 */ /* 0x000fe200078e96d8 */
[----:B------:R-:W-:Y:S01]  /*15fc0*/  IMAD.WIDE.U32 R160, R48, -0x326172a9, RZ ;  /* 0xcd9e8d5730a07825 */ /* 0x000fe200078e00ff */
[----:B------:R-:W-:Y:S01]  /*15fd0*/  LOP3.LUT R215, R151, R218, R215, 0x96, !PT ;  /* 0x000000da97d77212 */ /* 0x000fe200078e96d7 */
[C---:B------:R-:W-:Y:S05]  /*15fe0*/  HMMA.16816.F32 R104, R132.reuse, R140, R104 ;  /* 0x0000008c8468723c */ /* 0x040fea0000001868 */
[----:B------:R-:W-:Y:S01]  /*15ff0*/  MUFU.EX2 R217, R217 ;  /* 0x000000d900d97308 */ /* 0x000fe20000000800 */
[----:B------:R-:W-:Y:S01]  /*16000*/  IMAD.WIDE.U32 R158, R159, -0x326172a9, RZ ;  /* 0xcd9e8d579f9e7825 */ /* 0x000fe200078e00ff */
[-C--:B------:R-:W-:Y:S04]  /*16010*/  HMMA.16816.F32 R108, R132, R142.reuse, R108 ;  /* 0x0000008e846c723c */ /* 0x080fe8000000186c */
[----:B------:R-:W-:Y:S02]  /*16020*/  IMAD.WIDE.U32 R144, R216, -0x326172a9, RZ ;  /* 0xcd9e8d57d8907825 */ /* 0x000fe400078e00ff */
[C---:B------:R-:W-:Y:S02]  /*16030*/  HMMA.16816.F32 R32, R136.reuse, R142, R32 ;  /* 0x0000008e8820723c */ /* 0x040fe40000001820 */
[----:B------:R-:W1:Y:S03]  /*16040*/  MUFU.EX2 R174, R174 ;  /* 0x000000ae00ae7308 */ /* 0x000e660000000800 */
[----:B------:R-:W-:Y:S01]  /*16050*/  IMAD.WIDE.U32 R50, R215, -0x326172a9, RZ ;  /* 0xcd9e8d57d7327825 */ /* 0x000fe200078e00ff */
[C---:B------:R-:W-:Y:S02]  /*16060*/  LOP3.LUT R48, R160.reuse, 0xffff, RZ, 0xc0, !PT ;  /* 0x0000ffffa0307812 */ /* 0x040fe400078ec0ff */
[----:B------:R-:W-:Y:S04]  /*16070*/  LOP3.LUT R36, R161, R158, R214, 0x96, !PT ;  /* 0x0000009ea1247212 */ /* 0x000fe800078e96d6 */
[----:B------:R-:W-:Y:S01]  /*16080*/  MUFU.EX2 R182, R182 ;  /* 0x000000b600b67308 */ /* 0x000fe20000000800 */
[----:B------:R-:W-:Y:S01]  /*16090*/  LOP3.LUT R218, R160, 0xff, RZ, 0xc0, !PT ;  /* 0x000000ffa0da7812 */ /* 0x000fe200078ec0ff */
[----:B------:R-:W-:Y:S01]  /*160a0*/  FFMA.FTZ R215, R40, UR4, -R211 ;  /* 0x0000000428d77c23 */ /* 0x000fe200080108d3 */
[--C-:B------:R-:W-:Y:S01]  /*160b0*/  SHF.R.U32.HI R149, RZ, 0x10, R160.reuse ;  /* 0x00000010ff957819 */ /* 0x100fe200000116a0 */
[----:B------:R-:W-:Y:S01]  /*160c0*/  FFMA.FTZ R151, R65, UR4, -R213 ;  /* 0x0000000441977c23 */ /* 0x000fe200080108d5 */
[----:B------:R-:W-:Y:S01]  /*160d0*/  SHF.R.U32.HI R155, RZ, 0x18, R160 ;  /* 0x00000018ff9b7819 */ /* 0x000fe200000116a0 */
[----:B------:R-:W-:Y:S01]  /*160e0*/  FFMA.FTZ R216, R42, UR4, -R209 ;  /* 0x000000042ad87c23 */ /* 0x000fe200080108d1 */
[----:B------:R-:W-:Y:S03]  /*160f0*/  LOP3.LUT R144, R51, R144, R214, 0x96, !PT ;  /* 0x0000009033907212 */ /* 0x000fe600078e96d6 */
[----:B------:R2:W-:Y:S01]  /*16100*/  MUFU.EX2 R65, R43 ;  /* 0x0000002b00417308 */ /* 0x0005e20000000800 */
[----:B------:R-:W-:Y:S01]  /*16110*/  LOP3.LUT R146, R50, 0xffff, RZ, 0xc0, !PT ;  /* 0x0000ffff32927812 */ /* 0x000fe200078ec0ff */
[----:B------:R-:W-:Y:S01]  /*16120*/  FFMA.FTZ R214, R41, UR4, -R211 ;  /* 0x0000000429d67c23 */ /* 0x000fe200080108d3 */
[----:B------:R-:W-:Y:S01]  /*16130*/  SHF.R.U32.HI R37, RZ, 0x10, R50 ;  /* 0x00000010ff257819 */ /* 0x000fe20000011632 */
[----:B------:R-:W-:Y:S01]  /*16140*/  FFMA.FTZ R219, R64, UR4, -R213 ;  /* 0x0000000440db7c23 */ /* 0x000fe200080108d5 */
[----:B------:R-:W-:Y:S01]  /*16150*/  LOP3.LUT R160, R50, 0xff, RZ, 0xc0, !PT ;  /* 0x000000ff32a07812 */ /* 0x000fe200078ec0ff */
[----:B------:R-:W-:Y:S01]  /*16160*/  FFMA.FTZ R64, R60, UR4, -R211 ;  /* 0x000000043c407c23 */ /* 0x000fe200080108d3 */
[----:B------:R-:W-:Y:S03]  /*16170*/  SHF.R.U32.HI R147, RZ, 0x8, R48 ;  /* 0x00000008ff937819 */ /* 0x000fe60000011630 */
[----:B------:R-:W-:Y:S01]  /*16180*/  MUFU.EX2 R215, R215 ;  /* 0x000000d700d77308 */ /* 0x000fe20000000800 */
[----:B------:R-:W-:Y:S02]  /*16190*/  SHF.R.U32.HI R158, RZ, 0x18, R50 ;  /* 0x00000018ff9e7819 */ /* 0x000fe40000011632 */
[----:B------:R-:W3:Y:S01]  /*161a0*/  LDSM.16.MT88.4 R48, [R221+0xb400] ;  /* 0x00b40000dd30783b */ /* 0x000ee20000004200 */
[C---:B------:R-:W-:Y:S02]  /*161b0*/  LOP3.LUT R140, R36.reuse, 0xffff, RZ, 0xc0, !PT ;  /* 0x0000ffff248c7812 */ /* 0x040fe400078ec0ff */
[----:B------:R-:W-:Y:S02]  /*161c0*/  LOP3.LUT R39, R37, 0xff, RZ, 0xc0, !PT ;  /* 0x000000ff25277812 */ /* 0x000fe400078ec0ff */
[----:B------:R-:W-:Y:S02]  /*161d0*/  LOP3.LUT R37, R36, 0xff, RZ, 0xc0, !PT ;  /* 0x000000ff24257812 */ /* 0x000fe400078ec0ff */
[----:B------:R-:W4:Y:S01]  /*161e0*/  MUFU.EX2 R214, R214 ;  /* 0x000000d600d67308 */ /* 0x000f220000000800 */
[----:B------:R-:W-:Y:S02]  /*161f0*/  SHF.R.U32.HI R140, RZ, 0x8, R140 ;  /* 0x00000008ff8c7819 */ /* 0x000fe4000001168c */
[----:B------:R-:W-:Y:S01]  /*16200*/  LOP3.LUT R38, R149, 0xff, RZ, 0xc0, !PT ;  /* 0x000000ff95267812 */ /* 0x000fe200078ec0ff */
[----:B------:R-:W-:Y:S01]  /*16210*/  FFMA.FTZ R149, R66, UR4, -R212 ;  /* 0x0000000442957c23 */ /* 0x000fe200080108d4 */
[----:B------:R-:W-:Y:S02]  /*16220*/  PRMT R40, R37, 0x5410, R140 ;  /* 0x0000541025287816 */ /* 0x000fe4000000008c */
[----:B------:R-:W-:Y:S03]  /*16230*/  PRMT R155, R38, 0x5410, R155 ;  /* 0x00005410269b7816 */ /* 0x000fe6000000009b */
[----:B------:R1:W-:Y:S01]  /*16240*/  MUFU.EX2 R66, R44 ;  /* 0x0000002c00427308 */ /* 0x0003e20000000800 */
[----:B------:R-:W-:Y:S02]  /*16250*/  PRMT R158, R39, 0x5410, R158 ;  /* 0x00005410279e7816 */ /* 0x000fe4000000009e */
[--C-:B------:R-:W-:Y:S02]  /*16260*/  SHF.R.U32.HI R140, RZ, 0x10, R36.reuse ;  /* 0x00000010ff8c7819 */ /* 0x100fe40000011624 */
[----:B------:R-:W-:Y:S02]  /*16270*/  SHF.R.U32.HI R142, RZ, 0x18, R36 ;  /* 0x00000018ff8e7819 */ /* 0x000fe40000011624 */
[----:B------:R-:W5:Y:S01]  /*16280*/  LDSM.16.MT88.4 R36, [R170+0xb400] ;  /* 0x00b40000aa24783b */ /* 0x000f620000004200 */
[----:B------:R-:W-:Y:S01]  /*16290*/  SHF.R.U32.HI R141, RZ, 0x8, R146 ;  /* 0x00000008ff8d7819 */ /* 0x000fe20000011692 */
[--C-:B------:R-:W-:Y:S01]  /*162a0*/  FFMA.FTZ R146, R52, UR4, -R213.reuse ;  /* 0x0000000434927c23 */ /* 0x100fe200080108d5 */
[----:B------:R-:W-:Y:S01]  /*162b0*/  FFMA.FTZ R213, R53, UR4, -R213 ;  /* 0x0000000435d57c23 */ /* 0x000fe200080108d5 */
[--C-:B------:R-:W-:Y:S01]  /*162c0*/  SHF.R.U32.HI R41, RZ, 0x10, R144.reuse ;  /* 0x00000010ff297819 */ /* 0x100fe20000011690 */
[----:B------:R-:W-:Y:S01]  /*162d0*/  MUFU.EX2 R219, R219 ;  /* 0x000000db00db7308 */ /* 0x000fe20000000800 */
[----:B------:R-:W-:Y:S02]  /*162e0*/  PRMT R160, R160, 0x5410, R141 ;  /* 0x00005410a0a07816 */ /* 0x000fe4000000008d */
[----:B------:R-:W-:Y:S02]  /*162f0*/  LOP3.LUT R141, R144, 0xffff, RZ, 0xc0, !PT ;  /* 0x0000ffff908d7812 */ /* 0x000fe400078ec0ff */
[----:B------:R-:W-:Y:S02]  /*16300*/  LOP3.LUT R143, R140, 0xff, RZ, 0xc0, !PT ;  /* 0x000000ff8c8f7812 */ /* 0x000fe400078ec0ff */
[----:B------:R-:W-:Y:S03]  /*16310*/  LOP3.LUT R153, R144, 0xff, RZ, 0xc0, !PT ;  /* 0x000000ff90997812 */ /* 0x000fe600078ec0ff */
[----:B------:R-:W-:Y:S01]  /*16320*/  MUFU.EX2 R163, R146 ;  /* 0x0000009200a37308 */ /* 0x000fe20000000800 */
[----:B------:R-:W-:Y:S02]  /*16330*/  SHF.R.U32.HI R140, RZ, 0x8, R141 ;  /* 0x00000008ff8c7819 */ /* 0x000fe4000001168d */
[----:B------:R-:W-:Y:S01]  /*16340*/  SHF.R.U32.HI R162, RZ, 0x18, R144 ;  /* 0x00000018ffa27819 */ /* 0x000fe20000011690 */
[----:B------:R-:W-:Y:S01]  /*16350*/  FFMA.FTZ R144, R58, UR4, -R209 ;  /* 0x000000043a907c23 */ /* 0x000fe200080108d1 */
[----:B------:R-:W-:Y:S01]  /*16360*/  LOP3.LUT R141, R41, 0xff, RZ, 0xc0, !PT ;  /* 0x000000ff298d7812 */ /* 0x000fe200078ec0ff */
[-C--:B---3--:R-:W-:Y:S04]  /*16370*/  HMMA.16816.F32 R112, R136, R48.reuse, R112 ;  /* 0x000000308870723c */ /* 0x088fe80000001870 */
[----:B------:R-:W-:Y:S01]  /*16380*/  MUFU.EX2 R213, R213 ;  /* 0x000000d500d57308 */ /* 0x000fe20000000800 */
[----:B------:R-:W-:Y:S01]  /*16390*/  PRMT R162, R141, 0x5410, R162 ;  /* 0x000054108da27816 */ /* 0x000fe200000000a2 */
[----:B------:R-:W-:Y:S01]  /*163a0*/  FFMA.FTZ R141, R57, UR4, -R211 ;  /* 0x00000004398d7c23 */ /* 0x000fe200080108d3 */
[----:B------:R-:W-:Y:S01]  /*163b0*/  PRMT R153, R153, 0x5410, R140 ;  /* 0x0000541099997816 */ /* 0x000fe2000000008c */
[C---:B------:R-:W-:Y:S06]  /*163c0*/  HMMA.16816.F32 R116, R132.reuse, R48, R116 ;  /* 0x000000308474723c */ /* 0x040fec0000001874 */
[----:B------:R-:W-:Y:S01]  /*163d0*/  MUFU.EX2 R141, R141 ;  /* 0x0000008d008d7308 */ /* 0x000fe20000000800 */
[----:B------:R-:W-:Y:S01]  /*163e0*/  FFMA.FTZ R140, R59, UR4, -R209 ;  /* 0x000000043b8c7c23 */ /* 0x000fe200080108d1 */
[-C--:B------:R-:W-:Y:S03]  /*163f0*/  HMMA.16816.F32 R20, R132, R50.reuse, R20 ;  /* 0x000000328414723c */ /* 0x080fe60000001814 */
[----:B------:R-:W-:Y:S03]  /*16400*/  PRMT R41, R143, 0x5410, R142 ;  /* 0x000054108f297816 */ /* 0x000fe6000000008e */
[C---:B------:R-:W-:Y:S01]  /*16410*/  HMMA.16816.F32 R120, R136.reuse, R50, R120 ;  /* 0x000000328878723c */ /* 0x040fe20000001878 */
[----:B------:R-:W3:Y:S01]  /*16420*/  LDSM.16.MT88.4 R48, [R221+0x9800] ;  /* 0x00980000dd30783b */ /* 0x000ee20000004200 */
[----:B------:R-:W-:Y:S03]  /*16430*/  MUFU.EX2 R216, R216 ;  /* 0x000000d800d87308 */ /* 0x000fe60000000800 */
[----:B------:R-:W-:Y:S01]  /*16440*/  PRMT R218, R218, 0x5410, R147 ;  /* 0x00005410dada7816 */ /* 0x000fe20000000093 */
[-C--:B-----5:R-:W-:Y:S06]  /*16450*/  HMMA.16816.F32 R28, R136, R36.reuse, R28 ;  /* 0x00000024881c723c */ /* 0x0a0fec000000181c */
[----:B------:R-:W-:Y:S01]  /*16460*/  MUFU.EX2 R140, R140 ;  /* 0x0000008c008c7308 */ /* 0x000fe20000000800 */
[--C-:B------:R-:W-:Y:S01]  /*16470*/  FFMA.FTZ R147, R67, UR4, -R212.reuse ;  /* 0x0000000443937c23 */ /* 0x100fe200080108d4 */
[C---:B------:R-:W-:Y:S04]  /*16480*/  HMMA.16816.F32 R124, R132.reuse, R36, R124 ;  /* 0x00000024847c723c */ /* 0x040fe8000000187c */
[--C-:B--2---:R-:W-:Y:S02]  /*16490*/  HSET2.LE.AND R43, R155, R239.reuse, PT ;  /* 0x000000ef9b2b7233 */ /* 0x104fe40003803000 */
[-C--:B------:R-:W-:Y:S02]  /*164a0*/  HMMA.16816.F32 R24, R132, R38.reuse, R24 ;  /* 0x000000268418723c */ /* 0x080fe40000001818 */
[----:B------:R-:W-:Y:S03]  /*164b0*/  MUFU.EX2 R133, R151 ;  /* 0x0000009700857308 */ /* 0x000fe60000000800 */
[--C-:B------:R-:W-:Y:S01]  /*164c0*/  FFMA.FTZ R67, R45, UR4, -R211.reuse ;  /* 0x000000042d437c23 */ /* 0x100fe200080108d3 */
[----:B------:R-:W-:Y:S06]  /*164d0*/  HMMA.16816.F32 R128, R136, R38, R128 ;  /* 0x000000268880723c */ /* 0x000fec0000001880 */
[----:B------:R-:W-:Y:S01]  /*164e0*/  MUFU.EX2 R147, R147 ;  /* 0x0000009300937308 */ /* 0x000fe20000000800 */
[--C-:B------:R-:W-:Y:S01]  /*164f0*/  HSET2.LE.AND R42, R218, R239.reuse, PT ;  /* 0x000000efda2a7233 */ /* 0x100fe20003803000 */
[--C-:B------:R-:W-:Y:S03]  /*16500*/  FFMA.FTZ R142, R56, UR4, -R211.reuse ;  /* 0x00000004388e7c23 */ /* 0x100fe600080108d3 */
[----:B-1----:R-:W-:Y:S01]  /*16510*/  F2FP.F16.F32.PACK_AB R44, R175, R174 ;  /* 0x000000aeaf2c723e */ /* 0x002fe200000000ff */
[----:B------:R-:W-:Y:S01]  /*16520*/  FFMA.FTZ R211, R61, UR4, -R211 ;  /* 0x000000043dd37c23 */ /* 0x000fe200080108d3 */
[----:B------:R-:W-:Y:S01]  /*16530*/  LDSM.16.MT88.4 R56, [R221+0xa800] ;  /* 0x00a80000dd38783b */ /* 0x000fe20000004200 */
[----:B------:R-:W-:Y:S02]  /*16540*/  F2FP.F16.F32.PACK_AB R45, R173, R172 ;  /* 0x000000acad2d723e */ /* 0x000fe400000000ff */
[----:B------:R1:W-:Y:S01]  /*16550*/  MUFU.EX2 R218, R47 ;  /* 0x0000002f00da7308 */ /* 0x0003e20000000800 */
[----:B------:R-:W-:Y:S01]  /*16560*/  LOP3.LUT R43, R43, R44, RZ, 0xc0, !PT ;  /* 0x0000002c2b2b7212 */ /* 0x000fe200078ec0ff */
[--C-:B------:R-:W-:Y:S01]  /*16570*/  FFMA.FTZ R143, R54, UR4, -R212.reuse ;  /* 0x00000004368f7c23 */ /* 0x100fe200080108d4 */
[----:B------:R-:W-:Y:S01]  /*16580*/  LOP3.LUT R42, R42, R45, RZ, 0xc0, !PT ;  /* 0x0000002d2a2a7212 */ /* 0x000fe200078ec0ff */
[----:B------:R-:W-:Y:S01]  /*16590*/  FFMA.FTZ R212, R55, UR4, -R212 ;  /* 0x0000000437d47c23 */ /* 0x000fe200080108d4 */
[--C-:B------:R-:W-:Y:S01]  /*165a0*/  HSET2.LE.AND R44, R153, R239.reuse, PT ;  /* 0x000000ef992c7233 */ /* 0x100fe20003803000 */
[----:B------:R-:W2:Y:S01]  /*165b0*/  LDSM.16.MT88.4 R52, [R170+0x9800] ;  /* 0x00980000aa34783b */ /* 0x000ea20000004200 */
[--C-:B------:R-:W-:Y:S03]  /*165c0*/  HSET2.LE.AND R45, R162, R239.reuse, PT ;  /* 0x000000efa22d7233 */ /* 0x100fe60003803000 */
[----:B------:R-:W5:Y:S01]  /*165d0*/  MUFU.EX2 R67, R67 ;  /* 0x0000004300437308 */ /* 0x000f620000000800 */
[----:B----4-:R-:W-:Y:S01]  /*165e0*/  F2FP.F16.F32.PACK_AB R61, R214, R215 ;  /* 0x000000d7d63d723e */ /* 0x010fe200000000ff */
[----:B------:R-:W-:Y:S01]  /*165f0*/  FFMA.FTZ R209, R63, UR4, -R209 ;  /* 0x000000043fd17c23 */ /* 0x000fe200080108d1 */
[--C-:B------:R-:W-:Y:S02]  /*16600*/  HSET2.LE.AND R40, R40, R239.reuse, PT ;  /* 0x000000ef28287233 */ /* 0x100fe40003803000 */
[----:B------:R-:W-:Y:S01]  /*16610*/  LOP3.LUT R44, R44, R61, RZ, 0xc0, !PT ;  /* 0x0000003d2c2c7212 */ /* 0x000fe200078ec0ff */
[----:B------:R-:W4:Y:S01]  /*16620*/  LDL.LU R162, [R1+0x8] ;  /* 0x0000080001a27983 */ /* 0x000f220000300800 */
[--C-:B------:R-:W-:Y:S03]  /*16630*/  HSET2.LE.AND R41, R41, R239.reuse, PT ;  /* 0x000000ef29297233 */ /* 0x100fe60003803000 */
[----:B------:R-:W-:Y:S01]  /*16640*/  MUFU.EX2 R63, R144 ;  /* 0x00000090003f7308 */ /* 0x000fe20000000800 */
[----:B------:R-:W-:Y:S01]  /*16650*/  F2FP.F16.F32.PACK_AB R37, R181, R180 ;  /* 0x000000b4b525723e */ /* 0x000fe200000000ff */
[----:B------:R-:W4:Y:S01]  /*16660*/  LDL.LU R61, [R1+0xc] ;  /* 0x00000c00013d7983 */ /* 0x000f220000300800 */
[----:B------:R-:W-:Y:S02]  /*16670*/  F2FP.F16.F32.PACK_AB R36, R183, R182 ;  /* 0x000000b6b724723e */ /* 0x000fe400000000ff */
[----:B------:R-:W-:Y:S01]  /*16680*/  LOP3.LUT R40, R40, R37, RZ, 0xc0, !PT ;  /* 0x0000002528287212 */ /* 0x000fe200078ec0ff */
[----:B------:R-:W4:Y:S01]  /*16690*/  LDL.LU R139, [R1+0x10] ;  /* 0x00001000018b7983 */ /* 0x000f220000300800 */
[----:B------:R-:W-:Y:S03]  /*166a0*/  LOP3.LUT R41, R41, R36, RZ, 0xc0, !PT ;  /* 0x0000002429297212 */ /* 0x000fe600078ec0ff */
[----:B------:R-:W-:Y:S01]  /*166b0*/  MUFU.EX2 R161, R143 ;  /* 0x0000008f00a17308 */ /* 0x000fe20000000800 */
[--C-:B------:R-:W-:Y:S02]  /*166c0*/  HSET2.LE.AND R46, R160, R239.reuse, PT ;  /* 0x000000efa02e7233 */ /* 0x100fe40003803000 */
[--C-:B-1----:R-:W-:Y:S02]  /*166d0*/  HSET2.LE.AND R47, R158, R239.reuse, PT ;  /* 0x000000ef9e2f7233 */ /* 0x102fe40003803000 */
[----:B-----5:R-:W-:Y:S01]  /*166e0*/  F2FP.F16.F32.PACK_AB R37, R67, R66 ;  /* 0x000000424325723e */ /* 0x020fe200000000ff */
[-C--:B---3--:R-:W-:Y:S04]  /*166f0*/  HMMA.16816.F32 R4, R40, R48.reuse, R4 ;  /* 0x000000302804723c */ /* 0x088fe80000001804 */
[----:B------:R-:W1:Y:S01]  /*16700*/  MUFU.EX2 R160, R149 ;  /* 0x0000009500a07308 */ /* 0x000e620000000800 */
[----:B------:R-:W-:Y:S02]  /*16710*/  F2FP.F16.F32.PACK_AB R36, R218, R217 ;  /* 0x000000d9da24723e */ /* 0x000fe400000000ff */
[C---:B------:R-:W-:Y:S01]  /*16720*/  F2FP.F16.F32.PACK_AB R60, R65.reuse, R216 ;  /* 0x000000d8413c723e */ /* 0x040fe200000000ff */
[----:B------:R-:W-:Y:S06]  /*16730*/  FADD.FTZ R216, R216, R203 ;  /* 0x000000cbd8d87221 */ /* 0x000fec0000010000 */
[----:B------:R-:W-:Y:S01]  /*16740*/  MUFU.EX2 R212, R212 ;  /* 0x000000d400d47308 */ /* 0x000fe20000000800 */
[----:B------:R-:W-:Y:S01]  /*16750*/  LOP3.LUT R46, R46, R37, RZ, 0xc0, !PT ;  /* 0x000000252e2e7212 */ /* 0x000fe200078ec0ff */
[----:B------:R-:W-:Y:S01]  /*16760*/  FADD.FTZ R216, R65, R216 ;  /* 0x000000d841d87221 */ /* 0x000fe20000010000 */
[----:B------:R-:W-:Y:S02]  /*16770*/  LOP3.LUT R47, R47, R36, RZ, 0xc0, !PT ;  /* 0x000000242f2f7212 */ /* 0x000fe400078ec0ff */
[----:B------:R-:W-:Y:S01]  /*16780*/  LOP3.LUT R45, R45, R60, RZ, 0xc0, !PT ;  /* 0x0000003c2d2d7212 */ /* 0x000fe200078ec0ff */
[----:B------:R-:W3:Y:S01]  /*16790*/  LDSM.16.MT88.4 R36, [R170+0xa800] ;  /* 0x00a80000aa24783b */ /* 0x000ee20000004200 */
[----:B------:R-:W-:Y:S03]  /*167a0*/  LOP3.LUT R136, R145, R148, R156, 0x96, !PT ;  /* 0x0000009491887212 */ /* 0x000fe600078e969c */
[----:B------:R-:W-:Y:S01]  /*167b0*/  MUFU.EX2 R211, R211 ;  /* 0x000000d300d37308 */ /* 0x000fe20000000800 */
[----:B-1----:R-:W-:Y:S01]  /*167c0*/  IMAD.MOV.U32 R165, RZ, RZ, R160 ;  /* 0x000000ffffa57224 */ /* 0x002fe200078e00a0 */
[----:B------:R-:W-:Y:S01]  /*167d0*/  MOV R252, R133 ;  /* 0x0000008500fc7202 */ /* 0x000fe20000000f00 */
[----:B------:R-:W-:Y:S01]  /*167e0*/  FADD.FTZ R217, R217, R216 ;  /* 0x000000d8d9d97221 */ /* 0x000fe20000010000 */
[C---:B------:R-:W-:Y:S04]  /*167f0*/  HMMA.16816.F32 R8, R44.reuse, R48, R8 ;  /* 0x000000302c08723c */ /* 0x040fe80000001808 */
[----:B------:R-:W-:Y:S01]  /*16800*/  IMAD.WIDE.U32 R136, R136, -0x2daee0ad, RZ ;  /* 0xd2511f5388887825 */ /* 0x000fe200078e00ff */
[----:B------:R-:W-:Y:S01]  /*16810*/  MOV R191, R163 ;  /* 0x000000a300bf7202 */ /* 0x000fe20000000f00 */
[-C--:B------:R-:W-:Y:S01]  /*16820*/  HMMA.16816.F32 R12, R44, R50.reuse, R12 ;  /* 0x000000322c0c723c */ /* 0x080fe2000000180c */
[----:B------:R1:W5:Y:S04]  /*16830*/  MUFU.EX2 R135, R142 ;  /* 0x0000008e00877308 */ /* 0x0003680000000800 */
[--C-:B------:R-:W-:Y:S01]  /*16840*/  LOP3.LUT R150, R137, R150, R157.reuse, 0x96, !PT ;  /* 0x0000009689967212 */ /* 0x100fe200078e969d */
[C---:B------:R-:W-:Y:S01]  /*16850*/  HMMA.16816.F32 R16, R40.reuse, R50, R16 ;  /* 0x000000322810723c */ /* 0x040fe20000001810 */
[----:B------:R-:W1:Y:S04]  /*16860*/  LDSM.16.MT88.4 R48, [R221+0xb800] ;  /* 0x00b80000dd30783b */ /* 0x000e680000004200 */
[----:B------:R-:W-:Y:S01]  /*16870*/  MUFU.EX2 R209, R209 ;  /* 0x000000d100d17308 */ /* 0x000fe20000000800 */
[----:B------:R-:W-:Y:S01]  /*16880*/  SHF.R.U32.HI R138, RZ, 0x10, R150 ;  /* 0x00000010ff8a7819 */ /* 0x000fe20000011696 */
[-C--:B--2---:R-:W-:Y:S04]  /*16890*/  HMMA.16816.F32 R68, R40, R52.reuse, R68 ;  /* 0x000000342844723c */ /* 0x084fe80000001844 */
[----:B------:R-:W-:Y:S02]  /*168a0*/  LOP3.LUT R132, R150, 0xff, RZ, 0xc0, !PT ;  /* 0x000000ff96847812 */ /* 0x000fe400078ec0ff */
[C---:B------:R-:W-:Y:S05]  /*168b0*/  HMMA.16816.F32 R72, R44.reuse, R52, R72 ;  /* 0x000000342c48723c */ /* 0x040fea0000001848 */
[C---:B------:R-:W-:Y:S01]  /*168c0*/  LOP3.LUT R134, R136.reuse, 0xff, RZ, 0xc0, !PT ;  /* 0x000000ff88867812 */ /* 0x040fe200078ec0ff */
[-C--:B------:R-:W-:Y:S05]  /*168d0*/  HMMA.16816.F32 R76, R44, R54.reuse, R76 ;  /* 0x000000362c4c723c */ /* 0x080fea000000184c */
[----:B------:R-:W-:Y:S01]  /*168e0*/  LOP3.LUT R52, R136, 0xffff, RZ, 0xc0, !PT ;  /* 0x0000ffff88347812 */ /* 0x000fe200078ec0ff */
[C---:B------:R-:W-:Y:S05]  /*168f0*/  HMMA.16816.F32 R80, R40.reuse, R54, R80 ;  /* 0x000000362850723c */ /* 0x040fea0000001850 */
[----:B------:R-:W-:Y:S01]  /*16900*/  LOP3.LUT R152, R159, R152, R156, 0x96, !PT ;  /* 0x000000989f987212 */ /* 0x000fe200078e969c */
[-C--:B------:R-:W-:Y:S05]  /*16910*/  HMMA.16816.F32 R84, R40, R56.reuse, R84 ;  /* 0x000000382854723c */ /* 0x080fea0000001854 */
[----:B------:R-:W-:Y:S01]  /*16920*/  SHF.R.U32.HI R54, RZ, 0x10, R136 ;  /* 0x00000010ff367819 */ /* 0x000fe20000011688 */
[C---:B------:R-:W-:Y:S05]  /*16930*/  HMMA.16816.F32 R88, R44.reuse, R56, R88 ;  /* 0x000000382c58723c */ /* 0x040fea0000001858 */
[----:B------:R-:W-:Y:S01]  /*16940*/  IMAD.WIDE.U32 R152, R152, -0x2daee0ad, RZ ;  /* 0xd2511f5398987825 */ /* 0x000fe200078e00ff */
[-C--:B------:R-:W-:Y:S05]  /*16950*/  HMMA.16816.F32 R92, R44, R58.reuse, R92 ;  /* 0x0000003a2c5c723c */ /* 0x080fea000000185c */
[C---:B------:R-:W-:Y:S01]  /*16960*/  LOP3.LUT R55, R152.reuse, 0xffff, RZ, 0xc0, !PT ;  /* 0x0000ffff98377812 */ /* 0x040fe200078ec0ff */
[C---:B------:R-:W-:Y:S05]  /*16970*/  HMMA.16816.F32 R96, R40.reuse, R58, R96 ;  /* 0x0000003a2860723c */ /* 0x040fea0000001860 */
[----:B------:R-:W-:Y:S01]  /*16980*/  SHF.R.U32.HI R53, RZ, 0x10, R152 ;  /* 0x00000010ff357819 */ /* 0x000fe20000011698 */
[-C--:B---3--:R-:W-:Y:S05]  /*16990*/  HMMA.16816.F32 R100, R40, R36.reuse, R100 ;  /* 0x000000242864723c */ /* 0x088fea0000001864 */
[----:B------:R-:W-:Y:S01]  /*169a0*/  LOP3.LUT R154, R153, R154, R157, 0x96, !PT ;  /* 0x0000009a999a7212 */ /* 0x000fe200078e969d */
[C---:B------:R-:W-:Y:S05]  /*169b0*/  HMMA.16816.F32 R104, R44.reuse, R36, R104 ;  /* 0x000000242c68723c */ /* 0x040fea0000001868 */
[----:B------:R-:W-:Y:S01]  /*169c0*/  SHF.R.U32.HI R55, RZ, 0x8, R55 ;  /* 0x00000008ff377819 */ /* 0x000fe20000011637 */
[-C--:B------:R-:W-:Y:S05]  /*169d0*/  HMMA.16816.F32 R108, R44, R38.reuse, R108 ;  /* 0x000000262c6c723c */ /* 0x080fea000000186c */
[----:B------:R-:W-:Y:S01]  /*169e0*/  LOP3.LUT R57, R53, 0xff, RZ, 0xc0, !PT ;  /* 0x000000ff35397812 */ /* 0x000fe200078ec0ff */
[C---:B------:R-:W-:Y:S05]  /*169f0*/  HMMA.16816.F32 R32, R40.reuse, R38, R32 ;  /* 0x000000262820723c */ /* 0x040fea0000001820 */
[----:B------:R-:W-:Y:S01]  /*16a00*/  LOP3.LUT R60, R152, 0xff, RZ, 0xc0, !PT ;  /* 0x000000ff983c7812 */ /* 0x000fe200078ec0ff */
[-C--:B-1----:R-:W-:Y:S05]  /*16a10*/  HMMA.16816.F32 R112, R40, R48.reuse, R112 ;  /* 0x000000302870723c */ /* 0x082fea0000001870 */
[----:B------:R-:W-:Y:S01]  /*16a20*/  LOP3.LUT R53, R154, 0xffff, RZ, 0xc0, !PT ;  /* 0x0000ffff9a357812 */ /* 0x000fe200078ec0ff */
[C---:B------:R-:W-:Y:S05]  /*16a30*/  HMMA.16816.F32 R116, R44.reuse, R48, R116 ;  /* 0x000000302c74723c */ /* 0x040fea0000001874 */
[----:B------:R-:W-:Y:S01]  /*16a40*/  PRMT R60, R60, 0x5410, R55 ;  /* 0x000054103c3c7816 */ /* 0x000fe20000000037 */
[-C--:B------:R-:W-:Y:S05]  /*16a50*/  HMMA.16816.F32 R20, R44, R50.reuse, R20 ;  /* 0x000000322c14723c */ /* 0x080fea0000001814 */
[----:B------:R-:W-:Y:S01]  /*16a60*/  SHF.R.U32.HI R55, RZ, 0x8, R52 ;  /* 0x00000008ff377819 */ /* 0x000fe20000011634 */
[C---:B------:R-:W-:Y:S01]  /*16a70*/  HMMA.16816.F32 R120, R40.reuse, R50, R120 ;  /* 0x000000322878723c */ /* 0x040fe20000001878 */
[----:B------:R-:W-:Y:S04]  /*16a80*/  LDSM.16.MT88.4 R48, [R170+0x9c00] ;  /* 0x009c0000aa30783b */ /* 0x000fe80000004200 */
[----:B------:R-:W-:Y:S01]  /*16a90*/  SHF.R.U32.HI R53, RZ, 0x8, R53 ;  /* 0x00000008ff357819 */ /* 0x000fe20000011635 */
[----:B------:R-:W-:Y:S01]  /*16aa0*/  FADD.FTZ R217, R218, R217 ;  /* 0x000000d9dad97221 */ /* 0x000fe20000010000 */
[----:B------:R-:W-:Y:S04]  /*16ab0*/  LOP3.LUT R56, R154, 0xff, RZ, 0xc0, !PT ;  /* 0x000000ff9a387812 */ /* 0x000fe800078ec0ff */
[----:B------:R-:W-:Y:S02]  /*16ac0*/  LOP3.LUT R59, R54, 0xff, RZ, 0xc0, !PT ;  /* 0x000000ff363b7812 */ /* 0x000fe400078ec0ff */
[----:B------:R-:W-:Y:S02]  /*16ad0*/  PRMT R134, R134, 0x5410, R55 ;  /* 0x0000541086867816 */ /* 0x000fe40000000037 */
[----:B------:R-:W-:Y:S02]  /*16ae0*/  PRMT R56, R56, 0x5410, R53 ;  /* 0x0000541038387816 */ /* 0x000fe40000000035 */
[----:B------:R-:W1:Y:S01]  /*16af0*/  LDSM.16.MT88.4 R52, [R170+0xb800] ;  /* 0x00b80000aa34783b */ /* 0x000e620000004200 */
[----:B------:R-:W-:Y:S02]  /*16b00*/  SHF.R.U32.HI R146, RZ, 0x18, R152 ;  /* 0x00000018ff927819 */ /* 0x000fe40000011698 */
[----:B------:R-:W-:Y:S02]  /*16b10*/  SHF.R.U32.HI R37, RZ, 0x18, R150 ;  /* 0x00000018ff257819 */ /* 0x000fe40000011696 */
[----:B------:R-:W-:Y:S02]  /*16b20*/  PRMT R146, R57, 0x5410, R146 ;  /* 0x0000541039927816 */ /* 0x000fe40000000092 */
[----:B------:R-:W-:Y:S02]  /*16b30*/  LOP3.LUT R57, R150, 0xffff, RZ, 0xc0, !PT ;  /* 0x0000ffff96397812 */ /* 0x000fe400078ec0ff */
[----:B------:R-:W2:Y:S01]  /*16b40*/  LDSM.16.MT88.4 R148, [R221+0x9c00] ;  /* 0x009c0000dd94783b */ /* 0x000ea20000004200 */
[----:B------:R-:W-:Y:S02]  /*16b50*/  SHF.R.U32.HI R136, RZ, 0x18, R136 ;  /* 0x00000018ff887819 */ /* 0x000fe40000011688 */
[--C-:B------:R-:W-:Y:S02]  /*16b60*/  HSET2.LE.AND R39, R146, R239.reuse, PT ;  /* 0x000000ef92277233 */ /* 0x100fe40003803000 */
[----:B------:R-:W-:Y:S02]  /*16b70*/  PRMT R136, R59, 0x5410, R136 ;  /* 0x000054103b887816 */ /* 0x000fe40000000088 */
[--C-:B------:R-:W-:Y:S02]  /*16b80*/  SHF.R.U32.HI R59, RZ, 0x10, R154.reuse ;  /* 0x00000010ff3b7819 */ /* 0x100fe4000001169a */
[----:B------:R-:W-:Y:S02]  /*16b90*/  SHF.R.U32.HI R57, RZ, 0x8, R57 ;  /* 0x00000008ff397819 */ /* 0x000fe40000011639 */
[----:B------:R-:W-:Y:S02]  /*16ba0*/  LOP3.LUT R59, R59, 0xff, RZ, 0xc0, !PT ;  /* 0x000000ff3b3b7812 */ /* 0x000fe400078ec0ff */
[----:B------:R-:W-:Y:S02]  /*16bb0*/  PRMT R132, R132, 0x5410, R57 ;  /* 0x0000541084847816 */ /* 0x000fe40000000039 */
[----:B------:R-:W-:Y:S02]  /*16bc0*/  SHF.R.U32.HI R58, RZ, 0x18, R154 ;  /* 0x00000018ff3a7819 */ /* 0x000fe4000001169a */
[--C-:B------:R-:W-:Y:S02]  /*16bd0*/  HSET2.LE.AND R38, R60, R239.reuse, PT ;  /* 0x000000ef3c267233 */ /* 0x100fe40003803000 */
[----:B------:R-:W-:Y:S02]  /*16be0*/  PRMT R58, R59, 0x5410, R58 ;  /* 0x000054103b3a7816 */ /* 0x000fe4000000003a */
[--C-:B------:R-:W-:Y:S02]  /*16bf0*/  HSET2.LE.AND R132, R132, R239.reuse, PT ;  /* 0x000000ef84847233 */ /* 0x100fe40003803000 */
[----:B------:R-:W-:Y:S02]  /*16c00*/  LOP3.LUT R138, R138, 0xff, RZ, 0xc0, !PT ;  /* 0x000000ff8a8a7812 */ /* 0x000fe400078ec0ff */
[--C-:B------:R-:W-:Y:S02]  /*16c10*/  HSET2.LE.AND R134, R134, R239.reuse, PT ;  /* 0x000000ef86867233 */ /* 0x100fe40003803000 */
[----:B------:R-:W-:Y:S02]  /*16c20*/  PRMT R138, R138, 0x5410, R37 ;  /* 0x000054108a8a7816 */ /* 0x000fe40000000025 */
[----:B------:R-:W-:Y:S01]  /*16c30*/  F2FP.F16.F32.PACK_AB R37, R252, R219 ;  /* 0x000000dbfc25723e */ /* 0x000fe200000000ff */
[-C--:B-1----:R-:W-:Y:S03]  /*16c40*/  HMMA.16816.F32 R28, R40, R52.reuse, R28 ;  /* 0x00000034281c723c */ /* 0x082fe6000000181c */
[----:B------:R-:W-:Y:S02]  /*16c50*/  LOP3.LUT R38, R38, R37, RZ, 0xc0, !PT ;  /* 0x0000002526267212 */ /* 0x000fe400078ec0ff */
[--C-:B------:R-:W-:Y:S01]  /*16c60*/  HSET2.LE.AND R37, R58, R239.reuse, PT ;  /* 0x000000ef3a257233 */ /* 0x100fe20003803000 */
[C---:B------:R-:W-:Y:S06]  /*16c70*/  HMMA.16816.F32 R124, R44.reuse, R52, R124 ;  /* 0x000000342c7c723c */ /* 0x040fec000000187c */
[-C--:B------:R-:W-:Y:S06]  /*16c80*/  HMMA.16816.F32 R24, R44, R54.reuse, R24 ;  /* 0x000000362c18723c */ /* 0x080fec0000001818 */
[----:B------:R-:W-:Y:S05]  /*16c90*/  HMMA.16816.F32 R128, R40, R54, R128 ;  /* 0x000000362880723c */ /* 0x000fea0000001880 */
[----:B----4-:R-:W-:Y:S02]  /*16ca0*/  FFMA.FTZ R195, R166, R162, R195 ;  /* 0x000000a2a6c37223 */ /* 0x010fe400000100c3 */
[----:B------:R-:W1:Y:S01]  /*16cb0*/  MUFU.EX2 R166, R64 ;  /* 0x0000004000a67308 */ /* 0x000e620000000800 */
[----:B------:R-:W-:Y:S03]  /*16cc0*/  FFMA.FTZ R198, R167, R61, R198 ;  /* 0x0000003da7c67223 */ /* 0x000fe600000100c6 */
[----:B------:R-:W-:Y:S01]  /*16cd0*/  MOV R167, R147 ;  /* 0x0000009300a77202 */ /* 0x000fe20000000f00 */
[----:B------:R-:W-:Y:S01]  /*16ce0*/  FADD.FTZ R195, R192, R195 ;  /* 0x000000c3c0c37221 */ /* 0x000fe20000010000 */
[----:B------:R-:W-:Y:S02]  /*16cf0*/  IMAD.MOV.U32 R192, RZ, RZ, R161 ;  /* 0x000000ffffc07224 */ /* 0x000fe400078e00a1 */
[----:B------:R-:W-:Y:S01]  /*16d00*/  FFMA.FTZ R197, R168, R139, R197 ;  /* 0x0000008ba8c57223 */ /* 0x000fe200000100c5 */
[----:B------:R-:W-:Y:S01]  /*16d10*/  F2FP.F16.F32.PACK_AB R36, R167, R165 ;  /* 0x000000a5a724723e */ /* 0x000fe200000000ff */
[----:B------:R-:W3:Y:S01]  /*16d20*/  MUFU.EX2 R168, R62 ;  /* 0x0000003e00a87308 */ /* 0x000ee20000000800 */
[----:B------:R-:W-:Y:S01]  /*16d30*/  FADD.FTZ R133, R196, R198 ;  /* 0x000000c6c4857221 */ /* 0x000fe20000010000 */
[----:B------:R-:W-:Y:S01]  /*16d40*/  MOV R198, R63 ;  /* 0x0000003f00c67202 */ /* 0x000fe20000000f00 */
[----:B------:R-:W-:Y:S01]  /*16d50*/  FADD.FTZ R142, R193, R197 ;  /* 0x000000c5c18e7221 */ /* 0x000fe20000010000 */
[----:B------:R-:W-:Y:S01]  /*16d60*/  LOP3.LUT R39, R39, R36, RZ, 0xc0, !PT ;  /* 0x0000002427277212 */ /* 0x000fe200078ec0ff */
[----:B------:R-:W-:Y:S01]  /*16d70*/  IMAD.MOV.U32 R193, RZ, RZ, R141 ;  /* 0x000000ffffc17224 */ /* 0x000fe200078e008d */
[--C-:B------:R-:W-:Y:S01]  /*16d80*/  HSET2.LE.AND R36, R56, R239.reuse, PT ;  /* 0x000000ef38247233 */ /* 0x100fe20003803000 */
[----:B-----5:R-:W-:Y:S01]  /*16d90*/  IMAD.MOV.U32 R196, RZ, RZ, R135 ;  /* 0x000000ffffc47224 */ /* 0x020fe200078e0087 */
[----:B------:R-:W-:Y:S01]  /*16da0*/  F2FP.F16.F32.PACK_AB R63, R213, R191 ;  /* 0x000000bfd53f723e */ /* 0x000fe200000000ff */
[----:B------:R-:W-:Y:S01]  /*16db0*/  FADD.FTZ R188, R188, R133 ;  /* 0x00000085bcbc7221 */ /* 0x000fe20000010000 */
[----:B------:R-:W-:Y:S01]  /*16dc0*/  F2FP.F16.F32.PACK_AB R60, R212, R192 ;  /* 0x000000c0d43c723e */ /* 0x000fe200000000ff */
[----:B------:R-:W4:Y:S01]  /*16dd0*/  LDSM.16.MT88.4 R56, [R221+0xac00] ;  /* 0x00ac0000dd38783b */ /* 0x000f220000004200 */
[----:B------:R-:W-:Y:S01]  /*16de0*/  MOV R197, R140 ;  /* 0x0000008c00c57202 */ /* 0x000fe20000000f00 */
[----:B------:R-:W-:Y:S01]  /*16df0*/  FADD.FTZ R187, R187, R142 ;  /* 0x0000008ebbbb7221 */ /* 0x000fe20000010000 */
[----:B------:R-:W-:Y:S01]  /*16e00*/  LOP3.LUT R36, R36, R63, RZ, 0xc0, !PT ;  /* 0x0000003f24247212 */ /* 0x000fe200078ec0ff */
[----:B------:R-:W-:Y:S01]  /*16e10*/  FADD.FTZ R188, R171, R188 ;  /* 0x000000bcabbc7221 */ /* 0x000fe20000010000 */
[----:B------:R-:W-:Y:S01]  /*16e20*/  LOP3.LUT R37, R37, R60, RZ, 0xc0, !PT ;  /* 0x0000003c25257212 */ /* 0x000fe200078ec0ff */
[----:B------:R-:W-:Y:S01]  /*16e30*/  FADD.FTZ R187, R184, R187 ;  /* 0x000000bbb8bb7221 */ /* 0x000fe20000010000 */
[--C-:B------:R-:W-:Y:S01]  /*16e40*/  HSET2.LE.AND R133, R138, R239.reuse, PT ;  /* 0x000000ef8a857233 */ /* 0x100fe20003803000 */
[----:B------:R-:W5:Y:S01]  /*16e50*/  LDSM.16.MT88.4 R144, [R170+0xac00] ;  /* 0x00ac0000aa90783b */ /* 0x000f620000004200 */
[----:B------:R-:W-:Y:S01]  /*16e60*/  HSET2.LE.AND R135, R136, R239, PT ;  /* 0x000000ef88877233 */ /* 0x000fe20003803000 */
[----:B------:R-:W-:Y:S01]  /*16e70*/  FADD.FTZ R200, R200, R187 ;  /* 0x000000bbc8c87221 */ /* 0x000fe20000010000 */
[----:B------:R-:W-:Y:S01]  /*16e80*/  F2FP.F16.F32.PACK_AB R61, R193, R196 ;  /* 0x000000c4c13d723e */ /* 0x000fe200000000ff */
[-C--:B--2---:R-:W-:Y:S04]  /*16e90*/  HMMA.16816.F32 R160, R36, R148.reuse, R4 ;  /* 0x0000009424a0723c */ /* 0x084fe80000001804 */
[----:B------:R-:W-:Y:S01]  /*16ea0*/  LDSM.16.MT88.4 R4, [R170+0xbc00] ;  /* 0x00bc0000aa04783b */ /* 0x000fe20000004200 */
[----:B-1----:R-:W-:Y:S01]  /*16eb0*/  F2FP.F16.F32.PACK_AB R53, R211, R166 ;  /* 0x000000a6d335723e */ /* 0x002fe200000000ff */
[----:B------:R-:W-:Y:S01]  /*16ec0*/  FADD.FTZ R200, R179, R200 ;  /* 0x000000c8b3c87221 */ /* 0x000fe20000010000 */
[----:B------:R-:W-:Y:S01]  /*16ed0*/  F2FP.F16.F32.PACK_AB R64, R197, R198 ;  /* 0x000000c6c540723e */ /* 0x000fe200000000ff */
[----:B------:R-:W-:Y:S03]  /*16ee0*/  FADD.FTZ R199, R199, R188 ;  /* 0x000000bcc7c77221 */ /* 0x000fe60000010000 */
[----:B---3--:R-:W-:Y:S01]  /*16ef0*/  F2FP.F16.F32.PACK_AB R52, R209, R168 ;  /* 0x000000a8d134723e */ /* 0x008fe200000000ff */
[----:B------:R-:W-:Y:S01]  /*16f00*/  FADD.FTZ R169, R169, R200 ;  /* 0x000000c8a9a97221 */ /* 0x000fe20000010000 */
[----:B------:R-:W-:Y:S01]  /*16f10*/  LOP3.LUT R132, R132, R61, RZ, 0xc0, !PT ;  /* 0x0000003d84847212 */ /* 0x000fe200078ec0ff */
[----:B------:R-:W-:Y:S01]  /*16f20*/  FADD.FTZ R199, R204, R199 ;  /* 0x000000c7ccc77221 */ /* 0x000fe20000010000 */
[----:B------:R-:W-:Y:S01]  /*16f30*/  LOP3.LUT R133, R133, R64, RZ, 0xc0, !PT ;  /* 0x0000004085857212 */ /* 0x000fe200078ec0ff */
[----:B------:R-:W1:Y:S01]  /*16f40*/  LDSM.16.MT88.4 R60, [R221+0xbc00] ;  /* 0x00bc0000dd3c783b */ /* 0x000e620000004200 */
[----:B------:R-:W-:Y:S01]  /*16f50*/  LOP3.LUT R134, R134, R53, RZ, 0xc0, !PT ;  /* 0x0000003586867212 */ /* 0x000fe200078ec0ff */
[----:B------:R-:W-:Y:S01]  /*16f60*/  FADD.FTZ R169, R176, R169 ;  /* 0x000000a9b0a97221 */ /* 0x000fe20000010000 */
[----:B------:R-:W-:Y:S01]  /*16f70*/  LOP3.LUT R135, R135, R52, RZ, 0xc0, !PT ;  /* 0x0000003487877212 */ /* 0x000fe200078ec0ff */
[----:B------:R-:W-:Y:S01]  /*16f80*/  FADD.FTZ R178, R178, R199 ;  /* 0x000000c7b2b27221 */ /* 0x000fe20000010000 */
[----:B------:R-:W-:Y:S01]  /*16f90*/  FADD.FTZ R190, R190, R195 ;  /* 0x000000c3bebe7221 */ /* 0x000fe20000010000 */
[----:B------:R-:W-:Y:S01]  /*16fa0*/  FADD.FTZ R180, R180, R169 ;  /* 0x000000a9b4b47221 */ /* 0x000fe20000010000 */
[----:B------:R-:W-:Y:S02]  /*16fb0*/  IMAD.MOV.U32 R169, RZ, RZ, R0 ;  /* 0x000000ffffa97224 */ /* 0x000fe400078e0000 */
        /* <DEDUP_REMOVED lines=17> */
[-C--:B----4-:R-:W-:Y:S05]  /*170d0*/  HMMA.16816.F32 R84, R36, R56.reuse, R84 ;  /* 0x000000382454723c */ /* 0x090fea0000001854 */
[----:B------:R-:W-:Y:S01]  /*170e0*/  FADD.FTZ R174, R174, R183 ;  /* 0x000000b7aeae7221 */ /* 0x000fe20000010000 */
[C---:B------:R-:W-:Y:S05]  /*170f0*/  HMMA.16816.F32 R88, R132.reuse, R56, R88 ;  /* 0x000000388458723c */ /* 0x040fea0000001858 */
[----:B------:R-:W-:Y:S01]  /*17100*/  FADD.FTZ R174, R175, R174 ;  /* 0x000000aeafae7221 */ /* 0x000fe20000010000 */
[-C--:B------:R-:W-:Y:S05]  /*17110*/  HMMA.16816.F32 R92, R132, R58.reuse, R92 ;  /* 0x0000003a845c723c */ /* 0x080fea000000185c */
[----:B------:R-:W-:Y:S01]  /*17120*/  FADD.FTZ R205, R205, R190 ;  /* 0x000000becdcd7221 */ /* 0x000fe20000010000 */
[C---:B------:R-:W-:Y:S05]  /*17130*/  HMMA.16816.F32 R96, R36.reuse, R58, R96 ;  /* 0x0000003a2460723c */ /* 0x040fea0000001860 */
[----:B------:R-:W-:Y:S01]  /*17140*/  FADD.FTZ R205, R208, R205 ;  /* 0x000000cdd0cd7221 */ /* 0x000fe20000010000 */
[-C--:B-----5:R-:W-:Y:S05]  /*17150*/  HMMA.16816.F32 R100, R36, R144.reuse, R100 ;  /* 0x000000902464723c */ /* 0x0a0fea0000001864 */
        /* <DEDUP_REMOVED lines=21> */
[----:B------:R-:W-:Y:S05]  /*172b0*/  HMMA.16816.F32 R128, R36, R6, R128 ;  /* 0x000000062480723c */ /* 0x000fea0000001880 */
[----:B------:R-:W-:Y:S02]  /*172c0*/  FADD.FTZ R5, R212, R5 ;  /* 0x00000005d4057221 */ /* 0x000fe40000010000 */
[----:B------:R-:W-:Y:S01]  /*172d0*/  FADD.FTZ R6, R252, R172 ;  /* 0x000000acfc067221 */ /* 0x000fe20000010000 */
[----:B------:R-:W-:Y:S03]  /*172e0*/  FADD.FTZ R7, R193, R66 ;  /* 0x00000042c1077221 */ /* 0x000fe60000010000 */
[----:B------:R-:W-:Y:S01]  /*172f0*/  FADD.FTZ R5, R165, R5 ;  /* 0x00000005a5057221 */ /* 0x000fe20000010000 */
[----:B------:R1:W-:Y:S01]  /*17300*/  STL [R1+0x10], R6 ;  /* 0x0000100601007387 */ /* 0x0003e20000100800 */
[----:B------:R-:W-:Y:S01]  /*17310*/  FADD.FTZ R166, R166, R7 ;  /* 0x00000007a6a67221 */ /* 0x000fe20000010000 */
[----:B------:R-:W-:Y:S01]  /*17320*/  FADD.FTZ R252, R209, R168 ;  /* 0x000000a8d1fc7221 */ /* 0x000fe20000010000 */
[----:B------:R-:W-:Y:S01]  /*17330*/  FADD.FTZ R5, R167, R5 ;  /* 0x00000005a7057221 */ /* 0x000fe20000010000 */
[----:B------:R-:W-:Y:S02]  /*17340*/  IMAD.MOV.U32 R167, RZ, RZ, R164 ;  /* 0x000000ffffa77224 */ /* 0x000fe400078e00a4 */
[----:B------:R-:W-:Y:S01]  /*17350*/  FADD.FTZ R4, R211, R166 ;  /* 0x000000a6d3047221 */ /* 0x000fe20000010000 */
[----:B------:R-:W-:Y:S01]  /*17360*/  MOV R166, R3 ;  /* 0x0000000300a67202 */ /* 0x000fe20000000f00 */
[----:B------:R1:W-:Y:S01]  /*17370*/  STL [R1+0xc], R5 ;  /* 0x00000c0501007387 */ /* 0x0003e20000100800 */
[----:B------:R-:W-:Y:S03]  /*17380*/  MOV R165, R2 ;  /* 0x0000000200a57202 */ /* 0x000fe60000000f00 */
[----:B------:R1:W-:Y:S01]  /*17390*/  STL [R1+0x8], R4 ;  /* 0x0000080401007387 */ /* 0x0003e20000100800 */
[----:B------:R-:W-:Y:S05]  /*173a0*/  @P5 BRA `(.L_x_510) ;  /* 0xffffffb400545947 */ /* 0x000fea000383ffff */
.L_x_509:
[----:B-1----:R-:W2:Y:S04]  /*173b0*/  LDL.LU R5, [R1+0x10] ;  /* 0x0000100001057983 */ /* 0x002ea80000300800 */
[----:B------:R-:W1:Y:S01]  /*173c0*/  SHFL.BFLY PT, R15, R252, 0x2, 0x1f ;  /* 0x0c401f00fc0f7f89 */ /* 0x000e6200000e0000 */
[----:B------:R-:W-:Y:S01]  /*173d0*/  MOV R12, 0x3f800000 ;  /* 0x3f800000000c7802 */ /* 0x000fe20000000f00 */
[----:B------:R-:W-:Y:S02]  /*173e0*/  ULDC UR4, c[0x0][0x38c] ;  /* 0x0000e30000047ab9 */ /* 0x000fe40000000800 */
[----:B------:R-:W3:Y:S04]  /*173f0*/  LDL.LU R4, [R1+0xc] ;  /* 0x00000c0001047983 */ /* 0x000ee80000300800 */
[----:B------:R-:W4:Y:S01]  /*17400*/  LDL.LU R7, [R1+0x8] ;  /* 0x0000080001077983 */ /* 0x000f220000300800 */
[----:B------:R-:W-:Y:S01]  /*17410*/  MOV R13, 0x3f800000 ;  /* 0x3f800000000d7802 */ /* 0x000fe20000000f00 */
[----:B------:R-:W-:Y:S01]  /*17420*/  UMOV UR5, 0x400 ;  /* 0x0000040000057882 */ /* 0x000fe20000000000 */
[----:B------:R-:W-:Y:S01]  /*17430*/  UISETP.NE.AND UP0, UPT, UR15, -0x1, UPT ;  /* 0xffffffff0f00788c */ /* 0x000fe2000bf05270 */
[----:B-1----:R-:W-:-:S05]  /*17440*/  FADD.FTZ R15, R15, R252 ;  /* 0x000000fc0f0f7221 */ /* 0x002fca0000010000 */
[----:B------:R-:W1:Y:S02]  /*17450*/  SHFL.BFLY PT, R14, R15, 0x1, 0x1f ;  /* 0x0c201f000f0e7f89 */ /* 0x000e6400000e0000 */
[----:B-1----:R-:W-:-:S05]  /*17460*/  FADD.FTZ R14, R15, R14 ;  /* 0x0000000e0f0e7221 */ /* 0x002fca0000010000 */
[----:B------:R-:W-:Y:S01]  /*17470*/  FSETP.NE.FTZ.AND P4, PT, R14, RZ, PT ;  /* 0x000000ff0e00720b */ /* 0x000fe20003f95000 */
[----:B--2---:R-:W1:Y:S04]  /*17480*/  SHFL.BFLY PT, R10, R5, 0x2, 0x1f ;  /* 0x0c401f00050a7f89 */ /* 0x004e6800000e0000 */
[----:B---3--:R-:W2:Y:S04]  /*17490*/  SHFL.BFLY PT, R8, R4, 0x2, 0x1f ;  /* 0x0c401f0004087f89 */ /* 0x008ea800000e0000 */
[----:B----4-:R-:W3:Y:S01]  /*174a0*/  SHFL.BFLY PT, R6, R7, 0x2, 0x1f ;  /* 0x0c401f0007067f89 */ /* 0x010ee200000e0000 */
[----:B-1----:R-:W-:-:S05]  /*174b0*/  FADD.FTZ R10, R10, R5 ;  /* 0x000000050a0a7221 */ /* 0x002fca0000010000 */
[----:B------:R-:W1:Y:S01]  /*174c0*/  SHFL.BFLY PT, R5, R10, 0x1, 0x1f ;  /* 0x0c201f000a057f89 */ /* 0x000e6200000e0000 */
[----:B--2---:R-:W-:Y:S02]  /*174d0*/  FADD.FTZ R8, R8, R4 ;  /* 0x0000000408087221 */ /* 0x004fe40000010000 */
[----:B------:R-:W2:Y:S01]  /*174e0*/  S2R R4, SR_TID.X ;  /* 0x0000000000047919 */ /* 0x000ea20000002100 */
[----:B---3--:R-:W-:Y:S02]  /*174f0*/  FADD.FTZ R6, R6, R7 ;  /* 0x0000000706067221 */ /* 0x008fe40000010000 */
[----:B------:R-:W3:Y:S04]  /*17500*/  SHFL.BFLY PT, R11, R8, 0x1, 0x1f ;  /* 0x0c201f00080b7f89 */ /* 0x000ee800000e0000 */
[----:B------:R-:W4:Y:S01]  /*17510*/  SHFL.BFLY PT, R17, R6, 0x1, 0x1f ;  /* 0x0c201f0006117f89 */ /* 0x000f2200000e0000 */
[----:B-1----:R-:W-:-:S05]  /*17520*/  FADD.FTZ R5, R10, R5 ;  /* 0x000000050a057221 */ /* 0x002fca0000010000 */
[----:B------:R-:W-:Y:S01]  /*17530*/  FSETP.NE.FTZ.AND P0, PT, R5, RZ, PT ;  /* 0x000000ff0500720b */ /* 0x000fe20003f15000 */
[----:B---3--:R-:W-:Y:S01]  /*17540*/  FADD.FTZ R11, R8, R11 ;  /* 0x0000000b080b7221 */ /* 0x008fe20000010000 */
[----:B--2---:R-:W-:Y:S01]  /*17550*/  SHF.R.S32.HI R7, RZ, 0x1f, R4 ;  /* 0x0000001fff077819 */ /* 0x004fe20000011404 */
[----:B----4-:R-:W-:-:S03]  /*17560*/  FADD.FTZ R6, R6, R17 ;  /* 0x0000001106067221 */ /* 0x010fc60000010000 */
[----:B------:R-:W-:Y:S02]  /*17570*/  FSETP.NE.FTZ.AND P2, PT, R11, RZ, PT ;  /* 0x000000ff0b00720b */ /* 0x000fe40003f55000 */
[----:B------:R-:W-:-:S05]  /*17580*/  LEA.HI R9, R7, R4, RZ, 0x2 ;  /* 0x0000000407097211 */ /* 0x000fca00078f10ff */
[----:B------:R-:W1:Y:S01]  /*17590*/  @P0 MUFU.RCP R12, R5 ;  /* 0x00000005000c0308 */ /* 0x000e620000001000 */
[-C--:B------:R-:W-:Y:S02]  /*175a0*/  LEA.HI R8, R7, R4.reuse, RZ, 0x5 ;  /* 0x0000000407087211 */ /* 0x080fe400078f28ff */
[----:B------:R-:W-:Y:S02]  /*175b0*/  LOP3.LUT R19, R9, 0xfffffffc, RZ, 0xc0, !PT ;  /* 0xfffffffc09137812 */ /* 0x000fe400078ec0ff */
[----:B------:R-:W-:Y:S02]  /*175c0*/  FSETP.NE.FTZ.AND P5, PT, R6, RZ, PT ;  /* 0x000000ff0600720b */ /* 0x000fe40003fb5000 */
[----:B------:R-:W-:Y:S02]  /*175d0*/  SHF.R.S32.HI R7, RZ, 0x5, R8 ;  /* 0x00000005ff077819 */ /* 0x000fe40000011408 */
[----:B------:R-:W-:Y:S01]  /*175e0*/  IADD3 R10, -R19, R4, RZ ;  /* 0x00000004130a7210 */ /* 0x000fe20007ffe1ff */
[----:B------:R-:W-:Y:S01]  /*175f0*/  @P2 MUFU.RCP R13, R11 ;  /* 0x0000000b000d2308 */ /* 0x000fe20000001000 */
[----:B------:R-:W-:-:S02]  /*17600*/  SHF.R.S32.HI R9, RZ, 0x2, R9 ;  /* 0x00000002ff097819 */ /* 0x000fc40000011409 */
[----:B------:R-:W-:Y:S02]  /*17610*/  LEA R7, R7, R10, 0x8 ;  /* 0x0000000a07077211 */ /* 0x000fe400078e40ff */
[----:B------:R-:W-:Y:S01]  /*17620*/  MOV R10, 0x3f800000 ;  /* 0x3f800000000a7802 */ /* 0x000fe20000000f00 */
[----:B-1----:R-:W-:-:S05]  /*17630*/  FMUL.FTZ R12, R12, UR4 ;  /* 0x000000040c0c7c20 */ /* 0x002fca0008410000 */
        /* <DEDUP_REMOVED lines=26> */
[----:B-1----:R-:W-:Y:S01]  /*177e0*/  FMUL.FTZ R10, R10, UR4 ;  /* 0x000000040a0a7c20 */ /* 0x002fe20008410000 */
[----:B------:R-:W-:Y:S01]  /*177f0*/  FMUL.FTZ R13, R13, UR4 ;  /* 0x000000040d0d7c20 */ /* 0x000fe20008410000 */
[----:B------:R-:W-:-:S02]  /*17800*/  F2FP.F16.F32.PACK_AB R160, R161, R160 ;  /* 0x000000a0a1a0723e */ /* 0x000fc400000000ff */
        /* <DEDUP_REMOVED lines=26> */
[----:B-1----:R-:W-:Y:S01]  /*179b0*/  FMUL.FTZ R12, R12, UR4 ;  /* 0x000000040c0c7c20 */ /* 0x002fe20008410000 */
[----:B------:R-:W1:Y:S01]  /*179c0*/  S2UR UR4, SR_CgaCtaId ;  /* 0x00000000000479c3 */ /* 0x000e620000008800 */
[----:B------:R-:W-:Y:S01]  /*179d0*/  FMUL.FTZ R162, R13, R162 ;  /* 0x000000a20da27220 */ /* 0x000fe20000410000 */
[----:B------:R-:W-:Y:S01]  /*179e0*/  LEA.HI R10, R10, R9, RZ, 0x3 ;  /* 0x000000090a0a7211 */ /* 0x000fe200078f18ff */
[C---:B------:R-:W-:Y:S01]  /*179f0*/  FMUL.FTZ R158, R12.reuse, R158 ;  /* 0x0000009e0c9e7220 */ /* 0x040fe20000410000 */
[C---:B------:R-:W-:Y:S01]  /*17a00*/  FMUL.FTZ R159, R12.reuse, R159 ;  /* 0x0000009f0c9f7220 */ /* 0x040fe20000410000 */
[----:B------:R-:W-:Y:S01]  /*17a10*/  FMUL.FTZ R154, R12, R154 ;  /* 0x0000009a0c9a7220 */ /* 0x000fe20000410000 */
        /* <DEDUP_REMOVED lines=24> */
[----:B-1----:R-:W-:Y:S01]  /*17ba0*/  ULEA UR4, UR4, UR5, 0x18 ;  /* 0x0000000504047291 */ /* 0x002fe2000f8ec03f */
[C---:B------:R-:W-:Y:S01]  /*17bb0*/  FMUL.FTZ R163, R13.reuse, R163 ;  /* 0x000000a30da37220 */ /* 0x040fe20000410000 */
[C---:B------:R-:W-:Y:S01]  /*17bc0*/  FMUL.FTZ R150, R13.reuse, R150 ;  /* 0x000000960d967220 */ /* 0x040fe20000410000 */
[----:B------:R-:W-:Y:S01]  /*17bd0*/  LOP3.LUT R17, R12, 0x3fffffe, RZ, 0xc0, !PT ;  /* 0x03fffffe0c117812 */ /* 0x000fe200078ec0ff */
[C---:B------:R-:W-:Y:S01]  /*17be0*/  FMUL.FTZ R151, R13.reuse, R151 ;  /* 0x000000970d977220 */ /* 0x040fe20000410000 */
[----:B------:R-:W-:Y:S01]  /*17bf0*/  SHF.R.S32.HI R15, RZ, 0x1, R12 ;  /* 0x00000001ff0f7819 */ /* 0x000fe2000001140c */
[C---:B------:R-:W-:Y:S01]  /*17c00*/  FMUL.FTZ R70, R13.reuse, R70 ;  /* 0x000000460d467220 */ /* 0x040fe20000410000 */
[----:B------:R-:W-:Y:S01]  /*17c10*/  IADD3 R10, R10, -R17, RZ ;  /* 0x800000110a0a7210 */ /* 0x000fe20007ffe0ff */
[----:B------:R-:W-:Y:S01]  /*17c20*/  FMUL.FTZ R71, R13, R71 ;  /* 0x000000470d477220 */ /* 0x000fe20000410000 */
[----:B------:R-:W-:Y:S01]  /*17c30*/  SHF.L.U32 R12, R15, 0x6, RZ ;  /* 0x000000060f0c7819 */ /* 0x000fe200000006ff */
[C---:B------:R-:W-:Y:S01]  /*17c40*/  FMUL.FTZ R82, R13.reuse, R82 ;  /* 0x000000520d527220 */ /* 0x040fe20000410000 */
[----:B------:R-:W-:Y:S01]  /*17c50*/  LEA R7, R10, R7, 0x4 ;  /* 0x000000070a077211 */ /* 0x000fe200078e20ff */
[C---:B------:R-:W-:Y:S01]  /*17c60*/  FMUL.FTZ R83, R13.reuse, R83 ;  /* 0x000000530d537220 */ /* 0x040fe20000410000 */
[----:B------:R-:W-:Y:S01]  /*17c70*/  LOP3.LUT R12, R12, 0xc0, RZ, 0xc0, !PT ;  /* 0x000000c00c0c7812 */ /* 0x000fe200078ec0ff */
[----:B------:R-:W-:Y:S01]  /*17c80*/  FMUL.FTZ R86, R13, R86 ;  /* 0x000000560d567220 */ /* 0x000fe20000410000 */
[----:B------:R-:W-:Y:S01]  /*17c90*/  LOP3.LUT R10, R15, 0x1, RZ, 0xc0, !PT ;  /* 0x000000010f0a7812 */ /* 0x000fe200078ec0ff */
[C---:B------:R-:W-:Y:S01]  /*17ca0*/  FMUL.FTZ R87, R13.reuse, R87 ;  /* 0x000000570d577220 */ /* 0x040fe20000410000 */
[----:B------:R-:W-:Y:S01]  /*17cb0*/  LEA.HI R12, R12, R12, RZ, 0x1d ;  /* 0x0000000c0c0c7211 */ /* 0x000fe200078fe8ff */
[C---:B------:R-:W-:Y:S01]  /*17cc0*/  FMUL.FTZ R98, R13.reuse, R98 ;  /* 0x000000620d627220 */ /* 0x040fe20000410000 */
[----:B------:R-:W-:Y:S01]  /*17cd0*/  ISETP.NE.U32.AND P3, PT, R10, 0x1, PT ;  /* 0x000000010a00780c */ /* 0x000fe20003f65070 */
[----:B------:R-:W-:Y:S01]  /*17ce0*/  FMUL.FTZ R99, R13, R99 ;  /* 0x000000630d637220 */ /* 0x000fe20000410000 */
[----:B------:R-:W-:Y:S01]  /*17cf0*/  LEA R7, R7, R12, 0x1 ;  /* 0x0000000c07077211 */ /* 0x000fe200078e08ff */
[----:B------:R-:W-:Y:S01]  /*17d00*/  FMUL.FTZ R102, R13, R102 ;  /* 0x000000660d667220 */ /* 0x000fe20000410000 */
[----:B------:R-:W-:Y:S01]  /*17d10*/  LOP3.LUT P1, RZ, R15, 0x2, RZ, 0xc0, !PT ;  /* 0x000000020fff7812 */ /* 0x000fe2000782c0ff */
[----:B------:R-:W-:Y:S01]  /*17d20*/  FMUL.FTZ R103, R13, R103 ;  /* 0x000000670d677220 */ /* 0x000fe20000410000 */
[----:B------:R-:W-:Y:S01]  /*17d30*/  LEA R7, R7, UR4, 0x1 ;  /* 0x0000000407077c11 */ /* 0x000fe2000f8e08ff */
[C---:B------:R-:W-:Y:S01]  /*17d40*/  FMUL.FTZ R146, R13.reuse, R146 ;  /* 0x000000920d927220 */ /* 0x040fe20000410000 */
[----:B------:R-:W-:Y:S01]  /*17d50*/  MOV R10, 0x20 ;  /* 0x00000020000a7802 */ /* 0x000fe20000000f00 */
[----:B------:R-:W-:Y:S01]  /*17d60*/  FMUL.FTZ R147, R13, R147 ;  /* 0x000000930d937220 */ /* 0x000fe20000410000 */
[----:B------:R-:W-:Y:S01]  /*17d70*/  F2FP.F16.F32.PACK_AB R162, R163, R162 ;  /* 0x000000a2a3a2723e */ /* 0x000fe200000000ff */
[----:B------:R1:W-:Y:S01]  /*17d80*/  STS [R7], R160 ;  /* 0x000000a007007388 */ /* 0x0003e20000000800 */
[----:B------:R-:W-:Y:S01]  /*17d90*/  IADD3 R17, R7, -0x10, RZ ;  /* 0xfffffff007117810 */ /* 0x000fe20007ffe0ff */
[----:B------:R-:W-:Y:S01]  /*17da0*/  @UP0 ULDC.64 UR4, c[0x0][0x298] ;  /* 0x0000a60000040ab9 */ /* 0x000fe20000000a00 */
[----:B------:R-:W-:Y:S01]  /*17db0*/  SEL R10, R10, 0xffffffe0, !P1 ;  /* 0xffffffe00a0a7807 */ /* 0x000fe20004800000 */
[----:B------:R1:W-:Y:S01]  /*17dc0*/  STS [R7+0x200], R162 ;  /* 0x000200a207007388 */ /* 0x0003e20000000800 */
[----:B------:R-:W-:Y:S01]  /*17dd0*/  F2FP.F16.F32.PACK_AB R148, R149, R148 ;  /* 0x000000949594723e */ /* 0x000fe200000000ff */
[----:B------:R-:W-:Y:S01]  /*17de0*/  @UP0 UIMAD.WIDE.U32 UR10, UR15, UR4, URZ ;  /* 0x000000040f0a02a5 */ /* 0x000fe2000f8e003f */
[----:B------:R-:W-:Y:S01]  /*17df0*/  F2FP.F16.F32.PACK_AB R150, R151, R150 ;  /* 0x000000969796723e */ /* 0x000fe200000000ff */
[----:B------:R-:W-:Y:S01]  /*17e00*/  FMUL.FTZ R114, R13, R114 ;  /* 0x000000720d727220 */ /* 0x000fe20000410000 */
[----:B------:R-:W-:Y:S01]  /*17e10*/  @P3 IADD3 R17, R7, 0x10, RZ ;  /* 0x0000001007113810 */ /* 0x000fe20007ffe0ff */
[----:B------:R-:W-:Y:S01]  /*17e20*/  FMUL.FTZ R115, R13, R115 ;  /* 0x000000730d737220 */ /* 0x000fe20000410000 */
[----:B------:R-:W-:Y:S01]  /*17e30*/  F2FP.F16.F32.PACK_AB R156, R157, R156 ;  /* 0x0000009c9d9c723e */ /* 0x000fe200000000ff */
[----:B------:R-:W-:Y:S01]  /*17e40*/  FMUL.FTZ R122, R13, R122 ;  /* 0x0000007a0d7a7220 */ /* 0x000fe20000410000 */
[----:B------:R-:W-:Y:S01]  /*17e50*/  F2FP.F16.F32.PACK_AB R158, R159, R158 ;  /* 0x0000009e9f9e723e */ /* 0x000fe200000000ff */
[----:B------:R1:W-:Y:S01]  /*17e60*/  STS [R17], R148 ;  /* 0x0000009411007388 */ /* 0x0003e20000000800 */
[----:B------:R-:W-:Y:S01]  /*17e70*/  F2FP.F16.F32.PACK_AB R152, R153, R152 ;  /* 0x000000989998723e */ /* 0x000fe200000000ff */
[----:B------:R-:W-:Y:S01]  /*17e80*/  FMUL.FTZ R123, R13, R123 ;  /* 0x0000007b0d7b7220 */ /* 0x000fe20000410000 */
[----:B------:R-:W-:Y:S01]  /*17e90*/  F2FP.F16.F32.PACK_AB R154, R155, R154 ;  /* 0x0000009a9b9a723e */ /* 0x000fe200000000ff */
[----:B------:R1:W-:Y:S01]  /*17ea0*/  STS [R17+0x200], R150 ;  /* 0x0002009611007388 */ /* 0x0003e20000000800 */
[----:B------:R-:W-:Y:S01]  /*17eb0*/  F2FP.F16.F32.PACK_AB R68, R69, R68 ;  /* 0x000000444544723e */ /* 0x000fe200000000ff */
[----:B------:R-:W-:Y:S01]  /*17ec0*/  FMUL.FTZ R138, R13, R138 ;  /* 0x0000008a0d8a7220 */ /* 0x000fe20000410000 */
[----:B------:R-:W-:Y:S01]  /*17ed0*/  F2FP.F16.F32.PACK_AB R70, R71, R70 ;  /* 0x000000464746723e */ /* 0x000fe200000000ff */
[----:B------:R1:W-:Y:S01]  /*17ee0*/  STS [R7+0x1000], R156 ;  /* 0x0010009c07007388 */ /* 0x0003e20000000800 */
[----:B------:R-:W-:Y:S01]  /*17ef0*/  IADD3 R15, R7, R10, RZ ;  /* 0x0000000a070f7210 */ /* 0x000fe20007ffe0ff */
[----:B------:R-:W-:Y:S01]  /*17f00*/  FMUL.FTZ R139, R13, R139 ;  /* 0x0000008b0d8b7220 */ /* 0x000fe20000410000 */
[----:B------:R-:W-:Y:S01]  /*17f10*/  F2FP.F16.F32.PACK_AB R80, R81, R80 ;  /* 0x000000505150723e */ /* 0x000fe200000000ff */
[----:B------:R1:W-:Y:S01]  /*17f20*/  STS [R7+0x1200], R158 ;  /* 0x0012009e07007388 */ /* 0x0003e20000000800 */
[----:B------:R-:W-:Y:S01]  /*17f30*/  F2FP.F16.F32.PACK_AB R82, R83, R82 ;  /* 0x000000525352723e */ /* 0x000fe200000000ff */
[----:B------:R-:W-:Y:S01]  /*17f40*/  FMUL.FTZ R130, R13, R130 ;  /* 0x000000820d827220 */ /* 0x000fe20000410000 */
[----:B------:R-:W-:Y:S01]  /*17f50*/  IADD3 R19, R10, R17, RZ ;  /* 0x000000110a137210 */ /* 0x000fe20007ffe0ff */
[----:B------:R1:W-:Y:S01]  /*17f60*/  STS [R17+0x1000], R152 ;  /* 0x0010009811007388 */ /* 0x0003e20000000800 */
[----:B------:R-:W-:Y:S01]  /*17f70*/  F2FP.F16.F32.PACK_AB R72, R73, R72 ;  /* 0x000000484948723e */ /* 0x000fe200000000ff */
[----:B------:R-:W-:Y:S01]  /*17f80*/  FMUL.FTZ R13, R13, R131 ;  /* 0x000000830d0d7220 */ /* 0x000fe20000410000 */
[----:B------:R-:W-:Y:S01]  /*17f90*/  F2FP.F16.F32.PACK_AB R74, R75, R74 ;  /* 0x0000004a4b4a723e */ /* 0x000fe200000000ff */
[----:B------:R1:W-:Y:S01]  /*17fa0*/  STS [R17+0x1200], R154 ;  /* 0x0012009a11007388 */ /* 0x0003e20000000800 */
[----:B------:R-:W-:Y:S01]  /*17fb0*/  F2FP.F16.F32.PACK_AB R76, R77, R76 ;  /* 0x0000004c4d4c723e */ /* 0x000fe200000000ff */
[----:B------:R-:W-:Y:S01]  /*17fc0*/  @UP0 UIMAD UR6, UR15, UR5, UR11 ;  /* 0x000000050f0602a4 */ /* 0x000fe2000f8e020b */
[----:B------:R-:W-:Y:S01]  /*17fd0*/  F2FP.F16.F32.PACK_AB R78, R79, R78 ;  /* 0x0000004e4f4e723e */ /* 0x000fe200000000ff */
[----:B------:R1:W-:Y:S01]  /*17fe0*/  STS [R15], R68 ;  /* 0x000000440f007388 */ /* 0x0003e20000000800 */
[----:B------:R-:W-:-:S02]  /*17ff0*/  F2FP.F16.F32.PACK_AB R84, R85, R84 ;  /* 0x000000545554723e */ /* 0x000fc400000000ff */
[----:B------:R-:W-:Y:S01]  /*18000*/  F2FP.F16.F32.PACK_AB R86, R87, R86 ;  /* 0x000000565756723e */ /* 0x000fe200000000ff */
[----:B------:R1:W-:Y:S01]  /*18010*/  STS [R15+0x200], R70 ;  /* 0x000200460f007388 */ /* 0x0003e20000000800 */
[----:B------:R-:W-:Y:S02]  /*18020*/  F2FP.F16.F32.PACK_AB R96, R97, R96 ;  /* 0x000000606160723e */ /* 0x000fe400000000ff */
[----:B------:R-:W-:Y:S01]  /*18030*/  F2FP.F16.F32.PACK_AB R98, R99, R98 ;  /* 0x000000626362723e */ /* 0x000fe200000000ff */
[----:B------:R1:W-:Y:S01]  /*18040*/  STS [R19], R80 ;  /* 0x0000005013007388 */ /* 0x0003e20000000800 */
        /* <DEDUP_REMOVED lines=19> */
[----:B------:R-:W-:Y:S01]  /*18180*/  PLOP3.LUT P1, PT, PT, PT, UP0, 0x80, 0x0 ;  /* 0x000000000000781c */ /* 0x000fe20003f2f008 */
        /* <DEDUP_REMOVED lines=22> */
[----:B------:R-:W-:-:S03]  /*182f0*/  F2FP.F16.F32.PACK_AB R134, R135, R134 ;  /* 0x000000868786723e */ /* 0x000fc600000000ff */
        /* <DEDUP_REMOVED lines=17> */
.L_x_513:
[----:B------:R-:W-:Y:S01]  /*18410*/  ULDC.U8 UR5, c[0x0][0x3d9] ;  /* 0x0000f64000057ab9 */ /* 0x000fe20000000000 */
[----:B------:R-:W-:Y:S01]  /*18420*/  STS [R7+0x4200], R114 ;  /* 0x0042007207007388 */ /* 0x000fe20000000800 */
[----:B------:R-:W-:Y:S01]  /*18430*/  ISETP.NE.AND P1, PT, RZ, UR5, PT ;  /* 0x00000005ff007c0c */ /* 0x000fe2000bf25270 */
[----:B------:R-:W-:Y:S01]  /*18440*/  ULDC.U8 UR8, c[0x0][0x3d8] ;  /* 0x0000f60000087ab9 */ /* 0x000fe20000000000 */
[----:B------:R-:W3:Y:S01]  /*18450*/  @P0 LDC R25, c[0x0][0x2e8] ;  /* 0x0000ba00ff190b82 */ /* 0x000ee20000000800 */
[----:B------:R-:W-:Y:S01]  /*18460*/  STS [R17+0x4000], R120 ;  /* 0x0040007811007388 */ /* 0x000fe20000000800 */
[----:B------:R-:W-:Y:S01]  /*18470*/  ISETP.NE.AND P6, PT, RZ, UR8, PT ;  /* 0x00000008ff007c0c */ /* 0x000fe2000bfc5270 */
[----:B------:R-:W4:Y:S02]  /*18480*/  @P0 MUFU.LG2 R5, R5 ;  /* 0x0000000500050308 */ /* 0x000f240000000c00 */
[----:B------:R-:W-:Y:S01]  /*18490*/  STS [R17+0x4200], R122 ;  /* 0x0042007a11007388 */ /* 0x000fe20000000800 */
[----:B------:R-:W-:-:S02]  /*184a0*/  ISETP.EQ.AND P6, PT, RZ, UR5, P6 ;  /* 0x00000005ff007c0c */ /* 0x000fc4000b7c2270 */
[----:B------:R-:W1:Y:S01]  /*184b0*/  @P2 LDC R26, c[0x0][0x2e8] ;  /* 0x0000ba00ff1a2b82 */ /* 0x000e620000000800 */
[----:B------:R-:W-:Y:S02]  /*184c0*/  STS [R7+0x5000], R116 ;  /* 0x0050007407007388 */ /* 0x000fe40000000800 */
[----:B------:R-:W1:Y:S02]  /*184d0*/  @P2 MUFU.LG2 R11, R11 ;  /* 0x0000000b000b2308 */ /* 0x000e640000000c00 */
[----:B------:R-:W-:Y:S03]  /*184e0*/  STS [R7+0x5200], R118 ;  /* 0x0052007607007388 */ /* 0x000fe60000000800 */
[----:B------:R-:W2:Y:S01]  /*184f0*/  @P1 LDC.64 R12, c[0x0][0x2c0] ;  /* 0x0000b000ff0c1b82 */ /* 0x000ea20000000a00 */
[----:B------:R-:W-:Y:S02]  /*18500*/  STS [R17+0x5000], R140 ;  /* 0x0050008c11007388 */ /* 0x000fe40000000800 */
[----:B------:R-:W-:-:S02]  /*18510*/  @!P6 PLOP3.LUT P3, PT, PT, PT, PT, 0x8, 0x0 ;  /* 0x000000000000e81c */ /* 0x000fc40003f6e170 */
[----:B------:R-:W-:Y:S01]  /*18520*/  @!P6 CS2R R32, SRZ ;  /* 0x000000000020e805 */ /* 0x000fe2000001ff00 */
[----:B------:R1:W-:Y:S02]  /*18530*/  STS [R17+0x5200], R142 ;  /* 0x0052008e11007388 */ /* 0x0003e40000000800 */
[----:B------:R-:W1:Y:S02]  /*18540*/  S2UR UR4, SR_CTAID.X ;  /* 0x00000000000479c3 */ /* 0x000e640000002500 */
[----:B------:R-:W-:Y:S04]  /*18550*/  STS [R15+0x4000], R136 ;  /* 0x004000880f007388 */ /* 0x000fe80000000800 */
[----:B------:R-:W-:Y:S04]  /*18560*/  STS [R15+0x4200], R138 ;  /* 0x0042008a0f007388 */ /* 0x000fe80000000800 */
[----:B------:R-:W-:Y:S04]  /*18570*/  STS [R19+0x4000], R128 ;  /* 0x0040008013007388 */ /* 0x000fe80000000800 */
[----:B------:R-:W-:Y:S01]  /*18580*/  STS [R19+0x4200], R130 ;  /* 0x0042008213007388 */ /* 0x000fe20000000800 */
[----:B--2---:R-:W-:-:S03]  /*18590*/  @P1 IMAD R27, R13, R12, RZ ;  /* 0x0000000c0d1b1224 */ /* 0x004fc600078e02ff */
[----:B------:R-:W-:Y:S01]  /*185a0*/  STS [R15+0x5000], R124 ;  /* 0x0050007c0f007388 */ /* 0x000fe20000000800 */
[----:B------:R-:W-:Y:S01]  /*185b0*/  LOP3.LUT R13, R8, 0xffffffe0, RZ, 0xc0, !PT ;  /* 0xffffffe0080d7812 */ /* 0x000fe200078ec0ff */
[----:B------:R-:W-:Y:S02]  /*185c0*/  @P1 IMAD.MOV.U32 R8, RZ, RZ, 0x1 ;  /* 0x00000001ff081424 */ /* 0x000fe400078e00ff */
[----:B------:R2:W-:Y:S01]  /*185d0*/  STS [R15+0x5200], R126 ;  /* 0x0052007e0f007388 */ /* 0x0005e20000000800 */
[----:B-1----:R-:W-:-:S03]  /*185e0*/  SHF.R.S32.HI R17, RZ, 0x1f, R10 ;  /* 0x0000001fff117819 */ /* 0x002fc6000001140a */
[----:B------:R1:W-:Y:S01]  /*185f0*/  STS [R19+0x5000], R132 ;  /* 0x0050008413007388 */ /* 0x0003e20000000800 */
[----:B------:R-:W-:Y:S01]  /*18600*/  LEA.HI R10, R17, R10, RZ, 0x2 ;  /* 0x0000000a110a7211 */ /* 0x000fe200078f10ff */
[----:B------:R-:W1:Y:S03]  /*18610*/  S2R R7, SR_CTAID.Y ;  /* 0x0000000000077919 */ /* 0x000e660000002600 */
[----:B------:R-:W-:Y:S01]  /*18620*/  SHF.R.S32.HI R12, RZ, 0x2, R10 ;  /* 0x00000002ff0c7819 */ /* 0x000fe2000001140a */
[----:B------:R-:W1:Y:S01]  /*18630*/  S2R R24, SR_CTAID.Z ;  /* 0x0000000000187919 */ /* 0x000e620000002700 */
[----:B------:R1:W-:Y:S01]  /*18640*/  STS [R19+0x5200], R134 ;  /* 0x0052008613007388 */ /* 0x0003e20000000800 */
[----:B--2---:R-:W2:Y:S01]  /*18650*/  @P1 LDC R15, c[0x0][0x2c0] ;  /* 0x0000b000ff0f1b82 */ /* 0x004ea20000000800 */
[----:B---34-:R-:W-:Y:S05]  /*18660*/  @!P6 BRA `(.L_x_514) ;  /* 0x000000000020e947 */ /* 0x018fea0003800000 */
[----:B------:R-:W3:Y:S01]  /*18670*/  S2UR UR5, SR_CTAID.Y ;  /* 0x00000000000579c3 */ /* 0x000ee20000002600 */
[----:B------:R-:W-:Y:S01]  /*18680*/  ULDC UR7, c[0x0][0x2c4] ;  /* 0x0000b10000077ab9 */ /* 0x000fe20000000800 */
[----:B------:R-:W-:Y:S01]  /*18690*/  PLOP3.LUT P3, PT, PT, PT, PT, 0x80, 0x0 ;  /* 0x000000000000781c */ /* 0x000fe20003f6f070 */
[----:B---3--:R-:W-:-:S04]  /*186a0*/  UIMAD UR5, UR5, UR7, URZ ;  /* 0x00000007050572a4 */ /* 0x008fc8000f8e023f */
[----:B------:R-:W-:-:S04]  /*186b0*/  USEL UR15, UR5, UR15, !UP0 ;  /* 0x0000000f050f7287 */ /* 0x000fc8000c000000 */
[----:B------:R-:W-:Y:S02]  /*186c0*/  USHF.R.S32.HI UR5, URZ, 0x1f, UR15 ;  /* 0x0000001f3f057899 */ /* 0x000fe4000801140f */
[----:B------:R-:W-:-:S04]  /*186d0*/  IMAD.U32 R32, RZ, RZ, UR15 ;  /* 0x0000000fff207e24 */ /* 0x000fc8000f8e00ff */
[----:B------:R-:W-:Y:S02]  /*186e0*/  MOV R33, UR5 ;  /* 0x0000000500217c02 */ /* 0x000fe40008000f00 */
.L_x_514:
[----:B------:R-:W-:Y:S05]  /*186f0*/  @P1 BRA `(.L_x_515) ;  /* 0x0000000000181947 */ /* 0x000fea0003800000 */
[----:B------:R-:W3:Y:S01]  /*18700*/  LDC R27, c[0x0][0x2c4] ;  /* 0x0000b100ff1b7b82 */ /* 0x000ee20000000800 */
[----:B------:R-:W-:Y:S02]  /*18710*/  ISETP.NE.AND P1, PT, RZ, UR8, PT ;  /* 0x00000008ff007c0c */ /* 0x000fe4000bf25270 */
[----:B--2---:R-:W-:-:S05]  /*18720*/  MOV R15, 0x1 ;  /* 0x00000001000f7802 */ /* 0x004fca0000000f00 */
[----:B------:R-:W2:Y:S08]  /*18730*/  LDC R8, c[0x0][0x270] ;  /* 0x00009c00ff087b82 */ /* 0x000eb00000000800 */
[----:B---3--:R-:W2:Y:S02]  /*18740*/  @P1 LDC R27, c[0x0][0x2e4] ;  /* 0x0000b900ff1b1b82 */ /* 0x008ea40000000800 */
[----:B--2---:R-:W-:-:S07]  /*18750*/  IMAD R8, R27, R8, RZ ;  /* 0x000000081b087224 */ /* 0x004fce00078e02ff */
.L_x_515:
[----:B------:R-:W-:Y:S01]  /*18760*/  BAR.SYNC.DEFER_BLOCKING 0x0 ;  /* 0x0000000000007b1d */ /* 0x000fe20000010000 */
[----:B-1----:R-:W-:Y:S01]  /*18770*/  IMAD R7, R7, R8, RZ ;  /* 0x0000000807077224 */ /* 0x002fe200078e02ff */
[----:B------:R-:W-:Y:S01]  /*18780*/  IADD3 R4, -R13, R4, RZ ;  /* 0x000000040d047210 */ /* 0x000fe20007ffe1ff */
[----:B------:R-:W-:Y:S01]  /*18790*/  @P0 FMUL.FTZ R5, R5, 0.69314718246459960938 ;  /* 0x3f31721805050820 */ /* 0x000fe20000410000 */
[----:B------:R-:W-:Y:S01]  /*187a0*/  MOV R8, 0x7f800000 ;  /* 0x7f80000000087802 */ /* 0x000fe20000000f00 */
[----:B------:R-:W-:-:S03]  /*187b0*/  @P2 FMUL.FTZ R28, R11, 0.69314718246459960938 ;  /* 0x3f3172180b1c2820 */ /* 0x000fc60000410000 */
[----:B------:R-:W1:Y:S01]  /*187c0*/  @P5 LDC R31, c[0x0][0x2e8] ;  /* 0x0000ba00ff1f5b82 */ /* 0x000e620000000800 */
[----:B------:R-:W3:Y:S01]  /*187d0*/  @P4 MUFU.LG2 R14, R14 ;  /* 0x0000000e000e4308 */ /* 0x000ee20000000c00 */
[----:B------:R-:W-:Y:S01]  /*187e0*/  LOP3.LUT P6, RZ, R4, 0x3, RZ, 0xc0, !PT ;  /* 0x0000000304ff7812 */ /* 0x000fe200078cc0ff */
[----:B------:R-:W-:Y:S01]  /*187f0*/  @P0 FFMA.FTZ R8, R164, R25, R5 ;  /* 0x00000019a4080223 */ /* 0x000fe20000010005 */
[----:B------:R-:W-:Y:S01]  /*18800*/  SEL R7, R7, RZ, !P3 ;  /* 0x000000ff07077207 */ /* 0x000fe20005800000 */
[----:B--2---:R-:W-:Y:S01]  /*18810*/  IMAD R5, R15, UR4, RZ ;  /* 0x000000040f057c24 */ /* 0x004fe2000f8e02ff */
[----:B------:R-:W-:Y:S01]  /*18820*/  IADD3 R10, R12, 0x20, RZ ;  /* 0x000000200c0a7810 */ /* 0x000fe20007ffe0ff */
[----:B------:R-:W-:Y:S01]  /*18830*/  BSSY B0, `(.L_x_516) ;  /* 0x0000048000007945 */ /* 0x000fe20003800000 */
[----:B------:R-:W2:Y:S01]  /*18840*/  @P4 LDC R29, c[0x0][0x2e8] ;  /* 0x0000ba00ff1d4b82 */ /* 0x000ea20000000800 */
[----:B------:R-:W4:Y:S01]  /*18850*/  @P5 MUFU.LG2 R6, R6 ;  /* 0x0000000600065308 */ /* 0x000f220000000c00 */
[----:B------:R-:W-:Y:S01]  /*18860*/  IMAD R7, R24, R27, R7 ;  /* 0x0000001b18077224 */ /* 0x000fe200078e0207 */
[----:B------:R-:W-:Y:S01]  /*18870*/  SHF.L.U32 R5, R5, 0x7, RZ ;  /* 0x0000000705057819 */ /* 0x000fe200000006ff */
[----:B------:R-:W-:Y:S01]  /*18880*/  IMAD.MOV.U32 R11, RZ, RZ, 0x7f800000 ;  /* 0x7f800000ff0b7424 */ /* 0x000fe200078e00ff */
[----:B------:R-:W-:Y:S01]  /*18890*/  ISETP.GE.AND P1, PT, R10, UR14, PT ;  /* 0x0000000e0a007c0c */ /* 0x000fe2000bf26270 */
[----:B------:R-:W-:-:S02]  /*188a0*/  IMAD.MOV.U32 R10, RZ, RZ, 0x7f800000 ;  /* 0x7f800000ff0a7424 */ /* 0x000fc400078e00ff */
[----:B------:R-:W-:Y:S01]  /*188b0*/  @P2 FFMA.FTZ R10, R3, R26, R28 ;  /* 0x0000001a030a2223 */ /* 0x000fe2000001001c */
[----:B------:R-:W-:Y:S01]  /*188c0*/  IADD3 R4, R12, 0x40, RZ ;  /* 0x000000400c047810 */ /* 0x000fe20007ffe0ff */
[----:B-----5:R1:W2:Y:S01]  /*188d0*/  LDS.128 R20, [R225+0x1800] ;  /* 0x00180000e1147984 */ /* 0x0202a20000000c00 */
[----:B---3--:R-:W-:Y:S01]  /*188e0*/  @P4 FMUL.FTZ R35, R14, 0.69314718246459960938 ;  /* 0x3f3172180e234820 */ /* 0x008fe20000410000 */
[----:B------:R-:W-:Y:S02]  /*188f0*/  IADD3 R14, P3, P2, R5, R32, R7 ;  /* 0x00000020050e7210 */ /* 0x000fe40007a7e007 */
[----:B------:R3:W3:Y:S01]  /*18900*/  LDS.128 R16, [R225+0x3800] ;  /* 0x00380000e1107984 */ /* 0x0006e20000000c00 */
[----:B------:R-:W-:Y:S02]  /*18910*/  SHF.R.S32.HI R27, RZ, 0x1f, R5 ;  /* 0x0000001fff1b7819 */ /* 0x000fe40000011405 */
[----:B------:R-:W-:Y:S01]  /*18920*/  SHF.R.S32.HI R32, RZ, 0x1f, R7 ;  /* 0x0000001fff207819 */ /* 0x000fe20000011407 */
[----:B----4-:R-:W-:Y:S01]  /*18930*/  @P5 FMUL.FTZ R3, R6, 0.69314718246459960938 ;  /* 0x3f31721806035820 */ /* 0x010fe20000410000 */
[----:B------:R-:W-:-:S02]  /*18940*/  MOV R25, 0x7f800000 ;  /* 0x7f80000000197802 */ /* 0x000fc40000000f00 */
[----:B------:R-:W-:Y:S01]  /*18950*/  ISETP.GE.AND P0, PT, R4, UR14, PT ;  /* 0x0000000e04007c0c */ /* 0x000fe2000bf06270 */
[----:B-1----:R-:W-:Y:S01]  /*18960*/  @P5 FFMA.FTZ R11, R2, R31, R3 ;  /* 0x0000001f020b5223 */ /* 0x002fe20000010003 */
[----:B------:R-:W-:Y:S01]  /*18970*/  IADD3.X R32, R27, R33, R32, P3, P2 ;  /* 0x000000211b207210 */ /* 0x000fe20001fe4420 */
[----:B--2---:R-:W-:Y:S01]  /*18980*/  @P4 FFMA.FTZ R25, R0, R29, R35 ;  /* 0x0000001d00194223 */ /* 0x004fe20000010023 */
[----:B------:R-:W-:Y:S09]  /*18990*/  @P6 BRA `(.L_x_517) ;  /* 0x0000000000c46947 */ /* 0x000ff20003800000 */
[----:B------:R-:W1:Y:S02]  /*189a0*/  S2R R2, SR_TID.X ;  /* 0x0000000000027919 */ /* 0x000e640000002100 */
[----:B-1----:R-:W-:-:S04]  /*189b0*/  SHF.R.S32.HI R5, RZ, 0x1f, R2 ;  /* 0x0000001fff057819 */ /* 0x002fc80000011402 */
[----:B------:R-:W-:-:S04]  /*189c0*/  LEA.HI R5, R5, R2, RZ, 0x5 ;  /* 0x0000000205057211 */ /* 0x000fc800078f28ff */
[----:B------:R-:W-:Y:S02]  /*189d0*/  SHF.R.S32.HI R3, RZ, 0x5, R5 ;  /* 0x00000005ff037819 */ /* 0x000fe40000011405 */
[----:B------:R-:W-:Y:S02]  /*189e0*/  LOP3.LUT R5, R5, 0xffffffe0, RZ, 0xc0, !PT ;  /* 0xffffffe005057812 */ /* 0x000fe400078ec0ff */
[----:B------:R-:W-:-:S03]  /*189f0*/  SHF.R.S32.HI R0, RZ, 0x1f, R3 ;  /* 0x0000001fff007819 */ /* 0x000fc60000011403 */
[----:B------:R-:W-:Y:S01]  /*18a00*/  IMAD.IADD R5, R2, 0x1, -R5 ;  /* 0x0000000102057824 */ /* 0x000fe200078e0a05 */
[----:B------:R-:W-:-:S04]  /*18a10*/  LEA.HI R0, R0, R3, RZ, 0x2 ;  /* 0x0000000300007211 */ /* 0x000fc800078f10ff */
[----:B------:R-:W-:Y:S02]  /*18a20*/  SHF.R.S32.HI R2, RZ, 0x1f, R5 ;  /* 0x0000001fff027819 */ /* 0x000fe40000011405 */
[----:B------:R-:W-:Y:S02]  /*18a30*/  LOP3.LUT R0, R0, 0xfffffffc, RZ, 0xc0, !PT ;  /* 0xfffffffc00007812 */ /* 0x000fe400078ec0ff */
[----:B------:R-:W-:-:S03]  /*18a40*/  LEA.HI R2, R2, R5, RZ, 0x2 ;  /* 0x0000000502027211 */ /* 0x000fc600078f10ff */
[----:B------:R-:W-:Y:S01]  /*18a50*/  IMAD.IADD R0, R3, 0x1, -R0 ;  /* 0x0000000103007824 */ /* 0x000fe200078e0a00 */
        /* <DEDUP_REMOVED lines=12> */
[C---:B------:R-:W-:Y:S02]  /*18b20*/  @!P6 IADD3 R29, P2, R31.reuse, R14, RZ ;  /* 0x0000000e1f1de210 */ /* 0x040fe40007f5e0ff */
[----:B------:R-:W2:Y:S02]  /*18b30*/  @!P5 LDC.64 R6, c[0x0][0x2b0] ;  /* 0x0000ac00ff06db82 */ /* 0x000ea40000000a00 */
[----:B------:R-:W-:-:S06]  /*18b40*/  @!P6 LEA.HI.X.SX32 R28, R31, R32, 0x1, P2 ;  /* 0x000000201f1ce211 */ /* 0x000fcc00010f0eff */
[----:B------:R-:W4:Y:S01]  /*18b50*/  @!P4 LDC.64 R4, c[0x0][0x2b0] ;  /* 0x0000ac00ff04cb82 */ /* 0x000f220000000a00 */
[----:B-1----:R-:W-:-:S04]  /*18b60*/  @!P6 LEA R30, P2, R29, R2, 0x2 ;  /* 0x000000021d1ee211 */ /* 0x002fc800078410ff */
[----:B------:R-:W-:Y:S01]  /*18b70*/  @!P6 LEA.HI.X R31, R29, R3, R28, 0x2, P2 ;  /* 0x000000031d1fe211 */ /* 0x000fe200010f141c */
[-C--:B------:R-:W-:Y:S01]  /*18b80*/  @!P4 IMAD R29, R26, R15.reuse, RZ ;  /* 0x0000000f1a1dc224 */ /* 0x080fe200078e02ff */
[C---:B------:R-:W-:Y:S01]  /*18b90*/  @!P5 IADD3 R28, P2, R27.reuse, R14, RZ ;  /* 0x0000000e1b1cd210 */ /* 0x040fe20007f5e0ff */
[----:B------:R-:W1:Y:S01]  /*18ba0*/  @!P3 LDC.64 R2, c[0x0][0x2b0] ;  /* 0x0000ac00ff02bb82 */ /* 0x000e620000000a00 */
[----:B------:R-:W-:Y:S01]  /*18bb0*/  @!P3 IMAD R15, R0, R15, RZ ;  /* 0x0000000f000fb224 */ /* 0x000fe200078e02ff */
[----:B------:R1:W-:Y:S01]  /*18bc0*/  @!P6 STG.E desc[UR22][R30.64], R8 ;  /* 0x000000081e00e986 */ /* 0x0003e2000c101916 */
[----:B------:R-:W-:Y:S02]  /*18bd0*/  @!P5 LEA.HI.X.SX32 R27, R27, R32, 0x1, P2 ;  /* 0x000000201b1bd211 */ /* 0x000fe400010f0eff */
[----:B--2---:R-:W-:-:S04]  /*18be0*/  @!P5 LEA R26, P2, R28, R6, 0x2 ;  /* 0x000000061c1ad211 */ /* 0x004fc800078410ff */
        /* <DEDUP_REMOVED lines=12> */
.L_x_517:
[----:B------:R-:W-:Y:S05]  /*18cb0*/  BSYNC B0 ;  /* 0x0000000000007941 */ /* 0x000fea0003800000 */
.L_x_516:
[----:B--2---:R-:W-:Y:S01]  /*18cc0*/  SHF.R.S32.HI R3, RZ, 0x1f, R24 ;  /* 0x0000001fff037819 */ /* 0x004fe20000011418 */
        /* <DEDUP_REMOVED lines=11> */
[----:B------:R1:W2:Y:S01]  /*18d80*/  LDS.128 R8, [R225+0x2000] ;  /* 0x00200000e1087984 */ /* 0x0002a20000000c00 */
        /* <DEDUP_REMOVED lines=22> */
[----:B--2---:R1:W-:Y:S04]  /*18ef0*/  @!P5 STG.E.128 desc[UR22][R24.64+0x40], R8 ;  /* 0x000040081800d986 */ /* 0x0043e8000c101d16 */
[----:B----4-:R1:W-:Y:S02]  /*18f00*/  @!P4 STG.E.128 desc[UR22][R24.64+0x80], R4 ;  /* 0x000080041800c986 */ /* 0x0103e4000c101d16 */
.L_x_519:
[----:B------:R-:W-:Y:S05]  /*18f10*/  BSYNC B0 ;  /* 0x0000000000007941 */ /* 0x000fea0003800000 */
.L_x_518:
        /* <DEDUP_REMOVED lines=24> */
.L_x_521:
[----:B------:R-:W-:Y:S05]  /*190a0*/  BSYNC B0 ;  /* 0x0000000000007941 */ /* 0x000fea0003800000 */
.L_x_520:
        /* <DEDUP_REMOVED lines=24> */
.L_x_523:
[----:B------:R-:W-:Y:S05]  /*19230*/  BSYNC B0 ;  /* 0x0000000000007941 */ /* 0x000fea0003800000 */
.L_x_522:
        /* <DEDUP_REMOVED lines=19> */
[----:B---3--:R3:W-:Y:S01]  /*19370*/  @!P1 STG.E.128 desc[UR22][R2.64+0x40], R16 ;  /* 0x0000401002009986 */ /* 0x0087e2000c101d16 */
[----:B------:R-:W-:Y:S05]  /*19380*/  @P0 EXIT ;  /* 0x000000000000094d */ /* 0x000fea0003800000 */
[----:B-1----:R-:W-:Y:S01]  /*19390*/  STG.E.128 desc[UR22][R2.64+0x80], R4 ;  /* 0x0000800402007986 */ /* 0x002fe2000c101d16 */
[----:B------:R-:W-:Y:S05]  /*193a0*/  EXIT ;  /* 0x000000000000794d */ /* 0x000fea0003800000 */
.L_x_479:
        /* <DEDUP_REMOVED lines=86> */
.L_x_525:
[----:B------:R-:W-:Y:S05]  /*19910*/  BSYNC B0 ;  /* 0x0000000000007941 */ /* 0x000fea0003800000 */
.L_x_524:
        /* <DEDUP_REMOVED lines=22> */
.L_x_527:
[----:B------:R-:W-:Y:S05]  /*19a80*/  BSYNC B0 ;  /* 0x0000000000007941 */ /* 0x000fea0003800000 */
.L_x_526:
        /* <DEDUP_REMOVED lines=22> */
.L_x_529:
[----:B------:R-:W-:Y:S05]  /*19bf0*/  BSYNC B0 ;  /* 0x0000000000007941 */ /* 0x000fea0003800000 */
.L_x_528:
        /* <DEDUP_REMOVED lines=23> */
.L_x_531:
[----:B------:R-:W-:Y:S05]  /*19d70*/  BSYNC B0 ;  /* 0x0000000000007941 */ /* 0x000fea0003800000 */
.L_x_530:
        /* <DEDUP_REMOVED lines=10> */
.L_x_533:
[----:B------:R-:W-:Y:S05]  /*19e20*/  BSYNC B0 ;  /* 0x0000000000007941 */ /* 0x000fea0003800000 */
.L_x_532:
        /* <DEDUP_REMOVED lines=10> */
.L_x_535:
[----:B------:R-:W-:Y:S05]  /*19ed0*/  BSYNC B0 ;  /* 0x0000000000007941 */ /* 0x000fea0003800000 */
.L_x_534:
        /* <DEDUP_REMOVED lines=10> */
.L_x_537:
[----:B------:R-:W-:Y:S05]  /*19f80*/  BSYNC B0 ;  /* 0x0000000000007941 */ /* 0x000fea0003800000 */
.L_x_536:
        /* <DEDUP_REMOVED lines=10> */
.L_x_538:
        /* <DEDUP_REMOVED lines=13> */
.L_x_1154:


//--------------------- .text._ZN5flash16flash_fwd_kernelI23Flash_fwd_kernel_traitsILi96ELi128ELi64ELi4ELb0ELb0EN7cutlass6half_tE19Flash_kernel_traitsILi96ELi128ELi64ELi4ES3_EELb1ELb1ELb0ELb0ELb0ELb0ELb0ELb1EEEvNS_16Flash_fwd_paramsE --------------------------
	.section	.text._ZN5flash16flash_fwd_kernelI23Flash_fwd_kernel_traitsILi96ELi128ELi64ELi4ELb0ELb0EN7cutlass6half_tE19Flash_kernel_traitsILi96ELi128ELi64ELi4ES3_EELb1ELb1ELb0ELb0ELb0ELb0ELb0ELb1EEEvNS_16Flash_fwd_paramsE,"ax",@progbits
	.align	128
        .global         _ZN5flash16flash_fwd_kernelI23Flash_fwd_kernel_traitsILi96ELi128ELi64ELi4ELb0ELb0EN7cutlass6half_tE19Flash_kernel_traitsILi96ELi128ELi64ELi4ES3_EELb1ELb1ELb0ELb0ELb0ELb0ELb0ELb1EEEvNS_16Flash_fwd_paramsE
        .type           _ZN5flash16flash_fwd_kernelI23Flash_fwd_kernel_traitsILi96ELi128ELi64ELi4ELb0ELb0EN7cutlass6half_tE19Flash_kernel_traitsILi96ELi128ELi64ELi4ES3_EELb1ELb1ELb0ELb0ELb0ELb0ELb0ELb1EEEvNS_16Flash_fwd_paramsE,@function
        .size           _ZN5flash16flash_fwd_kernelI23Flash_fwd_kernel_traitsILi96ELi128ELi64ELi4ELb0ELb0EN7cutlass6half_tE19Flash_kernel_traitsILi96ELi128ELi64ELi4ES3_EELb1ELb1ELb0ELb0ELb0ELb0ELb0ELb1EEEvNS_16Flash_fwd_paramsE,(.L_x_1155 - _ZN5flash16flash_fwd_kernelI23Flash_fwd_kernel_traitsILi96ELi128ELi64ELi4ELb0ELb0EN7cutlass6half_tE19Flash_kernel_traitsILi96ELi128ELi64ELi4ES3_EELb1ELb1ELb0ELb0ELb0ELb0ELb0ELb1EEEvNS_16Flash_fwd_paramsE)
        .other          _ZN5flash16flash_fwd_kernelI23Flash_fwd_kernel_traitsILi96ELi128ELi64ELi4ELb0ELb0EN7cutlass6half_tE19Flash_kernel_traitsILi96ELi128ELi64ELi4ES3_EELb1ELb1ELb0ELb0ELb0ELb0ELb0ELb1EEEvNS_16Flash_fwd_paramsE,@"STO_CUDA_ENTRY STV_DEFAULT"
_ZN5flash16flash_fwd_kernelI23Flash_fwd_kernel_traitsILi96ELi128ELi64ELi4ELb0ELb0EN7cutlass6half_tE19Flash_kernel_traitsILi96ELi128ELi64ELi4ES3_EELb1ELb1ELb0ELb0ELb0ELb0ELb0ELb1EEEvNS_16Flash_fwd_paramsE:
.text._ZN5flash16flash_fwd_kernelI23Flash_fwd_kernel_traitsILi96ELi128ELi64ELi4ELb0ELb0EN7cutlass6half_tE19Flash_kernel_traitsILi96ELi128ELi64ELi4ES3_EELb1ELb1ELb0ELb0ELb0ELb0ELb0ELb1EEEvNS_16Flash_fwd_paramsE:
        /* <DEDUP_REMOVED lines=14> */
[----:B------:R2:W5:Y:S07]  /*00e0*/  @P2 LDG.E.64 R4, desc[UR22][R2.64] ;  /* 0x0000001602042981 */ /* 0x00056e000c1e1b00 */
[----:B------:R-:W-:Y:S01]  /*00f0*/  S2UR UR17, SR_CTAID.Y ;  /* 0x00000000001179c3 */ /* 0x000fe20000002600 */
[----:B------:R-:W-:Y:S01]  /*0100*/  UMOV UR13, 0xffffffff ;  /* 0xffffffff000d7882 */ /* 0x000fe20000000000 */
[----:B------:R-:W-:Y:S01]  /*0110*/  UMOV UR28, URZ ;  /* 0x0000003f001c7c82 */ /* 0x000fe20008000000 */
[----:B------:R-:W-:-:S05]  /*0120*/  ULDC.U8 UR12, c[0x0][0x388] ;  /* 0x0000e200000c7ab9 */ /* 0x000fca0000000000 */
[----:B------:R-:W1:Y:S08]  /*0130*/  S2UR UR4, SR_CTAID.Z ;  /* 0x00000000000479c3 */ /* 0x000e700000002700 */
[----:B------:R-:W5:Y:S01]  /*0140*/  @P2 LDC R0, c[0x0][0x3b0] ;  /* 0x0000ec00ff002b82 */ /* 0x000f620000000800 */
[----:B--2---:R-:W-:Y:S02]  /*0150*/  @P2 IMAD.MOV.U32 R2, RZ, RZ, R9 ;  /* 0x000000ffff022224 */ /* 0x004fe400078e0009 */
[----:B---3--:R-:W-:-:S06]  /*0160*/  @P2 IMAD.MOV.U32 R3, RZ, RZ, R8 ;  /* 0x000000ffff032224 */ /* 0x008fcc00078e0008 */
[----:B------:R-:W2:Y:S01]  /*0170*/  @P2 LDG.E.64 R2, desc[UR22][R2.64] ;  /* 0x0000001602022981 */ /* 0x000ea2000c1e1b00 */
[----:B------:R-:W-:Y:S02]  /*0180*/  UISETP.NE.U32.AND UP2, UPT, UR8, URZ, UPT ;  /* 0x0000003f0800728c */ /* 0x000fe4000bf45070 */
[----:B------:R-:W-:Y:S02]  /*0190*/  UISETP.NE.U32.AND UP1, UPT, UR6, URZ, UPT ;  /* 0x0000003f0600728c */ /* 0x000fe4000bf25070 */
[----:B------:R-:W-:Y:S02]  /*01a0*/  UISETP.NE.AND.EX UP2, UPT, UR9, URZ, UPT, UP2 ;  /* 0x0000003f0900728c */ /* 0x000fe4000bf45320 */
[----:B-1----:R-:W-:Y:S01]  /*01b0*/  ULOP3.LUT UR5, UR4, UR14, UR17, 0xfe, !UPT ;  /* 0x0000000e04057292 */ /* 0x002fe2000f8efe11 */
[----:B------:R-:W-:Y:S01]  /*01c0*/  ULDC.64 UR8, c[0x0][0x2f0] ;  /* 0x0000bc0000087ab9 */ /* 0x000fe20000000a00 */
[----:B------:R-:W-:Y:S02]  /*01d0*/  UISETP.NE.AND.EX UP1, UPT, UR7, URZ, UPT, UP1 ;  /* 0x0000003f0700728c */ /* 0x000fe4000bf25310 */
[----:B------:R-:W-:Y:S01]  /*01e0*/  PLOP3.LUT P0, PT, PT, PT, UP2, 0x80, 0x0 ;  /* 0x000000000000781c */ /* 0x000fe20003f0f028 */
[----:B------:R-:W-:Y:S01]  /*01f0*/  UIMAD.WIDE UR8, UR17, 0x4, UR8 ;  /* 0x00000004110878a5 */ /* 0x000fe2000f8e0208 */
[----:B----4-:R-:W-:Y:S01]  /*0200*/  LOP3.LUT P3, RZ, R151, UR5, RZ, 0xfc, !PT ;  /* 0x0000000597ff7c12 */ /* 0x010fe2000f86fcff */
[----:B------:R-:W-:Y:S01]  /*0210*/  ULDC.U8 UR5, c[0x0][0x3c2] ;  /* 0x0000f08000057ab9 */ /* 0x000fe20000000000 */
[----:B------:R-:W-:Y:S01]  /*0220*/  ULDC.64 UR6, c[0x0][0x2f8] ;  /* 0x0000be0000067ab9 */ /* 0x000fe20000000a00 */
[----:B------:R-:W-:-:S02]  /*0230*/  UISETP.NE.AND UP3, UPT, UR5, URZ, UPT ;  /* 0x0000003f0500728c */ /* 0x000fc4000bf65270 */
[----:B------:R-:W-:Y:S02]  /*0240*/  UISETP.EQ.U32.AND UP0, UPT, UR6, URZ, UPT ;  /* 0x0000003f0600728c */ /* 0x000fe4000bf02070 */
[----:B------:R-:W-:Y:S02]  /*0250*/  @UP1 ULDC.64 UR10, c[0x0][0x300] ;  /* 0x0000c000000a1ab9 */ /* 0x000fe40000000a00 */
[----:B------:R-:W-:Y:S02]  /*0260*/  UISETP.EQ.OR.EX UP0, UPT, UR7, URZ, !UP3, UP0 ;  /* 0x0000003f0700728c */ /* 0x000fe4000df02700 */
[----:B------:R-:W-:Y:S02]  /*0270*/  @UP1 UIMAD.WIDE UR10, UR17, 0x4, UR10 ;  /* 0x00000004110a18a5 */ /* 0x000fe4000f8e020a */
[----:B------:R-:W1:Y:S01]  /*0280*/  @!P3 LDC.64 R6, c[0x0][0x3b8] ;  /* 0x0000ee00ff06bb82 */ /* 0x000e620000000a00 */
[----:B-----5:R-:W-:Y:S02]  /*0290*/  @P2 R2UR UR26, R4 ;  /* 0x00000000041a22ca */ /* 0x020fe400000e0000 */
[----:B------:R-:W-:-:S11]  /*02a0*/  @P2 R2UR UR27, R5 ;  /* 0x00000000051b22ca */ /* 0x000fd600000e0000 */
[----:B------:R-:W-:Y:S02]  /*02b0*/  IMAD.U32 R4, RZ, RZ, UR26 ;  /* 0x0000001aff047e24 */ /* 0x000fe4000f8e00ff */
[----:B------:R-:W-:-:S05]  /*02c0*/  IMAD.U32 R5, RZ, RZ, UR27 ;  /* 0x0000001bff057e24 */ /* 0x000fca000f8e00ff */
[----:B-1----:R1:W-:Y:S01]  /*02d0*/  @!P3 STG.E.64 desc[UR22][R6.64], R4 ;  /* 0x000000040600b986 */ /* 0x0023e2000c101b16 */
[----:B--2---:R-:W-:Y:S01]  /*02e0*/  @P2 IADD3 R9, P1, R2, R0, RZ ;  /* 0x0000000002092210 */ /* 0x004fe20007f3e0ff */
[----:B------:R-:W-:-:S04]  /*02f0*/  IMAD.U32 R2, RZ, RZ, UR8 ;  /* 0x00000008ff027e24 */ /* 0x000fc8000f8e00ff */
[----:B------:R-:W-:Y:S01]  /*0300*/  @P2 IMAD.X R8, RZ, RZ, R3, P1 ;  /* 0x000000ffff082224 */ /* 0x000fe200008e0603 */
[----:B------:R-:W-:Y:S01]  /*0310*/  PLOP3.LUT P1, PT, PT, PT, UP1, 0x80, 0x0 ;  /* 0x000000000000781c */ /* 0x000fe20003f2f018 */
[----:B------:R-:W-:Y:S01]  /*0320*/  IMAD.U32 R3, RZ, RZ, UR9 ;  /* 0x00000009ff037e24 */ /* 0x000fe2000f8e00ff */
[----:B------:R-:W-:Y:S01]  /*0330*/  ULDC.64 UR8, c[0x0][0x2f8] ;  /* 0x0000be0000087ab9 */ /* 0x000fe20000000a00 */
[----:B-1----:R-:W-:Y:S02]  /*0340*/  @!P3 IMAD.MOV.U32 R4, RZ, RZ, R9 ;  /* 0x000000ffff04b224 */ /* 0x002fe400078e0009 */
[----:B------:R-:W-:-:S05]  /*0350*/  @!P3 IMAD.MOV.U32 R5, RZ, RZ, R8 ;  /* 0x000000ffff05b224 */ /* 0x000fca00078e0008 */
[----:B------:R1:W-:Y:S01]  /*0360*/  @!P3 STG.E.64 desc[UR22][R6.64+0x8], R4 ;  /* 0x000008040600b986 */ /* 0x0003e2000c101b16 */
[----:B------:R-:W-:Y:S01]  /*0370*/  PLOP3.LUT P2, PT, PT, PT, UP0, 0x80, 0x0 ;  /* 0x000000000000781c */ /* 0x000fe20003f4f008 */
[----:B------:R-:W-:Y:S02]  /*0380*/  UIMAD.WIDE UR8, UR17, 0x4, UR8 ;  /* 0x00000004110878a5 */ /* 0x000fe4000f8e0208 */
[----:B-1----:R-:W2:Y:S04]  /*0390*/  @P0 LDG.E R6, desc[UR22][R2.64] ;  /* 0x0000001602060981 */ /* 0x002ea8000c1e1900 */
[----:B------:R1:W3:Y:S02]  /*03a0*/  @P0 LDG.E R5, desc[UR22][R2.64+0x4] ;  /* 0x0000041602050981 */ /* 0x0002e4000c1e1900 */
[----:B-1----:R-:W-:-:S02]  /*03b0*/  IMAD.U32 R2, RZ, RZ, UR10 ;  /* 0x0000000aff027e24 */ /* 0x002fc4000f8e00ff */
[----:B------:R-:W-:-:S05]  /*03c0*/  IMAD.U32 R3, RZ, RZ, UR11 ;  /* 0x0000000bff037e24 */ /* 0x000fca000f8e00ff */
[----:B------:R1:W4:Y:S02]  /*03d0*/  @P1 LDG.E R0, desc[UR22][R2.64] ;  /* 0x0000001602001981 */ /* 0x000324000c1e1900 */
[----:B-1----:R-:W-:Y:S02]  /*03e0*/  IMAD.U32 R2, RZ, RZ, UR8 ;  /* 0x00000008ff027e24 */ /* 0x002fe4000f8e00ff */
[----:B------:R-:W-:-:S05]  /*03f0*/  IMAD.U32 R3, RZ, RZ, UR9 ;  /* 0x00000009ff037e24 */ /* 0x000fca000f8e00ff */
[----:B------:R-:W5:Y:S01]  /*0400*/  @!P2 LDG.E R4, desc[UR22][R2.64] ;  /* 0x000000160204a981 */ /* 0x000f62000c1e1900 */
[----:B------:R-:W-:Y:S01]  /*0410*/  SHF.R.S32.HI R24, RZ, 0x1f, R151 ;  /* 0x0000001fff187819 */ /* 0x000fe20000011497 */
[----:B------:R-:W-:-:S03]  /*0420*/  UMOV UR8, 0xffffffff ;  /* 0xffffffff00087882 */ /* 0x000fc60000000000 */
[----:B------:R-:W-:Y:S02]  /*0430*/  LEA.HI R18, R24, R151, RZ, 0x5 ;  /* 0x0000009718127211 */ /* 0x000fe400078f28ff */
[----:B--2---:R-:W-:Y:S02]  /*0440*/  @P0 R2UR UR13, R6 ;  /* 0x00000000060d02ca */ /* 0x004fe400000e0000 */
[----:B---3--:R-:W-:Y:S02]  /*0450*/  @P0 R2UR UR15, R5 ;  /* 0x00000000050f02ca */ /* 0x008fe400000e0000 */
[----:B------:R-:W-:-:S04]  /*0460*/  ISETP.NE.U32.AND P0, PT, RZ, UR6, PT ;  /* 0x00000006ff007c0c */ /* 0x000fc8000bf05070 */
[----:B------:R-:W-:-:S07]  /*0470*/  ISETP.NE.AND.EX P0, PT, RZ, UR7, PT, P0 ;  /* 0x00000007ff007c0c */ /* 0x000fce000bf05300 */
[----:B------:R-:W-:-:S07]  /*0480*/  @UP2 UIADD3 UR15, UR15, -UR13, URZ ;  /* 0x8000000d0f0f2290 */ /* 0x000fce000fffe03f */
[----:B------:R-:W-:Y:S01]  /*0490*/  @!UP2 ULDC UR15, c[0x0][0x2c4] ;  /* 0x0000b100000faab9 */ /* 0x000fe20000000800 */
[----:B----4-:R-:W-:Y:S02]  /*04a0*/  @P1 R2UR UR28, R0 ;  /* 0x00000000001c12ca */ /* 0x010fe400000e0000 */
[----:B------:R-:W-:-:S05]  /*04b0*/  LOP3.LUT R0, R18, 0xffffffe0, RZ, 0xc0, !PT ;  /* 0xffffffe012007812 */ /* 0x000fca00078ec0ff */
[----:B------:R-:W-:Y:S01]  /*04c0*/  IMAD.IADD R17, R151, 0x1, -R0 ;  /* 0x0000000197117824 */ /* 0x000fe200078e0a00 */
[----:B-----5:R-:W-:Y:S01]  /*04d0*/  @!P2 R2UR UR8, R4 ;  /* 0x000000000408a2ca */ /* 0x020fe200000e0000 */
[----:B------:R-:W-:-:S14]  /*04e0*/  @!P0 BRA `(.L_x_539) ;  /* 0x00000000001c8947 */ /* 0x000fdc0003800000 */
[----:B------:R-:W-:-:S13]  /*04f0*/  PLOP3.LUT P0, PT, PT, PT, UP3, 0x80, 0x0 ;  /* 0x000000000000781c */ /* 0x000fda0003f0f038 */
[----:B------:R-:W2:Y:S04]  /*0500*/  @P0 LDG.E R0, desc[UR22][R2.64+0x4] ;  /* 0x0000041602000981 */ /* 0x000ea8000c1e1900 */
[----:B------:R-:W3:Y:S01]  /*0510*/  @!P0 LDG.E R2, desc[UR22][R2.64] ;  /* 0x0000001602028981 */ /* 0x000ee2000c1e1900 */
[----:B--2---:R-:W-:-:S13]  /*0520*/  @P0 R2UR UR5, R0 ;  /* 0x00000000000502ca */ /* 0x004fda00000e0000 */
[----:B------:R-:W-:-:S07]  /*0530*/  @UP3 UIADD3 UR5, UR5, -UR8, URZ ;  /* 0x8000000805053290 */ /* 0x000fce000fffe03f */
[----:B---3--:R-:W-:Y:S01]  /*0540*/  @!P0 R2UR UR5, R2 ;  /* 0x00000000020582ca */ /* 0x008fe200000e0000 */
[----:B------:R-:W-:-:S14]  /*0550*/  BRA `(.L_x_540) ;  /* 0x0000000000047947 */ /* 0x000fdc0003800000 */
.L_x_539:
[----:B------:R-:W-:-:S05]  /*0560*/  ULDC UR5, c[0x0][0x2c8] ;  /* 0x0000b20000057ab9 */ /* 0x000fca0000000800 */
.L_x_540:
        /* <DEDUP_REMOVED lines=39> */
[----:B------:R-:W-:Y:S01]  /*07e0*/  LEA.HI R26, R24, R151, RZ, 0x3 ;  /* 0x00000097181a7211 */ /* 0x000fe200078f18ff */
[----:B------:R-:W-:Y:S01]  /*07f0*/  ULDC UR9, c[0x0][0x270] ;  /* 0x00009c0000097ab9 */ /* 0x000fe20000000800 */
[----:B------:R-:W-:Y:S01]  /*0800*/  UIADD3 UR5, -UR24, UR15, URZ ;  /* 0x0000000f18057290 */ /* 0x000fe2000fffe13f */
[----:B------:R-:W-:Y:S01]  /*0810*/  SHF.R.S32.HI R135, RZ, 0x5, R18 ;  /* 0x00000005ff877819 */ /* 0x000fe20000011412 */
[----:B------:R-:W-:Y:S01]  /*0820*/  UIMAD UR9, UR17, UR9, UR4 ;  /* 0x00000009110972a4 */ /* 0x000fe2000f8e0204 */
[----:B------:R-:W-:Y:S01]  /*0830*/  SHF.R.S32.HI R21, RZ, 0x3, R26 ;  /* 0x00000003ff157819 */ /* 0x000fe2000001141a */
[----:B------:R-:W-:Y:S01]  /*0840*/  UISETP.NE.AND UP0, UPT, UR8, -0x1, UPT ;  /* 0xffffffff0800788c */ /* 0x000fe2000bf05270 */
[----:B------:R-:W-:Y:S01]  /*0850*/  IMAD.U32 R10, RZ, RZ, UR14 ;  /* 0x0000000eff0a7e24 */ /* 0x000fe2000f8e00ff */
[----:B------:R-:W-:-:S02]  /*0860*/  ULDC UR19, c[0x0][0x2d8] ;  /* 0x0000b60000137ab9 */ /* 0x000fc40000000800 */
[----:B------:R-:W-:Y:S01]  /*0870*/  @UP1 ULDC.64 UR6, c[0x0][0x240] ;  /* 0x0000900000061ab9 */ /* 0x000fe20000000a00 */
[----:B------:R-:W-:Y:S02]  /*0880*/  @!UP1 USHF.R.S32.HI UR10, URZ, 0x1f, UR17 ;  /* 0x0000001f3f0a9899 */ /* 0x000fe40008011411 */
[----:B------:R-:W-:Y:S02]  /*0890*/  @UP1 UIMAD.WIDE.U32 UR30, UR13, UR6, URZ ;  /* 0x000000060d1e12a5 */ /* 0x000fe4000f8e003f */
[----:B------:R-:W-:Y:S02]  /*08a0*/  USHF.L.U32 UR6, UR9, 0x5, URZ ;  /* 0x0000000509067899 */ /* 0x000fe4000800063f */
[----:B------:R-:W-:Y:S02]  /*08b0*/  @UP1 UIMAD UR16, UR13, UR7, UR31 ;  /* 0x000000070d1012a4 */ /* 0x000fe4000f8e021f */
[----:B------:R-:W-:Y:S01]  /*08c0*/  USHF.R.S32.HI UR11, URZ, 0x1f, UR6 ;  /* 0x0000001f3f0b7899 */ /* 0x000fe20008011406 */
[----:B-1----:R-:W-:Y:S01]  /*08d0*/  IABS R4, R13 ;  /* 0x0000000d00047213 */ /* 0x002fe20000000000 */
[----:B------:R-:W-:Y:S01]  /*08e0*/  @UP0 UIADD3 UR33, UR28, UR8, URZ ;  /* 0x000000081c210290 */ /* 0x000fe2000fffe03f */
[----:B------:R-:W-:Y:S01]  /*08f0*/  IADD3 R155, P2, P0, R9, UR6, R17 ;  /* 0x00000006099b7c10 */ /* 0x000fe2000f85e011 */
[----:B------:R-:W-:Y:S01]  /*0900*/  @!UP1 ULDC.64 UR6, c[0x0][0x228] ;  /* 0x00008a0000069ab9 */ /* 0x000fe20000000a00 */
[----:B------:R-:W1:Y:S01]  /*0910*/  I2F.RP R2, R4 ;  /* 0x0000000400027306 */ /* 0x000e620000209400 */
[----:B------:R-:W-:-:S02]  /*0920*/  @!UP1 UIMAD UR10, UR10, UR6, URZ ;  /* 0x000000060a0a92a4 */ /* 0x000fc4000f8e023f */
[----:B------:R3:W-:Y:S01]  /*0930*/  STL [R1+0x1b0], R155 ;  /* 0x0001b09b01007387 */ /* 0x0007e20000100800 */
[----:B------:R-:W-:Y:S01]  /*0940*/  @!UP1 UIMAD.WIDE.U32 UR36, UR17, UR6, URZ ;  /* 0x00000006112492a5 */ /* 0x000fe2000f8e003f */
[----:B--2---:R-:W-:Y:S01]  /*0950*/  IABS R5, R5 ;  /* 0x0000000500057213 */ /* 0x004fe20000000000 */
[----:B------:R-:W-:Y:S01]  /*0960*/  @!UP1 UIMAD UR7, UR17, UR7, UR10 ;  /* 0x00000007110792a4 */ /* 0x000fe2000f8e020a */
[----:B------:R-:W-:Y:S02]  /*0970*/  ULDC UR6, c[0x0][0x2d4] ;  /* 0x0000b50000067ab9 */ /* 0x000fe40000000800 */
[----:B------:R-:W-:Y:S02]  /*0980*/  UIMAD UR6, UR9, UR6, UR24 ;  /* 0x00000006090672a4 */ /* 0x000fe4000f8e0218 */
[----:B------:R-:W-:Y:S02]  /*0990*/  @!UP1 UIADD3 UR16, UR37, UR7, URZ ;  /* 0x0000000725109290 */ /* 0x000fe4000fffe03f */
[----:B------:R-:W-:Y:S01]  /*09a0*/  UIMAD UR21, UR6, UR19, URZ ;  /* 0x00000013061572a4 */ /* 0x000fe2000f8e023f */
[----:B-1----:R-:W1:Y:S01]  /*09b0*/  MUFU.RCP R2, R2 ;  /* 0x0000000200027308 */ /* 0x002e620000001000 */
[----:B------:R-:W-:Y:S01]  /*09c0*/  @!UP1 UMOV UR30, UR36 ;  /* 0x00000024001e9c82 */ /* 0x000fe20008000000 */
[----:B-1----:R-:W-:-:S06]  /*09d0*/  VIADD R2, R2, 0xffffffe ;  /* 0x0ffffffe02027836 */ /* 0x002fcc0000000000 */
[----:B------:R-:W1:Y:S02]  /*09e0*/  F2I.FTZ.U32.TRUNC.NTZ R3, R2 ;  /* 0x0000000200037305 */ /* 0x000e64000021f000 */
[----:B-1----:R-:W-:Y:S02]  /*09f0*/  IMAD.MOV R0, RZ, RZ, -R3 ;  /* 0x000000ffff007224 */ /* 0x002fe400078e0a03 */
[----:B------:R-:W-:Y:S02]  /*0a00*/  IMAD.MOV.U32 R2, RZ, RZ, RZ ;  /* 0x000000ffff027224 */ /* 0x000fe400078e00ff */
[----:B------:R-:W-:-:S04]  /*0a10*/  IMAD R0, R0, R4, RZ ;  /* 0x0000000400007224 */ /* 0x000fc800078e02ff */
[----:B------:R-:W-:-:S04]  /*0a20*/  IMAD.HI.U32 R2, R3, R0, R2 ;  /* 0x0000000003027227 */ /* 0x000fc800078e0002 */
[----:B------:R-:W-:Y:S01]  /*0a30*/  IMAD.MOV.U32 R3, RZ, RZ, R5 ;  /* 0x000000ffff037224 */ /* 0x000fe200078e0005 */
[----:B------:R-:W-:-:S03]  /*0a40*/  LEA.HI R5, R24, R151, RZ, 0x2 ;  /* 0x0000009718057211 */ /* 0x000fc600078f10ff */
[----:B------:R-:W-:Y:S01]  /*0a50*/  IMAD.HI.U32 R6, R2, R3, RZ ;  /* 0x0000000302067227 */ /* 0x000fe200078e00ff */
[----:B------:R-:W-:-:S03]  /*0a60*/  SHF.R.S32.HI R2, RZ, 0x2, R5 ;  /* 0x00000002ff027819 */ /* 0x000fc60000011405 */
[----:B------:R-:W-:-:S04]  /*0a70*/  IMAD.MOV R0, RZ, RZ, -R6 ;  /* 0x000000ffff007224 */ /* 0x000fc800078e0a06 */
[----:B------:R-:W-:Y:S02]  /*0a80*/  IMAD R0, R4, R0, R3 ;  /* 0x0000000004007224 */ /* 0x000fe400078e0203 */
[----:B------:R-:W-:-:S03]  /*0a90*/  VIADD R3, R2, 0x40 ;  /* 0x0000004002037836 */ /* 0x000fc60000000000 */
[----:B------:R-:W-:Y:S02]  /*0aa0*/  ISETP.GT.U32.AND P3, PT, R4, R0, PT ;  /* 0x000000000400720c */ /* 0x000fe40003f64070 */
[----:B------:R-:W-:Y:S02]  /*0ab0*/  ISETP.GE.AND P1, PT, R3, UR5, PT ;  /* 0x0000000503007c0c */ /* 0x000fe4000bf26270 */
[----:B------:R-:W-:-:S04]  /*0ac0*/  SHF.R.S32.HI R3, RZ, 0x1f, R17 ;  /* 0x0000001fff037819 */ /* 0x000fc80000011411 */
[----:B------:R-:W-:Y:S01]  /*0ad0*/  IADD3.X R152, R8, UR11, R3, P2, P0 ;  /* 0x0000000b08987c10 */ /* 0x000fe200097e0403 */
[----:B------:R-:W-:Y:S01]  /*0ae0*/  @UP0 ULDC.64 UR10, c[0x0][0x248] ;  /* 0x00009200000a0ab9 */ /* 0x000fe20000000a00 */
[----:B------:R-:W-:Y:S01]  /*0af0*/  PLOP3.LUT P0, PT, PT, PT, UP0, 0x80, 0x0 ;  /* 0x000000000000781c */ /* 0x000fe20003f0f008 */
[----:B------:R-:W-:Y:S01]  /*0b00*/  @UP0 UIMAD.WIDE.U32 UR34, UR33, UR10, URZ ;  /* 0x0000000a212202a5 */ /* 0x000fe2000f8e003f */
[----:B------:R-:W-:Y:S01]  /*0b10*/  SHF.R.S32.HI R3, RZ, 0x1f, R2 ;  /* 0x0000001fff037819 */ /* 0x000fe20000011402 */
[----:B------:R-:W-:Y:S01]  /*0b20*/  @!P3 IMAD.IADD R0, R0, 0x1, -R4 ;  /* 0x000000010000b824 */ /* 0x000fe200078e0a04 */
[----:B------:R-:W-:-:S04]  /*0b30*/  @UP0 UIMAD UR33, UR33, UR11, URZ ;  /* 0x0000000b212102a4 */ /* 0x000fc8000f8e023f */
[----:B------:R-:W-:Y:S01]  /*0b40*/  ISETP.GE.U32.AND P4, PT, R0, R4, PT ;  /* 0x000000040000720c */ /* 0x000fe20003f86070 */
[----:B------:R-:W-:Y:S01]  /*0b50*/  @UP0 UIADD3 UR33, UR35, UR33, URZ ;  /* 0x0000002123210290 */ /* 0x000fe2000fffe03f */
[C---:B------:R-:W-:Y:S02]  /*0b60*/  LOP3.LUT R4, R5.reuse, 0xfffffffc, RZ, 0xc0, !PT ;  /* 0xfffffffc05047812 */ /* 0x040fe400078ec0ff */
[----:B------:R-:W-:Y:S01]  /*0b70*/  LEA.HI R0, R5, R2, RZ, 0x1 ;  /* 0x0000000205007211 */ /* 0x000fe200078f08ff */
[----:B------:R-:W-:Y:S02]  /*0b80*/  IMAD.SHL.U32 R5, R21, 0x40, RZ ;  /* 0x0000004015057824 */ /* 0x000fe400078e00ff */
[----:B------:R-:W-:-:S04]  /*0b90*/  IMAD.IADD R4, R151, 0x1, -R4 ;  /* 0x0000000197047824 */ /* 0x000fc800078e0a04 */
[----:B------:R-:W-:Y:S01]  /*0ba0*/  IMAD.SHL.U32 R132, R4, 0x8, RZ ;  /* 0x0000000804847824 */ /* 0x000fe200078e00ff */
[----:B------:R-:W-:Y:S02]  /*0bb0*/  LOP3.LUT R4, R0, 0x7fffffe, RZ, 0xc0, !PT ;  /* 0x07fffffe00047812 */ /* 0x000fe400078ec0ff */
[----:B------:R-:W-:-:S03]  /*0bc0*/  LOP3.LUT R0, R5, 0xc0, RZ, 0xc0, !PT ;  /* 0x000000c005007812 */ /* 0x000fc600078ec0ff */
[----:B------:R-:W-:Y:S01]  /*0bd0*/  IMAD.IADD R8, R2, 0x1, -R4 ;  /* 0x0000000102087824 */ /* 0x000fe200078e0a04 */
[----:B---3--:R-:W-:Y:S06]  /*0be0*/  @P0 BRA `(.L_x_542) ;  /* 0x0000000000300947 */ /* 0x008fec0003800000 */
        /* <DEDUP_REMOVED lines=12> */
.L_x_542:
[----:B------:R-:W-:Y:S01]  /*0cb0*/  @UP0 UIADD3 UR31, UR28, UR8, URZ ;  /* 0x000000081c1f0290 */ /* 0x000fe2000fffe03f */
[----:B------:R-:W-:Y:S01]  /*0cc0*/  LOP3.LUT R12, R13, UR4, RZ, 0x3c, !PT ;  /* 0x000000040d0c7c12 */ /* 0x000fe2000f8e3cff */
[----:B------:R-:W-:Y:S01]  /*0cd0*/  USHF.R.S32.HI UR29, URZ, 0x1f, UR4 ;  /* 0x0000001f3f1d7899 */ /* 0x000fe20008011404 */
[--C-:B------:R-:W-:Y:S01]  /*0ce0*/  SHF.R.S32.HI R133, RZ, 0x1f, R132.reuse ;  /* 0x0000001fff857819 */ /* 0x100fe20000011484 */
[----:B------:R-:W-:Y:S01]  /*0cf0*/  @UP0 ULDC.64 UR8, c[0x0][0x250] ;  /* 0x0000940000080ab9 */ /* 0x000fe20000000a00 */
[----:B------:R-:W-:Y:S01]  /*0d00*/  LOP3.LUT R9, R0, 0x18, R132, 0xf8, !PT ;  /* 0x0000001800097812 */ /* 0x000fe200078ef884 */
[----:B------:R-:W-:Y:S01]  /*0d10*/  @UP0 UIMAD.WIDE.U32 UR6, UR31, UR8, URZ ;  /* 0x000000081f0602a5 */ /* 0x000fe2000f8e003f */
[----:B------:R-:W-:Y:S01]  /*0d20*/  SHF.R.U32.HI R7, RZ, 0x3, R0 ;  /* 0x00000003ff077819 */ /* 0x000fe20000011600 */
[----:B------:R-:W-:-:S04]  /*0d30*/  @UP0 UIMAD UR31, UR31, UR9, URZ ;  /* 0x000000091f1f02a4 */ /* 0x000fc8000f8e023f */
[----:B------:R-:W-:Y:S01]  /*0d40*/  @UP0 UIADD3 UR31, UR7, UR31, URZ ;  /* 0x0000001f071f0290 */ /* 0x000fe2000fffe03f */
[----:B------:R-:W-:Y:S01]  /*0d50*/  @UP0 UMOV UR32, UR6 ;  /* 0x0000000600200c82 */ /* 0x000fe20008000000 */
[----:B------:R-:W-:Y:S10]  /*0d60*/  @P0 BRA `(.L_x_543) ;  /* 0x0000000000340947 */ /* 0x000ff40003800000 */
        /* <DEDUP_REMOVED lines=13> */
.L_x_543:
[----:B------:R-:W-:Y:S01]  /*0e40*/  IMAD R0, R3, UR10, RZ ;  /* 0x0000000a03007c24 */ /* 0x000fe2000f8e02ff */
[----:B------:R-:W-:Y:S01]  /*0e50*/  LOP3.LUT R9, R9, R7, RZ, 0x3c, !PT ;  /* 0x0000000709097212 */ /* 0x000fe200078e3cff */
[----:B------:R-:W-:Y:S01]  /*0e60*/  IMAD.WIDE.U32 R4, R2, UR10, R132 ;  /* 0x0000000a02047c25 */ /* 0x000fe2000f8e0084 */
[----:B------:R-:W-:Y:S01]  /*0e70*/  @!P3 IADD3 R6, R6, 0x1, RZ ;  /* 0x000000010606b810 */ /* 0x000fe20007ffe0ff */
[----:B------:R-:W-:Y:S01]  /*0e80*/  ULDC.64 UR6, c[0x0][0x258] ;  /* 0x0000960000067ab9 */ /* 0x000fe20000000a00 */
[----:B------:R-:W-:Y:S01]  /*0e90*/  ISETP.GE.AND P2, PT, R12, RZ, PT ;  /* 0x000000ff0c00720c */ /* 0x000fe20003f46270 */
[----:B------:R-:W-:Y:S01]  /*0ea0*/  IMAD R7, R135, 0x8, R8 ;  /* 0x0000000887077824 */ /* 0x000fe200078e0208 */
[----:B------:R-:W-:Y:S01]  /*0eb0*/  IADD3 R8, P0, R4, UR34, RZ ;  /* 0x0000002204087c10 */ /* 0x000fe2000ff1e0ff */
[----:B------:R-:W-:Y:S01]  /*0ec0*/  IMAD R0, R2, UR11, R0 ;  /* 0x0000000b02007c24 */ /* 0x000fe2000f8e0200 */
[----:B------:R-:W-:Y:S01]  /*0ed0*/  @P4 IADD3 R6, R6, 0x1, RZ ;  /* 0x0000000106064810 */ /* 0x000fe20007ffe0ff */
[----:B------:R-:W-:Y:S01]  /*0ee0*/  IMAD.U32 R195, R7, 0x20, R9 ;  /* 0x0000002007c37824 */ /* 0x000fe200078e0009 */
[----:B------:R-:W-:Y:S01]  /*0ef0*/  UIMAD UR29, UR29, UR6, URZ ;  /* 0x000000061d1d72a4 */ /* 0x000fe2000f8e023f */
[----:B------:R-:W-:Y:S01]  /*0f00*/  IMAD R7, R3, UR8, RZ ;  /* 0x0000000803077c24 */ /* 0x000fe2000f8e02ff */
[----:B------:R-:W-:Y:S01]  /*0f10*/  IADD3.X R9, R5, UR33, R0, P0, !PT ;  /* 0x0000002105097c10 */ /* 0x000fe200087fe400 */
[----:B------:R-:W-:Y:S01]  /*0f20*/  IMAD.WIDE.U32 R4, R2, UR8, R132 ;  /* 0x0000000802047c25 */ /* 0x000fe2000f8e0084 */
[----:B------:R-:W-:Y:S01]  /*0f30*/  ISETP.NE.AND P0, PT, R13, RZ, PT ;  /* 0x000000ff0d00720c */ /* 0x000fe20003f05270 */
[----:B------:R-:W-:Y:S01]  /*0f40*/  UIMAD UR29, UR4, UR7, UR29 ;  /* 0x00000007041d72a4 */ /* 0x000fe2000f8e021d */
[----:B------:R-:W1:Y:S01]  /*0f50*/  S2UR UR28, SR_CgaCtaId ;  /* 0x00000000001c79c3 */ /* 0x000e620000008800 */
[----:B------:R-:W-:Y:S01]  /*0f60*/  IMAD.MOV.U32 R0, RZ, RZ, R6 ;  /* 0x000000ffff007224 */ /* 0x000fe200078e0006 */
[----:B------:R-:W-:Y:S01]  /*0f70*/  IADD3 R6, P3, R4, UR32, RZ ;  /* 0x0000002004067c10 */ /* 0x000fe2000ff7e0ff */
[----:B------:R-:W-:Y:S01]  /*0f80*/  IMAD R7, R2, UR9, R7 ;  /* 0x0000000902077c24 */ /* 0x000fe2000f8e0207 */
[----:B------:R-:W-:Y:S01]  /*0f90*/  IADD3 R153, R132, 0x40, RZ ;  /* 0x0000004084997810 */ /* 0x000fe20007ffe0ff */
[----:B------:R-:W-:Y:S01]  /*0fa0*/  IMAD.U32 R14, RZ, RZ, UR6 ;  /* 0x00000006ff0e7e24 */ /* 0x000fe2000f8e00ff */
[----:B------:R-:W-:Y:S01]  /*0fb0*/  @!P2 IADD3 R0, -R0, RZ, RZ ;  /* 0x000000ff0000a210 */ /* 0x000fe20007ffe1ff */
[----:B------:R-:W-:Y:S01]  /*0fc0*/  ULDC.64 UR6, c[0x0][0x260] ;  /* 0x0000980000067ab9 */ /* 0x000fe20000000a00 */
[C---:B------:R-:W-:Y:S01]  /*0fd0*/  IADD3 R4, P2, R132.reuse, UR30, RZ ;  /* 0x0000001e84047c10 */ /* 0x040fe2000ff5e0ff */
[----:B------:R-:W-:Y:S01]  /*0fe0*/  VIADD R157, R132, 0x20 ;  /* 0x00000020849d7836 */ /* 0x000fe20000000000 */
[----:B------:R-:W-:Y:S01]  /*0ff0*/  IADD3.X R7, R5, UR31, R7, P3, !PT ;  /* 0x0000001f05077c10 */ /* 0x000fe20009ffe407 */
[----:B------:R-:W-:Y:S01]  /*1000*/  UIADD3 UR17, UR18, -0x1, URZ ;  /* 0xffffffff12117890 */ /* 0x000fe2000fffe03f */
[----:B------:R-:W-:Y:S01]  /*1010*/  @!P0 LOP3.LUT R0, RZ, R13, RZ, 0x33, !PT ;  /* 0x0000000dff008212 */ /* 0x000fe200078e33ff */
[----:B------:R-:W-:Y:S01]  /*1020*/  BSSY B0, `(.L_x_544) ;  /* 0x000003f000007945 */ /* 0x000fe20003800000 */
[----:B------:R-:W-:Y:S01]  /*1030*/  IADD3.X R5, R133, UR16, RZ, P2, !PT ;  /* 0x0000001085057c10 */ /* 0x000fe200097fe4ff */
[----:B------:R-:W-:Y:S01]  /*1040*/  UIMAD UR16, UR17, -0x40, UR25 ;  /* 0xffffffc0111078a4 */ /* 0x000fe2000f8e0219 */
[----:B------:R-:W-:Y:S01]  /*1050*/  SHF.R.S32.HI R12, RZ, 0x1f, R0 ;  /* 0x0000001fff0c7819 */ /* 0x000fe20000011400 */
[----:B------:R-:W-:Y:S01]  /*1060*/  IMAD.WIDE.U32 R30, R0, UR6, R8 ;  /* 0x00000006001e7c25 */ /* 0x000fe2000f8e0008 */
[----:B------:R-:W-:-:S02]  /*1070*/  ISETP.GE.AND P3, PT, R2, UR5, PT ;  /* 0x0000000502007c0c */ /* 0x000fc4000bf66270 */
[----:B------:R-:W-:Y:S01]  /*1080*/  IADD3 R19, R2, 0x20, RZ ;  /* 0x0000002002137810 */ /* 0x000fe20007ffe0ff */
[----:B------:R-:W-:Y:S01]  /*1090*/  IMAD.WIDE.U32 R14, R14, UR4, R4 ;  /* 0x000000040e0e7c25 */ /* 0x000fe2000f8e0004 */
[----:B------:R2:W-:Y:S01]  /*10a0*/  STL.64 [R1+0x138], R30 ;  /* 0x0001381e01007387 */ /* 0x0005e20000100a00 */
[----:B------:R-:W-:Y:S01]  /*10b0*/  UMOV UR4, 0x400 ;  /* 0x0000040000047882 */ /* 0x000fe20000000000 */
[----:B------:R-:W-:Y:S01]  /*10c0*/  ISETP.GE.AND P0, PT, R2, UR16, PT ;  /* 0x0000001002007c0c */ /* 0x000fe2000bf06270 */
[----:B------:R-:W-:Y:S01]  /*10d0*/  IMAD R4, R12, UR6, RZ ;  /* 0x000000060c047c24 */ /* 0x000fe2000f8e02ff */
[----:B-1----:R-:W-:Y:S01]  /*10e0*/  ULEA UR4, UR28, UR4, 0x18 ;  /* 0x000000041c047291 */ /* 0x002fe2000f8ec03f */
[----:B------:R-:W-:Y:S01]  /*10f0*/  VIADD R13, R15, UR29 ;  /* 0x0000001d0f0d7c36 */ /* 0x000fe20008000000 */
[----:B------:R-:W-:Y:S01]  /*1100*/  ISETP.GE.AND P2, PT, R19, UR5, PT ;  /* 0x0000000513007c0c */ /* 0x000fe2000bf46270 */
[----:B------:R-:W-:Y:S01]  /*1110*/  IMAD R22, R0, UR7, R4 ;  /* 0x0000000700167c24 */ /* 0x000fe2000f8e0204 */
[----:B------:R-:W-:Y:S01]  /*1120*/  ULDC.64 UR6, c[0x0][0x268] ;  /* 0x00009a0000067ab9 */ /* 0x000fe20000000a00 */
[----:B------:R-:W-:Y:S01]  /*1130*/  IMAD.WIDE R10, R10, 0x80, R2 ;  /* 0x000000800a0a7825 */ /* 0x000fe200078e0202 */
[----:B------:R-:W-:-:S03]  /*1140*/  LEA R195, R195, UR4, 0x1 ;  /* 0x00000004c3c37c11 */ /* 0x000fc6000f8e08ff */
[----:B------:R-:W-:-:S04]  /*1150*/  IMAD.WIDE.U32 R28, R0, UR6, R6 ;  /* 0x00000006001c7c25 */ /* 0x000fc8000f8e0006 */
[----:B------:R-:W-:Y:S01]  /*1160*/  IMAD R4, R12, UR6, RZ ;  /* 0x000000060c047c24 */ /* 0x000fe2000f8e02ff */
[----:B------:R2:W-:Y:S03]  /*1170*/  STL.64 [R1+0x1a8], R28 ;  /* 0x0001a81c01007387 */ /* 0x0005e60000100a00 */
[----:B------:R-:W-:Y:S01]  /*1180*/  IMAD R25, R0, UR7, R4 ;  /* 0x0000000700197c24 */ /* 0x000fe2000f8e0204 */
[----:B------:R2:W-:Y:S04]  /*1190*/  STL [R1+0xfc], R157 ;  /* 0x0000fc9d01007387 */ /* 0x0005e80000100800 */
[----:B------:R2:W-:Y:S01]  /*11a0*/  STL [R1+0x128], R153 ;  /* 0x0001289901007387 */ /* 0x0005e20000100800 */
[----:B------:R-:W-:Y:S05]  /*11b0*/  @P3 BRA `(.L_x_545) ;  /* 0x0000000000943947 */ /* 0x000fea0003800000 */
        /* <DEDUP_REMOVED lines=13> */
[----:B------:R-:W4:Y:S01]  /*1290*/  @!P5 LDC.64 R4, c[0x0][0x210] ;  /* 0x00008400ff04db82 */ /* 0x000f220000000a00 */
[----:B------:R3:W-:Y:S01]  /*12a0*/  @P6 STS.64 [R195+0x8], RZ ;  /* 0x000008ffc3006388 */ /* 0x0007e20000000a00 */
[----:B-1----:R-:W-:-:S04]  /*12b0*/  @!P6 LEA R8, P3, R6, R8, 0x1 ;  /* 0x000000080608e211 */ /* 0x002fc800078608ff */
        /* <DEDUP_REMOVED lines=21> */
.L_x_545:
[----:B------:R-:W-:Y:S05]  /*1410*/  BSYNC B0 ;  /* 0x0000000000007941 */ /* 0x000fea0003800000 */
.L_x_544:
[----:B------:R-:W-:Y:S01]  /*1420*/  SHF.R.S32.HI R0, RZ, 0x1f, R17 ;  /* 0x0000001fff007819 */ /* 0x000fe20000011411 */
[----:B------:R-:W-:Y:S01]  /*1430*/  BSSY B0, `(.L_x_546) ;  /* 0x000002b000007945 */ /* 0x000fe20003800000 */
[C---:B------:R-:W-:Y:S01]  /*1440*/  ISETP.GE.AND P5, PT, R2.reuse, UR16, PT ;  /* 0x0000001002007c0c */ /* 0x040fe2000bfa6270 */
[----:B------:R-:W-:Y:S01]  /*1450*/  VIADD R16, R2, 0x60 ;  /* 0x0000006002107836 */ /* 0x000fe20000000000 */
[----:B------:R-:W-:Y:S01]  /*1460*/  LEA.HI R20, R0, R17, RZ, 0x2 ;  /* 0x0000001100147211 */ /* 0x000fe200078f10ff */
[----:B------:R-:W-:Y:S10]  /*1470*/  @P2 BRA `(.L_x_547) ;  /* 0x0000000000982947 */ /* 0x000ff40003800000 */
[----:B------:R-:W-:Y:S01]  /*1480*/  ULDC UR28, c[0x0][0x2d0] ;  /* 0x0000b400001c7ab9 */ /* 0x000fe20000000800 */
[----:B-1-3--:R-:W-:Y:S01]  /*1490*/  IADD3 R4, P2, R10, 0x20, RZ ;  /* 0x000000200a047810 */ /* 0x00afe20007f5e0ff */
        /* <DEDUP_REMOVED lines=36> */
.L_x_547:
[----:B------:R-:W-:Y:S05]  /*16e0*/  BSYNC B0 ;  /* 0x0000000000007941 */ /* 0x000fea0003800000 */
.L_x_546:
[----:B------:R-:W-:Y:S01]  /*16f0*/  LOP3.LUT R0, R20, 0x7ffffffc, RZ, 0xc0, !PT ;  /* 0x7ffffffc14007812 */ /* 0x000fe200078ec0ff */
[----:B------:R-:W-:Y:S01]  /*1700*/  BSSY B0, `(.L_x_548) ;  /* 0x000002b000007945 */ /* 0x000fe20003800000 */
[----:B------:R-:W-:Y:S02]  /*1710*/  ISETP.GE.AND P6, PT, R16, UR5, PT ;  /* 0x0000000510007c0c */ /* 0x000fe4000bfc6270 */
[----:B------:R-:W-:Y:S01]  /*1720*/  SHF.R.S32.HI R18, RZ, 0x1f, R18 ;  /* 0x0000001fff127819 */ /* 0x000fe20000011412 */
[----:B------:R-:W-:Y:S01]  /*1730*/  IMAD.IADD R23, R17, 0x1, -R0 ;  /* 0x0000000111177824 */ /* 0x000fe200078e0a00 */
[----:B------:R-:W-:Y:S09]  /*1740*/  @P1 BRA `(.L_x_549) ;  /* 0x0000000000981947 */ /* 0x000ff20003800000 */
[----:B------:R-:W-:Y:S01]  /*1750*/  ULDC UR28, c[0x0][0x2d0] ;  /* 0x0000b400001c7ab9 */ /* 0x000fe20000000800 */
[----:B-1-34-:R-:W-:Y:S01]  /*1760*/  IADD3 R4, P1, R10, 0x40, RZ ;  /* 0x000000400a047810 */ /* 0x01afe20007f3e0ff */
        /* <DEDUP_REMOVED lines=13> */
[----:B------:R-:W4:Y:S01]  /*1840*/  @!P3 LDC.64 R8, c[0x0][0x210] ;  /* 0x00008400ff08bb82 */ /* 0x000f220000000a00 */
[----:B-1----:R-:W-:-:S04]  /*1850*/  @!P4 LEA R6, P2, R2, R6, 0x1 ;  /* 0x000000060206c211 */ /* 0x002fc800078408ff */
        /* <DEDUP_REMOVED lines=21> */
.L_x_549:
[----:B------:R-:W-:Y:S05]  /*19b0*/  BSYNC B0 ;  /* 0x0000000000007941 */ /* 0x000fea0003800000 */
.L_x_548:
[----:B------:R-:W-:Y:S04]  /*19c0*/  BSSY B0, `(.L_x_550) ;  /* 0x0000028000007945 */ /* 0x000fe80003800000 */
[----:B------:R-:W-:Y:S05]  /*19d0*/  @P6 BRA `(.L_x_551) ;  /* 0x0000000000986947 */ /* 0x000fea0003800000 */
        /* <DEDUP_REMOVED lines=38> */
.L_x_551:
[----:B------:R-:W-:Y:S05]  /*1c40*/  BSYNC B0 ;  /* 0x0000000000007941 */ /* 0x000fea0003800000 */
.L_x_550:
[----:B-1-34-:R-:W-:Y:S01]  /*1c50*/  LEA.HI R4, R18, R135, RZ, 0x2 ;  /* 0x0000008712047211 */ /* 0x01afe200078f10ff */
[----:B------:R-:W-:Y:S01]  /*1c60*/  IMAD.IADD R159, R31, 0x1, R22 ;  /* 0x000000011f9f7824 */ /* 0x000fe200078e0216 */
[----:B------:R-:W-:Y:S01]  /*1c70*/  LEA.HI R5, R24, R151, RZ, 0x4 ;  /* 0x0000009718057211 */ /* 0x000fe200078f20ff */
[----:B------:R-:W-:Y:S01]  /*1c80*/  IMAD.MOV.U32 R158, RZ, RZ, R30 ;  /* 0x000000ffff9e7224 */ /* 0x000fe200078e001e */
[----:B------:R-:W-:Y:S01]  /*1c90*/  LOP3.LUT R4, R4, 0xffffffc, RZ, 0xc0, !PT ;  /* 0x0ffffffc04047812 */ /* 0x000fe200078ec0ff */
[----:B------:R-:W-:Y:S01]  /*1ca0*/  USHF.L.U64.HI UR28, UR10, 0x6, UR11 ;  /* 0x000000060a1c7899 */ /* 0x000fe2000801020b */
[----:B------:R-:W-:Y:S01]  /*1cb0*/  SHF.R.S32.HI R3, RZ, 0x4, R5 ;  /* 0x00000004ff037819 */ /* 0x000fe20000011405 */
[----:B------:R-:W-:Y:S01]  /*1cc0*/  USHF.R.S32.HI UR33, URZ, 0x1f, UR17 ;  /* 0x0000001f3f217899 */ /* 0x000fe20008011411 */
[----:B------:R-:W-:Y:S01]  /*1cd0*/  LOP3.LUT R0, R5, 0xfffffff0, RZ, 0xc0, !PT ;  /* 0xfffffff005007812 */ /* 0x000fe200078ec0ff */
[C---:B------:R-:W-:Y:S01]  /*1ce0*/  IMAD.IADD R6, R135.reuse, 0x1, -R4 ;  /* 0x0000000187067824 */ /* 0x040fe200078e0a04 */
[----:B------:R-:W-:Y:S01]  /*1cf0*/  SHF.R.S32.HI R2, RZ, 0x2, R20 ;  /* 0x00000002ff027819 */ /* 0x000fe20000011414 */
[----:B------:R1:W-:Y:S01]  /*1d00*/  STL.64 [R1+0x130], R158 ;  /* 0x0001309e01007387 */ /* 0x0003e20000100a00 */
[----:B------:R-:W-:Y:S01]  /*1d10*/  LEA R7, R135, UR24, 0x4 ;  /* 0x0000001887077c11 */ /* 0x000fe2000f8e20ff */
[----:B------:R-:W-:Y:S01]  /*1d20*/  IMAD.IADD R4, R151, 0x1, -R0 ;  /* 0x0000000197047824 */ /* 0x000fe200078e0a00 */
[----:B------:R-:W-:Y:S01]  /*1d30*/  LEA.HI R5, R5, R3, RZ, 0x1 ;  /* 0x0000000305057211 */ /* 0x000fe200078f08ff */
[--C-:B------:R-:W-:Y:S01]  /*1d40*/  IMAD R17, R6, 0x10, R2.reuse ;  /* 0x0000001006117824 */ /* 0x100fe200078e0202 */
[----:B------:R-:W-:Y:S01]  /*1d50*/  IADD3 R18, R7, 0x1, R2 ;  /* 0x0000000107127810 */ /* 0x000fe20007ffe002 */
[----:B------:R-:W-:Y:S01]  /*1d60*/  USHF.L.U32 UR29, UR10, 0x6, URZ ;  /* 0x000000060a1d7899 */ /* 0x000fe2000800063f */
[----:B------:R-:W-:Y:S01]  /*1d70*/  LOP3.LUT R5, R5, 0xfffffffe, RZ, 0xc0, !PT ;  /* 0xfffffffe05057812 */ /* 0x000fe200078ec0ff */
[----:B------:R-:W-:Y:S01]  /*1d80*/  UIMAD UR6, UR28, UR17, URZ ;  /* 0x000000111c0672a4 */ /* 0x000fe2000f8e023f */
[----:B------:R-:W-:Y:S01]  /*1d90*/  LOP3.LUT R2, R26, 0xfffffff8, RZ, 0xc0, !PT ;  /* 0xfffffff81a027812 */ /* 0x000fe200078ec0ff */
[----:B------:R-:W-:Y:S01]  /*1da0*/  IMAD.U32 R15, RZ, RZ, UR17 ;  /* 0x00000011ff0f7e24 */ /* 0x000fe2000f8e00ff */
[----:B------:R-:W-:Y:S01]  /*1db0*/  LEA.HI R0, R4, R4, RZ, 0x1 ;  /* 0x0000000404007211 */ /* 0x000fe200078f08ff */
[----:B------:R-:W-:Y:S01]  /*1dc0*/  IMAD.IADD R12, R3, 0x1, -R5 ;  /* 0x00000001030c7824 */ /* 0x000fe200078e0a05 */
[----:B------:R-:W-:Y:S01]  /*1dd0*/  UIMAD UR6, UR33, UR29, UR6 ;  /* 0x0000001d210672a4 */ /* 0x000fe2000f8e0206 */
[----:B------:R-:W-:Y:S01]  /*1de0*/  IMAD.IADD R5, R151, 0x1, -R2 ;  /* 0x0000000197057824 */ /* 0x000fe200078e0a02 */
[--C-:B------:R-:W-:Y:S01]  /*1df0*/  SHF.R.S32.HI R6, RZ, 0x1, R0.reuse ;  /* 0x00000001ff067819 */ /* 0x100fe20000011400 */
[----:B------:R-:W-:Y:S01]  /*1e00*/  BSSY B0, `(.L_x_552) ;  /* 0x0000030000007945 */ /* 0x000fe20003800000 */
[----:B------:R-:W-:-:S02]  /*1e10*/  SHF.R.S32.HI R2, RZ, 0x1f, R0 ;  /* 0x0000001fff027819 */ /* 0x000fc40000011400 */
[----:B------:R-:W-:Y:S02]  /*1e20*/  LEA.HI R9, R5, R5, RZ, 0x1 ;  /* 0x0000000505097211 */ /* 0x000fe400078f08ff */
[----:B------:R-:W-:Y:S02]  /*1e30*/  LEA.HI R2, R2, R6, RZ, 0x2 ;  /* 0x0000000602027211 */ /* 0x000fe400078f10ff */
[----:B------:R-:W-:Y:S02]  /*1e40*/  LOP3.LUT R8, R0, 0x7fffffe, RZ, 0xc0, !PT ;  /* 0x07fffffe00087812 */ /* 0x000fe400078ec0ff */
[----:B------:R-:W-:Y:S01]  /*1e50*/  LOP3.LUT R0, R2, 0xfffffffc, RZ, 0xc0, !PT ;  /* 0xfffffffc02007812 */ /* 0x000fe200078ec0ff */
[----:B------:R-:W-:Y:S01]  /*1e60*/  IMAD.WIDE.U32 R2, R15, UR29, R158 ;  /* 0x0000001d0f027c25 */ /* 0x000fe2000f8e009e */
[----:B------:R-:W-:Y:S02]  /*1e70*/  LOP3.LUT R7, R9, 0x7fffffe, RZ, 0xc0, !PT ;  /* 0x07fffffe09077812 */ /* 0x000fe400078ec0ff */
[----:B------:R-:W-:Y:S01]  /*1e80*/  SHF.R.S32.HI R10, RZ, 0x1f, R4 ;  /* 0x0000001fff0a7819 */ /* 0x000fe20000011404 */
[----:B------:R-:W-:Y:S01]  /*1e90*/  IMAD.IADD R150, R4, 0x1, -R8 ;  /* 0x0000000104967824 */ /* 0x000fe200078e0a08 */
[----:B------:R-:W-:Y:S01]  /*1ea0*/  ISETP.GE.AND P6, PT, R19, UR16, PT ;  /* 0x0000001013007c0c */ /* 0x000fe2000bfc6270 */
[----:B------:R-:W-:Y:S01]  /*1eb0*/  VIADD R8, R3, UR6 ;  /* 0x0000000603087c36 */ /* 0x000fe20008000000 */
[----:B------:R-:W-:Y:S01]  /*1ec0*/  ISETP.GE.AND P4, PT, R19, UR16, PT ;  /* 0x0000001013007c0c */ /* 0x000fe2000bf86270 */
[----:B------:R-:W-:Y:S01]  /*1ed0*/  IMAD.IADD R13, R5, 0x1, -R7 ;  /* 0x00000001050d7824 */ /* 0x000fe200078e0a07 */
[----:B------:R-:W-:Y:S01]  /*1ee0*/  LEA.HI R14, R10, R4, RZ, 0x3 ;  /* 0x000000040a0e7211 */ /* 0x000fe200078f18ff */
[----:B------:R-:W-:Y:S01]  /*1ef0*/  IMAD.IADD R19, R6, 0x1, -R0 ;  /* 0x0000000106137824 */ /* 0x000fe200078e0a00 */
[----:B-1----:R-:W-:Y:S09]  /*1f00*/  @P0 BRA `(.L_x_553) ;  /* 0x00000000007c0947 */ /* 0x002ff20003800000 */
[----:B------:R-:W-:Y:S02]  /*1f10*/  ULDC UR6, c[0x0][0x2d0] ;  /* 0x0000b40000067ab9 */ /* 0x000fe40000000800 */
[----:B------:R-:W-:Y:S02]  /*1f20*/  ISETP.GE.AND P3, PT, R132, UR6, PT ;  /* 0x0000000684007c0c */ /* 0x000fe4000bf66270 */
[----:B------:R-:W-:Y:S02]  /*1f30*/  ISETP.GE.AND P2, PT, R157, UR6, PT ;  /* 0x000000069d007c0c */ /* 0x000fe4000bf46270 */
[----:B------:R-:W-:-:S09]  /*1f40*/  ISETP.GE.AND P0, PT, R153, UR6, PT ;  /* 0x0000000699007c0c */ /* 0x000fd2000bf06270 */
[----:B------:R-:W1:Y:S01]  /*1f50*/  @!P3 LDC.64 R6, c[0x0][0x218] ;  /* 0x00008600ff06bb82 */ /* 0x000e620000000a00 */
[----:B------:R3:W-:Y:S04]  /*1f60*/  @P3 STS [R195+0x6000], RZ ;  /* 0x006000ffc3003388 */ /* 0x0007e80000000800 */
        /* <DEDUP_REMOVED lines=25> */
.L_x_553:
[----:B------:R-:W-:Y:S05]  /*2100*/  BSYNC B0 ;  /* 0x0000000000007941 */ /* 0x000fea0003800000 */
.L_x_552:
        /* <DEDUP_REMOVED lines=9> */
[----:B---3--:R-:W-:Y:S02]  /*21a0*/  IADD3.X R6, R8, UR30, RZ, P0, !PT ;  /* 0x0000001e08067c10 */ /* 0x008fe400087fe4ff */
[----:B------:R-:W-:-:S07]  /*21b0*/  ISETP.GE.AND P0, PT, R153, UR6, PT ;  /* 0x0000000699007c0c */ /* 0x000fce000bf06270 */
[----:B-1----:R-:W1:Y:S01]  /*21c0*/  @!P3 LDC.64 R4, c[0x0][0x218] ;  /* 0x00008600ff04bb82 */ /* 0x002e620000000a00 */
[----:B------:R4:W-:Y:S07]  /*21d0*/  @P3 STS.128 [R195+0x6800], RZ ;  /* 0x006800ffc3003388 */ /* 0x0009ee0000000c00 */
        /* <DEDUP_REMOVED lines=23> */
.L_x_555:
[----:B------:R-:W-:Y:S05]  /*2350*/  BSYNC B0 ;  /* 0x0000000000007941 */ /* 0x000fea0003800000 */
.L_x_554:
[----:B------:R-:W0:Y:S01]  /*2360*/  LDGDEPBAR ;  /* 0x00000000000079af */ /* 0x000e220000000000 */
[----:B------:R-:W-:Y:S01]  /*2370*/  IMAD.SHL.U32 R0, R16, 0x40, RZ ;  /* 0x0000004010007824 */ /* 0x000fe200078e00ff */
[----:B-1--4-:R-:W-:Y:S01]  /*2380*/  SHF.L.U32 R2, R19, 0x6, RZ ;  /* 0x0000000613027819 */ /* 0x012fe200000006ff */
[----:B---3--:R-:W-:Y:S01]  /*2390*/  IMAD.SHL.U32 R4, R14, 0x20, RZ ;  /* 0x000000200e047824 */ /* 0x008fe200078e00ff */
[----:B------:R-:W-:Y:S01]  /*23a0*/  MOV R10, R28 ;  /* 0x0000001c000a7202 */ /* 0x000fe20000000f00 */
[----:B------:R-:W-:Y:S01]  /*23b0*/  IMAD.SHL.U32 R3, R12, 0x8, RZ ;  /* 0x000000080c037824 */ /* 0x000fe200078e00ff */
[----:B------:R-:W-:Y:S01]  /*23c0*/  LOP3.LUT R2, R2, 0xc0, RZ, 0xc0, !PT ;  /* 0x000000c002027812 */ /* 0x000fe200078ec0ff */
[----:B------:R-:W-:Y:S01]  /*23d0*/  IMAD.SHL.U32 R5, R21, 0x8, RZ ;  /* 0x0000000815057824 */ /* 0x000fe200078e00ff */
[----:B------:R-:W-:Y:S01]  /*23e0*/  LOP3.LUT R0, R0, 0xc0, RZ, 0xc0, !PT ;  /* 0x000000c000007812 */ /* 0x000fe200078ec0ff */
[----:B------:R-:W-:Y:S01]  /*23f0*/  IMAD.IADD R11, R29, 0x1, R25 ;  /* 0x000000011d0b7824 */ /* 0x000fe200078e0219 */
[----:B------:R-:W-:Y:S01]  /*2400*/  LOP3.LUT R149, R4, 0xffffff00, RZ, 0xc0, !PT ;  /* 0xffffff0004957812 */ /* 0x000fe200078ec0ff */
[----:B------:R-:W-:Y:S01]  /*2410*/  IMAD.U32 R7, RZ, RZ, UR25 ;  /* 0x00000019ff077e24 */ /* 0x000fe2000f8e00ff */
[----:B------:R-:W-:Y:S01]  /*2420*/  LOP3.LUT R3, R2, 0x8, R3, 0xf8, !PT ;  /* 0x0000000802037812 */ /* 0x000fe200078ef803 */
[----:B------:R-:W-:Y:S01]  /*2430*/  USHF.L.U64.HI UR24, UR8, 0x6, UR9 ;  /* 0x0000000608187899 */ /* 0x000fe20008010209 */
[----:B------:R-:W-:Y:S01]  /*2440*/  LOP3.LUT R5, R0, 0x8, R5, 0xf8, !PT ;  /* 0x0000000800057812 */ /* 0x000fe200078ef805 */
[----:B------:R1:W-:Y:S01]  /*2450*/  STL.64 [R1+0x1a0], R10 ;  /* 0x0001a00a01007387 */ /* 0x0003e20000100a00 */
[----:B------:R-:W-:Y:S01]  /*2460*/  SHF.R.U32.HI R4, RZ, 0x3, R0 ;  /* 0x00000003ff047819 */ /* 0x000fe20000011600 */
[----:B------:R-:W-:Y:S01]  /*2470*/  IMAD R0, R135, 0x200, R149 ;  /* 0x0000020087007824 */ /* 0x000fe200078e0295 */
[----:B------:R-:W-:Y:S01]  /*2480*/  SHF.R.U32.HI R2, RZ, 0x3, R2 ;  /* 0x00000003ff027819 */ /* 0x000fe20000011602 */
[----:B------:R-:W-:Y:S01]  /*2490*/  ULEA UR21, UR18, UR21, 0x6 ;  /* 0x0000001512157291 */ /* 0x000fe2000f8e303f */
[----:B------:R-:W-:Y:S01]  /*24a0*/  SHF.L.U32 R6, R23, 0x1, RZ ;  /* 0x0000000117067819 */ /* 0x000fe200000006ff */
[----:B------:R-:W-:Y:S01]  /*24b0*/  USHF.L.U32 UR32, UR8, 0x6, URZ ;  /* 0x0000000608207899 */ /* 0x000fe2000800063f */
[----:B------:R-:W-:Y:S01]  /*24c0*/  LOP3.LUT R148, R3, R2, RZ, 0x3c, !PT ;  /* 0x0000000203947212 */ /* 0x000fe200078e3cff */
[----:B------:R-:W-:Y:S01]  /*24d0*/  IMAD R2, R150, 0x20, R0 ;  /* 0x0000002096027824 */ /* 0x000fe200078e0200 */
[----:B------:R-:W-:-:S04]  /*24e0*/  DEPBAR.LE SB0, 0x0 ;  /* 0x000080000000791a */ /* 0x000fc80000000000 */
[----:B------:R-:W-:Y:S01]  /*24f0*/  BAR.SYNC.DEFER_BLOCKING 0x0 ;  /* 0x0000000000007b1d */ /* 0x000fe20000010000 */
[----:B------:R-:W-:Y:S01]  /*2500*/  LOP3.LUT R5, R5, R4, RZ, 0x3c, !PT ;  /* 0x0000000405057212 */ /* 0x000fe200078e3cff */
[----:B------:R-:W-:Y:S01]  /*2510*/  UIMAD UR6, UR24, UR17, URZ ;  /* 0x00000011180672a4 */ /* 0x000fe2000f8e023f */
[----:B------:R-:W-:Y:S01]  /*2520*/  IADD3 R3, R7, -UR15, R18 ;  /* 0x8000000f07037c10 */ /* 0x000fe2000fffe012 */
[----:B------:R-:W-:Y:S01]  /*2530*/  UIADD3 UR21, UR21, -0x40, URZ ;  /* 0xffffffc015157890 */ /* 0x000fe2000fffe03f */
[----:B------:R-:W-:Y:S01]  /*2540*/  IMAD R4, R17, UR19, R6 ;  /* 0x0000001311047c24 */ /* 0x000fe2000f8e0206 */
[----:B------:R-:W-:Y:S01]  /*2550*/  IADD3 R2, R148, R2, RZ ;  /* 0x0000000294027210 */ /* 0x000fe20007ffe0ff */
[----:B------:R-:W-:Y:S01]  /*2560*/  UIMAD UR6, UR33, UR32, UR6 ;  /* 0x00000020210672a4 */ /* 0x000fe2000f8e0206 */
[----:B------:R-:W-:Y:S01]  /*2570*/  IMAD R8, R12, 0x8, R13 ;  /* 0x000000080c087824 */ /* 0x000fe200078e020d */
[----:B------:R-:W-:Y:S01]  /*2580*/  USHF.R.S32.HI UR7, URZ, 0x1f, UR21 ;  /* 0x0000001f3f077899 */ /* 0x000fe20008011415 */
[----:B------:R-:W-:Y:S01]  /*2590*/  VIADD R134, R3, UR20 ;  /* 0x0000001403867c36 */ /* 0x000fe20008000000 */
[----:B------:R-:W-:Y:S01]  /*25a0*/  LEA R192, R2, UR4, 0x1 ;  /* 0x0000000402c07c11 */ /* 0x000fe2000f8e08ff */
[----:B------:R-:W-:Y:S01]  /*25b0*/  IMAD.WIDE.U32 R2, R15, UR32, R10 ;  /* 0x000000200f027c25 */ /* 0x000fe2000f8e000a */
[----:B------:R-:W-:Y:S01]  /*25c0*/  IADD3 R188, P0, R4, UR21, RZ ;  /* 0x0000001504bc7c10 */ /* 0x000fe2000ff1e0ff */
[----:B------:R-:W-:Y:S02]  /*25d0*/  BSSY B0, `(.L_x_556) ;  /* 0x0000029000007945 */ /* 0x000fe40003800000 */
[----:B------:R-:W-:Y:S01]  /*25e0*/  IMAD.U32 R0, R8, 0x20, R5 ;  /* 0x0000002008007824 */ /* 0x000fe200078e0005 */
[----:B------:R-:W-:Y:S01]  /*25f0*/  LEA.HI.X.SX32 R154, R4, UR7, 0x1, P0 ;  /* 0x00000007049a7c11 */ /* 0x000fe200080f0eff */
[----:B------:R-:W-:Y:S01]  /*2600*/  VIADD R8, R3, UR6 ;  /* 0x0000000603087c36 */ /* 0x000fe20008000000 */
        /* <DEDUP_REMOVED lines=10> */
[----:B------:R-:W3:Y:S01]  /*26b0*/  @!P3 LDC.64 R6, c[0x0][0x220] ;  /* 0x00008800ff06bb82 */ /* 0x000ee20000000a00 */
[----:B------:R4:W-:Y:S04]  /*26c0*/  @P3 STS [R195+0x9000], RZ ;  /* 0x009000ffc3003388 */ /* 0x0009e80000000800 */
[----:B------:R4:W-:Y:S03]  /*26d0*/  @P3 STS [R195+0x9004], RZ ;  /* 0x009004ffc3003388 */ /* 0x0009e60000000800 */
[----:B------:R-:W5:Y:S01]  /*26e0*/  @!P2 LDC.64 R4, c[0x0][0x220] ;  /* 0x00008800ff04ab82 */ /* 0x000f620000000a00 */
[----:B------:R4:W-:Y:S01]  /*26f0*/  @P3 STS.64 [R195+0x9008], RZ ;  /* 0x009008ffc3003388 */ /* 0x0009e20000000a00 */
[----:B---3--:R-:W-:-:S04]  /*2700*/  @!P3 LEA R6, P5, R2, R6, 0x1 ;  /* 0x000000060206b211 */ /* 0x008fc800078a08ff */
        /* <DEDUP_REMOVED lines=21> */
.L_x_557:
[----:B------:R-:W-:Y:S05]  /*2860*/  BSYNC B0 ;  /* 0x0000000000007941 */ /* 0x000fea0003800000 */
.L_x_556:
        /* <DEDUP_REMOVED lines=12> */
[----:B----4-:R-:W-:Y:S02]  /*2930*/  IADD3.X R6, R8, UR16, RZ, P0, !PT ;  /* 0x0000001008067c10 */ /* 0x010fe400087fe4ff */
[----:B------:R-:W-:-:S07]  /*2940*/  ISETP.GE.AND P0, PT, R153, UR6, PT ;  /* 0x0000000699007c0c */ /* 0x000fce000bf06270 */
[----:B---3--:R-:W3:Y:S01]  /*2950*/  @!P3 LDC.64 R4, c[0x0][0x220] ;  /* 0x00008800ff04bb82 */ /* 0x008ee20000000a00 */
[----:B------:R4:W-:Y:S07]  /*2960*/  @P3 STS.128 [R195+0x9800], RZ ;  /* 0x009800ffc3003388 */ /* 0x0009ee0000000c00 */
[----:B-1----:R-:W1:Y:S01]  /*2970*/  @!P2 LDC.64 R10, c[0x0][0x220] ;  /* 0x00008800ff0aab82 */ /* 0x002e620000000a00 */
[----:B---3--:R-:W-:-:S04]  /*2980*/  @!P3 LEA R4, P4, R0, R4, 0x1 ;  /* 0x000000040004b211 */ /* 0x008fc800078808ff */
        /* <DEDUP_REMOVED lines=21> */
.L_x_559:
[----:B------:R-:W-:Y:S05]  /*2ae0*/  BSYNC B0 ;  /* 0x0000000000007941 */ /* 0x000fea0003800000 */
.L_x_558:
[----:B------:R-:W-:Y:S01]  /*2af0*/  LDSM.16.M88.4 R32, [R189+0x6000] ;  /* 0x00600000bd20783b */ /* 0x000fe20000000200 */
[----:B-1--4-:R-:W-:Y:S01]  /*2b00*/  IMAD.MOV.U32 R2, RZ, RZ, 0x10 ;  /* 0x00000010ff027424 */ /* 0x012fe200078e00ff */
[----:B------:R-:W-:Y:S01]  /*2b10*/  LOP3.LUT P0, RZ, R16, 0x2, RZ, 0xc0, !PT ;  /* 0x0000000210ff7812 */ /* 0x000fe2000780c0ff */
[----:B------:R-:W-:Y:S01]  /*2b20*/  IMAD.U32 R3, RZ, RZ, UR14 ;  /* 0x0000000eff037e24 */ /* 0x000fe2000f8e00ff */
[----:B------:R-:W1:Y:S01]  /*2b30*/  LDSM.16.M88.4 R8, [R192+0x1000] ;  /* 0x00100000c008783b */ /* 0x000e620000000200 */
[----:B------:R-:W-:Y:S01]  /*2b40*/  LOP3.LUT P1, RZ, R19, 0x2, RZ, 0xc0, !PT ;  /* 0x0000000213ff7812 */ /* 0x000fe2000782c0ff */
[----:B------:R-:W-:Y:S01]  /*2b50*/  UISETP.GE.AND UP0, UPT, UR18, 0x2, UPT ;  /* 0x000000021200788c */ /* 0x000fe2000bf06270 */
[C---:B------:R-:W-:Y:S01]  /*2b60*/  SEL R0, R2.reuse, 0xfffffff0, !P0 ;  /* 0xfffffff002007807 */ /* 0x040fe20004000000 */
[----:B--2---:R-:W2:Y:S01]  /*2b70*/  LDSM.16.M88.4 R28, [R189+0x6400] ;  /* 0x00640000bd1c783b */ /* 0x004ea20000000200 */
[----:B------:R-:W-:Y:S01]  /*2b80*/  SEL R2, R2, 0xfffffff0, !P1 ;  /* 0xfffffff002027807 */ /* 0x000fe20004800000 */
[----:B------:R-:W-:Y:S01]  /*2b90*/  IMAD R135, R3, 0x8, R135 ;  /* 0x0000000803877824 */ /* 0x000fe200078e0287 */
[----:B------:R-:W-:Y:S01]  /*2ba0*/  UIADD3 UR33, UR27, 0x646e171e, URZ ;  /* 0x646e171e1b217890 */ /* 0x000fe2000fffe03f */
[----:B------:R-:W4:Y:S01]  /*2bb0*/  LDSM.16.M88.4 R24, [R189+0x6800] ;  /* 0x00680000bd18783b */ /* 0x000f220000000200 */
[----:B------:R-:W-:Y:S01]  /*2bc0*/  IMAD R191, R0, 0x2, R189 ;  /* 0x0000000200bf7824 */ /* 0x000fe200078e02bd */
[----:B------:R-:W-:Y:S01]  /*2bd0*/  PLOP3.LUT P0, PT, PT, PT, UP0, 0x80, 0x0 ;  /* 0x000000000000781c */ /* 0x000fe20003f0f008 */
[----:B------:R-:W-:Y:S01]  /*2be0*/  IMAD R193, R2, 0x2, R192 ;  /* 0x0000000202c17824 */ /* 0x000fe200078e02c0 */
[----:B------:R-:W5:Y:S01]  /*2bf0*/  LDSM.16.M88.4 R20, [R189+0x6c00] ;  /* 0x006c0000bd14783b */ /* 0x000f620000000200 */
[----:B------:R-:W-:Y:S01]  /*2c00*/  IMAD.SHL.U32 R151, R151, 0x2, RZ ;  /* 0x0000000297977824 */ /* 0x000fe200078e00ff */
[----:B------:R-:W-:Y:S01]  /*2c10*/  UIADD3 UR21, UR26, -0x4ab325aa, URZ ;  /* 0xb54cda561a157890 */ /* 0x000fe2000fffe03f */
[----:B------:R-:W-:Y:S01]  /*2c20*/  IMAD.U32 R3, RZ, RZ, UR25 ;  /* 0x00000019ff037e24 */ /* 0x000fe2000f8e00ff */
[----:B------:R-:W-:Y:S01]  /*2c30*/  LDSM.16.M88.4 R40, [R191+0x6000] ;  /* 0x00600000bf28783b */ /* 0x000fe20000000200 */
[----:B------:R-:W-:Y:S01]  /*2c40*/  IMAD R0, R150, 0x20, R149 ;  /* 0x0000002096007824 */ /* 0x000fe200078e0295 */
[----:B------:R-:W-:Y:S01]  /*2c50*/  UMOV UR42, UR17 ;  /* 0x00000011002a7c82 */ /* 0x000fe20008000000 */
[----:B------:R-:W-:Y:S01]  /*2c60*/  LOP3.LUT R156, R151, 0x6, RZ, 0xc0, !PT ;  /* 0x00000006979c7812 */ /* 0x000fe200078ec0ff */
[----:B---3--:R-:W3:Y:S01]  /*2c70*/  LDSM.16.M88.4 R4, [R193+0x1000] ;  /* 0x00100000c104783b */ /* 0x008ee20000000200 */
[----:B------:R-:W-:-:S03]  /*2c80*/  IMAD.IADD R0, R148, 0x1, R0 ;  /* 0x0000000194007824 */ /* 0x000fc600078e0200 */
[----:B------:R-:W3:Y:S04]  /*2c90*/  LDSM.16.M88.4 R44, [R191+0x6400] ;  /* 0x00640000bf2c783b */ /* 0x000ee80000000200 */
[----:B------:R-:W3:Y:S04]  /*2ca0*/  LDSM.16.M88.4 R48, [R191+0x6800] ;  /* 0x00680000bf30783b */ /* 0x000ee80000000200 */
[----:B------:R-:W3:Y:S04]  /*2cb0*/  LDSM.16.M88.4 R52, [R191+0x6c00] ;  /* 0x006c0000bf34783b */ /* 0x000ee80000000200 */
[----:B------:R-:W3:Y:S01]  /*2cc0*/  LDSM.16.M88.4 R12, [R192] ;  /* 0x00000000c00c783b */ /* 0x000ee20000000200 */
[C---:B-1----:R-:W-:Y:S03]  /*2cd0*/  HMMA.16816.F32 R76, R8.reuse, R32, RZ ;  /* 0x00000020084c723c */ /* 0x042fe600000018ff */
[----:B------:R-:W1:Y:S04]  /*2ce0*/  LDSM.16.M88.4 R16, [R193] ;  /* 0x00000000c110783b */ /* 0x000e680000000200 */
[----:B------:R-:W0:Y:S01]  /*2cf0*/  LDGDEPBAR ;  /* 0x00000000000079af */ /* 0x000e220000000000 */
[C---:B--2---:R-:W-:Y:S03]  /*2d00*/  HMMA.16816.F32 R68, R8.reuse, R28, RZ ;  /* 0x0000001c0844723c */ /* 0x044fe600000018ff */
[----:B------:R-:W-:Y:S03]  /*2d10*/  STL [R1+0x158], R135 ;  /* 0x0001588701007387 */ /* 0x000fe60000100800 */
[C---:B----4-:R-:W-:Y:S06]  /*2d20*/  HMMA.16816.F32 R60, R8.reuse, R24, RZ ;  /* 0x00000018083c723c */ /* 0x050fec00000018ff */
[C---:B-----5:R-:W-:Y:S06]  /*2d30*/  HMMA.16816.F32 R36, R8.reuse, R20, RZ ;  /* 0x000000140824723c */ /* 0x060fec00000018ff */
[C---:B------:R-:W-:Y:S06]  /*2d40*/  HMMA.16816.F32 R72, R8.reuse, R34, RZ ;  /* 0x000000220848723c */ /* 0x040fec00000018ff */
[C---:B------:R-:W-:Y:S06]  /*2d50*/  HMMA.16816.F32 R64, R8.reuse, R30, RZ ;  /* 0x0000001e0840723c */ /* 0x040fec00000018ff */
[C---:B------:R-:W-:Y:S06]  /*2d60*/  HMMA.16816.F32 R56, R8.reuse, R26, RZ ;  /* 0x0000001a0838723c */ /* 0x040fec00000018ff */
[----:B------:R-:W-:Y:S06]  /*2d70*/  HMMA.16816.F32 R8, R8, R22, RZ ;  /* 0x000000160808723c */ /* 0x000fec00000018ff */
[C---:B---3--:R-:W-:Y:S06]  /*2d80*/  HMMA.16816.F32 R112, R4.reuse, R40, R76 ;  /* 0x000000280470723c */ /* 0x048fec000000184c */
[C---:B------:R-:W-:Y:S06]  /*2d90*/  HMMA.16816.F32 R104, R4.reuse, R44, R68 ;  /* 0x0000002c0468723c */ /* 0x040fec0000001844 */
[C---:B------:R-:W-:Y:S01]  /*2da0*/  HMMA.16816.F32 R140, R4.reuse, R48, R60 ;  /* 0x00000030048c723c */ /* 0x040fe2000000183c */
[----:B------:R-:W-:Y:S05]  /*2db0*/  LDSM.16.M88.4 R60, [R191+0x7000] ;  /* 0x00700000bf3c783b */ /* 0x000fea0000000200 */
[C---:B------:R-:W-:Y:S01]  /*2dc0*/  HMMA.16816.F32 R144, R4.reuse, R52, R36 ;  /* 0x000000340490723c */ /* 0x040fe20000001824 */
[----:B------:R-:W-:Y:S05]  /*2dd0*/  LDSM.16.M88.4 R36, [R189+0x7000] ;  /* 0x00700000bd24783b */ /* 0x000fea0000000200 */
        /* <DEDUP_REMOVED lines=8> */
[C---:B------:R-:W-:Y:S06]  /*2e60*/  HMMA.16816.F32 R88, R12.reuse, R32, RZ ;  /* 0x000000200c58723c */ /* 0x040fec00000018ff */
[C---:B------:R-:W-:Y:S01]  /*2e70*/  HMMA.16816.F32 R120, R12.reuse, R34, RZ ;  /* 0x000000220c78723c */ /* 0x040fe200000018ff */
[----:B------:R-:W-:Y:S05]  /*2e80*/  LDSM.16.M88.4 R32, [R189+0x7400] ;  /* 0x00740000bd20783b */ /* 0x000fea0000000200 */
[C---:B------:R-:W-:Y:S06]  /*2e90*/  HMMA.16816.F32 R84, R12.reuse, R28, RZ ;  /* 0x0000001c0c54723c */ /* 0x040fec00000018ff */
[C---:B------:R-:W-:Y:S01]  /*2ea0*/  HMMA.16816.F32 R136, R12.reuse, R30, RZ ;  /* 0x0000001e0c88723c */ /* 0x040fe200000018ff */
[----:B------:R-:W3:Y:S05]  /*2eb0*/  LDSM.16.M88.4 R28, [R189+0x7800] ;  /* 0x00780000bd1c783b */ /* 0x000eea0000000200 */
[C---:B------:R-:W-:Y:S06]  /*2ec0*/  HMMA.16816.F32 R80, R12.reuse, R24, RZ ;  /* 0x000000180c50723c */ /* 0x040fec00000018ff */
[C---:B------:R-:W-:Y:S06]  /*2ed0*/  HMMA.16816.F32 R128, R12.reuse, R26, RZ ;  /* 0x0000001a0c80723c */ /* 0x040fec00000018ff */
[C---:B------:R-:W-:Y:S06]  /*2ee0*/  HMMA.16816.F32 R24, R12.reuse, R20, RZ ;  /* 0x000000140c18723c */ /* 0x040fec00000018ff */
[----:B------:R-:W-:Y:S01]  /*2ef0*/  HMMA.16816.F32 R116, R12, R22, RZ ;  /* 0x000000160c74723c */ /* 0x000fe200000018ff */
[----:B------:R-:W4:Y:S04]  /*2f00*/  LDSM.16.M88.4 R12, [R189+0x7c00] ;  /* 0x007c0000bd0c783b */ /* 0x000f280000000200 */
[----:B------:R-:W5:Y:S01]  /*2f10*/  LDSM.16.M88.4 R20, [R193+0x3000] ;  /* 0x00300000c114783b */ /* 0x000f620000000200 */
[C---:B-1----:R-:W-:Y:S06]  /*2f20*/  HMMA.16816.F32 R92, R16.reuse, R40, R88 ;  /* 0x00000028105c723c */ /* 0x042fec0000001858 */
[C---:B------:R-:W-:Y:S06]  /*2f30*/  HMMA.16816.F32 R76, R16.reuse, R42, R120 ;  /* 0x0000002a104c723c */ /* 0x040fec0000001878 */
[C---:B------:R-:W-:Y:S06]  /*2f40*/  HMMA.16816.F32 R88, R16.reuse, R44, R84 ;  /* 0x0000002c1058723c */ /* 0x040fec0000001854 */
[C---:B------:R-:W-:Y:S01]  /*2f50*/  HMMA.16816.F32 R72, R16.reuse, R46, R136 ;  /* 0x0000002e1048723c */ /* 0x040fe20000001888 */
[----:B------:R-:W1:Y:S05]  /*2f60*/  LDSM.16.M88.4 R44, [R191+0x7800] ;  /* 0x00780000bf2c783b */ /* 0x000e6a0000000200 */
[C---:B------:R-:W-:Y:S06]  /*2f70*/  HMMA.16816.F32 R80, R16.reuse, R48, R80 ;  /* 0x000000301050723c */ /* 0x040fec0000001850 */
[C---:B------:R-:W-:Y:S01]  /*2f80*/  HMMA.16816.F32 R84, R16.reuse, R52, R24 ;  /* 0x000000341054723c */ /* 0x040fe20000001818 */
[----:B------:R-:W1:Y:S05]  /*2f90*/  LDSM.16.M88.4 R24, [R193+0x2000] ;  /* 0x00200000c118783b */ /* 0x000e6a0000000200 */
[C---:B------:R-:W-:Y:S06]  /*2fa0*/  HMMA.16816.F32 R68, R16.reuse, R50, R128 ;  /* 0x000000321044723c */ /* 0x040fec0000001880 */
[----:B------:R-:W-:Y:S06]  /*2fb0*/  HMMA.16816.F32 R48, R16, R54, R116 ;  /* 0x000000361030723c */ /* 0x000fec0000001874 */
[C---:B--2---:R-:W-:Y:S06]  /*2fc0*/  HMMA.16816.F32 R16, R4.reuse, R38, R100 ;  /* 0x000000260410723c */ /* 0x044fec0000001864 */
[C---:B------:R-:W-:Y:S06]  /*2fd0*/  HMMA.16816.F32 R40, R4.reuse, R36, R112 ;  /* 0x000000240428723c */ /* 0x040fec0000001870 */
[C---:B---3--:R-:W-:Y:S06]  /*2fe0*/  HMMA.16816.F32 R116, R4.reuse, R30, R108 ;  /* 0x0000001e0474723c */ /* 0x048fec000000186c */
[----:B----4-:R-:W-:Y:S06]  /*2ff0*/  HMMA.16816.F32 R108, R4, R14, R96 ;  /* 0x0000000e046c723c */ /* 0x010fec0000001860 */
[C---:B------:R-:W-:Y:S06]  /*3000*/  HMMA.16816.F32 R100, R8.reuse, R36, R92 ;  /* 0x000000240864723c */ /* 0x040fec000000185c */
[----:B------:R-:W-:Y:S01]  /*3010*/  HMMA.16816.F32 R96, R8, R38, R76 ;  /* 0x000000260860723c */ /* 0x000fe2000000184c */
[----:B------:R-:W-:Y:S05]  /*3020*/  LDSM.16.M88.4 R36, [R189+0x8000] ;  /* 0x00800000bd24783b */ /* 0x000fea0000000200 */
[C---:B------:R-:W-:Y:S06]  /*3030*/  HMMA.16816.F32 R104, R4.reuse, R32, R104 ;  /* 0x000000200468723c */ /* 0x040fec0000001868 */
[----:B------:R-:W-:Y:S06]  /*3040*/  HMMA.16816.F32 R112, R4, R34, R124 ;  /* 0x000000220470723c */ /* 0x000fec000000187c */
[----:B------:R-:W-:Y:S06]  /*3050*/  HMMA.16816.F32 R92, R8, R32, R88 ;  /* 0x00000020085c723c */ /* 0x000fec0000001858 */
[C---:B------:R-:W-:Y:S06]  /*3060*/  HMMA.16816.F32 R140, R4.reuse, R28, R140 ;  /* 0x0000001c048c723c */ /* 0x040fec000000188c */
[----:B------:R-:W-:Y:S06]  /*3070*/  HMMA.16816.F32 R144, R4, R12, R144 ;  /* 0x0000000c0490723c */ /* 0x000fec0000001890 */
        /* <DEDUP_REMOVED lines=9> */
[C---:B-----5:R-:W-:Y:S03]  /*3110*/  HMMA.16816.F32 R80, R20.reuse, R62, R16 ;  /* 0x0000003e1450723c */ /* 0x060fe60000001810 */
[----:B------:R-:W3:Y:S03]  /*3120*/  LDSM.16.M88.4 R16, [R192+0x4000] ;  /* 0x00400000c010783b */ /* 0x000ee60000000200 */
[C---:B------:R-:W-:Y:S01]  /*3130*/  HMMA.16816.F32 R88, R20.reuse, R60, R40 ;  /* 0x0000003c1458723c */ /* 0x040fe20000001828 */
[----:B------:R-:W4:Y:S05]  /*3140*/  LDSM.16.M88.4 R40, [R189+0x8c00] ;  /* 0x008c0000bd28783b */ /* 0x000f2a0000000200 */
[----:B-1----:R-:W-:Y:S06]  /*3150*/  HMMA.16816.F32 R136, R20, R46, R116 ;  /* 0x0000002e1488723c */ /* 0x002fec0000001874 */
[C---:B------:R-:W-:Y:S06]  /*3160*/  HMMA.16816.F32 R124, R24.reuse, R60, R100 ;  /* 0x0000003c187c723c */ /* 0x040fec0000001864 */
[----:B------:R-:W-:Y:S06]  /*3170*/  HMMA.16816.F32 R120, R24, R62, R96 ;  /* 0x0000003e1878723c */ /* 0x000fec0000001860 */
[C---:B------:R-:W-:Y:S06]  /*3180*/  HMMA.16816.F32 R76, R20.reuse, R56, R104 ;  /* 0x00000038144c723c */ /* 0x040fec0000001868 */
[----:B------:R-:W-:Y:S06]  /*3190*/  HMMA.16816.F32 R72, R20, R58, R112 ;  /* 0x0000003a1448723c */ /* 0x000fec0000001870 */
[----:B------:R-:W-:Y:S06]  /*31a0*/  HMMA.16816.F32 R116, R24, R56, R92 ;  /* 0x000000381874723c */ /* 0x000fec000000185c */
[----:B------:R-:W-:Y:S06]  /*31b0*/  HMMA.16816.F32 R128, R20, R66, R108 ;  /* 0x000000421480723c */ /* 0x000fec000000186c */
[----:B------:R-:W-:Y:S01]  /*31c0*/  HMMA.16816.F32 R112, R24, R58, R52 ;  /* 0x0000003a1870723c */ /* 0x000fe20000001834 */
[----:B------:R-:W-:Y:S05]  /*31d0*/  LDSM.16.M88.4 R52, [R191+0x8000] ;  /* 0x00800000bf34783b */ /* 0x000fea0000000200 */
[C---:B------:R-:W-:Y:S06]  /*31e0*/  HMMA.16816.F32 R140, R20.reuse, R44, R140 ;  /* 0x0000002c148c723c */ /* 0x040fec000000188c */
[----:B------:R-:W-:Y:S01]  /*31f0*/  HMMA.16816.F32 R144, R20, R64, R144 ;  /* 0x000000401490723c */ /* 0x000fe20000001890 */
[----:B------:R-:W-:Y:S05]  /*3200*/  LDSM.16.M88.4 R20, [R191+0x8c00] ;  /* 0x008c0000bf14783b */ /* 0x000fea0000000200 */
[C---:B------:R-:W-:Y:S01]  /*3210*/  HMMA.16816.F32 R108, R24.reuse, R44, R4 ;  /* 0x0000002c186c723c */ /* 0x040fe20000001804 */
[----:B------:R-:W1:Y:S05]  /*3220*/  LDSM.16.M88.4 R4, [R193+0x5000] ;  /* 0x00500000c104783b */ /* 0x000e6a0000000200 */
[C---:B------:R-:W-:Y:S01]  /*3230*/  HMMA.16816.F32 R104, R24.reuse, R46, R68 ;  /* 0x0000002e1868723c */ /* 0x040fe20000001844 */
[----:B------:R-:W-:Y:S05]  /*3240*/  LDSM.16.M88.4 R44, [R191+0x8800] ;  /* 0x00880000bf2c783b */ /* 0x000fea0000000200 */
[C---:B------:R-:W-:Y:S06]  /*3250*/  HMMA.16816.F32 R100, R24.reuse, R64, R84 ;  /* 0x000000401864723c */ /* 0x040fec0000001854 */
[----:B------:R-:W-:Y:S01]  /*3260*/  HMMA.16816.F32 R96, R24, R66, R8 ;  /* 0x000000421860723c */ /* 0x000fe20000001808 */
[----:B------:R-:W5:Y:S01]  /*3270*/  LDSM.16.M88.4 R8, [R193+0x4000] ;  /* 0x00400000c108783b */ /* 0x000f620000000200 */
[----:B------:R-:W-:-:S04]  /*3280*/  DEPBAR.LE SB0, 0x0 ;  /* 0x000080000000791a */ /* 0x000fc80000000000 */
[C---:B--2---:R-:W-:Y:S06]  /*3290*/  HMMA.16816.F32 R92, R12.reuse, R36, R88 ;  /* 0x000000240c5c723c */ /* 0x044fec0000001858 */
[----:B------:R-:W-:Y:S06]  /*32a0*/  HMMA.16816.F32 R88, R12, R38, R80 ;  /* 0x000000260c58723c */ /* 0x000fec0000001850 */
[C---:B---3--:R-:W-:Y:S06]  /*32b0*/  HMMA.16816.F32 R60, R16.reuse, R36, R124 ;  /* 0x00000024103c723c */ /* 0x048fec000000187c */
[----:B------:R-:W-:Y:S06]  /*32c0*/  HMMA.16816.F32 R56, R16, R38, R120 ;  /* 0x000000261038723c */ /* 0x000fec0000001878 */
[C---:B------:R-:W-:Y:S06]  /*32d0*/  HMMA.16816.F32 R84, R12.reuse, R32, R76 ;  /* 0x000000200c54723c */ /* 0x040fec000000184c */
[----:B------:R-:W-:Y:S06]  /*32e0*/  HMMA.16816.F32 R80, R12, R34, R72 ;  /* 0x000000220c50723c */ /* 0x000fec0000001848 */
[C---:B------:R-:W-:Y:S06]  /*32f0*/  HMMA.16816.F32 R36, R16.reuse, R32, R116 ;  /* 0x000000201024723c */ /* 0x040fec0000001874 */
[----:B------:R-:W-:Y:S06]  /*3300*/  HMMA.16816.F32 R32, R16, R34, R112 ;  /* 0x000000221020723c */ /* 0x000fec0000001870 */
[C---:B------:R-:W-:Y:S06]  /*3310*/  HMMA.16816.F32 R76, R12.reuse, R28, R140 ;  /* 0x0000001c0c4c723c */ /* 0x040fec000000188c */
[C---:B------:R-:W-:Y:S06]  /*3320*/  HMMA.16816.F32 R72, R12.reuse, R30, R136 ;  /* 0x0000001e0c48723c */ /* 0x040fec0000001888 */
[C---:B----4-:R-:W-:Y:S06]  /*3330*/  HMMA.16816.F32 R68, R12.reuse, R40, R144 ;  /* 0x000000280c44723c */ /* 0x050fec0000001890 */
[----:B------:R-:W-:Y:S06]  /*3340*/  HMMA.16816.F32 R64, R12, R42, R128 ;  /* 0x0000002a0c40723c */ /* 0x000fec0000001880 */
[C---:B------:R-:W-:Y:S06]  /*3350*/  HMMA.16816.F32 R24, R16.reuse, R28, R108 ;  /* 0x0000001c1018723c */ /* 0x040fec000000186c */
[C---:B------:R-:W-:Y:S06]  /*3360*/  HMMA.16816.F32 R28, R16.reuse, R30, R104 ;  /* 0x0000001e101c723c */ /* 0x040fec0000001868 */
[C---:B------:R-:W-:Y:S06]  /*3370*/  HMMA.16816.F32 R12, R16.reuse, R40, R100 ;  /* 0x00000028100c723c */ /* 0x040fec0000001864 */
[----:B------:R-:W-:Y:S06]  /*3380*/  HMMA.16816.F32 R16, R16, R42, R96 ;  /* 0x0000002a1010723c */ /* 0x000fec0000001860 */
[C---:B-1----:R-:W-:Y:S06]  /*3390*/  HMMA.16816.F32 R84, R4.reuse, R48, R84 ;  /* 0x000000300454723c */ /* 0x042fec0000001854 */
[----:B------:R-:W-:Y:S06]  /*33a0*/  HMMA.16816.F32 R80, R4, R50, R80 ;  /* 0x000000320450723c */ /* 0x000fec0000001850 */
[C---:B-----5:R-:W-:Y:S06]  /*33b0*/  HMMA.16816.F32 R36, R8.reuse, R48, R36 ;  /* 0x000000300824723c */ /* 0x060fec0000001824 */
[C---:B------:R-:W-:Y:S06]  /*33c0*/  HMMA.16816.F32 R48, R8.reuse, R50, R32 ;  /* 0x000000320830723c */ /* 0x040fec0000001820 */
[----:B------:R-:W-:Y:S06]  /*33d0*/  HMMA.16816.F32 R32, R8, R44, R24 ;  /* 0x0000002c0820723c */ /* 0x000fec0000001818 */
[C---:B------:R-:W-:Y:S06]  /*33e0*/  HMMA.16816.F32 R92, R4.reuse, R52, R92 ;  /* 0x00000034045c723c */ /* 0x040fec000000185c */
[C---:B------:R-:W-:Y:S06]  /*33f0*/  HMMA.16816.F32 R88, R4.reuse, R54, R88 ;  /* 0x000000360458723c */ /* 0x040fec0000001858 */
[C---:B------:R-:W-:Y:S06]  /*3400*/  HMMA.16816.F32 R68, R4.reuse, R20, R68 ;  /* 0x000000140444723c */ /* 0x040fec0000001844 */
[----:B------:R-:W-:Y:S06]  /*3410*/  HMMA.16816.F32 R64, R4, R22, R64 ;  /* 0x000000160440723c */ /* 0x000fec0000001840 */
[C---:B------:R-:W-:Y:S06]  /*3420*/  HMMA.16816.F32 R60, R8.reuse, R52, R60 ;  /* 0x00000034083c723c */ /* 0x040fec000000183c */
[----:B------:R-:W-:Y:S06]  /*3430*/  HMMA.16816.F32 R24, R8, R20, R12 ;  /* 0x000000140818723c */ /* 0x000fec000000180c */
[C---:B------:R-:W-:Y:S06]  /*3440*/  HMMA.16816.F32 R76, R4.reuse, R44, R76 ;  /* 0x0000002c044c723c */ /* 0x040fec000000184c */
[----:B------:R-:W-:Y:S06]  /*3450*/  HMMA.16816.F32 R72, R4, R46, R72 ;  /* 0x0000002e0448723c */ /* 0x000fec0000001848 */
[C---:B------:R-:W-:Y:S06]  /*3460*/  HMMA.16816.F32 R52, R8.reuse, R54, R56 ;  /* 0x000000360834723c */ /* 0x040fec0000001838 */
[----:B------:R-:W-:Y:S01]  /*3470*/  HMMA.16816.F32 R28, R8, R46, R28 ;  /* 0x0000002e081c723c */ /* 0x000fe2000000181c */
[----:B------:R-:W-:-:S02]  /*3480*/  VIADDMNMX R57, R134, 0x8, R3, PT ;  /* 0x0000000886397846 */ /* 0x000fc40003800103 */
[C-C-:B------:R-:W-:Y:S02]  /*3490*/  VIADDMNMX R59, R134.reuse, 0x40, R3.reuse, PT ;  /* 0x00000040863b7846 */ /* 0x140fe40003800103 */
[C---:B------:R-:W-:Y:S01]  /*34a0*/  VIADDMNMX R58, R134.reuse, 0x48, R3, PT ;  /* 0x00000048863a7846 */ /* 0x040fe20003800103 */
[----:B------:R-:W-:Y:S01]  /*34b0*/  HMMA.16816.F32 R20, R8, R22, R16 ;  /* 0x000000160814723c */ /* 0x000fe20000001810 */
[----:B------:R-:W-:Y:S01]  /*34c0*/  VIMNMX R56, R134, UR25, PT ;  /* 0x0000001986387c48 */ /* 0x000fe2000bfe0100 */
[----:B------:R-:W-:Y:S06]  /*34d0*/  BAR.SYNC.DEFER_BLOCKING 0x0 ;  /* 0x0000000000007b1d */ /* 0x000fec0000010000 */
[----:B------:R-:W-:-:S01]  /*34e0*/  NOP ;  /* 0x0000000000007918 */ /* 0x000fc20000000000 */
[----:B------:R-:W-:-:S15]  /*34f0*/  @!P0 BRA `(.L_x_560) ;  /* 0x00000004000c8947 */ /* 0x000fde0003800000 */
[----:B------:R-:W-:Y:S01]  /*3500*/  ULDC UR6, c[0x0][0x2d0] ;  /* 0x0000b40000067ab9 */ /* 0x000fe20000000800 */
[----:B------:R-:W-:Y:S01]  /*3510*/  UIADD3 UR25, UR18, -0x2, URZ ;  /* 0xfffffffe12197890 */ /* 0x000fe2000fffe03f */
[----:B------:R-:W-:Y:S01]  /*3520*/  ISETP.GE.AND P4, PT, R157, UR6, PT ;  /* 0x000000069d007c0c */ /* 0x000fe2000bf86270 */
[----:B------:R-:W-:Y:S01]  /*3530*/  BSSY B0, `(.L_x_561) ;  /* 0x000003e000007945 */ /* 0x000fe20003800000 */
[----:B------:R-:W-:Y:S01]  /*3540*/  ISETP.GE.AND P5, PT, R132, UR6, PT ;  /* 0x0000000684007c0c */ /* 0x000fe2000bfa6270 */
[----:B------:R-:W-:Y:S01]  /*3550*/  USHF.R.S32.HI UR7, URZ, 0x1f, UR25 ;  /* 0x0000001f3f077899 */ /* 0x000fe20008011419 */
[----:B------:R-:W-:Y:S01]  /*3560*/  ISETP.GE.AND P2, PT, R153, UR6, PT ;  /* 0x0000000699007c0c */ /* 0x000fe2000bf46270 */
[----:B------:R-:W-:Y:S01]  /*3570*/  UIMAD UR6, UR28, UR25, URZ ;  /* 0x000000191c0672a4 */ /* 0x000fe2000f8e023f */
[----:B------:R-:W-:-:S03]  /*3580*/  IMAD.U32 R3, RZ, RZ, UR25 ;  /* 0x00000019ff037e24 */ /* 0x000fc6000f8e00ff */
[----:B------:R-:W-:Y:S01]  /*3590*/  UIMAD UR6, UR7, UR29, UR6 ;  /* 0x0000001d070672a4 */ /* 0x000fe2000f8e0206 */
[----:B------:R-:W-:-:S03]  /*35a0*/  IMAD.WIDE.U32 R4, R3, UR29, R158 ;  /* 0x0000001d03047c25 */ /* 0x000fc6000f8e009e */
        /* <DEDUP_REMOVED lines=12> */
[C---:B---3--:R-:W-:Y:S02]  /*3670*/  @!P5 LEA R14, P6, R4.reuse, R6, 0x1 ;  /* 0x00000006040ed211 */ /* 0x048fe400078c08ff */
        /* <DEDUP_REMOVED lines=41> */
.L_x_562:
[----:B------:R-:W-:Y:S05]  /*3910*/  BSYNC B0 ;  /* 0x0000000000007941 */ /* 0x000fea0003800000 */
.L_x_561:
[----:B------:R-:W0:Y:S02]  /*3920*/  LDGDEPBAR ;  /* 0x00000000000079af */ /* 0x000e240000000000 */
.L_x_560:
[----:B------:R-:W-:Y:S01]  /*3930*/  IMAD.U32 R3, RZ, RZ, UR17 ;  /* 0x00000011ff037e24 */ /* 0x000fe2000f8e00ff */
[----:B------:R-:W-:Y:S01]  /*3940*/  USHF.L.U32 UR6, UR42, 0x1, URZ ;  /* 0x000000012a067899 */ /* 0x000fe2000800063f */
[----:B------:R-:W-:Y:S01]  /*3950*/  VIADD R9, R135, 0x4 ;  /* 0x0000000487097836 */ /* 0x000fe20000000000 */
[----:B--2---:R-:W-:Y:S01]  /*3960*/  LOP3.LUT R12, R152, UR26, RZ, 0x3c, !PT ;  /* 0x0000001a980c7c12 */ /* 0x004fe2000f8e3cff */
[----:B------:R-:W-:Y:S01]  /*3970*/  IMAD R3, R3, 0x40, R156 ;  /* 0x0000004003037824 */ /* 0x000fe200078e029c */
[----:B------:R-:W-:Y:S01]  /*3980*/  UIADD3 UR7, UR6, 0x1, URZ ;  /* 0x0000000106077890 */ /* 0x000fe2000fffe03f */
[----:B------:R-:W-:Y:S01]  /*3990*/  IMAD.WIDE.U32 R40, R155, -0x2daee0ad, RZ ;  /* 0xd2511f539b287825 */ /* 0x000fe200078e00ff */
[----:B------:R-:W-:Y:S01]  /*39a0*/  ULOP3.LUT UR6, UR6, UR27, URZ, 0x3c, !UPT ;  /* 0x0000001b06067292 */ /* 0x000fe2000f8e3c3f */
[----:B------:R-:W-:Y:S01]  /*39b0*/  STL [R1+0x1c0], R132 ;  /* 0x0001c08401007387 */ /* 0x000fe20000100800 */
[CC--:B------:R-:W-:Y:S01]  /*39c0*/  ISETP.GE.AND P4, PT, R3.reuse, R57.reuse, PT ;  /* 0x000000390300720c */ /* 0x0c0fe20003f86270 */
[C---:B-1----:R-:W-:Y:S01]  /*39d0*/  VIADD R4, R3.reuse, 0x1 ;  /* 0x0000000103047836 */ /* 0x042fe20000000000 */
[CC--:B------:R-:W-:Y:S01]  /*39e0*/  ISETP.GE.AND P6, PT, R3.reuse, R56.reuse, PT ;  /* 0x000000380300720c */ /* 0x0c0fe20003fc6270 */
[----:B------:R-:W-:Y:S01]  /*39f0*/  VIADD R5, R3, 0x8 ;  /* 0x0000000803057836 */ /* 0x000fe20000000000 */
[----:B------:R-:W-:Y:S01]  /*3a00*/  FSEL R96, R62, -INF , !P4 ;  /* 0xff8000003e607808 */ /* 0x000fe20006000000 */
[----:B------:R-:W-:Y:S01]  /*3a10*/  ULOP3.LUT UR7, UR7, UR27, URZ, 0x3c, !UPT ;  /* 0x0000001b07077292 */ /* 0x000fe2000f8e3c3f */
[C---:B------:R-:W-:Y:S01]  /*3a20*/  ISETP.GE.AND P5, PT, R4.reuse, R56, PT ;  /* 0x000000380400720c */ /* 0x040fe20003fa6270 */
[C---:B------:R-:W-:Y:S01]  /*3a30*/  IMAD.WIDE.U32 R6, R9.reuse, -0x326172a9, RZ ;  /* 0xcd9e8d5709067825 */ /* 0x040fe200078e00ff */
[C---:B------:R-:W-:Y:S01]  /*3a40*/  ISETP.GE.AND P2, PT, R4.reuse, R57, PT ;  /* 0x000000390400720c */ /* 0x040fe20003f46270 */
[----:B------:R-:W-:Y:S01]  /*3a50*/  UIADD3 UR40, UR26, -0x61c88647, URZ ;  /* 0x9e3779b91a287890 */ /* 0x000fe2000fffe03f */
[CC--:B------:R-:W-:Y:S01]  /*3a60*/  ISETP.GE.AND P1, PT, R4.reuse, R59.reuse, PT ;  /* 0x0000003b0400720c */ /* 0x0c0fe20003f26270 */
[----:B------:R-:W-:Y:S01]  /*3a70*/  IMAD.WIDE.U32 R18, R9, -0x326172a9, RZ ;  /* 0xcd9e8d5709127825 */ /* 0x000fe200078e00ff */
[-C--:B------:R-:W-:Y:S01]  /*3a80*/  ISETP.GE.AND P3, PT, R4, R58.reuse, PT ;  /* 0x0000003a0400720c */ /* 0x080fe20003f66270 */
[----:B------:R-:W-:Y:S01]  /*3a90*/  UIADD3 UR39, UR26, 0x3c6ef372, URZ ;  /* 0x3c6ef3721a277890 */ /* 0x000fe2000fffe03f */
[----:B------:R-:W-:Y:S01]  /*3aa0*/  FSEL R62, R61, -INF , !P5 ;  /* 0xff8000003d3e7808 */ /* 0x000fe20006800000 */
[----:B------:R-:W-:Y:S01]  /*3ab0*/  VIADD R4, R3, 0x9 ;  /* 0x0000000903047836 */ /* 0x000fe20000000000 */
[----:B------:R-:W-:Y:S01]  /*3ac0*/  FSEL R97, R63, -INF , !P2 ;  /* 0xff8000003f617808 */ /* 0x000fe20005000000 */
[----:B------:R-:W-:Y:S01]  /*3ad0*/  STL.64 [R1+0x1d0], R58 ;  /* 0x0001d03a01007387 */ /* 0x000fe20000100a00 */
[----:B------:R-:W-:Y:S01]  /*3ae0*/  ISETP.GE.AND P4, PT, R3, R59, PT ;  /* 0x0000003b0300720c */ /* 0x000fe20003f86270 */
[----:B------:R-:W-:Y:S01]  /*3af0*/  UIADD3 UR36, UR27, 0x32370b8f, URZ ;  /* 0x32370b8f1b247890 */ /* 0x000fe2000fffe03f */
[----:B------:R-:W-:Y:S01]  /*3b00*/  FSEL R101, R93, -INF , !P1 ;  /* 0xff8000005d657808 */ /* 0x000fe20004800000 */
[----:B------:R-:W-:Y:S01]  /*3b10*/  STL.64 [R1+0x1c8], R56 ;  /* 0x0001c83801007387 */ /* 0x000fe20000100a00 */
[----:B------:R-:W-:Y:S01]  /*3b20*/  ISETP.GE.AND P2, PT, R3, R58, PT ;  /* 0x0000003a0300720c */ /* 0x000fe20003f46270 */
[----:B------:R-:W-:Y:S01]  /*3b30*/  UIADD3 UR38, UR27, 0x76cf5d0a, URZ ;  /* 0x76cf5d0a1b267890 */ /* 0x000fe2000fffe03f */
[-C--:B------:R-:W-:Y:S01]  /*3b40*/  ISETP.GE.AND P5, PT, R5, R56.reuse, PT ;  /* 0x000000380500720c */ /* 0x080fe20003fa6270 */
[----:B------:R-:W-:Y:S01]  /*3b50*/  STL.64 [R1+0x38], R40 ;  /* 0x0000382801007387 */ /* 0x000fe20000100a00 */
[----:B------:R-:W-:Y:S01]  /*3b60*/  ISETP.GE.AND P1, PT, R4, R56, PT ;  /* 0x000000380400720c */ /* 0x000fe20003f26270 */
[----:B------:R-:W-:Y:S01]  /*3b70*/  UIADD3 UR37, UR26, -0x255992d5, URZ ;  /* 0xdaa66d2b1a257890 */ /* 0x000fe2000fffe03f */
[----:B------:R-:W-:Y:S01]  /*3b80*/  FSEL R100, R92, -INF , !P4 ;  /* 0xff8000005c647808 */ /* 0x000fe20006000000 */
[----:B------:R1:W-:Y:S01]  /*3b90*/  STL [R1+0x194], R12 ;  /* 0x0001940c01007387 */ /* 0x0003e20000100800 */
[----:B------:R-:W-:Y:S01]  /*3ba0*/  FSEL R60, R60, -INF , !P6 ;  /* 0xff8000003c3c7808 */ /* 0x000fe20007000000 */
[----:B------:R-:W-:Y:S01]  /*3bb0*/  UIADD3 UR35, UR26, 0x78dde6e4, URZ ;  /* 0x78dde6e41a237890 */ /* 0x000fe2000fffe03f */
[----:B------:R-:W-:Y:S01]  /*3bc0*/  FSEL R102, R94, -INF , !P2 ;  /* 0xff8000005e667808 */ /* 0x000fe20005000000 */
[----:B------:R-:W-:Y:S01]  /*3bd0*/  UIADD3 UR34, UR27, -0x126145ec, URZ ;  /* 0xed9eba141b227890 */ /* 0x000fe2000fffe03f */
[----:B------:R-:W-:Y:S01]  /*3be0*/  FSEL R103, R95, -INF , !P3 ;  /* 0xff8000005f677808 */ /* 0x000fe20005800000 */
[----:B------:R-:W-:Y:S01]  /*3bf0*/  UIADD3 UR17, UR27, -0x56f99767, URZ ;  /* 0xa90668991b117890 */ /* 0x000fe2000fffe03f */
[----:B------:R-:W-:Y:S01]  /*3c00*/  FSEL R61, R52, -INF , !P5 ;  /* 0xff800000343d7808 */ /* 0x000fe20006800000 */
[----:B------:R-:W-:Y:S01]  /*3c10*/  UIADD3 UR25, UR26, 0x1715609d, URZ ;  /* 0x1715609d1a197890 */ /* 0x000fe2000fffe03f */
[----:B------:R-:W-:Y:S01]  /*3c20*/  FSEL R92, R53, -INF , !P1 ;  /* 0xff800000355c7808 */ /* 0x000fe20004800000 */
[----:B------:R-:W-:Y:S01]  /*3c30*/  ULDC UR41, c[0x0][0x2ec] ;  /* 0x0000bb0000297ab9 */ /* 0x000fe20000000800 */
[C---:B------:R-:W-:Y:S01]  /*3c40*/  ISETP.GE.AND P6, PT, R5.reuse, R57, PT ;  /* 0x000000390500720c */ /* 0x040fe20003fc6270 */
[----:B------:R-:W-:Y:S01]  /*3c50*/  IMAD.MOV.U32 R104, RZ, RZ, R154 ;  /* 0x000000ffff687224 */ /* 0x000fe200078e009a */
[----:B------:R-:W-:-:S02]  /*3c60*/  ISETP.GE.AND P4, PT, R5, R59, PT ;  /* 0x0000003b0500720c */ /* 0x000fc40003f86270 */
[-C--:B------:R-:W-:Y:S01]  /*3c70*/  ISETP.GE.AND P2, PT, R5, R58.reuse, PT ;  /* 0x0000003a0500720c */ /* 0x080fe20003f46270 */
[C---:B------:R-:W-:Y:S01]  /*3c80*/  VIADD R5, R3.reuse, 0x10 ;  /* 0x0000001003057836 */ /* 0x040fe20000000000 */
[C---:B------:R-:W-:Y:S02]  /*3c90*/  ISETP.GE.AND P5, PT, R4.reuse, R57, PT ;  /* 0x000000390400720c */ /* 0x040fe40003fa6270 */
[C---:B------:R-:W-:Y:S02]  /*3ca0*/  ISETP.GE.AND P1, PT, R4.reuse, R59, PT ;  /* 0x0000003b0400720c */ /* 0x040fe40003f26270 */
[----:B------:R-:W-:Y:S01]  /*3cb0*/  ISETP.GE.AND P3, PT, R4, R58, PT ;  /* 0x0000003a0400720c */ /* 0x000fe20003f66270 */
[----:B------:R-:W-:Y:S01]  /*3cc0*/  VIADD R4, R3, 0x11 ;  /* 0x0000001103047836 */ /* 0x000fe20000000000 */
[----:B------:R-:W-:Y:S02]  /*3cd0*/  FSEL R98, R90, -INF , !P2 ;  /* 0xff8000005a627808 */ /* 0x000fe40005000000 */
[----:B------:R-:W-:-:S02]  /*3ce0*/  FSEL R94, R55, -INF , !P5 ;  /* 0xff800000375e7808 */ /* 0x000fc40006800000 */
[----:B------:R-:W-:Y:S02]  /*3cf0*/  FSEL R90, R89, -INF , !P1 ;  /* 0xff800000595a7808 */ /* 0x000fe40004800000 */
[-C--:B------:R-:W-:Y:S02]  /*3d00*/  ISETP.GE.AND P5, PT, R5, R56.reuse, PT ;  /* 0x000000380500720c */ /* 0x080fe40003fa6270 */
[----:B------:R-:W-:Y:S02]  /*3d10*/  ISETP.GE.AND P1, PT, R4, R56, PT ;  /* 0x000000380400720c */ /* 0x000fe40003f26270 */
[----:B------:R-:W-:Y:S02]  /*3d20*/  FSEL R93, R54, -INF , !P6 ;  /* 0xff800000365d7808 */ /* 0x000fe40007000000 */
[----:B------:R-:W-:Y:S02]  /*3d30*/  FSEL R95, R88, -INF , !P4 ;  /* 0xff800000585f7808 */ /* 0x000fe40006000000 */
[----:B------:R-:W-:-:S02]  /*3d40*/  FSEL R91, R91, -INF , !P3 ;  /* 0xff8000005b5b7808 */ /* 0x000fc40005800000 */
[----:B------:R-:W-:Y:S02]  /*3d50*/  FSEL R52, R36, -INF , !P5 ;  /* 0xff80000024347808 */ /* 0x000fe40006800000 */
[----:B------:R-:W-:Y:S02]  /*3d60*/  FSEL R63, R37, -INF , !P1 ;  /* 0xff800000253f7808 */ /* 0x000fe40004800000 */
[C---:B------:R-:W-:Y:S02]  /*3d70*/  ISETP.GE.AND P6, PT, R5.reuse, R57, PT ;  /* 0x000000390500720c */ /* 0x040fe40003fc6270 */
[C---:B------:R-:W-:Y:S02]  /*3d80*/  ISETP.GE.AND P4, PT, R5.reuse, R59, PT ;  /* 0x0000003b0500720c */ /* 0x040fe40003f86270 */
[----:B------:R-:W-:Y:S01]  /*3d90*/  ISETP.GE.AND P2, PT, R5, R58, PT ;  /* 0x0000003a0500720c */ /* 0x000fe20003f46270 */
[----:B------:R-:W-:Y:S01]  /*3da0*/  VIADD R5, R3, 0x18 ;  /* 0x0000001803057836 */ /* 0x000fe20000000000 */
[----:B------:R-:W-:-:S02]  /*3db0*/  ISETP.GE.AND P5, PT, R4, R57, PT ;  /* 0x000000390400720c */ /* 0x000fc40003fa6270 */
[C---:B------:R-:W-:Y:S02]  /*3dc0*/  ISETP.GE.AND P1, PT, R4.reuse, R59, PT ;  /* 0x0000003b0400720c */ /* 0x040fe40003f26270 */
[----:B------:R-:W-:Y:S01]  /*3dd0*/  ISETP.GE.AND P3, PT, R4, R58, PT ;  /* 0x0000003a0400720c */ /* 0x000fe20003f66270 */
[----:B------:R-:W-:Y:S01]  /*3de0*/  VIADD R4, R3, 0x19 ;  /* 0x0000001903047836 */ /* 0x000fe20000000000 */
[----:B------:R-:W-:Y:S02]  /*3df0*/  FSEL R89, R39, -INF , !P5 ;  /* 0xff80000027597808 */ /* 0x000fe40006800000 */
[----:B------:R-:W-:Y:S02]  /*3e00*/  FSEL R85, R85, -INF , !P1 ;  /* 0xff80000055557808 */ /* 0x000fe40004800000 */
[-C--:B------:R-:W-:Y:S02]  /*3e10*/  ISETP.GE.AND P5, PT, R5, R56.reuse, PT ;  /* 0x000000380500720c */ /* 0x080fe40003fa6270 */
[----:B------:R-:W-:-:S02]  /*3e20*/  ISETP.GE.AND P1, PT, R4, R56, PT ;  /* 0x000000380400720c */ /* 0x000fc40003f26270 */
[----:B------:R-:W-:Y:S02]  /*3e30*/  FSEL R88, R38, -INF , !P6 ;  /* 0xff80000026587808 */ /* 0x000fe40007000000 */
[----:B------:R-:W-:Y:S02]  /*3e40*/  FSEL R99, R84, -INF , !P4 ;  /* 0xff80000054637808 */ /* 0x000fe40006000000 */
[----:B------:R-:W-:Y:S02]  /*3e50*/  FSEL R86, R86, -INF , !P2 ;  /* 0xff80000056567808 */ /* 0x000fe40005000000 */
[----:B------:R-:W-:Y:S02]  /*3e60*/  FSEL R87, R87, -INF , !P3 ;  /* 0xff80000057577808 */ /* 0x000fe40005800000 */
[----:B------:R-:W-:Y:S02]  /*3e70*/  FSEL R48, R48, -INF , !P5 ;  /* 0xff80000030307808 */ /* 0x000fe40006800000 */
[----:B------:R-:W-:-:S02]  /*3e80*/  FSEL R49, R49, -INF , !P1 ;  /* 0xff80000031317808 */ /* 0x000fc40004800000 */
[C---:B------:R-:W-:Y:S02]  /*3e90*/  ISETP.GE.AND P6, PT, R5.reuse, R57, PT ;  /* 0x000000390500720c */ /* 0x040fe40003fc6270 */
[C---:B------:R-:W-:Y:S02]  /*3ea0*/  ISETP.GE.AND P4, PT, R5.reuse, R59, PT ;  /* 0x0000003b0500720c */ /* 0x040fe40003f86270 */
[-C--:B------:R-:W-:Y:S01]  /*3eb0*/  ISETP.GE.AND P2, PT, R5, R58.reuse, PT ;  /* 0x0000003a0500720c */ /* 0x080fe20003f46270 */
[C---:B------:R-:W-:Y:S01]  /*3ec0*/  VIADD R5, R3.reuse, 0x20 ;  /* 0x0000002003057836 */ /* 0x040fe20000000000 */
[C---:B------:R-:W-:Y:S02]  /*3ed0*/  ISETP.GE.AND P5, PT, R4.reuse, R57, PT ;  /* 0x000000390400720c */ /* 0x040fe40003fa6270 */
[C---:B------:R-:W-:Y:S02]  /*3ee0*/  ISETP.GE.AND P1, PT, R4.reuse, R59, PT ;  /* 0x0000003b0400720c */ /* 0x040fe40003f26270 */
[----:B------:R-:W-:Y:S01]  /*3ef0*/  ISETP.GE.AND P3, PT, R4, R58, PT ;  /* 0x0000003a0400720c */ /* 0x000fe20003f66270 */
[----:B------:R-:W-:Y:S01]  /*3f00*/  VIADD R4, R3, 0x21 ;  /* 0x0000002103047836 */ /* 0x000fe20000000000 */
        /* <DEDUP_REMOVED lines=44> */
[C---:B------:R-:W-:Y:S02]  /*41d0*/  ISETP.GE.AND P5, PT, R4.reuse, R57, PT ;  /* 0x000000390400720c */ /* 0x040fe40003fa6270 */
[C---:B------:R-:W-:Y:S02]  /*41e0*/  ISETP.GE.AND P1, PT, R4.reuse, R59, PT ;  /* 0x0000003b0400720c */ /* 0x040fe40003f26270 */
[----:B------:R-:W-:Y:S01]  /*41f0*/  ISETP.GE.AND P3, PT, R4, R58, PT ;  /* 0x0000003a0400720c */ /* 0x000fe20003f66270 */
[----:B------:R-:W-:Y:S01]  /*4200*/  VIADD R4, R3, 0x38 ;  /* 0x0000003803047836 */ /* 0x000fe20000000000 */
[----:B------:R-:W-:Y:S01]  /*4210*/  FSEL R123, R27, -INF , !P5 ;  /* 0xff8000001b7b7808 */ /* 0x000fe20006800000 */
[----:B------:R-:W-:Y:S01]  /*4220*/  VIADD R3, R3, 0x39 ;  /* 0x0000003903037836 */ /* 0x000fe20000000000 */
[----:B------:R-:W-:-:S02]  /*4230*/  FSEL R220, R69, -INF , !P1 ;  /* 0xff80000045dc7808 */ /* 0x000fc40004800000 */
[-C--:B------:R-:W-:Y:S02]  /*4240*/  ISETP.GE.AND P5, PT, R4, R56.reuse, PT ;  /* 0x000000380400720c */ /* 0x080fe40003fa6270 */
[----:B------:R-:W-:Y:S02]  /*4250*/  ISETP.GE.AND P1, PT, R3, R56, PT ;  /* 0x000000380300720c */ /* 0x000fe40003f26270 */
[----:B------:R-:W-:Y:S02]  /*4260*/  FSEL R118, R30, -INF , !P6 ;  /* 0xff8000001e767808 */ /* 0x000fe40007000000 */
[----:B------:R-:W-:Y:S02]  /*4270*/  FSEL R217, R72, -INF , !P4 ;  /* 0xff80000048d97808 */ /* 0x000fe40006000000 */
[C---:B------:R-:W-:Y:S02]  /*4280*/  ISETP.GE.AND P6, PT, R5.reuse, R57, PT ;  /* 0x000000390500720c */ /* 0x040fe40003fc6270 */
[----:B------:R-:W-:-:S02]  /*4290*/  ISETP.GE.AND P4, PT, R5, R59, PT ;  /* 0x0000003b0500720c */ /* 0x000fc40003f86270 */
[----:B------:R-:W-:Y:S02]  /*42a0*/  ISETP.GE.AND P2, PT, R5, R58, PT ;  /* 0x0000003a0500720c */ /* 0x000fe40003f46270 */
[----:B------:R-:W-:Y:S02]  /*42b0*/  FSEL R122, R20, -INF , !P5 ;  /* 0xff800000147a7808 */ /* 0x000fe40006800000 */
[----:B------:R-:W-:Y:S01]  /*42c0*/  FSEL R121, R21, -INF , !P1 ;  /* 0xff80000015797808 */ /* 0x000fe20004800000 */
[----:B------:R-:W-:Y:S01]  /*42d0*/  IMAD.WIDE.U32 R20, R135, -0x326172a9, RZ ;  /* 0xcd9e8d5787147825 */ /* 0x000fe200078e00ff */
[----:B------:R-:W-:Y:S02]  /*42e0*/  FSEL R120, R26, -INF , !P6 ;  /* 0xff8000001a787808 */ /* 0x000fe40007000000 */
[----:B------:R-:W-:Y:S02]  /*42f0*/  FSEL R221, R68, -INF , !P4 ;  /* 0xff80000044dd7808 */ /* 0x000fe40006000000 */
[----:B------:R-:W-:Y:S01]  /*4300*/  FSEL R245, R70, -INF , !P2 ;  /* 0xff80000046f57808 */ /* 0x000fe20005000000 */
[----:B------:R2:W-:Y:S01]  /*4310*/  STL.64 [R1+0x1b8], R20 ;  /* 0x0001b81401007387 */ /* 0x0005e20000100a00 */
[----:B------:R-:W-:-:S02]  /*4320*/  FSEL R244, R71, -INF , !P3 ;  /* 0xff80000047f47808 */ /* 0x000fc40005800000 */
[C---:B------:R-:W-:Y:S02]  /*4330*/  ISETP.GE.AND P6, PT, R4.reuse, R57, PT ;  /* 0x000000390400720c */ /* 0x040fe40003fc6270 */
[C---:B------:R-:W-:Y:S02]  /*4340*/  ISETP.GE.AND P4, PT, R4.reuse, R59, PT ;  /* 0x0000003b0400720c */ /* 0x040fe40003f86270 */
[-C--:B------:R-:W-:Y:S02]  /*4350*/  ISETP.GE.AND P2, PT, R4, R58.reuse, PT ;  /* 0x0000003a0400720c */ /* 0x080fe40003f46270 */
[C---:B------:R-:W-:Y:S02]  /*4360*/  ISETP.GE.AND P5, PT, R3.reuse, R57, PT ;  /* 0x000000390300720c */ /* 0x040fe40003fa6270 */
[C---:B------:R-:W-:Y:S02]  /*4370*/  ISETP.GE.AND P3, PT, R3.reuse, R59, PT ;  /* 0x0000003b0300720c */ /* 0x040fe40003f66270 */
[----:B------:R-:W-:-:S02]  /*4380*/  ISETP.GE.AND P1, PT, R3, R58, PT ;  /* 0x0000003a0300720c */ /* 0x000fc40003f26270 */
[C---:B------:R-:W-:Y:S01]  /*4390*/  LOP3.LUT R3, R41.reuse, UR6, RZ, 0x3c, !PT ;  /* 0x0000000629037c12 */ /* 0x040fe2000f8e3cff */
[----:B------:R-:W-:Y:S01]  /*43a0*/  UIADD3 UR6, UR27, -0x4498517b, URZ ;  /* 0xbb67ae851b067890 */ /* 0x000fe2000fffe03f */
[----:B------:R-:W-:Y:S02]  /*43b0*/  LOP3.LUT R4, R41, UR7, RZ, 0x3c, !PT ;  /* 0x0000000729047c12 */ /* 0x000fe4000f8e3cff */
[-C--:B------:R-:W-:Y:S01]  /*43c0*/  LOP3.LUT R8, R21, R12.reuse, RZ, 0x3c, !PT ;  /* 0x0000000c15087212 */ /* 0x080fe200078e3cff */
[----:B------:R-:W-:Y:S01]  /*43d0*/  IMAD.WIDE.U32 R10, R3, -0x326172a9, RZ ;  /* 0xcd9e8d57030a7825 */ /* 0x000fe200078e00ff */
[----:B------:R-:W-:Y:S02]  /*43e0*/  LOP3.LUT R7, R7, R12, RZ, 0x3c, !PT ;  /* 0x0000000c07077212 */ /* 0x000fe400078e3cff */
[----:B------:R-:W-:Y:S01]  /*43f0*/  FSEL R125, R22, -INF , !P6 ;  /* 0xff800000167d7808 */ /* 0x000fe20007000000 */
[----:B------:R-:W-:Y:S01]  /*4400*/  IMAD.WIDE.U32 R4, R4, -0x326172a9, RZ ;  /* 0xcd9e8d5704047825 */ /* 0x000fe200078e00ff */
[----:B------:R-:W-:-:S02]  /*4410*/  FSEL R124, R23, -INF , !P5 ;  /* 0xff800000177c7808 */ /* 0x000fc40006800000 */
[--C-:B------:R-:W-:Y:S01]  /*4420*/  LOP3.LUT R14, R11, UR40, R6.reuse, 0x96, !PT ;  /* 0x000000280b0e7c12 */ /* 0x100fe2000f8e9606 */
[----:B------:R-:W-:Y:S01]  /*4430*/  IMAD.WIDE.U32 R22, R8, -0x2daee0ad, RZ ;  /* 0xd2511f5308167825 */ /* 0x000fe200078e00ff */
[----:B------:R-:W-:Y:S02]  /*4440*/  LOP3.LUT R184, R5, UR40, R6, 0x96, !PT ;  /* 0x0000002805b87c12 */ /* 0x000fe4000f8e9606 */
[----:B------:R-:W-:Y:S01]  /*4450*/  LOP3.LUT R3, R19, R12, RZ, 0x3c, !PT ;  /* 0x0000000c13037212 */ /* 0x000fe200078e3cff */
[----:B------:R-:W-:Y:S01]  /*4460*/  IMAD.WIDE.U32 R54, R7, -0x2daee0ad, RZ ;  /* 0xd2511f5307367825 */ /* 0x000fe200078e00ff */
[--C-:B------:R-:W-:Y:S01]  /*4470*/  LOP3.LUT R7, R23, UR6, R40.reuse, 0x96, !PT ;  /* 0x0000000617077c12 */ /* 0x100fe2000f8e9628 */
[----:B------:R-:W-:Y:S01]  /*4480*/  STL.64 [R1+0x40], R22 ;  /* 0x0000401601007387 */ /* 0x000fe20000100a00 */
[----:B------:R-:W-:Y:S01]  /*4490*/  LOP3.LUT R8, R41, UR7, RZ, 0x3c, !PT ;  /* 0x0000000729087c12 */ /* 0x000fe2000f8e3cff */
[----:B------:R-:W-:Y:S01]  /*44a0*/  IMAD.WIDE.U32 R114, R3, -0x2daee0ad, RZ ;  /* 0xd2511f5303727825 */ /* 0x000fe200078e00ff */
[----:B------:R-:W-:Y:S01]  /*44b0*/  LOP3.LUT R6, R55, UR6, R40, 0x96, !PT ;  /* 0x0000000637067c12 */ /* 0x000fe2000f8e9628 */
[----:B------:R3:W-:Y:S01]  /*44c0*/  STL.64 [R1+0xc8], R18 ;  /* 0x0000c81201007387 */ /* 0x0007e20000100a00 */
[----:B------:R-:W-:Y:S01]  /*44d0*/  LOP3.LUT R17, R11, UR40, R18, 0x96, !PT ;  /* 0x000000280b117c12 */ /* 0x000fe2000f8e9612 */
[----:B------:R-:W-:Y:S01]  /*44e0*/  IMAD.WIDE.U32 R232, R7, -0x326172a9, RZ ;  /* 0xcd9e8d5707e87825 */ /* 0x000fe200078e00ff */
[----:B------:R-:W-:Y:S01]  /*44f0*/  LOP3.LUT R3, R115, UR6, R40, 0x96, !PT ;  /* 0x0000000673037c12 */ /* 0x000fe2000f8e9628 */
[----:B------:R-:W-:Y:S01]  /*4500*/  STL.64 [R1+0xd0], R114 ;  /* 0x0000d07201007387 */ /* 0x000fe20000100a00 */
[--C-:B------:R-:W-:Y:S01]  /*4510*/  LOP3.LUT R5, R5, UR40, R20.reuse, 0x96, !PT ;  /* 0x0000002805057c12 */ /* 0x100fe2000f8e9614 */
[----:B------:R-:W-:Y:S01]  /*4520*/  IMAD.WIDE.U32 R46, R6, -0x326172a9, RZ ;  /* 0xcd9e8d57062e7825 */ /* 0x000fe200078e00ff */
[----:B------:R-:W-:Y:S01]  /*4530*/  LOP3.LUT R6, R11, UR40, R20, 0x96, !PT ;  /* 0x000000280b067c12 */ /* 0x000fe2000f8e9614 */
[----:B------:R-:W-:Y:S01]  /*4540*/  ULDC.64 UR6, c[0x0][0x2a8] ;  /* 0x0000aa0000067ab9 */ /* 0x000fe20000000a00 */
[--C-:B-1----:R-:W-:Y:S01]  /*4550*/  LOP3.LUT R12, R233, UR39, R10.reuse, 0x96, !PT ;  /* 0x00000027e90c7c12 */ /* 0x102fe2000f8e960a */
[----:B------:R-:W-:Y:S01]  /*4560*/  IMAD.WIDE.U32 R112, R3, -0x326172a9, RZ ;  /* 0xcd9e8d5703707825 */ /* 0x000fe200078e00ff */
[----:B------:R-:W-:-:S02]  /*4570*/  LOP3.LUT R13, R47, UR39, R10, 0x96, !PT ;  /* 0x000000272f0d7c12 */ /* 0x000fc4000f8e960a */
[--C-:B------:R-:W-:Y:S01]  /*4580*/  LOP3.LUT R9, R233, UR39, R4.reuse, 0x96, !PT ;  /* 0x00000027e9097c12 */ /* 0x100fe2000f8e9604 */
[----:B------:R-:W-:Y:S01]  /*4590*/  IMAD.WIDE.U32 R10, R8, -0x326172a9, RZ ;  /* 0xcd9e8d57080a7825 */ /* 0x000fe200078e00ff */
[----:B------:R-:W-:Y:S01]  /*45a0*/  LOP3.LUT R183, R47, UR39, R4, 0x96, !PT ;  /* 0x000000272fb77c12 */ /* 0x000fe2000f8e9604 */
[----:B------:R-:W-:Y:S01]  /*45b0*/  STL.64 [R1+0x90], R112 ;  /* 0x0000907001007387 */ /* 0x000fe20000100a00 */
[----:B------:R-:W-:Y:S01]  /*45c0*/  FSEL R240, R64, -INF , !P4 ;  /* 0xff80000040f07808 */ /* 0x000fe20006000000 */
[----:B------:R-:W-:Y:S01]  /*45d0*/  IMAD.WIDE.U32 R6, R6, -0x2daee0ad, RZ ;  /* 0xd2511f5306067825 */ /* 0x000fe200078e00ff */
[----:B------:R-:W-:Y:S02]  /*45e0*/  LOP3.LUT R3, R233, UR39, R10, 0x96, !PT ;  /* 0x00000027e9037c12 */ /* 0x000fe4000f8e960a */
[----:B------:R-:W-:Y:S01]  /*45f0*/  LOP3.LUT R8, R11, UR40, R20, 0x96, !PT ;  /* 0x000000280b087c12 */ /* 0x000fe2000f8e9614 */
[----:B------:R-:W-:Y:S01]  /*4600*/  IMAD.WIDE.U32 R30, R12, -0x2daee0ad, RZ ;  /* 0xd2511f530c1e7825 */ /* 0x000fe200078e00ff */
[----:B------:R-:W-:-:S02]  /*4610*/  LOP3.LUT R12, R7, UR38, R22, 0x96, !PT ;  /* 0x00000026070c7c12 */ /* 0x000fc4000f8e9616 */
[----:B------:R-:W-:Y:S01]  /*4620*/  LOP3.LUT R16, R7, UR38, R22, 0x96, !PT ;  /* 0x0000002607107c12 */ /* 0x000fe2000f8e9616 */
[----:B------:R-:W-:Y:S01]  /*4630*/  IMAD.WIDE.U32 R40, R3, -0x2daee0ad, RZ ;  /* 0xd2511f5303287825 */ /* 0x000fe200078e00ff */
[C-C-:B------:R-:W-:Y:S02]  /*4640*/  LOP3.LUT R3, R31.reuse, UR36, R6.reuse, 0x96, !PT ;  /* 0x000000241f037c12 */ /* 0x140fe4000f8e9606 */
[----:B------:R-:W-:Y:S01]  /*4650*/  LOP3.LUT R15, R31, UR36, R6, 0x96, !PT ;  /* 0x000000241f0f7c12 */ /* 0x000fe2000f8e9606 */
[----:B------:R-:W-:Y:S01]  /*4660*/  IMAD.WIDE.U32 R4, R5, -0x2daee0ad, RZ ;  /* 0xd2511f5305047825 */ /* 0x000fe200078e00ff */
[----:B------:R-:W-:Y:S02]  /*4670*/  LOP3.LUT R201, R11, UR40, R18, 0x96, !PT ;  /* 0x000000280bc97c12 */ /* 0x000fe4000f8e9612 */
[----:B------:R-:W-:Y:S01]  /*4680*/  LOP3.LUT R200, R113, UR39, R10, 0x96, !PT ;  /* 0x0000002771c87c12 */ /* 0x000fe2000f8e960a */
[----:B------:R-:W-:Y:S01]  /*4690*/  IMAD.WIDE.U32 R34, R3, -0x326172a9, RZ ;  /* 0xcd9e8d5703227825 */ /* 0x000fe200078e00ff */
[----:B------:R-:W-:-:S02]  /*46a0*/  FMNMX.FTZ R3, R60, R62, !PT ;  /* 0x0000003e3c037209 */ /* 0x000fc40007810000 */
[----:B--2---:R-:W-:Y:S01]  /*46b0*/  LOP3.LUT R20, R5, UR38, R22, 0x96, !PT ;  /* 0x0000002605147c12 */ /* 0x004fe2000f8e9616 */
[----:B------:R-:W-:Y:S01]  /*46c0*/  IMAD.WIDE.U32 R38, R9, -0x2daee0ad, RZ ;  /* 0xd2511f5309267825 */ /* 0x000fe200078e00ff */
[----:B------:R-:W-:Y:S02]  /*46d0*/  FMNMX.FTZ R3, R61, R3, !PT ;  /* 0x000000033d037209 */ /* 0x000fe40007810000 */
[----:B------:R-:W-:Y:S01]  /*46e0*/  FSEL R239, R65, -INF , !P3 ;  /* 0xff80000041ef7808 */ /* 0x000fe20005800000 */
[----:B------:R-:W-:Y:S01]  /*46f0*/  IMAD.WIDE.U32 R6, R14, -0x2daee0ad, RZ ;  /* 0xd2511f530e067825 */ /* 0x000fe200078e00ff */
[----:B---3--:R-:W-:Y:S02]  /*4700*/  LOP3.LUT R19, R39, UR36, R4, 0x96, !PT ;  /* 0x0000002427137c12 */ /* 0x008fe4000f8e9604 */
[----:B------:R-:W-:Y:S01]  /*4710*/  FMNMX.FTZ R3, R92, R3, !PT ;  /* 0x000000035c037209 */ /* 0x000fe20007810000 */
[----:B------:R-:W-:Y:S01]  /*4720*/  IMAD.WIDE.U32 R4, R13, -0x2daee0ad, RZ ;  /* 0xd2511f530d047825 */ /* 0x000fe200078e00ff */
[----:B------:R-:W-:-:S02]  /*4730*/  FSEL R242, R66, -INF , !P2 ;  /* 0xff80000042f27808 */ /* 0x000fc40005000000 */
[----:B------:R-:W-:Y:S01]  /*4740*/  FMNMX.FTZ R3, R52, R3, !PT ;  /* 0x0000000334037209 */ /* 0x000fe20007810000 */
[----:B------:R-:W-:Y:S01]  /*4750*/  IMAD.WIDE.U32 R8, R8, -0x2daee0ad, RZ ;  /* 0xd2511f5308087825 */ /* 0x000fe200078e00ff */
[----:B------:R-:W-:Y:S02]  /*4760*/  LOP3.LUT R18, R5, UR36, R6, 0x96, !PT ;  /* 0x0000002405127c12 */ /* 0x000fe4000f8e9606 */
[----:B------:R-:W-:Y:S01]  /*4770*/  FMNMX.FTZ R3, R63, R3, !PT ;  /* 0x000000033f037209 */ /* 0x000fe20007810000 */
[----:B------:R-:W-:Y:S01]  /*4780*/  IMAD.WIDE.U32 R10, R17, -0x2daee0ad, RZ ;  /* 0xd2511f53110a7825 */ /* 0x000fe200078e00ff */
[----:B------:R-:W-:Y:S02]  /*4790*/  LOP3.LUT R17, R7, UR38, R54, 0x96, !PT ;  /* 0x0000002607117c12 */ /* 0x000fe4000f8e9636 */
[----:B------:R-:W-:Y:S01]  /*47a0*/  LOP3.LUT R14, R9, UR38, R22, 0x96, !PT ;  /* 0x00000026090e7c12 */ /* 0x000fe2000f8e9616 */
[----:B------:R-:W-:Y:S01]  /*47b0*/  IMAD.WIDE.U32 R6, R20, -0x326172a9, RZ ;  /* 0xcd9e8d5714067825 */ /* 0x000fe200078e00ff */
[----:B------:R-:W-:-:S02]  /*47c0*/  LOP3.LUT R13, R41, UR36, R8, 0x96, !PT ;  /* 0x00000024290d7c12 */ /* 0x000fc4000f8e9608 */
[----:B------:R-:W-:Y:S01]  /*47d0*/  FMNMX.FTZ R3, R48, R3, !PT ;  /* 0x0000000330037209 */ /* 0x000fe20007810000 */
[----:B------:R-:W-:Y:S01]  /*47e0*/  IMAD.WIDE.U32 R36, R19, -0x326172a9, RZ ;  /* 0xcd9e8d5713247825 */ /* 0x000fe200078e00ff */
[----:B------:R-:W-:Y:S02]  /*47f0*/  LOP3.LUT R27, R7, UR37, R232, 0x96, !PT ;  /* 0x00000025071b7c12 */ /* 0x000fe4000f8e96e8 */
[----:B------:R-:W-:Y:S01]  /*4800*/  LOP3.LUT R11, R11, UR38, R114, 0x96, !PT ;  /* 0x000000260b0b7c12 */ /* 0x000fe2000f8e9672 */
[----:B------:R-:W-:Y:S01]  /*4810*/  IMAD.WIDE.U32 R8, R12, -0x326172a9, RZ ;  /* 0xcd9e8d570c087825 */ /* 0x000fe200078e00ff */
[----:B------:R-:W-:Y:S02]  /*4820*/  LOP3.LUT R28, R37, UR35, R6, 0x96, !PT ;  /* 0x00000023251c7c12 */ /* 0x000fe4000f8e9606 */
[----:B------:R-:W-:Y:S01]  /*4830*/  FMNMX.FTZ R3, R49, R3, !PT ;  /* 0x0000000331037209 */ /* 0x000fe20007810000 */
[----:B------:R-:W-:Y:S01]  /*4840*/  IMAD.WIDE.U32 R6, R14, -0x326172a9, RZ ;  /* 0xcd9e8d570e067825 */ /* 0x000fe200078e00ff */
[----:B------:R-:W-:-:S02]  /*4850*/  LOP3.LUT R12, R9, UR37, R232, 0x96, !PT ;  /* 0x00000025090c7c12 */ /* 0x000fc4000f8e96e8 */
[----:B------:R-:W-:Y:S01]  /*4860*/  LOP3.LUT R24, R35, UR35, R8, 0x96, !PT ;  /* 0x0000002323187c12 */ /* 0x000fe2000f8e9608 */
        /* <DEDUP_REMOVED lines=16> */
[----:B------:R-:W-:-:S02]  /*4970*/  FSEL R241, R67, -INF , !P1 ;  /* 0xff80000043f17808 */ /* 0x000fc40004800000 */
[----:B------:R-:W-:Y:S01]  /*4980*/  FMNMX.FTZ R3, R74, R3, !PT ;  /* 0x000000034a037209 */ /* 0x000fe20007810000 */
[----:B------:R-:W-:Y:S01]  /*4990*/  IMAD.WIDE.U32 R18, R5, -0x2daee0ad, RZ ;  /* 0xd2511f5305127825 */ /* 0x000fe200078e00ff */
[----:B------:R-:W-:Y:S02]  /*49a0*/  LOP3.LUT R5, R17, UR37, R112, 0x96, !PT ;  /* 0x0000002511057c12 */ /* 0x000fe4000f8e9670 */
[----:B------:R-:W-:Y:S01]  /*49b0*/  LOP3.LUT R23, R9, UR35, R6, 0x96, !PT ;  /* 0x0000002309177c12 */ /* 0x000fe2000f8e9606 */
[----:B------:R-:W-:Y:S01]  /*49c0*/  IMAD.WIDE.U32 R12, R12, -0x2daee0ad, RZ ;  /* 0xd2511f530c0c7825 */ /* 0x000fe200078e00ff */
[--C-:B------:R-:W-:Y:S02]  /*49d0*/  LOP3.LUT R17, R19, UR34, R30.reuse, 0x96, !PT ;  /* 0x0000002213117c12 */ /* 0x100fe4000f8e961e */
[----:B------:R-:W-:Y:S01]  /*49e0*/  FMNMX.FTZ R3, R75, R3, !PT ;  /* 0x000000034b037209 */ /* 0x000fe20007810000 */
[----:B------:R-:W-:Y:S01]  /*49f0*/  IMAD.WIDE.U32 R10, R5, -0x2daee0ad, RZ ;  /* 0xd2511f53050a7825 */ /* 0x000fe200078e00ff */
[----:B------:R-:W-:-:S03]  /*4a00*/  LOP3.LUT R13, R13, UR34, R30, 0x96, !PT ;  /* 0x000000220d0d7c12 */ /* 0x000fc6000f8e961e */
        /* <DEDUP_REMOVED lines=8> */
[----:B------:R-:W-:-:S04]  /*4a90*/  IMAD.WIDE.U32 R4, R27, -0x2daee0ad, RZ ;  /* 0xd2511f531b047825 */ /* 0x000fc800078e00ff */
[----:B------:R-:W-:-:S04]  /*4aa0*/  IMAD.WIDE.U32 R6, R26, -0x2daee0ad, RZ ;  /* 0xd2511f531a067825 */ /* 0x000fc800078e00ff */
[----:B------:R-:W-:Y:S01]  /*4ab0*/  IMAD.WIDE.U32 R26, R23, -0x2daee0ad, RZ ;  /* 0xd2511f53171a7825 */ /* 0x000fe200078e00ff */
[----:B------:R-:W-:Y:S02]  /*4ac0*/  LOP3.LUT R23, R13, UR25, R34, 0x96, !PT ;  /* 0x000000190d177c12 */ /* 0x000fe4000f8e9622 */
[----:B------:R-:W-:Y:S01]  /*4ad0*/  LOP3.LUT R25, R7, UR34, R40, 0x96, !PT ;  /* 0x0000002207197c12 */ /* 0x000fe2000f8e9628 */
[----:B------:R-:W-:Y:S01]  /*4ae0*/  IMAD.WIDE.U32 R16, R17, -0x326172a9, RZ ;  /* 0xcd9e8d5711107825 */ /* 0x000fe200078e00ff */
[----:B------:R-:W-:Y:S02]  /*4af0*/  LOP3.LUT R20, R27, UR17, R20, 0x96, !PT ;  /* 0x000000111b147c12 */ /* 0x000fe4000f8e9614 */
[----:B------:R-:W-:Y:S01]  /*4b00*/  FMNMX.FTZ R7, R122, R3, !PT ;  /* 0x000000037a077209 */ /* 0x000fe20007810000 */
[----:B------:R-:W-:Y:S01]  /*4b10*/  IMAD.WIDE.U32 R198, R28, -0x2daee0ad, RZ ;  /* 0xd2511f531cc67825 */ /* 0x000fe200078e00ff */
[----:B------:R-:W-:-:S03]  /*4b20*/  LOP3.LUT R27, R17, UR25, R32, 0x96, !PT ;  /* 0x00000019111b7c12 */ /* 0x000fc6000f8e9620 */
[----:B------:R-:W-:Y:S01]  /*4b30*/  IMAD.WIDE.U32 R34, R15, -0x2daee0ad, RZ ;  /* 0xd2511f530f227825 */ /* 0x000fe200078e00ff */
[----:B------:R-:W-:Y:S02]  /*4b40*/  LOP3.LUT R21, R199, UR17, R4, 0x96, !PT ;  /* 0x00000011c7157c12 */ /* 0x000fe4000f8e9604 */
[----:B------:R-:W-:Y:S01]  /*4b50*/  FMNMX.FTZ R4, R96, R97, !PT ;  /* 0x0000006160047209 */ /* 0x000fe20007810000 */
[----:B------:R-:W-:-:S04]  /*4b60*/  IMAD.WIDE.U32 R58, R29, -0x2daee0ad, RZ ;  /* 0xd2511f531d3a7825 */ /* 0x000fc800078e00ff */
[----:B------:R-:W-:Y:S01]  /*4b70*/  IMAD.WIDE.U32 R32, R19, -0x326172a9, RZ ;  /* 0xcd9e8d5713207825 */ /* 0x000fe200078e00ff */
[----:B------:R-:W-:Y:S02]  /*4b80*/  LOP3.LUT R19, R35, UR17, R10, 0x96, !PT ;  /* 0x0000001123137c12 */ /* 0x000fe4000f8e960a */
[----:B------:R-:W-:Y:S01]  /*4b90*/  FMNMX.FTZ R10, R121, R7, !PT ;  /* 0x00000007790a7209 */ /* 0x000fe20007810000 */
[----:B------:R-:W-:Y:S01]  /*4ba0*/  IMAD.WIDE.U32 R44, R22, -0x2daee0ad, RZ ;  /* 0xd2511f53162c7825 */ /* 0x000fe200078e00ff */
[----:B------:R-:W-:Y:S02]  /*4bb0*/  LOP3.LUT R24, R59, UR17, R6, 0x96, !PT ;  /* 0x000000113b187c12 */ /* 0x000fe4000f8e9606 */
[----:B------:R-:W-:Y:S01]  /*4bc0*/  LOP3.LUT R22, R5, UR34, R38, 0x96, !PT ;  /* 0x0000002205167c12 */ /* 0x000fe2000f8e9626 */
[----:B------:R-:W-:Y:S01]  /*4bd0*/  IMAD.WIDE.U32 R28, R9, -0x326172a9, RZ ;  /* 0xcd9e8d57091c7825 */ /* 0x000fe200078e00ff */
[----:B------:R-:W-:Y:S02]  /*4be0*/  FMNMX.FTZ R6, R93, R4, !PT ;  /* 0x000000045d067209 */ /* 0x000fe40007810000 */
[----:B------:R-:W-:Y:S01]  /*4bf0*/  LOP3.LUT R18, R45, UR17, R18, 0x96, !PT ;  /* 0x000000112d127c12 */ /* 0x000fe2000f8e9612 */
[----:B------:R-:W-:Y:S01]  /*4c00*/  IMAD.WIDE.U32 R4, R11, -0x326172a9, RZ ;  /* 0xcd9e8d570b047825 */ /* 0x000fe200078e00ff */
[----:B------:R-:W-:Y:S01]  /*4c10*/  FMNMX.FTZ R3, R94, R6, !PT ;  /* 0x000000065e037209 */ /* 0x000fe20007810000 */
[----:B------:R-:W1:Y:S01]  /*4c20*/  SHFL.BFLY PT, R11, R10, 0x2, 0x1f ;  /* 0x0c401f000a0b7f89 */ /* 0x000e6200000e0000 */
[----:B------:R-:W-:Y:S01]  /*4c30*/  LOP3.LUT R29, R29, UR25, R8, 0x96, !PT ;  /* 0x000000191d1d7c12 */ /* 0x000fe2000f8e9608 */
[----:B------:R-:W-:Y:S01]  /*4c40*/  IMAD.WIDE.U32 R6, R21, -0x326172a9, RZ ;  /* 0xcd9e8d5715067825 */ /* 0x000fe200078e00ff */
[----:B------:R-:W-:-:S02]  /*4c50*/  FMNMX.FTZ R3, R88, R3, !PT ;  /* 0x0000000358037209 */ /* 0x000fc40007810000 */
[----:B------:R-:W-:Y:S01]  /*4c60*/  LOP3.LUT R35, R5, UR21, R12, 0x96, !PT ;  /* 0x0000001505237c12 */ /* 0x000fe2000f8e960c */
[----:B------:R-:W-:Y:S01]  /*4c70*/  IMAD.WIDE.U32 R8, R22, -0x326172a9, RZ ;  /* 0xcd9e8d5716087825 */ /* 0x000fe200078e00ff */
[C---:B------:R-:W-:Y:S02]  /*4c80*/  LOP3.LUT R12, R4.reuse, 0xff, RZ, 0xc0, !PT ;  /* 0x000000ff040c7812 */ /* 0x040fe400078ec0ff */
[----:B------:R-:W-:Y:S02]  /*4c90*/  LOP3.LUT R199, R4, 0xffff, RZ, 0xc0, !PT ;  /* 0x0000ffff04c77812 */ /* 0x000fe400078ec0ff */
[--C-:B------:R-:W-:Y:S02]  /*4ca0*/  SHF.R.U32.HI R186, RZ, 0x10, R4.reuse ;  /* 0x00000010ffba7819 */ /* 0x100fe40000011604 */
[----:B------:R-:W-:Y:S01]  /*4cb0*/  SHF.R.U32.HI R13, RZ, 0x18, R4 ;  /* 0x00000018ff0d7819 */ /* 0x000fe20000011604 */
[----:B------:R-:W-:Y:S01]  /*4cc0*/  IMAD.WIDE.U32 R4, R18, -0x326172a9, RZ ;  /* 0xcd9e8d5712047825 */ /* 0x000fe200078e00ff */
[----:B------:R-:W-:-:S02]  /*4cd0*/  FMNMX.FTZ R3, R89, R3, !PT ;  /* 0x0000000359037209 */ /* 0x000fc40007810000 */
[----:B------:R-:W-:Y:S02]  /*4ce0*/  LOP3.LUT R31, R33, UR25, R14, 0x96, !PT ;  /* 0x00000019211f7c12 */ /* 0x000fe4000f8e960e */
[C---:B------:R-:W-:Y:S02]  /*4cf0*/  LOP3.LUT R18, R6.reuse, 0xff, RZ, 0xc0, !PT ;  /* 0x000000ff06127812 */ /* 0x040fe400078ec0ff */
[----:B------:R-:W-:Y:S02]  /*4d00*/  LOP3.LUT R203, R6, 0xffff, RZ, 0xc0, !PT ;  /* 0x0000ffff06cb7812 */ /* 0x000fe400078ec0ff */
[--C-:B------:R-:W-:Y:S02]  /*4d10*/  SHF.R.U32.HI R202, RZ, 0x10, R6.reuse ;  /* 0x00000010ffca7819 */ /* 0x100fe40000011606 */
[----:B------:R-:W-:Y:S02]  /*4d20*/  SHF.R.U32.HI R14, RZ, 0x18, R6 ;  /* 0x00000018ff0e7819 */ /* 0x000fe40000011606 */
[----:B------:R-:W-:-:S02]  /*4d30*/  LOP3.LUT R37, R7, UR21, R8, 0x96, !PT ;  /* 0x0000001507257c12 */ /* 0x000fc4000f8e9608 */
[----:B------:R-:W-:Y:S02]  /*4d40*/  FMNMX.FTZ R6, R100, R101, !PT ;  /* 0x0000006564067209 */ /* 0x000fe40007810000 */
[----:B------:R-:W-:Y:S02]  /*4d50*/  FMNMX.FTZ R7, R50, R3, !PT ;  /* 0x0000000332077209 */ /* 0x000fe40007810000 */
[----:B-1----:R-:W-:Y:S02]  /*4d60*/  FMNMX.FTZ R10, R10, R11, !PT ;  /* 0x0000000b0a0a7209 */ /* 0x002fe40007810000 */
[C---:B------:R-:W-:Y:S02]  /*4d70*/  LOP3.LUT R39, R4.reuse, 0xffff, RZ, 0xc0, !PT ;  /* 0x0000ffff04277812 */ /* 0x040fe400078ec0ff */
[----:B------:R-:W-:Y:S01]  /*4d80*/  LOP3.LUT R40, R4, 0xff, RZ, 0xc0, !PT ;  /* 0x000000ff04287812 */ /* 0x000fe200078ec0ff */
[----:B------:R-:W1:Y:S01]  /*4d90*/  SHFL.BFLY PT, R131, R10, 0x1, 0x1f ;  /* 0x0c201f000a837f89 */ /* 0x000e6200000e0000 */
[----:B------:R-:W-:-:S02]  /*4da0*/  SHF.R.U32.HI R41, RZ, 0x10, R4 ;  /* 0x00000010ff297819 */ /* 0x000fc40000011604 */
[----:B------:R-:W-:Y:S02]  /*4db0*/  SHF.R.U32.HI R43, RZ, 0x18, R4 ;  /* 0x00000018ff2b7819 */ /* 0x000fe40000011604 */
[----:B------:R-:W-:Y:S02]  /*4dc0*/  LOP3.LUT R15, R5, UR21, R16, 0x96, !PT ;  /* 0x00000015050f7c12 */ /* 0x000fe4000f8e9610 */
[----:B------:R-:W-:Y:S02]  /*4dd0*/  FMNMX.FTZ R4, R95, R6, !PT ;  /* 0x000000065f047209 */ /* 0x000fe40007810000 */
[----:B------:R-:W-:Y:S02]  /*4de0*/  FMNMX.FTZ R3, R102, R103, !PT ;  /* 0x0000006766037209 */ /* 0x000fe40007810000 */
[----:B------:R-:W-:Y:S01]  /*4df0*/  FMNMX.FTZ R5, R51, R7, !PT ;  /* 0x0000000733057209 */ /* 0x000fe20007810000 */
[----:B------:R-:W-:Y:S01]  /*4e00*/  IMAD.WIDE.U32 R6, R25, -0x326172a9, RZ ;  /* 0xcd9e8d5719067825 */ /* 0x000fe200078e00ff */
[----:B------:R-:W-:-:S02]  /*4e10*/  LOP3.LUT R167, R9, UR25, R36, 0x96, !PT ;  /* 0x0000001909a77c12 */ /* 0x000fc4000f8e9624 */
[----:B------:R-:W-:Y:S02]  /*4e20*/  FMNMX.FTZ R9, R90, R4, !PT ;  /* 0x000000045a097209 */ /* 0x000fe40007810000 */
[----:B------:R-:W-:Y:S02]  /*4e30*/  FMNMX.FTZ R3, R98, R3, !PT ;  /* 0x0000000362037209 */ /* 0x000fe40007810000 */
[----:B------:R-:W-:Y:S01]  /*4e40*/  FMNMX.FTZ R8, R111, R5, !PT ;  /* 0x000000056f087209 */ /* 0x000fe20007810000 */
[----:B------:R-:W-:Y:S01]  /*4e50*/  IMAD.WIDE.U32 R4, R24, -0x326172a9, RZ ;  /* 0xcd9e8d5718047825 */ /* 0x000fe200078e00ff */
[----:B------:R-:W-:Y:S02]  /*4e60*/  LOP3.LUT R57, R7, UR25, R42, 0x96, !PT ;  /* 0x0000001907397c12 */ /* 0x000fe4000f8e962a */
[----:B------:R-:W-:Y:S02]  /*4e70*/  FMNMX.FTZ R7, R99, R9, !PT ;  /* 0x0000000963077209 */ /* 0x000fe40007810000 */
[----:B------:R-:W-:-:S02]  /*4e80*/  FMNMX.FTZ R3, R91, R3, !PT ;  /* 0x000000035b037209 */ /* 0x000fc40007810000 */
[----:B------:R-:W-:Y:S02]  /*4e90*/  FMNMX.FTZ R8, R116, R8, !PT ;  /* 0x0000000874087209 */ /* 0x000fe40007810000 */
[----:B------:R-:W-:Y:S02]  /*4ea0*/  FMNMX.FTZ R7, R85, R7, !PT ;  /* 0x0000000755077209 */ /* 0x000fe40007810000 */
[----:B------:R-:W-:Y:S02]  /*4eb0*/  FMNMX.FTZ R3, R86, R3, !PT ;  /* 0x0000000356037209 */ /* 0x000fe40007810000 */
[----:B------:R-:W-:Y:S02]  /*4ec0*/  FMNMX.FTZ R8, R118, R8, !PT ;  /* 0x0000000876087209 */ /* 0x000fe40007810000 */
[C---:B------:R-:W-:Y:S02]  /*4ed0*/  LOP3.LUT R69, R4.reuse, 0xffff, RZ, 0xc0, !PT ;  /* 0x0000ffff04457812 */ /* 0x040fe400078ec0ff */
[----:B------:R-:W-:-:S02]  /*4ee0*/  LOP3.LUT R105, R4, 0xff, RZ, 0xc0, !PT ;  /* 0x000000ff04697812 */ /* 0x000fc400078ec0ff */
[--C-:B------:R-:W-:Y:S02]  /*4ef0*/  SHF.R.U32.HI R71, RZ, 0x10, R4.reuse ;  /* 0x00000010ff477819 */ /* 0x100fe40000011604 */
[----:B------:R-:W-:Y:S02]  /*4f00*/  SHF.R.U32.HI R106, RZ, 0x18, R4 ;  /* 0x00000018ff6a7819 */ /* 0x000fe40000011604 */
[----:B------:R-:W-:Y:S02]  /*4f10*/  LOP3.LUT R53, R5, UR21, R6, 0x96, !PT ;  /* 0x0000001505357c12 */ /* 0x000fe4000f8e9606 */
        /* <DEDUP_REMOVED lines=10> */
[----:B------:R-:W-:Y:S01]  /*4fc0*/  FMNMX.FTZ R3, R84, R3, !PT ;  /* 0x0000000354037209 */ /* 0x000fe20007810000 */
[----:B------:R-:W-:Y:S01]  /*4fd0*/  FMUL.FTZ R6, R131, UR41 ;  /* 0x0000002983067c20 */ /* 0x000fe20008410000 */
[----:B------:R-:W-:Y:S02]  /*4fe0*/  FMNMX.FTZ R5, R125, R5, !PT ;  /* 0x000000057d057209 */ /* 0x000fe40007810000 */
[----:B------:R-:W-:Y:S02]  /*4ff0*/  FMNMX.FTZ R10, R217, R10, !PT ;  /* 0x0000000ad90a7209 */ /* 0x000fe40007810000 */
[----:B------:R-:W-:Y:S02]  /*5000*/  FMNMX.FTZ R3, R179, R3, !PT ;  /* 0x00000003b3037209 */ /* 0x000fe40007810000 */
[----:B------:R-:W-:Y:S01]  /*5010*/  FMNMX.FTZ R130, R124, R5, !PT ;  /* 0x000000057c827209 */ /* 0x000fe20007810000 */
[----:B------:R-:W-:Y:S01]  /*5020*/  IMAD.WIDE.U32 R4, R23, -0x2daee0ad, RZ ;  /* 0xd2511f5317047825 */ /* 0x000fe200078e00ff */
        /* <DEDUP_REMOVED lines=11> */
[----:B------:R-:W-:Y:S01]  /*50e0*/  ISETP.LE.U32.AND P4, PT, R12, UR12, PT ;  /* 0x0000000c0c007c0c */ /* 0x000fe2000bf83070 */
[----:B------:R-:W2:Y:S01]  /*50f0*/  SHFL.BFLY PT, R11, R10, 0x2, 0x1f ;  /* 0x0c401f000a0b7f89 */ /* 0x000ea200000e0000 */
[----:B------:R-:W-:Y:S02]  /*5100*/  FMNMX.FTZ R3, R242, R3, !PT ;  /* 0x00000003f2037209 */ /* 0x000fe40007810000 */
[----:B------:R-:W-:-:S02]  /*5110*/  FSETP.NEU.FTZ.AND P2, PT, R131, -INF , PT ;  /* 0xff8000008300780b */ /* 0x000fc40003f5d000 */
[----:B------:R-:W-:Y:S02]  /*5120*/  FMNMX.FTZ R3, R241, R3, !PT ;  /* 0x00000003f1037209 */ /* 0x000fe40007810000 */
[----:B-1----:R-:W-:Y:S02]  /*5130*/  FMNMX.FTZ R130, R130, R7, !PT ;  /* 0x0000000782827209 */ /* 0x002fe40007810000 */
[----:B------:R-:W-:Y:S01]  /*5140*/  FSEL R17, R6, RZ, P2 ;  /* 0x000000ff06117208 */ /* 0x000fe20001000000 */
[----:B------:R-:W1:Y:S01]  /*5150*/  SHFL.BFLY PT, R128, R3, 0x2, 0x1f ;  /* 0x0c401f0003807f89 */ /* 0x000e6200000e0000 */
[----:B------:R-:W-:Y:S02]  /*5160*/  LOP3.LUT R33, R5, UR33, R30, 0x96, !PT ;  /* 0x0000002105217c12 */ /* 0x000fe4000f8e961e */
[----:B------:R-:W-:Y:S01]  /*5170*/  LOP3.LUT R79, R4, 0xffff, RZ, 0xc0, !PT ;  /* 0x0000ffff044f7812 */ /* 0x000fe200078ec0ff */
[----:B------:R-:W3:Y:S01]  /*5180*/  SHFL.BFLY PT, R12, R130, 0x1, 0x1f ;  /* 0x0c201f00820c7f89 */ /* 0x000ee200000e0000 */
[--C-:B------:R-:W-:Y:S01]  /*5190*/  FFMA.FTZ R8, R92, UR41, -R17.reuse ;  /* 0x000000295c087c23 */ /* 0x100fe20008010811 */
[--C-:B------:R-:W-:Y:S01]  /*51a0*/  FFMA.FTZ R5, R62, UR41, -R17.reuse ;  /* 0x000000293e057c23 */ /* 0x100fe20008010811 */
[----:B------:R-:W-:Y:S01]  /*51b0*/  LOP3.LUT R72, R4, 0xff, RZ, 0xc0, !PT ;  /* 0x000000ff04487812 */ /* 0x000fe200078ec0ff */
[----:B------:R-:W-:Y:S01]  /*51c0*/  FFMA.FTZ R6, R60, UR41, -R17 ;  /* 0x000000293c067c23 */ /* 0x000fe20008010811 */
[----:B------:R4:W-:Y:S01]  /*51d0*/  MUFU.EX2 R159, R8 ;  /* 0x00000008009f7308 */ /* 0x0009e20000000800 */
[----:B------:R-:W-:-:S02]  /*51e0*/  SHF.R.U32.HI R138, RZ, 0x10, R4 ;  /* 0x00000010ff8a7819 */ /* 0x000fc40000011604 */
[----:B------:R-:W-:Y:S02]  /*51f0*/  SHF.R.U32.HI R110, RZ, 0x18, R4 ;  /* 0x00000018ff6e7819 */ /* 0x000fe40000011604 */
[----:B--2---:R-:W-:Y:S02]  /*5200*/  FMNMX.FTZ R10, R10, R11, !PT ;  /* 0x0000000b0a0a7209 */ /* 0x004fe40007810000 */
[----:B------:R-:W-:Y:S01]  /*5210*/  ISETP.LE.U32.AND P1, PT, R13, UR12, PT ;  /* 0x0000000c0d007c0c */ /* 0x000fe2000bf23070 */
[----:B------:R2:W-:Y:S01]  /*5220*/  MUFU.EX2 R155, R5 ;  /* 0x00000005009b7308 */ /* 0x0005e20000000800 */
[----:B------:R-:W-:Y:S01]  /*5230*/  ISETP.LE.U32.AND P2, PT, R14, UR12, PT ;  /* 0x0000000c0e007c0c */ /* 0x000fe2000bf43070 */
[----:B------:R-:W2:Y:S01]  /*5240*/  SHFL.BFLY PT, R129, R10, 0x1, 0x1f ;  /* 0x0c201f000a817f89 */ /* 0x000ea200000e0000 */
[----:B------:R-:W-:Y:S02]  /*5250*/  ISETP.LE.U32.AND P3, PT, R18, UR12, PT ;  /* 0x0000000c12007c0c */ /* 0x000fe4000bf63070 */
[----:B-1----:R-:W-:Y:S01]  /*5260*/  FMNMX.FTZ R128, R3, R128, !PT ;  /* 0x0000008003807209 */ /* 0x002fe20007810000 */
[----:B------:R-:W-:Y:S01]  /*5270*/  FFMA.FTZ R3, R48, UR41, -R17 ;  /* 0x0000002930037c23 */ /* 0x000fe20008010811 */
[----:B----4-:R-:W-:Y:S01]  /*5280*/  IMAD.WIDE.U32 R8, R27, -0x2daee0ad, RZ ;  /* 0xd2511f531b087825 */ /* 0x010fe200078e00ff */
[----:B------:R1:W4:Y:S01]  /*5290*/  MUFU.EX2 R158, R6 ;  /* 0x00000006009e7308 */ /* 0x0003220000000800 */
[----:B---3--:R-:W-:-:S03]  /*52a0*/  FMNMX.FTZ R130, R130, R12, !PT ;  /* 0x0000000c82827209 */ /* 0x008fc60007810000 */
[----:B------:R-:W-:Y:S02]  /*52b0*/  LOP3.LUT R13, R9, UR33, R44, 0x96, !PT ;  /* 0x00000021090d7c12 */ /* 0x000fe4000f8e962c */
[----:B------:R-:W-:Y:S01]  /*52c0*/  LOP3.LUT R27, R8, 0xffff, RZ, 0xc0, !PT ;  /* 0x0000ffff081b7812 */ /* 0x000fe200078ec0ff */
[----:B--2---:R-:W-:Y:S01]  /*52d0*/  IMAD.WIDE.U32 R4, R20, -0x326172a9, RZ ;  /* 0xcd9e8d5714047825 */ /* 0x004fe200078e00ff */
[----:B------:R-:W2:Y:S01]  /*52e0*/  SHFL.BFLY PT, R9, R128, 0x1, 0x1f ;  /* 0x0c201f0080097f89 */ /* 0x000ea200000e0000 */
[----:B------:R3:W-:Y:S01]  /*52f0*/  MUFU.EX2 R162, R3 ;  /* 0x0000000300a27308 */ /* 0x0007e20000000800 */
[----:B------:R-:W-:Y:S02]  /*5300*/  FSETP.NEU.FTZ.AND P5, PT, R130, -INF , PT ;  /* 0xff8000008200780b */ /* 0x000fe40003fbd000 */
[C---:B------:R-:W-:Y:S02]  /*5310*/  LOP3.LUT R73, R4.reuse, 0xff, RZ, 0xc0, !PT ;  /* 0x000000ff04497812 */ /* 0x040fe400078ec0ff */
[----:B------:R-:W-:-:S02]  /*5320*/  LOP3.LUT R170, R4, 0xffff, RZ, 0xc0, !PT ;  /* 0x0000ffff04aa7812 */ /* 0x000fc400078ec0ff */
[--C-:B------:R-:W-:Y:S01]  /*5330*/  SHF.R.U32.HI R174, RZ, 0x10, R4.reuse ;  /* 0x00000010ffae7819 */ /* 0x100fe20000011604 */
[--C-:B-1----:R-:W-:Y:S01]  /*5340*/  FFMA.FTZ R6, R61, UR41, -R17.reuse ;  /* 0x000000293d067c23 */ /* 0x102fe20008010811 */
[----:B------:R-:W-:Y:S01]  /*5350*/  SHF.R.U32.HI R169, RZ, 0x18, R4 ;  /* 0x00000018ffa97819 */ /* 0x000fe20000011604 */
[----:B------:R-:W-:Y:S01]  /*5360*/  FFMA.FTZ R4, R52, UR41, -R17 ;  /* 0x0000002934047c23 */ /* 0x000fe20008010811 */
[----:B------:R-:W-:Y:S01]  /*5370*/  LOP3.LUT R36, R5, UR21, R28, 0x96, !PT ;  /* 0x0000001505247c12 */ /* 0x000fe2000f8e961c */
[----:B------:R1:W-:Y:S01]  /*5380*/  MUFU.EX2 R156, R6 ;  /* 0x00000006009c7308 */ /* 0x0003e20000000800 */
[----:B------:R-:W-:Y:S01]  /*5390*/  FMNMX.FTZ R129, R10, R129, !PT ;  /* 0x000000810a817209 */ /* 0x000fe20007810000 */
[----:B------:R-:W-:Y:S01]  /*53a0*/  IMAD.MOV.U32 R52, RZ, RZ, R106 ;  /* 0x000000ffff347224 */ /* 0x000fe200078e006a */
[----:B------:R-:W-:Y:S01]  /*53b0*/  LOP3.LUT R30, R8, 0xff, RZ, 0xc0, !PT ;  /* 0x000000ff081e7812 */ /* 0x000fe200078ec0ff */
[----:B---3--:R-:W-:Y:S01]  /*53c0*/  FMUL.FTZ R3, R130, UR41 ;  /* 0x0000002982037c20 */ /* 0x008fe20008410000 */
[----:B------:R-:W-:-:S03]  /*53d0*/  FSETP.NEU.FTZ.AND P6, PT, R129, -INF , PT ;  /* 0xff8000008100780b */ /* 0x000fc60003fdd000 */
[----:B------:R3:W-:Y:S01]  /*53e0*/  MUFU.EX2 R157, R4 ;  /* 0x00000004009d7308 */ /* 0x0007e20000000800 */
[----:B------:R-:W-:Y:S02]  /*53f0*/  SHF.R.U32.HI R28, RZ, 0x10, R8 ;  /* 0x00000010ff1c7819 */ /* 0x000fe40000011608 */
[----:B------:R-:W-:Y:S02]  /*5400*/  FSEL R16, R3, RZ, P5 ;  /* 0x000000ff03107208 */ /* 0x000fe40002800000 */
[----:B--2---:R-:W-:Y:S02]  /*5410*/  FMNMX.FTZ R128, R128, R9, !PT ;  /* 0x0000000980807209 */ /* 0x004fe40007810000 */
[----:B------:R-:W-:Y:S01]  /*5420*/  SHF.R.U32.HI R10, RZ, 0x18, R13 ;  /* 0x00000018ff0a7819 */ /* 0x000fe2000001160d */
[----:B------:R-:W-:Y:S01]  /*5430*/  FFMA.FTZ R3, R96, UR41, -R16 ;  /* 0x0000002960037c23 */ /* 0x000fe20008010810 */
[----:B-1----:R-:W-:Y:S01]  /*5440*/  IMAD.WIDE.U32 R6, R29, -0x2daee0ad, RZ ;  /* 0xd2511f531d067825 */ /* 0x002fe200078e00ff */
[----:B------:R-:W-:-:S02]  /*5450*/  FSETP.NEU.FTZ.AND P5, PT, R128, -INF , PT ;  /* 0xff8000008000780b */ /* 0x000fc40003fbd000 */
[----:B------:R1:W-:Y:S01]  /*5460*/  MUFU.EX2 R148, R3 ;  /* 0x0000000300947308 */ /* 0x0003e20000000800 */
[----:B------:R-:W-:Y:S01]  /*5470*/  SHF.R.U32.HI R29, RZ, 0x18, R8 ;  /* 0x00000018ff1d7819 */ /* 0x000fe20000011608 */
[----:B------:R-:W-:Y:S01]  /*5480*/  IMAD.MOV.U32 R96, RZ, RZ, R104 ;  /* 0x000000ffff607224 */ /* 0x000fe200078e0068 */
[C---:B------:R-:W-:Y:S01]  /*5490*/  LOP3.LUT R223, R6.reuse, 0xff, RZ, 0xc0, !PT ;  /* 0x000000ff06df7812 */ /* 0x040fe200078ec0ff */
[--C-:B---3--:R-:W-:Y:S01]  /*54a0*/  FFMA.FTZ R4, R63, UR41, -R17.reuse ;  /* 0x000000293f047c23 */ /* 0x108fe20008010811 */
[----:B------:R-:W-:Y:S02]  /*54b0*/  LOP3.LUT R132, R6, 0xffff, RZ, 0xc0, !PT ;  /* 0x0000ffff06847812 */ /* 0x000fe400078ec0ff */
[--C-:B------:R-:W-:Y:S01]  /*54c0*/  SHF.R.U32.HI R56, RZ, 0x10, R6.reuse ;  /* 0x00000010ff387819 */ /* 0x100fe20000011606 */
[----:B------:R2:W-:Y:S01]  /*54d0*/  MUFU.EX2 R160, R4 ;  /* 0x0000000400a07308 */ /* 0x0005e20000000800 */
[----:B------:R-:W-:Y:S01]  /*54e0*/  SHF.R.U32.HI R222, RZ, 0x18, R6 ;  /* 0x00000018ffde7819 */ /* 0x000fe20000011606 */
[----:B------:R-:W-:Y:S01]  /*54f0*/  FFMA.FTZ R6, R49, UR41, -R17 ;  /* 0x0000002931067c23 */ /* 0x000fe20008010811 */
[----:B------:R-:W-:-:S02]  /*5500*/  LOP3.LUT R38, R7, UR33, R26, 0x96, !PT ;  /* 0x0000002107267c12 */ /* 0x000fc4000f8e961a */
[----:B------:R-:W-:Y:S02]  /*5510*/  SHF.R.U32.HI R8, RZ, 0x8, R39 ;  /* 0x00000008ff087819 */ /* 0x000fe40000011627 */
[----:B------:R-:W-:Y:S01]  /*5520*/  LOP3.LUT R9, R41, 0xff, RZ, 0xc0, !PT ;  /* 0x000000ff29097812 */ /* 0x000fe200078ec0ff */
[----:B-1----:R-:W-:Y:S01]  /*5530*/  FFMA.FTZ R3, R97, UR41, -R16 ;  /* 0x0000002961037c23 */ /* 0x002fe20008010810 */
[----:B------:R1:W-:Y:S01]  /*5540*/  MUFU.EX2 R164, R6 ;  /* 0x0000000600a47308 */ /* 0x0003e20000000800 */
[----:B------:R-:W-:Y:S02]  /*5550*/  IMAD.MOV.U32 R97, RZ, RZ, R56 ;  /* 0x000000ffff617224 */ /* 0x000fe400078e0038 */
[----:B------:R-:W-:Y:S01]  /*5560*/  IMAD.MOV.U32 R56, RZ, RZ, R188 ;  /* 0x000000ffff387224 */ /* 0x000fe200078e00bc */
[----:B------:R-:W-:Y:S01]  /*5570*/  LEA R188, R0, UR4, 0x1 ;  /* 0x0000000400bc7c11 */ /* 0x000fe2000f8e08ff */
[----:B--2---:R-:W-:-:S03]  /*5580*/  IMAD.WIDE.U32 R4, R19, -0x326172a9, RZ ;  /* 0xcd9e8d5713047825 */ /* 0x004fc600078e00ff */
[----:B------:R2:W3:Y:S01]  /*5590*/  MUFU.EX2 R145, R3 ;  /* 0x0000000300917308 */ /* 0x0004e20000000800 */
[C---:B------:R-:W-:Y:S02]  /*55a0*/  LOP3.LUT R11, R4.reuse, 0xffff, RZ, 0xc0, !PT ;  /* 0x0000ffff040b7812 */ /* 0x040fe400078ec0ff */
[----:B------:R-:W-:Y:S02]  /*55b0*/  LOP3.LUT R26, R4, 0xff, RZ, 0xc0, !PT ;  /* 0x000000ff041a7812 */ /* 0x000fe400078ec0ff */
[--C-:B------:R-:W-:Y:S01]  /*55c0*/  SHF.R.U32.HI R20, RZ, 0x10, R4.reuse ;  /* 0x00000010ff147819 */ /* 0x100fe20000011604 */
[----:B-1----:R-:W-:Y:S01]  /*55d0*/  IMAD.WIDE.U32 R6, R31, -0x2daee0ad, RZ ;  /* 0xd2511f531f067825 */ /* 0x002fe200078e00ff */
[----:B------:R-:W-:-:S03]  /*55e0*/  SHF.R.U32.HI R23, RZ, 0x18, R4 ;  /* 0x00000018ff177819 */ /* 0x000fc60000011604 */
[----:B------:R-:W-:Y:S01]  /*55f0*/  FMUL.FTZ R4, R129, UR41 ;  /* 0x0000002981047c20 */ /* 0x000fe20008410000 */
[----:B------:R-:W-:Y:S01]  /*5600*/  LOP3.LUT R12, R5, UR21, R32, 0x96, !PT ;  /* 0x00000015050c7c12 */ /* 0x000fe2000f8e9620 */
[----:B------:R-:W-:Y:S01]  /*5610*/  FFMA.FTZ R5, R93, UR41, -R16 ;  /* 0x000000295d057c23 */ /* 0x000fe20008010810 */
[----:B------:R-:W-:Y:S01]  /*5620*/  LOP3.LUT R14, R7, UR33, R34, 0x96, !PT ;  /* 0x00000021070e7c12 */ /* 0x000fe2000f8e9622 */
[----:B------:R-:W-:Y:S01]  /*5630*/  IMAD.MOV.U32 R93, RZ, RZ, R57 ;  /* 0x000000ffff5d7224 */ /* 0x000fe200078e0039 */
[----:B------:R-:W-:Y:S01]  /*5640*/  FSEL R19, R4, RZ, P6 ;  /* 0x000000ff04137208 */ /* 0x000fe20003000000 */
[----:B------:R1:W-:Y:S01]  /*5650*/  MUFU.EX2 R146, R5 ;  /* 0x0000000500927308 */ /* 0x0003e20000000800 */
[----:B--2---:R-:W-:Y:S02]  /*5660*/  LOP3.LUT R3, R35, 0xff, RZ, 0xc0, !PT ;  /* 0x000000ff23037812 */ /* 0x004fe400078ec0ff */
[----:B------:R-:W-:Y:S01]  /*5670*/  LOP3.LUT R21, R6, 0xffff, RZ, 0xc0, !PT ;  /* 0x0000ffff06157812 */ /* 0x000fe200078ec0ff */
[----:B------:R-:W-:Y:S01]  /*5680*/  FMUL.FTZ R7, R128, UR41 ;  /* 0x0000002980077c20 */ /* 0x000fe20008410000 */
[----:B------:R-:W-:Y:S01]  /*5690*/  ISETP.LE.U32.AND P6, PT, R3, UR12, PT ;  /* 0x0000000c03007c0c */ /* 0x000fe2000bfc3070 */
[----:B------:R-:W-:Y:S01]  /*56a0*/  FFMA.FTZ R3, R94, UR41, -R16 ;  /* 0x000000295e037c23 */ /* 0x000fe20008010810 */
[----:B------:R-:W-:Y:S01]  /*56b0*/  LOP3.LUT R25, R6, 0xff, RZ, 0xc0, !PT ;  /* 0x000000ff06197812 */ /* 0x000fe200078ec0ff */
[----:B------:R-:W-:Y:S01]  /*56c0*/  IMAD.MOV.U32 R94, RZ, RZ, R69 ;  /* 0x000000ffff5e7224 */ /* 0x000fe200078e0045 */
[--C-:B------:R-:W-:Y:S01]  /*56d0*/  SHF.R.U32.HI R24, RZ, 0x10, R6.reuse ;  /* 0x00000010ff187819 */ /* 0x100fe20000011606 */
[----:B------:R2:W3:Y:S01]  /*56e0*/  MUFU.EX2 R149, R3 ;  /* 0x0000000300957308 */ /* 0x0004e20000000800 */
[----:B------:R-:W-:-:S02]  /*56f0*/  SHF.R.U32.HI R22, RZ, 0x18, R6 ;  /* 0x00000018ff167819 */ /* 0x000fc40000011606 */
[----:B------:R-:W-:Y:S02]  /*5700*/  SHF.R.U32.HI R6, RZ, 0x18, R35 ;  /* 0x00000018ff067819 */ /* 0x000fe40000011623 */
[----:B------:R-:W-:Y:S02]  /*5710*/  SHF.R.U32.HI R4, RZ, 0x10, R15 ;  /* 0x00000010ff047819 */ /* 0x000fe4000001160f */
[----:B------:R-:W-:Y:S01]  /*5720*/  FSEL R18, R7, RZ, P5 ;  /* 0x000000ff07127208 */ /* 0x000fe20002800000 */
[----:B-1----:R-:W-:Y:S01]  /*5730*/  FFMA.FTZ R5, R88, UR41, -R16 ;  /* 0x0000002958057c23 */ /* 0x002fe20008010810 */
[----:B------:R-:W-:Y:S01]  /*5740*/  ISETP.LE.U32.AND P5, PT, R6, UR12, PT ;  /* 0x0000000c06007c0c */ /* 0x000fe2000bfa3070 */
[----:B------:R-:W-:Y:S01]  /*5750*/  IMAD.MOV.U32 R88, RZ, RZ, R71 ;  /* 0x000000ffff587224 */ /* 0x000fe200078e0047 */
[----:B------:R-:W-:Y:S01]  /*5760*/  SHF.R.U32.HI R7, RZ, 0x18, R15 ;  /* 0x00000018ff077819 */ /* 0x000fe2000001160f */
[----:B------:R1:W-:Y:S01]  /*5770*/  MUFU.EX2 R147, R5 ;  /* 0x0000000500937308 */ /* 0x0003e20000000800 */
[----:B------:R-:W-:-:S02]  /*5780*/  PRMT R34, R40, 0x5410, R8 ;  /* 0x0000541028227816 */ /* 0x000fc40000000008 */
[C---:B------:R-:W-:Y:S02]  /*5790*/  LOP3.LUT R8, R15.reuse, 0xff, RZ, 0xc0, !PT ;  /* 0x000000ff0f087812 */ /* 0x040fe400078ec0ff */
[----:B--2---:R-:W-:Y:S01]  /*57a0*/  LOP3.LUT R3, R15, 0xffff, RZ, 0xc0, !PT ;  /* 0x0000ffff0f037812 */ /* 0x004fe200078ec0ff */
[----:B------:R-:W-:Y:S01]  /*57b0*/  IMAD.U32 R15, RZ, RZ, UR12 ;  /* 0x0000000cff0f7e24 */ /* 0x000fe2000f8e00ff */
[----:B------:R-:W-:Y:S02]  /*57c0*/  PRMT R32, R9, 0x5410, R43 ;  /* 0x0000541009207816 */ /* 0x000fe4000000002b */
[----:B------:R-:W-:Y:S02]  /*57d0*/  SHF.R.U32.HI R6, RZ, 0x8, R3 ;  /* 0x00000008ff067819 */ /* 0x000fe40000011603 */
[----:B------:R-:W-:Y:S01]  /*57e0*/  LOP3.LUT R3, R4, 0xff, RZ, 0xc0, !PT ;  /* 0x000000ff04037812 */ /* 0x000fe200078ec0ff */
[----:B------:R-:W-:Y:S01]  /*57f0*/  FFMA.FTZ R4, R89, UR41, -R16 ;  /* 0x0000002959047c23 */ /* 0x000fe20008010810 */
[----:B------:R-:W-:-:S02]  /*5800*/  PRMT R31, R8, 0x5410, R6 ;  /* 0x00005410081f7816 */ /* 0x000fc40000000006 */
[----:B------:R-:W-:Y:S01]  /*5810*/  LOP3.LUT R6, R28, 0xff, RZ, 0xc0, !PT ;  /* 0x000000ff1c067812 */ /* 0x000fe200078ec0ff */
[----:B------:R2:W3:Y:S01]  /*5820*/  MUFU.EX2 R151, R4 ;  /* 0x0000000400977308 */ /* 0x0004e20000000800 */
[----:B-1----:R-:W-:Y:S02]  /*5830*/  SHF.R.U32.HI R5, RZ, 0x8, R27 ;  /* 0x00000008ff057819 */ /* 0x002fe4000001161b */
[----:B------:R-:W-:Y:S02]  /*5840*/  PRMT R27, R3, 0x5410, R7 ;  /* 0x00005410031b7816 */ /* 0x000fe40000000007 */
[----:B------:R-:W-:Y:S01]  /*5850*/  LOP3.LUT R3, R20, 0xff, RZ, 0xc0, !PT ;  /* 0x000000ff14037812 */ /* 0x000fe200078ec0ff */
[----:B------:R-:W-:Y:S01]  /*5860*/  IMAD.MOV.U32 R20, RZ, RZ, R105 ;  /* 0x000000ffff147224 */ /* 0x000fe200078e0069 */
[----:B------:R-:W-:Y:S01]  /*5870*/  PRMT R29, R6, 0x5410, R29 ;  /* 0x00005410061d7816 */ /* 0x000fe2000000001d */
[----:B------:R-:W-:Y:S01]  /*5880*/  LDSM.16.MT88.4 R104, [R188+0x9400] ;  /* 0x00940000bc68783b */ /* 0x000fe20000004200 */
[----:B------:R-:W-:-:S02]  /*5890*/  PRMT R23, R3, 0x5410, R23 ;  /* 0x0000541003177816 */ /* 0x000fc40000000017 */
[----:B------:R-:W-:Y:S01]  /*58a0*/  LOP3.LUT R3, R24, 0xff, RZ, 0xc0, !PT ;  /* 0x000000ff18037812 */ /* 0x000fe200078ec0ff */
[----:B------:R-:W-:Y:S01]  /*58b0*/  IMAD.MOV.U32 R24, RZ, RZ, R52 ;  /* 0x000000ffff187224 */ /* 0x000fe200078e0034 */
[----:B----4-:R-:W-:Y:S02]  /*58c0*/  F2FP.F16.F32.PACK_AB R6, R155, R158 ;  /* 0x0000009e9b06723e */ /* 0x010fe400000000ff */
[----:B------:R-:W-:Y:S02]  /*58d0*/  PRMT R22, R3, 0x5410, R22 ;  /* 0x0000541003167816 */ /* 0x000fe40000000016 */
[----:B--2---:R-:W-:Y:S02]  /*58e0*/  SHF.R.U32.HI R4, RZ, 0x8, R11 ;  /* 0x00000008ff047819 */ /* 0x004fe4000001160b */
[----:B------:R-:W-:Y:S02]  /*58f0*/  LOP3.LUT R3, R35, 0xffff, RZ, 0xc0, !PT ;  /* 0x0000ffff23037812 */ /* 0x000fe400078ec0ff */
[----:B------:R-:W-:-:S02]  /*5900*/  PRMT R26, R26, 0x5410, R4 ;  /* 0x000054101a1a7816 */ /* 0x000fc40000000004 */
[----:B------:R-:W-:Y:S02]  /*5910*/  SHF.R.U32.HI R4, RZ, 0x8, R21 ;  /* 0x00000008ff047819 */ /* 0x000fe40000011615 */
[----:B------:R-:W-:Y:S01]  /*5920*/  PRMT R30, R30, 0x5410, R5 ;  /* 0x000054101e1e7816 */ /* 0x000fe20000000005 */
[----:B------:R-:W-:Y:S01]  /*5930*/  FFMA.FTZ R5, R50, UR41, -R16 ;  /* 0x0000002932057c23 */ /* 0x000fe20008010810 */
[----:B------:R-:W-:Y:S01]  /*5940*/  PRMT R25, R25, 0x5410, R4 ;  /* 0x0000541019197816 */ /* 0x000fe20000000004 */
[----:B------:R-:W-:Y:S01]  /*5950*/  FFMA.FTZ R4, R95, UR41, -R19 ;  /* 0x000000295f047c23 */ /* 0x000fe20008010813 */
[C---:B------:R-:W-:Y:S01]  /*5960*/  PRMT R47, R6.reuse, 0x7610, R47 ;  /* 0x00007610062f7816 */ /* 0x040fe2000000002f */
[----:B------:R1:W-:Y:S01]  /*5970*/  MUFU.EX2 R150, R5 ;  /* 0x0000000500967308 */ /* 0x0003e20000000800 */
[----:B------:R-:W-:Y:S02]  /*5980*/  PRMT R45, R6, 0x7632, R45 ;  /* 0x00007632062d7816 */ /* 0x000fe4000000002d */
[----:B------:R-:W-:Y:S01]  /*5990*/  SHF.R.U32.HI R6, RZ, 0x8, R3 ;  /* 0x00000008ff067819 */ /* 0x000fe20000011603 */
[----:B------:R-:W-:Y:S01]  /*59a0*/  @!P6 HADD2 R65, -R47.H0_H0, -RZ.H0_H0 ;  /* 0xa00000ff2f41e230 */ /* 0x000fe20000000900 */
[----:B------:R-:W-:-:S02]  /*59b0*/  LOP3.LUT R3, R13, 0xffff, RZ, 0xc0, !PT ;  /* 0x0000ffff0d037812 */ /* 0x000fc400078ec0ff */
[----:B------:R-:W-:Y:S01]  /*59c0*/  LOP3.LUT R8, R12, 0xffff, RZ, 0xc0, !PT ;  /* 0x0000ffff0c087812 */ /* 0x000fe200078ec0ff */
[----:B------:R2:W-:Y:S01]  /*59d0*/  MUFU.EX2 R139, R4 ;  /* 0x00000004008b7308 */ /* 0x0005e20000000800 */
[----:B------:R-:W-:Y:S02]  /*59e0*/  LOP3.LUT R7, R6, 0xffff, RZ, 0xc0, !PT ;  /* 0x0000ffff06077812 */ /* 0x000fe400078ec0ff */
[----:B------:R-:W-:Y:S02]  /*59f0*/  LOP3.LUT R11, R13, 0xff, RZ, 0xc0, !PT ;  /* 0x000000ff0d0b7812 */ /* 0x000fe400078ec0ff */
[----:B------:R-:W-:Y:S02]  /*5a00*/  SHF.R.U32.HI R6, RZ, 0x8, R3 ;  /* 0x00000008ff067819 */ /* 0x000fe40000011603 */
[----:B------:R-:W-:Y:S01]  /*5a10*/  LOP3.LUT R9, R12, 0xff, RZ, 0xc0, !PT ;  /* 0x000000ff0c097812 */ /* 0x000fe200078ec0ff */
[----:B-1----:R-:W-:Y:S01]  /*5a20*/  FFMA.FTZ R5, R51, UR41, -R16 ;  /* 0x0000002933057c23 */ /* 0x002fe20008010810 */
[----:B------:R-:W-:-:S02]  /*5a30*/  SHF.R.U32.HI R3, RZ, 0x8, R8 ;  /* 0x00000008ff037819 */ /* 0x000fc40000011608 */
[----:B------:R-:W-:Y:S01]  /*5a40*/  PRMT R11, R11, 0x5410, R6 ;  /* 0x000054100b0b7816 */ /* 0x000fe20000000006 */
[----:B------:R1:W4:Y:S01]  /*5a50*/  MUFU.EX2 R154, R5 ;  /* 0x00000005009a7308 */ /* 0x0003220000000800 */
[----:B------:R-:W-:Y:S02]  /*5a60*/  LOP3.LUT R8, R14, 0xff, RZ, 0xc0, !PT ;  /* 0x000000ff0e087812 */ /* 0x000fe400078ec0ff */
[----:B------:R-:W-:Y:S02]  /*5a70*/  PRMT R64, R47, 0x5410, R45 ;  /* 0x000054102f407816 */ /* 0x000fe4000000002d */
[----:B--2---:R-:W-:Y:S02]  /*5a80*/  SHF.R.U32.HI R4, RZ, 0x10, R13 ;  /* 0x00000010ff047819 */ /* 0x004fe4000001160d */
[----:B------:R-:W-:Y:S02]  /*5a90*/  PRMT R13, R9, 0x5410, R3 ;  /* 0x00005410090d7816 */ /* 0x000fe40000000003 */
[----:B------:R-:W-:-:S02]  /*5aa0*/  LOP3.LUT R4, R4, 0xff, RZ, 0xc0, !PT ;  /* 0x000000ff04047812 */ /* 0x000fc400078ec0ff */
[----:B------:R-:W-:Y:S02]  /*5ab0*/  LOP3.LUT R3, R14, 0xffff, RZ, 0xc0, !PT ;  /* 0x0000ffff0e037812 */ /* 0x000fe400078ec0ff */
[----:B------:R-:W-:Y:S02]  /*5ac0*/  PRMT R10, R4, 0x5410, R10 ;  /* 0x00005410040a7816 */ /* 0x000fe4000000000a */
[----:B------:R-:W-:Y:S01]  /*5ad0*/  SHF.R.U32.HI R4, RZ, 0x10, R12 ;  /* 0x00000010ff047819 */ /* 0x000fe2000001160c */
[----:B-1----:R-:W-:Y:S01]  /*5ae0*/  FFMA.FTZ R5, R90, UR41, -R19 ;  /* 0x000000295a057c23 */ /* 0x002fe20008010813 */
[----:B------:R-:W-:Y:S01]  /*5af0*/  SHF.R.U32.HI R3, RZ, 0x8, R3 ;  /* 0x00000008ff037819 */ /* 0x000fe20000011603 */
[----:B------:R-:W-:Y:S01]  /*5b00*/  IMAD.MOV.U32 R90, RZ, RZ, R58 ;  /* 0x000000ffff5a7224 */ /* 0x000fe200078e003a */
[----:B------:R-:W-:Y:S01]  /*5b10*/  LOP3.LUT R6, R4, 0xff, RZ, 0xc0, !PT ;  /* 0x000000ff04067812 */ /* 0x000fe200078ec0ff */
[----:B------:R-:W-:Y:S01]  /*5b20*/  FFMA.FTZ R4, R98, UR41, -R18 ;  /* 0x0000002962047c23 */ /* 0x000fe20008010812 */
[----:B------:R1:W-:Y:S01]  /*5b30*/  MUFU.EX2 R140, R5 ;  /* 0x00000005008c7308 */ /* 0x0003e20000000800 */
[----:B------:R-:W-:Y:S01]  /*5b40*/  PRMT R8, R8, 0x5410, R3 ;  /* 0x0000541008087816 */ /* 0x000fe20000000003 */
[----:B------:R-:W-:Y:S01]  /*5b50*/  IMAD.MOV.U32 R98, RZ, RZ, R112 ;  /* 0x000000ffff627224 */ /* 0x000fe200078e0070 */
[----:B---3--:R-:W-:-:S02]  /*5b60*/  F2FP.F16.F32.PACK_AB R3, R145, R148 ;  /* 0x000000949103723e */ /* 0x008fc400000000ff */
[----:B------:R-:W-:Y:S02]  /*5b70*/  @!P6 PRMT R47, R65, 0x5410, RZ ;  /* 0x00005410412fe816 */ /* 0x000fe400000000ff */
[C---:B------:R-:W-:Y:S01]  /*5b80*/  PRMT R44, R3.reuse, 0x7632, R44 ;  /* 0x00007632032c7816 */ /* 0x040fe2000000002c */
[----:B------:R2:W-:Y:S01]  /*5b90*/  MUFU.EX2 R135, R4 ;  /* 0x0000000400877308 */ /* 0x0005e20000000800 */
[----:B------:R-:W-:Y:S02]  /*5ba0*/  PRMT R43, R3, 0x7610, R43 ;  /* 0x00007610032b7816 */ /* 0x000fe4000000002b */
[----:B------:R-:W-:Y:S01]  /*5bb0*/  F2FP.F16.F32.PACK_AB R3, R149, R146 ;  /* 0x000000929503723e */ /* 0x000fe200000000ff */
[----:B------:R-:W-:Y:S01]  /*5bc0*/  @!P5 HADD2 R126, -R44.H0_H0, -RZ.H0_H0 ;  /* 0xa00000ff2c7ed230 */ /* 0x000fe20000000900 */
[----:B------:R-:W-:Y:S02]  /*5bd0*/  ISETP.LE.U32.AND P6, PT, R7, UR12, PT ;  /* 0x0000000c07007c0c */ /* 0x000fe4000bfc3070 */
[----:B------:R-:W-:Y:S01]  /*5be0*/  SHF.R.U32.HI R7, RZ, 0x18, R14 ;  /* 0x00000018ff077819 */ /* 0x000fe2000001160e */
[----:B-1----:R-:W-:Y:S01]  /*5bf0*/  FFMA.FTZ R5, R80, UR41, -R19 ;  /* 0x0000002950057c23 */ /* 0x002fe20008010813 */
[----:B------:R-:W-:-:S02]  /*5c00*/  PRMT R83, R3, 0x7632, R83 ;  /* 0x0000763203537816 */ /* 0x000fc40000000053 */
[----:B------:R-:W-:Y:S01]  /*5c10*/  LEA R15, R15, UR12, 0x10 ;  /* 0x0000000c0f0f7c11 */ /* 0x000fe2000f8e80ff */
[----:B------:R1:W-:Y:S01]  /*5c20*/  MUFU.EX2 R143, R5 ;  /* 0x00000005008f7308 */ /* 0x0003e20000000800 */
[----:B------:R-:W-:Y:S01]  /*5c30*/  SHF.R.U32.HI R9, RZ, 0x18, R12 ;  /* 0x00000018ff097819 */ /* 0x000fe2000001160c */
[----:B------:R-:W-:Y:S02]  /*5c40*/  @!P1 HADD2 R152, -R83.H0_H0, -RZ.H0_H0 ;  /* 0xa00000ff53989230 */ /* 0x000fe40000000900 */
[----:B--2---:R-:W-:Y:S01]  /*5c50*/  FFMA.FTZ R4, R91, UR41, -R18 ;  /* 0x000000295b047c23 */ /* 0x004fe20008010812 */
[----:B------:R-:W-:Y:S01]  /*5c60*/  PRMT R9, R6, 0x5410, R9 ;  /* 0x0000541006097816 */ /* 0x000fe20000000009 */
[----:B------:R-:W-:Y:S01]  /*5c70*/  FFMA.FTZ R6, R99, UR41, -R19 ;  /* 0x0000002963067c23 */ /* 0x000fe20008010813 */
[----:B------:R-:W-:Y:S01]  /*5c80*/  IMAD.MOV.U32 R99, RZ, RZ, R113 ;  /* 0x000000ffff637224 */ /* 0x000fe200078e0071 */
[----:B------:R2:W3:Y:S01]  /*5c90*/  MUFU.EX2 R134, R4 ;  /* 0x0000000400867308 */ /* 0x0004e20000000800 */
[----:B------:R-:W-:Y:S01]  /*5ca0*/  HSET2.LE.AND R0, R22, R15, PT ;  /* 0x0000000f16007233 */ /* 0x000fe20003803000 */
[----:B------:R-:W-:-:S02]  /*5cb0*/  @!P6 HADD2 R136, -R45.H0_H0, -RZ.H0_H0 ;  /* 0xa00000ff2d88e230 */ /* 0x000fc40000000900 */
[----:B------:R-:W-:Y:S01]  /*5cc0*/  IMAD.MOV.U32 R91, RZ, RZ, R59 ;  /* 0x000000ffff5b7224 */ /* 0x000fe200078e003b */
[----:B------:R3:W3:Y:S02]  /*5cd0*/  LDL.LU.S16 R22, [R1] ;  /* 0x0000000001167983 */ /* 0x0006e40000300600 */
[----:B------:R-:W-:Y:S01]  /*5ce0*/  @!P6 PRMT R45, R136, 0x5410, RZ ;  /* 0x00005410882de816 */ /* 0x000fe200000000ff */
[----:B------:R4:W-:Y:S01]  /*5cf0*/  MUFU.EX2 R78, R6 ;  /* 0x00000006004e7308 */ /* 0x0009e20000000800 */
[----:B-1----:R-:W-:Y:S01]  /*5d00*/  FFMA.FTZ R5, R81, UR41, -R19 ;  /* 0x0000002951057c23 */ /* 0x002fe20008010813 */
[----:B------:R-:W-:-:S06]  /*5d10*/  IMAD.MOV.U32 R99, RZ, RZ, R91 ;  /* 0x000000ffff637224 */ /* 0x000fcc00078e005b */
[----:B------:R1:W3:Y:S01]  /*5d20*/  MUFU.EX2 R144, R5 ;  /* 0x0000000500907308 */ /* 0x0002e20000000800 */
[----:B--2---:R-:W-:Y:S01]  /*5d30*/  FFMA.FTZ R4, R82, UR41, -R18 ;  /* 0x0000002952047c23 */ /* 0x004fe20008010812 */
[----:B------:R-:W-:Y:S02]  /*5d40*/  PRMT R82, R3, 0x7610, R82 ;  /* 0x0000761003527816 */ /* 0x000fe40000000052 */
[----:B------:R-:W-:-:S04]  /*5d50*/  F2FP.F16.F32.PACK_AB R3, R151, R147 ;  /* 0x000000939703723e */ /* 0x000fc800000000ff */
[----:B------:R2:W-:Y:S01]  /*5d60*/  MUFU.EX2 R137, R4 ;  /* 0x0000000400897308 */ /* 0x0005e20000000800 */
[----:B------:R-:W-:Y:S01]  /*5d70*/  PRMT R234, R3, 0x7632, R234 ;  /* 0x0000763203ea7816 */ /* 0x000fe200000000ea */
[----:B----4-:R-:W-:Y:S01]  /*5d80*/  FFMA.FTZ R6, R85, UR41, -R19 ;  /* 0x0000002955067c23 */ /* 0x010fe20008010813 */
[----:B------:R-:W-:Y:S02]  /*5d90*/  PRMT R231, R3, 0x7610, R231 ;  /* 0x0000761003e77816 */ /* 0x000fe400000000e7 */
[----:B------:R-:W-:-:S03]  /*5da0*/  F2FP.F16.F32.PACK_AB R3, R154, R150 ;  /* 0x000000969a03723e */ /* 0x000fc600000000ff */
[----:B------:R4:W-:Y:S01]  /*5db0*/  MUFU.EX2 R127, R6 ;  /* 0x00000006007f7308 */ /* 0x0009e20000000800 */
[----:B-1----:R-:W-:Y:S01]  /*5dc0*/  SHF.R.U32.HI R5, RZ, 0x10, R14 ;  /* 0x00000010ff057819 */ /* 0x002fe2000001160e */
[----:B------:R-:W-:Y:S01]  /*5dd0*/  IMAD.MOV.U32 R14, RZ, RZ, R20 ;  /* 0x000000ffff0e7224 */ /* 0x000fe200078e0014 */
[----:B------:R-:W-:Y:S02]  /*5de0*/  PRMT R228, R3, 0x7632, R228 ;  /* 0x0000763203e47816 */ /* 0x000fe400000000e4 */
[----:B------:R-:W-:Y:S02]  /*5df0*/  LOP3.LUT R5, R5, 0xff, RZ, 0xc0, !PT ;  /* 0x000000ff05057812 */ /* 0x000fe400078ec0ff */
[----:B------:R-:W-:Y:S01]  /*5e00*/  PRMT R227, R3, 0x7610, R227 ;  /* 0x0000761003e37816 */ /* 0x000fe200000000e3 */
[----:B--2---:R-:W-:Y:S01]  /*5e10*/  FFMA.FTZ R4, R84, UR41, -R18 ;  /* 0x0000002954047c23 */ /* 0x004fe20008010812 */
[----:B------:R-:W-:Y:S02]  /*5e20*/  PRMT R7, R5, 0x5410, R7 ;  /* 0x0000541005077816 */ /* 0x000fe40000000007 */
[----:B------:R-:W-:Y:S01]  /*5e30*/  F2FP.F16.F32.PACK_AB R5, R159, R156 ;  /* 0x0000009c9f05723e */ /* 0x000fe200000000ff */
[----:B------:R1:W2:Y:S01]  /*5e40*/  MUFU.EX2 R141, R4 ;  /* 0x00000004008d7308 */ /* 0x0002a20000000800 */
[----:B---3--:R-:W-:-:S02]  /*5e50*/  F2FP.F16.F32.PACK_AB R3, R134, R135 ;  /* 0x000000878603723e */ /* 0x008fc400000000ff */
[C---:B------:R-:W-:Y:S01]  /*5e60*/  PRMT R81, R5.reuse, 0x7610, R81 ;  /* 0x0000761005517816 */ /* 0x040fe20000000051 */
[----:B----4-:R-:W-:Y:S01]  /*5e70*/  FFMA.FTZ R6, R102, UR41, -R18 ;  /* 0x0000002966067c23 */ /* 0x010fe20008010812 */
[----:B------:R-:W-:Y:S02]  /*5e80*/  PRMT R80, R5, 0x7632, R80 ;  /* 0x0000763205507816 */ /* 0x000fe40000000050 */
[----:B------:R-:W-:Y:S01]  /*5e90*/  F2FP.F16.F32.PACK_AB R5, R160, R157 ;  /* 0x0000009da005723e */ /* 0x000fe200000000ff */
[----:B------:R3:W-:Y:S01]  /*5ea0*/  MUFU.EX2 R68, R6 ;  /* 0x0000000600447308 */ /* 0x0007e20000000800 */
[----:B------:R-:W-:Y:S01]  /*5eb0*/  PRMT R226, R3, 0x7610, R226 ;  /* 0x0000761003e27816 */ /* 0x000fe200000000e2 */
[----:B------:R-:W-:Y:S01]  /*5ec0*/  @!P4 HADD2 R163, -R81.H0_H0, -RZ.H0_H0 ;  /* 0xa00000ff51a3c230 */ /* 0x000fe20000000900 */
[C---:B------:R-:W-:Y:S02]  /*5ed0*/  PRMT R236, R5.reuse, 0x7610, R236 ;  /* 0x0000761005ec7816 */ /* 0x040fe400000000ec */
[----:B------:R-:W-:-:S02]  /*5ee0*/  PRMT R235, R5, 0x7632, R235 ;  /* 0x0000763205eb7816 */ /* 0x000fc400000000eb */
[----:B------:R-:W-:Y:S02]  /*5ef0*/  F2FP.F16.F32.PACK_AB R5, R164, R162 ;  /* 0x000000a2a405723e */ /* 0x000fe400000000ff */
[----:B-1----:R-:W-:Y:S02]  /*5f00*/  F2FP.F16.F32.PACK_AB R4, R140, R139 ;  /* 0x0000008b8c04723e */ /* 0x002fe400000000ff */
[----:B------:R-:W-:Y:S02]  /*5f10*/  PRMT R225, R3, 0x7632, R225 ;  /* 0x0000763203e17816 */ /* 0x000fe400000000e1 */
[C---:B------:R-:W-:Y:S02]  /*5f20*/  PRMT R92, R4.reuse, 0x7610, R92 ;  /* 0x00007610045c7816 */ /* 0x040fe4000000005c */
[----:B------:R-:W-:Y:S01]  /*5f30*/  PRMT R95, R4, 0x7632, R95 ;  /* 0x00007632045f7816 */ /* 0x000fe2000000005f */
[----:B------:R-:W-:Y:S01]  /*5f40*/  FFMA.FTZ R4, R100, UR41, -R19 ;  /* 0x0000002964047c23 */ /* 0x000fe20008010813 */
[----:B------:R-:W-:Y:S01]  /*5f50*/  F2FP.F16.F32.PACK_AB R3, R144, R143 ;  /* 0x0000008f9003723e */ /* 0x000fe200000000ff */
[----:B---3--:R-:W-:Y:S01]  /*5f60*/  FFMA.FTZ R6, R103, UR41, -R18 ;  /* 0x0000002967067c23 */ /* 0x008fe20008010812 */
[C---:B------:R-:W-:Y:S01]  /*5f70*/  PRMT R230, R5.reuse, 0x7610, R230 ;  /* 0x0000761005e67816 */ /* 0x040fe200000000e6 */
[----:B------:R2:W-:Y:S01]  /*5f80*/  MUFU.EX2 R77, R4 ;  /* 0x00000004004d7308 */ /* 0x0005e20000000800 */
[----:B------:R-:W-:Y:S01]  /*5f90*/  PRMT R229, R5, 0x7632, R229 ;  /* 0x0000763205e57816 */ /* 0x000fe200000000e5 */
[----:B------:R-:W-:Y:S01]  /*5fa0*/  FFMA.FTZ R5, R101, UR41, -R19 ;  /* 0x0000002965057c23 */ /* 0x000fe20008010813 */
[----:B------:R-:W-:-:S02]  /*5fb0*/  PRMT R224, R3, 0x7610, R224 ;  /* 0x0000761003e07816 */ /* 0x000fc400000000e0 */
[----:B------:R-:W-:Y:S02]  /*5fc0*/  PRMT R215, R3, 0x7632, R215 ;  /* 0x0000763203d77816 */ /* 0x000fe400000000d7 */
[--C-:B------:R-:W-:Y:S01]  /*5fd0*/  HSET2.LE.AND R3, R31, R15.reuse, PT ;  /* 0x0000000f1f037233 */ /* 0x100fe20003803000 */
[----:B------:R1:W3:Y:S04]  /*5fe0*/  MUFU.EX2 R70, R5 ;  /* 0x0000000500467308 */ /* 0x0002e80000000800 */
[----:B------:R-:W-:Y:S02]  /*5ff0*/  LOP3.LUT R64, R3, R64, RZ, 0xc0, !PT ;  /* 0x0000004003407212 */ /* 0x000fe400078ec0ff */
[----:B------:R-:W-:Y:S01]  /*6000*/  HSET2.LE.AND R3, R34, R15, PT ;  /* 0x0000000f22037233 */ /* 0x000fe20003803000 */
[----:B------:R-:W-:Y:S01]  /*6010*/  IMAD.MOV.U32 R34, RZ, RZ, R94 ;  /* 0x000000ffff227224 */ /* 0x000fe200078e005e */
[----:B------:R-:W4:Y:S01]  /*6020*/  MUFU.EX2 R55, R6 ;  /* 0x0000000600377308 */ /* 0x000f220000000800 */
[----:B--2---:R-:W-:Y:S01]  /*6030*/  F2FP.F16.F32.PACK_AB R4, R141, R137 ;  /* 0x000000898d04723e */ /* 0x004fe200000000ff */
[----:B------:R-:W-:-:S02]  /*6040*/  IMAD.MOV.U32 R94, RZ, RZ, R93 ;  /* 0x000000ffff5e7224 */ /* 0x000fc400078e005d */
[----:B------:R-:W-:Y:S01]  /*6050*/  IMAD.MOV.U32 R93, RZ, RZ, R97 ;  /* 0x000000ffff5d7224 */ /* 0x000fe200078e0061 */
[C---:B------:R-:W-:Y:S01]  /*6060*/  PRMT R214, R4.reuse, 0x7610, R214 ;  /* 0x0000761004d67816 */ /* 0x040fe200000000d6 */
[----:B------:R-:W-:Y:S01]  /*6070*/  IMAD.MOV.U32 R97, RZ, RZ, R96 ;  /* 0x000000ffff617224 */ /* 0x000fe200078e0060 */
[----:B------:R-:W-:Y:S01]  /*6080*/  PRMT R213, R4, 0x7632, R213 ;  /* 0x0000763204d57816 */ /* 0x000fe200000000d5 */
[----:B------:R-:W-:Y:S01]  /*6090*/  IMAD.MOV.U32 R96, RZ, RZ, R56 ;  /* 0x000000ffff607224 */ /* 0x000fe200078e0038 */
[----:B------:R-:W-:Y:S01]  /*60a0*/  HSET2.LE.AND R4, R27, R15, PT ;  /* 0x0000000f1b047233 */ /* 0x000fe20003803000 */
[----:B------:R-:W-:Y:S01]  /*60b0*/  IMAD.MOV.U32 R27, RZ, RZ, R115 ;  /* 0x000000ffff1b7224 */ /* 0x000fe200078e0073 */
[----:B-1----:R-:W-:Y:S01]  /*60c0*/  PRMT R5, R43, 0x5410, R44 ;  /* 0x000054102b057816 */ /* 0x002fe2000000002c */
[----:B------:R-:W-:Y:S01]  /*60d0*/  IMAD.MOV.U32 R27, RZ, RZ, R88 ;  /* 0x000000ffff1b7224 */ /* 0x000fe200078e0058 */
[----:B------:R-:W-:Y:S02]  /*60e0*/  @!P5 PRMT R44, R126, 0x5410, RZ ;  /* 0x000054107e2cd816 */ /* 0x000fe400000000ff */
[----:B------:R-:W-:-:S02]  /*60f0*/  LOP3.LUT R65, R4, R5, RZ, 0xc0, !PT ;  /* 0x0000000504417212 */ /* 0x000fc400078ec0ff */
[----:B------:R-:W-:Y:S02]  /*6100*/  PRMT R5, R81, 0x5410, R80 ;  /* 0x0000541051057816 */ /* 0x000fe40000000050 */
[--C-:B------:R-:W-:Y:S02]  /*6110*/  HSET2.LE.AND R4, R32, R15.reuse, PT ;  /* 0x0000000f20047233 */ /* 0x100fe40003803000 */
[----:B------:R-:W-:Y:S02]  /*6120*/  LOP3.LUT R66, R3, R5, RZ, 0xc0, !PT ;  /* 0x0000000503427212 */ /* 0x000fe400078ec0ff */
[----:B------:R-:W-:Y:S02]  /*6130*/  PRMT R5, R82, 0x5410, R83 ;  /* 0x0000541052057816 */ /* 0x000fe40000000053 */
[----:B------:R-:W-:Y:S02]  /*6140*/  HSET2.LE.AND R3, R11, R15, PT ;  /* 0x0000000f0b037233 */ /* 0x000fe40003803000 */
        /* <DEDUP_REMOVED lines=11> */
[----:B------:R-:W-:Y:S01]  /*6200*/  HSET2.LE.AND R4, R26, R15, PT ;  /* 0x0000000f1a047233 */ /* 0x000fe20003803000 */
[----:B------:R-:W-:Y:S01]  /*6210*/  IMAD.MOV.U32 R26, RZ, RZ, R114 ;  /* 0x000000ffff1a7224 */ /* 0x000fe200078e0072 */
[----:B------:R-:W-:Y:S01]  /*6220*/  LOP3.LUT R63, R5, R3, RZ, 0xc0, !PT ;  /* 0x00000003053f7212 */ /* 0x000fe200078ec0ff */
[----:B------:R-:W1:Y:S01]  /*6230*/  LDSM.16.MT88.4 R112, [R188+0x9000] ;  /* 0x00900000bc70783b */ /* 0x000e620000004200 */
[----:B------:R-:W-:-:S02]  /*6240*/  PRMT R5, R92, 0x5410, R95 ;  /* 0x000054105c057816 */ /* 0x000fc4000000005f */
[--C-:B------:R-:W-:Y:S02]  /*6250*/  HSET2.LE.AND R3, R23, R15.reuse, PT ;  /* 0x0000000f17037233 */ /* 0x100fe40003803000 */
[----:B------:R-:W-:Y:S01]  /*6260*/  LOP3.LUT R50, R4, R5, RZ, 0xc0, !PT ;  /* 0x0000000504327212 */ /* 0x000fe200078ec0ff */
[----:B------:R-:W-:Y:S01]  /*6270*/  FFMA.FTZ R5, R86, UR41, -R18 ;  /* 0x0000002956057c23 */ /* 0x000fe20008010812 */
[----:B------:R-:W-:Y:S02]  /*6280*/  PRMT R4, R226, 0x5410, R225 ;  /* 0x00005410e2047816 */ /* 0x000fe400000000e1 */
[----:B------:R-:W-:Y:S01]  /*6290*/  @!P4 PRMT R81, R163, 0x5410, RZ ;  /* 0x00005410a351c816 */ /* 0x000fe200000000ff */
[----:B------:R3:W-:Y:S01]  /*62a0*/  MUFU.EX2 R69, R5 ;  /* 0x0000000500457308 */ /* 0x0007e20000000800 */
[----:B------:R-:W-:Y:S02]  /*62b0*/  LOP3.LUT R51, R3, R4, RZ, 0xc0, !PT ;  /* 0x0000000403337212 */ /* 0x000fe400078ec0ff */
[----:B------:R-:W-:-:S02]  /*62c0*/  HSET2.LE.AND R3, R25, R15, PT ;  /* 0x0000000f19037233 */ /* 0x000fc40003803000 */
[----:B------:R-:W-:Y:S02]  /*62d0*/  PRMT R4, R224, 0x5410, R215 ;  /* 0x00005410e0047816 */ /* 0x000fe400000000d7 */
[----:B------:R-:W-:Y:S02]  /*62e0*/  @!P1 PRMT R83, R152, 0x5410, RZ ;  /* 0x0000541098539816 */ /* 0x000fe400000000ff */
[----:B------:R-:W-:Y:S01]  /*62f0*/  LOP3.LUT R30, R3, R4, RZ, 0xc0, !PT ;  /* 0x00000004031e7212 */ /* 0x000fe200078ec0ff */
[----:B------:R-:W-:Y:S01]  /*6300*/  FFMA.FTZ R4, R87, UR41, -R18 ;  /* 0x0000002957047c23 */ /* 0x000fe20008010812 */
[----:B------:R-:W-:-:S03]  /*6310*/  PRMT R3, R214, 0x5410, R213 ;  /* 0x00005410d6037816 */ /* 0x000fc600000000d5 */
[----:B------:R4:W2:Y:S01]  /*6320*/  MUFU.EX2 R71, R4 ;  /* 0x0000000400477308 */ /* 0x0008a20000000800 */
[----:B------:R-:W-:Y:S02]  /*6330*/  LOP3.LUT R31, R0, R3, RZ, 0xc0, !PT ;  /* 0x00000003001f7212 */ /* 0x000fe400078ec0ff */
[----:B---3--:R-:W-:Y:S02]  /*6340*/  F2FP.F16.F32.PACK_AB R5, R70, R77 ;  /* 0x0000004d4605723e */ /* 0x008fe400000000ff */
[----:B------:R-:W-:Y:S02]  /*6350*/  HSET2.LE.AND R3, R13, R15, PT ;  /* 0x0000000f0d037233 */ /* 0x000fe40003803000 */
[C---:B------:R-:W-:Y:S02]  /*6360*/  PRMT R40, R5.reuse, 0x7610, R40 ;  /* 0x0000761005287816 */ /* 0x040fe40000000028 */
[----:B------:R-:W-:Y:S02]  /*6370*/  PRMT R39, R5, 0x7632, R39 ;  /* 0x0000763205277816 */ /* 0x000fe40000000027 */
[----:B------:R-:W-:-:S02]  /*6380*/  F2FP.F16.F32.PACK_AB R5, R127, R78 ;  /* 0x0000004e7f05723e */ /* 0x000fc400000000ff */
[----:B------:R-:W-:Y:S02]  /*6390*/  HSET2.LE.AND R0, R9, R15, PT ;  /* 0x0000000f09007233 */ /* 0x000fe40003803000 */
[----:B------:R-:W-:Y:S02]  /*63a0*/  PRMT R212, R5, 0x7610, R212 ;  /* 0x0000761005d47816 */ /* 0x000fe400000000d4 */
[----:B----4-:R-:W-:Y:S02]  /*63b0*/  F2FP.F16.F32.PACK_AB R4, R55, R68 ;  /* 0x000000443704723e */ /* 0x010fe400000000ff */
[----:B------:R-:W-:Y:S02]  /*63c0*/  PRMT R211, R5, 0x7632, R211 ;  /* 0x0000763205d37816 */ /* 0x000fe400000000d3 */
[C---:B------:R-:W-:Y:S02]  /*63d0*/  PRMT R42, R4.reuse, 0x7610, R42 ;  /* 0x00007610042a7816 */ /* 0x040fe4000000002a */
[----:B------:R-:W-:-:S02]  /*63e0*/  PRMT R41, R4, 0x7632, R41 ;  /* 0x0000763204297816 */ /* 0x000fc40000000029 */
[----:B------:R-:W-:-:S04]  /*63f0*/  PRMT R4, R40, 0x5410, R39 ;  /* 0x0000541028047816 */ /* 0x000fc80000000027 */
[----:B------:R-:W-:Y:S02]  /*6400*/  LOP3.LUT R48, R3, R4, RZ, 0xc0, !PT ;  /* 0x0000000403307212 */ /* 0x000fe400078ec0ff */
[----:B------:R-:W-:Y:S02]  /*6410*/  PRMT R3, R42, 0x5410, R41 ;  /* 0x000054102a037816 */ /* 0x000fe40000000029 */
[----:B--2---:R-:W-:Y:S02]  /*6420*/  F2FP.F16.F32.PACK_AB R4, R71, R69 ;  /* 0x000000454704723e */ /* 0x004fe400000000ff */
[----:B------:R-:W-:Y:S02]  /*6430*/  LOP3.LUT R49, R0, R3, RZ, 0xc0, !PT ;  /* 0x0000000300317212 */ /* 0x000fe400078ec0ff */
[----:B------:R-:W-:Y:S02]  /*6440*/  HSET2.LE.AND R3, R8, R15, PT ;  /* 0x0000000f08037233 */ /* 0x000fe40003803000 */
[C---:B------:R-:W-:Y:S01]  /*6450*/  PRMT R210, R4.reuse, 0x7610, R210 ;  /* 0x0000761004d27816 */ /* 0x040fe200000000d2 */
[----:B-1----:R-:W-:Y:S01]  /*6460*/  HMMA.16816.F32 R8, R64, R112, RZ ;  /* 0x000000704008723c */ /* 0x002fe200000018ff */
[----:B------:R-:W-:-:S02]  /*6470*/  PRMT R209, R4, 0x7632, R209 ;  /* 0x0000763204d17816 */ /* 0x000fc400000000d1 */
[----:B------:R-:W-:Y:S02]  /*6480*/  PRMT R4, R212, 0x5410, R211 ;  /* 0x00005410d4047816 */ /* 0x000fe400000000d3 */
[----:B------:R-:W-:Y:S02]  /*6490*/  HSET2.LE.AND R0, R7, R15, PT ;  /* 0x0000000f07007233 */ /* 0x000fe40003803000 */
[----:B------:R-:W-:Y:S02]  /*64a0*/  LOP3.LUT R28, R3, R4, RZ, 0xc0, !PT ;  /* 0x00000004031c7212 */ /* 0x000fe400078ec0ff */
[----:B------:R-:W-:Y:S01]  /*64b0*/  HMMA.16816.F32 R4, R48, R112, RZ ;  /* 0x000000703004723c */ /* 0x000fe200000018ff */
[----:B------:R-:W-:-:S04]  /*64c0*/  PRMT R3, R210, 0x5410, R209 ;  /* 0x00005410d2037816 */ /* 0x000fc800000000d1 */
[----:B------:R-:W-:Y:S02]  /*64d0*/  LOP3.LUT R29, R0, R3, RZ, 0xc0, !PT ;  /* 0x00000003001d7212 */ /* 0x000fe400078ec0ff */
[----:B------:R-:W-:Y:S02]  /*64e0*/  LOP3.LUT R3, R186, 0xff, RZ, 0xc0, !PT ;  /* 0x000000ffba037812 */ /* 0x000fe400078ec0ff */
[----:B------:R-:W-:Y:S02]  /*64f0*/  SHF.R.U32.HI R0, RZ, 0x10, R35 ;  /* 0x00000010ff007819 */ /* 0x000fe40000011623 */
[----:B------:R-:W-:Y:S02]  /*6500*/  ISETP.LE.U32.AND P6, PT, R3, UR12, PT ;  /* 0x0000000c03007c0c */ /* 0x000fe4000bfc3070 */
[----:B------:R-:W-:Y:S02]  /*6510*/  LOP3.LUT R0, R0, 0xff, RZ, 0xc0, !PT ;  /* 0x000000ff00007812 */ /* 0x000fe400078ec0ff */
[----:B------:R-:W-:Y:S02]  /*6520*/  HMMA.16816.F32 R100, R60, R104, R8 ;  /* 0x000000683c64723c */ /* 0x000fe40000001808 */
[----:B------:R-:W-:-:S07]  /*6530*/  ISETP.LE.U32.AND P5, PT, R0, UR12, PT ;  /* 0x0000000c00007c0c */ /* 0x000fce000bfa3070 */
[----:B------:R-:W-:Y:S01]  /*6540*/  HMMA.16816.F32 R4, R28, R104, R4 ;  /* 0x000000681c04723c */ /* 0x000fe20000001804 */
[----:B------:R-:W-:-:S05]  /*6550*/  @!P6 HADD2 R153, -R82.H0_H0, -RZ.H0_H0 ;  /* 0xa00000ff5299e230 */ /* 0x000fca0000000900 */
[----:B------:R-:W-:Y:S01]  /*6560*/  @!P5 HADD2 R142, -R43.H0_H0, -RZ.H0_H0 ;  /* 0xa00000ff2b8ed230 */ /* 0x000fe20000000900 */
[----:B------:R-:W-:-:S04]  /*6570*/  @!P6 PRMT R82, R153, 0x5410, RZ ;  /* 0x000054109952e816 */ /* 0x000fc800000000ff */
[----:B------:R-:W-:-:S04]  /*6580*/  @!P5 PRMT R43, R142, 0x5410, RZ ;  /* 0x000054108e2bd816 */ /* 0x000fc800000000ff */
[----:B------:R-:W-:Y:S02]  /*6590*/  IMAD.MOV.U32 R58, RZ, RZ, R100 ;  /* 0x000000ffff3a7224 */ /* 0x000fe400078e0064 */
[----:B------:R-:W-:Y:S02]  /*65a0*/  IMAD.MOV.U32 R85, RZ, RZ, R102 ;  /* 0x000000ffff557224 */ /* 0x000fe400078e0066 */
[----:B------:R-:W-:Y:S02]  /*65b0*/  IMAD.MOV.U32 R57, RZ, RZ, R101 ;  /* 0x000000ffff397224 */ /* 0x000fe400078e0065 */
[----:B------:R-:W-:-:S03]  /*65c0*/  IMAD.MOV.U32 R59, RZ, RZ, R103 ;  /* 0x000000ffff3b7224 */ /* 0x000fc600078e0067 */
[----:B------:R-:W-:Y:S02]  /*65d0*/  IMAD.MOV.U32 R100, RZ, RZ, R4 ;  /* 0x000000ffff647224 */ /* 0x000fe400078e0004 */
[----:B------:R-:W-:Y:S02]  /*65e0*/  IMAD.MOV.U32 R89, RZ, RZ, R5 ;  /* 0x000000ffff597224 */ /* 0x000fe400078e0005 */
[----:B------:R-:W-:-:S04]  /*65f0*/  IMAD.WIDE.U32 R4, R184, -0x2daee0ad, RZ ;  /* 0xd2511f53b8047825 */ /* 0x000fc800078e00ff */
[----:B------:R-:W-:Y:S01]  /*6600*/  IMAD.MOV.U32 R102, RZ, RZ, R6 ;  /* 0x000000ffff667224 */ /* 0x000fe200078e0006 */
[----:B------:R-:W-:Y:S01]  /*6610*/  LOP3.LUT R3, R5, UR38, R54, 0x96, !PT ;  /* 0x0000002605037c12 */ /* 0x000fe2000f8e9636 */
[----:B------:R-:W-:Y:S02]  /*6620*/  IMAD.MOV.U32 R101, RZ, RZ, R7 ;  /* 0x000000ffff657224 */ /* 0x000fe400078e0007 */
[----:B------:R-:W-:-:S05]  /*6630*/  IMAD.WIDE.U32 R6, R183, -0x2daee0ad, RZ ;  /* 0xd2511f53b7067825 */ /* 0x000fca00078e00ff */
        /* <DEDUP_REMOVED lines=8> */
[----:B------:R-:W-:Y:S02]  /*66c0*/  SHF.R.U32.HI R5, RZ, 0x8, R199 ;  /* 0x00000008ff057819 */ /* 0x000fe400000116c7 */
[----:B------:R-:W-:Y:S01]  /*66d0*/  LOP3.LUT R0, R11, UR17, R4, 0x96, !PT ;  /* 0x000000110b007c12 */ /* 0x000fe2000f8e9604 */
[----:B------:R-:W-:Y:S01]  /*66e0*/  IMAD.WIDE.U32 R6, R3, -0x326172a9, RZ ;  /* 0xcd9e8d5703067825 */ /* 0x000fe200078e00ff */
[----:B------:R-:W-:Y:S02]  /*66f0*/  LOP3.LUT R4, R5, 0xffff, RZ, 0xc0, !PT ;  /* 0x0000ffff05047812 */ /* 0x000fe400078ec0ff */
[----:B------:R-:W-:Y:S02]  /*6700*/  SHF.R.U32.HI R3, RZ, 0x10, R33 ;  /* 0x00000010ff037819 */ /* 0x000fe40000011621 */
[----:B------:R-:W-:Y:S01]  /*6710*/  ISETP.LE.U32.AND P5, PT, R4, UR12, PT ;  /* 0x0000000c04007c0c */ /* 0x000fe2000bfa3070 */
[----:B------:R-:W-:Y:S01]  /*6720*/  IMAD.WIDE.U32 R4, R0, -0x326172a9, RZ ;  /* 0xcd9e8d5700047825 */ /* 0x000fe200078e00ff */
[----:B------:R-:W-:-:S02]  /*6730*/  LOP3.LUT R0, R33, 0xff, RZ, 0xc0, !PT ;  /* 0x000000ff21007812 */ /* 0x000fc400078ec0ff */
[----:B------:R-:W-:Y:S02]  /*6740*/  LOP3.LUT R3, R3, 0xff, RZ, 0xc0, !PT ;  /* 0x000000ff03037812 */ /* 0x000fe400078ec0ff */
[----:B------:R-:W-:Y:S02]  /*6750*/  ISETP.LE.U32.AND P4, PT, R0, UR12, PT ;  /* 0x0000000c00007c0c */ /* 0x000fe4000bf83070 */
[----:B------:R-:W-:Y:S02]  /*6760*/  SHF.R.U32.HI R0, RZ, 0x18, R33 ;  /* 0x00000018ff007819 */ /* 0x000fe40000011621 */
[----:B------:R-:W-:Y:S02]  /*6770*/  LOP3.LUT R21, R5, UR21, R6, 0x96, !PT ;  /* 0x0000001505157c12 */ /* 0x000fe4000f8e9606 */
[----:B------:R-:W-:Y:S01]  /*6780*/  ISETP.LE.U32.AND P6, PT, R0, UR12, PT ;  /* 0x0000000c00007c0c */ /* 0x000fe2000bfc3070 */
[----:B------:R-:W-:Y:S01]  /*6790*/  @!P5 HADD2 R161, -R80.H0_H0, -RZ.H0_H0 ;  /* 0xa00000ff50a1d230 */ /* 0x000fe20000000900 */
[----:B------:R-:W-:-:S02]  /*67a0*/  LOP3.LUT R0, R33, 0xffff, RZ, 0xc0, !PT ;  /* 0x0000ffff21007812 */ /* 0x000fc400078ec0ff */
[C---:B------:R-:W-:Y:S02]  /*67b0*/  LOP3.LUT R12, R4.reuse, 0xff, RZ, 0xc0, !PT ;  /* 0x000000ff040c7812 */ /* 0x040fe400078ec0ff */
[----:B------:R-:W-:Y:S01]  /*67c0*/  LOP3.LUT R52, R4, 0xffff, RZ, 0xc0, !PT ;  /* 0x0000ffff04347812 */ /* 0x000fe200078ec0ff */
[----:B------:R-:W-:Y:S01]  /*67d0*/  @!P4 HADD2 R165, -R236.H0_H0, -RZ.H0_H0 ;  /* 0xa00000ffeca5c230 */ /* 0x000fe20000000900 */
[--C-:B------:R-:W-:Y:S02]  /*67e0*/  SHF.R.U32.HI R46, RZ, 0x10, R4.reuse ;  /* 0x00000010ff2e7819 */ /* 0x100fe40000011604 */
[----:B------:R-:W-:Y:S01]  /*67f0*/  SHF.R.U32.HI R11, RZ, 0x18, R4 ;  /* 0x00000018ff0b7819 */ /* 0x000fe20000011604 */
[----:B------:R-:W-:Y:S01]  /*6800*/  IMAD.WIDE.U32 R4, R201, -0x2daee0ad, RZ ;  /* 0xd2511f53c9047825 */ /* 0x000fe200078e00ff */
[----:B------:R-:W-:Y:S02]  /*6810*/  SHF.R.U32.HI R0, RZ, 0x8, R0 ;  /* 0x00000008ff007819 */ /* 0x000fe40000011600 */
[----:B------:R-:W-:Y:S01]  /*6820*/  LOP3.LUT R13, R7, UR25, R8, 0x96, !PT ;  /* 0x00000019070d7c12 */ /* 0x000fe2000f8e9608 */
[----:B------:R-:W-:Y:S01]  /*6830*/  IMAD.WIDE.U32 R6, R200, -0x2daee0ad, RZ ;  /* 0xd2511f53c8067825 */ /* 0x000fe200078e00ff */
[----:B------:R-:W-:-:S02]  /*6840*/  ISETP.LE.U32.AND P1, PT, R3, UR12, PT ;  /* 0x0000000c03007c0c */ /* 0x000fc4000bf23070 */
[----:B------:R-:W-:Y:S02]  /*6850*/  LOP3.LUT R0, R0, 0xffff, RZ, 0xc0, !PT ;  /* 0x0000ffff00007812 */ /* 0x000fe400078ec0ff */
[----:B------:R-:W-:Y:S02]  /*6860*/  LOP3.LUT R3, R5, UR38, R26, 0x96, !PT ;  /* 0x0000002605037c12 */ /* 0x000fe4000f8e961a */
[----:B------:R-:W-:Y:S02]  /*6870*/  @!P4 PRMT R236, R165, 0x5410, RZ ;  /* 0x00005410a5ecc816 */ /* 0x000fe400000000ff */
[----:B------:R-:W-:Y:S02]  /*6880*/  ISETP.LE.U32.AND P4, PT, R0, UR12, PT ;  /* 0x0000000c00007c0c */ /* 0x000fe4000bf83070 */
[----:B------:R-:W-:Y:S01]  /*6890*/  LOP3.LUT R0, R7, UR36, R4, 0x96, !PT ;  /* 0x0000002407007c12 */ /* 0x000fe2000f8e9604 */
[----:B------:R-:W-:Y:S01]  /*68a0*/  IMAD.WIDE.U32 R4, R3, -0x326172a9, RZ ;  /* 0xcd9e8d5703047825 */ /* 0x000fe200078e00ff */
[----:B------:R-:W-:-:S02]  /*68b0*/  @!P5 PRMT R80, R161, 0x5410, RZ ;  /* 0x00005410a150d816 */ /* 0x000fc400000000ff */
[----:B------:R-:W-:Y:S01]  /*68c0*/  ISETP.LE.U32.AND P5, PT, R72, UR12, PT ;  /* 0x0000000c48007c0c */ /* 0x000fe2000bfa3070 */
[----:B------:R-:W-:Y:S01]  /*68d0*/  IMAD.WIDE.U32 R8, R0, -0x326172a9, RZ ;  /* 0xcd9e8d5700087825 */ /* 0x000fe200078e00ff */
[----:B------:R-:W-:-:S03]  /*68e0*/  LOP3.LUT R0, R5, UR37, R98, 0x96, !PT ;  /* 0x0000002505007c12 */ /* 0x000fc6000f8e9662 */
[----:B------:R-:W-:Y:S02]  /*68f0*/  @!P1 HADD2 R171, -R231.H0_H0, -RZ.H0_H0 ;  /* 0xa00000ffe7ab9230 */ /* 0x000fe40000000900 */
[----:B------:R-:W-:Y:S01]  /*6900*/  @!P6 HADD2 R168, -R234.H0_H0, -RZ.H0_H0 ;  /* 0xa00000ffeaa8e230 */ /* 0x000fe20000000900 */
[----:B------:R-:W-:Y:S01]  /*6910*/  LOP3.LUT R3, R9, UR35, R4, 0x96, !PT ;  /* 0x0000002309037c12 */ /* 0x000fe2000f8e9604 */
[----:B------:R-:W-:Y:S01]  /*6920*/  IMAD.WIDE.U32 R4, R0, -0x2daee0ad, RZ ;  /* 0xd2511f5300047825 */ /* 0x000fe200078e00ff */
[----:B------:R-:W-:-:S03]  /*6930*/  SHF.R.U32.HI R0, RZ, 0x8, R79 ;  /* 0x00000008ff007819 */ /* 0x000fc6000001164f */
[----:B------:R-:W-:Y:S02]  /*6940*/  @!P4 HADD2 R166, -R235.H0_H0, -RZ.H0_H0 ;  /* 0xa00000ffeba6c230 */ /* 0x000fe40000000900 */
[----:B------:R-:W-:Y:S01]  /*6950*/  IMAD.MOV.U32 R98, RZ, RZ, R90 ;  /* 0x000000ffff627224 */ /* 0x000fe200078e005a */
[----:B------:R-:W-:Y:S02]  /*6960*/  LOP3.LUT R0, R0, 0xffff, RZ, 0xc0, !PT ;  /* 0x0000ffff00007812 */ /* 0x000fe400078ec0ff */
[----:B------:R-:W-:Y:S02]  /*6970*/  @!P4 PRMT R235, R166, 0x5410, RZ ;  /* 0x00005410a6ebc816 */ /* 0x000fe400000000ff */
[----:B------:R-:W-:Y:S02]  /*6980*/  ISETP.LE.U32.AND P4, PT, R0, UR12, PT ;  /* 0x0000000c00007c0c */ /* 0x000fe4000bf83070 */
[----:B------:R-:W-:Y:S01]  /*6990*/  LOP3.LUT R0, R202, 0xff, RZ, 0xc0, !PT ;  /* 0x000000ffca007812 */ /* 0x000fe200078ec0ff */
[----:B------:R-:W-:Y:S01]  /*69a0*/  @!P5 HADD2 R173, -R230.H0_H0, -RZ.H0_H0 ;  /* 0xa00000ffe6add230 */ /* 0x000fe20000000900 */
[----:B------:R-:W-:-:S02]  /*69b0*/  @!P1 PRMT R231, R171, 0x5410, RZ ;  /* 0x00005410abe79816 */ /* 0x000fc400000000ff */
[----:B------:R-:W-:Y:S02]  /*69c0*/  ISETP.LE.U32.AND P1, PT, R0, UR12, PT ;  /* 0x0000000c00007c0c */ /* 0x000fe4000bf23070 */
[----:B------:R-:W-:Y:S02]  /*69d0*/  LOP3.LUT R0, R138, 0xff, RZ, 0xc0, !PT ;  /* 0x000000ff8a007812 */ /* 0x000fe400078ec0ff */
[----:B------:R-:W-:Y:S02]  /*69e0*/  @!P5 PRMT R230, R173, 0x5410, RZ ;  /* 0x00005410ade6d816 */ /* 0x000fe400000000ff */
[----:B------:R-:W-:Y:S02]  /*69f0*/  ISETP.LE.U32.AND P5, PT, R0, UR12, PT ;  /* 0x0000000c00007c0c */ /* 0x000fe4000bfa3070 */
[----:B------:R-:W-:Y:S01]  /*6a00*/  LOP3.LUT R0, R37, 0xffff, RZ, 0xc0, !PT ;  /* 0x0000ffff25007812 */ /* 0x000fe200078ec0ff */
[----:B------:R-:W-:-:S04]  /*6a10*/  IMAD.WIDE.U32 R32, R3, -0x2daee0ad, RZ ;  /* 0xd2511f5303207825 */ /* 0x000fc800078e00ff */
[----:B------:R-:W-:Y:S01]  /*6a20*/  @!P4 HADD2 R172, -R229.H0_H0, -RZ.H0_H0 ;  /* 0xa00000ffe5acc230 */ /* 0x000fe20000000900 */
[----:B------:R-:W-:Y:S02]  /*6a30*/  SHF.R.U32.HI R0, RZ, 0x8, R0 ;  /* 0x00000008ff007819 */ /* 0x000fe40000011600 */
[----:B------:R-:W-:Y:S02]  /*6a40*/  LOP3.LUT R3, R33, UR17, R4, 0x96, !PT ;  /* 0x0000001121037c12 */ /* 0x000fe4000f8e9604 */
[----:B------:R-:W-:Y:S02]  /*6a50*/  LOP3.LUT R0, R0, 0xffff, RZ, 0xc0, !PT ;  /* 0x0000ffff00007812 */ /* 0x000fe400078ec0ff */
[----:B------:R-:W-:Y:S01]  /*6a60*/  LOP3.LUT R6, R5, UR34, R6, 0x96, !PT ;  /* 0x0000002205067c12 */ /* 0x000fe2000f8e9606 */
[----:B------:R-:W-:Y:S01]  /*6a70*/  IMAD.WIDE.U32 R4, R3, -0x326172a9, RZ ;  /* 0xcd9e8d5703047825 */ /* 0x000fe200078e00ff */
[----:B------:R-:W-:-:S03]  /*6a80*/  @!P4 PRMT R229, R172, 0x5410, RZ ;  /* 0x00005410ace5c816 */ /* 0x000fc600000000ff */
[--C-:B------:R-:W-:Y:S01]  /*6a90*/  FFMA.FTZ R3, R108, UR41, -R17.reuse ;  /* 0x000000296c037c23 */ /* 0x100fe20008010811 */
[----:B------:R-:W-:Y:S01]  /*6aa0*/  ISETP.LE.U32.AND P4, PT, R0, UR12, PT ;  /* 0x0000000c00007c0c */ /* 0x000fe2000bf83070 */
[----:B------:R-:W-:Y:S01]  /*6ab0*/  FFMA.FTZ R0, R109, UR41, -R17 ;  /* 0x000000296d007c23 */ /* 0x000fe20008010811 */
[----:B------:R-:W-:Y:S02]  /*6ac0*/  @!P6 PRMT R234, R168, 0x5410, RZ ;  /* 0x00005410a8eae816 */ /* 0x000fe400000000ff */
[----:B------:R-:W-:Y:S01]  /*6ad0*/  ISETP.LE.U32.AND P6, PT, R110, UR12, PT ;  /* 0x0000000c6e007c0c */ /* 0x000fe2000bfc3070 */
[----:B------:R-:W-:Y:S08]  /*6ae0*/  MUFU.EX2 R105, R3 ;  /* 0x0000000300697308 */ /* 0x000ff00000000800 */
[----:B------:R1:W2:Y:S04]  /*6af0*/  MUFU.EX2 R110, R0 ;  /* 0x00000000006e7308 */ /* 0x0002a80000000800 */
[----:B------:R-:W-:-:S05]  /*6b00*/  @!P6 HADD2 R175, -R228.H0_H0, -RZ.H0_H0 ;  /* 0xa00000ffe4afe230 */ /* 0x000fca0000000900 */
[----:B------:R-:W-:Y:S02]  /*6b10*/  @!P6 PRMT R228, R175, 0x5410, RZ ;  /* 0x00005410afe4e816 */ /* 0x000fe400000000ff */
[----:B-1----:R-:W-:-:S04]  /*6b20*/  LOP3.LUT R0, R37, 0xff, RZ, 0xc0, !PT ;  /* 0x000000ff25007812 */ /* 0x002fc800078ec0ff */
[----:B------:R-:W-:Y:S02]  /*6b30*/  ISETP.LE.U32.AND P6, PT, R0, UR12, PT ;  /* 0x0000000c00007c0c */ /* 0x000fe4000bfc3070 */
[----:B--2---:R-:W-:-:S04]  /*6b40*/  F2FP.F16.F32.PACK_AB R0, R110, R105 ;  /* 0x000000696e00723e */ /* 0x004fc800000000ff */
[C---:B------:R-:W-:Y:S02]  /*6b50*/  PRMT R208, R0.reuse, 0x7610, R208 ;  /* 0x0000761000d07816 */ /* 0x040fe400000000d0 */
[----:B------:R-:W-:Y:S01]  /*6b60*/  PRMT R207, R0, 0x7632, R207 ;  /* 0x0000763200cf7816 */ /* 0x000fe200000000cf */
[----:B------:R-:W-:-:S04]  /*6b70*/  FFMA.FTZ R0, R111, UR41, -R16 ;  /* 0x000000296f007c23 */ /* 0x000fc80008010810 */
[----:B------:R1:W-:Y:S01]  /*6b80*/  MUFU.EX2 R104, R0 ;  /* 0x0000000000687308 */ /* 0x0003e20000000800 */
[----:B------:R-:W-:Y:S01]  /*6b90*/  @!P6 HADD2 R182, -R208.H0_H0, -RZ.H0_H0 ;  /* 0xa00000ffd0b6e230 */ /* 0x000fe20000000900 */
[----:B------:R-:W-:-:S04]  /*6ba0*/  PRMT R87, R208, 0x5410, R207 ;  /* 0x00005410d0577816 */ /* 0x000fc800000000cf */
[----:B------:R-:W-:Y:S01]  /*6bb0*/  @!P6 PRMT R208, R182, 0x5410, RZ ;  /* 0x00005410b6d0e816 */ /* 0x000fe200000000ff */
[----:B-1----:R-:W-:-:S04]  /*6bc0*/  FFMA.FTZ R0, R116, UR41, -R16 ;  /* 0x0000002974007c23 */ /* 0x002fc80008010810 */
[----:B------:R1:W2:Y:S01]  /*6bd0*/  MUFU.EX2 R108, R0 ;  /* 0x00000000006c7308 */ /* 0x0002a20000000800 */
[----:B------:R-:W-:Y:S02]  /*6be0*/  @!P4 HADD2 R181, -R207.H0_H0, -RZ.H0_H0 ;  /* 0xa00000ffcfb5c230 */ /* 0x000fe40000000900 */
[----:B------:R-:W-:Y:S01]  /*6bf0*/  FFMA.FTZ R3, R76, UR41, -R17 ;  /* 0x000000294c037c23 */ /* 0x000fe20008010811 */
[----:B-1----:R-:W-:-:S04]  /*6c00*/  SHF.R.U32.HI R0, RZ, 0x18, R37 ;  /* 0x00000018ff007819 */ /* 0x002fc80000011625 */
[----:B------:R-:W-:Y:S02]  /*6c10*/  ISETP.LE.U32.AND P6, PT, R0, UR12, PT ;  /* 0x0000000c00007c0c */ /* 0x000fe4000bfc3070 */
[----:B------:R-:W-:-:S04]  /*6c20*/  SHF.R.U32.HI R0, RZ, 0x10, R37 ;  /* 0x00000010ff007819 */ /* 0x000fc80000011625 */
[----:B------:R-:W-:Y:S02]  /*6c30*/  LOP3.LUT R0, R0, 0xff, RZ, 0xc0, !PT ;  /* 0x000000ff00007812 */ /* 0x000fe400078ec0ff */
[----:B------:R-:W-:Y:S02]  /*6c40*/  @!P4 PRMT R207, R181, 0x5410, RZ ;  /* 0x00005410b5cfc816 */ /* 0x000fe400000000ff */
[----:B------:R-:W-:Y:S01]  /*6c50*/  ISETP.LE.U32.AND P4, PT, R0, UR12, PT ;  /* 0x0000000c00007c0c */ /* 0x000fe2000bf83070 */
[----:B------:R1:W-:Y:S01]  /*6c60*/  MUFU.EX2 R111, R3 ;  /* 0x00000003006f7308 */ /* 0x0003e20000000800 */
[----:B--2---:R-:W-:-:S04]  /*6c70*/  F2FP.F16.F32.PACK_AB R0, R108, R104 ;  /* 0x000000686c00723e */ /* 0x004fc800000000ff */
[C---:B------:R-:W-:Y:S02]  /*6c80*/  PRMT R206, R0.reuse, 0x7632, R206 ;  /* 0x0000763200ce7816 */ /* 0x040fe400000000ce */
[----:B------:R-:W-:-:S03]  /*6c90*/  PRMT R205, R0, 0x7610, R205 ;  /* 0x0000761000cd7816 */ /* 0x000fc600000000cd */
[----:B------:R-:W-:Y:S02]  /*6ca0*/  @!P6 HADD2 R185, -R206.H0_H0, -RZ.H0_H0 ;  /* 0xa00000ffceb9e230 */ /* 0x000fe40000000900 */
[----:B-1----:R-:W-:-:S04]  /*6cb0*/  FFMA.FTZ R3, R117, UR41, -R17 ;  /* 0x0000002975037c23 */ /* 0x002fc80008010811 */
[----:B------:R1:W2:Y:S01]  /*6cc0*/  MUFU.EX2 R113, R3 ;  /* 0x0000000300717308 */ /* 0x0002a20000000800 */
[----:B------:R-:W-:Y:S02]  /*6cd0*/  PRMT R171, R205, 0x5410, R206 ;  /* 0x00005410cdab7816 */ /* 0x000fe400000000ce */
[----:B------:R-:W-:Y:S01]  /*6ce0*/  @!P6 PRMT R206, R185, 0x5410, RZ ;  /* 0x00005410b9cee816 */ /* 0x000fe200000000ff */
[----:B------:R-:W-:Y:S01]  /*6cf0*/  IMAD.WIDE.U32 R6, R6, -0x326172a9, RZ ;  /* 0xcd9e8d5706067825 */ /* 0x000fe200078e00ff */
[----:B-1----:R-:W-:-:S04]  /*6d00*/  SHF.R.U32.HI R3, RZ, 0x8, R203 ;  /* 0x00000008ff037819 */ /* 0x002fc800000116cb */
[----:B------:R-:W-:-:S04]  /*6d10*/  LOP3.LUT R0, R3, 0xffff, RZ, 0xc0, !PT ;  /* 0x0000ffff03007812 */ /* 0x000fc800078ec0ff */
[----:B------:R-:W-:Y:S01]  /*6d20*/  ISETP.LE.U32.AND P6, PT, R0, UR12, PT ;  /* 0x0000000c00007c0c */ /* 0x000fe2000bfc3070 */
[----:B------:R-:W-:-:S04]  /*6d30*/  FFMA.FTZ R0, R118, UR41, -R16 ;  /* 0x0000002976007c23 */ /* 0x000fc80008010810 */
[----:B------:R1:W-:Y:S01]  /*6d40*/  MUFU.EX2 R109, R0 ;  /* 0x00000000006d7308 */ /* 0x0003e20000000800 */
[----:B------:R-:W-:Y:S02]  /*6d50*/  LOP3.LUT R20, R5, UR21, R6, 0x96, !PT ;  /* 0x0000001505147c12 */ /* 0x000fe4000f8e9606 */
[C---:B------:R-:W-:Y:S02]  /*6d60*/  LOP3.LUT R54, R4.reuse, 0xffff, RZ, 0xc0, !PT ;  /* 0x0000ffff04367812 */ /* 0x040fe400078ec0ff */
[----:B------:R-:W-:Y:S02]  /*6d70*/  LOP3.LUT R84, R4, 0xff, RZ, 0xc0, !PT ;  /* 0x000000ff04547812 */ /* 0x000fe400078ec0ff */
[--C-:B------:R-:W-:Y:S02]  /*6d80*/  SHF.R.U32.HI R72, RZ, 0x10, R4.reuse ;  /* 0x00000010ff487819 */ /* 0x100fe40000011604 */
[----:B------:R-:W-:Y:S01]  /*6d90*/  SHF.R.U32.HI R79, RZ, 0x18, R4 ;  /* 0x00000018ff4f7819 */ /* 0x000fe20000011604 */
[----:B------:R-:W-:Y:S01]  /*6da0*/  IMAD.WIDE.U32 R4, R167, -0x2daee0ad, RZ ;  /* 0xd2511f53a7047825 */ /* 0x000fe200078e00ff */
[----:B--2---:R-:W-:-:S03]  /*6db0*/  F2FP.F16.F32.PACK_AB R3, R113, R111 ;  /* 0x0000006f7103723e */ /* 0x004fc600000000ff */
[----:B-1----:R-:W-:Y:S01]  /*6dc0*/  FFMA.FTZ R0, R119, UR41, -R16 ;  /* 0x0000002977007c23 */ /* 0x002fe20008010810 */
[----:B------:R-:W-:-:S03]  /*6dd0*/  PRMT R203, R3, 0x7632, R203 ;  /* 0x0000763203cb7816 */ /* 0x000fc600000000cb */
[----:B------:R1:W2:Y:S01]  /*6de0*/  MUFU.EX2 R112, R0 ;  /* 0x0000000000707308 */ /* 0x0002a20000000800 */
[----:B------:R-:W-:Y:S02]  /*6df0*/  LOP3.LUT R9, R7, UR25, R8, 0x96, !PT ;  /* 0x0000001907097c12 */ /* 0x000fe4000f8e9608 */
[----:B------:R-:W-:Y:S02]  /*6e00*/  LOP3.LUT R6, R5, UR33, R198, 0x96, !PT ;  /* 0x0000002105067c12 */ /* 0x000fe4000f8e96c6 */
[----:B------:R-:W-:Y:S02]  /*6e10*/  LOP3.LUT R8, R4, 0xffff, RZ, 0xc0, !PT ;  /* 0x0000ffff04087812 */ /* 0x000fe400078ec0ff */
[----:B------:R-:W-:Y:S01]  /*6e20*/  SHF.R.U32.HI R5, RZ, 0x10, R4 ;  /* 0x00000010ff057819 */ /* 0x000fe20000011604 */
[----:B------:R-:W-:Y:S01]  /*6e30*/  @!P6 HADD2 R190, -R203.H0_H0, -RZ.H0_H0 ;  /* 0xa00000ffcbbee230 */ /* 0x000fe20000000900 */
[----:B------:R-:W-:Y:S01]  /*6e40*/  PRMT R204, R3, 0x7610, R204 ;  /* 0x0000761003cc7816 */ /* 0x000fe200000000cc */
[----:B------:R-:W-:-:S03]  /*6e50*/  FFMA.FTZ R3, R74, UR41, -R17 ;  /* 0x000000294a037c23 */ /* 0x000fc60008010811 */
[----:B------:R-:W-:Y:S02]  /*6e60*/  PRMT R168, R204, 0x5410, R203 ;  /* 0x00005410cca87816 */ /* 0x000fe400000000cb */
[----:B-1----:R-:W-:Y:S02]  /*6e70*/  LOP3.LUT R0, R5, 0xff, RZ, 0xc0, !PT ;  /* 0x000000ff05007812 */ /* 0x002fe400078ec0ff */
[----:B------:R-:W-:Y:S02]  /*6e80*/  @!P6 PRMT R203, R190, 0x5410, RZ ;  /* 0x00005410becbe816 */ /* 0x000fe400000000ff */
[----:B------:R-:W-:Y:S01]  /*6e90*/  ISETP.LE.U32.AND P6, PT, R0, UR12, PT ;  /* 0x0000000c00007c0c */ /* 0x000fe2000bfc3070 */
[----:B------:R-:W-:Y:S01]  /*6ea0*/  FFMA.FTZ R0, R75, UR41, -R17 ;  /* 0x000000294b007c23 */ /* 0x000fe20008010811 */
[----:B------:R2:W-:Y:S08]  /*6eb0*/  MUFU.EX2 R119, R3 ;  /* 0x0000000300777308 */ /* 0x0005f00000000800 */
[----:B------:R1:W3:Y:S01]  /*6ec0*/  MUFU.EX2 R37, R0 ;  /* 0x0000000000257308 */ /* 0x0002e20000000800 */
[----:B--2---:R-:W-:-:S04]  /*6ed0*/  F2FP.F16.F32.PACK_AB R3, R112, R109 ;  /* 0x0000006d7003723e */ /* 0x004fc800000000ff */
[C---:B------:R-:W-:Y:S02]  /*6ee0*/  PRMT R202, R3.reuse, 0x7632, R202 ;  /* 0x0000763203ca7816 */ /* 0x040fe400000000ca */
[----:B------:R-:W-:Y:S02]  /*6ef0*/  PRMT R201, R3, 0x7610, R201 ;  /* 0x0000761003c97816 */ /* 0x000fe400000000c9 */
[C---:B-1----:R-:W-:Y:S01]  /*6f00*/  LOP3.LUT R0, R6.reuse, 0xffff, RZ, 0xc0, !PT ;  /* 0x0000ffff06007812 */ /* 0x042fe200078ec0ff */
[----:B------:R-:W-:Y:S01]  /*6f10*/  @!P2 HADD2 R196, -R202.H0_H0, -RZ.H0_H0 ;  /* 0xa00000ffcac4a230 */ /* 0x000fe20000000900 */
[----:B------:R-:W-:Y:S02]  /*6f20*/  LOP3.LUT R3, R6, 0xff, RZ, 0xc0, !PT ;  /* 0x000000ff06037812 */ /* 0x000fe400078ec0ff */
[----:B------:R-:W-:Y:S01]  /*6f30*/  SHF.R.U32.HI R0, RZ, 0x8, R0 ;  /* 0x00000008ff007819 */ /* 0x000fe20000011600 */
[----:B------:R-:W-:Y:S01]  /*6f40*/  @!P1 HADD2 R197, -R201.H0_H0, -RZ.H0_H0 ;  /* 0xa00000ffc9c59230 */ /* 0x000fe20000000900 */
[----:B------:R-:W-:-:S02]  /*6f50*/  PRMT R167, R201, 0x5410, R202 ;  /* 0x00005410c9a77816 */ /* 0x000fc400000000ca */
[----:B------:R-:W-:Y:S02]  /*6f60*/  @!P2 PRMT R202, R196, 0x5410, RZ ;  /* 0x00005410c4caa816 */ /* 0x000fe400000000ff */
[----:B------:R-:W-:Y:S02]  /*6f70*/  LOP3.LUT R0, R0, 0xffff, RZ, 0xc0, !PT ;  /* 0x0000ffff00007812 */ /* 0x000fe400078ec0ff */
[----:B------:R-:W-:Y:S02]  /*6f80*/  ISETP.LE.U32.AND P2, PT, R3, UR12, PT ;  /* 0x0000000c03007c0c */ /* 0x000fe4000bf43070 */
[----:B------:R-:W-:Y:S02]  /*6f90*/  @!P1 PRMT R201, R197, 0x5410, RZ ;  /* 0x00005410c5c99816 */ /* 0x000fe400000000ff */
[----:B------:R-:W-:Y:S01]  /*6fa0*/  ISETP.LE.U32.AND P1, PT, R0, UR12, PT ;  /* 0x0000000c00007c0c */ /* 0x000fe2000bf23070 */
[----:B------:R-:W-:Y:S01]  /*6fb0*/  FFMA.FTZ R0, R120, UR41, -R16 ;  /* 0x0000002978007c23 */ /* 0x000fe20008010810 */
[----:B---3--:R-:W-:-:S03]  /*6fc0*/  F2FP.F16.F32.PACK_AB R3, R37, R119 ;  /* 0x000000772503723e */ /* 0x008fc600000000ff */
[----:B------:R1:W-:Y:S01]  /*6fd0*/  MUFU.EX2 R56, R0 ;  /* 0x0000000000387308 */ /* 0x0003e20000000800 */
[C---:B------:R-:W-:Y:S02]  /*6fe0*/  PRMT R200, R3.reuse, 0x7610, R200 ;  /* 0x0000761003c87816 */ /* 0x040fe400000000c8 */
[----:B------:R-:W-:-:S03]  /*6ff0*/  PRMT R199, R3, 0x7632, R199 ;  /* 0x0000763203c77816 */ /* 0x000fc600000000c7 */
[----:B------:R-:W-:Y:S01]  /*7000*/  @!P2 HADD2 R237, -R200.H0_H0, -RZ.H0_H0 ;  /* 0xa00000ffc8eda230 */ /* 0x000fe20000000900 */
[----:B------:R-:W-:Y:S01]  /*7010*/  PRMT R166, R200, 0x5410, R199 ;  /* 0x00005410c8a67816 */ /* 0x000fe200000000c7 */
[----:B-1----:R-:W-:-:S04]  /*7020*/  FFMA.FTZ R0, R123, UR41, -R16 ;  /* 0x000000297b007c23 */ /* 0x002fc80008010810 */
[----:B------:R1:W2:Y:S01]  /*7030*/  MUFU.EX2 R91, R0 ;  /* 0x00000000005b7308 */ /* 0x0002a20000000800 */
[----:B------:R-:W-:Y:S02]  /*7040*/  @!P2 PRMT R200, R237, 0x5410, RZ ;  /* 0x00005410edc8a816 */ /* 0x000fe400000000ff */
[----:B-1----:R-:W-:-:S04]  /*7050*/  SHF.R.U32.HI R0, RZ, 0x18, R6 ;  /* 0x00000018ff007819 */ /* 0x002fc80000011606 */
[----:B------:R-:W-:Y:S02]  /*7060*/  ISETP.LE.U32.AND P2, PT, R0, UR12, PT ;  /* 0x0000000c00007c0c */ /* 0x000fe4000bf43070 */
[----:B------:R-:W-:Y:S02]  /*7070*/  SHF.R.U32.HI R0, RZ, 0x10, R6 ;  /* 0x00000010ff007819 */ /* 0x000fe40000011606 */
[----:B------:R1:W3:Y:S01]  /*7080*/  LDL.LU.S16 R6, [R1+0x8] ;  /* 0x0000080001067983 */ /* 0x0002e20000300600 */
[----:B------:R-:W-:Y:S01]  /*7090*/  @!P1 HADD2 R238, -R199.H0_H0, -RZ.H0_H0 ;  /* 0xa00000ffc7ee9230 */ /* 0x000fe20000000900 */
[----:B--2---:R-:W-:Y:S01]  /*70a0*/  F2FP.F16.F32.PACK_AB R3, R91, R56 ;  /* 0x000000385b03723e */ /* 0x004fe200000000ff */
[----:B------:R-:W-:Y:S01]  /*70b0*/  @!P3 HADD2 R194, -R204.H0_H0, -RZ.H0_H0 ;  /* 0xa00000ffccc2b230 */ /* 0x000fe20000000900 */
[----:B------:R-:W-:Y:S02]  /*70c0*/  LOP3.LUT R7, R4, 0xff, RZ, 0xc0, !PT ;  /* 0x000000ff04077812 */ /* 0x000fe400078ec0ff */
[----:B------:R-:W-:-:S02]  /*70d0*/  LOP3.LUT R0, R0, 0xff, RZ, 0xc0, !PT ;  /* 0x000000ff00007812 */ /* 0x000fc400078ec0ff */
[----:B------:R-:W-:Y:S02]  /*70e0*/  SHF.R.U32.HI R4, RZ, 0x18, R4 ;  /* 0x00000018ff047819 */ /* 0x000fe40000011604 */
[----:B------:R-:W-:Y:S02]  /*70f0*/  PRMT R198, R3, 0x7632, R198 ;  /* 0x0000763203c67816 */ /* 0x000fe400000000c6 */
[----:B------:R-:W-:Y:S02]  /*7100*/  @!P1 PRMT R199, R238, 0x5410, RZ ;  /* 0x00005410eec79816 */ /* 0x000fe400000000ff */
[----:B------:R-:W-:Y:S02]  /*7110*/  @!P3 PRMT R204, R194, 0x5410, RZ ;  /* 0x00005410c2ccb816 */ /* 0x000fe400000000ff */
[----:B------:R-:W-:Y:S01]  /*7120*/  ISETP.LE.U32.AND P1, PT, R0, UR12, PT ;  /* 0x0000000c00007c0c */ /* 0x000fe2000bf23070 */
[--C-:B------:R-:W-:Y:S01]  /*7130*/  FFMA.FTZ R5, R121, UR41, -R17.reuse ;  /* 0x0000002979057c23 */ /* 0x100fe20008010811 */
[----:B------:R-:W-:Y:S01]  /*7140*/  ISETP.LE.U32.AND P3, PT, R4, UR12, PT ;  /* 0x0000000c04007c0c */ /* 0x000fe2000bf63070 */
[----:B------:R-:W-:Y:S01]  /*7150*/  FFMA.FTZ R4, R122, UR41, -R17 ;  /* 0x000000297a047c23 */ /* 0x000fe20008010811 */
[----:B------:R-:W-:Y:S01]  /*7160*/  SHF.R.U32.HI R0, RZ, 0x8, R8 ;  /* 0x00000008ff007819 */ /* 0x000fe20000011608 */
[----:B------:R-:W-:Y:S01]  /*7170*/  @!P2 HADD2 R243, -R198.H0_H0, -RZ.H0_H0 ;  /* 0xa00000ffc6f3a230 */ /* 0x000fe20000000900 */
[----:B------:R-:W-:Y:S01]  /*7180*/  PRMT R197, R3, 0x7610, R197 ;  /* 0x0000761003c57816 */ /* 0x000fe200000000c5 */
[----:B------:R-:W-:Y:S01]  /*7190*/  MUFU.EX2 R90, R4 ;  /* 0x00000004005a7308 */ /* 0x000fe20000000800 */
[----:B------:R-:W-:Y:S01]  /*71a0*/  LOP3.LUT R0, R0, 0xffff, RZ, 0xc0, !PT ;  /* 0x0000ffff00007812 */ /* 0x000fe200078ec0ff */
[----:B------:R-:W-:Y:S01]  /*71b0*/  @!P4 HADD2 R187, -R205.H0_H0, -RZ.H0_H0 ;  /* 0xa00000ffcdbbc230 */ /* 0x000fe20000000900 */
[----:B------:R-:W-:Y:S01]  /*71c0*/  PRMT R165, R197, 0x5410, R198 ;  /* 0x00005410c5a57816 */ /* 0x000fe200000000c6 */
[----:B------:R1:W2:Y:S01]  /*71d0*/  LDL.LU.S16 R8, [R1+0xc] ;  /* 0x00000c0001087983 */ /* 0x0002a20000300600 */
[----:B------:R-:W-:-:S03]  /*71e0*/  @!P2 PRMT R198, R243, 0x5410, RZ ;  /* 0x00005410f3c6a816 */ /* 0x000fc600000000ff */
[----:B------:R4:W4:Y:S01]  /*71f0*/  MUFU.EX2 R88, R5 ;  /* 0x0000000500587308 */ /* 0x0009220000000800 */
[----:B------:R-:W-:Y:S02]  /*7200*/  ISETP.LE.U32.AND P2, PT, R0, UR12, PT ;  /* 0x0000000c00007c0c */ /* 0x000fe4000bf43070 */
[----:B------:R-:W-:Y:S01]  /*7210*/  LOP3.LUT R0, R36, 0xffff, RZ, 0xc0, !PT ;  /* 0x0000ffff24007812 */ /* 0x000fe200078ec0ff */
[----:B------:R-:W-:-:S03]  /*7220*/  @!P1 HADD2 R246, -R197.H0_H0, -RZ.H0_H0 ;  /* 0xa00000ffc5f69230 */ /* 0x000fc60000000900 */
[----:B------:R-:W-:Y:S02]  /*7230*/  SHF.R.U32.HI R0, RZ, 0x8, R0 ;  /* 0x00000008ff007819 */ /* 0x000fe40000011600 */
[----:B------:R-:W-:Y:S02]  /*7240*/  @!P4 PRMT R205, R187, 0x5410, RZ ;  /* 0x00005410bbcdc816 */ /* 0x000fe400000000ff */
[----:B------:R-:W-:Y:S02]  /*7250*/  LOP3.LUT R0, R0, 0xffff, RZ, 0xc0, !PT ;  /* 0x0000ffff00007812 */ /* 0x000fe400078ec0ff */
[----:B------:R-:W-:Y:S02]  /*7260*/  ISETP.LE.U32.AND P4, PT, R7, UR12, PT ;  /* 0x0000000c07007c0c */ /* 0x000fe4000bf83070 */
[----:B------:R-:W-:Y:S02]  /*7270*/  @!P1 PRMT R197, R246, 0x5410, RZ ;  /* 0x00005410f6c59816 */ /* 0x000fe400000000ff */
[----:B------:R-:W-:Y:S01]  /*7280*/  ISETP.LE.U32.AND P1, PT, R0, UR12, PT ;  /* 0x0000000c00007c0c */ /* 0x000fe2000bf23070 */
[----:B----4-:R1:W4:Y:S01]  /*7290*/  LDL.LU.S16 R5, [R1+0x4] ;  /* 0x0000040001057983 */ /* 0x0103220000300600 */
[----:B------:R-:W-:-:S04]  /*72a0*/  F2FP.F16.F32.PACK_AB R0, R88, R90 ;  /* 0x0000005a5800723e */ /* 0x000fc800000000ff */
[C---:B------:R-:W-:Y:S02]  /*72b0*/  PRMT R196, R0.reuse, 0x7610, R196 ;  /* 0x0000761000c47816 */ /* 0x040fe400000000c4 */
[----:B------:R-:W-:-:S03]  /*72c0*/  PRMT R194, R0, 0x7632, R194 ;  /* 0x0000763200c27816 */ /* 0x000fc600000000c2 */
[----:B------:R-:W-:Y:S01]  /*72d0*/  @!P4 HADD2 R247, -R196.H0_H0, -RZ.H0_H0 ;  /* 0xa00000ffc4f7c230 */ /* 0x000fe20000000900 */
[----:B------:R-:W-:Y:S02]  /*72e0*/  LOP3.LUT R0, R36, 0xff, RZ, 0xc0, !PT ;  /* 0x000000ff24007812 */ /* 0x000fe400078ec0ff */
[----:B------:R-:W-:Y:S02]  /*72f0*/  PRMT R163, R196, 0x5410, R194 ;  /* 0x00005410c4a37816 */ /* 0x000fe400000000c2 */
[----:B------:R-:W-:Y:S02]  /*7300*/  @!P4 PRMT R196, R247, 0x5410, RZ ;  /* 0x00005410f7c4c816 */ /* 0x000fe400000000ff */
[----:B------:R-:W-:Y:S01]  /*7310*/  ISETP.LE.U32.AND P4, PT, R0, UR12, PT ;  /* 0x0000000c00007c0c */ /* 0x000fe2000bf83070 */
[----:B------:R-:W-:-:S04]  /*7320*/  FFMA.FTZ R4, R124, UR41, -R16 ;  /* 0x000000297c047c23 */ /* 0x000fc80008010810 */
[----:B------:R-:W-:Y:S01]  /*7330*/  MUFU.EX2 R86, R4 ;  /* 0x0000000400567308 */ /* 0x000fe20000000800 */
[----:B------:R-:W-:-:S07]  /*7340*/  FFMA.FTZ R3, R125, UR41, -R16 ;  /* 0x000000297d037c23 */ /* 0x000fce0008010810 */
[----:B------:R-:W1:Y:S02]  /*7350*/  MUFU.EX2 R23, R3 ;  /* 0x0000000300177308 */ /* 0x000e640000000800 */
[----:B-1----:R-:W-:Y:S02]  /*7360*/  IMAD.MOV.U32 R246, RZ, RZ, R23 ;  /* 0x000000fffff67224 */ /* 0x002fe400078e0017 */
[----:B---3--:R-:W-:-:S05]  /*7370*/  @!P4 HADD2 R6, -R40.H0_H0, -RZ.H0_H0 ;  /* 0xa00000ff2806c230 */ /* 0x008fca0000000900 */
[----:B------:R-:W-:Y:S02]  /*7380*/  PRMT R4, R6, 0x7610, R4 ;  /* 0x0000761006047816 */ /* 0x000fe40000000004 */
[----:B------:R1:W3:Y:S04]  /*7390*/  LDL.LU.S16 R6, [R1+0x10] ;  /* 0x0000100001067983 */ /* 0x0002e80000300600 */
[----:B------:R1:W3:Y:S01]  /*73a0*/  LDL.LU.S16 R23, [R1+0x18] ;  /* 0x0000180001177983 */ /* 0x0002e20000300600 */
[----:B------:R-:W-:Y:S01]  /*73b0*/  F2FP.F16.F32.PACK_AB R3, R86, R246 ;  /* 0x000000f65603723e */ /* 0x000fe200000000ff */
[----:B------:R-:W-:Y:S01]  /*73c0*/  @!P2 HADD2 R248, -R194.H0_H0, -RZ.H0_H0 ;  /* 0xa00000ffc2f8a230 */ /* 0x000fe20000000900 */
[----:B------:R-:W-:Y:S02]  /*73d0*/  SHF.R.U32.HI R0, RZ, 0x18, R36 ;  /* 0x00000018ff007819 */ /* 0x000fe40000011624 */
[----:B------:R-:W-:-:S02]  /*73e0*/  PRMT R187, R3, 0x7610, R187 ;  /* 0x0000761003bb7816 */ /* 0x000fc400000000bb */
[----:B------:R-:W-:Y:S02]  /*73f0*/  @!P2 PRMT R194, R248, 0x5410, RZ ;  /* 0x00005410f8c2a816 */ /* 0x000fe400000000ff */
[----:B------:R-:W-:Y:S01]  /*7400*/  ISETP.LE.U32.AND P2, PT, R0, UR12, PT ;  /* 0x0000000c00007c0c */ /* 0x000fe2000bf43070 */
[----:B------:R-:W-:Y:S01]  /*7410*/  @!P6 HADD2 R22, -R187.H0_H0, -RZ.H0_H0 ;  /* 0xa00000ffbb16e230 */ /* 0x000fe20000000900 */
[----:B------:R-:W-:Y:S02]  /*7420*/  SHF.R.U32.HI R0, RZ, 0x10, R36 ;  /* 0x00000010ff007819 */ /* 0x000fe40000011624 */
[----:B------:R-:W-:Y:S02]  /*7430*/  PRMT R186, R3, 0x7632, R186 ;  /* 0x0000763203ba7816 */ /* 0x000fe400000000ba */
[----:B------:R-:W-:Y:S02]  /*7440*/  PRMT R16, R22, 0x7610, R16 ;  /* 0x0000761016107816 */ /* 0x000fe40000000010 */
[----:B------:R-:W-:-:S02]  /*7450*/  LOP3.LUT R0, R0, 0xff, RZ, 0xc0, !PT ;  /* 0x000000ff00007812 */ /* 0x000fc400078ec0ff */
[----:B------:R-:W-:Y:S02]  /*7460*/  PRMT R161, R187, 0x5410, R186 ;  /* 0x00005410bba17816 */ /* 0x000fe400000000ba */
[----:B------:R-:W-:Y:S02]  /*7470*/  @!P6 PRMT R187, R16, 0x5410, RZ ;  /* 0x0000541010bbe816 */ /* 0x000fe400000000ff */
[----:B------:R-:W-:Y:S02]  /*7480*/  ISETP.LE.U32.AND P6, PT, R0, UR12, PT ;  /* 0x0000000c00007c0c */ /* 0x000fe4000bfc3070 */
[----:B------:R-:W-:-:S04]  /*7490*/  SHF.R.U32.HI R0, RZ, 0x8, R170 ;  /* 0x00000008ff007819 */ /* 0x000fc800000116aa */
[----:B------:R-:W-:Y:S02]  /*74a0*/  LOP3.LUT R0, R0, 0xffff, RZ, 0xc0, !PT ;  /* 0x0000ffff00007812 */ /* 0x000fe400078ec0ff */
[----:B------:R-:W-:Y:S02]  /*74b0*/  @!P4 PRMT R40, R4, 0x5410, RZ ;  /* 0x000054100428c816 */ /* 0x000fe400000000ff */
[----:B------:R-:W-:Y:S01]  /*74c0*/  ISETP.LE.U32.AND P4, PT, R0, UR12, PT ;  /* 0x0000000c00007c0c */ /* 0x000fe2000bf83070 */
[----:B----4-:R-:W-:Y:S02]  /*74d0*/  @!P2 HADD2 R5, -R41.H0_H0, -RZ.H0_H0 ;  /* 0xa00000ff2905a230 */ /* 0x010fe40000000900 */
[----:B--2---:R-:W-:-:S03]  /*74e0*/  @!P6 HADD2 R8, -R42.H0_H0, -RZ.H0_H0 ;  /* 0xa00000ff2a08e230 */ /* 0x004fc60000000900 */
[----:B------:R-:W-:Y:S02]  /*74f0*/  PRMT R0, R5, 0x7610, R0 ;  /* 0x0000761005007816 */ /* 0x000fe40000000000 */
[----:B------:R-:W-:-:S05]  /*7500*/  PRMT R3, R8, 0x7610, R3 ;  /* 0x0000761008037816 */ /* 0x000fca0000000003 */
[----:B------:R-:W-:Y:S01]  /*7510*/  @!P4 HADD2 R249, -R95.H0_H0, -RZ.H0_H0 ;  /* 0xa00000ff5ff9c230 */ /* 0x000fe20000000900 */
[----:B------:R-:W-:Y:S01]  /*7520*/  @!P2 PRMT R41, R0, 0x5410, RZ ;  /* 0x000054100029a816 */ /* 0x000fe200000000ff */
[----:B------:R1:W2:Y:S01]  /*7530*/  LDL.LU.S16 R8, [R1+0x1c] ;  /* 0x00001c0001087983 */ /* 0x0002a20000300600 */
[----:B------:R-:W-:Y:S02]  /*7540*/  LOP3.LUT R0, R174, 0xff, RZ, 0xc0, !PT ;  /* 0x000000ffae007812 */ /* 0x000fe400078ec0ff */
[----:B------:R-:W-:Y:S02]  /*7550*/  @!P4 PRMT R95, R249, 0x5410, RZ ;  /* 0x00005410f95fc816 */ /* 0x000fe400000000ff */
[----:B------:R-:W-:Y:S01]  /*7560*/  ISETP.LE.U32.AND P4, PT, R0, UR12, PT ;  /* 0x0000000c00007c0c */ /* 0x000fe2000bf83070 */
[----:B------:R-:W-:-:S03]  /*7570*/  IMAD.WIDE.U32 R4, R13, -0x2daee0ad, RZ ;  /* 0xd2511f530d047825 */ /* 0x000fc600078e00ff */
[C---:B------:R-:W-:Y:S02]  /*7580*/  LOP3.LUT R17, R4.reuse, 0xff, RZ, 0xc0, !PT ;  /* 0x000000ff04117812 */ /* 0x040fe400078ec0ff */
[----:B------:R-:W-:Y:S02]  /*7590*/  LOP3.LUT R36, R4, 0xffff, RZ, 0xc0, !PT ;  /* 0x0000ffff04247812 */ /* 0x000fe400078ec0ff */
[--C-:B------:R-:W-:Y:S02]  /*75a0*/  SHF.R.U32.HI R22, RZ, 0x10, R4.reuse ;  /* 0x00000010ff167819 */ /* 0x100fe40000011604 */
[----:B------:R-:W-:Y:S01]  /*75b0*/  SHF.R.U32.HI R16, RZ, 0x18, R4 ;  /* 0x00000018ff107819 */ /* 0x000fe20000011604 */
[----:B------:R-:W-:-:S05]  /*75c0*/  @!P3 HADD2 R252, -R186.H0_H0, -RZ.H0_H0 ;  /* 0xa00000ffbafcb230 */ /* 0x000fca0000000900 */
[----:B------:R-:W-:Y:S02]  /*75d0*/  @!P3 PRMT R186, R252, 0x5410, RZ ;  /* 0x00005410fcbab816 */ /* 0x000fe400000000ff */
[----:B------:R-:W-:Y:S02]  /*75e0*/  ISETP.LE.U32.AND P3, PT, R169, UR12, PT ;  /* 0x0000000ca9007c0c */ /* 0x000fe4000bf63070 */
[----:B------:R-:W-:Y:S02]  /*75f0*/  LOP3.LUT R0, R27, 0xff, RZ, 0xc0, !PT ;  /* 0x000000ff1b007812 */ /* 0x000fe400078ec0ff */
[----:B------:R-:W-:Y:S02]  /*7600*/  @!P6 PRMT R42, R3, 0x5410, RZ ;  /* 0x00005410032ae816 */ /* 0x000fe400000000ff */
[----:B------:R-:W-:Y:S02]  /*7610*/  PRMT R152, R0, 0x5410, R24 ;  /* 0x0000541000987816 */ /* 0x000fe40000000018 */
[----:B------:R-:W-:-:S02]  /*7620*/  LOP3.LUT R13, R5, UR33, R10, 0x96, !PT ;  /* 0x00000021050d7c12 */ /* 0x000fc4000f8e960a */
[----:B------:R-:W-:Y:S02]  /*7630*/  LOP3.LUT R0, R38, 0xff, RZ, 0xc0, !PT ;  /* 0x000000ff26007812 */ /* 0x000fe400078ec0ff */
[----:B------:R-:W-:-:S04]  /*7640*/  SHF.R.U32.HI R3, RZ, 0x8, R34 ;  /* 0x00000008ff037819 */ /* 0x000fc80000011622 */
[----:B------:R-:W-:Y:S01]  /*7650*/  PRMT R153, R14, 0x5410, R3 ;  /* 0x000054100e997816 */ /* 0x000fe20000000003 */
[----:B---3--:R-:W-:-:S05]  /*7660*/  @!P4 HADD2 R6, -R226.H0_H0, -RZ.H0_H0 ;  /* 0xa00000ffe206c230 */ /* 0x008fca0000000900 */
[----:B------:R-:W-:Y:S02]  /*7670*/  PRMT R4, R6, 0x7610, R4 ;  /* 0x0000761006047816 */ /* 0x000fe40000000004 */
[----:B------:R1:W3:Y:S01]  /*7680*/  LDL.LU.S16 R6, [R1+0x24] ;  /* 0x0000240001067983 */ /* 0x0002e20000300600 */
[----:B------:R-:W-:Y:S01]  /*7690*/  @!P3 HADD2 R23, -R225.H0_H0, -RZ.H0_H0 ;  /* 0xa00000ffe117b230 */ /* 0x000fe20000000900 */
[----:B------:R-:W-:Y:S01]  /*76a0*/  @!P4 PRMT R226, R4, 0x5410, RZ ;  /* 0x0000541004e2c816 */ /* 0x000fe200000000ff */
[----:B------:R-:W-:Y:S01]  /*76b0*/  IMAD.WIDE.U32 R4, R94, -0x2daee0ad, RZ ;  /* 0xd2511f535e047825 */ /* 0x000fe200078e00ff */
[----:B------:R-:W-:Y:S02]  /*76c0*/  ISETP.LE.U32.AND P4, PT, R0, UR12, PT ;  /* 0x0000000c00007c0c */ /* 0x000fe4000bf83070 */
[----:B------:R-:W-:Y:S02]  /*76d0*/  PRMT R0, R23, 0x7610, R0 ;  /* 0x0000761017007816 */ /* 0x000fe40000000000 */
[----:B------:R-:W-:-:S02]  /*76e0*/  LOP3.LUT R14, R5, UR33, R98, 0x96, !PT ;  /* 0x00000021050e7c12 */ /* 0x000fc4000f8e9662 */
[----:B------:R-:W-:Y:S01]  /*76f0*/  LOP3.LUT R23, R4, 0xffff, RZ, 0xc0, !PT ;  /* 0x0000ffff04177812 */ /* 0x000fe200078ec0ff */
[----:B------:R1:W4:Y:S04]  /*7700*/  LDL.LU.S16 R5, [R1+0x28] ;  /* 0x0000280001057983 */ /* 0x0003280000300600 */
[----:B------:R1:W4:Y:S01]  /*7710*/  LDL.LU.S16 R76, [R1+0x30] ;  /* 0x00003000014c7983 */ /* 0x0003220000300600 */
[----:B------:R-:W-:Y:S01]  /*7720*/  @!P3 PRMT R225, R0, 0x5410, RZ ;  /* 0x0000541000e1b816 */ /* 0x000fe200000000ff */
[----:B------:R-:W-:Y:S01]  /*7730*/  IMAD R190, R2, 0x2, R188 ;  /* 0x0000000202be7824 */ /* 0x000fe200078e02bc */
[----:B------:R-:W-:Y:S01]  /*7740*/  LOP3.LUT R0, R38, 0xffff, RZ, 0xc0, !PT ;  /* 0x0000ffff26007812 */ /* 0x000fe200078ec0ff */
[----:B------:R-:W-:Y:S02]  /*7750*/  IMAD.MOV.U32 R103, RZ, RZ, R93 ;  /* 0x000000ffff677224 */ /* 0x000fe400078e005d */
[----:B------:R-:W-:Y:S01]  /*7760*/  IMAD.MOV.U32 R94, RZ, RZ, R97 ;  /* 0x000000ffff5e7224 */ /* 0x000fe200078e0061 */
[----:B------:R-:W-:Y:S01]  /*7770*/  SHF.R.U32.HI R0, RZ, 0x8, R0 ;  /* 0x00000008ff007819 */ /* 0x000fe20000011600 */
[----:B------:R-:W-:-:S02]  /*7780*/  IMAD.MOV.U32 R93, RZ, RZ, R96 ;  /* 0x000000ffff5d7224 */ /* 0x000fc400078e0060 */
[----:B------:R-:W1:Y:S01]  /*7790*/  LDSM.16.MT88.4 R96, [R190+0x9000] ;  /* 0x00900000be60783b */ /* 0x000e620000004200 */
[----:B------:R-:W-:Y:S02]  /*77a0*/  LOP3.LUT R0, R0, 0xffff, RZ, 0xc0, !PT ;  /* 0x0000ffff00007812 */ /* 0x000fe400078ec0ff */
[----:B------:R-:W-:Y:S01]  /*77b0*/  SHF.R.U32.HI R3, RZ, 0x10, R38 ;  /* 0x00000010ff037819 */ /* 0x000fe20000011626 */
[----:B--2---:R-:W-:-:S05]  /*77c0*/  @!P4 HADD2 R8, -R212.H0_H0, -RZ.H0_H0 ;  /* 0xa00000ffd408c230 */ /* 0x004fca0000000900 */
[----:B------:R-:W-:-:S04]  /*77d0*/  PRMT R7, R8, 0x7610, R7 ;  /* 0x0000761008077816 */ /* 0x000fc80000000007 */
[----:B------:R-:W-:Y:S02]  /*77e0*/  @!P4 PRMT R212, R7, 0x5410, RZ ;  /* 0x0000541007d4c816 */ /* 0x000fe400000000ff */
[----:B------:R-:W-:Y:S02]  /*77f0*/  ISETP.LE.U32.AND P4, PT, R0, UR12, PT ;  /* 0x0000000c00007c0c */ /* 0x000fe4000bf83070 */
[----:B------:R-:W-:Y:S01]  /*7800*/  LOP3.LUT R3, R3, 0xff, RZ, 0xc0, !PT ;  /* 0x000000ff03037812 */ /* 0x000fe200078ec0ff */
[----:B------:R-:W-:-:S03]  /*7810*/  @!P5 HADD2 R180, -R227.H0_H0, -RZ.H0_H0 ;  /* 0xa00000ffe3b4d230 */ /* 0x000fc60000000900 */
[----:B------:R-:W-:Y:S01]  /*7820*/  ISETP.LE.U32.AND P3, PT, R3, UR12, PT ;  /* 0x0000000c03007c0c */ /* 0x000fe2000bf63070 */
[----:B------:R-:W-:Y:S01]  /*7830*/  IMAD.WIDE.U32 R2, R9, -0x2daee0ad, RZ ;  /* 0xd2511f5309027825 */ /* 0x000fe200078e00ff */
[----:B------:R-:W-:Y:S02]  /*7840*/  @!P5 PRMT R227, R180, 0x5410, RZ ;  /* 0x00005410b4e3d816 */ /* 0x000fe400000000ff */
[----:B------:R-:W-:Y:S02]  /*7850*/  ISETP.LE.U32.AND P5, PT, R73, UR12, PT ;  /* 0x0000000c49007c0c */ /* 0x000fe4000bfa3070 */
[----:B------:R-:W-:Y:S01]  /*7860*/  ISETP.LE.U32.AND P2, PT, R12, UR12, PT ;  /* 0x0000000c0c007c0c */ /* 0x000fe2000bf43070 */
[----:B------:R-:W-:Y:S01]  /*7870*/  IMAD.MOV.U32 R138, RZ, RZ, R103 ;  /* 0x000000ffff8a7224 */ /* 0x000fe200078e0067 */
[----:B------:R-:W-:Y:S01]  /*7880*/  LOP3.LUT R12, R3, UR33, R32, 0x96, !PT ;  /* 0x00000021030c7c12 */ /* 0x000fe2000f8e9620 */
[----:B------:R-:W-:Y:S01]  /*7890*/  IMAD.MOV.U32 R142, RZ, RZ, R102 ;  /* 0x000000ffff8e7224 */ /* 0x000fe200078e0066 */
[C---:B------:R-:W-:Y:S01]  /*78a0*/  LOP3.LUT R27, R2.reuse, 0xffff, RZ, 0xc0, !PT ;  /* 0x0000ffff021b7812 */ /* 0x040fe200078ec0ff */
[----:B------:R-:W-:Y:S01]  /*78b0*/  IMAD.MOV.U32 R126, RZ, RZ, R101 ;  /* 0x000000ffff7e7224 */ /* 0x000fe200078e0065 */
[----:B------:R-:W-:Y:S01]  /*78c0*/  LOP3.LUT R34, R2, 0xff, RZ, 0xc0, !PT ;  /* 0x000000ff02227812 */ /* 0x000fe200078ec0ff */
[----:B------:R-:W-:Y:S01]  /*78d0*/  IMAD.MOV.U32 R35, RZ, RZ, R100 ;  /* 0x000000ffff237224 */ /* 0x000fe200078e0064 */
[--C-:B------:R-:W-:Y:S01]  /*78e0*/  SHF.R.U32.HI R33, RZ, 0x10, R2.reuse ;  /* 0x00000010ff217819 */ /* 0x100fe20000011602 */
[----:B------:R-:W2:Y:S01]  /*78f0*/  LDSM.16.MT88.4 R100, [R190+0x9400] ;  /* 0x00940000be64783b */ /* 0x000ea20000004200 */
[----:B------:R-:W-:Y:S01]  /*7900*/  SHF.R.U32.HI R32, RZ, 0x18, R2 ;  /* 0x00000018ff207819 */ /* 0x000fe20000011602 */
[----:B------:R-:W-:-:S05]  /*7910*/  @!P5 HADD2 R250, -R92.H0_H0, -RZ.H0_H0 ;  /* 0xa00000ff5cfad230 */ /* 0x000fca0000000900 */
[----:B------:R-:W-:Y:S02]  /*7920*/  @!P5 PRMT R92, R250, 0x5410, RZ ;  /* 0x00005410fa5cd816 */ /* 0x000fe400000000ff */
[----:B------:R-:W-:Y:S02]  /*7930*/  ISETP.LE.U32.AND P5, PT, R11, UR12, PT ;  /* 0x0000000c0b007c0c */ /* 0x000fe4000bfa3070 */
[----:B-1----:R-:W-:Y:S01]  /*7940*/  HMMA.16816.F32 R8, R64, R96, RZ ;  /* 0x000000604008723c */ /* 0x002fe200000018ff */
[----:B------:R-:W-:Y:S02]  /*7950*/  SHF.R.U32.HI R0, RZ, 0x18, R38 ;  /* 0x00000018ff007819 */ /* 0x000fe40000011626 */
[----:B------:R-:W-:Y:S02]  /*7960*/  LOP3.LUT R26, R4, 0xff, RZ, 0xc0, !PT ;  /* 0x000000ff041a7812 */ /* 0x000fe400078ec0ff */
[--C-:B------:R-:W-:Y:S02]  /*7970*/  SHF.R.U32.HI R25, RZ, 0x10, R4.reuse ;  /* 0x00000010ff197819 */ /* 0x100fe40000011604 */
[----:B------:R-:W-:-:S15]  /*7980*/  SHF.R.U32.HI R24, RZ, 0x18, R4 ;  /* 0x00000018ff187819 */ /* 0x000fde0000011604 */
[----:B------:R-:W-:-:S02]  /*7990*/  NOP ;  /* 0x0000000000007918 */ /* 0x000fc40000000000 */
[----:B--2---:R-:W-:Y:S01]  /*79a0*/  HMMA.16816.F32 R120, R60, R100, R8 ;  /* 0x000000643c78723c */ /* 0x004fe20000001808 */
[----:B------:R-:W-:-:S15]  /*79b0*/  IMAD.MOV.U32 R136, RZ, RZ, R89 ;  /* 0x000000ffff887224 */ /* 0x000fde00078e0059 */
[----:B------:R-:W-:-:S08]  /*79c0*/  NOP ;  /* 0x0000000000007918 */ /* 0x000fd00000000000 */
[----:B------:R-:W-:Y:S02]  /*79d0*/  IMAD.MOV.U32 R89, RZ, RZ, R123 ;  /* 0x000000ffff597224 */ /* 0x000fe400078e007b */
[----:B------:R-:W-:Y:S02]  /*79e0*/  IMAD.MOV.U32 R11, RZ, RZ, R120 ;  /* 0x000000ffff0b7224 */ /* 0x000fe400078e0078 */
[----:B------:R-:W-:Y:S02]  /*79f0*/  IMAD.MOV.U32 R10, RZ, RZ, R121 ;  /* 0x000000ffff0a7224 */ /* 0x000fe400078e0079 */
[----:B------:R-:W-:Y:S02]  /*7a00*/  IMAD.MOV.U32 R243, RZ, RZ, R122 ;  /* 0x000000fffff37224 */ /* 0x000fe400078e007a */
[----:B---3--:R-:W-:-:S05]  /*7a10*/  @!P4 HADD2 R6, -R211.H0_H0, -RZ.H0_H0 ;  /* 0xa00000ffd306c230 */ /* 0x008fca0000000900 */
[----:B------:R-:W-:-:S04]  /*7a20*/  PRMT R2, R6, 0x7610, R2 ;  /* 0x0000761006027816 */ /* 0x000fc80000000002 */
[----:B------:R-:W-:Y:S02]  /*7a30*/  @!P4 PRMT R211, R2, 0x5410, RZ ;  /* 0x0000541002d3c816 */ /* 0x000fe400000000ff */
[----:B------:R1:W2:Y:S04]  /*7a40*/  LDL.LU.S16 R2, [R1+0x34] ;  /* 0x0000340001027983 */ /* 0x0002a80000300600 */
[----:B------:R1:W3:Y:S04]  /*7a50*/  LDL.LU.S16 R75, [R1+0x48] ;  /* 0x00004800014b7983 */ /* 0x0002e80000300600 */
[----:B------:R1:W3:Y:S01]  /*7a60*/  LDL.LU.S16 R38, [R1+0x4c] ;  /* 0x00004c0001267983 */ /* 0x0002e20000300600 */
[----:B----4-:R-:W-:-:S05]  /*7a70*/  @!P3 HADD2 R5, -R210.H0_H0, -RZ.H0_H0 ;  /* 0xa00000ffd205b230 */ /* 0x010fca0000000900 */
[----:B------:R-:W-:-:S04]  /*7a80*/  PRMT R4, R5, 0x7610, R4 ;  /* 0x0000761005047816 */ /* 0x000fc80000000004 */
[----:B------:R-:W-:Y:S02]  /*7a90*/  @!P3 PRMT R210, R4, 0x5410, RZ ;  /* 0x0000541004d2b816 */ /* 0x000fe400000000ff */
[----:B------:R-:W-:Y:S01]  /*7aa0*/  HMMA.16816.F32 R4, R48, R96, RZ ;  /* 0x000000603004723c */ /* 0x000fe200000018ff */
[----:B------:R1:W4:Y:S01]  /*7ab0*/  LDL.LU.S16 R97, [R1+0x98] ;  /* 0x0000980001617983 */ /* 0x0003220000300600 */
[----:B------:R-:W-:-:S03]  /*7ac0*/  ISETP.LE.U32.AND P4, PT, R0, UR12, PT ;  /* 0x0000000c00007c0c */ /* 0x000fc6000bf83070 */
[----:B------:R1:W4:Y:S10]  /*7ad0*/  LDL.LU.S16 R96, [R1+0x9c] ;  /* 0x00009c0001607983 */ /* 0x0003340000300600 */
[----:B------:R-:W-:-:S09]  /*7ae0*/  @!P4 HADD2 R76, -R209.H0_H0, -RZ.H0_H0 ;  /* 0xa00000ffd14cc230 */ /* 0x000fd20000000900 */
[----:B------:R-:W-:Y:S07]  /*7af0*/  HMMA.16816.F32 R120, R28, R100, R4 ;  /* 0x000000641c78723c */ /* 0x000fee0000001804 */
[----:B------:R-:W-:-:S04]  /*7b00*/  PRMT R5, R76, 0x7610, R5 ;  /* 0x000076104c057816 */ /* 0x000fc80000000005 */
[----:B------:R-:W-:Y:S02]  /*7b10*/  @!P4 PRMT R209, R5, 0x5410, RZ ;  /* 0x0000541005d1c816 */ /* 0x000fe400000000ff */
[----:B------:R1:W4:Y:S01]  /*7b20*/  LDL.LU.S16 R5, [R1+0xa4] ;  /* 0x0000a40001057983 */ /* 0x0003220000300600 */
[----:B------:R-:W-:Y:S01]  /*7b30*/  @!P1 HADD2 R251, -R39.H0_H0, -RZ.H0_H0 ;  /* 0xa00000ff27fb9230 */ /* 0x000fe20000000900 */
[----:B------:R-:W-:-:S04]  /*7b40*/  SHF.R.U32.HI R0, RZ, 0x8, R132 ;  /* 0x00000008ff007819 */ /* 0x000fc80000011684 */
[----:B------:R-:W-:Y:S02]  /*7b50*/  @!P1 PRMT R39, R251, 0x5410, RZ ;  /* 0x00005410fb279816 */ /* 0x000fe400000000ff */
[----:B------:R-:W-:Y:S02]  /*7b60*/  ISETP.LE.U32.AND P1, PT, R223, UR12, PT ;  /* 0x0000000cdf007c0c */ /* 0x000fe4000bf23070 */
[----:B------:R-:W-:-:S04]  /*7b70*/  LOP3.LUT R0, R0, 0xffff, RZ, 0xc0, !PT ;  /* 0x0000ffff00007812 */ /* 0x000fc800078ec0ff */
[----:B------:R-:W-:Y:S02]  /*7b80*/  ISETP.LE.U32.AND P3, PT, R0, UR12, PT ;  /* 0x0000000c00007c0c */ /* 0x000fe4000bf63070 */
[----:B------:R-:W-:-:S04]  /*7b90*/  LOP3.LUT R0, R138, 0xff, RZ, 0xc0, !PT ;  /* 0x000000ff8a007812 */ /* 0x000fc800078ec0ff */
[----:B------:R-:W-:Y:S02]  /*7ba0*/  ISETP.LE.U32.AND P4, PT, R0, UR12, PT ;  /* 0x0000000c00007c0c */ /* 0x000fe4000bf83070 */
[----:B------:R-:W-:-:S04]  /*7bb0*/  SHF.R.U32.HI R0, RZ, 0x10, R21 ;  /* 0x00000010ff007819 */ /* 0x000fc80000011615 */
[----:B------:R-:W-:Y:S01]  /*7bc0*/  LOP3.LUT R0, R0, 0xff, RZ, 0xc0, !PT ;  /* 0x000000ff00007812 */ /* 0x000fe200078ec0ff */
[----:B------:R-:W-:Y:S02]  /*7bd0*/  IMAD.MOV.U32 R138, RZ, RZ, R142 ;  /* 0x000000ffff8a7224 */ /* 0x000fe400078e008e */
[----:B------:R-:W-:Y:S02]  /*7be0*/  IMAD.MOV.U32 R142, RZ, RZ, R126 ;  /* 0x000000ffff8e7224 */ /* 0x000fe400078e007e */
[----:B------:R-:W-:Y:S02]  /*7bf0*/  IMAD.MOV.U32 R126, RZ, RZ, R35 ;  /* 0x000000ffff7e7224 */ /* 0x000fe400078e0023 */
[----:B------:R-:W-:Y:S02]  /*7c00*/  IMAD.MOV.U32 R116, RZ, RZ, R142 ;  /* 0x000000ffff747224 */ /* 0x000fe400078e008e */
[----:B--2---:R-:W-:-:S05]  /*7c10*/  @!P1 HADD2 R2, -R224.H0_H0, -RZ.H0_H0 ;  /* 0xa00000ffe0029230 */ /* 0x004fca0000000900 */
[----:B------:R-:W-:Y:S01]  /*7c20*/  PRMT R4, R2, 0x7610, R4 ;  /* 0x0000761002047816 */ /* 0x000fe20000000004 */
[--C-:B------:R-:W-:Y:S01]  /*7c30*/  FFMA.FTZ R2, R177, UR41, -R19.reuse ;  /* 0x00000029b1027c23 */ /* 0x100fe20008010813 */
[----:B---3--:R-:W-:Y:S02]  /*7c40*/  @!P3 HADD2 R75, -R215.H0_H0, -RZ.H0_H0 ;  /* 0xa00000ffd74bb230 */ /* 0x008fe40000000900 */
[----:B------:R-:W-:Y:S02]  /*7c50*/  @!P1 PRMT R224, R4, 0x5410, RZ ;  /* 0x0000541004e09816 */ /* 0x000fe400000000ff */
[----:B------:R-:W-:Y:S01]  /*7c60*/  ISETP.LE.U32.AND P1, PT, R0, UR12, PT ;  /* 0x0000000c00007c0c */ /* 0x000fe2000bf23070 */
[----:B------:R-:W-:Y:S01]  /*7c70*/  FFMA.FTZ R0, R176, UR41, -R19 ;  /* 0x00000029b0007c23 */ /* 0x000fe20008010813 */
[----:B------:R2:W-:Y:S01]  /*7c80*/  MUFU.EX2 R35, R2 ;  /* 0x0000000200237308 */ /* 0x0005e20000000800 */
[----:B------:R-:W-:Y:S01]  /*7c90*/  @!P4 HADD2 R38, -R214.H0_H0, -RZ.H0_H0 ;  /* 0xa00000ffd626c230 */ /* 0x000fe20000000900 */
[----:B------:R1:W3:Y:S04]  /*7ca0*/  LDL.LU.S16 R4, [R1+0xa0] ;  /* 0x0000a00001047983 */ /* 0x0002e80000300600 */
[----:B------:R-:W-:-:S02]  /*7cb0*/  PRMT R73, R38, 0x7610, R73 ;  /* 0x0000761026497816 */ /* 0x000fc40000000049 */
[----:B--2---:R-:W-:Y:S02]  /*7cc0*/  PRMT R2, R75, 0x7610, R2 ;  /* 0x000076104b027816 */ /* 0x004fe40000000002 */
[----:B------:R2:W1:Y:S02]  /*7cd0*/  MUFU.EX2 R75, R0 ;  /* 0x00000000004b7308 */ /* 0x0004640000000800 */
[----:B------:R-:W-:Y:S01]  /*7ce0*/  @!P3 PRMT R215, R2, 0x5410, RZ ;  /* 0x0000541002d7b816 */ /* 0x000fe200000000ff */
[----:B------:R-:W-:Y:S01]  /*7cf0*/  FFMA.FTZ R2, R179, UR41, -R18 ;  /* 0x00000029b3027c23 */ /* 0x000fe20008010812 */
[----:B------:R-:W-:-:S04]  /*7d00*/  @!P4 PRMT R214, R73, 0x5410, RZ ;  /* 0x0000541049d6c816 */ /* 0x000fc800000000ff */
[----:B------:R1:W-:Y:S01]  /*7d10*/  MUFU.EX2 R38, R2 ;  /* 0x0000000200267308 */ /* 0x0003e20000000800 */
[----:B--2---:R-:W-:-:S04]  /*7d20*/  LOP3.LUT R0, R21, 0xff, RZ, 0xc0, !PT ;  /* 0x000000ff15007812 */ /* 0x004fc800078ec0ff */
[----:B------:R-:W-:Y:S01]  /*7d30*/  ISETP.LE.U32.AND P3, PT, R0, UR12, PT ;  /* 0x0000000c00007c0c */ /* 0x000fe2000bf63070 */
[----:B-1----:R-:W-:-:S04]  /*7d40*/  FFMA.FTZ R2, R178, UR41, -R18 ;  /* 0x00000029b2027c23 */ /* 0x002fc80008010812 */
[----:B------:R1:W2:Y:S01]  /*7d50*/  MUFU.EX2 R73, R2 ;  /* 0x0000000200497308 */ /* 0x0002a20000000800 */
[----:B------:R-:W-:Y:S02]  /*7d60*/  LOP3.LUT R0, R21, 0xffff, RZ, 0xc0, !PT ;  /* 0x0000ffff15007812 */ /* 0x000fe400078ec0ff */
[----:B-1----:R-:W-:-:S04]  /*7d70*/  F2FP.F16.F32.PACK_AB R2, R75, R35 ;  /* 0x000000234b02723e */ /* 0x002fc800000000ff */
[----:B------:R-:W-:-:S05]  /*7d80*/  PRMT R185, R2, 0x7610, R185 ;  /* 0x0000761002b97816 */ /* 0x000fca00000000b9 */
[----:B----4-:R-:W-:Y:S01]  /*7d90*/  @!P3 HADD2 R96, -R185.H0_H0, -RZ.H0_H0 ;  /* 0xa00000ffb960b230 */ /* 0x010fe20000000900 */
[----:B------:R-:W-:Y:S02]  /*7da0*/  SHF.R.U32.HI R0, RZ, 0x8, R0 ;  /* 0x00000008ff007819 */ /* 0x000fe40000011600 */
[----:B------:R-:W-:Y:S02]  /*7db0*/  PRMT R184, R2, 0x7632, R184 ;  /* 0x0000763202b87816 */ /* 0x000fe400000000b8 */
[----:B------:R-:W-:Y:S02]  /*7dc0*/  PRMT R6, R96, 0x7610, R6 ;  /* 0x0000761060067816 */ /* 0x000fe40000000006 */
[----:B------:R-:W-:Y:S02]  /*7dd0*/  LOP3.LUT R0, R0, 0xffff, RZ, 0xc0, !PT ;  /* 0x0000ffff00007812 */ /* 0x000fe400078ec0ff */
[----:B------:R-:W-:Y:S02]  /*7de0*/  PRMT R142, R185, 0x5410, R184 ;  /* 0x00005410b98e7816 */ /* 0x000fe400000000b8 */
[----:B------:R-:W-:-:S02]  /*7df0*/  @!P3 PRMT R185, R6, 0x5410, RZ ;  /* 0x0000541006b9b816 */ /* 0x000fc400000000ff */
[----:B------:R1:W4:Y:S01]  /*7e00*/  LDL.LU.S16 R6, [R1+0xa8] ;  /* 0x0000a80001067983 */ /* 0x0003220000300600 */
[----:B------:R-:W-:-:S13]  /*7e10*/  ISETP.LE.U32.AND P4, PT, R0, UR12, PT ;  /* 0x0000000c00007c0c */ /* 0x000fda000bf83070 */
[----:B------:R-:W-:-:S05]  /*7e20*/  @!P4 HADD2 R5, -R184.H0_H0, -RZ.H0_H0 ;  /* 0xa00000ffb805c230 */ /* 0x000fca0000000900 */
[----:B------:R-:W-:Y:S02]  /*7e30*/  PRMT R3, R5, 0x7610, R3 ;  /* 0x0000761005037816 */ /* 0x000fe40000000003 */
[----:B------:R1:W4:Y:S01]  /*7e40*/  LDL.LU.S16 R5, [R1+0xac] ;  /* 0x0000ac0001057983 */ /* 0x0003220000300600 */
[----:B------:R-:W-:-:S03]  /*7e50*/  LOP3.LUT R2, R46, 0xff, RZ, 0xc0, !PT ;  /* 0x000000ff2e027812 */ /* 0x000fc600078ec0ff */
[----:B------:R1:W4:Y:S01]  /*7e60*/  LDL.LU.S16 R46, [R1+0xb0] ;  /* 0x0000b000012e7983 */ /* 0x0003220000300600 */
[----:B------:R-:W-:Y:S02]  /*7e70*/  ISETP.LE.U32.AND P6, PT, R222, UR12, PT ;  /* 0x0000000cde007c0c */ /* 0x000fe4000bfc3070 */
[----:B------:R-:W-:Y:S02]  /*7e80*/  SHF.R.U32.HI R0, RZ, 0x18, R21 ;  /* 0x00000018ff007819 */ /* 0x000fe40000011615 */
[----:B------:R-:W-:Y:S01]  /*7e90*/  ISETP.LE.U32.AND P3, PT, R2, UR12, PT ;  /* 0x0000000c02007c0c */ /* 0x000fe2000bf63070 */
[----:B------:R-:W-:Y:S01]  /*7ea0*/  IMAD.MOV.U32 R76, RZ, RZ, R138 ;  /* 0x000000ffff4c7224 */ /* 0x000fe200078e008a */
[----:B------:R-:W-:-:S07]  /*7eb0*/  @!P4 PRMT R184, R3, 0x5410, RZ ;  /* 0x0000541003b8c816 */ /* 0x000fce00000000ff */
[----:B------:R-:W-:Y:S02]  /*7ec0*/  @!P6 HADD2 R97, -R213.H0_H0, -RZ.H0_H0 ;  /* 0xa00000ffd561e230 */ /* 0x000fe40000000900 */
[----:B------:R-:W-:Y:S01]  /*7ed0*/  IMAD.MOV.U32 R117, RZ, RZ, R116 ;  /* 0x000000ffff757224 */ /* 0x000fe200078e0074 */
[----:B------:R1:W4:Y:S02]  /*7ee0*/  LDL.LU.S16 R21, [R1+0xb4] ;  /* 0x0000b40001157983 */ /* 0x0003240000300600 */
[----:B------:R-:W-:-:S04]  /*7ef0*/  PRMT R74, R97, 0x7610, R74 ;  /* 0x00007610614a7816 */ /* 0x000fc8000000004a */
[----:B------:R-:W-:Y:S02]  /*7f00*/  @!P6 PRMT R213, R74, 0x5410, RZ ;  /* 0x000054104ad5e816 */ /* 0x000fe400000000ff */
[----:B------:R-:W-:Y:S02]  /*7f10*/  ISETP.LE.U32.AND P6, PT, R0, UR12, PT ;  /* 0x0000000c00007c0c */ /* 0x000fe4000bfc3070 */
[----:B--2---:R-:W-:-:S04]  /*7f20*/  F2FP.F16.F32.PACK_AB R0, R73, R38 ;  /* 0x000000264900723e */ /* 0x004fc800000000ff */
[C---:B------:R-:W-:Y:S02]  /*7f30*/  PRMT R183, R0.reuse, 0x7610, R183 ;  /* 0x0000761000b77816 */ /* 0x040fe400000000b7 */
[----:B------:R-:W-:Y:S02]  /*7f40*/  PRMT R182, R0, 0x7632, R182 ;  /* 0x0000763200b67816 */ /* 0x000fe400000000b6 */
[----:B------:R-:W-:Y:S01]  /*7f50*/  LOP3.LUT R0, R53, 0xffff, RZ, 0xc0, !PT ;  /* 0x0000ffff35007812 */ /* 0x000fe200078ec0ff */
[----:B------:R-:W-:Y:S01]  /*7f60*/  FFMA.FTZ R3, R217, UR41, -R19 ;  /* 0x00000029d9037c23 */ /* 0x000fe20008010813 */
[----:B------:R-:W-:Y:S01]  /*7f70*/  PRMT R138, R183, 0x5410, R182 ;  /* 0x00005410b78a7816 */ /* 0x000fe200000000b6 */
[----:B------:R-:W-:Y:S02]  /*7f80*/  IMAD.MOV.U32 R116, RZ, RZ, R126 ;  /* 0x000000ffff747224 */ /* 0x000fe400078e007e */
[----:B------:R2:W-:Y:S01]  /*7f90*/  MUFU.EX2 R74, R3 ;  /* 0x00000003004a7308 */ /* 0x0005e20000000800 */
[----:B------:R-:W-:-:S02]  /*7fa0*/  IMAD.MOV.U32 R118, RZ, RZ, R76 ;  /* 0x000000ffff767224 */ /* 0x000fc400078e004c */
[----:B--2---:R-:W-:-:S05]  /*7fb0*/  FFMA.FTZ R3, R216, UR41, -R19 ;  /* 0x00000029d8037c23 */ /* 0x004fca0008010813 */
[----:B------:R2:W1:Y:S01]  /*7fc0*/  MUFU.EX2 R76, R3 ;  /* 0x00000003004c7308 */ /* 0x0004620000000800 */
[----:B------:R-:W-:Y:S02]  /*7fd0*/  IMAD.MOV.U32 R8, RZ, RZ, R123 ;  /* 0x000000ffff087224 */ /* 0x000fe400078e007b */
[----:B------:R-:W-:Y:S02]  /*7fe0*/  IMAD.MOV.U32 R132, RZ, RZ, R120 ;  /* 0x000000ffff847224 */ /* 0x000fe400078e0078 */
[----:B------:R-:W-:Y:S02]  /*7ff0*/  IMAD.MOV.U32 R120, RZ, RZ, R136 ;  /* 0x000000ffff787224 */ /* 0x000fe400078e0088 */
[----:B------:R-:W-:Y:S01]  /*8000*/  IMAD.MOV.U32 R9, RZ, RZ, R122 ;  /* 0x000000ffff097224 */ /* 0x000fe200078e007a */
[----:B--2---:R-:W-:-:S04]  /*8010*/  LOP3.LUT R3, R72, 0xff, RZ, 0xc0, !PT ;  /* 0x000000ff48037812 */ /* 0x004fc800078ec0ff */
[----:B------:R-:W-:Y:S01]  /*8020*/  PRMT R123, R3, 0x5410, R79 ;  /* 0x00005410037b7816 */ /* 0x000fe2000000004f */
[----:B------:R-:W-:Y:S01]  /*8030*/  IMAD.MOV.U32 R7, RZ, RZ, R121 ;  /* 0x000000ffff077224 */ /* 0x000fe200078e0079 */
[----:B------:R-:W-:Y:S02]  /*8040*/  ISETP.LE.U32.AND P4, PT, R17, UR12, PT ;  /* 0x0000000c11007c0c */ /* 0x000fe4000bf83070 */
[----:B------:R2:W2:Y:S01]  /*8050*/  LDL.LU.S16 R17, [R1+0xb8] ;  /* 0x0000b80001117983 */ /* 0x0004a20000300600 */
[----:B------:R-:W-:Y:S02]  /*8060*/  IMAD.MOV.U32 R237, RZ, RZ, R120 ;  /* 0x000000ffffed7224 */ /* 0x000fe400078e0078 */
[----:B------:R-:W-:Y:S02]  /*8070*/  IMAD.MOV.U32 R120, RZ, RZ, R118 ;  /* 0x000000ffff787224 */ /* 0x000fe400078e0076 */
[----:B---3--:R-:W-:-:S05]  /*8080*/  @!P1 HADD2 R4, -R183.H0_H0, -RZ.H0_H0 ;  /* 0xa00000ffb7049230 */ /* 0x008fca0000000900 */
[----:B------:R-:W-:-:S04]  /*8090*/  PRMT R2, R4, 0x7610, R2 ;  /* 0x0000761004027816 */ /* 0x000fc80000000002 */
[----:B------:R-:W-:Y:S02]  /*80a0*/  @!P1 PRMT R183, R2, 0x5410, RZ ;  /* 0x0000541002b79816 */ /* 0x000fe400000000ff */
[----:B------:R-:W-:Y:S02]  /*80b0*/  SHF.R.U32.HI R2, RZ, 0x8, R0 ;  /* 0x00000008ff027819 */ /* 0x000fe40000011600 */
[----:B------:R-:W-:-:S04]  /*80c0*/  LOP3.LUT R0, R53, 0xff, RZ, 0xc0, !PT ;  /* 0x000000ff35007812 */ /* 0x000fc800078ec0ff */
[----:B------:R-:W-:Y:S02]  /*80d0*/  PRMT R126, R0, 0x5410, R2 ;  /* 0x00005410007e7816 */ /* 0x000fe40000000002 */
[--C-:B------:R-:W-:Y:S02]  /*80e0*/  SHF.R.U32.HI R0, RZ, 0x10, R53.reuse ;  /* 0x00000010ff007819 */ /* 0x100fe40000011635 */
[----:B------:R-:W-:Y:S02]  /*80f0*/  SHF.R.U32.HI R2, RZ, 0x18, R53 ;  /* 0x00000018ff027819 */ /* 0x000fe40000011635 */
[----:B------:R-:W-:-:S04]  /*8100*/  LOP3.LUT R0, R0, 0xff, RZ, 0xc0, !PT ;  /* 0x000000ff00007812 */ /* 0x000fc800078ec0ff */
[----:B------:R-:W-:Y:S02]  /*8110*/  PRMT R125, R0, 0x5410, R2 ;  /* 0x00005410007d7816 */ /* 0x000fe40000000002 */
[----:B------:R-:W-:-:S04]  /*8120*/  SHF.R.U32.HI R0, RZ, 0x8, R52 ;  /* 0x00000008ff007819 */ /* 0x000fc80000011634 */
[----:B------:R-:W-:Y:S02]  /*8130*/  LOP3.LUT R0, R0, 0xffff, RZ, 0xc0, !PT ;  /* 0x0000ffff00007812 */ /* 0x000fe400078ec0ff */
[----:B------:R-:W-:Y:S02]  /*8140*/  SHF.R.U32.HI R4, RZ, 0x8, R54 ;  /* 0x00000008ff047819 */ /* 0x000fe40000011636 */
[----:B------:R-:W-:Y:S02]  /*8150*/  ISETP.LE.U32.AND P1, PT, R16, UR12, PT ;  /* 0x0000000c10007c0c */ /* 0x000fe4000bf23070 */
[----:B------:R-:W-:Y:S01]  /*8160*/  PRMT R124, R84, 0x5410, R4 ;  /* 0x00005410547c7816 */ /* 0x000fe20000000004 */
[----:B------:R3:W3:Y:S01]  /*8170*/  LDL.LU.S16 R16, [R1+0xbc] ;  /* 0x0000bc0001107983 */ /* 0x0006e20000300600 */
[----:B----4-:R-:W-:-:S05]  /*8180*/  @!P6 HADD2 R6, -R182.H0_H0, -RZ.H0_H0 ;  /* 0xa00000ffb606e230 */ /* 0x010fca0000000900 */
[----:B------:R-:W-:-:S04]  /*8190*/  PRMT R2, R6, 0x7610, R2 ;  /* 0x0000761006027816 */ /* 0x000fc80000000002 */
[----:B------:R-:W-:Y:S02]  /*81a0*/  @!P6 PRMT R182, R2, 0x5410, RZ ;  /* 0x0000541002b6e816 */ /* 0x000fe400000000ff */
[----:B------:R-:W-:Y:S02]  /*81b0*/  ISETP.LE.U32.AND P6, PT, R0, UR12, PT ;  /* 0x0000000c00007c0c */ /* 0x000fe4000bfc3070 */
[----:B-1----:R-:W-:-:S04]  /*81c0*/  F2FP.F16.F32.PACK_AB R0, R76, R74 ;  /* 0x0000004a4c00723e */ /* 0x002fc800000000ff */
[----:B------:R-:W-:-:S05]  /*81d0*/  PRMT R181, R0, 0x7610, R181 ;  /* 0x0000761000b57816 */ /* 0x000fca00000000b5 */
[----:B------:R-:W-:Y:S01]  /*81e0*/  @!P2 HADD2 R5, -R181.H0_H0, -RZ.H0_H0 ;  /* 0xa00000ffb505a230 */ /* 0x000fe20000000900 */
[----:B------:R-:W-:Y:S02]  /*81f0*/  PRMT R180, R0, 0x7632, R180 ;  /* 0x0000763200b47816 */ /* 0x000fe400000000b4 */
[----:B------:R-:W-:Y:S02]  /*8200*/  SHF.R.U32.HI R2, RZ, 0x8, R23 ;  /* 0x00000008ff027819 */ /* 0x000fe40000011617 */
[----:B------:R-:W-:Y:S02]  /*8210*/  PRMT R3, R5, 0x7610, R3 ;  /* 0x0000761005037816 */ /* 0x000fe40000000003 */
[----:B------:R-:W-:Y:S02]  /*8220*/  LOP3.LUT R0, R22, 0xff, RZ, 0xc0, !PT ;  /* 0x000000ff16007812 */ /* 0x000fe400078ec0ff */
[----:B------:R-:W-:Y:S02]  /*8230*/  PRMT R136, R181, 0x5410, R180 ;  /* 0x00005410b5887816 */ /* 0x000fe400000000b4 */
[----:B------:R-:W-:-:S02]  /*8240*/  @!P2 PRMT R181, R3, 0x5410, RZ ;  /* 0x0000541003b5a816 */ /* 0x000fc400000000ff */
[----:B------:R-:W-:Y:S02]  /*8250*/  PRMT R122, R26, 0x5410, R2 ;  /* 0x000054101a7a7816 */ /* 0x000fe40000000002 */
[----:B------:R-:W-:Y:S01]  /*8260*/  ISETP.LE.U32.AND P2, PT, R0, UR12, PT ;  /* 0x0000000c00007c0c */ /* 0x000fe2000bf43070 */
[----:B------:R-:W-:Y:S01]  /*8270*/  FFMA.FTZ R0, R219, UR41, -R18 ;  /* 0x00000029db007c23 */ /* 0x000fe20008010812 */
[----:B------:R-:W-:-:S04]  /*8280*/  LOP3.LUT R2, R25, 0xff, RZ, 0xc0, !PT ;  /* 0x000000ff19027812 */ /* 0x000fc800078ec0ff */
[----:B------:R-:W-:Y:S02]  /*8290*/  PRMT R121, R2, 0x5410, R24 ;  /* 0x0000541002797816 */ /* 0x000fe40000000018 */
[----:B------:R1:W-:Y:S01]  /*82a0*/  MUFU.EX2 R24, R0 ;  /* 0x0000000000187308 */ /* 0x0003e20000000800 */
[C---:B------:R-:W-:Y:S01]  /*82b0*/  LOP3.LUT R6, R20.reuse, 0xff, RZ, 0xc0, !PT ;  /* 0x000000ff14067812 */ /* 0x040fe200078ec0ff */
[----:B------:R-:W-:Y:S01]  /*82c0*/  @!P6 HADD2 R46, -R180.H0_H0, -RZ.H0_H0 ;  /* 0xa00000ffb42ee230 */ /* 0x000fe20000000900 */
[----:B-1----:R-:W-:-:S04]  /*82d0*/  LOP3.LUT R0, R20, 0xffff, RZ, 0xc0, !PT ;  /* 0x0000ffff14007812 */ /* 0x002fc800078ec0ff */
[----:B------:R-:W-:-:S04]  /*82e0*/  SHF.R.U32.HI R4, RZ, 0x8, R0 ;  /* 0x00000008ff047819 */ /* 0x000fc80000011600 */
[--C-:B------:R-:W-:Y:S02]  /*82f0*/  PRMT R118, R6, 0x5410, R4.reuse ;  /* 0x0000541006767816 */ /* 0x100fe40000000004 */
[----:B------:R-:W-:-:S04]  /*8300*/  PRMT R4, R46, 0x7610, R4 ;  /* 0x000076102e047816 */ /* 0x000fc80000000004 */
[----:B------:R-:W-:Y:S02]  /*8310*/  @!P6 PRMT R180, R4, 0x5410, RZ ;  /* 0x0000541004b4e816 */ /* 0x000fe400000000ff */
[----:B------:R1:W4:Y:S01]  /*8320*/  LDL.LU.S16 R4, [R1+0xc0] ;  /* 0x0000c00001047983 */ /* 0x0003220000300600 */
[----:B------:R-:W-:Y:S01]  /*8330*/  FFMA.FTZ R3, R218, UR41, -R18 ;  /* 0x00000029da037c23 */ /* 0x000fe20008010812 */
[--C-:B------:R-:W-:Y:S02]  /*8340*/  SHF.R.U32.HI R2, RZ, 0x10, R20.reuse ;  /* 0x00000010ff027819 */ /* 0x100fe40000011614 */
[----:B------:R-:W-:Y:S01]  /*8350*/  SHF.R.U32.HI R5, RZ, 0x18, R20 ;  /* 0x00000018ff057819 */ /* 0x000fe20000011614 */
[----:B------:R-:W1:Y:S01]  /*8360*/  MUFU.EX2 R72, R3 ;  /* 0x0000000300487308 */ /* 0x000e620000000800 */
[----:B------:R-:W-:Y:S01]  /*8370*/  LOP3.LUT R0, R2, 0xff, RZ, 0xc0, !PT ;  /* 0x000000ff02007812 */ /* 0x000fe200078ec0ff */
[----:B------:R-:W-:-:S03]  /*8380*/  IMAD.MOV.U32 R238, RZ, RZ, R116 ;  /* 0x000000ffffee7224 */ /* 0x000fc600078e0074 */
[----:B------:R-:W-:Y:S01]  /*8390*/  PRMT R116, R0, 0x5410, R5 ;  /* 0x0000541000747816 */ /* 0x000fe20000000005 */
[----:B------:R-:W-:Y:S01]  /*83a0*/  FFMA.FTZ R0, R221, UR41, -R19 ;  /* 0x00000029dd007c23 */ /* 0x000fe20008010813 */
[----:B------:R-:W-:-:S03]  /*83b0*/  SHF.R.U32.HI R2, RZ, 0x8, R27 ;  /* 0x00000008ff027819 */ /* 0x000fc6000001161b */
[----:B------:R2:W-:Y:S01]  /*83c0*/  MUFU.EX2 R251, R0 ;  /* 0x0000000000fb7308 */ /* 0x0005e20000000800 */
[----:B------:R-:W-:Y:S01]  /*83d0*/  PRMT R101, R34, 0x5410, R2 ;  /* 0x0000541022657816 */ /* 0x000fe20000000002 */
[----:B------:R-:W-:Y:S02]  /*83e0*/  IMAD.MOV.U32 R223, RZ, RZ, R87 ;  /* 0x000000ffffdf7224 */ /* 0x000fe400078e0057 */
[----:B------:R-:W-:Y:S02]  /*83f0*/  IMAD.MOV.U32 R34, RZ, RZ, R86 ;  /* 0x000000ffff227224 */ /* 0x000fe400078e0056 */
[----:B------:R-:W-:Y:S01]  /*8400*/  IMAD.MOV.U32 R26, RZ, RZ, R85 ;  /* 0x000000ffff1a7224 */ /* 0x000fe200078e0055 */
[----:B-1----:R-:W-:Y:S01]  /*8410*/  F2FP.F16.F32.PACK_AB R3, R72, R24 ;  /* 0x000000184803723e */ /* 0x002fe200000000ff */
[----:B------:R-:W1:Y:S01]  /*8420*/  LDSM.16.MT88.4 R84, [R188+0xa000] ;  /* 0x00a00000bc54783b */ /* 0x000e620000004200 */
[----:B------:R-:W-:Y:S01]  /*8430*/  LOP3.LUT R2, R33, 0xff, RZ, 0xc0, !PT ;  /* 0x000000ff21027812 */ /* 0x000fe200078ec0ff */
[----:B--2---:R-:W-:-:S04]  /*8440*/  FFMA.FTZ R0, R220, UR41, -R19 ;  /* 0x00000029dc007c23 */ /* 0x004fc80008010813 */
[----:B------:R2:W2:Y:S01]  /*8450*/  MUFU.EX2 R252, R0 ;  /* 0x0000000000fc7308 */ /* 0x0004a20000000800 */
[----:B------:R-:W-:Y:S02]  /*8460*/  PRMT R179, R3, 0x7610, R179 ;  /* 0x0000761003b37816 */ /* 0x000fe400000000b3 */
[----:B------:R-:W-:Y:S02]  /*8470*/  PRMT R100, R2, 0x5410, R32 ;  /* 0x0000541002647816 */ /* 0x000fe40000000020 */
[----:B------:R-:W-:Y:S01]  /*8480*/  LOP3.LUT R2, R13, 0xff, RZ, 0xc0, !PT ;  /* 0x000000ff0d027812 */ /* 0x000fe200078ec0ff */
[----:B------:R-:W-:Y:S01]  /*8490*/  @!P3 HADD2 R21, -R179.H0_H0, -RZ.H0_H0 ;  /* 0xa00000ffb315b230 */ /* 0x000fe20000000900 */
[----:B------:R-:W-:Y:S02]  /*84a0*/  PRMT R178, R3, 0x7632, R178 ;  /* 0x0000763203b27816 */ /* 0x000fe400000000b2 */
[----:B------:R-:W-:Y:S02]  /*84b0*/  ISETP.LE.U32.AND P6, PT, R2, UR12, PT ;  /* 0x0000000c02007c0c */ /* 0x000fe4000bfc3070 */
[----:B--2---:R-:W-:Y:S01]  /*84c0*/  LOP3.LUT R0, R13, 0xffff, RZ, 0xc0, !PT ;  /* 0x0000ffff0d007812 */ /* 0x004fe200078ec0ff */
[----:B------:R-:W-:-:S03]  /*84d0*/  @!P5 HADD2 R17, -R178.H0_H0, -RZ.H0_H0 ;  /* 0xa00000ffb211d230 */ /* 0x000fc60000000900 */
[----:B------:R-:W-:Y:S02]  /*84e0*/  SHF.R.U32.HI R0, RZ, 0x8, R0 ;  /* 0x00000008ff007819 */ /* 0x000fe40000011600 */
[----:B------:R-:W-:Y:S02]  /*84f0*/  PRMT R6, R21, 0x7610, R6 ;  /* 0x0000761015067816 */ /* 0x000fe40000000006 */
[----:B------:R-:W-:Y:S01]  /*8500*/  F2FP.F16.F32.PACK_AB R2, R252, R251 ;  /* 0x000000fbfc02723e */ /* 0x000fe200000000ff */
[----:B------:R-:W-:Y:S01]  /*8510*/  IMAD.MOV.U32 R247, RZ, RZ, R120 ;  /* 0x000000fffff77224 */ /* 0x000fe200078e0078 */
[----:B------:R-:W-:Y:S02]  /*8520*/  LOP3.LUT R0, R0, 0xffff, RZ, 0xc0, !PT ;  /* 0x0000ffff00007812 */ /* 0x000fe400078ec0ff */
[----:B------:R-:W-:Y:S02]  /*8530*/  PRMT R120, R179, 0x5410, R178 ;  /* 0x00005410b3787816 */ /* 0x000fe400000000b2 */
[----:B------:R-:W-:-:S02]  /*8540*/  @!P3 PRMT R179, R6, 0x5410, RZ ;  /* 0x0000541006b3b816 */ /* 0x000fc400000000ff */
[----:B------:R-:W-:Y:S02]  /*8550*/  PRMT R177, R2, 0x7610, R177 ;  /* 0x0000761002b17816 */ /* 0x000fe400000000b1 */
[----:B------:R-:W-:Y:S02]  /*8560*/  ISETP.LE.U32.AND P3, PT, R0, UR12, PT ;  /* 0x0000000c00007c0c */ /* 0x000fe4000bf63070 */
[----:B------:R-:W-:Y:S01]  /*8570*/  PRMT R5, R17, 0x7610, R5 ;  /* 0x0000761011057816 */ /* 0x000fe20000000005 */
[----:B------:R-:W-:Y:S01]  /*8580*/  IMAD.MOV.U32 R170, RZ, RZ, R247 ;  /* 0x000000ffffaa7224 */ /* 0x000fe200078e00f7 */
[----:B------:R-:W-:Y:S01]  /*8590*/  SHF.R.U32.HI R0, RZ, 0x18, R13 ;  /* 0x00000018ff007819 */ /* 0x000fe2000001160d */
[----:B------:R-:W-:Y:S01]  /*85a0*/  IMAD.MOV.U32 R247, RZ, RZ, R91 ;  /* 0x000000fffff77224 */ /* 0x000fe200078e005b */
[----:B------:R-:W-:Y:S01]  /*85b0*/  @!P5 PRMT R178, R5, 0x5410, RZ ;  /* 0x0000541005b2d816 */ /* 0x000fe200000000ff */
[----:B------:R-:W-:Y:S02]  /*85c0*/  IMAD.MOV.U32 R217, RZ, RZ, R90 ;  /* 0x000000ffffd97224 */ /* 0x000fe400078e005a */
[----:B------:R-:W-:-:S02]  /*85d0*/  IMAD.MOV.U32 R218, RZ, RZ, R89 ;  /* 0x000000ffffda7224 */ /* 0x000fc400078e0059 */
[----:B------:R-:W-:Y:S01]  /*85e0*/  IMAD.MOV.U32 R27, RZ, RZ, R88 ;  /* 0x000000ffff1b7224 */ /* 0x000fe200078e0058 */
[----:B------:R-:W-:Y:S01]  /*85f0*/  ISETP.LE.U32.AND P5, PT, R0, UR12, PT ;  /* 0x0000000c00007c0c */ /* 0x000fe2000bfa3070 */
[----:B------:R-:W2:Y:S01]  /*8600*/  LDSM.16.MT88.4 R88, [R188+0xa400] ;  /* 0x00a40000bc58783b */ /* 0x000ea20000004200 */
[----:B------:R-:W-:Y:S02]  /*8610*/  SHF.R.U32.HI R0, RZ, 0x10, R13 ;  /* 0x00000010ff007819 */ /* 0x000fe4000001160d */
[----:B------:R-:W-:Y:S01]  /*8620*/  PRMT R176, R2, 0x7632, R176 ;  /* 0x0000763202b07816 */ /* 0x000fe200000000b0 */
[----:B------:R-:W-:Y:S01]  /*8630*/  IMAD.MOV.U32 R248, RZ, RZ, R117 ;  /* 0x000000fffff87224 */ /* 0x000fe200078e0075 */
[----:B------:R-:W-:Y:S02]  /*8640*/  LOP3.LUT R0, R0, 0xff, RZ, 0xc0, !PT ;  /* 0x000000ff00007812 */ /* 0x000fe400078ec0ff */
[----:B------:R-:W-:Y:S01]  /*8650*/  PRMT R117, R177, 0x5410, R176 ;  /* 0x00005410b1757816 */ /* 0x000fe200000000b0 */
[----:B------:R-:W-:-:S02]  /*8660*/  IMAD.MOV.U32 R219, RZ, RZ, R11 ;  /* 0x000000ffffdb7224 */ /* 0x000fc400078e000b */
[----:B------:R-:W-:Y:S02]  /*8670*/  IMAD.MOV.U32 R25, RZ, RZ, R10 ;  /* 0x000000ffff197224 */ /* 0x000fe400078e000a */
[----:B------:R-:W-:Y:S02]  /*8680*/  IMAD.MOV.U32 R54, RZ, RZ, R9 ;  /* 0x000000ffff367224 */ /* 0x000fe400078e0009 */
[----:B------:R-:W-:Y:S02]  /*8690*/  IMAD.MOV.U32 R52, RZ, RZ, R8 ;  /* 0x000000ffff347224 */ /* 0x000fe400078e0008 */
[----:B-1----:R-:W-:Y:S01]  /*86a0*/  HMMA.16816.F32 R8, R64, R84, RZ ;  /* 0x000000544008723c */ /* 0x002fe200000018ff */
[----:B------:R-:W-:Y:S01]  /*86b0*/  IMAD.MOV.U32 R79, RZ, RZ, R7 ;  /* 0x000000ffff4f7224 */ /* 0x000fe200078e0007 */
[----:B------:R-:W-:Y:S02]  /*86c0*/  SHF.R.U32.HI R7, RZ, 0x18, R14 ;  /* 0x00000018ff077819 */ /* 0x000fe4000001160e */
[----:B------:R-:W-:-:S02]  /*86d0*/  LOP3.LUT R6, R12, 0xff, RZ, 0xc0, !PT ;  /* 0x000000ff0c067812 */ /* 0x000fc400078ec0ff */
[----:B------:R-:W-:Y:S01]  /*86e0*/  SHF.R.U32.HI R5, RZ, 0x18, R12 ;  /* 0x00000018ff057819 */ /* 0x000fe2000001160c */
[----:B------:R-:W-:Y:S02]  /*86f0*/  IMAD.MOV.U32 R46, RZ, RZ, R94 ;  /* 0x000000ffff2e7224 */ /* 0x000fe400078e005e */
[----:B------:R-:W-:Y:S02]  /*8700*/  IMAD.MOV.U32 R216, RZ, RZ, R93 ;  /* 0x000000ffffd87224 */ /* 0x000fe400078e005d */
[----:B------:R-:W-:Y:S02]  /*8710*/  IMAD.MOV.U32 R23, RZ, RZ, R59 ;  /* 0x000000ffff177224 */ /* 0x000fe400078e003b */
[----:B------:R-:W-:Y:S02]  /*8720*/  IMAD.MOV.U32 R22, RZ, RZ, R58 ;  /* 0x000000ffff167224 */ /* 0x000fe400078e003a */
[----:B------:R-:W-:Y:S02]  /*8730*/  IMAD.MOV.U32 R222, RZ, RZ, R57 ;  /* 0x000000ffffde7224 */ /* 0x000fe400078e0039 */
[----:B------:R-:W-:-:S07]  /*8740*/  IMAD.MOV.U32 R53, RZ, RZ, R56 ;  /* 0x000000ffff357224 */ /* 0x000fce00078e0038 */
[----:B--2---:R-:W-:Y:S01]  /*8750*/  HMMA.16816.F32 R56, R60, R88, R8 ;  /* 0x000000583c38723c */ /* 0x004fe20000001808 */
[----:B---3--:R-:W-:-:S05]  /*8760*/  @!P6 HADD2 R16, -R177.H0_H0, -RZ.H0_H0 ;  /* 0xa00000ffb110e230 */ /* 0x008fca0000000900 */
[----:B------:R-:W-:-:S04]  /*8770*/  PRMT R3, R16, 0x7610, R3 ;  /* 0x0000761010037816 */ /* 0x000fc80000000003 */
[----:B------:R-:W-:Y:S02]  /*8780*/  @!P6 PRMT R177, R3, 0x5410, RZ ;  /* 0x0000541003b1e816 */ /* 0x000fe400000000ff */
[----:B------:R-:W-:Y:S02]  /*8790*/  ISETP.LE.U32.AND P6, PT, R0, UR12, PT ;  /* 0x0000000c00007c0c */ /* 0x000fe4000bfc3070 */
[----:B------:R-:W-:-:S04]  /*87a0*/  SHF.R.U32.HI R0, RZ, 0x8, R36 ;  /* 0x00000008ff007819 */ /* 0x000fc80000011624 */
[----:B------:R-:W-:Y:S02]  /*87b0*/  LOP3.LUT R0, R0, 0xffff, RZ, 0xc0, !PT ;  /* 0x0000ffff00007812 */ /* 0x000fe400078ec0ff */
[----:B------:R-:W-:Y:S01]  /*87c0*/  SHF.R.U32.HI R3, RZ, 0x10, R12 ;  /* 0x00000010ff037819 */ /* 0x000fe2000001160c */
[----:B----4-:R-:W-:-:S05]  /*87d0*/  @!P3 HADD2 R4, -R176.H0_H0, -RZ.H0_H0 ;  /* 0xa00000ffb004b230 */ /* 0x010fca0000000900 */
[----:B------:R-:W-:-:S04]  /*87e0*/  PRMT R2, R4, 0x7610, R2 ;  /* 0x0000761004027816 */ /* 0x000fc80000000002 */
[----:B------:R-:W-:Y:S02]  /*87f0*/  @!P3 PRMT R176, R2, 0x5410, RZ ;  /* 0x0000541002b0b816 */ /* 0x000fe400000000ff */
[----:B------:R-:W-:Y:S02]  /*8800*/  ISETP.LE.U32.AND P3, PT, R0, UR12, PT ;  /* 0x0000000c00007c0c */ /* 0x000fe4000bf63070 */
[----:B------:R-:W-:-:S04]  /*8810*/  LOP3.LUT R0, R14, 0xffff, RZ, 0xc0, !PT ;  /* 0x0000ffff0e007812 */ /* 0x000fc800078ec0ff */
[----:B------:R-:W-:Y:S02]  /*8820*/  SHF.R.U32.HI R2, RZ, 0x8, R0 ;  /* 0x00000008ff027819 */ /* 0x000fe40000011600 */
[----:B------:R-:W-:-:S04]  /*8830*/  LOP3.LUT R0, R14, 0xff, RZ, 0xc0, !PT ;  /* 0x000000ff0e007812 */ /* 0x000fc800078ec0ff */
[----:B------:R-:W-:Y:S02]  /*8840*/  PRMT R97, R0, 0x5410, R2 ;  /* 0x0000541000617816 */ /* 0x000fe40000000002 */
[----:B------:R-:W-:Y:S02]  /*8850*/  SHF.R.U32.HI R2, RZ, 0x10, R14 ;  /* 0x00000010ff027819 */ /* 0x000fe4000001160e */
[----:B------:R-:W-:Y:S02]  /*8860*/  LOP3.LUT R0, R12, 0xffff, RZ, 0xc0, !PT ;  /* 0x0000ffff0c007812 */ /* 0x000fe400078ec0ff */
[----:B------:R-:W-:Y:S02]  /*8870*/  LOP3.LUT R4, R2, 0xff, RZ, 0xc0, !PT ;  /* 0x000000ff02047812 */ /* 0x000fe400078ec0ff */
[----:B------:R-:W-:Y:S02]  /*8880*/  SHF.R.U32.HI R2, RZ, 0x8, R0 ;  /* 0x00000008ff027819 */ /* 0x000fe40000011600 */
[----:B------:R-:W-:-:S02]  /*8890*/  LOP3.LUT R0, R3, 0xff, RZ, 0xc0, !PT ;  /* 0x000000ff03007812 */ /* 0x000fc400078ec0ff */
[----:B------:R-:W-:Y:S02]  /*88a0*/  PRMT R96, R4, 0x5410, R7 ;  /* 0x0000541004607816 */ /* 0x000fe40000000007 */
[----:B------:R-:W-:Y:S02]  /*88b0*/  PRMT R94, R6, 0x5410, R2 ;  /* 0x00005410065e7816 */ /* 0x000fe40000000002 */
[----:B------:R-:W-:Y:S02]  /*88c0*/  PRMT R93, R0, 0x5410, R5 ;  /* 0x00005410005d7816 */ /* 0x000fe40000000005 */
[----:B------:R-:W-:Y:S01]  /*88d0*/  HMMA.16816.F32 R4, R48, R84, RZ ;  /* 0x000000543004723c */ /* 0x000fe200000018ff */
[----:B------:R-:W-:Y:S01]  /*88e0*/  FFMA.FTZ R14, R240, UR41, -R19 ;  /* 0x00000029f00e7c23 */ /* 0x000fe20008010813 */
[----:B------:R-:W-:Y:S01]  /*88f0*/  FADD.FTZ R2, R158, R155 ;  /* 0x0000009b9e027221 */ /* 0x000fe20000010000 */
[----:B------:R-:W-:Y:S01]  /*8900*/  FADD.FTZ R0, R148, R145 ;  /* 0x0000009194007221 */ /* 0x000fe20000010000 */
[----:B------:R-:W-:Y:S01]  /*8910*/  IMAD.MOV.U32 R240, RZ, RZ, R57 ;  /* 0x000000fffff07224 */ /* 0x000fe200078e0039 */
[----:B------:R1:W-:Y:S01]  /*8920*/  MUFU.EX2 R250, R14 ;  /* 0x0000000e00fa7308 */ /* 0x0003e20000000800 */
[----:B------:R-:W-:-:S02]  /*8930*/  IMAD.MOV.U32 R155, RZ, RZ, R58 ;  /* 0x000000ffff9b7224 */ /* 0x000fc400078e003a */
[----:B------:R-:W-:Y:S02]  /*8940*/  IMAD.MOV.U32 R148, RZ, RZ, R59 ;  /* 0x000000ffff947224 */ /* 0x000fe400078e003b */
[----:B-1----:R-:W-:-:S14]  /*8950*/  IMAD.MOV.U32 R14, RZ, RZ, R56 ;  /* 0x000000ffff0e7224 */ /* 0x002fdc00078e0038 */
[----:B------:R-:W-:Y:S01]  /*8960*/  HMMA.16816.F32 R56, R28, R88, R4 ;  /* 0x000000581c38723c */ /* 0x000fe20000001804 */
[----:B------:R-:W-:-:S15]  /*8970*/  FADD.FTZ R17, R146, R0 ;  /* 0x0000000092117221 */ /* 0x000fde0000010000 */
[----:B------:R-:W-:-:S08]  /*8980*/  NOP ;  /* 0x0000000000007918 */ /* 0x000fd00000000000 */
[----:B------:R-:W-:Y:S02]  /*8990*/  IMAD.MOV.U32 R146, RZ, RZ, R59 ;  /* 0x000000ffff927224 */ /* 0x000fe400078e003b */
[----:B------:R-:W-:Y:S02]  /*89a0*/  IMAD.MOV.U32 R145, RZ, RZ, R58 ;  /* 0x000000ffff917224 */ /* 0x000fe400078e003a */
[----:B------:R-:W-:Y:S01]  /*89b0*/  IMAD.MOV.U32 R89, RZ, RZ, R57 ;  /* 0x000000ffff597224 */ /* 0x000fe200078e0039 */
[----:B------:R1:W5:Y:S01]  /*89c0*/  LDL.LU.64 R58, [R1+0x1d0] ;  /* 0x0001d000013a7983 */ /* 0x0003620000300a00 */
[----:B------:R-:W-:-:S03]  /*89d0*/  IMAD.MOV.U32 R88, RZ, RZ, R56 ;  /* 0x000000ffff587224 */ /* 0x000fc600078e0038 */
[----:B------:R1:W5:Y:S04]  /*89e0*/  LDL.LU.64 R56, [R1+0x1c8] ;  /* 0x0001c80001387983 */ /* 0x0003680000300a00 */
[----:B------:R1:W2:Y:S01]  /*89f0*/  LDL.LU.S16 R10, [R1+0xc4] ;  /* 0x0000c400010a7983 */ /* 0x0002a20000300600 */
[--C-:B------:R-:W-:Y:S01]  /*8a00*/  FFMA.FTZ R13, R245, UR41, -R18.reuse ;  /* 0x00000029f50d7c23 */ /* 0x100fe20008010812 */
[----:B------:R-:W-:Y:S01]  /*8a10*/  FFMA.FTZ R12, R244, UR41, -R18 ;  /* 0x00000029f40c7c23 */ /* 0x000fe20008010812 */
[----:B------:R-:W-:Y:S02]  /*8a20*/  IMAD.MOV.U32 R169, RZ, RZ, R248 ;  /* 0x000000ffffa97224 */ /* 0x000fe400078e00f8 */
[----:B------:R-:W-:Y:S01]  /*8a30*/  FADD.FTZ R16, R68, R55 ;  /* 0x0000003744107221 */ /* 0x000fe20000010000 */
[----:B------:R3:W-:Y:S01]  /*8a40*/  MUFU.EX2 R249, R13 ;  /* 0x0000000d00f97308 */ /* 0x0007e20000000800 */
[----:B------:R1:W4:Y:S07]  /*8a50*/  LDL.LU.S16 R32, [R1+0xd8] ;  /* 0x0000d80001207983 */ /* 0x00032e0000300600 */
[----:B------:R-:W1:Y:S01]  /*8a60*/  MUFU.EX2 R248, R12 ;  /* 0x0000000c00f87308 */ /* 0x000e620000000800 */
[----:B------:R-:W-:-:S04]  /*8a70*/  FADD.FTZ R0, R135, R16 ;  /* 0x0000001087007221 */ /* 0x000fc80000010000 */
[----:B------:R-:W-:-:S04]  /*8a80*/  FADD.FTZ R0, R134, R0 ;  /* 0x0000000086007221 */ /* 0x000fc80000010000 */
[----:B------:R-:W-:Y:S01]  /*8a90*/  FADD.FTZ R5, R69, R0 ;  /* 0x0000000045057221 */ /* 0x000fe20000010000 */
[----:B------:R-:W-:Y:S01]  /*8aa0*/  FADD.FTZ R3, R77, R70 ;  /* 0x000000464d037221 */ /* 0x000fe20000010000 */
[----:B---3--:R3:W3:Y:S01]  /*8ab0*/  LDL.LU.S16 R13, [R1+0xdc] ;  /* 0x0000dc00010d7983 */ /* 0x0086e20000300600 */
[----:B-1----:R-:W-:-:S03]  /*8ac0*/  F2FP.F16.F32.PACK_AB R0, R248, R249 ;  /* 0x000000f9f800723e */ /* 0x002fc600000000ff */
[----:B------:R1:W3:Y:S01]  /*8ad0*/  LDL.LU.S16 R12, [R1+0xe8] ;  /* 0x0000e800010c7983 */ /* 0x0002e20000300600 */
[C---:B------:R-:W-:Y:S02]  /*8ae0*/  PRMT R175, R0.reuse, 0x7610, R175 ;  /* 0x0000761000af7816 */ /* 0x040fe400000000af */
[----:B------:R-:W-:-:S04]  /*8af0*/  PRMT R174, R0, 0x7632, R174 ;  /* 0x0000763200ae7816 */ /* 0x000fc800000000ae */
[----:B------:R-:W-:Y:S01]  /*8b00*/  PRMT R77, R175, 0x5410, R174 ;  /* 0x00005410af4d7816 */ /* 0x000fe200000000ae */
[----:B--2---:R-:W-:-:S05]  /*8b10*/  @!P6 HADD2 R10, -R175.H0_H0, -RZ.H0_H0 ;  /* 0xa00000ffaf0ae230 */ /* 0x004fca0000000900 */
[----:B------:R-:W-:Y:S02]  /*8b20*/  PRMT R9, R10, 0x7610, R9 ;  /* 0x000076100a097816 */ /* 0x000fe40000000009 */
[----:B------:R1:W2:Y:S02]  /*8b30*/  LDL.LU.S16 R10, [R1+0xe4] ;  /* 0x0000e400010a7983 */ /* 0x0002a40000300600 */
[----:B------:R-:W-:Y:S02]  /*8b40*/  @!P6 PRMT R175, R9, 0x5410, RZ ;  /* 0x0000541009afe816 */ /* 0x000fe400000000ff */
[----:B------:R1:W2:Y:S01]  /*8b50*/  LDL.LU.S16 R9, [R1+0xe0] ;  /* 0x0000e00001097983 */ /* 0x0002a20000300600 */
[--C-:B------:R-:W-:Y:S01]  /*8b60*/  FFMA.FTZ R20, R242, UR41, -R18.reuse ;  /* 0x00000029f2147c23 */ /* 0x100fe20008010812 */
[----:B------:R-:W-:Y:S01]  /*8b70*/  FFMA.FTZ R21, R241, UR41, -R18 ;  /* 0x00000029f1157c23 */ /* 0x000fe20008010812 */
[----:B------:R-:W-:Y:S02]  /*8b80*/  IMAD.MOV.U32 R221, RZ, RZ, R216 ;  /* 0x000000ffffdd7224 */ /* 0x000fe400078e00d8 */
[----:B------:R-:W-:-:S02]  /*8b90*/  IMAD.MOV.U32 R33, RZ, RZ, R46 ;  /* 0x000000ffff217224 */ /* 0x000fc400078e002e */
[----:B------:R-:W-:Y:S02]  /*8ba0*/  IMAD.MOV.U32 R216, RZ, RZ, R169 ;  /* 0x000000ffffd87224 */ /* 0x000fe400078e00a9 */
[----:B------:R-:W-:Y:S02]  /*8bb0*/  IMAD.MOV.U32 R46, RZ, RZ, R238 ;  /* 0x000000ffff2e7224 */ /* 0x000fe400078e00ee */
[----:B------:R-:W-:Y:S01]  /*8bc0*/  IMAD.MOV.U32 R169, RZ, RZ, R237 ;  /* 0x000000ffffa97224 */ /* 0x000fe200078e00ed */
[----:B------:R-:W-:Y:S08]  /*8bd0*/  MUFU.EX2 R238, R21 ;  /* 0x0000001500ee7308 */ /* 0x000ff00000000800 */
[----:B------:R-:W1:Y:S01]  /*8be0*/  MUFU.EX2 R237, R20 ;  /* 0x0000001400ed7308 */ /* 0x000e620000000800 */
[----:B----4-:R-:W-:-:S02]  /*8bf0*/  @!P5 HADD2 R32, -R174.H0_H0, -RZ.H0_H0 ;  /* 0xa00000ffae20d230 */ /* 0x010fc40000000900 */
[----:B------:R-:W-:Y:S01]  /*8c00*/  IMAD.MOV.U32 R220, RZ, RZ, R33 ;  /* 0x000000ffffdc7224 */ /* 0x000fe200078e0021 */
[----:B-1----:R-:W-:-:S04]  /*8c10*/  F2FP.F16.F32.PACK_AB R0, R238, R237 ;  /* 0x000000edee00723e */ /* 0x002fc800000000ff */
[----:B------:R-:W-:Y:S02]  /*8c20*/  PRMT R134, R0, 0x7632, R134 ;  /* 0x0000763200867816 */ /* 0x000fe40000000086 */
[----:B------:R-:W-:Y:S01]  /*8c30*/  PRMT R11, R32, 0x7610, R11 ;  /* 0x00007610200b7816 */ /* 0x000fe2000000000b */
[----:B------:R-:W-:Y:S01]  /*8c40*/  IMAD.MOV.U32 R32, RZ, RZ, R221 ;  /* 0x000000ffff207224 */ /* 0x000fe200078e00dd */
[----:B------:R-:W-:Y:S01]  /*8c50*/  PRMT R135, R0, 0x7610, R135 ;  /* 0x0000761000877816 */ /* 0x000fe20000000087 */
[----:B------:R-:W-:Y:S02]  /*8c60*/  IMAD.MOV.U32 R221, RZ, RZ, R52 ;  /* 0x000000ffffdd7224 */ /* 0x000fe400078e0034 */
[----:B------:R-:W-:Y:S01]  /*8c70*/  IMAD.MOV.U32 R33, RZ, RZ, R79 ;  /* 0x000000ffff217224 */ /* 0x000fe200078e004f */
[----:B------:R-:W-:Y:S01]  /*8c80*/  PRMT R79, R135, 0x5410, R134 ;  /* 0x00005410874f7816 */ /* 0x000fe20000000086 */
[----:B------:R-:W-:Y:S02]  /*8c90*/  IMAD.MOV.U32 R52, RZ, RZ, R54 ;  /* 0x000000ffff347224 */ /* 0x000fe400078e0036 */
[----:B------:R-:W-:-:S02]  /*8ca0*/  IMAD.MOV.U32 R54, RZ, RZ, R53 ;  /* 0x000000ffff367224 */ /* 0x000fc400078e0035 */
[----:B------:R-:W-:Y:S02]  /*8cb0*/  IMAD.MOV.U32 R53, RZ, RZ, R216 ;  /* 0x000000ffff357224 */ /* 0x000fe400078e00d8 */
[----:B------:R-:W-:Y:S02]  /*8cc0*/  IMAD.MOV.U32 R216, RZ, RZ, R46 ;  /* 0x000000ffffd87224 */ /* 0x000fe400078e002e */
[----:B------:R-:W-:Y:S02]  /*8cd0*/  IMAD.MOV.U32 R46, RZ, RZ, R246 ;  /* 0x000000ffff2e7224 */ /* 0x000fe400078e00f6 */
[----:B------:R-:W-:Y:S02]  /*8ce0*/  IMAD.MOV.U32 R246, RZ, RZ, R37 ;  /* 0x000000fffff67224 */ /* 0x000fe400078e0025 */
[----:B------:R-:W-:Y:S01]  /*8cf0*/  FFMA.FTZ R19, R239, UR41, -R19 ;  /* 0x00000029ef137c23 */ /* 0x000fe20008010813 */
[----:B------:R-:W-:-:S03]  /*8d00*/  IMAD.MOV.U32 R244, RZ, RZ, R52 ;  /* 0x000000fffff47224 */ /* 0x000fc600078e0034 */
[----:B------:R-:W1:Y:S01]  /*8d10*/  MUFU.EX2 R239, R19 ;  /* 0x0000001300ef7308 */ /* 0x000e620000000800 */
[----:B------:R-:W-:Y:S01]  /*8d20*/  FADD.FTZ R18, R156, R2 ;  /* 0x000000029c127221 */ /* 0x000fe20000010000 */
[----:B------:R-:W-:-:S04]  /*8d30*/  FADD.FTZ R2, R139, R3 ;  /* 0x000000038b027221 */ /* 0x000fc80000010000 */
[----:B------:R-:W-:-:S04]  /*8d40*/  FADD.FTZ R2, R140, R2 ;  /* 0x000000028c027221 */ /* 0x000fc80000010000 */
[----:B------:R-:W-:Y:S01]  /*8d50*/  FADD.FTZ R6, R78, R2 ;  /* 0x000000024e067221 */ /* 0x000fe20000010000 */
[----:B------:R-:W-:Y:S01]  /*8d60*/  FADD.FTZ R4, R159, R18 ;  /* 0x000000129f047221 */ /* 0x000fe20000010000 */
[----:B-1----:R-:W-:-:S04]  /*8d70*/  F2FP.F16.F32.PACK_AB R2, R239, R250 ;  /* 0x000000faef02723e */ /* 0x002fc800000000ff */
[C---:B------:R-:W-:Y:S02]  /*8d80*/  PRMT R172, R2.reuse, 0x7632, R172 ;  /* 0x0000763202ac7816 */ /* 0x040fe400000000ac */
[----:B------:R-:W-:Y:S01]  /*8d90*/  PRMT R173, R2, 0x7610, R173 ;  /* 0x0000761002ad7816 */ /* 0x000fe200000000ad */
[----:B------:R-:W-:Y:S02]  /*8da0*/  FADD.FTZ R4, R157, R4 ;  /* 0x000000049d047221 */ /* 0x000fe40000010000 */
[----:B---3--:R-:W-:Y:S02]  /*8db0*/  @!P3 HADD2 R12, -R172.H0_H0, -RZ.H0_H0 ;  /* 0xa00000ffac0cb230 */ /* 0x008fe40000000900 */
[----:B------:R-:W-:Y:S02]  /*8dc0*/  @!P4 HADD2 R13, -R173.H0_H0, -RZ.H0_H0 ;  /* 0xa00000ffad0dc230 */ /* 0x000fe40000000900 */
[----:B------:R-:W-:Y:S01]  /*8dd0*/  FADD.FTZ R4, R160, R4 ;  /* 0x00000004a0047221 */ /* 0x000fe20000010000 */
[----:B------:R-:W-:-:S02]  /*8de0*/  PRMT R7, R12, 0x7610, R7 ;  /* 0x000076100c077816 */ /* 0x000fc40000000007 */
[----:B------:R-:W-:Y:S01]  /*8df0*/  PRMT R8, R13, 0x7610, R8 ;  /* 0x000076100d087816 */ /* 0x000fe20000000008 */
[----:B------:R-:W-:Y:S01]  /*8e00*/  FADD.FTZ R13, R162, R4 ;  /* 0x00000004a20d7221 */ /* 0x000fe20000010000 */
[----:B------:R-:W-:Y:S02]  /*8e10*/  PRMT R78, R173, 0x5410, R172 ;  /* 0x00005410ad4e7816 */ /* 0x000fe400000000ac */
[----:B------:R-:W-:Y:S01]  /*8e20*/  @!P3 PRMT R172, R7, 0x5410, RZ ;  /* 0x0000541007acb816 */ /* 0x000fe200000000ff */
[----:B------:R-:W-:Y:S01]  /*8e30*/  FADD.FTZ R3, R149, R17 ;  /* 0x0000001195037221 */ /* 0x000fe20000010000 */
[----:B------:R-:W-:-:S03]  /*8e40*/  IMAD.MOV.U32 R159, RZ, RZ, R33 ;  /* 0x000000ffff9f7224 */ /* 0x000fc600078e0021 */
[----:B------:R-:W-:Y:S01]  /*8e50*/  FADD.FTZ R3, R147, R3 ;  /* 0x0000000393037221 */ /* 0x000fe20000010000 */
[----:B------:R-:W-:Y:S02]  /*8e60*/  IMAD.MOV.U32 R33, RZ, RZ, R34 ;  /* 0x000000ffff217224 */ /* 0x000fe400078e0022 */
[----:B------:R-:W-:Y:S02]  /*8e70*/  IMAD.MOV.U32 R34, RZ, RZ, R27 ;  /* 0x000000ffff227224 */ /* 0x000fe400078e001b */
[----:B------:R-:W-:Y:S01]  /*8e80*/  FADD.FTZ R3, R151, R3 ;  /* 0x0000000397037221 */ /* 0x000fe20000010000 */
[----:B------:R-:W-:Y:S02]  /*8e90*/  IMAD.MOV.U32 R27, RZ, RZ, R218 ;  /* 0x000000ffff1b7224 */ /* 0x000fe400078e00da */
[----:B------:R-:W-:Y:S02]  /*8ea0*/  IMAD.MOV.U32 R218, RZ, RZ, R219 ;  /* 0x000000ffffda7224 */ /* 0x000fe400078e00db */
[----:B------:R-:W-:Y:S01]  /*8eb0*/  FADD.FTZ R3, R150, R3 ;  /* 0x0000000396037221 */ /* 0x000fe20000010000 */
[----:B------:R-:W-:-:S02]  /*8ec0*/  IMAD.MOV.U32 R219, RZ, RZ, R25 ;  /* 0x000000ffffdb7224 */ /* 0x000fc400078e0019 */
[----:B------:R-:W-:Y:S02]  /*8ed0*/  IMAD.MOV.U32 R25, RZ, RZ, R243 ;  /* 0x000000ffff197224 */ /* 0x000fe400078e00f3 */
[----:B------:R-:W-:Y:S01]  /*8ee0*/  FADD.FTZ R3, R154, R3 ;  /* 0x000000039a037221 */ /* 0x000fe20000010000 */
[----:B------:R-:W-:Y:S01]  /*8ef0*/  USHF.L.U32 UR4, UR19, 0x3, URZ ;  /* 0x0000000313047899 */ /* 0x000fe2000800063f */
[----:B------:R-:W-:Y:S02]  /*8f00*/  IMAD.MOV.U32 R245, RZ, RZ, R221 ;  /* 0x000000fffff57224 */ /* 0x000fe400078e00dd */
[----:B------:R-:W-:Y:S02]  /*8f10*/  IMAD.MOV.U32 R221, RZ, RZ, R216 ;  /* 0x000000ffffdd7224 */ /* 0x000fe400078e00d8 */
[----:B------:R-:W-:Y:S01]  /*8f20*/  IMAD.MOV.U32 R216, RZ, RZ, R46 ;  /* 0x000000ffffd87224 */ /* 0x000fe200078e002e */
[----:B------:R-:W-:Y:S02]  /*8f30*/  @!P5 PRMT R174, R11, 0x5410, RZ ;  /* 0x000054100baed816 */ /* 0x000fe400000000ff */
[----:B------:R-:W-:Y:S01]  /*8f40*/  @!P4 PRMT R173, R8, 0x5410, RZ ;  /* 0x0000541008adc816 */ /* 0x000fe200000000ff */
[----:B------:R-:W-:-:S02]  /*8f50*/  IMAD.MOV.U32 R160, RZ, RZ, R155 ;  /* 0x000000ffffa07224 */ /* 0x000fc400078e009b */
[----:B------:R-:W-:Y:S02]  /*8f60*/  IMAD.MOV.U32 R155, RZ, RZ, R23 ;  /* 0x000000ffff9b7224 */ /* 0x000fe400078e0017 */
[----:B------:R-:W-:Y:S02]  /*8f70*/  IMAD.MOV.U32 R154, RZ, RZ, R14 ;  /* 0x000000ffff9a7224 */ /* 0x000fe400078e000e */
[----:B------:R-:W-:Y:S02]  /*8f80*/  IMAD.MOV.U32 R139, RZ, RZ, R26 ;  /* 0x000000ffff8b7224 */ /* 0x000fe400078e001a */
[----:B------:R-:W-:Y:S02]  /*8f90*/  IMAD.MOV.U32 R158, RZ, RZ, R244 ;  /* 0x000000ffff9e7224 */ /* 0x000fe400078e00f4 */
[----:B------:R-:W-:Y:S02]  /*8fa0*/  IMAD.MOV.U32 R156, RZ, RZ, R245 ;  /* 0x000000ffff9c7224 */ /* 0x000fe400078e00f5 */
[----:B--2---:R-:W-:-:S05]  /*8fb0*/  @!P1 HADD2 R9, -R134.H0_H0, -RZ.H0_H0 ;  /* 0xa00000ff86099230 */ /* 0x004fca0000000900 */
[----:B------:R-:W-:-:S04]  /*8fc0*/  PRMT R0, R9, 0x7610, R0 ;  /* 0x0000761009007816 */ /* 0x000fc80000000000 */
[----:B------:R-:W-:Y:S02]  /*8fd0*/  @!P1 PRMT R134, R0, 0x5410, RZ ;  /* 0x0000541000869816 */ /* 0x000fe400000000ff */
[----:B------:R-:W-:-:S04]  /*8fe0*/  LEA R36, P1, R32, UR6, 0x1 ;  /* 0x0000000620247c11 */ /* 0x000fc8000f8208ff */
[----:B------:R-:W-:Y:S01]  /*8ff0*/  LEA.HI.X R37, R32, UR7, R220, 0x1, P1 ;  /* 0x0000000720257c11 */ /* 0x000fe200088f0cdc */
[----:B------:R-:W-:Y:S02]  /*9000*/  IMAD.MOV.U32 R220, RZ, RZ, R54 ;  /* 0x000000ffffdc7224 */ /* 0x000fe400078e0036 */
[----:B------:R-:W-:Y:S02]  /*9010*/  IMAD.MOV.U32 R32, RZ, RZ, R53 ;  /* 0x000000ffff207224 */ /* 0x000fe400078e0035 */
[----:B------:R-:W1:Y:S01]  /*9020*/  LDSM.16.MT88.4 R52, [R190+0xa000] ;  /* 0x00a00000be34783b */ /* 0x000e620000004200 */
[----:B------:R-:W-:-:S03]  /*9030*/  FADD.FTZ R0, R71, R5 ;  /* 0x0000000547007221 */ /* 0x000fc60000010000 */
[----:B------:R-:W2:Y:S01]  /*9040*/  LDSM.16.MT88.4 R68, [R190+0xa400] ;  /* 0x00a40000be44783b */ /* 0x000ea20000004200 */
[----:B------:R-:W-:-:S05]  /*9050*/  @!P2 HADD2 R10, -R135.H0_H0, -RZ.H0_H0 ;  /* 0xa00000ff870aa230 */ /* 0x000fca0000000900 */
[----:B------:R-:W-:-:S04]  /*9060*/  PRMT R2, R10, 0x7610, R2 ;  /* 0x000076100a027816 */ /* 0x000fc80000000002 */
[----:B------:R-:W-:Y:S01]  /*9070*/  @!P2 PRMT R135, R2, 0x5410, RZ ;  /* 0x000054100287a816 */ /* 0x000fe200000000ff */
[----:B------:R-:W-:Y:S01]  /*9080*/  FADD.FTZ R2, R127, R6 ;  /* 0x000000067f027221 */ /* 0x000fe20000010000 */
[----:B------:R-:W-:Y:S01]  /*9090*/  FADD.FTZ R12, R137, R0 ;  /* 0x00000000890c7221 */ /* 0x000fe20000010000 */
[----:B------:R-:W-:Y:S01]  /*90a0*/  IMAD.MOV.U32 R137, RZ, RZ, R240 ;  /* 0x000000ffff897224 */ /* 0x000fe200078e00f0 */
[----:B-1----:R-:W-:Y:S01]  /*90b0*/  HMMA.16816.F32 R4, R48, R52, RZ ;  /* 0x000000343004723c */ /* 0x002fe200000018ff */
[----:B------:R-:W-:-:S04]  /*90c0*/  FADD.FTZ R2, R143, R2 ;  /* 0x000000028f027221 */ /* 0x000fc80000010000 */
[----:B------:R-:W-:Y:S01]  /*90d0*/  FADD.FTZ R2, R144, R2 ;  /* 0x0000000290027221 */ /* 0x000fe20000010000 */
[----:B------:R-:W-:Y:S02]  /*90e0*/  IMAD.MOV.U32 R144, RZ, RZ, R32 ;  /* 0x000000ffff907224 */ /* 0x000fe400078e0020 */
[----:B------:R-:W-:Y:S01]  /*90f0*/  IMAD.U32 R0, RZ, RZ, UR4 ;  /* 0x00000004ff007e24 */ /* 0x000fe2000f8e00ff */
[----:B------:R-:W-:Y:S01]  /*9100*/  USHF.L.U32 UR4, UR19, 0x6, URZ ;  /* 0x0000000613047899 */ /* 0x000fe2000800063f */
[----:B------:R1:W-:-:S14]  /*9110*/  STG.E.U16 desc[UR22][R36.64], R47 ;  /* 0x0000002f24007986 */ /* 0x0003dc000c101516 */
[----:B--2---:R-:W-:Y:S07]  /*9120*/  HMMA.16816.F32 R240, R28, R68, R4 ;  /* 0x000000441cf0723c */ /* 0x004fee0000001804 */
[----:B------:R-:W-:-:S04]  /*9130*/  FADD.FTZ R4, R164, R13 ;  /* 0x0000000da4047221 */ /* 0x000fc80000010000 */
[----:B------:R-:W-:Y:S01]  /*9140*/  FADD.FTZ R6, R105, R4 ;  /* 0x0000000469067221 */ /* 0x000fe20000010000 */
[----:B------:R-:W-:Y:S01]  /*9150*/  FADD.FTZ R4, R104, R3 ;  /* 0x0000000368047221 */ /* 0x000fe20000010000 */
[----:B------:R-:W-:Y:S02]  /*9160*/  IMAD.MOV.U32 R105, RZ, RZ, R33 ;  /* 0x000000ffff697224 */ /* 0x000fe400078e0021 */
[----:B------:R-:W-:Y:S01]  /*9170*/  FADD.FTZ R3, R35, R2 ;  /* 0x0000000223037221 */ /* 0x000fe20000010000 */
[----:B------:R-:W-:Y:S02]  /*9180*/  IMAD.MOV.U32 R104, RZ, RZ, R34 ;  /* 0x000000ffff687224 */ /* 0x000fe400078e0022 */
[----:B------:R-:W2:Y:S01]  /*9190*/  LDSM.16.MT88.4 R32, [R188+0xb000] ;  /* 0x00b00000bc20783b */ /* 0x000ea20000004200 */
[----:B-1----:R-:W-:Y:S01]  /*91a0*/  IMAD.WIDE R46, R0, 0x2, R36 ;  /* 0x00000002002e7825 */ /* 0x002fe200078e0224 */
[----:B------:R-:W-:-:S03]  /*91b0*/  UIMAD UR19, UR19, 0x48, URZ ;  /* 0x00000048131378a4 */ /* 0x000fc6000f8e023f */
[----:B------:R-:W-:Y:S01]  /*91c0*/  IMAD.U32 R0, RZ, RZ, UR4 ;  /* 0x00000004ff007e24 */ /* 0x000fe2000f8e00ff */
[----:B------:R-:W-:Y:S01]  /*91d0*/  STG.E.U16 desc[UR22][R36.64+0x2], R45 ;  /* 0x0000022d24007986 */ /* 0x000fe2000c101516 */
[----:B------:R-:W-:-:S03]  /*91e0*/  FADD.FTZ R5, R141, R12 ;  /* 0x0000000c8d057221 */ /* 0x000fc60000010000 */
[----:B------:R1:W-:Y:S01]  /*91f0*/  STG.E.U16 desc[UR22][R46.64+0x2], R44 ;  /* 0x0000022c2e007986 */ /* 0x0003e2000c101516 */
[----:B------:R-:W-:-:S03]  /*9200*/  FADD.FTZ R2, R38, R5 ;  /* 0x0000000526027221 */ /* 0x000fc60000010000 */
[----:B------:R-:W-:Y:S01]  /*9210*/  STG.E.U16 desc[UR22][R46.64], R43 ;  /* 0x0000002b2e007986 */ /* 0x000fe2000c101516 */
[----:B------:R-:W-:Y:S01]  /*9220*/  HMMA.16816.F32 R8, R64, R52, RZ ;  /* 0x000000344008723c */ /* 0x000fe200000018ff */
[----:B------:R-:W-:Y:S02]  /*9230*/  IMAD.MOV.U32 R143, RZ, RZ, R22 ;  /* 0x000000ffff8f7224 */ /* 0x000fe400078e0016 */
[----:B------:R-:W-:Y:S01]  /*9240*/  LDSM.16.MT88.4 R20, [R190+0xb000] ;  /* 0x00b00000be14783b */ /* 0x000fe20000004200 */
[----:B-1----:R-:W-:-:S04]  /*9250*/  IMAD.WIDE R44, R0, 0x2, R36 ;  /* 0x00000002002c7825 */ /* 0x002fc800078e0224 */
[----:B------:R-:W-:Y:S01]  /*9260*/  IMAD.U32 R0, RZ, RZ, UR19 ;  /* 0x00000013ff007e24 */ /* 0x000fe2000f8e00ff */
[----:B------:R1:W-:Y:S04]  /*9270*/  STG.E.U16 desc[UR22][R44.64+0x2], R39 ;  /* 0x000002272c007986 */ /* 0x0003e8000c101516 */
[----:B------:R-:W-:Y:S01]  /*9280*/  STG.E.U16 desc[UR22][R44.64], R40 ;  /* 0x000000282c007986 */ /* 0x000fe2000c101516 */
[----:B------:R-:W-:Y:S01]  /*9290*/  FADD.FTZ R14, R110, R6 ;  /* 0x000000066e0e7221 */ /* 0x000fe20000010000 */
[----:B------:R-:W-:Y:S01]  /*92a0*/  FADD.FTZ R13, R108, R4 ;  /* 0x000000046c0d7221 */ /* 0x000fe20000010000 */
[----:B-1----:R-:W-:-:S05]  /*92b0*/  IMAD.WIDE R38, R0, 0x2, R36 ;  /* 0x0000000200267825 */ /* 0x002fca00078e0224 */
[----:B------:R-:W-:Y:S04]  /*92c0*/  STG.E.U16 desc[UR22][R38.64], R42 ;  /* 0x0000002a26007986 */ /* 0x000fe8000c101516 */
[----:B------:R-:W-:Y:S04]  /*92d0*/  STG.E.U16 desc[UR22][R38.64+0x2], R41 ;  /* 0x0000022926007986 */ /* 0x000fe8000c101516 */
[----:B------:R-:W1:Y:S01]  /*92e0*/  LDSM.16.MT88.4 R40, [R188+0xb400] ;  /* 0x00b40000bc28783b */ /* 0x000e620000004200 */
[----:B--2---:R-:W-:Y:S01]  /*92f0*/  HMMA.16816.F32 R4, R48, R32, RZ ;  /* 0x000000203004723c */ /* 0x004fe200000018ff */
[----:B------:R-:W-:-:S02]  /*9300*/  IMAD.MOV.U32 R147, RZ, RZ, R220 ;  /* 0x000000ffff937224 */ /* 0x000fc400078e00dc */
[----:B------:R-:W-:Y:S02]  /*9310*/  IMAD.MOV.U32 R220, RZ, RZ, R27 ;  /* 0x000000ffffdc7224 */ /* 0x000fe400078e001b */
[----:B------:R-:W-:Y:S01]  /*9320*/  FADD.FTZ R0, R73, R2 ;  /* 0x0000000249007221 */ /* 0x000fe20000010000 */
[----:B------:R-:W-:Y:S01]  /*9330*/  IMAD.MOV.U32 R27, RZ, RZ, R219 ;  /* 0x000000ffff1b7224 */ /* 0x000fe200078e00db */
[----:B------:R-:W-:Y:S01]  /*9340*/  HMMA.16816.F32 R16, R60, R68, R8 ;  /* 0x000000443c10723c */ /* 0x000fe20000001808 */
[----:B------:R-:W-:Y:S02]  /*9350*/  IMAD.MOV.U32 R73, RZ, RZ, R146 ;  /* 0x000000ffff497224 */ /* 0x000fe400078e0092 */
[----:B------:R-:W-:Y:S01]  /*9360*/  FADD.FTZ R0, R24, R0 ;  /* 0x0000000018007221 */ /* 0x000fe20000010000 */
[----:B------:R-:W-:Y:S02]  /*9370*/  IMAD.MOV.U32 R146, RZ, RZ, R25 ;  /* 0x000000ffff927224 */ /* 0x000fe400078e0019 */
[----:B------:R-:W-:Y:S07]  /*9380*/  HMMA.16816.F32 R8, R64, R32, RZ ;  /* 0x000000204008723c */ /* 0x000fee00000018ff */
[----:B------:R-:W-:-:S02]  /*9390*/  IMAD.MOV.U32 R33, RZ, RZ, R145 ;  /* 0x000000ffff217224 */ /* 0x000fc400078e0091 */
[----:B------:R-:W-:Y:S02]  /*93a0*/  IMAD.MOV.U32 R145, RZ, RZ, R27 ;  /* 0x000000ffff917224 */ /* 0x000fe400078e001b */
[----:B------:R-:W2:Y:S01]  /*93b0*/  LDSM.16.MT88.4 R24, [R190+0xb400] ;  /* 0x00b40000be18783b */ /* 0x000ea20000004200 */
[----:B------:R-:W-:Y:S02]  /*93c0*/  IMAD.MOV.U32 R141, RZ, RZ, R221 ;  /* 0x000000ffff8d7224 */ /* 0x000fe400078e00dd */
[----:B------:R-:W-:Y:S02]  /*93d0*/  IMAD.MOV.U32 R221, RZ, RZ, R218 ;  /* 0x000000ffffdd7224 */ /* 0x000fe400078e00da */
[----:B------:R-:W-:Y:S02]  /*93e0*/  IMAD.MOV.U32 R110, RZ, RZ, R216 ;  /* 0x000000ffff6e7224 */ /* 0x000fe400078e00d8 */
[----:B------:R-:W-:Y:S02]  /*93f0*/  IMAD.MOV.U32 R108, RZ, RZ, R217 ;  /* 0x000000ffff6c7224 */ /* 0x000fe400078e00d9 */
[----:B------:R-:W-:Y:S01]  /*9400*/  FADD.FTZ R12, R75, R3 ;  /* 0x000000034b0c7221 */ /* 0x000fe20000010000 */
[----:B-1----:R-:W-:Y:S07]  /*9410*/  HMMA.16816.F32 R216, R28, R40, R4 ;  /* 0x000000281cd8723c */ /* 0x002fee0000001804 */
[----:B------:R-:W-:-:S04]  /*9420*/  FADD.FTZ R4, R111, R14 ;  /* 0x0000000e6f047221 */ /* 0x000fc80000010000 */
[----:B------:R-:W-:Y:S02]  /*9430*/  FADD.FTZ R32, R113, R4 ;  /* 0x0000000471207221 */ /* 0x000fe40000010000 */
[----:B------:R-:W-:Y:S01]  /*9440*/  HMMA.16816.F32 R4, R48, R20, RZ ;  /* 0x000000143004723c */ /* 0x000fe200000018ff */
[----:B------:R-:W-:Y:S02]  /*9450*/  IMAD.MOV.U32 R75, RZ, RZ, R247 ;  /* 0x000000ffff4b7224 */ /* 0x000fe400078e00f7 */
[----:B------:R-:W-:-:S03]  /*9460*/  IMAD.MOV.U32 R164, RZ, RZ, R246 ;  /* 0x000000ffffa47224 */ /* 0x000fc600078e00f6 */
[----:B------:R-:W-:Y:S06]  /*9470*/  HMMA.16816.F32 R244, R60, R40, R8 ;  /* 0x000000283cf4723c */ /* 0x000fec0000001808 */
[----:B------:R-:W-:Y:S01]  /*9480*/  HMMA.16816.F32 R8, R64, R20, RZ ;  /* 0x000000144008723c */ /* 0x000fe200000018ff */
[----:B------:R-:W-:Y:S01]  /*9490*/  FADD.FTZ R3, R109, R13 ;  /* 0x0000000d6d037221 */ /* 0x000fe20000010000 */
[----:B------:R-:W-:Y:S01]  /*94a0*/  FADD.FTZ R2, R74, R12 ;  /* 0x0000000c4a027221 */ /* 0x000fe20000010000 */
[----:B------:R-:W-:Y:S02]  /*94b0*/  IMAD.MOV.U32 R157, RZ, RZ, R148 ;  /* 0x000000ffff9d7224 */ /* 0x000fe400078e0094 */
[----:B------:R-:W-:Y:S01]  /*94c0*/  FADD.FTZ R69, R72, R0 ;  /* 0x0000000048457221 */ /* 0x000fe20000010000 */
[----:B------:R-:W-:-:S02]  /*94d0*/  IMAD.MOV.U32 R85, RZ, RZ, R16 ;  /* 0x000000ffff557224 */ /* 0x000fc400078e0010 */
[----:B------:R-:W-:Y:S01]  /*94e0*/  FADD.FTZ R112, R112, R3 ;  /* 0x0000000370707221 */ /* 0x000fe20000010000 */
[----:B------:R-:W-:Y:S02]  /*94f0*/  IMAD.MOV.U32 R84, RZ, RZ, R17 ;  /* 0x000000ffff547224 */ /* 0x000fe400078e0011 */
[----:B------:R-:W-:Y:S01]  /*9500*/  FADD.FTZ R162, R76, R2 ;  /* 0x000000024ca27221 */ /* 0x000fe20000010000 */
[----:B------:R-:W-:Y:S01]  /*9510*/  IMAD.MOV.U32 R53, RZ, RZ, R18 ;  /* 0x000000ffff357224 */ /* 0x000fe200078e0012 */
[--C-:B------:R-:W-:Y:S01]  /*9520*/  HSET2.LE.AND R0, R153, R15.reuse, PT ;  /* 0x0000000f99007233 */ /* 0x100fe20003803000 */
[----:B------:R-:W-:Y:S01]  /*9530*/  IMAD.MOV.U32 R52, RZ, RZ, R19 ;  /* 0x000000ffff347224 */ /* 0x000fe200078e0013 */
[----:B--2---:R-:W-:Y:S01]  /*9540*/  HMMA.16816.F32 R148, R28, R24, R4 ;  /* 0x000000181c94723c */ /* 0x004fe20000001804 */
[--C-:B------:R-:W-:Y:S01]  /*9550*/  HSET2.LE.AND R2, R152, R15.reuse, PT ;  /* 0x0000000f98027233 */ /* 0x100fe20003803000 */
[----:B------:R-:W-:Y:S01]  /*9560*/  IMAD.MOV.U32 R41, RZ, RZ, R89 ;  /* 0x000000ffff297224 */ /* 0x000fe200078e0059 */
[--C-:B------:R-:W-:Y:S01]  /*9570*/  HSET2.LE.AND R14, R123, R15.reuse, PT ;  /* 0x0000000f7b0e7233 */ /* 0x100fe20003803000 */
[----:B------:R-:W-:Y:S01]  /*9580*/  IMAD.MOV.U32 R40, RZ, RZ, R88 ;  /* 0x000000ffff287224 */ /* 0x000fe200078e0058 */
[----:B------:R-:W-:-:S02]  /*9590*/  HSET2.LE.AND R3, R121, R15, PT ;  /* 0x0000000f79037233 */ /* 0x000fc40003803000 */
[--C-:B------:R-:W-:Y:S01]  /*95a0*/  HSET2.LE.AND R6, R125, R15.reuse, PT ;  /* 0x0000000f7d067233 */ /* 0x100fe20003803000 */
[----:B------:R1:W-:Y:S01]  /*95b0*/  STG.E.U16 desc[UR22][R36.64+0x10], R81 ;  /* 0x0000105124007986 */ /* 0x0003e2000c101516 */
[--C-:B------:R-:W-:Y:S02]  /*95c0*/  HSET2.LE.AND R5, R126, R15.reuse, PT ;  /* 0x0000000f7e057233 */ /* 0x100fe40003803000 */
[--C-:B------:R-:W-:Y:S02]  /*95d0*/  HSET2.LE.AND R7, R124, R15.reuse, PT ;  /* 0x0000000f7c077233 */ /* 0x100fe40003803000 */
[--C-:B------:R-:W-:Y:S02]  /*95e0*/  HSET2.LE.AND R4, R122, R15.reuse, PT ;  /* 0x0000000f7a047233 */ /* 0x100fe40003803000 */
[--C-:B------:R-:W-:Y:S02]  /*95f0*/  HSET2.LE.AND R16, R118, R15.reuse, PT ;  /* 0x0000000f76107233 */ /* 0x100fe40003803000 */
[----:B------:R-:W-:-:S02]  /*9600*/  HSET2.LE.AND R17, R116, R15, PT ;  /* 0x0000000f74117233 */ /* 0x000fc40003803000 */
[--C-:B------:R-:W-:Y:S02]  /*9610*/  HSET2.LE.AND R19, R101, R15.reuse, PT ;  /* 0x0000000f65137233 */ /* 0x100fe40003803000 */
[--C-:B------:R-:W-:Y:S02]  /*9620*/  HSET2.LE.AND R20, R100, R15.reuse, PT ;  /* 0x0000000f64147233 */ /* 0x100fe40003803000 */
[--C-:B------:R-:W-:Y:S02]  /*9630*/  HSET2.LE.AND R13, R97, R15.reuse, PT ;  /* 0x0000000f610d7233 */ /* 0x100fe40003803000 */
[--C-:B------:R-:W-:Y:S02]  /*9640*/  HSET2.LE.AND R12, R96, R15.reuse, PT ;  /* 0x0000000f600c7233 */ /* 0x100fe40003803000 */
[--C-:B------:R-:W-:Y:S01]  /*9650*/  HSET2.LE.AND R18, R94, R15.reuse, PT ;  /* 0x0000000f5e127233 */ /* 0x100fe20003803000 */
[----:B------:R-:W-:Y:S01]  /*9660*/  IMAD.MOV.U32 R89, RZ, RZ, R220 ;  /* 0x000000ffff597224 */ /* 0x000fe200078e00dc */
[----:B------:R-:W-:Y:S01]  /*9670*/  HSET2.LE.AND R15, R93, R15, PT ;  /* 0x0000000f5d0f7233 */ /* 0x000fe20003803000 */
[----:B------:R-:W-:-:S02]  /*9680*/  IMAD.MOV.U32 R88, RZ, RZ, R221 ;  /* 0x000000ffff587224 */ /* 0x000fc400078e00dd */
[----:B------:R-:W-:Y:S02]  /*9690*/  IMAD.MOV.U32 R140, RZ, RZ, R222 ;  /* 0x000000ffff8c7224 */ /* 0x000fe400078e00de */
[----:B-1----:R-:W-:Y:S02]  /*96a0*/  IMAD.MOV.U32 R81, RZ, RZ, R223 ;  /* 0x000000ffff517224 */ /* 0x002fe400078e00df */
[----:B------:R-:W-:Y:S01]  /*96b0*/  HMMA.16816.F32 R220, R60, R24, R8 ;  /* 0x000000183cdc723c */ /* 0x000fe20000001808 */
[----:B------:R-:W-:Y:S02]  /*96c0*/  LOP3.LUT R124, R13, R166, RZ, 0xc0, !PT ;  /* 0x000000a60d7c7212 */ /* 0x000fe400078ec0ff */
[----:B------:R-:W-:Y:S02]  /*96d0*/  LOP3.LUT R125, R12, R165, RZ, 0xc0, !PT ;  /* 0x000000a50c7d7212 */ /* 0x000fe400078ec0ff */
[----:B------:R-:W-:Y:S02]  /*96e0*/  LOP3.LUT R121, R15, R77, RZ, 0xc0, !PT ;  /* 0x0000004d0f797212 */ /* 0x000fe400078ec0ff */
[----:B------:R-:W-:-:S02]  /*96f0*/  LOP3.LUT R9, R6, R171, RZ, 0xc0, !PT ;  /* 0x000000ab06097212 */ /* 0x000fc400078ec0ff */
[----:B------:R-:W-:Y:S02]  /*9700*/  LOP3.LUT R6, R7, R136, RZ, 0xc0, !PT ;  /* 0x0000008807067212 */ /* 0x000fe400078ec0ff */
[----:B------:R-:W-:Y:S02]  /*9710*/  LOP3.LUT R7, R14, R120, RZ, 0xc0, !PT ;  /* 0x000000780e077212 */ /* 0x000fe400078ec0ff */
[----:B------:R-:W-:Y:S01]  /*9720*/  HMMA.16816.F32 R12, R48, R22, RZ ;  /* 0x00000016300c723c */ /* 0x000fe200000018ff */
[----:B------:R-:W-:Y:S01]  /*9730*/  LOP3.LUT R8, R5, R81, RZ, 0xc0, !PT ;  /* 0x0000005105087212 */ /* 0x000fe200078ec0ff */
[----:B------:R-:W-:Y:S02]  /*9740*/  IMAD.MOV.U32 R81, RZ, RZ, R40 ;  /* 0x000000ffff517224 */ /* 0x000fe400078e0028 */
[----:B------:R-:W-:Y:S02]  /*9750*/  IMAD.MOV.U32 R40, RZ, RZ, R41 ;  /* 0x000000ffff287224 */ /* 0x000fe400078e0029 */
[----:B------:R-:W-:-:S02]  /*9760*/  IMAD.MOV.U32 R41, RZ, RZ, R33 ;  /* 0x000000ffff297224 */ /* 0x000fc400078e0021 */
[----:B------:R-:W-:Y:S02]  /*9770*/  IMAD.MOV.U32 R33, RZ, RZ, R73 ;  /* 0x000000ffff217224 */ /* 0x000fe400078e0049 */
[----:B------:R-:W-:Y:S02]  /*9780*/  IMAD.MOV.U32 R73, RZ, RZ, R75 ;  /* 0x000000ffff497224 */ /* 0x000fe400078e004b */
[----:B------:R-:W-:Y:S02]  /*9790*/  IMAD.MOV.U32 R75, RZ, RZ, R108 ;  /* 0x000000ffff4b7224 */ /* 0x000fe400078e006c */
[----:B------:R-:W-:Y:S02]  /*97a0*/  IMAD.MOV.U32 R108, RZ, RZ, R110 ;  /* 0x000000ffff6c7224 */ /* 0x000fe400078e006e */
[----:B------:R-:W-:Y:S02]  /*97b0*/  IMAD.MOV.U32 R110, RZ, RZ, R104 ;  /* 0x000000ffff6e7224 */ /* 0x000fe400078e0068 */
[----:B------:R-:W-:Y:S01]  /*97c0*/  FADD.FTZ R68, R119, R32 ;  /* 0x0000002077447221 */ /* 0x000fe20000010000 */
[----:B------:R-:W-:Y:S01]  /*97d0*/  LOP3.LUT R126, R4, R163, RZ, 0xc0, !PT ;  /* 0x000000a3047e7212 */ /* 0x000fe200078ec0ff */
[----:B------:R-:W-:Y:S01]  /*97e0*/  IMAD.MOV.U32 R119, RZ, RZ, R33 ;  /* 0x000000ffff777224 */ /* 0x000fe200078e0021 */
        /* <DEDUP_REMOVED lines=8> */
[C---:B------:R-:W-:Y:S06]  /*9870*/  HMMA.16816.F32 R72, R48.reuse, R54, RZ ;  /* 0x000000363048723c */ /* 0x040fec00000018ff */
[----:B------:R-:W-:Y:S06]  /*9880*/  HMMA.16816.F32 R16, R48, R34, RZ ;  /* 0x000000223010723c */ /* 0x000fec00000018ff */
[----:B------:R-:W-:Y:S06]  /*9890*/  HMMA.16816.F32 R108, R28, R26, R12 ;  /* 0x0000001a1c6c723c */ /* 0x000fec000000180c */
[----:B------:R-:W-:Y:S01]  /*98a0*/  HMMA.16816.F32 R12, R64, R114, RZ ;  /* 0x00000072400c723c */ /* 0x000fe200000018ff */
[----:B------:R-:W-:-:S02]  /*98b0*/  IMAD.MOV.U32 R104, RZ, RZ, R105 ;  /* 0x000000ffff687224 */ /* 0x000fc400078e0069 */
[----:B------:R-:W-:Y:S02]  /*98c0*/  IMAD.MOV.U32 R105, RZ, RZ, R141 ;  /* 0x000000ffff697224 */ /* 0x000fe400078e008d */
[----:B------:R-:W-:Y:S02]  /*98d0*/  IMAD.MOV.U32 R141, RZ, RZ, R144 ;  /* 0x000000ffff8d7224 */ /* 0x000fe400078e0090 */
[----:B------:R-:W-:Y:S01]  /*98e0*/  IMAD.MOV.U32 R144, RZ, RZ, R154 ;  /* 0x000000ffff907224 */ /* 0x000fe200078e009a */
[----:B------:R-:W-:Y:S01]  /*98f0*/  STG.E.U16 desc[UR22][R36.64+0x12], R80 ;  /* 0x0000125024007986 */ /* 0x000fe2000c101516 */
[----:B------:R-:W-:Y:S01]  /*9900*/  IMAD.MOV.U32 R154, RZ, RZ, R137 ;  /* 0x000000ffff9a7224 */ /* 0x000fe200078e0089 */
[----:B------:R-:W-:Y:S01]  /*9910*/  LOP3.LUT R10, R0, R168, RZ, 0xc0, !PT ;  /* 0x000000a8000a7212 */ /* 0x000fe200078ec0ff */
[----:B------:R-:W-:Y:S01]  /*9920*/  IMAD.MOV.U32 R137, RZ, RZ, R160 ;  /* 0x000000ffff897224 */ /* 0x000fe200078e00a0 */
[----:B------:R-:W-:Y:S01]  /*9930*/  STG.E.U16 desc[UR22][R46.64+0x10], R82 ;  /* 0x000010522e007986 */ /* 0x000fe2000c101516 */
[----:B------:R-:W-:-:S02]  /*9940*/  IMAD.MOV.U32 R101, RZ, RZ, R104 ;  /* 0x000000ffff657224 */ /* 0x000fc400078e0068 */
[----:B------:R-:W-:Y:S01]  /*9950*/  IMAD.MOV.U32 R168, RZ, RZ, R105 ;  /* 0x000000ffffa87224 */ /* 0x000fe200078e0069 */
[----:B------:R1:W-:Y:S01]  /*9960*/  STG.E.U16 desc[UR22][R46.64+0x12], R83 ;  /* 0x000012532e007986 */ /* 0x0003e2000c101516 */
[----:B------:R-:W-:Y:S02]  /*9970*/  IMAD.MOV.U32 R104, RZ, RZ, R144 ;  /* 0x000000ffff687224 */ /* 0x000fe400078e0090 */
[----:B------:R-:W-:Y:S01]  /*9980*/  IMAD.MOV.U32 R105, RZ, RZ, R154 ;  /* 0x000000ffff697224 */ /* 0x000fe200078e009a */
[----:B------:R-:W-:Y:S01]  /*9990*/  STG.E.U16 desc[UR22][R44.64+0x10], R92 ;  /* 0x0000105c2c007986 */ /* 0x000fe2000c101516 */
[----:B------:R-:W-:-:S03]  /*99a0*/  IMAD.MOV.U32 R171, RZ, RZ, R141 ;  /* 0x000000ffffab7224 */ /* 0x000fc600078e008d */
[----:B------:R2:W-:Y:S01]  /*99b0*/  STG.E.U16 desc[UR22][R44.64+0x12], R95 ;  /* 0x0000125f2c007986 */ /* 0x0005e2000c101516 */
[----:B------:R-:W-:Y:S01]  /*99c0*/  IMAD.MOV.U32 R144, RZ, RZ, R137 ;  /* 0x000000ffff907224 */ /* 0x000fe200078e0089 */
[----:B------:R-:W-:Y:S01]  /*99d0*/  LOP3.LUT R123, R20, R79, RZ, 0xc0, !PT ;  /* 0x0000004f147b7212 */ /* 0x000fe200078ec0ff */
[----:B------:R-:W-:Y:S02]  /*99e0*/  IMAD.MOV.U32 R152, RZ, RZ, R143 ;  /* 0x000000ffff987224 */ /* 0x000fe400078e008f */
[----:B------:R-:W-:Y:S02]  /*99f0*/  IMAD.MOV.U32 R153, RZ, RZ, R140 ;  /* 0x000000ffff997224 */ /* 0x000fe400078e008c */
[----:B------:R-:W-:Y:S01]  /*9a00*/  IMAD.MOV.U32 R154, RZ, RZ, R139 ;  /* 0x000000ffff9a7224 */ /* 0x000fe200078e008b */
[----:B------:R-:W-:Y:S01]  /*9a10*/  HMMA.16816.F32 R140, R28, R70, R72 ;  /* 0x000000461c8c723c */ /* 0x000fe20000001848 */
[----:B------:R-:W-:-:S05]  /*9a20*/  IMAD.MOV.U32 R116, RZ, RZ, R81 ;  /* 0x000000ffff747224 */ /* 0x000fca00078e0051 */
[----:B------:R-:W-:Y:S06]  /*9a30*/  HMMA.16816.F32 R136, R28, R42, R16 ;  /* 0x0000002a1c88723c */ /* 0x000fec0000001810 */
[C---:B-1----:R-:W-:Y:S06]  /*9a40*/  HMMA.16816.F32 R80, R48.reuse, R98, RZ ;  /* 0x000000623050723c */ /* 0x042fec00000018ff */
[C---:B--2---:R-:W-:Y:S06]  /*9a50*/  HMMA.16816.F32 R92, R48.reuse, R114, RZ ;  /* 0x00000072305c723c */ /* 0x044fec00000018ff */
[----:B------:R-:W-:Y:S06]  /*9a60*/  HMMA.16816.F32 R76, R48, R86, RZ ;  /* 0x00000056304c723c */ /* 0x000fec00000018ff */
[----:B------:R-:W-:Y:S06]  /*9a70*/  HMMA.16816.F32 R72, R60, R106, R12 ;  /* 0x0000006a3c48723c */ /* 0x000fec000000180c */
[C---:B------:R-:W-:Y:S06]  /*9a80*/  HMMA.16816.F32 R16, R64.reuse, R98, RZ ;  /* 0x000000624010723c */ /* 0x040fec00000018ff */
[----:B------:R-:W-:Y:S01]  /*9a90*/  HMMA.16816.F32 R12, R64, R86, RZ ;  /* 0x00000056400c723c */ /* 0x000fe200000018ff */
[----:B------:R-:W-:-:S05]  /*9aa0*/  IMAD.MOV.U32 R160, RZ, RZ, R157 ;  /* 0x000000ffffa07224 */ /* 0x000fca00078e009d */
[C---:B------:R-:W-:Y:S07]  /*9ab0*/  HMMA.16816.F32 R92, R28.reuse, R106, R92 ;  /* 0x0000006a1c5c723c */ /* 0x040fee000000185c */
[----:B------:R-:W-:Y:S01]  /*9ac0*/  IMAD.MOV.U32 R107, RZ, RZ, R160 ;  /* 0x000000ffff6b7224 */ /* 0x000fe200078e00a0 */
[----:B------:R-:W-:Y:S01]  /*9ad0*/  HMMA.16816.F32 R80, R28, R102, R80 ;  /* 0x000000661c50723c */ /* 0x000fe20000001850 */
[----:B------:R-:W-:Y:S02]  /*9ae0*/  IMAD.MOV.U32 R106, RZ, RZ, R144 ;  /* 0x000000ffff6a7224 */ /* 0x000fe400078e0090 */
[----:B------:R-:W-:-:S02]  /*9af0*/  IMAD.MOV.U32 R160, RZ, RZ, R147 ;  /* 0x000000ffffa07224 */ /* 0x000fc400078e0093 */
[----:B------:R-:W-:Y:S01]  /*9b00*/  IMAD.MOV.U32 R144, RZ, RZ, R88 ;  /* 0x000000ffff907224 */ /* 0x000fe200078e0058 */
[----:B------:R-:W-:Y:S01]  /*9b10*/  HMMA.16816.F32 R76, R28, R90, R76 ;  /* 0x0000005a1c4c723c */ /* 0x000fe2000000184c */
[----:B------:R-:W-:-:S05]  /*9b20*/  IMAD.MOV.U32 R147, RZ, RZ, R89 ;  /* 0x000000ffff937224 */ /* 0x000fca00078e0059 */
[C---:B------:R-:W-:Y:S06]  /*9b30*/  HMMA.16816.F32 R48, R60.reuse, R102, R16 ;  /* 0x000000663c30723c */ /* 0x040fec0000001810 */
[----:B------:R-:W-:Y:S06]  /*9b40*/  HMMA.16816.F32 R88, R60, R90, R12 ;  /* 0x0000005a3c58723c */ /* 0x000fec000000180c */
[C---:B------:R-:W-:Y:S06]  /*9b50*/  HMMA.16816.F32 R28, R64.reuse, R54, RZ ;  /* 0x00000036401c723c */ /* 0x040fec00000018ff */
[C---:B------:R-:W-:Y:S06]  /*9b60*/  HMMA.16816.F32 R16, R64.reuse, R34, RZ ;  /* 0x000000224010723c */ /* 0x040fec00000018ff */
[----:B------:R-:W-:Y:S01]  /*9b70*/  HMMA.16816.F32 R12, R64, R22, RZ ;  /* 0x00000016400c723c */ /* 0x000fe200000018ff */
[----:B------:R-:W-:Y:S01]  /*9b80*/  IMAD.MOV.U32 R117, RZ, RZ, R40 ;  /* 0x000000ffff757224 */ /* 0x000fe200078e0028 */
[----:B------:R-:W1:Y:S01]  /*9b90*/  LDSM.16.MT88.4 R20, [R188+0x9800] ;  /* 0x00980000bc14783b */ /* 0x000e620000004200 */
[----:B------:R-:W-:-:S09]  /*9ba0*/  IMAD.MOV.U32 R118, RZ, RZ, R41 ;  /* 0x000000ffff767224 */ /* 0x000fd200078e0029 */
[C---:B------:R-:W-:Y:S06]  /*9bb0*/  HMMA.16816.F32 R28, R60.reuse, R70, R28 ;  /* 0x000000463c1c723c */ /* 0x040fec000000181c */
[C---:B------:R-:W-:Y:S01]  /*9bc0*/  HMMA.16816.F32 R40, R60.reuse, R42, R16 ;  /* 0x0000002a3c28723c */ /* 0x040fe20000001810 */
[----:B------:R-:W2:Y:S05]  /*9bd0*/  LDSM.16.MT88.4 R16, [R190+0x9800] ;  /* 0x00980000be10783b */ /* 0x000eaa0000004200 */
[----:B------:R-:W-:Y:S01]  /*9be0*/  HMMA.16816.F32 R60, R60, R26, R12 ;  /* 0x0000001a3c3c723c */ /* 0x000fe2000000180c */
[----:B------:R-:W3:Y:S01]  /*9bf0*/  LDSM.16.MT88.4 R12, [R188+0xa800] ;  /* 0x00a80000bc0c783b */ /* 0x000ee20000004200 */
[----:B------:R-:W-:Y:S01]  /*9c00*/  IMAD.MOV.U32 R157, RZ, RZ, R159 ;  /* 0x000000ffff9d7224 */ /* 0x000fe200078e009f */
[----:B------:R-:W-:Y:S01]  /*9c10*/  LOP3.LUT R11, R2, R167, RZ, 0xc0, !PT ;  /* 0x000000a7020b7212 */ /* 0x000fe200078ec0ff */
[----:B------:R-:W-:-:S02]  /*9c20*/  IMAD.MOV.U32 R159, RZ, RZ, R156 ;  /* 0x000000ffff9f7224 */ /* 0x000fc400078e009c */
[----:B------:R-:W-:Y:S02]  /*9c30*/  IMAD.MOV.U32 R156, RZ, RZ, R132 ;  /* 0x000000ffff9c7224 */ /* 0x000fe400078e0084 */
[----:B------:R-:W-:Y:S01]  /*9c40*/  IMAD.MOV.U32 R2, RZ, RZ, R164 ;  /* 0x000000ffff027224 */ /* 0x000fe200078e00a4 */
[----:B------:R-:W-:Y:S01]  /*9c50*/  LOP3.LUT R127, R3, R161, RZ, 0xc0, !PT ;  /* 0x000000a1037f7212 */ /* 0x000fe200078ec0ff */
[----:B------:R-:W-:Y:S02]  /*9c60*/  IMAD.MOV.U32 R115, RZ, RZ, R113 ;  /* 0x000000ffff737224 */ /* 0x000fe400078e0071 */
[----:B------:R-:W-:Y:S02]  /*9c70*/  IMAD.MOV.U32 R97, RZ, RZ, R162 ;  /* 0x000000ffff617224 */ /* 0x000fe400078e00a2 */
[----:B------:R-:W-:Y:S02]  /*9c80*/  IMAD.MOV.U32 R0, RZ, RZ, R68 ;  /* 0x000000ffff007224 */ /* 0x000fe400078e0044 */
[----:B------:R-:W-:Y:S01]  /*9c90*/  IMAD.MOV.U32 R96, RZ, RZ, R69 ;  /* 0x000000ffff607224 */ /* 0x000fe200078e0045 */
[----:B------:R-:W-:Y:S01]  /*9ca0*/  STG.E.U16 desc[UR22][R38.64+0x10], R226 ;  /* 0x000010e226007986 */ /* 0x000fe2000c101516 */
[----:B-1----:R-:W-:Y:S01]  /*9cb0*/  HMMA.16816.F32 R164, R4, R22, R92 ;  /* 0x0000001604a4723c */ /* 0x002fe2000000185c */
[----:B------:R-:W-:-:S02]  /*9cc0*/  IMAD.MOV.U32 R99, RZ, RZ, R24 ;  /* 0x000000ffff637224 */ /* 0x000fc400078e0018 */
[----:B------:R-:W-:Y:S01]  /*9cd0*/  IMAD.MOV.U32 R114, RZ, RZ, R25 ;  /* 0x000000ffff727224 */ /* 0x000fe200078e0019 */
[----:B------:R-:W-:Y:S01]  /*9ce0*/  STG.E.U16 desc[UR22][R38.64+0x12], R225 ;  /* 0x000012e126007986 */ /* 0x000fe2000c101516 */
[----:B------:R-:W-:Y:S01]  /*9cf0*/  IMAD.MOV.U32 R113, RZ, RZ, R160 ;  /* 0x000000ffff717224 */ /* 0x000fe200078e00a0 */
[----:B------:R-:W-:Y:S01]  /*9d00*/  HMMA.16816.F32 R24, R8, R22, R72 ;  /* 0x000000160818723c */ /* 0x000fe20000001848 */
[----:B------:R-:W-:Y:S01]  /*9d10*/  IMAD.MOV.U32 R94, RZ, RZ, R53 ;  /* 0x000000ffff5e7224 */ /* 0x000fe200078e0035 */
[----:B------:R1:W5:Y:S01]  /*9d20*/  LDL.LU R132, [R1+0x1c0] ;  /* 0x0001c00001847983 */ /* 0x0003620000300800 */
[----:B------:R-:W-:-:S03]  /*9d30*/  IMAD.MOV.U32 R95, RZ, RZ, R52 ;  /* 0x000000ffff5f7224 */ /* 0x000fc600078e0034 */
[----:B------:R-:W-:Y:S06]  /*9d40*/  HMMA.16816.F32 R152, R8, R20, R152 ;  /* 0x000000140898723c */ /* 0x000fec0000001898 */
[----:B--2---:R-:W-:Y:S06]  /*9d50*/  HMMA.16816.F32 R160, R4, R16, R156 ;  /* 0x0000001004a0723c */ /* 0x004fec000000189c */
[----:B------:R-:W-:Y:S06]  /*9d60*/  HMMA.16816.F32 R52, R8, R18, R48 ;  /* 0x000000120834723c */ /* 0x000fec0000001830 */
[----:B------:R-:W-:Y:S01]  /*9d70*/  HMMA.16816.F32 R168, R4, R20, R168 ;  /* 0x0000001404a8723c */ /* 0x000fe200000018a8 */
[----:B------:R-:W2:Y:S05]  /*9d80*/  LDSM.16.MT88.4 R20, [R190+0xa800] ;  /* 0x00a80000be14783b */ /* 0x000eaa0000004200 */
[----:B------:R-:W-:Y:S06]  /*9d90*/  HMMA.16816.F32 R144, R8, R16, R144 ;  /* 0x000000100890723c */ /* 0x000fec0000001890 */
[----:B------:R-:W-:Y:S01]  /*9da0*/  HMMA.16816.F32 R156, R4, R18, R80 ;  /* 0x00000012049c723c */ /* 0x000fe20000001850 */
[----:B------:R-:W4:Y:S05]  /*9db0*/  LDSM.16.MT88.4 R16, [R188+0xb800] ;  /* 0x00b80000bc10783b */ /* 0x000f2a0000004200 */
[-C--:B---3--:R-:W-:Y:S06]  /*9dc0*/  HMMA.16816.F32 R64, R8, R12.reuse, R104 ;  /* 0x0000000c0840723c */ /* 0x088fec0000001868 */
[C---:B------:R-:W-:Y:S06]  /*9dd0*/  HMMA.16816.F32 R68, R4.reuse, R12, R116 ;  /* 0x0000000c0444723c */ /* 0x040fec0000001874 */
[-C--:B------:R-:W-:Y:S01]  /*9de0*/  HMMA.16816.F32 R72, R4, R14.reuse, R76 ;  /* 0x0000000e0448723c */ /* 0x080fe2000000184c */
[----:B------:R-:W-:Y:S01]  /*9df0*/  IMAD.MOV.U32 R98, RZ, RZ, R101 ;  /* 0x000000ffff627224 */ /* 0x000fe200078e0065 */
[----:B------:R-:W-:Y:S04]  /*9e00*/  LDSM.16.MT88.4 R76, [R188+0xac00] ;  /* 0x00ac0000bc4c783b */ /* 0x000fe80000004200 */
[----:B------:R-:W-:Y:S01]  /*9e10*/  HMMA.16816.F32 R48, R8, R14, R88 ;  /* 0x0000000e0830723c */ /* 0x000fe20000001858 */
[----:B------:R-:W3:Y:S01]  /*9e20*/  LDSM.16.MT88.4 R12, [R190+0xb800] ;  /* 0x00b80000be0c783b */ /* 0x000ee20000004200 */
[----:B------:R-:W-:-:S02]  /*9e30*/  IMAD.MOV.U32 R3, RZ, RZ, R33 ;  /* 0x000000ffff037224 */ /* 0x000fc400078e0021 */
[----:B------:R-:W-:Y:S02]  /*9e40*/  IMAD.MOV.U32 R92, RZ, RZ, R85 ;  /* 0x000000ffff5c7224 */ /* 0x000fe400078e0055 */
[----:B------:R-:W-:Y:S01]  /*9e50*/  IMAD.MOV.U32 R93, RZ, RZ, R84 ;  /* 0x000000ffff5d7224 */ /* 0x000fe200078e0054 */
[C---:B--2---:R-:W-:Y:S01]  /*9e60*/  HMMA.16816.F32 R88, R4.reuse, R22, R140 ;  /* 0x000000160458723c */ /* 0x044fe2000000188c */
[----:B------:R-:W-:Y:S05]  /*9e70*/  LDSM.16.MT88.4 R140, [R190+0x9c00] ;  /* 0x009c0000be8c783b */ /* 0x000fea0000004200 */
[C---:B------:R-:W-:Y:S06]  /*9e80*/  HMMA.16816.F32 R84, R4.reuse, R20, R240 ;  /* 0x000000140454723c */ /* 0x040fec00000018f0 */
[C---:B----4-:R-:W-:Y:S06]  /*9e90*/  HMMA.16816.F32 R100, R4.reuse, R16, R216 ;  /* 0x000000100464723c */ /* 0x050fec00000018d8 */
[----:B------:R-:W-:Y:S01]  /*9ea0*/  HMMA.16816.F32 R104, R4, R18, R136 ;  /* 0x000000120468723c */ /* 0x000fe20000001888 */
[----:B------:R-:W-:-:S05]  /*9eb0*/  IMAD.MOV.U32 R218, RZ, RZ, R2 ;  /* 0x000000ffffda7224 */ /* 0x000fca00078e0002 */
[C---:B---3--:R-:W-:Y:S06]  /*9ec0*/  HMMA.16816.F32 R116, R4.reuse, R12, R148 ;  /* 0x0000000c0474723c */ /* 0x048fec0000001894 */
[----:B------:R-:W-:Y:S01]  /*9ed0*/  HMMA.16816.F32 R32, R4, R14, R108 ;  /* 0x0000000e0420723c */ /* 0x000fe2000000186c */
[----:B------:R-:W2:Y:S01]  /*9ee0*/  LDSM.16.MT88.4 R4, [R190+0xbc00] ;  /* 0x00bc0000be04783b */ /* 0x000ea20000004200 */
[----:B------:R-:W-:Y:S02]  /*9ef0*/  IMAD.MOV.U32 R241, RZ, RZ, R114 ;  /* 0x000000fffff17224 */ /* 0x000fe400078e0072 */
[----:B------:R-:W-:Y:S01]  /*9f00*/  IMAD.MOV.U32 R240, RZ, RZ, R115 ;  /* 0x000000fffff07224 */ /* 0x000fe200078e0073 */
[----:B------:R-:W3:Y:S01]  /*9f10*/  LDSM.16.MT88.4 R148, [R188+0x9c00] ;  /* 0x009c0000bc94783b */ /* 0x000ee20000004200 */
[----:B------:R-:W-:-:S02]  /*9f20*/  IMAD.MOV.U32 R2, RZ, RZ, R113 ;  /* 0x000000ffff027224 */ /* 0x000fc400078e0071 */
[----:B------:R-:W-:Y:S01]  /*9f30*/  IMAD.MOV.U32 R216, RZ, RZ, R112 ;  /* 0x000000ffffd87224 */ /* 0x000fe200078e0070 */
[C---:B------:R-:W-:Y:S01]  /*9f40*/  HMMA.16816.F32 R80, R8.reuse, R20, R92 ;  /* 0x000000140850723c */ /* 0x040fe2000000185c */
[----:B------:R-:W4:Y:S04]  /*9f50*/  LDSM.16.MT88.4 R92, [R190+0xac00] ;  /* 0x00ac0000be5c783b */ /* 0x000f280000004200 */
[----:B------:R-:W1:Y:S01]  /*9f60*/  LDSM.16.MT88.4 R108, [R188+0xbc00] ;  /* 0x00bc0000bc6c783b */ /* 0x000e620000004200 */
[----:B------:R-:W-:Y:S03]  /*9f70*/  HMMA.16816.F32 R112, R8, R12, R220 ;  /* 0x0000000c0870723c */ /* 0x000fe600000018dc */
[----:B------:R3:W-:Y:S04]  /*9f80*/  STG.E.U16 desc[UR22][R36.64+0x20], R236 ;  /* 0x000020ec24007986 */ /* 0x0007e8000c101516 */
[----:B------:R-:W-:Y:S04]  /*9f90*/  STG.E.U16 desc[UR22][R36.64+0x22], R235 ;  /* 0x000022eb24007986 */ /* 0x000fe8000c101516 */
[----:B------:R-:W-:Y:S04]  /*9fa0*/  STG.E.U16 desc[UR22][R46.64+0x20], R231 ;  /* 0x000020e72e007986 */ /* 0x000fe8000c101516 */
[----:B------:R4:W-:Y:S04]  /*9fb0*/  STG.E.U16 desc[UR22][R46.64+0x22], R234 ;  /* 0x000022ea2e007986 */ /* 0x0009e8000c101516 */
[----:B------:R1:W-:Y:S04]  /*9fc0*/  STG.E.U16 desc[UR22][R44.64+0x20], R212 ;  /* 0x000020d42c007986 */ /* 0x0003e8000c101516 */
[----:B------:R1:W-:Y:S01]  /*9fd0*/  STG.E.U16 desc[UR22][R44.64+0x22], R211 ;  /* 0x000022d32c007986 */ /* 0x0003e2000c101516 */
[----:B------:R-:W-:-:S03]  /*9fe0*/  IMAD.MOV.U32 R217, RZ, RZ, R0 ;  /* 0x000000ffffd97224 */ /* 0x000fc600078e0000 */
[----:B------:R1:W-:Y:S04]  /*9ff0*/  STG.E.U16 desc[UR22][R38.64+0x20], R210 ;  /* 0x000020d226007986 */ /* 0x0003e8000c101516 */
[----:B------:R1:W-:Y:S04]  /*a000*/  STG.E.U16 desc[UR22][R38.64+0x22], R209 ;  /* 0x000022d126007986 */ /* 0x0003e8000c101516 */
[----:B------:R1:W-:Y:S04]  /*a010*/  STG.E.U16 desc[UR22][R36.64+0x30], R230 ;  /* 0x000030e624007986 */ /* 0x0003e8000c101516 */
[----:B------:R1:W-:Y:S01]  /*a020*/  STG.E.U16 desc[UR22][R36.64+0x32], R229 ;  /* 0x000032e524007986 */ /* 0x0003e2000c101516 */
[----:B------:R-:W-:-:S03]  /*a030*/  IMAD.MOV.U32 R219, RZ, RZ, R3 ;  /* 0x000000ffffdb7224 */ /* 0x000fc600078e0003 */
[----:B------:R1:W-:Y:S04]  /*a040*/  STG.E.U16 desc[UR22][R46.64+0x30], R227 ;  /* 0x000030e32e007986 */ /* 0x0003e8000c101516 */
[----:B------:R1:W-:Y:S01]  /*a050*/  STG.E.U16 desc[UR22][R46.64+0x32], R228 ;  /* 0x000032e42e007986 */ /* 0x0003e2000c101516 */
[----:B------:R-:W-:-:S03]  /*a060*/  IMAD.MOV.U32 R3, RZ, RZ, R96 ;  /* 0x000000ffff037224 */ /* 0x000fc600078e0060 */
[----:B------:R1:W-:Y:S01]  /*a070*/  STG.E.U16 desc[UR22][R44.64+0x30], R224 ;  /* 0x000030e02c007986 */ /* 0x0003e2000c101516 */
[-C--:B--2---:R-:W-:Y:S03]  /*a080*/  HMMA.16816.F32 R116, R120, R4.reuse, R116 ;  /* 0x000000047874723c */ /* 0x084fe60000001874 */
[----:B------:R2:W-:Y:S04]  /*a090*/  STG.E.U16 desc[UR22][R44.64+0x32], R215 ;  /* 0x000032d72c007986 */ /* 0x0005e8000c101516 */
[----:B------:R2:W-:Y:S01]  /*a0a0*/  STG.E.U16 desc[UR22][R38.64+0x30], R214 ;  /* 0x000030d626007986 */ /* 0x0005e2000c101516 */
[----:B------:R-:W-:Y:S03]  /*a0b0*/  HMMA.16816.F32 R112, R124, R4, R112 ;  /* 0x000000047c70723c */ /* 0x000fe60000001870 */
[----:B------:R2:W-:Y:S04]  /*a0c0*/  STG.E.U16 desc[UR22][R38.64+0x32], R213 ;  /* 0x000032d526007986 */ /* 0x0005e8000c101516 */
[----:B------:R2:W-:Y:S01]  /*a0d0*/  STG.E.U16 desc[UR22][R36.64+0x40], R208 ;  /* 0x000040d024007986 */ /* 0x0005e2000c101516 */
[----:B------:R-:W-:-:S03]  /*a0e0*/  FADD.FTZ R5, R218, R217 ;  /* 0x000000d9da057221 */ /* 0x000fc60000010000 */
[----:B------:R2:W-:Y:S01]  /*a0f0*/  STG.E.U16 desc[UR22][R36.64+0x42], R207 ;  /* 0x000042cf24007986 */ /* 0x0005e2000c101516 */
[----:B------:R-:W-:-:S03]  /*a100*/  FADD.FTZ R2, R2, R216 ;  /* 0x000000d802027221 */ /* 0x000fc60000010000 */
[----:B------:R2:W-:Y:S04]  /*a110*/  STG.E.U16 desc[UR22][R46.64+0x40], R205 ;  /* 0x000040cd2e007986 */ /* 0x0005e8000c101516 */
[----:B------:R2:W-:Y:S01]  /*a120*/  STG.E.U16 desc[UR22][R46.64+0x42], R206 ;  /* 0x000042ce2e007986 */ /* 0x0005e2000c101516 */
[----:B------:R-:W-:-:S03]  /*a130*/  IMAD.MOV.U32 R243, RZ, RZ, R98 ;  /* 0x000000fffff37224 */ /* 0x000fc600078e0062 */
[----:B------:R2:W-:Y:S01]  /*a140*/  STG.E.U16 desc[UR22][R44.64+0x40], R185 ;  /* 0x000040b92c007986 */ /* 0x0005e2000c101516 */
[----:B------:R-:W-:-:S03]  /*a150*/  IMAD.MOV.U32 R242, RZ, RZ, R99 ;  /* 0x000000fffff27224 */ /* 0x000fc600078e0063 */
[----:B------:R2:W-:Y:S01]  /*a160*/  STG.E.U16 desc[UR22][R44.64+0x42], R184 ;  /* 0x000042b82c007986 */ /* 0x0005e2000c101516 */
[----:B------:R-:W-:Y:S02]  /*a170*/  IMAD.MOV.U32 R0, RZ, RZ, R97 ;  /* 0x000000ffff007224 */ /* 0x000fe400078e0061 */
[----:B------:R-:W-:Y:S01]  /*a180*/  FADD.FTZ R3, R249, R3 ;  /* 0x00000003f9037221 */ /* 0x000fe20000010000 */
[----:B------:R2:W-:Y:S01]  /*a190*/  STG.E.U16 desc[UR22][R38.64+0x40], R183 ;  /* 0x000040b726007986 */ /* 0x0005e2000c101516 */
[----:B------:R-:W-:Y:S03]  /*a1a0*/  HMMA.16816.F32 R96, R8, R16, R244 ;  /* 0x000000100860723c */ /* 0x000fe600000018f4 */
[----:B------:R2:W-:Y:S01]  /*a1b0*/  STG.E.U16 desc[UR22][R38.64+0x42], R182 ;  /* 0x000042b626007986 */ /* 0x0005e2000c101516 */
[----:B------:R-:W-:-:S03]  /*a1c0*/  FADD.FTZ R5, R240, R5 ;  /* 0x00000005f0057221 */ /* 0x000fc60000010000 */
        /* <DEDUP_REMOVED lines=12> */
[----:B------:R2:W-:Y:S04]  /*a290*/  STG.E.U16 desc[UR22][R38.64+0x50], R179 ;  /* 0x000050b326007986 */ /* 0x0005e8000c101516 */
        /* <DEDUP_REMOVED lines=17> */
[----:B------:R2:W-:Y:S01]  /*a3b0*/  STL [R1+0x6c], R3 ;  /* 0x00006c0301007387 */ /* 0x0005e20000100800 */
[----:B------:R-:W-:Y:S01]  /*a3c0*/  FADD.FTZ R0, R251, R0 ;  /* 0x00000000fb007221 */ /* 0x000fe20000010000 */
[-C--:B---3--:R-:W-:Y:S03]  /*a3d0*/  HMMA.16816.F32 R152, R124, R148.reuse, R152 ;  /* 0x000000947c98723c */ /* 0x088fe60000001898 */
[----:B------:R-:W-:Y:S01]  /*a3e0*/  FADD.FTZ R0, R252, R0 ;  /* 0x00000000fc007221 */ /* 0x000fe20000010000 */
[----:B------:R-:W-:Y:S01]  /*a3f0*/  FADD.FTZ R4, R241, R4 ;  /* 0x00000004f1047221 */ /* 0x000fe20000010000 */
[----:B------:R-:W-:Y:S01]  /*a400*/  IADD3 R236, P1, R36, -0x80, RZ ;  /* 0xffffff8024ec7810 */ /* 0x000fe20007f3e0ff */
[----:B------:R-:W-:Y:S01]  /*a410*/  HMMA.16816.F32 R168, R120, R148, R168 ;  /* 0x0000009478a8723c */ /* 0x000fe200000018a8 */
[----:B------:R-:W-:Y:S01]  /*a420*/  FADD.FTZ R0, R250, R0 ;  /* 0x00000000fa007221 */ /* 0x000fe20000010000 */
[----:B------:R-:W-:-:S04]  /*a430*/  FADD.FTZ R2, R237, R2 ;  /* 0x00000002ed027221 */ /* 0x000fc80000010000 */
[----:B------:R-:W-:Y:S01]  /*a440*/  HMMA.16816.F32 R164, R120, R150, R164 ;  /* 0x0000009678a4723c */ /* 0x000fe200000018a4 */
[----:B----4-:R-:W-:-:S05]  /*a450*/  FADD.FTZ R234, R243, R4 ;  /* 0x00000004f3ea7221 */ /* 0x010fca0000010000 */
[----:B------:R-:W-:Y:S01]  /*a460*/  HMMA.16816.F32 R160, R120, R140, R160 ;  /* 0x0000008c78a0723c */ /* 0x000fe200000018a0 */
[----:B------:R-:W-:-:S05]  /*a470*/  FADD.FTZ R237, R239, R0 ;  /* 0x00000000efed7221 */ /* 0x000fca0000010000 */
[----:B------:R-:W-:Y:S01]  /*a480*/  HMMA.16816.F32 R156, R120, R142, R156 ;  /* 0x0000008e789c723c */ /* 0x000fe2000000189c */
[----:B------:R-:W-:-:S05]  /*a490*/  FADD.FTZ R240, R238, R2 ;  /* 0x00000002eef07221 */ /* 0x000fca0000010000 */
[----:B------:R-:W-:Y:S01]  /*a4a0*/  HMMA.16816.F32 R68, R120, R76, R68 ;  /* 0x0000004c7844723c */ /* 0x000fe20000001844 */
[----:B------:R-:W-:-:S05]  /*a4b0*/  IADD3.X R235, R37, -0x1, RZ, P1, !PT ;  /* 0xffffffff25eb7810 */ /* 0x000fca0000ffe4ff */
[C---:B------:R-:W-:Y:S06]  /*a4c0*/  HMMA.16816.F32 R72, R120.reuse, R78, R72 ;  /* 0x0000004e7848723c */ /* 0x040fec0000001848 */
[C---:B------:R-:W-:Y:S06]  /*a4d0*/  HMMA.16816.F32 R84, R120.reuse, R92, R84 ;  /* 0x0000005c7854723c */ /* 0x040fec0000001854 */
[C---:B------:R-:W-:Y:S06]  /*a4e0*/  HMMA.16816.F32 R88, R120.reuse, R94, R88 ;  /* 0x0000005e7858723c */ /* 0x040fec0000001858 */
[C---:B-1----:R-:W-:Y:S06]  /*a4f0*/  HMMA.16816.F32 R100, R120.reuse, R108, R100 ;  /* 0x0000006c7864723c */ /* 0x042fec0000001864 */
        /* <DEDUP_REMOVED lines=13> */
[----:B--2---:R-:W-:-:S15]  /*a5d0*/  @!P0 BRA `(.L_x_563) ;  /* 0x00000130007c8947 */ /* 0x004fde0003800000 */
[----:B------:R-:W2:Y:S01]  /*a5e0*/  LDL R219, [R1+0xfc] ;  /* 0x0000fc0001db7983 */ /* 0x000ea20000100800 */
[----:B------:R-:W-:-:S03]  /*a5f0*/  ULDC UR4, c[0x0][0x2d0] ;  /* 0x0000b40000047ab9 */ /* 0x000fc60000000800 */
[----:B------:R-:W3:Y:S04]  /*a600*/  LDL R241, [R1+0x128] ;  /* 0x0001280001f17983 */ /* 0x000ee80000100800 */
[----:B------:R-:W4:Y:S01]  /*a610*/  LDL.64 R242, [R1+0x1a0] ;  /* 0x0001a00001f27983 */ /* 0x000f220000100a00 */
[----:B-----5:R-:W-:Y:S01]  /*a620*/  ISETP.GE.AND P5, PT, R132, UR4, PT ;  /* 0x0000000484007c0c */ /* 0x020fe2000bfa6270 */
[----:B------:R-:W-:Y:S01]  /*a630*/  UIADD3 UR42, UR18, -0x2, URZ ;  /* 0xfffffffe122a7890 */ /* 0x000fe2000fffe03f */
[----:B------:R-:W-:-:S04]  /*a640*/  DEPBAR.LE SB0, 0x0 ;  /* 0x000080000000791a */ /* 0x000fc80000000000 */
[----:B------:R-:W-:Y:S01]  /*a650*/  BAR.SYNC.DEFER_BLOCKING 0x0 ;  /* 0x0000000000007b1d */ /* 0x000fe20000010000 */
[----:B------:R-:W-:Y:S01]  /*a660*/  UIMAD UR6, UR24, UR42, URZ ;  /* 0x0000002a180672a4 */ /* 0x000fe2000f8e023f */
[----:B------:R-:W-:Y:S01]  /*a670*/  IMAD.U32 R2, RZ, RZ, UR42 ;  /* 0x0000002aff027e24 */ /* 0x000fe2000f8e00ff */
[----:B------:R-:W-:-:S05]  /*a680*/  UISETP.GE.AND UP0, UPT, UR18, 0x3, UPT ;  /* 0x000000031200788c */ /* 0x000fca000bf06270 */
[----:B------:R-:W1:Y:S08]  /*a690*/  @!P5 LDC.64 R4, c[0x0][0x220] ;  /* 0x00008800ff04db82 */ /* 0x000e700000000a00 */
[----:B------:R-:W1:Y:S01]  /*a6a0*/  @!P5 LDC.64 R6, c[0x0][0x220] ;  /* 0x00008800ff06db82 */ /* 0x000e620000000a00 */
[----:B------:R-:W-:Y:S04]  /*a6b0*/  @P5 STS [R195+0x9000], RZ ;  /* 0x009000ffc3005388 */ /* 0x000fe80000000800 */
[----:B------:R-:W-:Y:S04]  /*a6c0*/  @P5 STS [R195+0x9004], RZ ;  /* 0x009004ffc3005388 */ /* 0x000fe80000000800 */
[----:B------:R-:W-:Y:S01]  /*a6d0*/  @P5 STS.64 [R195+0x9008], RZ ;  /* 0x009008ffc3005388 */ /* 0x000fe20000000a00 */
[----:B--2---:R-:W-:-:S02]  /*a6e0*/  ISETP.GE.AND P4, PT, R219, UR4, PT ;  /* 0x00000004db007c0c */ /* 0x004fc4000bf86270 */
[----:B---3--:R-:W-:Y:S01]  /*a6f0*/  ISETP.GE.AND P3, PT, R241, UR4, PT ;  /* 0x00000004f1007c0c */ /* 0x008fe2000bf66270 */
[----:B------:R-:W-:Y:S01]  /*a700*/  USHF.R.S32.HI UR4, URZ, 0x1f, UR42 ;  /* 0x0000001f3f047899 */ /* 0x000fe2000801142a */
[----:B----4-:R-:W-:-:S03]  /*a710*/  IMAD.WIDE.U32 R2, R2, UR32, R242 ;  /* 0x0000002002027c25 */ /* 0x010fc6000f8e00f2 */
[----:B------:R-:W-:-:S06]  /*a720*/  UIMAD UR4, UR4, UR32, UR6 ;  /* 0x00000020040472a4 */ /* 0x000fcc000f8e0206 */
[----:B------:R-:W2:Y:S01]  /*a730*/  @!P4 LDC.64 R10, c[0x0][0x220] ;  /* 0x00008800ff0acb82 */ /* 0x000ea20000000a00 */
[C---:B-1----:R-:W-:Y:S01]  /*a740*/  @!P5 LEA R4, P0, R2.reuse, R4, 0x1 ;  /* 0x000000040204d211 */ /* 0x042fe200078008ff */
[----:B------:R-:W-:Y:S01]  /*a750*/  VIADD R3, R3, UR4 ;  /* 0x0000000403037c36 */ /* 0x000fe20008000000 */
[----:B------:R-:W-:-:S04]  /*a760*/  IADD3 R0, P2, R2, UR20, RZ ;  /* 0x0000001402007c10 */ /* 0x000fc8000ff5e0ff */
[C---:B------:R-:W-:Y:S01]  /*a770*/  @!P5 LEA.HI.X R5, R2.reuse, R5, R3, 0x1, P0 ;  /* 0x000000050205d211 */ /* 0x040fe200000f0c03 */
[----:B------:R-:W1:Y:S04]  /*a780*/  @!P3 LDC.64 R8, c[0x0][0x220] ;  /* 0x00008800ff08bb82 */ /* 0x000e680000000a00 */
[----:B------:R-:W-:Y:S01]  /*a790*/  @!PT LDS RZ, [RZ] ;  /* 0x00000000fffff984 */ /* 0x000fe20000000800 */
[----:B------:R-:W-:Y:S01]  /*a7a0*/  @!PT LDS RZ, [RZ] ;  /* 0x00000000fffff984 */ /* 0x000fe20000000800 */
[----:B------:R-:W-:Y:S01]  /*a7b0*/  @!PT LDS RZ, [RZ] ;  /* 0x00000000fffff984 */ /* 0x000fe20000000800 */
[----:B------:R3:W-:Y:S04]  /*a7c0*/  @!P5 LDGSTS.E.BYPASS.LTC128B.128 [R195+0x9000], desc[UR22][R4.64] ;  /* 0x0900000004c3dfae */ /* 0x0007e8000b901d56 */
[----:B------:R-:W3:Y:S01]  /*a7d0*/  @!P4 LDC.64 R12, c[0x0][0x220] ;  /* 0x00008800ff0ccb82 */ /* 0x000ee20000000a00 */
[----:B------:R-:W-:Y:S07]  /*a7e0*/  @P4 STS.128 [R195+0xa000], RZ ;  /* 0x00a000ffc3004388 */ /* 0x000fee0000000c00 */
[----:B------:R-:W4:Y:S01]  /*a7f0*/  @!P3 LDC.64 R14, c[0x0][0x220] ;  /* 0x00008800ff0ebb82 */ /* 0x000f220000000a00 */
[----:B--2---:R-:W-:-:S04]  /*a800*/  @!P4 LEA R10, P1, R2, R10, 0x1 ;  /* 0x0000000a020ac211 */ /* 0x004fc800078208ff */
[C---:B------:R-:W-:Y:S02]  /*a810*/  @!P4 LEA.HI.X R11, R2.reuse, R11, R3, 0x1, P1 ;  /* 0x0000000b020bc211 */ /* 0x040fe400008f0c03 */
[----:B-1----:R-:W-:-:S03]  /*a820*/  @!P3 LEA R8, P0, R2, R8, 0x1 ;  /* 0x000000080208b211 */ /* 0x002fc600078008ff */
[----:B------:R-:W-:Y:S01]  /*a830*/  @!PT LDS RZ, [RZ] ;  /* 0x00000000fffff984 */ /* 0x000fe20000000800 */
[----:B------:R-:W-:Y:S01]  /*a840*/  @!PT LDS RZ, [RZ] ;  /* 0x00000000fffff984 */ /* 0x000fe20000000800 */
[----:B------:R-:W-:Y:S01]  /*a850*/  @!PT LDS RZ, [RZ] ;  /* 0x00000000fffff984 */ /* 0x000fe20000000800 */
[----:B------:R-:W-:Y:S01]  /*a860*/  @!P4 LDGSTS.E.BYPASS.LTC128B.128 [R195+0xa000], desc[UR22][R10.64+0x40] ;  /* 0x0a0000400ac3cfae */ /* 0x000fe2000b901d56 */
[----:B------:R-:W-:Y:S02]  /*a870*/  @!P3 LEA.HI.X R9, R2, R9, R3, 0x1, P0 ;  /* 0x000000090209b211 */ /* 0x000fe400000f0c03 */
[----:B------:R-:W-:Y:S01]  /*a880*/  IADD3.X R3, R3, UR16, RZ, P2, !PT ;  /* 0x0000001003037c10 */ /* 0x000fe200097fe4ff */
[----:B------:R-:W-:Y:S01]  /*a890*/  @P3 STS.128 [R195+0xb000], RZ ;  /* 0x00b000ffc3003388 */ /* 0x000fe20000000c00 */
[C---:B------:R-:W-:Y:S02]  /*a8a0*/  @!P5 LEA R6, P2, R0.reuse, R6, 0x1 ;  /* 0x000000060006d211 */ /* 0x040fe400078408ff */
[C---:B---3--:R-:W-:Y:S01]  /*a8b0*/  @!P4 LEA R4, P1, R0.reuse, R12, 0x1 ;  /* 0x0000000c0004c211 */ /* 0x048fe200078208ff */
[----:B------:R-:W-:Y:S01]  /*a8c0*/  @!PT LDS RZ, [RZ] ;  /* 0x00000000fffff984 */ /* 0x000fe20000000800 */
[----:B------:R-:W-:Y:S01]  /*a8d0*/  @!PT LDS RZ, [RZ] ;  /* 0x00000000fffff984 */ /* 0x000fe20000000800 */
[----:B------:R-:W-:Y:S01]  /*a8e0*/  @!PT LDS RZ, [RZ] ;  /* 0x00000000fffff984 */ /* 0x000fe20000000800 */
[----:B------:R1:W-:Y:S01]  /*a8f0*/  @!P3 LDGSTS.E.BYPASS.LTC128B.128 [R195+0xb000], desc[UR22][R8.64+0x80] ;  /* 0x0b00008008c3bfae */ /* 0x0003e2000b901d56 */
[C-C-:B------:R-:W-:Y:S02]  /*a900*/  @!P5 LEA.HI.X R7, R0.reuse, R7, R3.reuse, 0x1, P2 ;  /* 0x000000070007d211 */ /* 0x140fe400010f0c03 */
[C---:B------:R-:W-:Y:S01]  /*a910*/  @!P4 LEA.HI.X R5, R0.reuse, R13, R3, 0x1, P1 ;  /* 0x0000000d0005c211 */ /* 0x040fe200008f0c03 */
[----:B------:R-:W-:Y:S01]  /*a920*/  @P5 STS.128 [R195+0x9800], RZ ;  /* 0x009800ffc3005388 */ /* 0x000fe20000000c00 */
[----:B----4-:R-:W-:-:S03]  /*a930*/  @!P3 LEA R2, P0, R0, R14, 0x1 ;  /* 0x0000000e0002b211 */ /* 0x010fc600078008ff */
[----:B------:R-:W-:Y:S01]  /*a940*/  @!PT LDS RZ, [RZ] ;  /* 0x00000000fffff984 */ /* 0x000fe20000000800 */
[----:B------:R-:W-:Y:S01]  /*a950*/  @!PT LDS RZ, [RZ] ;  /* 0x00000000fffff984 */ /* 0x000fe20000000800 */
[----:B------:R-:W-:Y:S01]  /*a960*/  @!PT LDS RZ, [RZ] ;  /* 0x00000000fffff984 */ /* 0x000fe20000000800 */
[----:B------:R-:W-:Y:S01]  /*a970*/  @!P5 LDGSTS.E.BYPASS.LTC128B.128 [R195+0x9800], desc[UR22][R6.64] ;  /* 0x0980000006c3dfae */ /* 0x000fe2000b901d56 */
[----:B------:R-:W-:Y:S02]  /*a980*/  @!P3 LEA.HI.X R3, R0, R15, R3, 0x1, P0 ;  /* 0x0000000f0003b211 */ /* 0x000fe400000f0c03 */
[----:B------:R-:W-:Y:S01]  /*a990*/  PLOP3.LUT P0, PT, PT, PT, UP0, 0x40, 0x0 ;  /* 0x000000000000781c */ /* 0x000fe20003f0e808 */
        /* <DEDUP_REMOVED lines=10> */
[----:B------:R-:W-:Y:S04]  /*aa40*/  LDSM.16.M88.4 R52, [R189+0x6000] ;  /* 0x00600000bd34783b */ /* 0x000fe80000000200 */
[----:B-1----:R-:W1:Y:S04]  /*aa50*/  LDSM.16.M88.4 R8, [R192+0x1000] ;  /* 0x00100000c008783b */ /* 0x002e680000000200 */
[----:B------:R-:W4:Y:S04]  /*aa60*/  LDSM.16.M88.4 R48, [R189+0x6400] ;  /* 0x00640000bd30783b */ /* 0x000f280000000200 */
[----:B------:R-:W3:Y:S04]  /*aa70*/  LDSM.16.M88.4 R40, [R189+0x6800] ;  /* 0x00680000bd28783b */ /* 0x000ee80000000200 */
[----:B------:R-:W3:Y:S04]  /*aa80*/  LDSM.16.M88.4 R32, [R189+0x6c00] ;  /* 0x006c0000bd20783b */ /* 0x000ee80000000200 */
[----:B------:R-:W-:Y:S04]  /*aa90*/  LDSM.16.M88.4 R28, [R191+0x6000] ;  /* 0x00600000bf1c783b */ /* 0x000fe80000000200 */
[----:B--2---:R-:W2:Y:S04]  /*aaa0*/  LDSM.16.M88.4 R4, [R193+0x1000] ;  /* 0x00100000c104783b */ /* 0x004ea80000000200 */
[----:B------:R-:W2:Y:S04]  /*aab0*/  LDSM.16.M88.4 R24, [R191+0x6400] ;  /* 0x00640000bf18783b */ /* 0x000ea80000000200 */
[----:B------:R-:W2:Y:S04]  /*aac0*/  LDSM.16.M88.4 R20, [R191+0x6800] ;  /* 0x00680000bf14783b */ /* 0x000ea80000000200 */
[----:B------:R-:W2:Y:S04]  /*aad0*/  LDSM.16.M88.4 R60, [R191+0x6c00] ;  /* 0x006c0000bf3c783b */ /* 0x000ea80000000200 */
[----:B------:R-:W2:Y:S01]  /*aae0*/  LDSM.16.M88.4 R12, [R192] ;  /* 0x00000000c00c783b */ /* 0x000ea20000000200 */
[C---:B-1----:R-:W-:Y:S03]  /*aaf0*/  HMMA.16816.F32 R196, R8.reuse, R52, RZ ;  /* 0x0000003408c4723c */ /* 0x042fe600000018ff */
[----:B------:R-:W1:Y:S04]  /*ab00*/  LDSM.16.M88.4 R16, [R193] ;  /* 0x00000000c110783b */ /* 0x000e680000000200 */
[----:B------:R-:W0:Y:S01]  /*ab10*/  LDGDEPBAR ;  /* 0x00000000000079af */ /* 0x000e220000000000 */
[C---:B----4-:R-:W-:Y:S06]  /*ab20*/  HMMA.16816.F32 R180, R8.reuse, R48, RZ ;  /* 0x0000003008b4723c */ /* 0x050fec00000018ff */
[C---:B---3--:R-:W-:Y:S06]  /*ab30*/  HMMA.16816.F32 R172, R8.reuse, R40, RZ ;  /* 0x0000002808ac723c */ /* 0x048fec00000018ff */
[C---:B------:R-:W-:Y:S06]  /*ab40*/  HMMA.16816.F32 R64, R8.reuse, R32, RZ ;  /* 0x000000200840723c */ /* 0x040fec00000018ff */
[C---:B------:R-:W-:Y:S06]  /*ab50*/  HMMA.16816.F32 R184, R8.reuse, R54, RZ ;  /* 0x0000003608b8723c */ /* 0x040fec00000018ff */
[C---:B------:R-:W-:Y:S06]  /*ab60*/  HMMA.16816.F32 R176, R8.reuse, R50, RZ ;  /* 0x0000003208b0723c */ /* 0x040fec00000018ff */
[C---:B------:R-:W-:Y:S06]  /*ab70*/  HMMA.16816.F32 R132, R8.reuse, R42, RZ ;  /* 0x0000002a0884723c */ /* 0x040fec00000018ff */
[----:B------:R-:W-:Y:S06]  /*ab80*/  HMMA.16816.F32 R8, R8, R34, RZ ;  /* 0x000000220808723c */ /* 0x000fec00000018ff */
[C---:B--2---:R-:W-:Y:S06]  /*ab90*/  HMMA.16816.F32 R228, R4.reuse, R28, R196 ;  /* 0x0000001c04e4723c */ /* 0x044fec00000018c4 */
        /* <DEDUP_REMOVED lines=15> */
[----:B------:R-:W-:Y:S05]  /*ac90*/  LDSM.16.M88.4 R12, [R189+0x7800] ;  /* 0x00780000bd0c783b */ /* 0x000fea0000000200 */
[C---:B-1----:R-:W-:Y:S01]  /*aca0*/  HMMA.16816.F32 R180, R16.reuse, R20, R4 ;  /* 0x0000001410b4723c */ /* 0x042fe20000001804 */
[----:B------:R-:W-:Y:S05]  /*acb0*/  LDSM.16.M88.4 R4, [R192+0x3000] ;  /* 0x00300000c004783b */ /* 0x000fea0000000200 */
[C---:B------:R-:W-:Y:S01]  /*acc0*/  HMMA.16816.F32 R40, R16.reuse, R22, R40 ;  /* 0x000000161028723c */ /* 0x040fe20000001828 */
[----:B------:R-:W1:Y:S05]  /*acd0*/  LDSM.16.M88.4 R20, [R189+0x7400] ;  /* 0x00740000bd14783b */ /* 0x000e6a0000000200 */
[C---:B------:R-:W-:Y:S06]  /*ace0*/  HMMA.16816.F32 R196, R16.reuse, R28, R64 ;  /* 0x0000001c10c4723c */ /* 0x040fec0000001840 */
[C---:B------:R-:W-:Y:S01]  /*acf0*/  HMMA.16816.F32 R184, R16.reuse, R24, R8 ;  /* 0x0000001810b8723c */ /* 0x040fe20000001808 */
[----:B------:R-:W-:Y:S05]  /*ad00*/  LDSM.16.M88.4 R8, [R192+0x2000] ;  /* 0x00200000c008783b */ /* 0x000fea0000000200 */
[C---:B------:R-:W-:Y:S01]  /*ad10*/  HMMA.16816.F32 R32, R16.reuse, R30, R52 ;  /* 0x0000001e1020723c */ /* 0x040fe20000001834 */
[----:B------:R-:W2:Y:S05]  /*ad20*/  LDSM.16.M88.4 R28, [R189+0x7c00] ;  /* 0x007c0000bd1c783b */ /* 0x000eaa0000000200 */
[C---:B------:R-:W-:Y:S01]  /*ad30*/  HMMA.16816.F32 R48, R16.reuse, R26, R48 ;  /* 0x0000001a1030723c */ /* 0x040fe20000001830 */
[----:B------:R-:W3:Y:S05]  /*ad40*/  LDSM.16.M88.4 R24, [R189+0x7000] ;  /* 0x00700000bd18783b */ /* 0x000eea0000000200 */
[C---:B------:R-:W-:Y:S06]  /*ad50*/  HMMA.16816.F32 R200, R16.reuse, R60, R132 ;  /* 0x0000003c10c8723c */ /* 0x040fec0000001884 */
[----:B------:R-:W-:Y:S01]  /*ad60*/  HMMA.16816.F32 R176, R16, R62, R176 ;  /* 0x0000003e10b0723c */ /* 0x000fe200000018b0 */
[----:B------:R-:W-:Y:S05]  /*ad70*/  LDSM.16.M88.4 R16, [R191+0x7800] ;  /* 0x00780000bf10783b */ /* 0x000fea0000000200 */
[C---:B-1----:R-:W-:Y:S06]  /*ad80*/  HMMA.16816.F32 R64, R4.reuse, R20, R216 ;  /* 0x000000140440723c */ /* 0x042fec00000018d8 */
[C---:B------:R-:W-:Y:S06]  /*ad90*/  HMMA.16816.F32 R60, R4.reuse, R22, R212 ;  /* 0x00000016043c723c */ /* 0x040fec00000018d4 */
[C---:B------:R-:W-:Y:S06]  /*ada0*/  HMMA.16816.F32 R52, R4.reuse, R12, R204 ;  /* 0x0000000c0434723c */ /* 0x040fec00000018cc */
[C---:B--2---:R-:W-:Y:S06]  /*adb0*/  HMMA.16816.F32 R248, R4.reuse, R28, R248 ;  /* 0x0000001c04f8723c */ /* 0x044fec00000018f8 */
[C---:B---3--:R-:W-:Y:S06]  /*adc0*/  HMMA.16816.F32 R172, R4.reuse, R24, R228 ;  /* 0x0000001804ac723c */ /* 0x048fec00000018e4 */
[C---:B------:R-:W-:Y:S06]  /*add0*/  HMMA.16816.F32 R132, R4.reuse, R26, R220 ;  /* 0x0000001a0484723c */ /* 0x040fec00000018dc */
[C---:B------:R-:W-:Y:S06]  /*ade0*/  HMMA.16816.F32 R208, R4.reuse, R14, R208 ;  /* 0x0000000e04d0723c */ /* 0x040fec00000018d0 */
[----:B------:R-:W-:Y:S01]  /*adf0*/  HMMA.16816.F32 R224, R4, R30, R224 ;  /* 0x0000001e04e0723c */ /* 0x000fe200000018e0 */
[----:B------:R-:W1:Y:S05]  /*ae00*/  LDSM.16.M88.4 R4, [R193+0x3000] ;  /* 0x00300000c104783b */ /* 0x000e6a0000000200 */
[C---:B------:R-:W-:Y:S06]  /*ae10*/  HMMA.16816.F32 R216, R8.reuse, R24, R196 ;  /* 0x0000001808d8723c */ /* 0x040fec00000018c4 */
[C---:B------:R-:W-:Y:S01]  /*ae20*/  HMMA.16816.F32 R212, R8.reuse, R26, R32 ;  /* 0x0000001a08d4723c */ /* 0x040fe20000001820 */
[----:B------:R-:W2:Y:S04]  /*ae30*/  LDSM.16.M88.4 R24, [R191+0x7000] ;  /* 0x00700000bf18783b */ /* 0x000ea80000000200 */
[----:B------:R-:W-:Y:S01]  /*ae40*/  LDSM.16.M88.4 R32, [R191+0x7c00] ;  /* 0x007c0000bf20783b */ /* 0x000fe20000000200 */
[C---:B------:R-:W-:Y:S06]  /*ae50*/  HMMA.16816.F32 R184, R8.reuse, R20, R184 ;  /* 0x0000001408b8723c */ /* 0x040fec00000018b8 */
[C---:B------:R-:W-:Y:S01]  /*ae60*/  HMMA.16816.F32 R48, R8.reuse, R22, R48 ;  /* 0x000000160830723c */ /* 0x040fe20000001830 */
[----:B------:R-:W3:Y:S05]  /*ae70*/  LDSM.16.M88.4 R20, [R191+0x7400] ;  /* 0x00740000bf14783b */ /* 0x000eea0000000200 */
[C---:B------:R-:W-:Y:S06]  /*ae80*/  HMMA.16816.F32 R196, R8.reuse, R12, R180 ;  /* 0x0000000c08c4723c */ /* 0x040fec00000018b4 */
[C---:B------:R-:W-:Y:S01]  /*ae90*/  HMMA.16816.F32 R40, R8.reuse, R14, R40 ;  /* 0x0000000e0828723c */ /* 0x040fe20000001828 */
[----:B------:R-:W4:Y:S05]  /*aea0*/  LDSM.16.M88.4 R12, [R193+0x2000] ;  /* 0x00200000c10c783b */ /* 0x000f2a0000000200 */
[----:B------:R-:W-:Y:S06]  /*aeb0*/  HMMA.16816.F32 R244, R8, R28, R200 ;  /* 0x0000001c08f4723c */ /* 0x000fec00000018c8 */
[C---:B-1----:R-:W-:Y:S06]  /*aec0*/  HMMA.16816.F32 R180, R4.reuse, R16, R52 ;  /* 0x0000001004b4723c */ /* 0x042fec0000001834 */
[C---:B--2---:R-:W-:Y:S06]  /*aed0*/  HMMA.16816.F32 R228, R4.reuse, R24, R172 ;  /* 0x0000001804e4723c */ /* 0x044fec00000018ac */
[C---:B------:R-:W-:Y:S06]  /*aee0*/  HMMA.16816.F32 R220, R4.reuse, R26, R132 ;  /* 0x0000001a04dc723c */ /* 0x040fec0000001884 */
[----:B------:R-:W-:Y:S01]  /*aef0*/  IMAD.MOV.U32 R28, RZ, RZ, R244 ;  /* 0x000000ffff1c7224 */ /* 0x000fe200078e00f4 */
[----:B---3--:R-:W-:Y:S01]  /*af00*/  HMMA.16816.F32 R204, R4, R20, R64 ;  /* 0x0000001404cc723c */ /* 0x008fe20000001840 */
[----:B------:R-:W-:-:S02]  /*af10*/  IMAD.MOV.U32 R3, RZ, RZ, R245 ;  /* 0x000000ffff037224 */ /* 0x000fc400078e00f5 */
[----:B------:R-:W-:Y:S02]  /*af20*/  IMAD.MOV.U32 R2, RZ, RZ, R246 ;  /* 0x000000ffff027224 */ /* 0x000fe400078e00f6 */
[----:B------:R-:W-:Y:S01]  /*af30*/  IMAD.MOV.U32 R0, RZ, RZ, R247 ;  /* 0x000000ffff007224 */ /* 0x000fe200078e00f7 */
[----:B------:R-:W-:Y:S06]  /*af40*/  HMMA.16816.F32 R200, R4, R22, R60 ;  /* 0x0000001604c8723c */ /* 0x000fec000000183c */
[----:B------:R-:W-:Y:S01]  /*af50*/  HMMA.16816.F32 R244, R8, R30, R176 ;  /* 0x0000001e08f4723c */ /* 0x000fe200000018b0 */
[----:B------:R-:W-:Y:S05]  /*af60*/  LDSM.16.M88.4 R8, [R192+0x4000] ;  /* 0x00400000c008783b */ /* 0x000fea0000000200 */
[C---:B------:R-:W-:Y:S06]  /*af70*/  HMMA.16816.F32 R176, R4.reuse, R18, R208 ;  /* 0x0000001204b0723c */ /* 0x040fec00000018d0 */
[----:B------:R-:W-:Y:S01]  /*af80*/  HMMA.16816.F32 R172, R4, R32, R248 ;  /* 0x0000002004ac723c */ /* 0x000fe200000018f8 */
[----:B------:R-:W-:-:S02]  /*af90*/  IMAD.MOV.U32 R208, RZ, RZ, R28 ;  /* 0x000000ffffd07224 */ /* 0x000fc400078e001c */
[----:B------:R-:W-:Y:S01]  /*afa0*/  LDSM.16.M88.4 R28, [R189+0x8c00] ;  /* 0x008c0000bd1c783b */ /* 0x000fe20000000200 */
[----:B------:R-:W-:Y:S02]  /*afb0*/  IMAD.MOV.U32 R209, RZ, RZ, R3 ;  /* 0x000000ffffd17224 */ /* 0x000fe400078e0003 */
[----:B------:R-:W-:Y:S01]  /*afc0*/  HMMA.16816.F32 R132, R4, R34, R224 ;  /* 0x000000220484723c */ /* 0x000fe200000018e0 */
[----:B------:R-:W-:Y:S01]  /*afd0*/  LDSM.16.M88.4 R4, [R192+0x5000] ;  /* 0x00500000c004783b */ /* 0x000fe20000000200 */
[----:B------:R-:W-:Y:S02]  /*afe0*/  IMAD.MOV.U32 R210, RZ, RZ, R2 ;  /* 0x000000ffffd27224 */ /* 0x000fe400078e0002 */
[----:B------:R-:W-:Y:S02]  /*aff0*/  IMAD.MOV.U32 R211, RZ, RZ, R0 ;  /* 0x000000ffffd37224 */ /* 0x000fe400078e0000 */
[C---:B----4-:R-:W-:Y:S06]  /*b000*/  HMMA.16816.F32 R52, R12.reuse, R20, R184 ;  /* 0x000000140c34723c */ /* 0x050fec00000018b8 */
[C---:B------:R-:W-:Y:S01]  /*b010*/  HMMA.16816.F32 R48, R12.reuse, R22, R48 ;  /* 0x000000160c30723c */ /* 0x040fe20000001830 */
[----:B------:R-:W1:Y:S05]  /*b020*/  LDSM.16.M88.4 R20, [R189+0x8400] ;  /* 0x00840000bd14783b */ /* 0x000e6a0000000200 */
[C---:B------:R-:W-:Y:S06]  /*b030*/  HMMA.16816.F32 R196, R12.reuse, R16, R196 ;  /* 0x000000100cc4723c */ /* 0x040fec00000018c4 */
[C---:B------:R-:W-:Y:S01]  /*b040*/  HMMA.16816.F32 R40, R12.reuse, R18, R40 ;  /* 0x000000120c28723c */ /* 0x040fe20000001828 */
[----:B------:R-:W2:Y:S05]  /*b050*/  LDSM.16.M88.4 R16, [R189+0x8800] ;  /* 0x00880000bd10783b */ /* 0x000eaa0000000200 */
[C---:B------:R-:W-:Y:S06]  /*b060*/  HMMA.16816.F32 R64, R12.reuse, R24, R216 ;  /* 0x000000180c40723c */ /* 0x040fec00000018d8 */
[C---:B------:R-:W-:Y:S01]  /*b070*/  HMMA.16816.F32 R60, R12.reuse, R26, R212 ;  /* 0x0000001a0c3c723c */ /* 0x040fe200000018d4 */
[----:B------:R-:W3:Y:S05]  /*b080*/  LDSM.16.M88.4 R24, [R189+0x8000] ;  /* 0x00800000bd18783b */ /* 0x000eea0000000200 */
[C---:B------:R-:W-:Y:S06]  /*b090*/  HMMA.16816.F32 R184, R12.reuse, R32, R208 ;  /* 0x000000200cb8723c */ /* 0x040fec00000018d0 */
[----:B------:R-:W-:Y:S06]  /*b0a0*/  HMMA.16816.F32 R12, R12, R34, R244 ;  /* 0x000000220c0c723c */ /* 0x000fec00000018f4 */
[C---:B-1----:R-:W-:Y:S06]  /*b0b0*/  HMMA.16816.F32 R208, R4.reuse, R20, R204 ;  /* 0x0000001404d0723c */ /* 0x042fec00000018cc */
[C---:B------:R-:W-:Y:S06]  /*b0c0*/  HMMA.16816.F32 R204, R4.reuse, R22, R200 ;  /* 0x0000001604cc723c */ /* 0x040fec00000018c8 */
[C---:B--2---:R-:W-:Y:S06]  /*b0d0*/  HMMA.16816.F32 R200, R4.reuse, R16, R180 ;  /* 0x0000001004c8723c */ /* 0x044fec00000018b4 */
[C---:B------:R-:W-:Y:S06]  /*b0e0*/  HMMA.16816.F32 R180, R4.reuse, R18, R176 ;  /* 0x0000001204b4723c */ /* 0x040fec00000018b0 */
[C---:B------:R-:W-:Y:S06]  /*b0f0*/  HMMA.16816.F32 R176, R4.reuse, R28, R172 ;  /* 0x0000001c04b0723c */ /* 0x040fec00000018ac */
[----:B------:R-:W-:Y:S06]  /*b100*/  HMMA.16816.F32 R172, R4, R30, R132 ;  /* 0x0000001e04ac723c */ /* 0x000fec0000001884 */
[C---:B---3--:R-:W-:Y:S06]  /*b110*/  HMMA.16816.F32 R132, R8.reuse, R24, R64 ;  /* 0x000000180884723c */ /* 0x048fec0000001840 */
[C---:B------:R-:W-:Y:S06]  /*b120*/  HMMA.16816.F32 R64, R8.reuse, R26, R60 ;  /* 0x0000001a0840723c */ /* 0x040fec000000183c */
[C---:B------:R-:W-:Y:S06]  /*b130*/  HMMA.16816.F32 R60, R8.reuse, R20, R52 ;  /* 0x00000014083c723c */ /* 0x040fec0000001834 */
[----:B------:R-:W-:Y:S06]  /*b140*/  HMMA.16816.F32 R32, R8, R28, R184 ;  /* 0x0000001c0820723c */ /* 0x000fec00000018b8 */
[C---:B------:R-:W-:Y:S06]  /*b150*/  HMMA.16816.F32 R228, R4.reuse, R24, R228 ;  /* 0x0000001804e4723c */ /* 0x040fec00000018e4 */
[----:B------:R-:W-:Y:S01]  /*b160*/  HMMA.16816.F32 R220, R4, R26, R220 ;  /* 0x0000001a04dc723c */ /* 0x000fe200000018dc */
[----:B------:R-:W-:Y:S04]  /*b170*/  LDSM.16.M88.4 R4, [R193+0x5000] ;  /* 0x00500000c104783b */ /* 0x000fe80000000200 */
[----:B------:R-:W1:Y:S01]  /*b180*/  LDSM.16.M88.4 R24, [R191+0x8000] ;  /* 0x00800000bf18783b */ /* 0x000e620000000200 */
[C---:B------:R-:W-:Y:S03]  /*b190*/  HMMA.16816.F32 R52, R8.reuse, R22, R48 ;  /* 0x000000160834723c */ /* 0x040fe60000001830 */
[----:B------:R-:W-:Y:S03]  /*b1a0*/  LDSM.16.M88.4 R20, [R191+0x8400] ;  /* 0x00840000bf14783b */ /* 0x000fe60000000200 */
[C---:B------:R-:W-:Y:S01]  /*b1b0*/  HMMA.16816.F32 R28, R8.reuse, R30, R12 ;  /* 0x0000001e081c723c */ /* 0x040fe2000000180c */
[----:B------:R-:W2:Y:S05]  /*b1c0*/  LDSM.16.M88.4 R12, [R191+0x8c00] ;  /* 0x008c0000bf0c783b */ /* 0x000eaa0000000200 */
[C---:B------:R-:W-:Y:S06]  /*b1d0*/  HMMA.16816.F32 R48, R8.reuse, R16, R196 ;  /* 0x000000100830723c */ /* 0x040fec00000018c4 */
[----:B------:R-:W-:Y:S01]  /*b1e0*/  HMMA.16816.F32 R40, R8, R18, R40 ;  /* 0x000000120828723c */ /* 0x000fe20000001828 */
[----:B------:R-:W3:Y:S04]  /*b1f0*/  LDSM.16.M88.4 R8, [R193+0x4000] ;  /* 0x00400000c108783b */ /* 0x000ee80000000200 */
[----:B------:R-:W4:Y:S01]  /*b200*/  LDSM.16.M88.4 R16, [R191+0x8800] ;  /* 0x00880000bf10783b */ /* 0x000f220000000200 */
[----:B------:R-:W-:-:S04]  /*b210*/  DEPBAR.LE SB0, 0x0 ;  /* 0x000080000000791a */ /* 0x000fc80000000000 */
[C---:B-1----:R-:W-:Y:S06]  /*b220*/  HMMA.16816.F32 R228, R4.reuse, R24, R228 ;  /* 0x0000001804e4723c */ /* 0x042fec00000018e4 */
[C---:B------:R-:W-:Y:S06]  /*b230*/  HMMA.16816.F32 R220, R4.reuse, R26, R220 ;  /* 0x0000001a04dc723c */ /* 0x040fec00000018dc */
[C---:B--2---:R-:W-:Y:S06]  /*b240*/  HMMA.16816.F32 R184, R4.reuse, R12, R176 ;  /* 0x0000000c04b8723c */ /* 0x044fec00000018b0 */
[----:B------:R-:W-:Y:S06]  /*b250*/  HMMA.16816.F32 R196, R4, R14, R172 ;  /* 0x0000000e04c4723c */ /* 0x000fec00000018ac */
[C---:B---3--:R-:W-:Y:S06]  /*b260*/  HMMA.16816.F32 R176, R8.reuse, R24, R132 ;  /* 0x0000001808b0723c */ /* 0x048fec0000001884 */
[C---:B------:R-:W-:Y:S06]  /*b270*/  HMMA.16816.F32 R172, R8.reuse, R26, R64 ;  /* 0x0000001a08ac723c */ /* 0x040fec0000001840 */
        /* <DEDUP_REMOVED lines=8> */
[C---:B------:R-:W-:Y:S06]  /*b300*/  HMMA.16816.F32 R48, R8.reuse, R12, R32 ;  /* 0x0000000c0830723c */ /* 0x040fec0000001820 */
[----:B------:R-:W-:Y:S01]  /*b310*/  HMMA.16816.F32 R40, R8, R14, R28 ;  /* 0x0000000e0828723c */ /* 0x000fe2000000181c */
[----:B------:R-:W-:Y:S06]  /*b320*/  BAR.SYNC.DEFER_BLOCKING 0x0 ;  /* 0x0000000000007b1d */ /* 0x000fec0000010000 */
[----:B------:R-:W-:-:S02]  /*b330*/  NOP ;  /* 0x0000000000007918 */ /* 0x000fc40000000000 */
[----:B------:R-:W-:-:S15]  /*b340*/  @P0 BRA `(.L_x_564) ;  /* 0x0000000400000947 */ /* 0x000fde0003800000 */
[----:B------:R-:W2:Y:S01]  /*b350*/  LDL.64 R242, [R1+0x130] ;  /* 0x0001300001f27983 */ /* 0x000ea20000100a00 */
[----:B------:R-:W1:Y:S01]  /*b360*/  @!P4 LDC.64 R6, c[0x0][0x218] ;  /* 0x00008600ff06cb82 */ /* 0x000e620000000a00 */
[----:B------:R-:W-:Y:S01]  /*b370*/  UIADD3 UR6, UR18, -0x3, URZ ;  /* 0xfffffffd12067890 */ /* 0x000fe2000fffe03f */
[----:B------:R-:W-:Y:S01]  /*b380*/  BSSY B0, `(.L_x_565) ;  /* 0x000003b000007945 */ /* 0x000fe20003800000 */
[----:B------:R3:W-:Y:S02]  /*b390*/  @P5 STS [R195+0x6000], RZ ;  /* 0x006000ffc3005388 */ /* 0x0007e40000000800 */
[----:B------:R-:W-:Y:S02]  /*b3a0*/  USHF.R.S32.HI UR4, URZ, 0x1f, UR6 ;  /* 0x0000001f3f047899 */ /* 0x000fe40008011406 */
[----:B------:R-:W-:Y:S01]  /*b3b0*/  UIMAD UR28, UR28, UR6, URZ ;  /* 0x000000061c1c72a4 */ /* 0x000fe2000f8e023f */
[----:B------:R-:W4:Y:S01]  /*b3c0*/  @!P5 LDC.64 R4, c[0x0][0x218] ;  /* 0x00008600ff04db82 */ /* 0x000f220000000a00 */
[----:B------:R-:W-:Y:S01]  /*b3d0*/  IMAD.U32 R2, RZ, RZ, UR6 ;  /* 0x00000006ff027e24 */ /* 0x000fe2000f8e00ff */
[----:B------:R3:W-:Y:S01]  /*b3e0*/  @P5 STS [R195+0x6004], RZ ;  /* 0x006004ffc3005388 */ /* 0x0007e20000000800 */
[----:B------:R-:W-:-:S03]  /*b3f0*/  UIMAD UR4, UR4, UR29, UR28 ;  /* 0x0000001d040472a4 */ /* 0x000fc6000f8e021c */
[----:B------:R3:W-:Y:S02]  /*b400*/  @P5 STS.64 [R195+0x6008], RZ ;  /* 0x006008ffc3005388 */ /* 0x0007e40000000a00 */
[----:B------:R-:W5:Y:S08]  /*b410*/  @!P3 LDC.64 R8, c[0x0][0x218] ;  /* 0x00008600ff08bb82 */ /* 0x000f700000000a00 */
[----:B------:R-:W3:Y:S08]  /*b420*/  @!P5 LDC.64 R12, c[0x0][0x218] ;  /* 0x00008600ff0cdb82 */ /* 0x000ef00000000a00 */
[----:B------:R-:W3:Y:S01]  /*b430*/  @!P4 LDC.64 R16, c[0x0][0x218] ;  /* 0x00008600ff10cb82 */ /* 0x000ee20000000a00 */
[----:B--2---:R-:W-:-:S04]  /*b440*/  IMAD.WIDE.U32 R2, R2, UR29, R242 ;  /* 0x0000001d02027c25 */ /* 0x004fc8000f8e00f2 */
[----:B------:R-:W-:Y:S01]  /*b450*/  VIADD R3, R3, UR4 ;  /* 0x0000000403037c36 */ /* 0x000fe20008000000 */
[C---:B-1----:R-:W-:Y:S02]  /*b460*/  @!P4 LEA R10, P0, R2.reuse, R6, 0x1 ;  /* 0x00000006020ac211 */ /* 0x042fe400078008ff */
[C---:B----4-:R-:W-:Y:S02]  /*b470*/  @!P5 LEA R14, P1, R2.reuse, R4, 0x1 ;  /* 0x00000004020ed211 */ /* 0x050fe400078208ff */
[C-C-:B------:R-:W-:Y:S02]  /*b480*/  @!P4 LEA.HI.X R11, R2.reuse, R7, R3.reuse, 0x1, P0 ;  /* 0x00000007020bc211 */ /* 0x140fe400000f0c03 */
[C---:B------:R-:W-:Y:S02]  /*b490*/  IADD3 R0, P0, R2.reuse, UR31, RZ ;  /* 0x0000001f02007c10 */ /* 0x040fe4000ff1e0ff */
[C---:B------:R-:W-:Y:S02]  /*b4a0*/  @!P5 LEA.HI.X R15, R2.reuse, R5, R3, 0x1, P1 ;  /* 0x00000005020fd211 */ /* 0x040fe400008f0c03 */
[----:B-----5:R-:W-:-:S02]  /*b4b0*/  @!P3 LEA R8, P1, R2, R8, 0x1 ;  /* 0x000000080208b211 */ /* 0x020fc400078208ff */
[----:B------:R-:W-:Y:S01]  /*b4c0*/  IADD3.X R4, R3, UR30, RZ, P0, !PT ;  /* 0x0000001e03047c10 */ /* 0x000fe200087fe4ff */
[----:B------:R-:W-:Y:S01]  /*b4d0*/  @!PT LDS RZ, [RZ] ;  /* 0x00000000fffff984 */ /* 0x000fe20000000800 */
[----:B------:R-:W-:Y:S01]  /*b4e0*/  @!PT LDS RZ, [RZ] ;  /* 0x00000000fffff984 */ /* 0x000fe20000000800 */
[----:B------:R-:W-:Y:S01]  /*b4f0*/  @!PT LDS RZ, [RZ] ;  /* 0x00000000fffff984 */ /* 0x000fe20000000800 */
[----:B------:R1:W-:Y:S01]  /*b500*/  @!P5 LDGSTS.E.BYPASS.LTC128B.128 [R195+0x6000], desc[UR22][R14.64] ;  /* 0x060000000ec3dfae */ /* 0x0003e2000b901d56 */
[C---:B---3--:R-:W-:Y:S02]  /*b510*/  @!P5 LEA R12, P2, R0.reuse, R12, 0x1 ;  /* 0x0000000c000cd211 */ /* 0x048fe400078408ff */
[----:B------:R-:W-:Y:S01]  /*b520*/  @!P4 LEA R6, P0, R0, R16, 0x1 ;  /* 0x000000100006c211 */ /* 0x000fe200078008ff */
[----:B------:R1:W-:Y:S01]  /*b530*/  @P4 STS.128 [R195+0x7000], RZ ;  /* 0x007000ffc3004388 */ /* 0x0003e20000000c00 */
[----:B------:R-:W-:Y:S02]  /*b540*/  @!P3 LEA.HI.X R9, R2, R9, R3, 0x1, P1 ;  /* 0x000000090209b211 */ /* 0x000fe400008f0c03 */
[C-C-:B------:R-:W-:Y:S01]  /*b550*/  @!P5 LEA.HI.X R13, R0.reuse, R13, R4.reuse, 0x1, P2 ;  /* 0x0000000d000dd211 */ /* 0x140fe200010f0c04 */
        /* <DEDUP_REMOVED lines=23> */
[----:B------:R-:W-:-:S04]  /*b6d0*/  LEA R2, P0, R0, UR6, 0x1 ;  /* 0x0000000600027c11 */ /* 0x000fc8000f8008ff */
[----:B------:R-:W-:-:S05]  /*b6e0*/  LEA.HI.X R3, R0, UR7, R4, 0x1, P0 ;  /* 0x0000000700037c11 */ /* 0x000fca00080f0c04 */
[----:B------:R-:W-:Y:S01]  /*b6f0*/  @!PT LDS RZ, [RZ] ;  /* 0x00000000fffff984 */ /* 0x000fe20000000800 */
[----:B------:R-:W-:Y:S01]  /*b700*/  @!PT LDS RZ, [RZ] ;  /* 0x00000000fffff984 */ /* 0x000fe20000000800 */
[----:B------:R-:W-:Y:S01]  /*b710*/  @!PT LDS RZ, [RZ] ;  /* 0x00000000fffff984 */ /* 0x000fe20000000800 */
[----:B------:R2:W-:Y:S04]  /*b720*/  LDGSTS.E.BYPASS.LTC128B.128 [R195+0x8800], desc[UR22][R2.64+0x80] ;  /* 0x0880008002c37fae */ /* 0x0005e8000b901d56 */
.L_x_566:
[----:B------:R-:W-:Y:S05]  /*b730*/  BSYNC B0 ;  /* 0x0000000000007941 */ /* 0x000fea0003800000 */
.L_x_565:
[----:B------:R-:W0:Y:S02]  /*b740*/  LDGDEPBAR ;  /* 0x00000000000079af */ /* 0x000e240000000000 */
.L_x_564:
[----:B-1----:R-:W3:Y:S04]  /*b750*/  LDL.64 R6, [R1+0x38] ;  /* 0x0000380001067983 */ /* 0x002ee80000100a00 */
[----:B------:R-:W4:Y:S01]  /*b760*/  LDL.64 R4, [R1+0x40] ;  /* 0x0000400001047983 */ /* 0x000f220000100a00 */
[----:B--2---:R-:W-:Y:S01]  /*b770*/  IMAD.U32 R2, RZ, RZ, UR42 ;  /* 0x0000002aff027e24 */ /* 0x004fe2000f8e00ff */
[----:B------:R-:W1:Y:S02]  /*b780*/  S2R R0, SR_TID.X ;  /* 0x0000000000007919 */ /* 0x000e640000002100 */
[----:B------:R-:W-:Y:S04]  /*b790*/  STL.64 [R1+0x218], R36 ;  /* 0x0002182401007387 */ /* 0x000fe80000100a00 */
[----:B------:R-:W-:Y:S04]  /*b7a0*/  STL.64 [R1+0x210], R46 ;  /* 0x0002102e01007387 */ /* 0x000fe80000100a00 */
[----:B------:R-:W-:Y:S04]  /*b7b0*/  STL.64 [R1+0x208], R44 ;  /* 0x0002082c01007387 */ /* 0x000fe80000100a00 */
[----:B------:R-:W-:Y:S04]  /*b7c0*/  STL.64 [R1+0x200], R38 ;  /* 0x0002002601007387 */ /* 0x000fe80000100a00 */
[----:B------:R-:W-:Y:S04]  /*b7d0*/  STL [R1+0x1f4], R188 ;  /* 0x0001f4bc01007387 */ /* 0x000fe80000100800 */
[----:B------:R-:W-:Y:S04]  /*b7e0*/  STL [R1+0x1f0], R190 ;  /* 0x0001f0be01007387 */ /* 0x000fe80000100800 */
[----:B------:R-:W-:Y:S01]  /*b7f0*/  STL [R1+0x1d0], R195 ;  /* 0x0001d0c301007387 */ /* 0x000fe20000100800 */
[----:B-1----:R-:W-:-:S03]  /*b800*/  IMAD.SHL.U32 R0, R0, 0x2, RZ ;  /* 0x0000000200007824 */ /* 0x002fc600078e00ff */
[----:B------:R-:W-:Y:S02]  /*b810*/  STL [R1+0x1cc], R193 ;  /* 0x0001ccc101007387 */ /* 0x000fe40000100800 */
[----:B------:R-:W-:Y:S02]  /*b820*/  LOP3.LUT R0, R0, 0x6, RZ, 0xc0, !PT ;  /* 0x0000000600007812 */ /* 0x000fe400078ec0ff */
[----:B------:R-:W-:Y:S03]  /*b830*/  STL [R1+0x1c8], R192 ;  /* 0x0001c8c001007387 */ /* 0x000fe60000100800 */
[----:B------:R-:W-:Y:S01]  /*b840*/  IMAD R2, R2, 0x40, R0 ;  /* 0x0000004002027824 */ /* 0x000fe200078e0200 */
[----:B------:R-:W-:Y:S03]  /*b850*/  STL [R1+0x1c4], R191 ;  /* 0x0001c4bf01007387 */ /* 0x000fe60000100800 */
[C---:B------:R-:W-:Y:S01]  /*b860*/  VIADD R14, R2.reuse, 0x1 ;  /* 0x00000001020e7836 */ /* 0x040fe20000000000 */
[CC--:B------:R-:W-:Y:S01]  /*b870*/  ISETP.GE.AND P0, PT, R2.reuse, R56.reuse, PT ;  /* 0x000000380200720c */ /* 0x0c0fe20003f06270 */
[C---:B------:R-:W-:Y:S01]  /*b880*/  VIADD R13, R2.reuse, 0x8 ;  /* 0x00000008020d7836 */ /* 0x040fe20000000000 */
[----:B------:R-:W-:Y:S01]  /*b890*/  STL [R1+0x1c0], R189 ;  /* 0x0001c0bd01007387 */ /* 0x000fe20000100800 */
[----:B------:R-:W-:Y:S01]  /*b8a0*/  VIADD R12, R2, 0x9 ;  /* 0x00000009020c7836 */ /* 0x000fe20000000000 */
[----:B------:R-:W-:Y:S01]  /*b8b0*/  FSEL R3, R176, -INF , !P0 ;  /* 0xff800000b0037808 */ /* 0x000fe20004000000 */
[----:B------:R-:W-:Y:S01]  /*b8c0*/  VIADD R11, R2, 0x10 ;  /* 0x00000010020b7836 */ /* 0x000fe20000000000 */
[-C--:B------:R-:W-:Y:S01]  /*b8d0*/  ISETP.GE.AND P2, PT, R14, R56.reuse, PT ;  /* 0x000000380e00720c */ /* 0x080fe20003f46270 */
[C---:B------:R-:W-:Y:S01]  /*b8e0*/  VIADD R10, R2.reuse, 0x11 ;  /* 0x00000011020a7836 */ /* 0x040fe20000000000 */
[-C--:B------:R-:W-:Y:S01]  /*b8f0*/  ISETP.GE.AND P1, PT, R13, R56.reuse, PT ;  /* 0x000000380d00720c */ /* 0x080fe20003f26270 */
[C---:B------:R-:W-:Y:S01]  /*b900*/  VIADD R9, R2.reuse, 0x18 ;  /* 0x0000001802097836 */ /* 0x040fe20000000000 */
[----:B------:R-:W-:Y:S01]  /*b910*/  FSEL R33, R177, -INF , !P2 ;  /* 0xff800000b1217808 */ /* 0x000fe20005000000 */
[C---:B------:R-:W-:Y:S01]  /*b920*/  VIADD R8, R2.reuse, 0x19 ;  /* 0x0000001902087836 */ /* 0x040fe20000000000 */
[----:B------:R-:W-:Y:S01]  /*b930*/  FMNMX.FTZ R0, R131, R3, !PT ;  /* 0x0000000383007209 */ /* 0x000fe20007810000 */
[----:B------:R-:W-:Y:S01]  /*b940*/  VIADD R15, R2, 0x30 ;  /* 0x00000030020f7836 */ /* 0x000fe20000000000 */
[----:B------:R-:W-:Y:S01]  /*b950*/  ISETP.GE.AND P0, PT, R12, R56, PT ;  /* 0x000000380c00720c */ /* 0x000fe20003f06270 */
[----:B------:R-:W-:Y:S01]  /*b960*/  VIADD R16, R2, 0x31 ;  /* 0x0000003102107836 */ /* 0x000fe20000000000 */
[----:B------:R-:W-:Y:S01]  /*b970*/  FSEL R32, R172, -INF , !P1 ;  /* 0xff800000ac207808 */ /* 0x000fe20004800000 */
[C---:B------:R-:W-:Y:S01]  /*b980*/  VIADD R17, R2.reuse, 0x38 ;  /* 0x0000003802117836 */ /* 0x040fe20000000000 */
[----:B------:R-:W-:Y:S01]  /*b990*/  FMNMX.FTZ R0, R33, R0, !PT ;  /* 0x0000000021007209 */ /* 0x000fe20007810000 */
[----:B------:R-:W-:Y:S01]  /*b9a0*/  VIADD R18, R2, 0x39 ;  /* 0x0000003902127836 */ /* 0x000fe20000000000 */
[----:B------:R-:W-:Y:S01]  /*b9b0*/  ISETP.GE.AND P6, PT, R11, R56, PT ;  /* 0x000000380b00720c */ /* 0x000fe20003fc6270 */
[----:B------:R-:W-:Y:S01]  /*b9c0*/  STL [R1+0x1d4], R56 ;  /* 0x0001d43801007387 */ /* 0x000fe20000100800 */
        /* <DEDUP_REMOVED lines=12> */
[----:B------:R-:W-:-:S04]  /*ba90*/  FMNMX.FTZ R0, R28, R0, !PT ;  /* 0x000000001c007209 */ /* 0x000fc80007810000 */
[----:B------:R-:W-:Y:S01]  /*baa0*/  FMNMX.FTZ R0, R27, R0, !PT ;  /* 0x000000001b007209 */ /* 0x000fe20007810000 */
[----:B---3--:R-:W-:Y:S02]  /*bab0*/  IMAD.MOV.U32 R213, RZ, RZ, R7 ;  /* 0x000000ffffd57224 */ /* 0x008fe400078e0007 */
[C---:B------:R-:W-:Y:S02]  /*bac0*/  VIADD R7, R2.reuse, 0x20 ;  /* 0x0000002002077836 */ /* 0x040fe40000000000 */
[----:B------:R-:W-:Y:S01]  /*bad0*/  IMAD.MOV.U32 R212, RZ, RZ, R6 ;  /* 0x000000ffffd47224 */ /* 0x000fe200078e0006 */
[C---:B------:R-:W-:Y:S01]  /*bae0*/  IADD3 R6, R2.reuse, 0x21, RZ ;  /* 0x0000002102067810 */ /* 0x040fe20007ffe0ff */
[----:B----4-:R-:W-:Y:S01]  /*baf0*/  IMAD.MOV.U32 R215, RZ, RZ, R5 ;  /* 0x000000ffffd77224 */ /* 0x010fe200078e0005 */
[-C--:B------:R-:W-:Y:S01]  /*bb00*/  ISETP.GE.AND P6, PT, R7, R56.reuse, PT ;  /* 0x000000380700720c */ /* 0x080fe20003fc6270 */
[----:B------:R-:W-:Y:S01]  /*bb10*/  VIADD R5, R2, 0x28 ;  /* 0x0000002802057836 */ /* 0x000fe20000000000 */
[-C--:B------:R-:W-:Y:S01]  /*bb20*/  ISETP.GE.AND P2, PT, R6, R56.reuse, PT ;  /* 0x000000380600720c */ /* 0x080fe20003f46270 */
[----:B------:R-:W-:Y:S01]  /*bb30*/  IMAD.MOV.U32 R214, RZ, RZ, R4 ;  /* 0x000000ffffd67224 */ /* 0x000fe200078e0004 */
[----:B------:R-:W-:Y:S01]  /*bb40*/  FSEL R26, R60, -INF , !P6 ;  /* 0xff8000003c1a7808 */ /* 0x000fe20007000000 */
[----:B------:R-:W-:Y:S01]  /*bb50*/  VIADD R4, R2, 0x29 ;  /* 0x0000002902047836 */ /* 0x000fe20000000000 */
[----:B------:R-:W-:Y:S01]  /*bb60*/  ISETP.GE.AND P1, PT, R5, R56, PT ;  /* 0x000000380500720c */ /* 0x000fe20003f26270 */
[----:B------:R-:W-:Y:S01]  /*bb70*/  IMAD.MOV.U32 R226, RZ, RZ, R214 ;  /* 0x000000ffffe27224 */ /* 0x000fe200078e00d6 */
[----:B------:R-:W-:Y:S01]  /*bb80*/  FSEL R25, R61, -INF , !P2 ;  /* 0xff8000003d197808 */ /* 0x000fe20005000000 */
[----:B------:R-:W-:Y:S01]  /*bb90*/  IMAD.MOV.U32 R227, RZ, RZ, R215 ;  /* 0x000000ffffe37224 */ /* 0x000fe200078e00d7 */
[----:B------:R-:W-:Y:S01]  /*bba0*/  FMNMX.FTZ R0, R26, R0, !PT ;  /* 0x000000001a007209 */ /* 0x000fe20007810000 */
[----:B------:R-:W-:Y:S01]  /*bbb0*/  IMAD.MOV.U32 R224, RZ, RZ, R212 ;  /* 0x000000ffffe07224 */ /* 0x000fe200078e00d4 */
[----:B------:R-:W-:Y:S01]  /*bbc0*/  ISETP.GE.AND P0, PT, R4, R56, PT ;  /* 0x000000380400720c */ /* 0x000fe20003f06270 */
[----:B------:R-:W-:Y:S01]  /*bbd0*/  IMAD.MOV.U32 R225, RZ, RZ, R213 ;  /* 0x000000ffffe17224 */ /* 0x000fe200078e00d5 */
        /* <DEDUP_REMOVED lines=14> */
[----:B------:R-:W-:Y:S02]  /*bcc0*/  FSEL R19, R41, -INF , !P1 ;  /* 0xff80000029137808 */ /* 0x000fe40004800000 */
[----:B------:R-:W-:-:S04]  /*bcd0*/  FMNMX.FTZ R0, R20, R0, !PT ;  /* 0x0000000014007209 */ /* 0x000fc80007810000 */
[----:B------:R-:W-:-:S05]  /*bce0*/  FMNMX.FTZ R0, R19, R0, !PT ;  /* 0x0000000013007209 */ /* 0x000fca0007810000 */
[----:B------:R-:W1:Y:S02]  /*bcf0*/  SHFL.BFLY PT, R34, R0, 0x2, 0x1f ;  /* 0x0c401f0000227f89 */ /* 0x000e6400000e0000 */
[----:B-1----:R-:W-:-:S05]  /*bd00*/  FMNMX.FTZ R0, R0, R34, !PT ;  /* 0x0000002200007209 */ /* 0x002fca0007810000 */
[----:B------:R-:W1:Y:S02]  /*bd10*/  SHFL.BFLY PT, R34, R0, 0x1, 0x1f ;  /* 0x0c201f0000227f89 */ /* 0x000e6400000e0000 */
[----:B-1----:R-:W-:-:S04]  /*bd20*/  FMNMX.FTZ R35, R0, R34, !PT ;  /* 0x0000002200237209 */ /* 0x002fc80007810000 */
[C---:B------:R-:W-:Y:S01]  /*bd30*/  FSETP.NEU.FTZ.AND P0, PT, R35.reuse, -INF , PT ;  /* 0xff8000002300780b */ /* 0x040fe20003f1d000 */
[----:B------:R1:W-:Y:S03]  /*bd40*/  STL [R1+0x68], R35 ;  /* 0x0000682301007387 */ /* 0x0003e60000100800 */
[----:B------:R-:W-:Y:S01]  /*bd50*/  FSEL R0, R35, RZ, P0 ;  /* 0x000000ff23007208 */ /* 0x000fe20000000000 */
[----:B------:R-:W2:Y:S04]  /*bd60*/  LDL.LU R44, [R1+0x6c] ;  /* 0x00006c00012c7983 */ /* 0x000ea80000300800 */
[----:B------:R-:W-:Y:S01]  /*bd70*/  FADD.FTZ R34, R131, -R0 ;  /* 0x8000000083227221 */ /* 0x000fe20000010000 */
[----:B------:R-:W-:-:S05]  /*bd80*/  FMUL.FTZ R0, R35, UR41 ;  /* 0x0000002923007c20 */ /* 0x000fca0008410000 */
[----:B------:R-:W-:Y:S01]  /*bd90*/  FSEL R0, R0, RZ, P0 ;  /* 0x000000ff00007208 */ /* 0x000fe20000000000 */
[----:B-1----:R-:W-:-:S04]  /*bda0*/  FMUL.FTZ R35, R34, UR41 ;  /* 0x0000002922237c20 */ /* 0x002fc80008410000 */
[--C-:B------:R-:W-:Y:S02]  /*bdb0*/  FFMA.FTZ R34, R3, UR41, -R0.reuse ;  /* 0x0000002903227c23 */ /* 0x100fe40008010800 */
[----:B------:R-:W1:Y:S01]  /*bdc0*/  MUFU.EX2 R3, R35 ;  /* 0x0000002300037308 */ /* 0x000e620000000800 */
        /* <DEDUP_REMOVED lines=14> */
[----:B------:R-:W-:Y:S01]  /*beb0*/  FFMA.FTZ R217, R19, UR41, -R0 ;  /* 0x0000002913d97c23 */ /* 0x000fe20008010800 */
[-C--:B-1----:R-:W-:Y:S01]  /*bec0*/  FMUL.FTZ R20, R152, R3.reuse ;  /* 0x0000000398147220 */ /* 0x082fe20000410000 */
[----:B------:R-:W-:-:S04]  /*bed0*/  FMUL.FTZ R0, R153, R3 ;  /* 0x0000000399007220 */ /* 0x000fc80000410000 */
[----:B------:R1:W-:Y:S04]  /*bee0*/  STL [R1+0xb0], R20 ;  /* 0x0000b01401007387 */ /* 0x0003e80000100800 */
[----:B------:R3:W-:Y:S01]  /*bef0*/  STL [R1+0xb4], R0 ;  /* 0x0000b40001007387 */ /* 0x0007e20000100800 */
[-C--:B------:R-:W-:Y:S01]  /*bf00*/  FMUL.FTZ R21, R93, R3.reuse ;  /* 0x000000035d157220 */ /* 0x080fe20000410000 */
[-C--:B-1----:R-:W-:Y:S01]  /*bf10*/  FMUL.FTZ R20, R76, R3.reuse ;  /* 0x000000034c147220 */ /* 0x082fe20000410000 */
[----:B---3--:R-:W-:-:S04]  /*bf20*/  FMUL.FTZ R0, R77, R3 ;  /* 0x000000034d007220 */ /* 0x008fc80000410000 */
[----:B------:R1:W-:Y:S04]  /*bf30*/  STL [R1+0x148], R20 ;  /* 0x0001481401007387 */ /* 0x0003e80000100800 */
[----:B------:R3:W-:Y:S01]  /*bf40*/  STL [R1+0x14c], R0 ;  /* 0x00014c0001007387 */ /* 0x0007e20000100800 */
[----:B------:R-:W-:Y:S01]  /*bf50*/  MUFU.EX2 R19, R34 ;  /* 0x0000002200137308 */ /* 0x000fe20000000800 */
[-C--:B-1----:R-:W-:Y:S01]  /*bf60*/  FMUL.FTZ R20, R81, R3.reuse ;  /* 0x0000000351147220 */ /* 0x082fe20000410000 */
[----:B---3--:R-:W-:-:S04]  /*bf70*/  FMUL.FTZ R0, R92, R3 ;  /* 0x000000035c007220 */ /* 0x008fc80000410000 */
[----:B------:R1:W-:Y:S04]  /*bf80*/  STL [R1+0x15c], R20 ;  /* 0x00015c1401007387 */ /* 0x0003e80000100800 */
[----:B------:R3:W-:Y:S04]  /*bf90*/  STL [R1+0x168], R0 ;  /* 0x0001680001007387 */ /* 0x0007e80000100800 */
[----:B------:R-:W-:Y:S01]  /*bfa0*/  STL [R1+0x16c], R21 ;  /* 0x00016c1501007387 */ /* 0x000fe20000100800 */
[-C--:B-1----:R-:W-:Y:S01]  /*bfb0*/  FMUL.FTZ R20, R96, R3.reuse ;  /* 0x0000000360147220 */ /* 0x082fe20000410000 */
[----:B---3--:R-:W-:-:S04]  /*bfc0*/  FMUL.FTZ R0, R97, R3 ;  /* 0x0000000361007220 */ /* 0x008fc80000410000 */
[----:B------:R-:W-:Y:S04]  /*bfd0*/  STL [R1+0x178], R20 ;  /* 0x0001781401007387 */ /* 0x000fe80000100800 */
[----:B------:R1:W-:Y:S01]  /*bfe0*/  STL [R1+0x17c], R0 ;  /* 0x00017c0001007387 */ /* 0x0003e20000100800 */
[-C--:B------:R-:W-:Y:S01]  /*bff0*/  FMUL.FTZ R56, R148, R3.reuse ;  /* 0x0000000394387220 */ /* 0x080fe20000410000 */
[-C--:B------:R-:W-:Y:S01]  /*c000*/  FMUL.FTZ R195, R149, R3.reuse ;  /* 0x0000000395c37220 */ /* 0x080fe20000410000 */
[-C--:B------:R-:W-:Y:S01]  /*c010*/  FMUL.FTZ R40, R144, R3.reuse ;  /* 0x0000000390287220 */ /* 0x080fe20000410000 */
[-C--:B------:R-:W-:Y:S01]  /*c020*/  FMUL.FTZ R192, R145, R3.reuse ;  /* 0x0000000391c07220 */ /* 0x080fe20000410000 */
[-C--:B------:R-:W-:Y:S01]  /*c030*/  FMUL.FTZ R52, R140, R3.reuse ;  /* 0x000000038c347220 */ /* 0x080fe20000410000 */
[-C--:B------:R-:W-:Y:S01]  /*c040*/  FMUL.FTZ R49, R141, R3.reuse ;  /* 0x000000038d317220 */ /* 0x080fe20000410000 */
[-C--:B------:R-:W-:Y:S01]  /*c050*/  FMUL.FTZ R37, R136, R3.reuse ;  /* 0x0000000388257220 */ /* 0x080fe20000410000 */
[----:B-1----:R-:W-:-:S05]  /*c060*/  FMUL.FTZ R0, R125, R3 ;  /* 0x000000037d007220 */ /* 0x002fca0000410000 */
[----:B------:R1:W-:Y:S01]  /*c070*/  STL [R1+0x188], R0 ;  /* 0x0001880001007387 */ /* 0x0003e20000100800 */
[-C--:B------:R-:W-:Y:S01]  /*c080*/  FMUL.FTZ R36, R137, R3.reuse ;  /* 0x0000000389247220 */ /* 0x080fe20000410000 */
[-C--:B------:R-:W-:Y:S01]  /*c090*/  FMUL.FTZ R46, R80, R3.reuse ;  /* 0x00000003502e7220 */ /* 0x080fe20000410000 */
[-C--:B------:R-:W-:Y:S01]  /*c0a0*/  FMUL.FTZ R47, R108, R3.reuse ;  /* 0x000000036c2f7220 */ /* 0x080fe20000410000 */
[-C--:B------:R-:W-:Y:S01]  /*c0b0*/  FMUL.FTZ R153, R109, R3.reuse ;  /* 0x000000036d997220 */ /* 0x080fe20000410000 */
[-C--:B------:R-:W-:Y:S01]  /*c0c0*/  FMUL.FTZ R48, R112, R3.reuse ;  /* 0x0000000370307220 */ /* 0x080fe20000410000 */
[-C--:B------:R-:W-:Y:S01]  /*c0d0*/  FMUL.FTZ R41, R113, R3.reuse ;  /* 0x0000000371297220 */ /* 0x080fe20000410000 */
[----:B------:R-:W-:Y:S01]  /*c0e0*/  FMUL.FTZ R45, R124, R3 ;  /* 0x000000037c2d7220 */ /* 0x000fe20000410000 */
[-C--:B------:R-:W-:Y:S01]  /*c0f0*/  ISETP.GE.AND P1, PT, R2, R57.reuse, PT ;  /* 0x000000390200720c */ /* 0x080fe20003f26270 */
[----:B-1----:R-:W1:Y:S01]  /*c100*/  MUFU.EX2 R0, R33 ;  /* 0x0000002100007308 */ /* 0x002e620000000800 */
[----:B------:R-:W-:-:S02]  /*c110*/  ISETP.GE.AND P0, PT, R14, R57, PT ;  /* 0x000000390e00720c */ /* 0x000fc40003f06270 */
[----:B-1----:R-:W-:Y:S02]  /*c120*/  F2FP.F16.F32.PACK_AB R61, R0, R19 ;  /* 0x00000013003d723e */ /* 0x002fe400000000ff */
[----:B------:R-:W-:Y:S02]  /*c130*/  FSEL R33, R179, -INF , !P0 ;  /* 0xff800000b3217808 */ /* 0x000fe40004000000 */
[----:B------:R-:W-:-:S04]  /*c140*/  ISETP.GE.AND P0, PT, R12, R57, PT ;  /* 0x000000390c00720c */ /* 0x000fc80003f06270 */
        /* <DEDUP_REMOVED lines=9> */
[----:B------:R-:W-:Y:S01]  /*c1e0*/  ISETP.GE.AND P0, PT, R16, R57, PT ;  /* 0x000000391000720c */ /* 0x000fe20003f06270 */
[----:B--2---:R-:W-:-:S04]  /*c1f0*/  FFMA.FTZ R3, R44, R3, R19 ;  /* 0x000000032c037223 */ /* 0x004fc80000010013 */
[----:B------:R-:W-:Y:S01]  /*c200*/  FADD.FTZ R77, R0, R3 ;  /* 0x00000003004d7221 */ /* 0x000fe20000010000 */
        /* <DEDUP_REMOVED lines=11> */
[----:B------:R-:W-:-:S02]  /*c2c0*/  FSEL R28, R66, -INF , !P1 ;  /* 0xff800000421c7808 */ /* 0x000fc40004800000 */
[----:B------:R-:W-:Y:S02]  /*c2d0*/  FMNMX.FTZ R0, R29, R0, !PT ;  /* 0x000000001d007209 */ /* 0x000fe40007810000 */
        /* <DEDUP_REMOVED lines=12> */
[----:B------:R-:W-:Y:S02]  /*c3a0*/  FSEL R21, R51, -INF , !P0 ;  /* 0xff80000033157808 */ /* 0x000fe40004000000 */
[-C--:B------:R-:W-:Y:S02]  /*c3b0*/  ISETP.GE.AND P1, PT, R17, R57.reuse, PT ;  /* 0x000000391100720c */ /* 0x080fe40003f26270 */
        /* <DEDUP_REMOVED lines=9> */
[----:B------:R-:W1:Y:S01]  /*c450*/  SHFL.BFLY PT, R34, R0, 0x1, 0x1f ;  /* 0x0c201f0000227f89 */ /* 0x000e6200000e0000 */
[----:B------:R-:W-:Y:S01]  /*c460*/  IMAD.MOV.U32 R39, RZ, RZ, R227 ;  /* 0x000000ffff277224 */ /* 0x000fe200078e00e3 */
[----:B-1----:R-:W-:-:S04]  /*c470*/  FMNMX.FTZ R227, R0, R34, !PT ;  /* 0x0000002200e37209 */ /* 0x002fc80007810000 */
[----:B------:R-:W-:-:S04]  /*c480*/  FSETP.NEU.FTZ.AND P0, PT, R227, -INF , PT ;  /* 0xff800000e300780b */ /* 0x000fc80003f1d000 */
[----:B------:R-:W-:-:S05]  /*c490*/  FSEL R0, R227, RZ, P0 ;  /* 0x000000ffe3007208 */ /* 0x000fca0000000000 */
[----:B------:R-:W-:Y:S01]  /*c4a0*/  FADD.FTZ R34, R130, -R0 ;  /* 0x8000000082227221 */ /* 0x000fe20000010000 */
[----:B------:R-:W-:-:S03]  /*c4b0*/  FMUL.FTZ R0, R227, UR41 ;  /* 0x00000029e3007c20 */ /* 0x000fc60008410000 */
[----:B------:R-:W-:Y:S02]  /*c4c0*/  FMUL.FTZ R35, R34, UR41 ;  /* 0x0000002922237c20 */ /* 0x000fe40008410000 */
[----:B------:R-:W-:-:S05]  /*c4d0*/  FSEL R0, R0, RZ, P0 ;  /* 0x000000ff00007208 */ /* 0x000fca0000000000 */
        /* <DEDUP_REMOVED lines=18> */
[-C--:B------:R-:W-:Y:S01]  /*c600*/  FMUL.FTZ R0, R154, R3.reuse ;  /* 0x000000039a007220 */ /* 0x080fe20000410000 */
[----:B------:R-:W-:Y:S04]  /*c610*/  STL [R1+0x1d8], R57 ;  /* 0x0001d83901007387 */ /* 0x000fe80000100800 */
[----:B------:R-:W-:Y:S04]  /*c620*/  STL [R1+0x54], R227 ;  /* 0x000054e301007387 */ /* 0x000fe80000100800 */
[----:B------:R-:W-:Y:S04]  /*c630*/  STL [R1+0x1f8], R188 ;  /* 0x0001f8bc01007387 */ /* 0x000fe80000100800 */
[----:B------:R1:W-:Y:S01]  /*c640*/  STL [R1+0xb8], R0 ;  /* 0x0000b80001007387 */ /* 0x0003e20000100800 */
[-C--:B------:R-:W-:Y:S01]  /*c650*/  FMUL.FTZ R21, R82, R3.reuse ;  /* 0x0000000352157220 */ /* 0x080fe20000410000 */
[----:B------:R-:W-:Y:S01]  /*c660*/  FMUL.FTZ R20, R83, R3 ;  /* 0x0000000353147220 */ /* 0x000fe20000410000 */
[----:B------:R-:W-:-:S02]  /*c670*/  IMAD.MOV.U32 R38, RZ, RZ, R226 ;  /* 0x000000ffff267224 */ /* 0x000fc400078e00e2 */
[----:B------:R-:W-:Y:S02]  /*c680*/  IMAD.MOV.U32 R155, RZ, RZ, R39 ;  /* 0x000000ffff9b7224 */ /* 0x000fe400078e0027 */
[----:B------:R-:W-:Y:S02]  /*c690*/  IMAD.MOV.U32 R154, RZ, RZ, R38 ;  /* 0x000000ffff9a7224 */ /* 0x000fe400078e0026 */
[----:B-1----:R-:W-:-:S05]  /*c6a0*/  FMUL.FTZ R0, R78, R3 ;  /* 0x000000034e007220 */ /* 0x002fca0000410000 */
[----:B------:R1:W-:Y:S04]  /*c6b0*/  STL [R1+0x150], R0 ;  /* 0x0001500001007387 */ /* 0x0003e80000100800 */
[----:B------:R2:W-:Y:S04]  /*c6c0*/  STL [R1+0x160], R21 ;  /* 0x0001601501007387 */ /* 0x0005e80000100800 */
[----:B------:R3:W-:Y:S01]  /*c6d0*/  STL [R1+0x164], R20 ;  /* 0x0001641401007387 */ /* 0x0007e20000100800 */
[-C--:B-1----:R-:W-:Y:S01]  /*c6e0*/  FMUL.FTZ R0, R94, R3.reuse ;  /* 0x000000035e007220 */ /* 0x082fe20000410000 */
[----:B--2---:R-:W-:-:S04]  /*c6f0*/  FMUL.FTZ R21, R95, R3 ;  /* 0x000000035f157220 */ /* 0x004fc80000410000 */
[----:B------:R1:W-:Y:S01]  /*c700*/  STL [R1+0x170], R0 ;  /* 0x0001700001007387 */ /* 0x0003e20000100800 */
[----:B---3--:R-:W-:-:S03]  /*c710*/  FMUL.FTZ R20, R98, R3 ;  /* 0x0000000362147220 */ /* 0x008fc60000410000 */
[----:B------:R-:W-:Y:S04]  /*c720*/  STL [R1+0x174], R21 ;  /* 0x0001741501007387 */ /* 0x000fe80000100800 */
[----:B------:R2:W-:Y:S01]  /*c730*/  STL [R1+0x180], R20 ;  /* 0x0001801401007387 */ /* 0x0005e20000100800 */
[----:B-1----:R-:W-:-:S05]  /*c740*/  FMUL.FTZ R0, R99, R3 ;  /* 0x0000000363007220 */ /* 0x002fca0000410000 */
[----:B------:R1:W-:Y:S04]  /*c750*/  STL [R1+0x184], R0 ;  /* 0x0001840001007387 */ /* 0x0003e80000100800 */
[----:B------:R-:W3:Y:S01]  /*c760*/  LDL.64 R38, [R1+0x1b8] ;  /* 0x0001b80001267983 */ /* 0x000ee20000100a00 */
[C---:B------:R-:W-:Y:S02]  /*c770*/  ISETP.GE.AND P6, PT, R2.reuse, R59, PT ;  /* 0x0000003b0200720c */ /* 0x040fe40003fc6270 */
[----:B------:R-:W-:Y:S01]  /*c780*/  ISETP.GE.AND P1, PT, R2, R58, PT ;  /* 0x0000003a0200720c */ /* 0x000fe20003f26270 */
[----:B------:R-:W-:Y:S01]  /*c790*/  FMUL.FTZ R193, R150, R3 ;  /* 0x0000000396c17220 */ /* 0x000fe20000410000 */
[----:B------:R-:W-:Y:S01]  /*c7a0*/  IMAD.MOV.U32 R150, RZ, RZ, R40 ;  /* 0x000000ffff967224 */ /* 0x000fe200078e0028 */
[----:B------:R-:W-:-:S02]  /*c7b0*/  FSEL R33, R228, -INF , !P6 ;  /* 0xff800000e4217808 */ /* 0x000fc40007000000 */
[----:B------:R-:W-:Y:S01]  /*c7c0*/  FSEL R40, R230, -INF , !P1 ;  /* 0xff800000e6287808 */ /* 0x000fe20004800000 */
[----:B------:R-:W-:Y:S01]  /*c7d0*/  USHF.L.U32 UR19, UR42, 0x1, URZ ;  /* 0x000000012a137899 */ /* 0x000fe2000800063f */
[CC--:B------:R-:W-:Y:S02]  /*c7e0*/  ISETP.GE.AND P2, PT, R14.reuse, R59.reuse, PT ;  /* 0x0000003b0e00720c */ /* 0x0c0fe40003f46270 */
[-C--:B------:R-:W-:Y:S02]  /*c7f0*/  ISETP.GE.AND P0, PT, R14, R58.reuse, PT ;  /* 0x0000003a0e00720c */ /* 0x080fe40003f06270 */
[C---:B------:R-:W-:Y:S02]  /*c800*/  ISETP.GE.AND P6, PT, R13.reuse, R59, PT ;  /* 0x0000003b0d00720c */ /* 0x040fe40003fc6270 */
[----:B------:R-:W-:Y:S01]  /*c810*/  ISETP.GE.AND P1, PT, R13, R58, PT ;  /* 0x0000003a0d00720c */ /* 0x000fe20003f26270 */
[-C--:B--2---:R-:W-:Y:S01]  /*c820*/  FMUL.FTZ R20, R126, R3.reuse ;  /* 0x000000037e147220 */ /* 0x084fe20000410000 */
[----:B------:R-:W-:Y:S01]  /*c830*/  MOV R179, R52 ;  /* 0x0000003400b37202 */ /* 0x000fe20000000f00 */
[----:B------:R-:W-:Y:S01]  /*c840*/  ULOP3.LUT UR4, UR19, UR27, URZ, 0x3c, !UPT ;  /* 0x0000001b13047292 */ /* 0x000fe2000f8e3c3f */
[----:B------:R-:W-:Y:S01]  /*c850*/  FSEL R13, R229, -INF , !P2 ;  /* 0xff800000e50d7808 */ /* 0x000fe20005000000 */
[----:B-1----:R-:W-:Y:S01]  /*c860*/  FMUL.FTZ R0, R127, R3 ;  /* 0x000000037f007220 */ /* 0x002fe20000410000 */
[----:B------:R-:W-:-:S02]  /*c870*/  FSEL R54, R231, -INF , !P0 ;  /* 0xff800000e7367808 */ /* 0x000fc40004000000 */
[----:B------:R-:W-:Y:S02]  /*c880*/  FSEL R52, R220, -INF , !P6 ;  /* 0xff800000dc347808 */ /* 0x000fe40007000000 */
[----:B------:R-:W-:Y:S02]  /*c890*/  FSEL R53, R222, -INF , !P1 ;  /* 0xff800000de357808 */ /* 0x000fe40004800000 */
[CC--:B------:R-:W-:Y:S02]  /*c8a0*/  ISETP.GE.AND P2, PT, R12.reuse, R59.reuse, PT ;  /* 0x0000003b0c00720c */ /* 0x0c0fe40003f46270 */
[-C--:B------:R-:W-:Y:S02]  /*c8b0*/  ISETP.GE.AND P0, PT, R12, R58.reuse, PT ;  /* 0x0000003a0c00720c */ /* 0x080fe40003f06270 */
[C---:B------:R-:W-:Y:S02]  /*c8c0*/  ISETP.GE.AND P6, PT, R11.reuse, R59, PT ;  /* 0x0000003b0b00720c */ /* 0x040fe40003fc6270 */
[----:B------:R-:W-:Y:S01]  /*c8d0*/  ISETP.GE.AND P1, PT, R11, R58, PT ;  /* 0x0000003a0b00720c */ /* 0x000fe20003f26270 */
[----:B------:R-:W-:Y:S01]  /*c8e0*/  IMAD.MOV.U32 R11, RZ, RZ, R225 ;  /* 0x000000ffff0b7224 */ /* 0x000fe200078e00e1 */
[----:B------:R1:W2:Y:S01]  /*c8f0*/  MUFU.EX2 R19, R34 ;  /* 0x0000002200137308 */ /* 0x0002a20000000800 */
[----:B------:R-:W-:Y:S01]  /*c900*/  STL [R1+0x18c], R20 ;  /* 0x00018c1401007387 */ /* 0x000fe20000100800 */
[----:B------:R-:W-:-:S02]  /*c910*/  FSEL R50, R221, -INF , !P2 ;  /* 0xff800000dd327808 */ /* 0x000fc40005000000 */
[----:B------:R-:W-:Y:S01]  /*c920*/  FSEL R51, R223, -INF , !P0 ;  /* 0xff800000df337808 */ /* 0x000fe20004000000 */
[----:B------:R4:W-:Y:S01]  /*c930*/  STL [R1+0x190], R0 ;  /* 0x0001900001007387 */ /* 0x0009e20000100800 */
[C---:B------:R-:W-:Y:S02]  /*c940*/  ISETP.GE.AND P2, PT, R10.reuse, R59, PT ;  /* 0x0000003b0a00720c */ /* 0x040fe40003f46270 */
[----:B------:R-:W-:Y:S01]  /*c950*/  ISETP.GE.AND P0, PT, R10, R58, PT ;  /* 0x0000003a0a00720c */ /* 0x000fe20003f06270 */
[----:B------:R-:W-:Y:S01]  /*c960*/  IMAD.MOV.U32 R178, RZ, RZ, R49 ;  /* 0x000000ffffb27224 */ /* 0x000fe200078e0031 */
[----:B------:R-:W-:Y:S01]  /*c970*/  FSEL R49, R210, -INF , !P1 ;  /* 0xff800000d2317808 */ /* 0x000fe20004800000 */
[----:B------:R-:W-:Y:S01]  /*c980*/  IMAD.MOV.U32 R188, RZ, RZ, R48 ;  /* 0x000000ffffbc7224 */ /* 0x000fe200078e0030 */
[----:B------:R-:W-:Y:S01]  /*c990*/  FSEL R48, R208, -INF , !P6 ;  /* 0xff800000d0307808 */ /* 0x000fe20007000000 */
[----:B------:R-:W-:Y:S01]  /*c9a0*/  IMAD.MOV.U32 R10, RZ, RZ, R224 ;  /* 0x000000ffff0a7224 */ /* 0x000fe200078e00e0 */
[----:B------:R-:W-:-:S02]  /*c9b0*/  FSEL R42, R209, -INF , !P2 ;  /* 0xff800000d12a7808 */ /* 0x000fc40005000000 */
[----:B------:R-:W-:Y:S02]  /*c9c0*/  FSEL R43, R211, -INF , !P0 ;  /* 0xff800000d32b7808 */ /* 0x000fe40004000000 */
[CC--:B------:R-:W-:Y:S02]  /*c9d0*/  ISETP.GE.AND P6, PT, R9.reuse, R59.reuse, PT ;  /* 0x0000003b0900720c */ /* 0x0c0fe40003fc6270 */
[-C--:B------:R-:W-:Y:S02]  /*c9e0*/  ISETP.GE.AND P1, PT, R9, R58.reuse, PT ;  /* 0x0000003a0900720c */ /* 0x080fe40003f26270 */
[C---:B------:R-:W-:Y:S02]  /*c9f0*/  ISETP.GE.AND P2, PT, R8.reuse, R59, PT ;  /* 0x0000003b0800720c */ /* 0x040fe40003f46270 */
[----:B------:R-:W-:Y:S02]  /*ca00*/  ISETP.GE.AND P0, PT, R8, R58, PT ;  /* 0x0000003a0800720c */ /* 0x000fe40003f06270 */
[----:B----4-:R-:W-:Y:S01]  /*ca10*/  LOP3.LUT R0, R11, UR4, RZ, 0x3c, !PT ;  /* 0x000000040b007c12 */ /* 0x010fe2000f8e3cff */
[----:B------:R-:W-:Y:S01]  /*ca20*/  IMAD.MOV.U32 R175, RZ, RZ, R41 ;  /* 0x000000ffffaf7224 */ /* 0x000fe200078e0029 */
[----:B------:R-:W-:-:S03]  /*ca30*/  FSEL R35, R204, -INF , !P6 ;  /* 0xff800000cc237808 */ /* 0x000fc60007000000 */
[----:B------:R-:W-:Y:S01]  /*ca40*/  IMAD.WIDE.U32 R224, R0, -0x326172a9, RZ ;  /* 0xcd9e8d5700e07825 */ /* 0x000fe200078e00ff */
[----:B------:R-:W-:Y:S02]  /*ca50*/  FSEL R41, R206, -INF , !P1 ;  /* 0xff800000ce297808 */ /* 0x000fe40004800000 */
[----:B------:R-:W-:Y:S02]  /*ca60*/  FSEL R32, R205, -INF , !P2 ;  /* 0xff800000cd207808 */ /* 0x000fe40005000000 */
[----:B-1----:R-:W-:Y:S02]  /*ca70*/  FSEL R34, R207, -INF , !P0 ;  /* 0xff800000cf227808 */ /* 0x002fe40004000000 */
[CC--:B------:R-:W-:Y:S02]  /*ca80*/  ISETP.GE.AND P6, PT, R7.reuse, R59.reuse, PT ;  /* 0x0000003b0700720c */ /* 0x0c0fe40003fc6270 */
[----:B------:R-:W-:Y:S02]  /*ca90*/  ISETP.GE.AND P1, PT, R7, R58, PT ;  /* 0x0000003a0700720c */ /* 0x000fe40003f26270 */
[----:B------:R-:W-:-:S02]  /*caa0*/  ISETP.GE.AND P2, PT, R6, R59, PT ;  /* 0x0000003b0600720c */ /* 0x000fc40003f46270 */
[----:B------:R-:W-:Y:S02]  /*cab0*/  ISETP.GE.AND P0, PT, R6, R58, PT ;  /* 0x0000003a0600720c */ /* 0x000fe40003f06270 */
[----:B------:R-:W-:Y:S01]  /*cac0*/  LOP3.LUT R0, R233, UR39, R224, 0x96, !PT ;  /* 0x00000027e9007c12 */ /* 0x000fe2000f8e96e0 */
[-C--:B------:R-:W-:Y:S01]  /*cad0*/  FMUL.FTZ R191, R151, R3.reuse ;  /* 0x0000000397bf7220 */ /* 0x080fe20000410000 */
[-C--:B------:R-:W-:Y:S01]  /*cae0*/  FMUL.FTZ R189, R146, R3.reuse ;  /* 0x0000000392bd7220 */ /* 0x080fe20000410000 */
[-C--:B------:R-:W-:Y:S01]  /*caf0*/  FMUL.FTZ R57, R147, R3.reuse ;  /* 0x0000000393397220 */ /* 0x080fe20000410000 */
[-C--:B------:R-:W-:Y:S01]  /*cb00*/  FMUL.FTZ R151, R142, R3.reuse ;  /* 0x000000038e977220 */ /* 0x080fe20000410000 */
[-C--:B------:R-:W-:Y:S01]  /*cb10*/  FMUL.FTZ R174, R143, R3.reuse ;  /* 0x000000038fae7220 */ /* 0x080fe20000410000 */
[----:B------:R-:W-:Y:S01]  /*cb20*/  FSEL R31, R200, -INF , !P6 ;  /* 0xff800000c81f7808 */ /* 0x000fe20007000000 */
[-C--:B------:R-:W-:Y:S01]  /*cb30*/  FMUL.FTZ R152, R138, R3.reuse ;  /* 0x000000038a987220 */ /* 0x080fe20000410000 */
[----:B------:R-:W-:Y:S01]  /*cb40*/  FSEL R30, R202, -INF , !P1 ;  /* 0xff800000ca1e7808 */ /* 0x000fe20004800000 */
[-C--:B------:R-:W-:Y:S01]  /*cb50*/  FMUL.FTZ R147, R139, R3.reuse ;  /* 0x000000038b937220 */ /* 0x080fe20000410000 */
[----:B------:R-:W-:Y:S01]  /*cb60*/  FSEL R29, R201, -INF , !P2 ;  /* 0xff800000c91d7808 */ /* 0x000fe20005000000 */
[-C--:B------:R-:W-:Y:S01]  /*cb70*/  FMUL.FTZ R190, R79, R3.reuse ;  /* 0x000000034fbe7220 */ /* 0x080fe20000410000 */
[----:B------:R-:W-:Y:S01]  /*cb80*/  FSEL R28, R203, -INF , !P0 ;  /* 0xff800000cb1c7808 */ /* 0x000fe20004000000 */
[-C--:B------:R-:W-:Y:S01]  /*cb90*/  FMUL.FTZ R143, R110, R3.reuse ;  /* 0x000000036e8f7220 */ /* 0x080fe20000410000 */
[-C--:B------:R-:W-:Y:S01]  /*cba0*/  FMUL.FTZ R142, R111, R3.reuse ;  /* 0x000000036f8e7220 */ /* 0x080fe20000410000 */
[-C--:B------:R-:W-:Y:S01]  /*cbb0*/  FMUL.FTZ R146, R114, R3.reuse ;  /* 0x0000000372927220 */ /* 0x080fe20000410000 */
[-C--:B------:R-:W-:Y:S01]  /*cbc0*/  FMUL.FTZ R44, R115, R3.reuse ;  /* 0x00000003732c7220 */ /* 0x080fe20000410000 */
[----:B--2---:R-:W-:Y:S01]  /*cbd0*/  FFMA.FTZ R82, R234, R3, R19 ;  /* 0x00000003ea527223 */ /* 0x004fe20000010013 */
[----:B------:R-:W-:-:S02]  /*cbe0*/  ISETP.GE.AND P6, PT, R5, R59, PT ;  /* 0x0000003b0500720c */ /* 0x000fc40003fc6270 */
[-C--:B------:R-:W-:Y:S02]  /*cbf0*/  ISETP.GE.AND P1, PT, R5, R58.reuse, PT ;  /* 0x0000003a0500720c */ /* 0x080fe40003f26270 */
[CC--:B------:R-:W-:Y:S02]  /*cc00*/  ISETP.GE.AND P2, PT, R4.reuse, R59.reuse, PT ;  /* 0x0000003b0400720c */ /* 0x0c0fe40003f46270 */
[----:B------:R-:W-:Y:S01]  /*cc10*/  ISETP.GE.AND P0, PT, R4, R58, PT ;  /* 0x0000003a0400720c */ /* 0x000fe20003f06270 */
[----:B------:R-:W-:Y:S01]  /*cc20*/  IMAD.WIDE.U32 R4, R0, -0x2daee0ad, RZ ;  /* 0xd2511f5300047825 */ /* 0x000fe200078e00ff */
[----:B------:R-:W-:Y:S02]  /*cc30*/  FSEL R27, R180, -INF , !P6 ;  /* 0xff800000b41b7808 */ /* 0x000fe40007000000 */
[----:B------:R-:W-:Y:S02]  /*cc40*/  ISETP.GE.AND P6, PT, R15, R59, PT ;  /* 0x0000003b0f00720c */ /* 0x000fe40003fc6270 */
[----:B------:R-:W-:-:S02]  /*cc50*/  FSEL R26, R182, -INF , !P1 ;  /* 0xff800000b61a7808 */ /* 0x000fc40004800000 */
[-C--:B------:R-:W-:Y:S02]  /*cc60*/  ISETP.GE.AND P1, PT, R15, R58.reuse, PT ;  /* 0x0000003a0f00720c */ /* 0x080fe40003f26270 */
[----:B------:R-:W-:Y:S02]  /*cc70*/  FSEL R23, R184, -INF , !P6 ;  /* 0xff800000b8177808 */ /* 0x000fe40007000000 */
[C---:B------:R-:W-:Y:S02]  /*cc80*/  ISETP.GE.AND P6, PT, R17.reuse, R59, PT ;  /* 0x0000003b1100720c */ /* 0x040fe40003fc6270 */
[----:B------:R-:W-:Y:S02]  /*cc90*/  FSEL R22, R186, -INF , !P1 ;  /* 0xff800000ba167808 */ /* 0x000fe40004800000 */
[----:B------:R-:W-:Y:S02]  /*cca0*/  ISETP.GE.AND P1, PT, R17, R58, PT ;  /* 0x0000003a1100720c */ /* 0x000fe40003f26270 */
[----:B------:R-:W-:-:S02]  /*ccb0*/  FSEL R17, R196, -INF , !P6 ;  /* 0xff800000c4117808 */ /* 0x000fc40007000000 */
[----:B------:R-:W-:Y:S02]  /*ccc0*/  FSEL R24, R183, -INF , !P0 ;  /* 0xff800000b7187808 */ /* 0x000fe40004000000 */
[C---:B------:R-:W-:Y:S02]  /*ccd0*/  ISETP.GE.AND P0, PT, R16.reuse, R58, PT ;  /* 0x0000003a1000720c */ /* 0x040fe40003f06270 */
[----:B------:R-:W-:Y:S02]  /*cce0*/  FSEL R25, R181, -INF , !P2 ;  /* 0xff800000b5197808 */ /* 0x000fe40005000000 */
[----:B------:R-:W-:Y:S01]  /*ccf0*/  FSEL R20, R187, -INF , !P0 ;  /* 0xff800000bb147808 */ /* 0x000fe20004000000 */
[----:B------:R-:W1:Y:S01]  /*cd00*/  MUFU.EX2 R14, R55 ;  /* 0x00000037000e7308 */ /* 0x000e620000000800 */
[-C--:B------:R-:W-:Y:S02]  /*cd10*/  ISETP.GE.AND P2, PT, R16, R59.reuse, PT ;  /* 0x0000003b1000720c */ /* 0x080fe40003f46270 */
[----:B------:R-:W-:-:S02]  /*cd20*/  ISETP.GE.AND P0, PT, R18, R59, PT ;  /* 0x0000003b1200720c */ /* 0x000fc40003f06270 */
[----:B------:R-:W-:Y:S02]  /*cd30*/  FSEL R16, R198, -INF , !P1 ;  /* 0xff800000c6107808 */ /* 0x000fe40004800000 */
[----:B------:R-:W-:Y:S02]  /*cd40*/  PRMT R64, R61, 0x7610, R64 ;  /* 0x000076103d407816 */ /* 0x000fe40000000040 */
[----:B------:R-:W-:Y:S02]  /*cd50*/  FSEL R15, R197, -INF , !P0 ;  /* 0xff800000c50f7808 */ /* 0x000fe40004000000 */
[----:B------:R-:W-:-:S04]  /*cd60*/  PRMT R63, R61, 0x7632, R63 ;  /* 0x000076323d3f7816 */ /* 0x000fc8000000003f */
[----:B------:R-:W-:Y:S01]  /*cd70*/  PRMT R209, R64, 0x5410, R63 ;  /* 0x0000541040d17816 */ /* 0x000fe2000000003f */
[----:B------:R2:W-:Y:S01]  /*cd80*/  STL [R1+0x1dc], R59 ;  /* 0x0001dc3b01007387 */ /* 0x0005e20000100800 */
[----:B------:R-:W-:Y:S02]  /*cd90*/  FSEL R21, R185, -INF , !P2 ;  /* 0xff800000b9157808 */ /* 0x000fe40005000000 */
[----:B------:R-:W-:Y:S01]  /*cda0*/  ISETP.GE.AND P2, PT, R18, R58, PT ;  /* 0x0000003a1200720c */ /* 0x000fe20003f46270 */
[----:B------:R4:W-:Y:S01]  /*cdb0*/  STL [R1+0x1e0], R58 ;  /* 0x0001e03a01007387 */ /* 0x0009e20000100800 */
[----:B--2---:R-:W-:Y:S02]  /*cdc0*/  IMAD.MOV.U32 R59, RZ, RZ, R11 ;  /* 0x000000ffff3b7224 */ /* 0x004fe400078e000b */
[----:B------:R-:W-:Y:S01]  /*cdd0*/  MUFU.EX2 R11, R60 ;  /* 0x0000003c000b7308 */ /* 0x000fe20000000800 */
[----:B----4-:R-:W-:-:S07]  /*cde0*/  IMAD.MOV.U32 R58, RZ, RZ, R10 ;  /* 0x000000ffff3a7224 */ /* 0x010fce00078e000a */
[----:B------:R-:W-:Y:S01]  /*cdf0*/  MUFU.EX2 R10, R65 ;  /* 0x00000041000a7308 */ /* 0x000fe20000000800 */
[----:B---3--:R-:W-:-:S05]  /*ce00*/  LOP3.LUT R2, R225, UR40, R38, 0x96, !PT ;  /* 0x00000028e1027c12 */ /* 0x008fca000f8e9626 */
[----:B------:R-:W-:-:S05]  /*ce10*/  IMAD.WIDE.U32 R2, R2, -0x2daee0ad, RZ ;  /* 0xd2511f5302027825 */ /* 0x000fca00078e00ff */
[----:B------:R-:W-:Y:S02]  /*ce20*/  LOP3.LUT R3, R3, UR38, R154, 0x96, !PT ;  /* 0x0000002603037c12 */ /* 0x000fe4000f8e969a */
[----:B------:R-:W-:-:S03]  /*ce30*/  LOP3.LUT R0, R5, UR36, R2, 0x96, !PT ;  /* 0x0000002405007c12 */ /* 0x000fc6000f8e9602 */
        /* <DEDUP_REMOVED lines=9> */
[----:B------:R-:W-:-:S05]  /*ced0*/  IMAD.WIDE.U32 R2, R2, -0x326172a9, RZ ;  /* 0xcd9e8d5702027825 */ /* 0x000fca00078e00ff */
[----:B------:R-:W-:-:S04]  /*cee0*/  LOP3.LUT R0, R3, UR21, R4, 0x96, !PT ;  /* 0x0000001503007c12 */ /* 0x000fc8000f8e9604 */
[----:B------:R-:W-:-:S04]  /*cef0*/  LOP3.LUT R4, R0, 0xff, RZ, 0xc0, !PT ;  /* 0x000000ff00047812 */ /* 0x000fc800078ec0ff */
[----:B------:R-:W-:Y:S02]  /*cf00*/  ISETP.LE.U32.AND P6, PT, R4, UR12, PT ;  /* 0x0000000c04007c0c */ /* 0x000fe4000bfc3070 */
[----:B------:R-:W-:Y:S02]  /*cf10*/  LOP3.LUT R4, R0, 0xffff, RZ, 0xc0, !PT ;  /* 0x0000ffff00047812 */ /* 0x000fe400078ec0ff */
[----:B------:R-:W-:Y:S02]  /*cf20*/  LOP3.LUT R12, R5, UR25, R6, 0x96, !PT ;  /* 0x00000019050c7c12 */ /* 0x000fe4000f8e9606 */
[----:B------:R-:W-:Y:S02]  /*cf30*/  SHF.R.U32.HI R4, RZ, 0x8, R4 ;  /* 0x00000008ff047819 */ /* 0x000fe40000011604 */
[C---:B------:R-:W-:Y:S02]  /*cf40*/  LOP3.LUT R6, R2.reuse, 0xff, RZ, 0xc0, !PT ;  /* 0x000000ff02067812 */ /* 0x040fe400078ec0ff */
[----:B------:R-:W-:-:S02]  /*cf50*/  LOP3.LUT R7, R2, 0xffff, RZ, 0xc0, !PT ;  /* 0x0000ffff02077812 */ /* 0x000fc400078ec0ff */
[--C-:B------:R-:W-:Y:S02]  /*cf60*/  SHF.R.U32.HI R9, RZ, 0x10, R2.reuse ;  /* 0x00000010ff097819 */ /* 0x100fe40000011602 */
[----:B------:R-:W-:Y:S02]  /*cf70*/  SHF.R.U32.HI R5, RZ, 0x18, R2 ;  /* 0x00000018ff057819 */ /* 0x000fe40000011602 */
[----:B------:R-:W-:Y:S02]  /*cf80*/  LOP3.LUT R2, R4, 0xffff, RZ, 0xc0, !PT ;  /* 0x0000ffff04027812 */ /* 0x000fe400078ec0ff */
[----:B------:R-:W-:Y:S02]  /*cf90*/  SHF.R.U32.HI R3, RZ, 0x18, R0 ;  /* 0x00000018ff037819 */ /* 0x000fe40000011600 */
[----:B------:R-:W-:Y:S02]  /*cfa0*/  ISETP.LE.U32.AND P1, PT, R2, UR12, PT ;  /* 0x0000000c02007c0c */ /* 0x000fe4000bf23070 */
[----:B------:R-:W2:Y:S01]  /*cfb0*/  MUFU.EX2 R2, R131 ;  /* 0x0000008300027308 */ /* 0x000ea20000000800 */
[----:B------:R-:W-:-:S02]  /*cfc0*/  ISETP.LE.U32.AND P0, PT, R3, UR12, PT ;  /* 0x0000000c03007c0c */ /* 0x000fc4000bf03070 */
[----:B------:R-:W-:Y:S01]  /*cfd0*/  SHF.R.U32.HI R3, RZ, 0x10, R0 ;  /* 0x00000010ff037819 */ /* 0x000fe20000011600 */
[----:B------:R-:W-:-:S04]  /*cfe0*/  @!P6 HADD2 R62, -R64.H0_H0, -RZ.H0_H0 ;  /* 0xa00000ff403ee230 */ /* 0x000fc80000000900 */
[----:B------:R-:W3:Y:S01]  /*cff0*/  MUFU.EX2 R0, R132 ;  /* 0x0000008400007308 */ /* 0x000ee20000000800 */
[----:B------:R-:W-:Y:S02]  /*d000*/  LOP3.LUT R3, R3, 0xff, RZ, 0xc0, !PT ;  /* 0x000000ff03037812 */ /* 0x000fe400078ec0ff */
[----:B------:R-:W-:Y:S02]  /*d010*/  @!P6 PRMT R64, R62, 0x5410, RZ ;  /* 0x000054103e40e816 */ /* 0x000fe400000000ff */
[----:B------:R-:W-:Y:S01]  /*d020*/  ISETP.LE.U32.AND P6, PT, R3, UR12, PT ;  /* 0x0000000c03007c0c */ /* 0x000fe2000bfc3070 */
[----:B------:R-:W-:Y:S01]  /*d030*/  @!P1 HADD2 R66, -R63.H0_H0, -RZ.H0_H0 ;  /* 0xa00000ff3f429230 */ /* 0x000fe20000000900 */
[----:B-1----:R-:W-:Y:S01]  /*d040*/  F2FP.F16.F32.PACK_AB R4, R14, R19 ;  /* 0x000000130e04723e */ /* 0x002fe200000000ff */
[----:B--2---:R-:W-:-:S03]  /*d050*/  FADD.FTZ R3, R2, R77 ;  /* 0x0000004d02037221 */ /* 0x004fc60000010000 */
[----:B------:R-:W-:Y:S02]  /*d060*/  @!P1 PRMT R63, R66, 0x5410, RZ ;  /* 0x00005410423f9816 */ /* 0x000fe400000000ff */
[----:B------:R-:W-:Y:S02]  /*d070*/  PRMT R61, R4, 0x7610, R61 ;  /* 0x00007610043d7816 */ /* 0x000fe4000000003d */
[----:B------:R-:W-:Y:S01]  /*d080*/  ISETP.LE.U32.AND P1, PT, R6, UR12, PT ;  /* 0x0000000c06007c0c */ /* 0x000fe2000bf23070 */
[C---:B---3--:R-:W-:Y:S01]  /*d090*/  FADD.FTZ R6, R0.reuse, R3 ;  /* 0x0000000300067221 */ /* 0x048fe20000010000 */
[----:B------:R-:W-:Y:S02]  /*d0a0*/  F2FP.F16.F32.PACK_AB R2, R0, R2 ;  /* 0x000000020002723e */ /* 0x000fe400000000ff */
[----:B------:R-:W-:Y:S01]  /*d0b0*/  SHF.R.U32.HI R0, RZ, 0x8, R7 ;  /* 0x00000008ff007819 */ /* 0x000fe20000011607 */
[----:B------:R-:W-:Y:S01]  /*d0c0*/  @!P6 HADD2 R76, -R61.H0_H0, -RZ.H0_H0 ;  /* 0xa00000ff3d4ce230 */ /* 0x000fe20000000900 */
[----:B------:R-:W-:-:S02]  /*d0d0*/  PRMT R62, R4, 0x7632, R62 ;  /* 0x00007632043e7816 */ /* 0x000fc4000000003e */
[----:B------:R-:W-:Y:S02]  /*d0e0*/  LOP3.LUT R0, R0, 0xffff, RZ, 0xc0, !PT ;  /* 0x0000ffff00007812 */ /* 0x000fe400078ec0ff */
[----:B------:R-:W-:Y:S02]  /*d0f0*/  PRMT R226, R61, 0x5410, R62 ;  /* 0x000054103de27816 */ /* 0x000fe4000000003e */
[----:B------:R-:W-:Y:S02]  /*d100*/  @!P6 PRMT R61, R76, 0x5410, RZ ;  /* 0x000054104c3de816 */ /* 0x000fe400000000ff */
[----:B------:R-:W-:Y:S01]  /*d110*/  ISETP.LE.U32.AND P6, PT, R0, UR12, PT ;  /* 0x0000000c00007c0c */ /* 0x000fe2000bfc3070 */
[----:B------:R-:W-:Y:S01]  /*d120*/  @!P0 HADD2 R67, -R62.H0_H0, -RZ.H0_H0 ;  /* 0xa00000ff3e438230 */ /* 0x000fe20000000900 */
[----:B------:R-:W-:-:S04]  /*d130*/  PRMT R76, R2, 0x7610, R76 ;  /* 0x00007610024c7816 */ /* 0x000fc8000000004c */
[----:B------:R-:W-:Y:S01]  /*d140*/  @!P0 PRMT R62, R67, 0x5410, RZ ;  /* 0x00005410433e8816 */ /* 0x000fe200000000ff */
[----:B------:R-:W-:Y:S01]  /*d150*/  @!P1 HADD2 R78, -R76.H0_H0, -RZ.H0_H0 ;  /* 0xa00000ff4c4e9230 */ /* 0x000fe20000000900 */
[----:B------:R-:W-:Y:S01]  /*d160*/  PRMT R67, R2, 0x7632, R67 ;  /* 0x0000763202437816 */ /* 0x000fe20000000043 */
[----:B------:R-:W-:Y:S01]  /*d170*/  IMAD.WIDE.U32 R2, R12, -0x2daee0ad, RZ ;  /* 0xd2511f530c027825 */ /* 0x000fe200078e00ff */
[----:B------:R-:W-:Y:S02]  /*d180*/  LOP3.LUT R0, R9, 0xff, RZ, 0xc0, !PT ;  /* 0x000000ff09007812 */ /* 0x000fe400078ec0ff */
[----:B------:R-:W-:Y:S01]  /*d190*/  PRMT R183, R76, 0x5410, R67 ;  /* 0x000054104cb77816 */ /* 0x000fe20000000043 */
[----:B------:R-:W-:Y:S01]  /*d1a0*/  @!P6 HADD2 R79, -R67.H0_H0, -RZ.H0_H0 ;  /* 0xa00000ff434fe230 */ /* 0x000fe20000000900 */
[----:B------:R-:W-:Y:S02]  /*d1b0*/  ISETP.LE.U32.AND P0, PT, R5, UR12, PT ;  /* 0x0000000c05007c0c */ /* 0x000fe4000bf03070 */
[----:B------:R-:W-:-:S02]  /*d1c0*/  @!P1 PRMT R76, R78, 0x5410, RZ ;  /* 0x000054104e4c9816 */ /* 0x000fc400000000ff */
[----:B------:R-:W-:Y:S02]  /*d1d0*/  ISETP.LE.U32.AND P1, PT, R0, UR12, PT ;  /* 0x0000000c00007c0c */ /* 0x000fe4000bf23070 */
[----:B------:R-:W-:Y:S02]  /*d1e0*/  LOP3.LUT R0, R3, UR33, R8, 0x96, !PT ;  /* 0x0000002103007c12 */ /* 0x000fe4000f8e9608 */
[C---:B------:R-:W-:Y:S02]  /*d1f0*/  LOP3.LUT R4, R2.reuse, 0xff, RZ, 0xc0, !PT ;  /* 0x000000ff02047812 */ /* 0x040fe400078ec0ff */
[----:B------:R-:W-:Y:S01]  /*d200*/  LOP3.LUT R9, R2, 0xffff, RZ, 0xc0, !PT ;  /* 0x0000ffff02097812 */ /* 0x000fe200078ec0ff */
[----:B------:R-:W1:Y:S01]  /*d210*/  MUFU.EX2 R3, R133 ;  /* 0x0000008500037308 */ /* 0x000e620000000800 */
[--C-:B------:R-:W-:Y:S02]  /*d220*/  SHF.R.U32.HI R19, RZ, 0x10, R2.reuse ;  /* 0x00000010ff137819 */ /* 0x100fe40000011602 */
[----:B------:R-:W-:-:S02]  /*d230*/  SHF.R.U32.HI R18, RZ, 0x18, R2 ;  /* 0x00000018ff127819 */ /* 0x000fc40000011602 */
[----:B------:R-:W-:Y:S02]  /*d240*/  F2FP.F16.F32.PACK_AB R5, R10, R11 ;  /* 0x0000000b0a05723e */ /* 0x000fe400000000ff */
[----:B------:R-:W-:Y:S01]  /*d250*/  @!P6 PRMT R67, R79, 0x5410, RZ ;  /* 0x000054104f43e816 */ /* 0x000fe200000000ff */
[----:B------:R-:W2:Y:S01]  /*d260*/  MUFU.EX2 R2, R172 ;  /* 0x000000ac00027308 */ /* 0x000ea20000000800 */
[----:B------:R-:W-:Y:S02]  /*d270*/  ISETP.LE.U32.AND P6, PT, R4, UR12, PT ;  /* 0x0000000c04007c0c */ /* 0x000fe4000bfc3070 */
[----:B------:R-:W-:Y:S02]  /*d280*/  LOP3.LUT R4, R0, 0xffff, RZ, 0xc0, !PT ;  /* 0x0000ffff00047812 */ /* 0x000fe400078ec0ff */
[----:B------:R-:W-:Y:S02]  /*d290*/  PRMT R234, R5, 0x7632, R234 ;  /* 0x0000763205ea7816 */ /* 0x000fe400000000ea */
[----:B------:R-:W-:-:S02]  /*d2a0*/  SHF.R.U32.HI R4, RZ, 0x8, R4 ;  /* 0x00000008ff047819 */ /* 0x000fc40000011604 */
[----:B------:R-:W-:Y:S01]  /*d2b0*/  PRMT R66, R5, 0x7610, R66 ;  /* 0x0000761005427816 */ /* 0x000fe20000000042 */
[----:B------:R-:W-:Y:S01]  /*d2c0*/  @!P0 HADD2 R80, -R234.H0_H0, -RZ.H0_H0 ;  /* 0xa00000ffea508230 */ /* 0x000fe20000000900 */
[----:B------:R-:W-:Y:S02]  /*d2d0*/  LOP3.LUT R4, R4, 0xffff, RZ, 0xc0, !PT ;  /* 0x0000ffff04047812 */ /* 0x000fe400078ec0ff */
[----:B------:R-:W-:Y:S02]  /*d2e0*/  PRMT R180, R66, 0x5410, R234 ;  /* 0x0000541042b47816 */ /* 0x000fe400000000ea */
[----:B------:R-:W-:Y:S02]  /*d2f0*/  @!P0 PRMT R234, R80, 0x5410, RZ ;  /* 0x0000541050ea8816 */ /* 0x000fe400000000ff */
[----:B------:R-:W-:Y:S01]  /*d300*/  ISETP.LE.U32.AND P0, PT, R4, UR12, PT ;  /* 0x0000000c04007c0c */ /* 0x000fe2000bf03070 */
[----:B-1----:R-:W-:Y:S01]  /*d310*/  FADD.FTZ R4, R3, R6 ;  /* 0x0000000603047221 */ /* 0x002fe20000010000 */
[----:B--2---:R-:W-:-:S02]  /*d320*/  F2FP.F16.F32.PACK_AB R8, R2, R3 ;  /* 0x000000030208723e */ /* 0x004fc400000000ff */
[----:B------:R-:W-:Y:S01]  /*d330*/  FMNMX.FTZ R3, R129, R33, !PT ;  /* 0x0000002181037209 */ /* 0x000fe20007810000 */
[----:B------:R-:W-:Y:S01]  /*d340*/  FADD.FTZ R12, R2, R4 ;  /* 0x00000004020c7221 */ /* 0x000fe20000010000 */
        /* <DEDUP_REMOVED lines=24> */
[----:B------:R-:W-:Y:S01]  /*d4d0*/  FMNMX.FTZ R2, R22, R2, !PT ;  /* 0x0000000216027209 */ /* 0x000fe20007810000 */
[----:B------:R-:W-:Y:S01]  /*d4e0*/  @!P1 HADD2 R81, -R66.H0_H0, -RZ.H0_H0 ;  /* 0xa00000ff42519230 */ /* 0x000fe20000000900 */
[----:B------:R-:W-:Y:S02]  /*d4f0*/  FMNMX.FTZ R4, R21, R3, !PT ;  /* 0x0000000315047209 */ /* 0x000fe40007810000 */
[----:B------:R-:W-:Y:S02]  /*d500*/  FMNMX.FTZ R3, R20, R2, !PT ;  /* 0x0000000214037209 */ /* 0x000fe40007810000 */
[----:B------:R-:W-:Y:S02]  /*d510*/  LOP3.LUT R2, R0, 0xff, RZ, 0xc0, !PT ;  /* 0x000000ff00027812 */ /* 0x000fe400078ec0ff */
[----:B------:R-:W-:-:S02]  /*d520*/  FMNMX.FTZ R4, R17, R4, !PT ;  /* 0x0000000411047209 */ /* 0x000fc40007810000 */
[----:B------:R-:W-:Y:S02]  /*d530*/  @!P1 PRMT R66, R81, 0x5410, RZ ;  /* 0x0000541051429816 */ /* 0x000fe400000000ff */
[----:B------:R-:W-:Y:S02]  /*d540*/  ISETP.LE.U32.AND P1, PT, R2, UR12, PT ;  /* 0x0000000c02007c0c */ /* 0x000fe4000bf23070 */
[----:B------:R-:W-:Y:S02]  /*d550*/  FMNMX.FTZ R3, R16, R3, !PT ;  /* 0x0000000310037209 */ /* 0x000fe40007810000 */
[----:B------:R-:W-:Y:S02]  /*d560*/  FSEL R6, R199, -INF , !P2 ;  /* 0xff800000c7067808 */ /* 0x000fe40005000000 */
[----:B------:R-:W-:Y:S02]  /*d570*/  FMNMX.FTZ R2, R15, R4, !PT ;  /* 0x000000040f027209 */ /* 0x000fe40007810000 */
[----:B------:R-:W-:-:S03]  /*d580*/  FMNMX.FTZ R4, R6, R3, !PT ;  /* 0x0000000306047209 */ /* 0x000fc60007810000 */
[----:B------:R-:W1:Y:S01]  /*d590*/  SHFL.BFLY PT, R3, R2, 0x2, 0x1f ;  /* 0x0c401f0002037f89 */ /* 0x000e6200000e0000 */
[----:B------:R-:W-:-:S03]  /*d5a0*/  PRMT R55, R8, 0x7610, R55 ;  /* 0x0000761008377816 */ /* 0x000fc60000000037 */
[----:B------:R-:W2:Y:S01]  /*d5b0*/  SHFL.BFLY PT, R7, R4, 0x2, 0x1f ;  /* 0x0c401f0004077f89 */ /* 0x000ea200000e0000 */
[--C-:B------:R-:W-:Y:S02]  /*d5c0*/  SHF.R.U32.HI R5, RZ, 0x18, R0.reuse ;  /* 0x00000018ff057819 */ /* 0x100fe40000011600 */
[----:B------:R-:W-:Y:S01]  /*d5d0*/  SHF.R.U32.HI R0, RZ, 0x10, R0 ;  /* 0x00000010ff007819 */ /* 0x000fe20000011600 */
[----:B------:R-:W-:Y:S01]  /*d5e0*/  @!P1 HADD2 R83, -R55.H0_H0, -RZ.H0_H0 ;  /* 0xa00000ff37539230 */ /* 0x000fe20000000900 */
[----:B------:R-:W-:Y:S02]  /*d5f0*/  PRMT R181, R8, 0x7632, R181 ;  /* 0x0000763208b57816 */ /* 0x000fe400000000b5 */
[----:B------:R-:W-:Y:S02]  /*d600*/  LOP3.LUT R0, R0, 0xff, RZ, 0xc0, !PT ;  /* 0x000000ff00007812 */ /* 0x000fe400078ec0ff */
[----:B------:R-:W-:Y:S02]  /*d610*/  PRMT R182, R55, 0x5410, R181 ;  /* 0x0000541037b67816 */ /* 0x000fe400000000b5 */
[----:B------:R-:W-:-:S02]  /*d620*/  @!P1 PRMT R55, R83, 0x5410, RZ ;  /* 0x0000541053379816 */ /* 0x000fc400000000ff */
[----:B------:R-:W-:Y:S02]  /*d630*/  ISETP.LE.U32.AND P1, PT, R0, UR12, PT ;  /* 0x0000000c00007c0c */ /* 0x000fe4000bf23070 */
[----:B------:R-:W-:Y:S01]  /*d640*/  SHF.R.U32.HI R0, RZ, 0x8, R9 ;  /* 0x00000008ff007819 */ /* 0x000fe20000011609 */
[----:B------:R-:W-:Y:S01]  /*d650*/  @!P0 HADD2 R94, -R181.H0_H0, -RZ.H0_H0 ;  /* 0xa00000ffb55e8230 */ /* 0x000fe20000000900 */
[----:B------:R-:W-:Y:S02]  /*d660*/  ISETP.LE.U32.AND P2, PT, R5, UR12, PT ;  /* 0x0000000c05007c0c */ /* 0x000fe4000bf43070 */
[----:B------:R-:W-:Y:S01]  /*d670*/  LOP3.LUT R0, R0, 0xffff, RZ, 0xc0, !PT ;  /* 0x0000ffff00007812 */ /* 0x000fe200078ec0ff */
[----:B------:R-:W3:Y:S01]  /*d680*/  MUFU.EX2 R5, R173 ;  /* 0x000000ad00057308 */ /* 0x000ee20000000800 */
[----:B------:R-:W-:Y:S02]  /*d690*/  @!P0 PRMT R181, R94, 0x5410, RZ ;  /* 0x000054105eb58816 */ /* 0x000fe400000000ff */
[----:B-1----:R-:W-:-:S02]  /*d6a0*/  FMNMX.FTZ R3, R2, R3, !PT ;  /* 0x0000000302037209 */ /* 0x002fc40007810000 */
[----:B------:R-:W-:-:S03]  /*d6b0*/  ISETP.LE.U32.AND P0, PT, R0, UR12, PT ;  /* 0x0000000c00007c0c */ /* 0x000fc6000bf03070 */
[----:B------:R-:W-:Y:S01]  /*d6c0*/  MUFU.EX2 R60, R92 ;  /* 0x0000005c003c7308 */ /* 0x000fe20000000800 */
[----:B--2---:R-:W-:Y:S01]  /*d6d0*/  FMNMX.FTZ R2, R4, R7, !PT ;  /* 0x0000000704027209 */ /* 0x004fe20007810000 */
[----:B------:R-:W1:Y:S06]  /*d6e0*/  SHFL.BFLY PT, R9, R3, 0x1, 0x1f ;  /* 0x0c201f0003097f89 */ /* 0x000e6c00000e0000 */
[----:B------:R-:W2:Y:S01]  /*d6f0*/  MUFU.EX2 R65, R93 ;  /* 0x0000005d00417308 */ /* 0x000ea20000000800 */
[----:B------:R-:W4:Y:S07]  /*d700*/  SHFL.BFLY PT, R8, R2, 0x1, 0x1f ;  /* 0x0c201f0002087f89 */ /* 0x000f2e00000e0000 */
[----:B------:R-:W4:Y:S01]  /*d710*/  MUFU.EX2 R0, R176 ;  /* 0x000000b000007308 */ /* 0x000f220000000800 */
[----:B---3--:R-:W-:Y:S01]  /*d720*/  FADD.FTZ R4, R5, R12 ;  /* 0x0000000c05047221 */ /* 0x008fe20000010000 */
[----:B------:R-:W-:Y:S04]  /*d730*/  STL [R1+0x1e4], R234 ;  /* 0x0001e4ea01007387 */ /* 0x000fe80000100800 */
[----:B------:R4:W-:Y:S01]  /*d740*/  STL [R1+0x4], R55 ;  /* 0x0000043701007387 */ /* 0x0009e20000100800 */
[----:B--2---:R-:W-:-:S04]  /*d750*/  F2FP.F16.F32.PACK_AB R7, R65, R60 ;  /* 0x0000003c4107723e */ /* 0x004fc800000000ff */
[C---:B------:R-:W-:Y:S01]  /*d760*/  PRMT R252, R7.reuse, 0x7610, R252 ;  /* 0x0000761007fc7816 */ /* 0x040fe200000000fc */
[----:B------:R-:W-:Y:S01]  /*d770*/  IMAD.MOV.U32 R131, RZ, RZ, R150 ;  /* 0x000000ffff837224 */ /* 0x000fe200078e0096 */
[----:B------:R-:W-:Y:S01]  /*d780*/  PRMT R251, R7, 0x7632, R251 ;  /* 0x0000763207fb7816 */ /* 0x000fe200000000fb */
[----:B------:R-:W-:Y:S02]  /*d790*/  IMAD.MOV.U32 R150, RZ, RZ, R188 ;  /* 0x000000ffff967224 */ /* 0x000fe400078e00bc */
[----:B------:R-:W-:Y:S01]  /*d7a0*/  @!P1 HADD2 R109, -R252.H0_H0, -RZ.H0_H0 ;  /* 0xa00000fffc6d9230 */ /* 0x000fe20000000900 */
[----:B-1----:R-:W-:Y:S01]  /*d7b0*/  FMNMX.FTZ R188, R3, R9, !PT ;  /* 0x0000000903bc7209 */ /* 0x002fe20007810000 */
[----:B------:R1:W-:Y:S01]  /*d7c0*/  STL [R1], R181 ;  /* 0x000000b501007387 */ /* 0x0003e20000100800 */
[C---:B----4-:R-:W-:Y:S01]  /*d7d0*/  FADD.FTZ R55, R0.reuse, R4 ;  /* 0x0000000400377221 */ /* 0x050fe20000010000 */
[----:B------:R-:W-:-:S04]  /*d7e0*/  F2FP.F16.F32.PACK_AB R0, R0, R5 ;  /* 0x000000050000723e */ /* 0x000fc800000000ff */
[C---:B------:R-:W-:Y:S02]  /*d7f0*/  PRMT R250, R0.reuse, 0x7610, R250 ;  /* 0x0000761000fa7816 */ /* 0x040fe400000000fa */
[----:B------:R-:W-:-:S03]  /*d800*/  PRMT R249, R0, 0x7632, R249 ;  /* 0x0000763200f97816 */ /* 0x000fc600000000f9 */
[----:B------:R-:W-:Y:S01]  /*d810*/  @!P6 HADD2 R108, -R250.H0_H0, -RZ.H0_H0 ;  /* 0xa00000fffa6ce230 */ /* 0x000fe20000000900 */
[----:B------:R-:W-:Y:S02]  /*d820*/  FMNMX.FTZ R132, R2, R8, !PT ;  /* 0x0000000802847209 */ /* 0x000fe40007810000 */
[----:B-1----:R-:W-:Y:S02]  /*d830*/  PRMT R181, R252, 0x5410, R251 ;  /* 0x00005410fcb57816 */ /* 0x002fe400000000fb */
[----:B------:R-:W-:Y:S01]  /*d840*/  @!P1 PRMT R252, R109, 0x5410, RZ ;  /* 0x000054106dfc9816 */ /* 0x000fe200000000ff */
[----:B------:R-:W-:Y:S01]  /*d850*/  FMUL.FTZ R2, R188, UR41 ;  /* 0x00000029bc027c20 */ /* 0x000fe20008410000 */
[----:B------:R-:W-:Y:S02]  /*d860*/  PRMT R109, R250, 0x5410, R249 ;  /* 0x00005410fa6d7816 */ /* 0x000fe400000000f9 */
[----:B------:R-:W-:Y:S02]  /*d870*/  @!P6 PRMT R250, R108, 0x5410, RZ ;  /* 0x000054106cfae816 */ /* 0x000fe400000000ff */
[----:B------:R-:W-:Y:S01]  /*d880*/  FSETP.NEU.FTZ.AND P6, PT, R188, -INF , PT ;  /* 0xff800000bc00780b */ /* 0x000fe20003fdd000 */
[----:B------:R-:W-:-:S03]  /*d890*/  @!P2 HADD2 R110, -R251.H0_H0, -RZ.H0_H0 ;  /* 0xa00000fffb6ea230 */ /* 0x000fc60000000900 */
[----:B------:R-:W-:Y:S01]  /*d8a0*/  FSEL R2, R2, RZ, P6 ;  /* 0x000000ff02027208 */ /* 0x000fe20003000000 */
[----:B------:R-:W-:Y:S01]  /*d8b0*/  @!P0 HADD2 R99, -R249.H0_H0, -RZ.H0_H0 ;  /* 0xa00000fff9638230 */ /* 0x000fe20000000900 */
[----:B------:R-:W-:-:S03]  /*d8c0*/  LOP3.LUT R0, R19, 0xff, RZ, 0xc0, !PT ;  /* 0x000000ff13007812 */ /* 0x000fc600078ec0ff */
[--C-:B------:R-:W-:Y:S01]  /*d8d0*/  FFMA.FTZ R77, R32, UR41, -R2.reuse ;  /* 0x00000029204d7c23 */ /* 0x100fe20008010802 */
[----:B------:R-:W-:Y:S01]  /*d8e0*/  FFMA.FTZ R79, R29, UR41, -R2 ;  /* 0x000000291d4f7c23 */ /* 0x000fe20008010802 */
[----:B------:R-:W-:Y:S01]  /*d8f0*/  MUFU.EX2 R32, R97 ;  /* 0x0000006100207308 */ /* 0x000fe20000000800 */
[----:B------:R-:W-:Y:S02]  /*d900*/  @!P2 PRMT R251, R110, 0x5410, RZ ;  /* 0x000054106efba816 */ /* 0x000fe400000000ff */
[----:B------:R-:W-:Y:S01]  /*d910*/  ISETP.LE.U32.AND P2, PT, R0, UR12, PT ;  /* 0x0000000c00007c0c */ /* 0x000fe2000bf43070 */
[----:B------:R-:W-:-:S04]  /*d920*/  FMUL.FTZ R0, R132, UR41 ;  /* 0x0000002984007c20 */ /* 0x000fc80008410000 */
[----:B------:R-:W1:Y:S01]  /*d930*/  MUFU.EX2 R29, R96 ;  /* 0x00000060001d7308 */ /* 0x000e620000000800 */
[----:B------:R-:W-:Y:S02]  /*d940*/  @!P0 PRMT R249, R99, 0x5410, RZ ;  /* 0x0000541063f98816 */ /* 0x000fe400000000ff */
[----:B------:R-:W-:Y:S01]  /*d950*/  FSETP.NEU.FTZ.AND P0, PT, R132, -INF , PT ;  /* 0xff8000008400780b */ /* 0x000fe20003f1d000 */
[----:B------:R-:W-:-:S03]  /*d960*/  FFMA.FTZ R7, R33, UR41, -R2 ;  /* 0x0000002921077c23 */ /* 0x000fc60008010802 */
[----:B------:R-:W-:Y:S01]  /*d970*/  FSEL R0, R0, RZ, P0 ;  /* 0x000000ff00007208 */ /* 0x000fe20000000000 */
[--C-:B------:R-:W-:Y:S01]  /*d980*/  FFMA.FTZ R33, R52, UR41, -R2.reuse ;  /* 0x0000002934217c23 */ /* 0x100fe20008010802 */
[--C-:B------:R-:W-:Y:S01]  /*d990*/  FFMA.FTZ R80, R27, UR41, -R2.reuse ;  /* 0x000000291b507c23 */ /* 0x100fe20008010802 */
[--C-:B------:R-:W-:Y:S01]  /*d9a0*/  FFMA.FTZ R81, R25, UR41, -R2.reuse ;  /* 0x0000002919517c23 */ /* 0x100fe20008010802 */
[----:B------:R-:W-:Y:S01]  /*d9b0*/  ISETP.LE.U32.AND P1, PT, R18, UR12, PT ;  /* 0x0000000c12007c0c */ /* 0x000fe2000bf23070 */
[--C-:B------:R-:W-:Y:S01]  /*d9c0*/  FFMA.FTZ R52, R35, UR41, -R2.reuse ;  /* 0x0000002923347c23 */ /* 0x100fe20008010802 */
[----:B------:R-:W-:Y:S01]  /*d9d0*/  FFMA.FTZ R78, R31, UR41, -R2 ;  /* 0x000000291f4e7c23 */ /* 0x000fe20008010802 */
[--C-:B------:R-:W-:Y:S01]  /*d9e0*/  FFMA.FTZ R25, R53, UR41, -R0.reuse ;  /* 0x0000002935197c23 */ /* 0x100fe20008010800 */
[----:B------:R-:W-:Y:S01]  /*d9f0*/  FFMA.FTZ R27, R49, UR41, -R0 ;  /* 0x00000029311b7c23 */ /* 0x000fe20008010800 */
[----:B------:R-:W-:Y:S01]  /*da00*/  FFMA.FTZ R93, R15, UR41, -R2 ;  /* 0x000000290f5d7c23 */ /* 0x000fe20008010802 */
        /* <DEDUP_REMOVED lines=21> */
[----:B-1----:R-:W-:Y:S01]  /*db60*/  F2FP.F16.F32.PACK_AB R0, R32, R29 ;  /* 0x0000001d2000723e */ /* 0x002fe200000000ff */
[----:B------:R-:W-:Y:S01]  /*db70*/  UIADD3 UR6, UR19, 0x1, URZ ;  /* 0x0000000113067890 */ /* 0x000fe2000fffe03f */
[----:B------:R-:W-:-:S02]  /*db80*/  FADD.FTZ R2, R14, R82 ;  /* 0x000000520e027221 */ /* 0x000fc40000010000 */
[C---:B------:R-:W-:Y:S01]  /*db90*/  PRMT R248, R0.reuse, 0x7610, R248 ;  /* 0x0000761000f87816 */ /* 0x040fe200000000f8 */
[----:B------:R-:W-:Y:S01]  /*dba0*/  ULOP3.LUT UR6, UR6, UR27, URZ, 0x3c, !UPT ;  /* 0x0000001b06067292 */ /* 0x000fe2000f8e3c3f */
[----:B------:R-:W-:Y:S01]  /*dbb0*/  PRMT R247, R0, 0x7632, R247 ;  /* 0x0000763200f77816 */ /* 0x000fe200000000f7 */
[----:B------:R-:W-:-:S04]  /*dbc0*/  FADD.FTZ R0, R11, R2 ;  /* 0x000000020b007221 */ /* 0x000fc80000010000 */
[----:B------:R-:W-:Y:S01]  /*dbd0*/  FADD.FTZ R20, R10, R0 ;  /* 0x000000000a147221 */ /* 0x000fe20000010000 */
[----:B------:R-:W-:-:S05]  /*dbe0*/  LOP3.LUT R0, R59, UR6, RZ, 0x3c, !PT ;  /* 0x000000063b007c12 */ /* 0x000fca000f8e3cff */
[----:B------:R-:W-:-:S05]  /*dbf0*/  IMAD.WIDE.U32 R10, R0, -0x326172a9, RZ ;  /* 0xcd9e8d57000a7825 */ /* 0x000fca00078e00ff */
[----:B------:R-:W-:-:S05]  /*dc00*/  LOP3.LUT R2, R11, UR40, R38, 0x96, !PT ;  /* 0x000000280b027c12 */ /* 0x000fca000f8e9626 */
[----:B------:R-:W-:Y:S01]  /*dc10*/  IMAD.WIDE.U32 R2, R2, -0x2daee0ad, RZ ;  /* 0xd2511f5302027825 */ /* 0x000fe200078e00ff */
[----:B------:R-:W-:-:S04]  /*dc20*/  FSEL R4, R188, RZ, P6 ;  /* 0x000000ffbc047208 */ /* 0x000fc80003000000 */
[----:B------:R-:W-:Y:S01]  /*dc30*/  LOP3.LUT R0, R3, UR38, R154, 0x96, !PT ;  /* 0x0000002603007c12 */ /* 0x000fe2000f8e969a */
[----:B------:R-:W-:-:S04]  /*dc40*/  FADD.FTZ R6, R129, -R4 ;  /* 0x8000000481067221 */ /* 0x000fc80000010000 */
[----:B------:R-:W-:Y:S01]  /*dc50*/  IMAD.WIDE.U32 R4, R0, -0x326172a9, RZ ;  /* 0xcd9e8d5700047825 */ /* 0x000fe200078e00ff */
[----:B------:R-:W-:-:S04]  /*dc60*/  LOP3.LUT R0, R233, UR39, R10, 0x96, !PT ;  /* 0x00000027e9007c12 */ /* 0x000fc8000f8e960a */
[----:B------:R-:W-:Y:S01]  /*dc70*/  LOP3.LUT R3, R5, UR37, R232, 0x96, !PT ;  /* 0x0000002505037c12 */ /* 0x000fe2000f8e96e8 */
[----:B------:R-:W-:-:S05]  /*dc80*/  IMAD.WIDE.U32 R8, R0, -0x2daee0ad, RZ ;  /* 0xd2511f5300087825 */ /* 0x000fca00078e00ff */
[----:B------:R-:W-:Y:S01]  /*dc90*/  LOP3.LUT R0, R9, UR36, R2, 0x96, !PT ;  /* 0x0000002409007c12 */ /* 0x000fe2000f8e9602 */
[----:B------:R-:W-:-:S05]  /*dca0*/  IMAD.WIDE.U32 R2, R3, -0x2daee0ad, RZ ;  /* 0xd2511f5303027825 */ /* 0x000fca00078e00ff */
[----:B------:R-:W-:Y:S01]  /*dcb0*/  LOP3.LUT R3, R3, UR34, R8, 0x96, !PT ;  /* 0x0000002203037c12 */ /* 0x000fe2000f8e9608 */
[----:B------:R-:W-:-:S05]  /*dcc0*/  IMAD.WIDE.U32 R8, R0, -0x326172a9, RZ ;  /* 0xcd9e8d5700087825 */ /* 0x000fca00078e00ff */
[----:B------:R-:W-:-:S05]  /*dcd0*/  LOP3.LUT R0, R9, UR35, R4, 0x96, !PT ;  /* 0x0000002309007c12 */ /* 0x000fca000f8e9604 */
[----:B------:R-:W-:-:S05]  /*dce0*/  IMAD.WIDE.U32 R16, R0, -0x2daee0ad, RZ ;  /* 0xd2511f5300107825 */ /* 0x000fca00078e00ff */
[----:B------:R-:W-:Y:S01]  /*dcf0*/  LOP3.LUT R0, R17, UR17, R2, 0x96, !PT ;  /* 0x0000001111007c12 */ /* 0x000fe2000f8e9602 */
[----:B------:R-:W-:-:S04]  /*dd00*/  IMAD.WIDE.U32 R2, R3, -0x326172a9, RZ ;  /* 0xcd9e8d5703027825 */ /* 0x000fc800078e00ff */
[----:B------:R-:W-:Y:S01]  /*dd10*/  IMAD.WIDE.U32 R4, R0, -0x326172a9, RZ ;  /* 0xcd9e8d5700047825 */ /* 0x000fe200078e00ff */
[----:B------:R-:W-:-:S03]  /*dd20*/  LOP3.LUT R14, R3, UR25, R8, 0x96, !PT ;  /* 0x00000019030e7c12 */ /* 0x000fc6000f8e9608 */
[----:B------:R-:W-:Y:S01]  /*dd30*/  FMUL.FTZ R3, R6, UR41 ;  /* 0x0000002906037c20 */ /* 0x000fe20008410000 */
[----:B------:R-:W-:Y:S01]  /*dd40*/  MUFU.EX2 R9, R7 ;  /* 0x0000000700097308 */ /* 0x000fe20000000800 */
[----:B------:R-:W-:-:S07]  /*dd50*/  LOP3.LUT R0, R5, UR21, R2, 0x96, !PT ;  /* 0x0000001505007c12 */ /* 0x000fce000f8e9602 */
[----:B------:R1:W2:Y:S08]  /*dd60*/  MUFU.EX2 R2, R3 ;  /* 0x0000000300027308 */ /* 0x0002b00000000800 */
[----:B------:R2:W3:Y:S01]  /*dd70*/  MUFU.EX2 R8, R13 ;  /* 0x0000000d00087308 */ /* 0x0004e20000000800 */
[----:B------:R-:W-:Y:S01]  /*dd80*/  @!P2 HADD2 R98, -R248.H0_H0, -RZ.H0_H0 ;  /* 0xa00000fff862a230 */ /* 0x000fe20000000900 */
[----:B-1----:R-:W-:-:S06]  /*dd90*/  LOP3.LUT R3, R0, 0xffff, RZ, 0xc0, !PT ;  /* 0x0000ffff00037812 */ /* 0x002fcc00078ec0ff */
[----:B------:R-:W1:Y:S01]  /*dda0*/  MUFU.EX2 R12, R177 ;  /* 0x000000b1000c7308 */ /* 0x000e620000000800 */
[----:B------:R-:W-:Y:S01]  /*ddb0*/  SHF.R.U32.HI R3, RZ, 0x8, R3 ;  /* 0x00000008ff037819 */ /* 0x000fe20000011603 */
[----:B--2---:R-:W-:-:S06]  /*ddc0*/  FFMA.FTZ R13, R237, R2, R9 ;  /* 0x00000002ed0d7223 */ /* 0x004fcc0000010009 */
[----:B------:R-:W2:Y:S01]  /*ddd0*/  MUFU.EX2 R7, R194 ;  /* 0x000000c200077308 */ /* 0x000ea20000000800 */
[----:B------:R-:W-:Y:S01]  /*dde0*/  LOP3.LUT R3, R3, 0xffff, RZ, 0xc0, !PT ;  /* 0x0000ffff03037812 */ /* 0x000fe200078ec0ff */
[C---:B---3--:R-:W-:Y:S01]  /*ddf0*/  FADD.FTZ R17, R8.reuse, R13 ;  /* 0x0000000d08117221 */ /* 0x048fe20000010000 */
[----:B------:R-:W-:Y:S02]  /*de00*/  F2FP.F16.F32.PACK_AB R26, R8, R9 ;  /* 0x00000009081a723e */ /* 0x000fe400000000ff */
[----:B------:R-:W-:-:S03]  /*de10*/  LOP3.LUT R8, R0, 0xff, RZ, 0xc0, !PT ;  /* 0x000000ff00087812 */ /* 0x000fc600078ec0ff */
[----:B------:R-:W3:Y:S01]  /*de20*/  MUFU.EX2 R6, R212 ;  /* 0x000000d400067308 */ /* 0x000ee20000000800 */
[----:B------:R-:W-:Y:S01]  /*de30*/  PRMT R99, R248, 0x5410, R247 ;  /* 0x00005410f8637816 */ /* 0x000fe200000000f7 */
[----:B------:R-:W-:Y:S01]  /*de40*/  IMAD.MOV.U32 R233, RZ, RZ, R132 ;  /* 0x000000ffffe97224 */ /* 0x000fe200078e0084 */
[----:B------:R-:W-:Y:S02]  /*de50*/  @!P2 PRMT R248, R98, 0x5410, RZ ;  /* 0x0000541062f8a816 */ /* 0x000fe400000000ff */
[----:B------:R-:W-:Y:S02]  /*de60*/  ISETP.LE.U32.AND P2, PT, R3, UR12, PT ;  /* 0x0000000c03007c0c */ /* 0x000fe4000bf43070 */
[----:B------:R-:W-:Y:S01]  /*de70*/  ISETP.LE.U32.AND P6, PT, R8, UR12, PT ;  /* 0x0000000c08007c0c */ /* 0x000fe2000bfc3070 */
[----:B------:R-:W4:Y:S01]  /*de80*/  MUFU.EX2 R3, R213 ;  /* 0x000000d500037308 */ /* 0x000f220000000800 */
[----:B------:R-:W-:Y:S02]  /*de90*/  SHF.R.U32.HI R8, RZ, 0x18, R0 ;  /* 0x00000018ff087819 */ /* 0x000fe40000011600 */
[----:B------:R-:W-:-:S02]  /*dea0*/  FSEL R9, R233, RZ, P0 ;  /* 0x000000ffe9097208 */ /* 0x000fc40000000000 */
[----:B------:R-:W-:-:S03]  /*deb0*/  ISETP.LE.U32.AND P0, PT, R8, UR12, PT ;  /* 0x0000000c08007c0c */ /* 0x000fc6000bf03070 */
[----:B------:R-:W-:Y:S01]  /*dec0*/  MUFU.EX2 R23, R130 ;  /* 0x0000008200177308 */ /* 0x000fe20000000800 */
[----:B------:R-:W-:Y:S01]  /*ded0*/  SHF.R.U32.HI R0, RZ, 0x10, R0 ;  /* 0x00000010ff007819 */ /* 0x000fe20000011600 */
[----:B-1----:R-:W-:Y:S01]  /*dee0*/  FADD.FTZ R8, R12, R55 ;  /* 0x000000370c087221 */ /* 0x002fe20000010000 */
[----:B------:R-:W-:-:S05]  /*def0*/  @!P1 HADD2 R95, -R247.H0_H0, -RZ.H0_H0 ;  /* 0xa00000fff75f9230 */ /* 0x000fca0000000900 */
[----:B------:R-:W1:Y:S01]  /*df00*/  MUFU.EX2 R24, R134 ;  /* 0x0000008600187308 */ /* 0x000e620000000800 */
[----:B------:R-:W-:Y:S01]  /*df10*/  LOP3.LUT R0, R0, 0xff, RZ, 0xc0, !PT ;  /* 0x000000ff00007812 */ /* 0x000fe200078ec0ff */
[----:B--2---:R-:W-:Y:S01]  /*df20*/  FADD.FTZ R8, R7, R8 ;  /* 0x0000000807087221 */ /* 0x004fe20000010000 */
[----:B------:R-:W-:Y:S02]  /*df30*/  @!P1 PRMT R247, R95, 0x5410, RZ ;  /* 0x000054105ff79816 */ /* 0x000fe400000000ff */
[----:B------:R-:W-:Y:S01]  /*df40*/  ISETP.LE.U32.AND P1, PT, R0, UR12, PT ;  /* 0x0000000c00007c0c */ /* 0x000fe2000bf23070 */
[----:B---3--:R-:W-:Y:S01]  /*df50*/  FADD.FTZ R0, R6, R8 ;  /* 0x0000000806007221 */ /* 0x008fe20000010000 */
[----:B------:R-:W-:Y:S02]  /*df60*/  F2FP.F16.F32.PACK_AB R7, R7, R12 ;  /* 0x0000000c0707723e */ /* 0x000fe400000000ff */
[C---:B----4-:R-:W-:Y:S01]  /*df70*/  F2FP.F16.F32.PACK_AB R8, R3.reuse, R6 ;  /* 0x000000060308723e */ /* 0x050fe200000000ff */
[----:B------:R-:W-:Y:S01]  /*df80*/  FADD.FTZ R12, R3, R0 ;  /* 0x00000000030c7221 */ /* 0x000fe20000010000 */
[----:B------:R-:W-:Y:S01]  /*df90*/  PRMT R246, R7, 0x7610, R246 ;  /* 0x0000761007f67816 */ /* 0x000fe200000000f6 */
[----:B------:R-:W-:Y:S01]  /*dfa0*/  FADD.FTZ R3, R128, -R9 ;  /* 0x8000000980037221 */ /* 0x000fe20000010000 */
[----:B-1----:R-:W-:-:S03]  /*dfb0*/  F2FP.F16.F32.PACK_AB R0, R24, R23 ;  /* 0x000000171800723e */ /* 0x002fc600000000ff */
[----:B------:R-:W-:Y:S01]  /*dfc0*/  @!P6 HADD2 R112, -R246.H0_H0, -RZ.H0_H0 ;  /* 0xa00000fff670e230 */ /* 0x000fe20000000900 */
[----:B------:R-:W-:Y:S02]  /*dfd0*/  PRMT R245, R7, 0x7632, R245 ;  /* 0x0000763207f57816 */ /* 0x000fe400000000f5 */
[C---:B------:R-:W-:Y:S02]  /*dfe0*/  PRMT R244, R0.reuse, 0x7632, R244 ;  /* 0x0000763200f47816 */ /* 0x040fe400000000f4 */
[----:B------:R-:W-:Y:S01]  /*dff0*/  PRMT R243, R0, 0x7610, R243 ;  /* 0x0000761000f37816 */ /* 0x000fe200000000f3 */
[----:B------:R-:W-:Y:S01]  /*e000*/  FMUL.FTZ R0, R3, UR41 ;  /* 0x0000002903007c20 */ /* 0x000fe20008410000 */
[----:B------:R-:W-:Y:S02]  /*e010*/  LOP3.LUT R3, R4, 0xff, RZ, 0xc0, !PT ;  /* 0x000000ff04037812 */ /* 0x000fe400078ec0ff */
[----:B------:R-:W-:Y:S02]  /*e020*/  PRMT R98, R246, 0x5410, R245 ;  /* 0x00005410f6627816 */ /* 0x000fe400000000f5 */
[----:B------:R-:W-:Y:S01]  /*e030*/  @!P6 PRMT R246, R112, 0x5410, RZ ;  /* 0x0000541070f6e816 */ /* 0x000fe200000000ff */
[----:B------:R-:W-:Y:S01]  /*e040*/  MUFU.EX2 R6, R15 ;  /* 0x0000000f00067308 */ /* 0x000fe20000000800 */
[----:B------:R-:W-:-:S07]  /*e050*/  ISETP.LE.U32.AND P6, PT, R3, UR12, PT ;  /* 0x0000000c03007c0c */ /* 0x000fce000bfc3070 */
[----:B------:R-:W1:Y:S08]  /*e060*/  MUFU.EX2 R0, R0 ;  /* 0x0000000000007308 */ /* 0x000e700000000800 */
[----:B------:R-:W2:Y:S01]  /*e070*/  MUFU.EX2 R3, R18 ;  /* 0x0000001200037308 */ /* 0x000ea20000000800 */
[--C-:B------:R-:W-:Y:S01]  /*e080*/  SHF.R.U32.HI R7, RZ, 0x10, R4.reuse ;  /* 0x00000010ff077819 */ /* 0x100fe20000011604 */
[----:B------:R-:W-:Y:S01]  /*e090*/  @!P0 HADD2 R113, -R244.H0_H0, -RZ.H0_H0 ;  /* 0xa00000fff4718230 */ /* 0x000fe20000000900 */
[----:B------:R-:W-:Y:S01]  /*e0a0*/  LOP3.LUT R9, R4, 0xffff, RZ, 0xc0, !PT ;  /* 0x0000ffff04097812 */ /* 0x000fe200078ec0ff */
[----:B------:R-:W-:Y:S01]  /*e0b0*/  @!P2 HADD2 R111, -R245.H0_H0, -RZ.H0_H0 ;  /* 0xa00000fff56fa230 */ /* 0x000fe20000000900 */
[----:B------:R-:W-:-:S02]  /*e0c0*/  SHF.R.U32.HI R5, RZ, 0x18, R4 ;  /* 0x00000018ff057819 */ /* 0x000fc40000011604 */
[----:B------:R-:W-:Y:S02]  /*e0d0*/  LOP3.LUT R4, R7, 0xff, RZ, 0xc0, !PT ;  /* 0x000000ff07047812 */ /* 0x000fe400078ec0ff */
[----:B------:R-:W-:Y:S01]  /*e0e0*/  PRMT R97, R243, 0x5410, R244 ;  /* 0x00005410f3617816 */ /* 0x000fe200000000f4 */
[----:B------:R-:W3:Y:S01]  /*e0f0*/  MUFU.EX2 R7, R214 ;  /* 0x000000d600077308 */ /* 0x000ee20000000800 */
[----:B------:R-:W-:Y:S02]  /*e100*/  @!P0 PRMT R244, R113, 0x5410, RZ ;  /* 0x0000541071f48816 */ /* 0x000fe400000000ff */
[----:B------:R-:W-:Y:S02]  /*e110*/  @!P2 PRMT R245, R111, 0x5410, RZ ;  /* 0x000054106ff5a816 */ /* 0x000fe400000000ff */
[----:B------:R-:W-:Y:S01]  /*e120*/  ISETP.LE.U32.AND P0, PT, R4, UR12, PT ;  /* 0x0000000c04007c0c */ /* 0x000fe2000bf03070 */
[----:B-1----:R-:W-:Y:S01]  /*e130*/  FFMA.FTZ R4, R240, R0, R6 ;  /* 0x00000000f0047223 */ /* 0x002fe20000010006 */
[----:B------:R-:W-:-:S02]  /*e140*/  ISETP.LE.U32.AND P2, PT, R5, UR12, PT ;  /* 0x0000000c05007c0c */ /* 0x000fc4000bf43070 */
[----:B--2---:R-:W-:Y:S02]  /*e150*/  F2FP.F16.F32.PACK_AB R21, R3, R6 ;  /* 0x000000060315723e */ /* 0x004fe400000000ff */
[----:B------:R-:W-:Y:S01]  /*e160*/  SHF.R.U32.HI R5, RZ, 0x8, R9 ;  /* 0x00000008ff057819 */ /* 0x000fe20000011609 */
[----:B------:R-:W1:Y:S01]  /*e170*/  MUFU.EX2 R6, R215 ;  /* 0x000000d700067308 */ /* 0x000e620000000800 */
[----:B------:R-:W-:Y:S02]  /*e180*/  @!P1 HADD2 R114, -R243.H0_H0, -RZ.H0_H0 ;  /* 0xa00000fff3729230 */ /* 0x000fe40000000900 */
[----:B------:R-:W-:Y:S01]  /*e190*/  LOP3.LUT R5, R5, 0xffff, RZ, 0xc0, !PT ;  /* 0x0000ffff05057812 */ /* 0x000fe200078ec0ff */
[----:B------:R-:W-:Y:S02]  /*e1a0*/  FADD.FTZ R13, R3, R4 ;  /* 0x00000004030d7221 */ /* 0x000fe40000010000 */
[----:B------:R-:W-:Y:S02]  /*e1b0*/  @!P1 PRMT R243, R114, 0x5410, RZ ;  /* 0x0000541072f39816 */ /* 0x000fe400000000ff */
[----:B------:R-:W-:Y:S01]  /*e1c0*/  ISETP.LE.U32.AND P1, PT, R5, UR12, PT ;  /* 0x0000000c05007c0c */ /* 0x000fe2000bf23070 */
[----:B------:R-:W-:Y:S01]  /*e1d0*/  IMAD.WIDE.U32 R4, R14, -0x2daee0ad, RZ ;  /* 0xd2511f530e047825 */ /* 0x000fe200078e00ff */
[C---:B------:R-:W-:Y:S01]  /*e1e0*/  PRMT R242, R8.reuse, 0x7610, R242 ;  /* 0x0000761008f27816 */ /* 0x040fe200000000f2 */
[----:B------:R-:W-:Y:S01]  /*e1f0*/  MUFU.EX2 R215, R140 ;  /* 0x0000008c00d77308 */ /* 0x000fe20000000800 */
[----:B------:R-:W-:Y:S01]  /*e200*/  PRMT R241, R8, 0x7632, R241 ;  /* 0x0000763208f17816 */ /* 0x000fe200000000f1 */
[----:B---3--:R-:W-:Y:S01]  /*e210*/  FADD.FTZ R8, R7, R12 ;  /* 0x0000000c07087221 */ /* 0x008fe20000010000 */
[----:B------:R-:W-:-:S05]  /*e220*/  LOP3.LUT R3, R5, UR33, R16, 0x96, !PT ;  /* 0x0000002105037c12 */ /* 0x000fca000f8e9610 */
[----:B------:R-:W2:Y:S01]  /*e230*/  MUFU.EX2 R232, R141 ;  /* 0x0000008d00e87308 */ /* 0x000ea20000000800 */
[----:B------:R-:W-:Y:S02]  /*e240*/  @!P6 HADD2 R124, -R242.H0_H0, -RZ.H0_H0 ;  /* 0xa00000fff27ce230 */ /* 0x000fe40000000900 */
[C---:B-1----:R-:W-:Y:S01]  /*e250*/  FADD.FTZ R12, R6.reuse, R8 ;  /* 0x00000008060c7221 */ /* 0x042fe20000010000 */
[----:B------:R-:W-:Y:S02]  /*e260*/  F2FP.F16.F32.PACK_AB R9, R6, R7 ;  /* 0x000000070609723e */ /* 0x000fe400000000ff */
[----:B------:R-:W-:Y:S01]  /*e270*/  LOP3.LUT R6, R3, 0xff, RZ, 0xc0, !PT ;  /* 0x000000ff03067812 */ /* 0x000fe200078ec0ff */
[----:B------:R-:W-:Y:S01]  /*e280*/  @!P1 HADD2 R115, -R241.H0_H0, -RZ.H0_H0 ;  /* 0xa00000fff1739230 */ /* 0x000fe20000000900 */
[----:B------:R-:W-:Y:S02]  /*e290*/  PRMT R96, R242, 0x5410, R241 ;  /* 0x00005410f2607816 */ /* 0x000fe400000000f1 */
[----:B------:R-:W-:-:S02]  /*e2a0*/  @!P6 PRMT R242, R124, 0x5410, RZ ;  /* 0x000054107cf2e816 */ /* 0x000fc400000000ff */
[----:B------:R-:W-:Y:S02]  /*e2b0*/  ISETP.LE.U32.AND P6, PT, R6, UR12, PT ;  /* 0x0000000c06007c0c */ /* 0x000fe4000bfc3070 */
[--C-:B------:R-:W-:Y:S02]  /*e2c0*/  SHF.R.U32.HI R6, RZ, 0x18, R3.reuse ;  /* 0x00000018ff067819 */ /* 0x100fe40000011603 */
[----:B------:R-:W-:Y:S02]  /*e2d0*/  @!P1 PRMT R241, R115, 0x5410, RZ ;  /* 0x0000541073f19816 */ /* 0x000fe400000000ff */
[----:B------:R-:W-:Y:S02]  /*e2e0*/  ISETP.LE.U32.AND P1, PT, R6, UR12, PT ;  /* 0x0000000c06007c0c */ /* 0x000fe4000bf23070 */
[----:B--2---:R-:W-:Y:S02]  /*e2f0*/  F2FP.F16.F32.PACK_AB R6, R232, R215 ;  /* 0x000000d7e806723e */ /* 0x004fe400000000ff */
[----:B------:R-:W-:Y:S01]  /*e300*/  SHF.R.U32.HI R8, RZ, 0x10, R3 ;  /* 0x00000010ff087819 */ /* 0x000fe20000011603 */
[----:B------:R-:W1:Y:S01]  /*e310*/  MUFU.EX2 R7, R216 ;  /* 0x000000d800077308 */ /* 0x000e620000000800 */
[----:B------:R-:W-:-:S02]  /*e320*/  LOP3.LUT R3, R3, 0xffff, RZ, 0xc0, !PT ;  /* 0x0000ffff03037812 */ /* 0x000fc400078ec0ff */
[C---:B------:R-:W-:Y:S02]  /*e330*/  PRMT R239, R6.reuse, 0x7632, R239 ;  /* 0x0000763206ef7816 */ /* 0x040fe400000000ef */
[----:B------:R-:W-:Y:S02]  /*e340*/  PRMT R240, R6, 0x7610, R240 ;  /* 0x0000761006f07816 */ /* 0x000fe400000000f0 */
[----:B------:R-:W-:Y:S01]  /*e350*/  SHF.R.U32.HI R3, RZ, 0x8, R3 ;  /* 0x00000008ff037819 */ /* 0x000fe20000011603 */
[----:B------:R-:W2:Y:S01]  /*e360*/  MUFU.EX2 R6, R217 ;  /* 0x000000d900067308 */ /* 0x000ea20000000800 */
[----:B------:R-:W-:Y:S01]  /*e370*/  @!P2 HADD2 R127, -R239.H0_H0, -RZ.H0_H0 ;  /* 0xa00000ffef7fa230 */ /* 0x000fe20000000900 */
[----:B------:R-:W-:Y:S02]  /*e380*/  PRMT R238, R9, 0x7610, R238 ;  /* 0x0000761009ee7816 */ /* 0x000fe400000000ee */
[----:B------:R-:W-:Y:S02]  /*e390*/  LOP3.LUT R3, R3, 0xffff, RZ, 0xc0, !PT ;  /* 0x0000ffff03037812 */ /* 0x000fe400078ec0ff */
[----:B------:R-:W-:Y:S01]  /*e3a0*/  PRMT R55, R240, 0x5410, R239 ;  /* 0x00005410f0377816 */ /* 0x000fe200000000ef */
[----:B------:R-:W-:Y:S01]  /*e3b0*/  @!P6 HADD2 R126, -R238.H0_H0, -RZ.H0_H0 ;  /* 0xa00000ffee7ee230 */ /* 0x000fe20000000900 */
[----:B------:R-:W-:-:S02]  /*e3c0*/  @!P2 PRMT R239, R127, 0x5410, RZ ;  /* 0x000054107fefa816 */ /* 0x000fc400000000ff */
[----:B------:R-:W-:Y:S02]  /*e3d0*/  PRMT R237, R9, 0x7632, R237 ;  /* 0x0000763209ed7816 */ /* 0x000fe400000000ed */
[----:B------:R-:W-:Y:S02]  /*e3e0*/  ISETP.LE.U32.AND P2, PT, R3, UR12, PT ;  /* 0x0000000c03007c0c */ /* 0x000fe4000bf43070 */
[----:B------:R-:W-:Y:S02]  /*e3f0*/  LOP3.LUT R3, R4, 0xff, RZ, 0xc0, !PT ;  /* 0x000000ff04037812 */ /* 0x000fe400078ec0ff */
[----:B------:R-:W-:Y:S02]  /*e400*/  PRMT R95, R238, 0x5410, R237 ;  /* 0x00005410ee5f7816 */ /* 0x000fe400000000ed */
[----:B------:R-:W-:Y:S02]  /*e410*/  @!P6 PRMT R238, R126, 0x5410, RZ ;  /* 0x000054107eeee816 */ /* 0x000fe400000000ff */
[----:B------:R-:W-:Y:S01]  /*e420*/  ISETP.LE.U32.AND P6, PT, R3, UR12, PT ;  /* 0x0000000c03007c0c */ /* 0x000fe2000bfc3070 */
[----:B-1----:R-:W-:Y:S01]  /*e430*/  FADD.FTZ R3, R7, R12 ;  /* 0x0000000c07037221 */ /* 0x002fe20000010000 */
[----:B------:R-:W-:Y:S01]  /*e440*/  STL [R1+0x1e8], R252 ;  /* 0x0001e8fc01007387 */ /* 0x000fe20000100800 */
[----:B------:R-:W-:-:S02]  /*e450*/  @!P0 HADD2 R125, -R240.H0_H0, -RZ.H0_H0 ;  /* 0xa00000fff07d8230 */ /* 0x000fc40000000900 */
[----:B--2---:R-:W-:Y:S01]  /*e460*/  FADD.FTZ R3, R6, R3 ;  /* 0x0000000306037221 */ /* 0x004fe20000010000 */
[----:B------:R1:W-:Y:S01]  /*e470*/  STL [R1+0x1ec], R251 ;  /* 0x0001ecfb01007387 */ /* 0x0003e20000100800 */
[----:B------:R-:W-:-:S03]  /*e480*/  IMAD.MOV.U32 R115, RZ, RZ, R174 ;  /* 0x000000ffff737224 */ /* 0x000fc600078e00ae */
[----:B------:R-:W-:Y:S01]  /*e490*/  STL [R1+0x50], R188 ;  /* 0x000050bc01007387 */ /* 0x000fe20000100800 */
[----:B------:R-:W-:-:S03]  /*e4a0*/  IMAD.MOV.U32 R217, RZ, RZ, R178 ;  /* 0x000000ffffd97224 */ /* 0x000fc600078e00b2 */
[----:B------:R2:W-:Y:S01]  /*e4b0*/  STL [R1+0x30], R132 ;  /* 0x0000308401007387 */ /* 0x0005e20000100800 */
[----:B------:R-:W-:Y:S01]  /*e4c0*/  IMAD.MOV.U32 R114, RZ, RZ, R179 ;  /* 0x000000ffff727224 */ /* 0x000fe200078e00b3 */
[----:B------:R-:W-:Y:S01]  /*e4d0*/  @!P0 PRMT R240, R125, 0x5410, RZ ;  /* 0x000054107df08816 */ /* 0x000fe200000000ff */
[----:B------:R-:W-:Y:S01]  /*e4e0*/  IMAD.MOV.U32 R178, RZ, RZ, R47 ;  /* 0x000000ffffb27224 */ /* 0x000fe200078e002f */
[----:B------:R3:W-:Y:S01]  /*e4f0*/  STL [R1+0x6c], R3 ;  /* 0x00006c0301007387 */ /* 0x0007e20000100800 */
[----:B------:R-:W-:Y:S02]  /*e500*/  IMAD.MOV.U32 R174, RZ, RZ, R46 ;  /* 0x000000ffffae7224 */ /* 0x000fe400078e002e */
[----:B------:R-:W-:Y:S01]  /*e510*/  IMAD.MOV.U32 R179, RZ, RZ, R45 ;  /* 0x000000ffffb37224 */ /* 0x000fe200078e002d */
[----:B------:R-:W4:Y:S01]  /*e520*/  LDL.LU.64 R46, [R1+0xd0] ;  /* 0x0000d000012e7983 */ /* 0x000f220000300a00 */
[----:B------:R-:W-:Y:S01]  /*e530*/  IMAD.MOV.U32 R125, RZ, RZ, R36 ;  /* 0x000000ffff7d7224 */ /* 0x000fe200078e0024 */
[----:B-1----:R1:W-:Y:S01]  /*e540*/  MUFU.EX2 R251, R145 ;  /* 0x0000009100fb7308 */ /* 0x0023e20000000800 */
[----:B--2---:R-:W-:-:S02]  /*e550*/  IMAD.MOV.U32 R132, RZ, RZ, R131 ;  /* 0x000000ffff847224 */ /* 0x004fc400078e0083 */
[----:B------:R-:W-:-:S05]  /*e560*/  IMAD.MOV.U32 R131, RZ, RZ, R192 ;  /* 0x000000ffff837224 */ /* 0x000fca00078e00c0 */
[----:B------:R2:W3:Y:S01]  /*e570*/  MUFU.EX2 R192, R144 ;  /* 0x0000009000c07308 */ /* 0x0004e20000000800 */
[----:B-1----:R-:W-:Y:S02]  /*e580*/  IMAD.MOV.U32 R145, RZ, RZ, R37 ;  /* 0x000000ffff917224 */ /* 0x002fe400078e0025 */
[----:B--2---:R-:W-:Y:S02]  /*e590*/  IMAD.MOV.U32 R144, RZ, RZ, R44 ;  /* 0x000000ffff907224 */ /* 0x004fe400078e002c */
[----:B------:R-:W2:Y:S04]  /*e5a0*/  LDL.LU.64 R44, [R1+0x90] ;  /* 0x00009000012c7983 */ /* 0x000ea80000300a00 */
[----:B------:R-:W4:Y:S01]  /*e5b0*/  LDL.LU.64 R36, [R1+0xc8] ;  /* 0x0000c80001247983 */ /* 0x000f220000300a00 */
[----:B------:R-:W-:-:S02]  /*e5c0*/  LOP3.LUT R8, R8, 0xff, RZ, 0xc0, !PT ;  /* 0x000000ff08087812 */ /* 0x000fc400078ec0ff */
[----:B------:R-:W-:Y:S02]  /*e5d0*/  LOP3.LUT R5, R4, 0xffff, RZ, 0xc0, !PT ;  /* 0x0000ffff04057812 */ /* 0x000fe400078ec0ff */
[----:B------:R-:W-:Y:S02]  /*e5e0*/  ISETP.LE.U32.AND P0, PT, R8, UR12, PT ;  /* 0x0000000c08007c0c */ /* 0x000fe4000bf03070 */
[--C-:B------:R-:W-:Y:S02]  /*e5f0*/  SHF.R.U32.HI R12, RZ, 0x10, R4.reuse ;  /* 0x00000010ff0c7819 */ /* 0x100fe40000011604 */
[----:B------:R-:W-:Y:S02]  /*e600*/  SHF.R.U32.HI R8, RZ, 0x18, R4 ;  /* 0x00000018ff087819 */ /* 0x000fe40000011604 */
[----:B------:R-:W-:Y:S01]  /*e610*/  F2FP.F16.F32.PACK_AB R9, R6, R7 ;  /* 0x000000070609723e */ /* 0x000fe200000000ff */
[----:B------:R-:W1:Y:S01]  /*e620*/  MUFU.EX2 R4, R33 ;  /* 0x0000002100047308 */ /* 0x000e620000000800 */
[----:B---3--:R-:W-:-:S02]  /*e630*/  F2FP.F16.F32.PACK_AB R6, R192, R251 ;  /* 0x000000fbc006723e */ /* 0x008fc400000000ff */
[----:B------:R-:W-:Y:S01]  /*e640*/  SHF.R.U32.HI R5, RZ, 0x8, R5 ;  /* 0x00000008ff057819 */ /* 0x000fe20000011605 */
[----:B------:R-:W-:Y:S01]  /*e650*/  @!P2 HADD2 R128, -R237.H0_H0, -RZ.H0_H0 ;  /* 0xa00000ffed80a230 */ /* 0x000fe20000000900 */
[----:B------:R-:W-:-:S03]  /*e660*/  PRMT R236, R6, 0x7610, R236 ;  /* 0x0000761006ec7816 */ /* 0x000fc600000000ec */
[----:B------:R-:W3:Y:S01]  /*e670*/  MUFU.EX2 R3, R50 ;  /* 0x0000003200037308 */ /* 0x000ee20000000800 */
[----:B------:R-:W-:Y:S01]  /*e680*/  PRMT R235, R6, 0x7632, R235 ;  /* 0x0000763206eb7816 */ /* 0x000fe200000000eb */
[----:B------:R-:W-:Y:S01]  /*e690*/  IMAD.MOV.U32 R133, RZ, RZ, R57 ;  /* 0x000000ffff857224 */ /* 0x000fe200078e0039 */
[----:B------:R-:W-:Y:S01]  /*e6a0*/  LOP3.LUT R5, R5, 0xffff, RZ, 0xc0, !PT ;  /* 0x0000ffff05057812 */ /* 0x000fe200078ec0ff */
[----:B------:R-:W-:Y:S01]  /*e6b0*/  @!P0 HADD2 R135, -R236.H0_H0, -RZ.H0_H0 ;  /* 0xa00000ffec878230 */ /* 0x000fe20000000900 */
[----:B------:R-:W-:Y:S01]  /*e6c0*/  @!P2 PRMT R237, R128, 0x5410, RZ ;  /* 0x0000541080eda816 */ /* 0x000fe200000000ff */
[----:B------:R-:W-:Y:S02]  /*e6d0*/  @!P1 HADD2 R129, -R235.H0_H0, -RZ.H0_H0 ;  /* 0xa00000ffeb819230 */ /* 0x000fe40000000900 */
[----:B------:R-:W-:Y:S01]  /*e6e0*/  MUFU.EX2 R252, R149 ;  /* 0x0000009500fc7308 */ /* 0x000fe20000000800 */
[----:B------:R-:W-:Y:S02]  /*e6f0*/  ISETP.LE.U32.AND P2, PT, R5, UR12, PT ;  /* 0x0000000c05007c0c */ /* 0x000fe4000bf43070 */
[----:B------:R-:W-:-:S05]  /*e700*/  LOP3.LUT R5, R12, 0xff, RZ, 0xc0, !PT ;  /* 0x000000ff0c057812 */ /* 0x000fca00078ec0ff */
[----:B------:R-:W3:Y:S01]  /*e710*/  MUFU.EX2 R57, R148 ;  /* 0x0000009400397308 */ /* 0x000ee20000000800 */
[----:B------:R-:W-:Y:S02]  /*e720*/  PRMT R82, R236, 0x5410, R235 ;  /* 0x00005410ec527816 */ /* 0x000fe400000000eb */
[----:B------:R-:W-:-:S05]  /*e730*/  @!P0 PRMT R236, R135, 0x5410, RZ ;  /* 0x0000541087ec8816 */ /* 0x000fca00000000ff */
[----:B------:R-:W3:Y:S01]  /*e740*/  MUFU.EX2 R7, R25 ;  /* 0x0000001900077308 */ /* 0x000ee20000000800 */
[----:B------:R-:W-:Y:S01]  /*e750*/  ISETP.LE.U32.AND P0, PT, R8, UR12, PT ;  /* 0x0000000c08007c0c */ /* 0x000fe2000bf03070 */
[----:B-1----:R-:W-:Y:S01]  /*e760*/  FADD.FTZ R8, R4, R17 ;  /* 0x0000001104087221 */ /* 0x002fe20000010000 */
[----:B------:R-:W-:Y:S02]  /*e770*/  @!P1 PRMT R235, R129, 0x5410, RZ ;  /* 0x0000541081eb9816 */ /* 0x000fe400000000ff */
[----:B------:R-:W-:-:S03]  /*e780*/  ISETP.LE.U32.AND P1, PT, R5, UR12, PT ;  /* 0x0000000c05007c0c */ /* 0x000fc6000bf23070 */
[----:B------:R-:W1:Y:S01]  /*e790*/  MUFU.EX2 R6, R19 ;  /* 0x0000001300067308 */ /* 0x000e620000000800 */
[C---:B---3--:R-:W-:Y:S01]  /*e7a0*/  FADD.FTZ R16, R3.reuse, R8 ;  /* 0x0000000803107221 */ /* 0x048fe20000010000 */
[----:B------:R-:W-:-:S06]  /*e7b0*/  F2FP.F16.F32.PACK_AB R18, R3, R4 ;  /* 0x000000040312723e */ /* 0x000fcc00000000ff */
[----:B------:R-:W3:Y:S01]  /*e7c0*/  MUFU.EX2 R5, R27 ;  /* 0x0000001b00057308 */ /* 0x000ee20000000800 */
[C---:B------:R-:W-:Y:S02]  /*e7d0*/  PRMT R231, R9.reuse, 0x7610, R231 ;  /* 0x0000761009e77816 */ /* 0x040fe400000000e7 */
[----:B------:R-:W-:-:S05]  /*e7e0*/  PRMT R230, R9, 0x7632, R230 ;  /* 0x0000763209e67816 */ /* 0x000fca00000000e6 */
[----:B------:R-:W3:Y:S01]  /*e7f0*/  MUFU.EX2 R3, R31 ;  /* 0x0000001f00037308 */ /* 0x000ee20000000800 */
[----:B------:R-:W-:Y:S01]  /*e800*/  F2FP.F16.F32.PACK_AB R4, R57, R252 ;  /* 0x000000fc3904723e */ /* 0x000fe200000000ff */
[----:B------:R-:W-:Y:S01]  /*e810*/  FADD.FTZ R8, R7, R13 ;  /* 0x0000000d07087221 */ /* 0x000fe20000010000 */
[----:B------:R-:W-:Y:S02]  /*e820*/  @!P6 HADD2 R137, -R231.H0_H0, -RZ.H0_H0 ;  /* 0xa00000ffe789e230 */ /* 0x000fe40000000900 */
[----:B------:R-:W-:Y:S01]  /*e830*/  @!P2 HADD2 R136, -R230.H0_H0, -RZ.H0_H0 ;  /* 0xa00000ffe688a230 */ /* 0x000fe20000000900 */
[C---:B------:R-:W-:Y:S02]  /*e840*/  PRMT R229, R4.reuse, 0x7610, R229 ;  /* 0x0000761004e57816 */ /* 0x040fe400000000e5 */
[----:B------:R-:W-:Y:S01]  /*e850*/  PRMT R228, R4, 0x7632, R228 ;  /* 0x0000763204e47816 */ /* 0x000fe200000000e4 */
[----:B-1----:R-:W-:Y:S01]  /*e860*/  FADD.FTZ R4, R6, R8 ;  /* 0x0000000806047221 */ /* 0x002fe20000010000 */
[----:B------:R-:W-:Y:S01]  /*e870*/  PRMT R50, R231, 0x5410, R230 ;  /* 0x00005410e7327816 */ /* 0x000fe200000000e6 */
[----:B------:R-:W-:Y:S01]  /*e880*/  IMAD.MOV.U32 R40, RZ, RZ, R132 ;  /* 0x000000ffff287224 */ /* 0x000fe200078e0084 */
[----:B------:R-:W-:Y:S01]  /*e890*/  MOV R112, R133 ;  /* 0x0000008500707202 */ /* 0x000fe20000000f00 */
[----:B------:R-:W-:Y:S01]  /*e8a0*/  IMAD.MOV.U32 R111, RZ, RZ, R153 ;  /* 0x000000ffff6f7224 */ /* 0x000fe200078e0099 */
[----:B------:R-:W-:Y:S01]  /*e8b0*/  @!P6 PRMT R231, R137, 0x5410, RZ ;  /* 0x0000541089e7e816 */ /* 0x000fe200000000ff */
[----:B------:R-:W-:Y:S01]  /*e8c0*/  IMAD.MOV.U32 R124, RZ, RZ, R152 ;  /* 0x000000ffff7c7224 */ /* 0x000fe200078e0098 */
[----:B------:R-:W-:Y:S01]  /*e8d0*/  @!P2 PRMT R230, R136, 0x5410, RZ ;  /* 0x0000541088e6a816 */ /* 0x000fe200000000ff */
        /* <DEDUP_REMOVED lines=24> */
[----:B---3--:R-:W-:Y:S01]  /*ea60*/  FADD.FTZ R4, R5, R4 ;  /* 0x0000000405047221 */ /* 0x008fe20000010000 */
[----:B------:R-:W-:Y:S01]  /*ea70*/  @!P1 HADD2 R139, -R229.H0_H0, -RZ.H0_H0 ;  /* 0xa00000ffe58b9230 */ /* 0x000fe20000000900 */
[----:B------:R-:W-:Y:S01]  /*ea80*/  F2FP.F16.F32.PACK_AB R19, R3, R5 ;  /* 0x000000050313723e */ /* 0x000fe200000000ff */
[----:B------:R-:W-:-:S02]  /*ea90*/  @!P0 HADD2 R138, -R228.H0_H0, -RZ.H0_H0 ;  /* 0xa00000ffe48a8230 */ /* 0x000fc40000000900 */
[----:B------:R-:W-:Y:S01]  /*eaa0*/  FADD.FTZ R22, R3, R4 ;  /* 0x0000000403167221 */ /* 0x000fe20000010000 */
[----:B------:R-:W-:Y:S01]  /*eab0*/  IMAD.MOV.U32 R126, RZ, RZ, R146 ;  /* 0x000000ffff7e7224 */ /* 0x000fe200078e0092 */
[----:B------:R-:W-:Y:S01]  /*eac0*/  PRMT R33, R229, 0x5410, R228 ;  /* 0x00005410e5217816 */ /* 0x000fe200000000e4 */
[----:B------:R-:W-:Y:S01]  /*ead0*/  IMAD.MOV.U32 R113, RZ, RZ, R131 ;  /* 0x000000ffff717224 */ /* 0x000fe200078e0083 */
[----:B------:R-:W-:Y:S01]  /*eae0*/  MOV R213, R155 ;  /* 0x0000009b00d57202 */ /* 0x000fe20000000f00 */
[----:B------:R-:W-:Y:S01]  /*eaf0*/  IMAD.MOV.U32 R214, RZ, RZ, R151 ;  /* 0x000000ffffd67224 */ /* 0x000fe200078e0097 */
[----:B------:R-:W-:Y:S01]  /*eb00*/  @!P1 PRMT R229, R139, 0x5410, RZ ;  /* 0x000054108be59816 */ /* 0x000fe200000000ff */
[----:B------:R-:W-:Y:S01]  /*eb10*/  IMAD.MOV.U32 R25, RZ, RZ, R150 ;  /* 0x000000ffff197224 */ /* 0x000fe200078e0096 */
[----:B------:R-:W-:Y:S01]  /*eb20*/  @!P0 PRMT R228, R138, 0x5410, RZ ;  /* 0x000054108ae48816 */ /* 0x000fe200000000ff */
[----:B------:R-:W-:Y:S02]  /*eb30*/  IMAD.MOV.U32 R27, RZ, RZ, R175 ;  /* 0x000000ffff1b7224 */ /* 0x000fe400078e00af */
[----:B------:R-:W-:Y:S01]  /*eb40*/  FMUL.FTZ R170, R170, R0 ;  /* 0x00000000aaaa7220 */ /* 0x000fe20000410000 */
[----:B------:R-:W-:-:S02]  /*eb50*/  IMAD.MOV.U32 R212, RZ, RZ, R154 ;  /* 0x000000ffffd47224 */ /* 0x000fc400078e009a */
[-C--:B------:R-:W-:Y:S01]  /*eb60*/  FMUL.FTZ R171, R171, R0.reuse ;  /* 0x00000000abab7220 */ /* 0x080fe20000410000 */
[----:B------:R-:W-:Y:S02]  /*eb70*/  IMAD.MOV.U32 R234, RZ, RZ, R174 ;  /* 0x000000ffffea7224 */ /* 0x000fe400078e00ae */
[-C--:B------:R-:W-:Y:S01]  /*eb80*/  FMUL.FTZ R166, R166, R0.reuse ;  /* 0x00000000a6a67220 */ /* 0x080fe20000410000 */
[----:B------:R-:W-:Y:S02]  /*eb90*/  IMAD.MOV.U32 R146, RZ, RZ, R179 ;  /* 0x000000ffff927224 */ /* 0x000fe400078e00b3 */
[-C--:B------:R-:W-:Y:S01]  /*eba0*/  FMUL.FTZ R167, R167, R0.reuse ;  /* 0x00000000a7a77220 */ /* 0x080fe20000410000 */
[----:B------:R-:W-:Y:S02]  /*ebb0*/  IMAD.MOV.U32 R108, RZ, RZ, R143 ;  /* 0x000000ffff6c7224 */ /* 0x000fe400078e008f */
[----:B------:R-:W-:Y:S01]  /*ebc0*/  FMUL.FTZ R162, R162, R0 ;  /* 0x00000000a2a27220 */ /* 0x000fe20000410000 */
[----:B------:R-:W-:-:S02]  /*ebd0*/  IMAD.MOV.U32 R110, RZ, RZ, R142 ;  /* 0x000000ffff6e7224 */ /* 0x000fc400078e008e */
[-C--:B------:R-:W-:Y:S01]  /*ebe0*/  FMUL.FTZ R163, R163, R0.reuse ;  /* 0x00000000a3a37220 */ /* 0x080fe20000410000 */
[----:B------:R-:W-:Y:S02]  /*ebf0*/  IMAD.MOV.U32 R127, RZ, RZ, R178 ;  /* 0x000000ffff7f7224 */ /* 0x000fe400078e00b2 */
        /* <DEDUP_REMOVED lines=18> */
[----:B------:R-:W-:-:S02]  /*ed20*/  F2FP.F16.F32.PACK_AB R13, R6, R7 ;  /* 0x00000007060d723e */ /* 0x000fc400000000ff */
[----:B------:R-:W-:Y:S01]  /*ed30*/  PRMT R15, R26, 0x7610, R15 ;  /* 0x000076101a0f7816 */ /* 0x000fe2000000000f */
[--C-:B------:R-:W-:Y:S01]  /*ed40*/  FADD.FTZ R12, R60, R20.reuse ;  /* 0x000000143c0c7221 */ /* 0x100fe20000010000 */
[C---:B------:R-:W-:Y:S02]  /*ed50*/  PRMT R20, R21.reuse, 0x7632, R20 ;  /* 0x0000763215147816 */ /* 0x040fe40000000014 */
[----:B------:R-:W-:Y:S02]  /*ed60*/  PRMT R14, R26, 0x7632, R14 ;  /* 0x000076321a0e7816 */ /* 0x000fe4000000000e */
[----:B------:R-:W-:Y:S02]  /*ed70*/  PRMT R17, R21, 0x7610, R17 ;  /* 0x0000761015117816 */ /* 0x000fe40000000011 */
[----:B------:R-:W-:Y:S02]  /*ed80*/  PRMT R31, R15, 0x5410, R14 ;  /* 0x000054100f1f7816 */ /* 0x000fe4000000000e */
[----:B------:R-:W-:-:S02]  /*ed90*/  PRMT R223, R18, 0x7610, R223 ;  /* 0x0000761012df7816 */ /* 0x000fc400000000df */
[----:B------:R-:W-:Y:S02]  /*eda0*/  PRMT R221, R18, 0x7632, R221 ;  /* 0x0000763212dd7816 */ /* 0x000fe400000000dd */
[----:B------:R-:W-:Y:S02]  /*edb0*/  PRMT R222, R13, 0x7610, R222 ;  /* 0x000076100dde7816 */ /* 0x000fe400000000de */
[----:B----4-:R-:W-:-:S05]  /*edc0*/  LOP3.LUT R2, R225, UR40, R36, 0x96, !PT ;  /* 0x00000028e1027c12 */ /* 0x010fca000f8e9624 */
[----:B------:R-:W-:-:S05]  /*edd0*/  IMAD.WIDE.U32 R2, R2, -0x2daee0ad, RZ ;  /* 0xd2511f5302027825 */ /* 0x000fca00078e00ff */
[----:B------:R-:W-:Y:S02]  /*ede0*/  LOP3.LUT R0, R3, UR38, R46, 0x96, !PT ;  /* 0x0000002603007c12 */ /* 0x000fe4000f8e962e */
[----:B--2---:R-:W-:-:S05]  /*edf0*/  LOP3.LUT R3, R45, UR39, R224, 0x96, !PT ;  /* 0x000000272d037c12 */ /* 0x004fca000f8e96e0 */
[----:B------:R-:W-:-:S04]  /*ee00*/  IMAD.WIDE.U32 R4, R3, -0x2daee0ad, RZ ;  /* 0xd2511f5303047825 */ /* 0x000fc800078e00ff */
[----:B------:R-:W-:Y:S01]  /*ee10*/  IMAD.WIDE.U32 R8, R0, -0x326172a9, RZ ;  /* 0xcd9e8d5700087825 */ /* 0x000fe200078e00ff */
[----:B------:R-:W-:-:S05]  /*ee20*/  LOP3.LUT R0, R5, UR36, R2, 0x96, !PT ;  /* 0x0000002405007c12 */ /* 0x000fca000f8e9602 */
        /* <DEDUP_REMOVED lines=12> */
[----:B------:R-:W-:-:S04]  /*eef0*/  LOP3.LUT R4, R0, 0xffff, RZ, 0xc0, !PT ;  /* 0x0000ffff00047812 */ /* 0x000fc800078ec0ff */
[----:B------:R-:W-:-:S04]  /*ef00*/  SHF.R.U32.HI R4, RZ, 0x8, R4 ;  /* 0x00000008ff047819 */ /* 0x000fc80000011604 */
[----:B------:R-:W-:-:S04]  /*ef10*/  LOP3.LUT R4, R4, 0xffff, RZ, 0xc0, !PT ;  /* 0x0000ffff04047812 */ /* 0x000fc800078ec0ff */
[----:B------:R-:W-:Y:S02]  /*ef20*/  ISETP.LE.U32.AND P2, PT, R4, UR12, PT ;  /* 0x0000000c04007c0c */ /* 0x000fe4000bf43070 */
[----:B------:R-:W1:Y:S01]  /*ef30*/  MUFU.EX2 R4, R48 ;  /* 0x0000003000047308 */ /* 0x000e620000000800 */
[----:B------:R-:W-:Y:S02]  /*ef40*/  LOP3.LUT R9, R5, UR25, R6, 0x96, !PT ;  /* 0x0000001905097c12 */ /* 0x000fe4000f8e9606 */
[--C-:B------:R-:W-:Y:S02]  /*ef50*/  SHF.R.U32.HI R5, RZ, 0x10, R0.reuse ;  /* 0x00000010ff057819 */ /* 0x100fe40000011600 */
[----:B------:R-:W-:-:S03]  /*ef60*/  SHF.R.U32.HI R6, RZ, 0x18, R0 ;  /* 0x00000018ff067819 */ /* 0x000fc60000011600 */
[----:B------:R-:W2:Y:S01]  /*ef70*/  MUFU.EX2 R0, R42 ;  /* 0x0000002a00007308 */ /* 0x000ea20000000800 */
[----:B------:R-:W-:Y:S02]  /*ef80*/  ISETP.LE.U32.AND P0, PT, R6, UR12, PT ;  /* 0x0000000c06007c0c */ /* 0x000fe4000bf03070 */
[----:B------:R-:W-:-:S04]  /*ef90*/  LOP3.LUT R5, R5, 0xff, RZ, 0xc0, !PT ;  /* 0x000000ff05057812 */ /* 0x000fc800078ec0ff */
[----:B------:R-:W-:Y:S01]  /*efa0*/  ISETP.LE.U32.AND P1, PT, R5, UR12, PT ;  /* 0x0000000c05007c0c */ /* 0x000fe2000bf23070 */
[----:B-1----:R-:W-:Y:S01]  /*efb0*/  FADD.FTZ R5, R4, R16 ;  /* 0x0000001004057221 */ /* 0x002fe20000010000 */
[----:B------:R-:W-:Y:S02]  /*efc0*/  @!P6 HADD2 R71, -R15.H0_H0, -RZ.H0_H0 ;  /* 0xa00000ff0f47e230 */ /* 0x000fe40000000900 */
[----:B------:R-:W-:Y:S02]  /*efd0*/  IMAD.MOV.U32 R48, RZ, RZ, R27 ;  /* 0x000000ffff307224 */ /* 0x000fe400078e001b */
[----:B------:R-:W-:Y:S02]  /*efe0*/  IMAD.MOV.U32 R27, RZ, RZ, R217 ;  /* 0x000000ffff1b7224 */ /* 0x000fe400078e00d9 */
[----:B------:R-:W-:Y:S02]  /*eff0*/  @!P0 HADD2 R68, -R20.H0_H0, -RZ.H0_H0 ;  /* 0xa00000ff14448230 */ /* 0x000fe40000000900 */
[----:B------:R-:W-:Y:S01]  /*f000*/  IMAD.MOV.U32 R217, RZ, RZ, R115 ;  /* 0x000000ffffd97224 */ /* 0x000fe200078e0073 */
[C---:B--2---:R-:W-:Y:S01]  /*f010*/  F2FP.F16.F32.PACK_AB R7, R0.reuse, R4 ;  /* 0x000000040007723e */ /* 0x044fe200000000ff */
[----:B------:R-:W-:Y:S01]  /*f020*/  FADD.FTZ R21, R0, R5 ;  /* 0x0000000500157221 */ /* 0x000fe20000010000 */
[----:B------:R-:W-:Y:S01]  /*f030*/  LOP3.LUT R0, R2, 0xff, RZ, 0xc0, !PT ;  /* 0x000000ff02007812 */ /* 0x000fe200078ec0ff */
[----:B------:R-:W-:Y:S01]  /*f040*/  IMAD.MOV.U32 R115, RZ, RZ, R114 ;  /* 0x000000ffff737224 */ /* 0x000fe200078e0072 */
[----:B------:R-:W-:Y:S01]  /*f050*/  MOV R114, R112 ;  /* 0x0000007000727202 */ /* 0x000fe20000000f00 */
[----:B------:R-:W-:Y:S01]  /*f060*/  IMAD.MOV.U32 R4, RZ, RZ, R46 ;  /* 0x000000ffff047224 */ /* 0x000fe200078e002e */
[----:B------:R-:W-:Y:S01]  /*f070*/  @!P6 PRMT R15, R71, 0x5410, RZ ;  /* 0x00005410470fe816 */ /* 0x000fe200000000ff */
[----:B------:R-:W-:Y:S01]  /*f080*/  IMAD.MOV.U32 R112, RZ, RZ, R40 ;  /* 0x000000ffff707224 */ /* 0x000fe200078e0028 */
[----:B------:R-:W-:-:S02]  /*f090*/  ISETP.LE.U32.AND P6, PT, R0, UR12, PT ;  /* 0x0000000c00007c0c */ /* 0x000fc4000bfc3070 */
[----:B------:R-:W-:Y:S02]  /*f0a0*/  PRMT R40, R17, 0x5410, R20 ;  /* 0x0000541011287816 */ /* 0x000fe40000000014 */
[----:B------:R-:W-:Y:S02]  /*f0b0*/  LOP3.LUT R0, R2, 0xffff, RZ, 0xc0, !PT ;  /* 0x0000ffff02007812 */ /* 0x000fe400078ec0ff */
[----:B------:R-:W-:Y:S01]  /*f0c0*/  @!P0 PRMT R20, R68, 0x5410, RZ ;  /* 0x0000541044148816 */ /* 0x000fe200000000ff */
[----:B------:R-:W-:Y:S01]  /*f0d0*/  IMAD.MOV.U32 R68, RZ, RZ, R4 ;  /* 0x000000ffff447224 */ /* 0x000fe200078e0004 */
[--C-:B------:R-:W-:Y:S02]  /*f0e0*/  SHF.R.U32.HI R4, RZ, 0x18, R2.reuse ;  /* 0x00000018ff047819 */ /* 0x100fe40000011602 */
[----:B------:R-:W-:Y:S02]  /*f0f0*/  SHF.R.U32.HI R2, RZ, 0x10, R2 ;  /* 0x00000010ff027819 */ /* 0x000fe40000011602 */
[----:B------:R-:W-:Y:S01]  /*f100*/  SHF.R.U32.HI R0, RZ, 0x8, R0 ;  /* 0x00000008ff007819 */ /* 0x000fe20000011600 */
[----:B------:R-:W-:Y:S01]  /*f110*/  @!P1 HADD2 R69, -R17.H0_H0, -RZ.H0_H0 ;  /* 0xa00000ff11459230 */ /* 0x000fe20000000900 */
[----:B------:R-:W-:-:S02]  /*f120*/  LOP3.LUT R2, R2, 0xff, RZ, 0xc0, !PT ;  /* 0x000000ff02027812 */ /* 0x000fc400078ec0ff */
[----:B------:R-:W-:Y:S02]  /*f130*/  LOP3.LUT R0, R0, 0xffff, RZ, 0xc0, !PT ;  /* 0x0000ffff00007812 */ /* 0x000fe400078ec0ff */
[----:B------:R-:W-:Y:S02]  /*f140*/  @!P1 PRMT R17, R69, 0x5410, RZ ;  /* 0x0000541045119816 */ /* 0x000fe400000000ff */
[----:B------:R-:W-:Y:S01]  /*f150*/  ISETP.LE.U32.AND P1, PT, R2, UR12, PT ;  /* 0x0000000c02007c0c */ /* 0x000fe2000bf23070 */
[----:B------:R-:W-:Y:S01]  /*f160*/  IMAD.WIDE.U32 R2, R9, -0x2daee0ad, RZ ;  /* 0xd2511f5309027825 */ /* 0x000fe200078e00ff */
[----:B------:R-:W-:-:S03]  /*f170*/  ISETP.LE.U32.AND P0, PT, R0, UR12, PT ;  /* 0x0000000c00007c0c */ /* 0x000fc6000bf03070 */
[----:B------:R-:W-:Y:S02]  /*f180*/  @!P2 HADD2 R70, -R14.H0_H0, -RZ.H0_H0 ;  /* 0xa00000ff0e46a230 */ /* 0x000fe40000000900 */
[----:B------:R-:W-:Y:S01]  /*f190*/  FADD.FTZ R6, R65, R12 ;  /* 0x0000000c41067221 */ /* 0x000fe20000010000 */
[----:B------:R-:W-:Y:S01]  /*f1a0*/  LOP3.LUT R0, R3, UR33, R8, 0x96, !PT ;  /* 0x0000002103007c12 */ /* 0x000fe2000f8e9608 */
[----:B------:R-:W-:Y:S01]  /*f1b0*/  @!P6 HADD2 R72, -R223.H0_H0, -RZ.H0_H0 ;  /* 0xa00000ffdf48e230 */ /* 0x000fe20000000900 */
[----:B------:R-:W-:Y:S02]  /*f1c0*/  @!P2 PRMT R14, R70, 0x5410, RZ ;  /* 0x00005410460ea816 */ /* 0x000fe400000000ff */
[----:B------:R-:W-:Y:S01]  /*f1d0*/  ISETP.LE.U32.AND P2, PT, R4, UR12, PT ;  /* 0x0000000c04007c0c */ /* 0x000fe2000bf43070 */
[----:B------:R-:W-:Y:S01]  /*f1e0*/  FADD.FTZ R12, R29, R6 ;  /* 0x000000061d0c7221 */ /* 0x000fe20000010000 */
[----:B------:R-:W-:Y:S02]  /*f1f0*/  LOP3.LUT R4, R0, 0xff, RZ, 0xc0, !PT ;  /* 0x000000ff00047812 */ /* 0x000fe400078ec0ff */
[----:B------:R-:W-:Y:S01]  /*f200*/  PRMT R29, R223, 0x5410, R221 ;  /* 0x00005410df1d7816 */ /* 0x000fe200000000dd */
[----:B------:R-:W-:Y:S01]  /*f210*/  @!P0 HADD2 R73, -R221.H0_H0, -RZ.H0_H0 ;  /* 0xa00000ffdd498230 */ /* 0x000fe20000000900 */
[----:B------:R-:W-:-:S02]  /*f220*/  @!P6 PRMT R223, R72, 0x5410, RZ ;  /* 0x0000541048dfe816 */ /* 0x000fc400000000ff */
[----:B------:R-:W-:Y:S02]  /*f230*/  ISETP.LE.U32.AND P6, PT, R4, UR12, PT ;  /* 0x0000000c04007c0c */ /* 0x000fe4000bfc3070 */
[--C-:B------:R-:W-:Y:S02]  /*f240*/  SHF.R.U32.HI R4, RZ, 0x18, R0.reuse ;  /* 0x00000018ff047819 */ /* 0x100fe40000011600 */
[----:B------:R-:W-:Y:S02]  /*f250*/  @!P0 PRMT R221, R73, 0x5410, RZ ;  /* 0x0000541049dd8816 */ /* 0x000fe400000000ff */
[----:B------:R-:W-:Y:S02]  /*f260*/  ISETP.LE.U32.AND P0, PT, R4, UR12, PT ;  /* 0x0000000c04007c0c */ /* 0x000fe4000bf03070 */
[----:B------:R-:W-:Y:S01]  /*f270*/  SHF.R.U32.HI R4, RZ, 0x10, R0 ;  /* 0x00000010ff047819 */ /* 0x000fe20000011600 */
[----:B------:R-:W-:Y:S01]  /*f280*/  @!P1 HADD2 R74, -R222.H0_H0, -RZ.H0_H0 ;  /* 0xa00000ffde4a9230 */ /* 0x000fe20000000900 */
[----:B------:R-:W-:-:S02]  /*f290*/  LOP3.LUT R0, R0, 0xffff, RZ, 0xc0, !PT ;  /* 0x0000ffff00007812 */ /* 0x000fc400078ec0ff */
[----:B------:R-:W-:Y:S01]  /*f2a0*/  PRMT R220, R13, 0x7632, R220 ;  /* 0x000076320ddc7816 */ /* 0x000fe200000000dc */
[----:B------:R-:W-:Y:S01]  /*f2b0*/  IMAD.MOV.U32 R5, RZ, RZ, R47 ;  /* 0x000000ffff057224 */ /* 0x000fe200078e002f */
[----:B------:R-:W-:Y:S01]  /*f2c0*/  LOP3.LUT R11, R11, UR40, R36, 0x96, !PT ;  /* 0x000000280b0b7c12 */ /* 0x000fe2000f8e9624 */
[----:B------:R-:W-:Y:S01]  /*f2d0*/  IMAD.MOV.U32 R42, RZ, RZ, R25 ;  /* 0x000000ffff2a7224 */ /* 0x000fe200078e0019 */
[----:B------:R-:W-:Y:S02]  /*f2e0*/  LOP3.LUT R10, R45, UR39, R10, 0x96, !PT ;  /* 0x000000272d0a7c12 */ /* 0x000fe4000f8e960a */
[----:B------:R-:W-:Y:S02]  /*f2f0*/  LOP3.LUT R4, R4, 0xff, RZ, 0xc0, !PT ;  /* 0x000000ff04047812 */ /* 0x000fe400078ec0ff */
[----:B------:R-:W-:Y:S01]  /*f300*/  SHF.R.U32.HI R0, RZ, 0x8, R0 ;  /* 0x00000008ff007819 */ /* 0x000fe20000011600 */
[----:B------:R-:W-:Y:S01]  /*f310*/  @!P2 HADD2 R75, -R220.H0_H0, -RZ.H0_H0 ;  /* 0xa00000ffdc4ba230 */ /* 0x000fe20000000900 */
[----:B------:R-:W-:Y:S01]  /*f320*/  PRMT R25, R222, 0x5410, R220 ;  /* 0x00005410de197816 */ /* 0x000fe200000000dc */
[----:B------:R-:W-:Y:S01]  /*f330*/  IMAD.MOV.U32 R69, RZ, RZ, R5 ;  /* 0x000000ffff457224 */ /* 0x000fe200078e0005 */
[----:B------:R-:W-:-:S02]  /*f340*/  @!P1 PRMT R222, R74, 0x5410, RZ ;  /* 0x000054104ade9816 */ /* 0x000fc400000000ff */
[C---:B------:R-:W-:Y:S02]  /*f350*/  PRMT R219, R7.reuse, 0x7610, R219 ;  /* 0x0000761007db7816 */ /* 0x040fe400000000db */
[----:B------:R-:W-:Y:S01]  /*f360*/  PRMT R218, R7, 0x7632, R218 ;  /* 0x0000763207da7816 */ /* 0x000fe200000000da */
[----:B------:R-:W-:Y:S01]  /*f370*/  IMAD.WIDE.U32 R6, R10, -0x2daee0ad, RZ ;  /* 0xd2511f530a067825 */ /* 0x000fe200078e00ff */
[----:B------:R-:W-:Y:S01]  /*f380*/  ISETP.LE.U32.AND P1, PT, R4, UR12, PT ;  /* 0x0000000c04007c0c */ /* 0x000fe2000bf23070 */
[----:B------:R-:W2:Y:S01]  /*f390*/  LDL.LU.64 R36, [R1+0x218] ;  /* 0x0002180001247983 */ /* 0x000ea20000300a00 */
[----:B------:R-:W-:Y:S01]  /*f3a0*/  LOP3.LUT R0, R0, 0xffff, RZ, 0xc0, !PT ;  /* 0x0000ffff00007812 */ /* 0x000fe200078ec0ff */
[----:B------:R-:W-:Y:S01]  /*f3b0*/  IMAD.WIDE.U32 R4, R11, -0x2daee0ad, RZ ;  /* 0xd2511f530b047825 */ /* 0x000fe200078e00ff */
[----:B------:R-:W-:-:S03]  /*f3c0*/  @!P2 PRMT R220, R75, 0x5410, RZ ;  /* 0x000054104bdca816 */ /* 0x000fc600000000ff */
[----:B------:R-:W-:Y:S01]  /*f3d0*/  IMAD.MOV.U32 R70, RZ, RZ, R44 ;  /* 0x000000ffff467224 */ /* 0x000fe200078e002c */
[----:B------:R-:W-:Y:S02]  /*f3e0*/  ISETP.LE.U32.AND P2, PT, R0, UR12, PT ;  /* 0x0000000c00007c0c */ /* 0x000fe4000bf43070 */
[C---:B------:R-:W-:Y:S02]  /*f3f0*/  PRMT R216, R19.reuse, 0x7610, R216 ;  /* 0x0000761013d87816 */ /* 0x040fe400000000d8 */
[----:B------:R-:W-:Y:S02]  /*f400*/  PRMT R211, R19, 0x7632, R211 ;  /* 0x0000763213d37816 */ /* 0x000fe400000000d3 */
[----:B------:R-:W-:Y:S02]  /*f410*/  LOP3.LUT R9, R2, 0xffff, RZ, 0xc0, !PT ;  /* 0x0000ffff02097812 */ /* 0x000fe400078ec0ff */
[----:B------:R-:W-:Y:S01]  /*f420*/  SHF.R.U32.HI R8, RZ, 0x18, R2 ;  /* 0x00000018ff087819 */ /* 0x000fe20000011602 */
[----:B------:R-:W-:Y:S01]  /*f430*/  IMAD.MOV.U32 R65, RZ, RZ, R42 ;  /* 0x000000ffff417224 */ /* 0x000fe200078e002a */
[----:B------:R-:W-:Y:S01]  /*f440*/  LOP3.LUT R5, R5, UR38, R68, 0x96, !PT ;  /* 0x0000002605057c12 */ /* 0x000fe2000f8e9644 */
[----:B------:R-:W-:Y:S01]  /*f450*/  IMAD.MOV.U32 R69, RZ, RZ, R215 ;  /* 0x000000ffff457224 */ /* 0x000fe200078e00d7 */
[----:B------:R-:W-:Y:S01]  /*f460*/  LOP3.LUT R0, R7, UR36, R4, 0x96, !PT ;  /* 0x0000002407007c12 */ /* 0x000fe2000f8e9604 */
[----:B------:R-:W-:Y:S01]  /*f470*/  @!P6 HADD2 R84, -R219.H0_H0, -RZ.H0_H0 ;  /* 0xa00000ffdb54e230 */ /* 0x000fe20000000900 */
[----:B------:R-:W3:Y:S01]  /*f480*/  LDL.LU.64 R46, [R1+0x210] ;  /* 0x00021000012e7983 */ /* 0x000ee20000300a00 */
        /* <DEDUP_REMOVED lines=8> */
[----:B------:R-:W-:Y:S01]  /*f510*/  IMAD.WIDE.U32 R4, R5, -0x326172a9, RZ ;  /* 0xcd9e8d5705047825 */ /* 0x000fe200078e00ff */
[----:B------:R-:W-:Y:S02]  /*f520*/  LOP3.LUT R0, R2, 0xff, RZ, 0xc0, !PT ;  /* 0x000000ff02007812 */ /* 0x000fe400078ec0ff */
[----:B------:R-:W-:Y:S01]  /*f530*/  SHF.R.U32.HI R11, RZ, 0x10, R2 ;  /* 0x00000010ff0b7819 */ /* 0x000fe20000011602 */
[----:B------:R-:W-:-:S04]  /*f540*/  IMAD.WIDE.U32 R2, R7, -0x326172a9, RZ ;  /* 0xcd9e8d5707027825 */ /* 0x000fc800078e00ff */
[----:B------:R-:W-:Y:S01]  /*f550*/  @!P0 HADD2 R86, -R211.H0_H0, -RZ.H0_H0 ;  /* 0xa00000ffd3568230 */ /* 0x000fe20000000900 */
[----:B------:R-:W-:Y:S01]  /*f560*/  MOV R215, R146 ;  /* 0x0000009200d77202 */ /* 0x000fe20000000f00 */
[----:B------:R-:W-:Y:S01]  /*f570*/  IMAD.MOV.U32 R42, RZ, RZ, R48 ;  /* 0x000000ffff2a7224 */ /* 0x000fe200078e0030 */
[----:B------:R-:W-:Y:S01]  /*f580*/  LOP3.LUT R7, R3, UR21, R4, 0x96, !PT ;  /* 0x0000001503077c12 */ /* 0x000fe2000f8e9604 */
[----:B------:R-:W-:Y:S01]  /*f590*/  IMAD.MOV.U32 R48, RZ, RZ, R126 ;  /* 0x000000ffff307224 */ /* 0x000fe200078e007e */
[----:B------:R-:W-:Y:S01]  /*f5a0*/  PRMT R146, R216, 0x5410, R211 ;  /* 0x00005410d8927816 */ /* 0x000fe200000000d3 */
[----:B------:R-:W-:Y:S01]  /*f5b0*/  IMAD.MOV.U32 R126, RZ, RZ, R144 ;  /* 0x000000ffff7e7224 */ /* 0x000fe200078e0090 */
[----:B------:R-:W-:Y:S01]  /*f5c0*/  MUFU.EX2 R6, R52 ;  /* 0x0000003400067308 */ /* 0x000fe20000000800 */
[----:B------:R-:W-:Y:S01]  /*f5d0*/  IMAD.MOV.U32 R144, RZ, RZ, R127 ;  /* 0x000000ffff907224 */ /* 0x000fe200078e007f */
[----:B------:R-:W-:Y:S01]  /*f5e0*/  @!P0 PRMT R211, R86, 0x5410, RZ ;  /* 0x0000541056d38816 */ /* 0x000fe200000000ff */
[----:B------:R-:W-:Y:S01]  /*f5f0*/  IMAD.MOV.U32 R127, RZ, RZ, R145 ;  /* 0x000000ffff7f7224 */ /* 0x000fe200078e0091 */
[----:B------:R-:W-:Y:S01]  /*f600*/  ISETP.LE.U32.AND P0, PT, R0, UR12, PT ;  /* 0x0000000c00007c0c */ /* 0x000fe2000bf03070 */
[----:B------:R-:W-:-:S03]  /*f610*/  IMAD.MOV.U32 R145, RZ, RZ, R125 ;  /* 0x000000ffff917224 */ /* 0x000fc600078e007d */
[----:B------:R-:W1:Y:S01]  /*f620*/  MUFU.EX2 R4, R77 ;  /* 0x0000004d00047308 */ /* 0x000e620000000800 */
[----:B------:R-:W-:Y:S01]  /*f630*/  MOV R125, R124 ;  /* 0x0000007c007d7202 */ /* 0x000fe20000000f00 */
[----:B------:R-:W-:Y:S01]  /*f640*/  IMAD.MOV.U32 R124, RZ, RZ, R147 ;  /* 0x000000ffff7c7224 */ /* 0x000fe200078e0093 */
[----:B------:R-:W-:Y:S02]  /*f650*/  LOP3.LUT R0, R2, 0xff, RZ, 0xc0, !PT ;  /* 0x000000ff02007812 */ /* 0x000fe400078ec0ff */
[----:B------:R-:W-:Y:S02]  /*f660*/  PRMT R147, R219, 0x5410, R218 ;  /* 0x00005410db937816 */ /* 0x000fe400000000da */
[----:B------:R-:W-:Y:S02]  /*f670*/  @!P6 PRMT R219, R84, 0x5410, RZ ;  /* 0x0000541054dbe816 */ /* 0x000fe400000000ff */
[----:B------:R-:W-:Y:S02]  /*f680*/  ISETP.LE.U32.AND P6, PT, R0, UR12, PT ;  /* 0x0000000c00007c0c */ /* 0x000fe4000bfc3070 */
[----:B------:R-:W-:Y:S01]  /*f690*/  SHF.R.U32.HI R0, RZ, 0x8, R9 ;  /* 0x00000008ff007819 */ /* 0x000fe20000011609 */
[----:B------:R-:W-:Y:S01]  /*f6a0*/  @!P2 HADD2 R85, -R218.H0_H0, -RZ.H0_H0 ;  /* 0xa00000ffda55a230 */ /* 0x000fe20000000900 */
[----:B------:R-:W-:-:S02]  /*f6b0*/  LOP3.LUT R13, R5, UR25, R10, 0x96, !PT ;  /* 0x00000019050d7c12 */ /* 0x000fc4000f8e960a */
[----:B------:R-:W-:Y:S02]  /*f6c0*/  LOP3.LUT R16, R2, 0xffff, RZ, 0xc0, !PT ;  /* 0x0000ffff02107812 */ /* 0x000fe400078ec0ff */
[--C-:B------:R-:W-:Y:S02]  /*f6d0*/  SHF.R.U32.HI R19, RZ, 0x10, R2.reuse ;  /* 0x00000010ff137819 */ /* 0x100fe40000011602 */
[----:B------:R-:W-:Y:S02]  /*f6e0*/  SHF.R.U32.HI R10, RZ, 0x18, R2 ;  /* 0x00000018ff0a7819 */ /* 0x000fe40000011602 */
[----:B------:R-:W-:Y:S02]  /*f6f0*/  LOP3.LUT R2, R0, 0xffff, RZ, 0xc0, !PT ;  /* 0x0000ffff00027812 */ /* 0x000fe400078ec0ff */
[----:B------:R-:W-:Y:S02]  /*f700*/  @!P2 PRMT R218, R85, 0x5410, RZ ;  /* 0x0000541055daa816 */ /* 0x000fe400000000ff */
[----:B------:R-:W-:Y:S01]  /*f710*/  ISETP.LE.U32.AND P2, PT, R2, UR12, PT ;  /* 0x0000000c02007c0c */ /* 0x000fe2000bf43070 */
[----:B------:R-:W4:Y:S01]  /*f720*/  MUFU.EX2 R0, R35 ;  /* 0x0000002300007308 */ /* 0x000f220000000800 */
[----:B-1----:R-:W-:-:S04]  /*f730*/  F2FP.F16.F32.PACK_AB R2, R4, R6 ;  /* 0x000000060402723e */ /* 0x002fc800000000ff */
[----:B------:R-:W-:-:S03]  /*f740*/  PRMT R208, R2, 0x7610, R208 ;  /* 0x0000761002d07816 */ /* 0x000fc600000000d0 */
[----:B------:R-:W1:Y:S01]  /*f750*/  MUFU.EX2 R3, R34 ;  /* 0x0000002200037308 */ /* 0x000e620000000800 */
[----:B------:R-:W-:Y:S01]  /*f760*/  PRMT R207, R2, 0x7632, R207 ;  /* 0x0000763202cf7816 */ /* 0x000fe200000000cf */
[----:B------:R-:W-:Y:S01]  /*f770*/  @!P0 HADD2 R89, -R208.H0_H0, -RZ.H0_H0 ;  /* 0xa00000ffd0598230 */ /* 0x000fe20000000900 */
[----:B------:R-:W-:Y:S01]  /*f780*/  LOP3.LUT R2, R11, 0xff, RZ, 0xc0, !PT ;  /* 0x000000ff0b027812 */ /* 0x000fe200078ec0ff */
[----:B------:R-:W-:Y:S02]  /*f790*/  @!P1 HADD2 R87, -R216.H0_H0, -RZ.H0_H0 ;  /* 0xa00000ffd8579230 */ /* 0x000fe40000000900 */
[----:B------:R-:W-:Y:S01]  /*f7a0*/  IMAD.MOV.U32 R75, RZ, RZ, R145 ;  /* 0x000000ffff4b7224 */ /* 0x000fe200078e0091 */
[----:B------:R-:W-:Y:S01]  /*f7b0*/  PRMT R145, R208, 0x5410, R207 ;  /* 0x00005410d0917816 */ /* 0x000fe200000000cf */
[----:B------:R-:W-:Y:S01]  /*f7c0*/  @!P2 HADD2 R88, -R207.H0_H0, -RZ.H0_H0 ;  /* 0xa00000ffcf58a230 */ /* 0x000fe20000000900 */
[----:B------:R-:W-:Y:S02]  /*f7d0*/  @!P0 PRMT R208, R89, 0x5410, RZ ;  /* 0x0000541059d08816 */ /* 0x000fe400000000ff */
[----:B------:R-:W-:Y:S01]  /*f7e0*/  ISETP.LE.U32.AND P0, PT, R2, UR12, PT ;  /* 0x0000000c02007c0c */ /* 0x000fe2000bf03070 */
[----:B------:R-:W-:Y:S01]  /*f7f0*/  FADD.FTZ R5, R6, R21 ;  /* 0x0000001506057221 */ /* 0x000fe20000010000 */
[----:B------:R-:W-:Y:S01]  /*f800*/  @!P1 PRMT R216, R87, 0x5410, RZ ;  /* 0x0000541057d89816 */ /* 0x000fe200000000ff */
[----:B----4-:R-:W-:Y:S01]  /*f810*/  FADD.FTZ R6, R0, R22 ;  /* 0x0000001600067221 */ /* 0x010fe20000010000 */
[----:B------:R-:W-:-:S02]  /*f820*/  ISETP.LE.U32.AND P1, PT, R8, UR12, PT ;  /* 0x0000000c08007c0c */ /* 0x000fc4000bf23070 */
[----:B------:R-:W-:Y:S02]  /*f830*/  @!P2 PRMT R207, R88, 0x5410, RZ ;  /* 0x0000541058cfa816 */ /* 0x000fe400000000ff */
[----:B-1----:R-:W-:Y:S01]  /*f840*/  F2FP.F16.F32.PACK_AB R0, R3, R0 ;  /* 0x000000000300723e */ /* 0x002fe200000000ff */
[----:B------:R-:W-:Y:S01]  /*f850*/  MUFU.EX2 R8, R78 ;  /* 0x0000004e00087308 */ /* 0x000fe20000000800 */
[----:B------:R-:W-:Y:S02]  /*f860*/  ISETP.LE.U32.AND P2, PT, R10, UR12, PT ;  /* 0x0000000c0a007c0c */ /* 0x000fe4000bf43070 */
[----:B------:R-:W-:-:S05]  /*f870*/  PRMT R206, R0, 0x7610, R206 ;  /* 0x0000761000ce7816 */ /* 0x000fca00000000ce */
[----:B------:R-:W1:Y:S01]  /*f880*/  MUFU.EX2 R10, R79 ;  /* 0x0000004f000a7308 */ /* 0x000e620000000800 */
[C---:B------:R-:W-:Y:S02]  /*f890*/  LOP3.LUT R2, R7.reuse, 0xffff, RZ, 0xc0, !PT ;  /* 0x0000ffff07027812 */ /* 0x040fe400078ec0ff */
[----:B------:R-:W-:Y:S01]  /*f8a0*/  PRMT R205, R0, 0x7632, R205 ;  /* 0x0000763200cd7816 */ /* 0x000fe200000000cd */
[----:B------:R-:W-:Y:S01]  /*f8b0*/  @!P0 HADD2 R91, -R206.H0_H0, -RZ.H0_H0 ;  /* 0xa00000ffce5b8230 */ /* 0x000fe20000000900 */
[----:B------:R-:W-:Y:S01]  /*f8c0*/  SHF.R.U32.HI R0, RZ, 0x8, R2 ;  /* 0x00000008ff007819 */ /* 0x000fe20000011602 */
[----:B------:R-:W-:Y:S01]  /*f8d0*/  IMAD.MOV.U32 R74, RZ, RZ, R144 ;  /* 0x000000ffff4a7224 */ /* 0x000fe200078e0090 */
[----:B------:R-:W-:Y:S01]  /*f8e0*/  LOP3.LUT R2, R7, 0xff, RZ, 0xc0, !PT ;  /* 0x000000ff07027812 */ /* 0x000fe200078ec0ff */
[----:B------:R-:W-:Y:S01]  /*f8f0*/  @!P1 HADD2 R90, -R205.H0_H0, -RZ.H0_H0 ;  /* 0xa00000ffcd5a9230 */ /* 0x000fe20000000900 */
[----:B------:R-:W-:Y:S02]  /*f900*/  PRMT R144, R206, 0x5410, R205 ;  /* 0x00005410ce907816 */ /* 0x000fe400000000cd */
[----:B------:R-:W-:-:S02]  /*f910*/  LOP3.LUT R0, R0, 0xffff, RZ, 0xc0, !PT ;  /* 0x0000ffff00007812 */ /* 0x000fc400078ec0ff */
[----:B------:R-:W-:Y:S02]  /*f920*/  @!P0 PRMT R206, R91, 0x5410, RZ ;  /* 0x000054105bce8816 */ /* 0x000fe400000000ff */
[----:B------:R-:W-:Y:S02]  /*f930*/  ISETP.LE.U32.AND P0, PT, R2, UR12, PT ;  /* 0x0000000c02007c0c */ /* 0x000fe4000bf03070 */
[----:B------:R-:W-:Y:S02]  /*f940*/  @!P1 PRMT R205, R90, 0x5410, RZ ;  /* 0x000054105acd9816 */ /* 0x000fe400000000ff */
[----:B------:R-:W-:Y:S02]  /*f950*/  ISETP.LE.U32.AND P1, PT, R0, UR12, PT ;  /* 0x0000000c00007c0c */ /* 0x000fe4000bf23070 */
[----:B-1----:R-:W-:-:S04]  /*f960*/  F2FP.F16.F32.PACK_AB R0, R10, R8 ;  /* 0x000000080a00723e */ /* 0x002fc800000000ff */
[C---:B------:R-:W-:Y:S02]  /*f970*/  PRMT R204, R0.reuse, 0x7610, R204 ;  /* 0x0000761000cc7816 */ /* 0x040fe400000000cc */
[----:B------:R-:W-:Y:S02]  /*f980*/  PRMT R203, R0, 0x7632, R203 ;  /* 0x0000763200cb7816 */ /* 0x000fe400000000cb */
[----:B------:R-:W-:Y:S01]  /*f990*/  SHF.R.U32.HI R0, RZ, 0x8, R16 ;  /* 0x00000008ff007819 */ /* 0x000fe20000011610 */
[----:B------:R-:W-:Y:S02]  /*f9a0*/  @!P0 HADD2 R101, -R204.H0_H0, -RZ.H0_H0 ;  /* 0xa00000ffcc658230 */ /* 0x000fe40000000900 */
[----:B------:R-:W-:Y:S01]  /*f9b0*/  FADD.FTZ R11, R3, R6 ;  /* 0x00000006030b7221 */ /* 0x000fe20000010000 */
[----:B------:R-:W-:Y:S01]  /*f9c0*/  IMAD.MOV.U32 R84, RZ, RZ, R127 ;  /* 0x000000ffff547224 */ /* 0x000fe200078e007f */
[----:B------:R-:W-:Y:S01]  /*f9d0*/  LOP3.LUT R0, R0, 0xffff, RZ, 0xc0, !PT ;  /* 0x0000ffff00007812 */ /* 0x000fe200078ec0ff */
[----:B------:R-:W-:-:S04]  /*f9e0*/  IMAD.WIDE.U32 R2, R13, -0x2daee0ad, RZ ;  /* 0xd2511f530d027825 */ /* 0x000fc800078e00ff */
[----:B------:R-:W-:Y:S01]  /*f9f0*/  FADD.FTZ R9, R4, R5 ;  /* 0x0000000504097221 */ /* 0x000fe20000010000 */
[----:B------:R-:W-:Y:S01]  /*fa00*/  IMAD.MOV.U32 R127, RZ, RZ, R193 ;  /* 0x000000ffff7f7224 */ /* 0x000fe200078e00c1 */
[----:B------:R-:W-:Y:S02]  /*fa10*/  PRMT R193, R204, 0x5410, R203 ;  /* 0x00005410ccc17816 */ /* 0x000fe400000000cb */
[----:B------:R-:W-:Y:S01]  /*fa20*/  @!P0 PRMT R204, R101, 0x5410, RZ ;  /* 0x0000541065cc8816 */ /* 0x000fe200000000ff */
[----:B------:R-:W-:Y:S01]  /*fa30*/  IMAD.MOV.U32 R71, RZ, RZ, R45 ;  /* 0x000000ffff477224 */ /* 0x000fe200078e002d */
[----:B------:R-:W-:Y:S01]  /*fa40*/  ISETP.LE.U32.AND P0, PT, R0, UR12, PT ;  /* 0x0000000c00007c0c */ /* 0x000fe2000bf03070 */
[----:B------:R-:W4:Y:S01]  /*fa50*/  LDL.LU.64 R44, [R1+0x208] ;  /* 0x00020800012c7983 */ /* 0x000f220000300a00 */
[----:B------:R-:W-:Y:S01]  /*fa60*/  LOP3.LUT R0, R19, 0xff, RZ, 0xc0, !PT ;  /* 0x000000ff13007812 */ /* 0x000fe200078ec0ff */
[----:B------:R-:W-:Y:S01]  /*fa70*/  IMAD.MOV.U32 R19, RZ, RZ, R39 ;  /* 0x000000ffff137224 */ /* 0x000fe200078e0027 */
[----:B------:R-:W-:Y:S01]  /*fa80*/  LOP3.LUT R4, R3, UR33, R18, 0x96, !PT ;  /* 0x0000002103047c12 */ /* 0x000fe2000f8e9612 */
[----:B------:R-:W-:-:S02]  /*fa90*/  IMAD.MOV.U32 R18, RZ, RZ, R38 ;  /* 0x000000ffff127224 */ /* 0x000fc400078e0026 */
[----:B------:R-:W-:Y:S01]  /*faa0*/  FADD.FTZ R12, R32, R12 ;  /* 0x0000000c200c7221 */ /* 0x000fe20000010000 */
[----:B------:R-:W4:Y:S04]  /*fab0*/  LDL.LU.64 R38, [R1+0x200] ;  /* 0x0002000001267983 */ /* 0x000f280000300a00 */
[----:B------:R-:W4:Y:S01]  /*fac0*/  LDL R32, [R1+0x158] ;  /* 0x0001580001207983 */ /* 0x000f220000100800 */
[----:B------:R-:W-:Y:S01]  /*fad0*/  IMAD.MOV.U32 R34, RZ, RZ, R58 ;  /* 0x000000ffff227224 */ /* 0x000fe200078e003a */
[----:B------:R-:W-:Y:S08]  /*fae0*/  MUFU.EX2 R81, R81 ;  /* 0x0000005100517308 */ /* 0x000ff00000000800 */
[----:B------:R-:W1:Y:S01]  /*faf0*/  MUFU.EX2 R58, R80 ;  /* 0x00000050003a7308 */ /* 0x000e620000000800 */
[----:B------:R-:W-:-:S02]  /*fb00*/  @!P1 HADD2 R100, -R203.H0_H0, -RZ.H0_H0 ;  /* 0xa00000ffcb649230 */ /* 0x000fc40000000900 */
[----:B------:R-:W-:-:S03]  /*fb10*/  IMAD.MOV.U32 R35, RZ, RZ, R59 ;  /* 0x000000ffff237224 */ /* 0x000fc600078e003b */
[----:B------:R-:W-:Y:S02]  /*fb20*/  @!P1 PRMT R203, R100, 0x5410, RZ ;  /* 0x0000541064cb9816 */ /* 0x000fe400000000ff */
[----:B------:R-:W-:Y:S01]  /*fb30*/  MUFU.EX2 R59, R28 ;  /* 0x0000001c003b7308 */ /* 0x000fe20000000800 */
[----:B------:R-:W-:-:S07]  /*fb40*/  ISETP.LE.U32.AND P1, PT, R0, UR12, PT ;  /* 0x0000000c00007c0c */ /* 0x000fce000bf23070 */
[----:B------:R-:W1:Y:S02]  /*fb50*/  MUFU.EX2 R80, R30 ;  /* 0x0000001e00507308 */ /* 0x000e640000000800 */
[----:B-1----:R-:W-:-:S04]  /*fb60*/  F2FP.F16.F32.PACK_AB R0, R81, R58 ;  /* 0x0000003a5100723e */ /* 0x002fc800000000ff */
[C---:B------:R-:W-:Y:S01]  /*fb70*/  PRMT R202, R0.reuse, 0x7610, R202 ;  /* 0x0000761000ca7816 */ /* 0x040fe200000000ca */
[----:B------:R-:W-:Y:S01]  /*fb80*/  IMAD.MOV.U32 R71, RZ, RZ, R42 ;  /* 0x000000ffff477224 */ /* 0x000fe200078e002a */
[----:B------:R-:W-:Y:S01]  /*fb90*/  PRMT R201, R0, 0x7632, R201 ;  /* 0x0000763200c97816 */ /* 0x000fe200000000c9 */
[----:B------:R-:W-:Y:S02]  /*fba0*/  IMAD.MOV.U32 R42, RZ, RZ, R125 ;  /* 0x000000ffff2a7224 */ /* 0x000fe400078e007d */
[----:B------:R-:W-:Y:S02]  /*fbb0*/  @!P6 HADD2 R103, -R202.H0_H0, -RZ.H0_H0 ;  /* 0xa00000ffca67e230 */ /* 0x000fe40000000900 */
[----:B------:R-:W-:Y:S01]  /*fbc0*/  IMAD.MOV.U32 R125, RZ, RZ, R233 ;  /* 0x000000ffff7d7224 */ /* 0x000fe200078e00e9 */
[----:B------:R-:W-:Y:S01]  /*fbd0*/  LOP3.LUT R0, R2, 0xff, RZ, 0xc0, !PT ;  /* 0x000000ff02007812 */ /* 0x000fe200078ec0ff */
[----:B------:R-:W-:Y:S01]  /*fbe0*/  IMAD.MOV.U32 R233, RZ, RZ, R56 ;  /* 0x000000ffffe97224 */ /* 0x000fe200078e0038 */
[----:B------:R-:W-:-:S02]  /*fbf0*/  PRMT R56, R202, 0x5410, R201 ;  /* 0x00005410ca387816 */ /* 0x000fc400000000c9 */
[----:B------:R-:W-:Y:S02]  /*fc00*/  @!P6 PRMT R202, R103, 0x5410, RZ ;  /* 0x0000541067cae816 */ /* 0x000fe400000000ff */
[----:B------:R-:W-:Y:S02]  /*fc10*/  ISETP.LE.U32.AND P6, PT, R0, UR12, PT ;  /* 0x0000000c00007c0c */ /* 0x000fe4000bfc3070 */
[----:B------:R-:W-:-:S04]  /*fc20*/  F2FP.F16.F32.PACK_AB R0, R80, R59 ;  /* 0x0000003b5000723e */ /* 0x000fc800000000ff */
        /* <DEDUP_REMOVED lines=8> */
[----:B------:R-:W-:Y:S01]  /*fcb0*/  MUFU.EX2 R191, R83 ;  /* 0x0000005300bf7308 */ /* 0x000fe20000000800 */
[----:B------:R-:W-:Y:S01]  /*fcc0*/  IMAD.MOV.U32 R126, RZ, RZ, R195 ;  /* 0x000000ffff7e7224 */ /* 0x000fe200078e00c3 */
[----:B------:R-:W-:-:S02]  /*fcd0*/  PRMT R195, R200, 0x5410, R199 ;  /* 0x00005410c8c37816 */ /* 0x000fc400000000c7 */
[----:B------:R-:W-:-:S04]  /*fce0*/  @!P1 PRMT R200, R104, 0x5410, RZ ;  /* 0x0000541068c89816 */ /* 0x000fc800000000ff */
[----:B------:R-:W1:Y:S01]  /*fcf0*/  MUFU.EX2 R213, R92 ;  /* 0x0000005c00d57308 */ /* 0x000e620000000800 */
[----:B------:R-:W-:Y:S02]  /*fd00*/  ISETP.LE.U32.AND P1, PT, R0, UR12, PT ;  /* 0x0000000c00007c0c */ /* 0x000fe4000bf23070 */
[----:B------:R-:W-:Y:S01]  /*fd10*/  LOP3.LUT R0, R4, 0xffff, RZ, 0xc0, !PT ;  /* 0x0000ffff04007812 */ /* 0x000fe200078ec0ff */
[----:B------:R-:W-:-:S03]  /*fd20*/  @!P2 HADD2 R105, -R199.H0_H0, -RZ.H0_H0 ;  /* 0xa00000ffc769a230 */ /* 0x000fc60000000900 */
[----:B------:R-:W-:-:S04]  /*fd30*/  SHF.R.U32.HI R0, RZ, 0x8, R0 ;  /* 0x00000008ff007819 */ /* 0x000fc80000011600 */
[----:B------:R-:W-:Y:S02]  /*fd40*/  LOP3.LUT R0, R0, 0xffff, RZ, 0xc0, !PT ;  /* 0x0000ffff00007812 */ /* 0x000fe400078ec0ff */
[----:B------:R-:W-:Y:S02]  /*fd50*/  @!P2 PRMT R199, R105, 0x5410, RZ ;  /* 0x0000541069c7a816 */ /* 0x000fe400000000ff */
[----:B------:R-:W-:Y:S02]  /*fd60*/  ISETP.LE.U32.AND P2, PT, R0, UR12, PT ;  /* 0x0000000c00007c0c */ /* 0x000fe4000bf43070 */
[----:B-1----:R-:W-:Y:S01]  /*fd70*/  F2FP.F16.F32.PACK_AB R0, R213, R191 ;  /* 0x000000bfd500723e */ /* 0x002fe200000000ff */
[----:B------:R-:W-:-:S03]  /*fd80*/  IMAD.MOV.U32 R26, RZ, RZ, R48 ;  /* 0x000000ffff1a7224 */ /* 0x000fc600078e0030 */
[C---:B------:R-:W-:Y:S01]  /*fd90*/  PRMT R198, R0.reuse, 0x7610, R198 ;  /* 0x0000761000c67816 */ /* 0x040fe200000000c6 */
[----:B------:R-:W-:Y:S01]  /*fda0*/  IMAD.MOV.U32 R48, RZ, RZ, R124 ;  /* 0x000000ffff307224 */ /* 0x000fe200078e007c */
[----:B------:R-:W-:Y:S01]  /*fdb0*/  SHF.R.U32.HI R5, RZ, 0x10, R2 ;  /* 0x00000010ff057819 */ /* 0x000fe20000011602 */
[----:B------:R-:W-:Y:S01]  /*fdc0*/  IMAD.MOV.U32 R124, RZ, RZ, R234 ;  /* 0x000000ffff7c7224 */ /* 0x000fe200078e00ea */
[----:B------:R-:W-:Y:S01]  /*fdd0*/  MUFU.EX2 R83, R93 ;  /* 0x0000005d00537308 */ /* 0x000fe20000000800 */
[----:B------:R-:W-:Y:S01]  /*fde0*/  @!P1 HADD2 R107, -R198.H0_H0, -RZ.H0_H0 ;  /* 0xa00000ffc66b9230 */ /* 0x000fe20000000900 */
[----:B------:R-:W-:Y:S02]  /*fdf0*/  PRMT R197, R0, 0x7632, R197 ;  /* 0x0000763200c57816 */ /* 0x000fe400000000c5 */
[----:B------:R-:W-:-:S04]  /*fe00*/  LOP3.LUT R0, R5, 0xff, RZ, 0xc0, !PT ;  /* 0x000000ff05007812 */ /* 0x000fc800078ec0ff */
[----:B------:R-:W1:Y:S01]  /*fe10*/  MUFU.EX2 R234, R94 ;  /* 0x0000005e00ea7308 */ /* 0x000e620000000800 */
[----:B------:R-:W-:Y:S02]  /*fe20*/  LOP3.LUT R6, R2, 0xffff, RZ, 0xc0, !PT ;  /* 0x0000ffff02067812 */ /* 0x000fe400078ec0ff */
[----:B------:R-:W-:Y:S02]  /*fe30*/  PRMT R77, R198, 0x5410, R197 ;  /* 0x00005410c64d7816 */ /* 0x000fe400000000c5 */
[----:B------:R-:W-:Y:S02]  /*fe40*/  @!P1 PRMT R198, R107, 0x5410, RZ ;  /* 0x000054106bc69816 */ /* 0x000fe400000000ff */
[----:B------:R-:W-:Y:S02]  /*fe50*/  ISETP.LE.U32.AND P1, PT, R0, UR12, PT ;  /* 0x0000000c00007c0c */ /* 0x000fe4000bf23070 */
[----:B------:R-:W-:Y:S01]  /*fe60*/  SHF.R.U32.HI R0, RZ, 0x8, R6 ;  /* 0x00000008ff007819 */ /* 0x000fe20000011606 */
[----:B------:R-:W-:-:S03]  /*fe70*/  @!P2 HADD2 R106, -R197.H0_H0, -RZ.H0_H0 ;  /* 0xa00000ffc56aa230 */ /* 0x000fc60000000900 */
[----:B------:R-:W-:Y:S02]  /*fe80*/  LOP3.LUT R0, R0, 0xffff, RZ, 0xc0, !PT ;  /* 0x0000ffff00007812 */ /* 0x000fe400078ec0ff */
[----:B------:R-:W-:Y:S02]  /*fe90*/  @!P2 PRMT R197, R106, 0x5410, RZ ;  /* 0x000054106ac5a816 */ /* 0x000fe400000000ff */
[----:B------:R-:W-:Y:S02]  /*fea0*/  ISETP.LE.U32.AND P2, PT, R0, UR12, PT ;  /* 0x0000000c00007c0c */ /* 0x000fe4000bf43070 */
[----:B-1----:R-:W-:-:S04]  /*feb0*/  F2FP.F16.F32.PACK_AB R0, R83, R234 ;  /* 0x000000ea5300723e */ /* 0x002fc800000000ff */
[C---:B------:R-:W-:Y:S01]  /*fec0*/  PRMT R196, R0.reuse, 0x7610, R196 ;  /* 0x0000761000c47816 */ /* 0x040fe200000000c4 */
[----:B------:R-:W1:Y:S01]  /*fed0*/  MUFU.EX2 R21, R43 ;  /* 0x0000002b00157308 */ /* 0x000e620000000800 */
[----:B------:R-:W-:-:S03]  /*fee0*/  PRMT R194, R0, 0x7632, R194 ;  /* 0x0000763200c27816 */ /* 0x000fc600000000c2 */
[----:B------:R-:W-:Y:S01]  /*fef0*/  @!P6 HADD2 R116, -R196.H0_H0, -RZ.H0_H0 ;  /* 0xa00000ffc474e230 */ /* 0x000fe20000000900 */
[----:B------:R-:W-:Y:S01]  /*ff00*/  SHF.R.U32.HI R0, RZ, 0x18, R7 ;  /* 0x00000018ff007819 */ /* 0x000fe20000011607 */
[----:B------:R-:W-:Y:S01]  /*ff10*/  IMAD.MOV.U32 R70, RZ, RZ, R65 ;  /* 0x000000ffff467224 */ /* 0x000fe200078e0041 */
[----:B------:R-:W-:Y:S01]  /*ff20*/  PRMT R65, R196, 0x5410, R194 ;  /* 0x00005410c4417816 */ /* 0x000fe200000000c2 */
[----:B------:R-:W2:Y:S01]  /*ff30*/  MUFU.EX2 R89, R41 ;  /* 0x0000002900597308 */ /* 0x000ea20000000800 */
[----:B------:R-:W-:Y:S02]  /*ff40*/  @!P6 PRMT R196, R116, 0x5410, RZ ;  /* 0x0000541074c4e816 */ /* 0x000fe400000000ff */
[----:B------:R-:W-:Y:S02]  /*ff50*/  ISETP.LE.U32.AND P6, PT, R0, UR12, PT ;  /* 0x0000000c00007c0c */ /* 0x000fe4000bfc3070 */
[----:B------:R-:W-:Y:S01]  /*ff60*/  SHF.R.U32.HI R0, RZ, 0x10, R7 ;  /* 0x00000010ff007819 */ /* 0x000fe20000011607 */
[----:B------:R-:W-:-:S03]  /*ff70*/  @!P2 HADD2 R117, -R194.H0_H0, -RZ.H0_H0 ;  /* 0xa00000ffc275a230 */ /* 0x000fc60000000900 */
[----:B------:R-:W-:Y:S01]  /*ff80*/  LOP3.LUT R0, R0, 0xff, RZ, 0xc0, !PT ;  /* 0x000000ff00007812 */ /* 0x000fe200078ec0ff */
[----:B------:R-:W-:Y:S01]  /*ff90*/  @!P0 HADD2 R102, -R201.H0_H0, -RZ.H0_H0 ;  /* 0xa00000ffc9668230 */ /* 0x000fe20000000900 */
[----:B------:R-:W-:Y:S02]  /*ffa0*/  @!P2 PRMT R194, R117, 0x5410, RZ ;  /* 0x0000541075c2a816 */ /* 0x000fe400000000ff */
[----:B------:R-:W-:Y:S02]  /*ffb0*/  SHF.R.U32.HI R2, RZ, 0x18, R2 ;  /* 0x00000018ff027819 */ /* 0x000fe40000011602 */
[----:B------:R-:W-:Y:S01]  /*ffc0*/  ISETP.LE.U32.AND P2, PT, R0, UR12, PT ;  /* 0x0000000c00007c0c */ /* 0x000fe2000bf43070 */
[----:B------:R-:W-:Y:S01]  /*ffd0*/  IMAD.MOV.U32 R86, RZ, RZ, R212 ;  /* 0x000000ffff567224 */ /* 0x000fe200078e00d4 */
[----:B------:R1:W-:Y:S01]  /*ffe0*/  MUFU.EX2 R0, R53 ;  /* 0x0000003500007308 */ /* 0x0003e20000000800 */
[----:B------:R-:W-:Y:S01]  /*fff0*/  @!P0 PRMT R201, R102, 0x5410, RZ ;  /* 0x0000541066c98816 */ /* 0x000fe200000000ff */
[----:B------:R-:W-:Y:S01]  /*10000*/  IMAD.MOV.U32 R101, RZ, RZ, R35 ;  /* 0x000000ffff657224 */ /* 0x000fe200078e0023 */
[----:B------:R-:W-:Y:S01]  /*10010*/  ISETP.LE.U32.AND P0, PT, R2, UR12, PT ;  /* 0x0000000c02007c0c */ /* 0x000fe2000bf03070 */
[----:B------:R-:W-:Y:S01]  /*10020*/  FADD.FTZ R2, R23, R12 ;  /* 0x0000000c17027221 */ /* 0x000fe20000010000 */
[----:B------:R-:W-:Y:S01]  /*10030*/  IMAD.MOV.U32 R90, RZ, RZ, R86 ;  /* 0x000000ffff5a7224 */ /* 0x000fe200078e0056 */
[----:B------:R-:W-:Y:S01]  /*10040*/  MOV R35, R75 ;  /* 0x0000004b00237202 */ /* 0x000fe20000000f00 */
[----:B------:R-:W-:-:S02]  /*10050*/  IMAD.MOV.U32 R86, RZ, RZ, R84 ;  /* 0x000000ffff567224 */ /* 0x000fc400078e0054 */
[----:B------:R-:W-:Y:S02]  /*10060*/  IMAD.MOV.U32 R75, RZ, RZ, R74 ;  /* 0x000000ffff4b7224 */ /* 0x000fe400078e004a */
[----:B------:R-:W-:Y:S01]  /*10070*/  FADD.FTZ R3, R8, R9 ;  /* 0x0000000908037221 */ /* 0x000fe20000010000 */
[----:B------:R-:W-:Y:S02]  /*10080*/  IMAD.MOV.U32 R91, RZ, RZ, R87 ;  /* 0x000000ffff5b7224 */ /* 0x000fe400078e0057 */
[----:B-1----:R-:W-:Y:S02]  /*10090*/  IMAD.MOV.U32 R53, RZ, RZ, R21 ;  /* 0x000000ffff357224 */ /* 0x002fe400078e0015 */
[----:B------:R-:W-:-:S03]  /*100a0*/  IMAD.MOV.U32 R74, RZ, RZ, R70 ;  /* 0x000000ffff4a7224 */ /* 0x000fc600078e0046 */
[----:B--2---:R-:W-:Y:S01]  /*100b0*/  F2FP.F16.F32.PACK_AB R210, R89, R53 ;  /* 0x0000003559d2723e */ /* 0x004fe200000000ff */
[----:B------:R-:W-:Y:S02]  /*100c0*/  IMAD.MOV.U32 R87, RZ, RZ, R71 ;  /* 0x000000ffff577224 */ /* 0x000fe400078e0047 */
[----:B------:R-:W-:Y:S01]  /*100d0*/  FADD.FTZ R72, R24, R2 ;  /* 0x0000000218487221 */ /* 0x000fe20000010000 */
[----:B------:R-:W-:Y:S01]  /*100e0*/  IMAD.MOV.U32 R70, RZ, RZ, R27 ;  /* 0x000000ffff467224 */ /* 0x000fe200078e001b */
[----:B------:R-:W1:Y:S01]  /*100f0*/  MUFU.EX2 R2, R49 ;  /* 0x0000003100027308 */ /* 0x000e620000000800 */
[----:B------:R-:W-:Y:S02]  /*10100*/  IMAD.MOV.U32 R71, RZ, RZ, R214 ;  /* 0x000000ffff477224 */ /* 0x000fe400078e00d6 */
[----:B------:R-:W-:Y:S02]  /*10110*/  @!P1 HADD2 R118, -R210.H0_H0, -RZ.H0_H0 ;  /* 0xa00000ffd2769230 */ /* 0x000fe40000000900 */
[----:B------:R-:W-:Y:S01]  /*10120*/  FADD.FTZ R212, R10, R3 ;  /* 0x000000030ad47221 */ /* 0x000fe20000010000 */
[----:B------:R-:W-:Y:S01]  /*10130*/  IMAD.MOV.U32 R214, RZ, RZ, R114 ;  /* 0x000000ffffd67224 */ /* 0x000fe200078e0072 */
[----:B------:R-:W-:-:S02]  /*10140*/  SHF.R.U32.HI R3, RZ, 0x18, R4 ;  /* 0x00000018ff037819 */ /* 0x000fc40000011604 */
[----:B------:R-:W-:Y:S01]  /*10150*/  @P1 PRMT R60, R210, 0x7610, R60 ;  /* 0x00007610d23c1816 */ /* 0x000fe2000000003c */
[----:B------:R-:W-:Y:S01]  /*10160*/  MUFU.EX2 R79, R51 ;  /* 0x00000033004f7308 */ /* 0x000fe20000000800 */
[----:B------:R-:W-:Y:S02]  /*10170*/  @!P1 PRMT R60, R118, 0x5410, RZ ;  /* 0x00005410763c9816 */ /* 0x000fe400000000ff */
[----:B------:R-:W-:Y:S02]  /*10180*/  ISETP.LE.U32.AND P1, PT, R3, UR12, PT ;  /* 0x0000000c03007c0c */ /* 0x000fe4000bf23070 */
[----:B------:R-:W-:-:S03]  /*10190*/  SHF.R.U32.HI R3, RZ, 0x10, R4 ;  /* 0x00000010ff037819 */ /* 0x000fc60000011604 */
[----:B------:R-:W2:Y:S01]  /*101a0*/  MUFU.EX2 R54, R54 ;  /* 0x0000003600367308 */ /* 0x000ea20000000800 */
[----:B------:R-:W-:Y:S01]  /*101b0*/  @!P0 HADD2 R119, -R210.H1_H1, -RZ.H0_H0 ;  /* 0xa00000ffd2778230 */ /* 0x000fe20000000d00 */
[----:B------:R-:W-:Y:S02]  /*101c0*/  LOP3.LUT R3, R3, 0xff, RZ, 0xc0, !PT ;  /* 0x000000ff03037812 */ /* 0x000fe400078ec0ff */
[----:B------:R-:W-:Y:S02]  /*101d0*/  @P0 PRMT R52, R210, 0x7632, R52 ;  /* 0x00007632d2340816 */ /* 0x000fe40000000034 */
[----:B------:R-:W-:Y:S02]  /*101e0*/  @!P0 PRMT R52, R119, 0x5410, RZ ;  /* 0x0000541077348816 */ /* 0x000fe400000000ff */
[----:B------:R-:W-:Y:S01]  /*101f0*/  ISETP.LE.U32.AND P0, PT, R3, UR12, PT ;  /* 0x0000000c03007c0c */ /* 0x000fe2000bf03070 */
[----:B-1----:R-:W-:Y:S01]  /*10200*/  FADD.FTZ R3, R2, R11 ;  /* 0x0000000b02037221 */ /* 0x002fe20000010000 */
[----:B------:R-:W-:Y:S01]  /*10210*/  IMAD.MOV.U32 R84, RZ, RZ, R73 ;  /* 0x000000ffff547224 */ /* 0x000fe200078e0049 */
[C---:B------:R-:W-:Y:S01]  /*10220*/  F2FP.F16.F32.PACK_AB R2, R0.reuse, R2 ;  /* 0x000000020002723e */ /* 0x040fe200000000ff */
[----:B------:R-:W-:Y:S01]  /*10230*/  UIADD3 UR4, UR27, -0x4498517b, URZ ;  /* 0xbb67ae851b047890 */ /* 0x000fe2000fffe03f */
[----:B------:R-:W-:Y:S01]  /*10240*/  FADD.FTZ R73, R0, R3 ;  /* 0x0000000300497221 */ /* 0x000fe20000010000 */
[----:B------:R-:W-:Y:S01]  /*10250*/  IMAD.MOV.U32 R100, RZ, RZ, R34 ;  /* 0x000000ffff647224 */ /* 0x000fe200078e0022 */
[----:B--2---:R-:W-:-:S02]  /*10260*/  F2FP.F16.F32.PACK_AB R0, R54, R79 ;  /* 0x0000004f3600723e */ /* 0x004fc400000000ff */
[C---:B------:R-:W-:Y:S02]  /*10270*/  PRMT R187, R2.reuse, 0x7610, R187 ;  /* 0x0000761002bb7816 */ /* 0x040fe400000000bb */
[----:B------:R-:W-:Y:S02]  /*10280*/  PRMT R186, R2, 0x7632, R186 ;  /* 0x0000763202ba7816 */ /* 0x000fe400000000ba */
[C---:B------:R-:W-:Y:S02]  /*10290*/  PRMT R185, R0.reuse, 0x7610, R185 ;  /* 0x0000761000b97816 */ /* 0x040fe400000000b9 */
[----:B------:R-:W-:Y:S02]  /*102a0*/  PRMT R184, R0, 0x7632, R184 ;  /* 0x0000763200b87816 */ /* 0x000fe400000000b8 */
[----:B------:R-:W-:Y:S02]  /*102b0*/  LOP3.LUT R2, R225, UR40, R18, 0x96, !PT ;  /* 0x00000028e1027c12 */ /* 0x000fe4000f8e9612 */
[----:B------:R-:W-:Y:S01]  /*102c0*/  LOP3.LUT R0, R91, UR4, R100, 0x96, !PT ;  /* 0x000000045b007c12 */ /* 0x000fe2000f8e9664 */
[----:B------:R-:W-:Y:S02]  /*102d0*/  STG.E.U16 desc[UR22][R36.64+-0x80], R64 ;  /* 0xffff804024007986 */ /* 0x000fe4000c101516 */
[----:B------:R-:W-:-:S02]  /*102e0*/  IMAD.WIDE.U32 R2, R2, -0x2daee0ad, RZ ;  /* 0xd2511f5302027825 */ /* 0x000fc400078e00ff */
[----:B------:R-:W-:Y:S04]  /*102f0*/  STG.E.U16 desc[UR22][R36.64+-0x7e], R63 ;  /* 0xffff823f24007986 */ /* 0x000fe8000c101516 */
[----:B---3--:R-:W-:Y:S04]  /*10300*/  STG.E.U16 desc[UR22][R46.64+-0x80], R61 ;  /* 0xffff803d2e007986 */ /* 0x008fe8000c101516 */
[----:B------:R-:W-:Y:S01]  /*10310*/  STG.E.U16 desc[UR22][R46.64+-0x7e], R62 ;  /* 0xffff823e2e007986 */ /* 0x000fe2000c101516 */
[----:B----4-:R-:W-:Y:S01]  /*10320*/  VIADD R28, R32, 0x4 ;  /* 0x00000004201c7836 */ /* 0x010fe20000000000 */
[----:B------:R-:W-:Y:S01]  /*10330*/  MOV R32, R35 ;  /* 0x0000002300207202 */ /* 0x000fe20000000f00 */
[----:B------:R-:W-:-:S02]  /*10340*/  IMAD.MOV.U32 R35, RZ, RZ, R86 ;  /* 0x000000ffff237224 */ /* 0x000fc400078e0056 */
[----:B------:R-:W-:Y:S02]  /*10350*/  IMAD.MOV.U32 R86, RZ, RZ, R74 ;  /* 0x000000ffff567224 */ /* 0x000fe400078e004a */
[----:B------:R-:W-:Y:S02]  /*10360*/  IMAD.MOV.U32 R74, RZ, RZ, R70 ;  /* 0x000000ffff4a7224 */ /* 0x000fe400078e0046 */
[----:B------:R-:W-:Y:S02]  /*10370*/  IMAD.MOV.U32 R70, RZ, RZ, R71 ;  /* 0x000000ffff467224 */ /* 0x000fe400078e0047 */
[----:B------:R-:W-:Y:S02]  /*10380*/  IMAD.MOV.U32 R71, RZ, RZ, R217 ;  /* 0x000000ffff477224 */ /* 0x000fe400078e00d9 */
[----:B------:R-:W-:Y:S01]  /*10390*/  IMAD.MOV.U32 R217, RZ, RZ, R115 ;  /* 0x000000ffffd97224 */ /* 0x000fe200078e0073 */
[----:B------:R-:W-:Y:S01]  /*103a0*/  STL [R1+0x198], R28 ;  /* 0x0001981c01007387 */ /* 0x000fe20000100800 */
[----:B------:R-:W-:-:S02]  /*103b0*/  IMAD.MOV.U32 R115, RZ, RZ, R214 ;  /* 0x000000ffff737224 */ /* 0x000fc400078e00d6 */
[----:B------:R-:W-:Y:S02]  /*103c0*/  IMAD.MOV.U32 R214, RZ, RZ, R188 ;  /* 0x000000ffffd67224 */ /* 0x000fe400078e00bc */
[----:B------:R-:W2:Y:S04]  /*103d0*/  LDL.LU R188, [R1+0x1f8] ;  /* 0x0001f80001bc7983 */ /* 0x000ea80000300800 */
[----:B------:R-:W3:Y:S04]  /*103e0*/  LDL R78, [R1+0x194] ;  /* 0x00019400014e7983 */ /* 0x000ee80000100800 */
[----:B------:R-:W-:Y:S04]  /*103f0*/  STG.E.U16 desc[UR22][R44.64+-0x80], R15 ;  /* 0xffff800f2c007986 */ /* 0x000fe8000c101516 */
[----:B------:R1:W-:Y:S02]  /*10400*/  STG.E.U16 desc[UR22][R44.64+-0x7e], R14 ;  /* 0xffff820e2c007986 */ /* 0x0003e4000c101516 */
[----:B-1----:R-:W-:Y:S01]  /*10410*/  IMAD.WIDE.U32 R14, R0, -0x326172a9, RZ ;  /* 0xcd9e8d57000e7825 */ /* 0x002fe200078e00ff */
[----:B------:R-:W-:-:S04]  /*10420*/  LOP3.LUT R0, R3, UR38, R90, 0x96, !PT ;  /* 0x0000002603007c12 */ /* 0x000fc8000f8e965a */
[----:B------:R-:W-:Y:S01]  /*10430*/  LOP3.LUT R3, R15, UR39, R224, 0x96, !PT ;  /* 0x000000270f037c12 */ /* 0x000fe2000f8e96e0 */
[----:B------:R-:W-:-:S04]  /*10440*/  IMAD.WIDE.U32 R8, R0, -0x326172a9, RZ ;  /* 0xcd9e8d5700087825 */ /* 0x000fc800078e00ff */
[----:B------:R-:W-:-:S05]  /*10450*/  IMAD.WIDE.U32 R4, R3, -0x2daee0ad, RZ ;  /* 0xd2511f5303047825 */ /* 0x000fca00078e00ff */
        /* <DEDUP_REMOVED lines=12> */
[----:B------:R-:W-:Y:S02]  /*10520*/  LOP3.LUT R0, R3, UR21, R4, 0x96, !PT ;  /* 0x0000001503007c12 */ /* 0x000fe4000f8e9604 */
[C---:B------:R-:W-:Y:S02]  /*10530*/  LOP3.LUT R3, R2.reuse, 0xffff, RZ, 0xc0, !PT ;  /* 0x0000ffff02037812 */ /* 0x040fe400078ec0ff */
[----:B------:R-:W-:Y:S02]  /*10540*/  LOP3.LUT R6, R2, 0xff, RZ, 0xc0, !PT ;  /* 0x000000ff02067812 */ /* 0x000fe400078ec0ff */
[----:B------:R-:W-:-:S02]  /*10550*/  SHF.R.U32.HI R4, RZ, 0x18, R2 ;  /* 0x00000018ff047819 */ /* 0x000fc40000011602 */
[----:B------:R-:W-:Y:S02]  /*10560*/  LOP3.LUT R2, R5, 0xff, RZ, 0xc0, !PT ;  /* 0x000000ff05027812 */ /* 0x000fe400078ec0ff */
[----:B------:R-:W-:Y:S02]  /*10570*/  SHF.R.U32.HI R3, RZ, 0x8, R3 ;  /* 0x00000008ff037819 */ /* 0x000fe40000011603 */
[----:B------:R-:W-:Y:S02]  /*10580*/  PRMT R10, R2, 0x5410, R4 ;  /* 0x00005410020a7816 */ /* 0x000fe40000000004 */
[----:B------:R-:W-:Y:S02]  /*10590*/  LOP3.LUT R2, R0, 0xffff, RZ, 0xc0, !PT ;  /* 0x0000ffff00027812 */ /* 0x000fe400078ec0ff */
[----:B------:R-:W-:Y:S02]  /*105a0*/  PRMT R11, R6, 0x5410, R3 ;  /* 0x00005410060b7816 */ /* 0x000fe40000000003 */
[----:B------:R-:W-:-:S02]  /*105b0*/  SHF.R.U32.HI R3, RZ, 0x8, R2 ;  /* 0x00000008ff037819 */ /* 0x000fc40000011602 */
[----:B------:R-:W-:-:S04]  /*105c0*/  LOP3.LUT R2, R0, 0xff, RZ, 0xc0, !PT ;  /* 0x000000ff00027812 */ /* 0x000fc800078ec0ff */
[----:B------:R-:W-:Y:S02]  /*105d0*/  PRMT R9, R2, 0x5410, R3 ;  /* 0x0000541002097816 */ /* 0x000fe40000000003 */
[--C-:B------:R-:W-:Y:S02]  /*105e0*/  SHF.R.U32.HI R3, RZ, 0x10, R0.reuse ;  /* 0x00000010ff037819 */ /* 0x100fe40000011600 */
[----:B------:R-:W-:Y:S02]  /*105f0*/  SHF.R.U32.HI R2, RZ, 0x18, R0 ;  /* 0x00000018ff027819 */ /* 0x000fe40000011600 */
[----:B------:R-:W-:-:S04]  /*10600*/  LOP3.LUT R0, R3, 0xff, RZ, 0xc0, !PT ;  /* 0x000000ff03007812 */ /* 0x000fc800078ec0ff */
[----:B------:R-:W-:Y:S01]  /*10610*/  PRMT R16, R0, 0x5410, R2 ;  /* 0x0000541000107816 */ /* 0x000fe20000000002 */
[----:B------:R-:W-:-:S04]  /*10620*/  IMAD.WIDE.U32 R2, R7, -0x2daee0ad, RZ ;  /* 0xd2511f5307027825 */ /* 0x000fc800078e00ff */
[----:B------:R-:W-:Y:S02]  /*10630*/  IMAD.U32 R0, RZ, RZ, UR12 ;  /* 0x0000000cff007e24 */ /* 0x000fe4000f8e00ff */
[----:B------:R-:W-:Y:S01]  /*10640*/  IMAD.MOV.U32 R5, RZ, RZ, 0x7054 ;  /* 0x00007054ff057424 */ /* 0x000fe200078e00ff */
[----:B------:R-:W-:-:S04]  /*10650*/  LOP3.LUT R4, R3, UR33, R8, 0x96, !PT ;  /* 0x0000002103047c12 */ /* 0x000fc8000f8e9608 */
[----:B------:R-:W-:Y:S02]  /*10660*/  PRMT R0, R0, R5, UR12 ;  /* 0x0000000c00007e16 */ /* 0x000fe40008000005 */
[----:B------:R-:W-:-:S04]  /*10670*/  LOP3.LUT R5, R4, 0xffff, RZ, 0xc0, !PT ;  /* 0x0000ffff04057812 */ /* 0x000fc800078ec0ff */
[----:B------:R-:W-:Y:S02]  /*10680*/  SHF.R.U32.HI R6, RZ, 0x8, R5 ;  /* 0x00000008ff067819 */ /* 0x000fe40000011605 */
[----:B------:R-:W-:-:S04]  /*10690*/  LOP3.LUT R5, R4, 0xff, RZ, 0xc0, !PT ;  /* 0x000000ff04057812 */ /* 0x000fc800078ec0ff */
[----:B------:R-:W-:Y:S02]  /*106a0*/  PRMT R21, R5, 0x5410, R6 ;  /* 0x0000541005157816 */ /* 0x000fe40000000006 */
[--C-:B------:R-:W-:Y:S02]  /*106b0*/  SHF.R.U32.HI R6, RZ, 0x10, R4.reuse ;  /* 0x00000010ff067819 */ /* 0x100fe40000011604 */
[----:B------:R-:W-:Y:S02]  /*106c0*/  SHF.R.U32.HI R5, RZ, 0x18, R4 ;  /* 0x00000018ff057819 */ /* 0x000fe40000011604 */
[----:B------:R-:W-:Y:S02]  /*106d0*/  LOP3.LUT R4, R6, 0xff, RZ, 0xc0, !PT ;  /* 0x000000ff06047812 */ /* 0x000fe400078ec0ff */
[----:B------:R-:W-:Y:S02]  /*106e0*/  LOP3.LUT R3, R2, 0xffff, RZ, 0xc0, !PT ;  /* 0x0000ffff02037812 */ /* 0x000fe400078ec0ff */
[----:B------:R-:W-:-:S02]  /*106f0*/  PRMT R24, R4, 0x5410, R5 ;  /* 0x0000541004187816 */ /* 0x000fc40000000005 */
[----:B------:R-:W-:Y:S02]  /*10700*/  SHF.R.U32.HI R4, RZ, 0x8, R3 ;  /* 0x00000008ff047819 */ /* 0x000fe40000011603 */
[----:B------:R-:W-:-:S04]  /*10710*/  LOP3.LUT R3, R2, 0xff, RZ, 0xc0, !PT ;  /* 0x000000ff02037812 */ /* 0x000fc800078ec0ff */
[----:B------:R-:W-:Y:S02]  /*10720*/  PRMT R23, R3, 0x5410, R4 ;  /* 0x0000541003177816 */ /* 0x000fe40000000004 */
[--C-:B------:R-:W-:Y:S02]  /*10730*/  SHF.R.U32.HI R4, RZ, 0x10, R2.reuse ;  /* 0x00000010ff047819 */ /* 0x100fe40000011602 */
[----:B------:R-:W-:Y:S02]  /*10740*/  SHF.R.U32.HI R3, RZ, 0x18, R2 ;  /* 0x00000018ff037819 */ /* 0x000fe40000011602 */
[----:B------:R-:W-:-:S04]  /*10750*/  LOP3.LUT R2, R4, 0xff, RZ, 0xc0, !PT ;  /* 0x000000ff04027812 */ /* 0x000fc800078ec0ff */
[----:B------:R-:W-:Y:S02]  /*10760*/  PRMT R22, R2, 0x5410, R3 ;  /* 0x0000541002167816 */ /* 0x000fe40000000003 */
[--C-:B------:R-:W-:Y:S02]  /*10770*/  HSET2.LE.AND R2, R11, R0.reuse, PT ;  /* 0x000000000b027233 */ /* 0x100fe40003803000 */
[----:B------:R-:W-:-:S03]  /*10780*/  HSET2.LE.AND R3, R10, R0, PT ;  /* 0x000000000a037233 */ /* 0x000fc60003803000 */
[----:B------:R-:W-:Y:S02]  /*10790*/  LOP3.LUT R10, R2, R183, RZ, 0xc0, !PT ;  /* 0x000000b7020a7212 */ /* 0x000fe400078ec0ff */
[----:B------:R-:W-:Y:S01]  /*107a0*/  LOP3.LUT R2, R101, UR6, RZ, 0x3c, !PT ;  /* 0x0000000665027c12 */ /* 0x000fe2000f8e3cff */
[----:B------:R-:W-:-:S04]  /*107b0*/  IMAD.MOV.U32 R85, RZ, RZ, R26 ;  /* 0x000000ffff557224 */ /* 0x000fc800078e001a */
[----:B------:R-:W-:Y:S01]  /*107c0*/  IMAD.WIDE.U32 R26, R2, -0x326172a9, RZ ;  /* 0xcd9e8d57021a7825 */ /* 0x000fe200078e00ff */
[----:B------:R-:W-:-:S04]  /*107d0*/  LOP3.LUT R11, R3, R180, RZ, 0xc0, !PT ;  /* 0x000000b4030b7212 */ /* 0x000fc800078ec0ff */
[----:B------:R-:W-:-:S05]  /*107e0*/  LOP3.LUT R2, R27, UR40, R18, 0x96, !PT ;  /* 0x000000281b027c12 */ /* 0x000fca000f8e9612 */
[----:B------:R-:W-:-:S05]  /*107f0*/  IMAD.WIDE.U32 R2, R2, -0x2daee0ad, RZ ;  /* 0xd2511f5302027825 */ /* 0x000fca00078e00ff */
[----:B------:R-:W-:Y:S02]  /*10800*/  LOP3.LUT R3, R3, UR38, R90, 0x96, !PT ;  /* 0x0000002603037c12 */ /* 0x000fe4000f8e965a */
[----:B------:R-:W-:-:S03]  /*10810*/  HSET2.LE.AND R4, R9, R0, PT ;  /* 0x0000000009047233 */ /* 0x000fc60003803000 */
[----:B------:R-:W-:Y:S01]  /*10820*/  IMAD.WIDE.U32 R12, R3, -0x326172a9, RZ ;  /* 0xcd9e8d57030c7825 */ /* 0x000fe200078e00ff */
[----:B------:R-:W-:Y:S02]  /*10830*/  LOP3.LUT R3, R15, UR39, R26, 0x96, !PT ;  /* 0x000000270f037c12 */ /* 0x000fe4000f8e961a */
[----:B------:R-:W-:-:S03]  /*10840*/  LOP3.LUT R8, R4, R209, RZ, 0xc0, !PT ;  /* 0x000000d104087212 */ /* 0x000fc600078ec0ff */
[----:B------:R-:W-:Y:S01]  /*10850*/  IMAD.WIDE.U32 R4, R3, -0x2daee0ad, RZ ;  /* 0xd2511f5303047825 */ /* 0x000fe200078e00ff */
[----:B------:R-:W-:-:S04]  /*10860*/  LOP3.LUT R7, R13, UR37, R14, 0x96, !PT ;  /* 0x000000250d077c12 */ /* 0x000fc8000f8e960e */
[----:B------:R-:W-:Y:S01]  /*10870*/  LOP3.LUT R6, R5, UR36, R2, 0x96, !PT ;  /* 0x0000002405067c12 */ /* 0x000fe2000f8e9602 */
[----:B------:R-:W-:-:S04]  /*10880*/  IMAD.WIDE.U32 R2, R7, -0x2daee0ad, RZ ;  /* 0xd2511f5307027825 */ /* 0x000fc800078e00ff */
[----:B------:R-:W-:Y:S01]  /*10890*/  IMAD.WIDE.U32 R6, R6, -0x326172a9, RZ ;  /* 0xcd9e8d5706067825 */ /* 0x000fe200078e00ff */
[----:B------:R-:W-:-:S04]  /*108a0*/  LOP3.LUT R4, R3, UR34, R4, 0x96, !PT ;  /* 0x0000002203047c12 */ /* 0x000fc8000f8e9604 */
[----:B------:R-:W-:-:S05]  /*108b0*/  LOP3.LUT R3, R7, UR35, R12, 0x96, !PT ;  /* 0x0000002307037c12 */ /* 0x000fca000f8e960c */
[----:B------:R-:W-:-:S05]  /*108c0*/  IMAD.WIDE.U32 R12, R3, -0x2daee0ad, RZ ;  /* 0xd2511f53030c7825 */ /* 0x000fca00078e00ff */
[----:B------:R-:W-:Y:S01]  /*108d0*/  LOP3.LUT R2, R13, UR17, R2, 0x96, !PT ;  /* 0x000000110d027c12 */ /* 0x000fe2000f8e9602 */
[----:B------:R-:W-:-:S04]  /*108e0*/  IMAD.WIDE.U32 R4, R4, -0x326172a9, RZ ;  /* 0xcd9e8d5704047825 */ /* 0x000fc800078e00ff */
[----:B------:R-:W-:Y:S01]  /*108f0*/  IMAD.WIDE.U32 R2, R2, -0x326172a9, RZ ;  /* 0xcd9e8d5702027825 */ /* 0x000fe200078e00ff */
[----:B------:R-:W-:-:S04]  /*10900*/  LOP3.LUT R6, R5, UR25, R6, 0x96, !PT ;  /* 0x0000001905067c12 */ /* 0x000fc8000f8e9606 */
[----:B------:R-:W-:Y:S02]  /*10910*/  LOP3.LUT R5, R3, UR21, R4, 0x96, !PT ;  /* 0x0000001503057c12 */ /* 0x000fe4000f8e9604 */
[----:B------:R-:W-:-:S04]  /*10920*/  LOP3.LUT R3, R2, 0xffff, RZ, 0xc0, !PT ;  /* 0x0000ffff02037812 */ /* 0x000fc800078ec0ff */
[----:B------:R-:W-:Y:S02]  /*10930*/  SHF.R.U32.HI R4, RZ, 0x8, R3 ;  /* 0x00000008ff047819 */ /* 0x000fe40000011603 */
[----:B------:R-:W-:-:S04]  /*10940*/  LOP3.LUT R3, R2, 0xff, RZ, 0xc0, !PT ;  /* 0x000000ff02037812 */ /* 0x000fc800078ec0ff */
[----:B------:R-:W-:Y:S02]  /*10950*/  PRMT R14, R3, 0x5410, R4 ;  /* 0x00005410030e7816 */ /* 0x000fe40000000004 */
[--C-:B------:R-:W-:Y:S02]  /*10960*/  SHF.R.U32.HI R4, RZ, 0x10, R2.reuse ;  /* 0x00000010ff047819 */ /* 0x100fe40000011602 */
[----:B------:R-:W-:Y:S02]  /*10970*/  SHF.R.U32.HI R3, RZ, 0x18, R2 ;  /* 0x00000018ff037819 */ /* 0x000fe40000011602 */
[----:B------:R-:W-:Y:S01]  /*10980*/  LOP3.LUT R2, R4, 0xff, RZ, 0xc0, !PT ;  /* 0x000000ff04027812 */ /* 0x000fe200078ec0ff */
[----:B------:R1:W-:Y:S03]  /*10990*/  STG.E.U16 desc[UR22][R38.64+-0x7e], R20 ;  /* 0xffff821426007986 */ /* 0x0003e6000c101516 */
[----:B-1----:R-:W-:Y:S01]  /*109a0*/  PRMT R20, R2, 0x5410, R3 ;  /* 0x0000541002147816 */ /* 0x002fe20000000003 */
[----:B------:R-:W-:-:S05]  /*109b0*/  IMAD.WIDE.U32 R2, R6, -0x2daee0ad, RZ ;  /* 0xd2511f5306027825 */ /* 0x000fca00078e00ff */
[----:B------:R-:W-:Y:S02]  /*109c0*/  LOP3.LUT R4, R3, UR33, R12, 0x96, !PT ;  /* 0x0000002103047c12 */ /* 0x000fe4000f8e960c */
[----:B------:R-:W-:-:S04]  /*109d0*/  LOP3.LUT R3, R2, 0xffff, RZ, 0xc0, !PT ;  /* 0x0000ffff02037812 */ /* 0x000fc800078ec0ff */
[----:B------:R-:W-:Y:S02]  /*109e0*/  SHF.R.U32.HI R6, RZ, 0x8, R3 ;  /* 0x00000008ff067819 */ /* 0x000fe40000011603 */
[----:B------:R-:W-:-:S04]  /*109f0*/  LOP3.LUT R3, R2, 0xff, RZ, 0xc0, !PT ;  /* 0x000000ff02037812 */ /* 0x000fc800078ec0ff */
[----:B------:R-:W-:Y:S02]  /*10a00*/  PRMT R19, R3, 0x5410, R6 ;  /* 0x0000541003137816 */ /* 0x000fe40000000006 */
[--C-:B------:R-:W-:Y:S02]  /*10a10*/  SHF.R.U32.HI R3, RZ, 0x10, R2.reuse ;  /* 0x00000010ff037819 */ /* 0x100fe40000011602 */
[----:B------:R-:W-:Y:S02]  /*10a20*/  SHF.R.U32.HI R6, RZ, 0x18, R2 ;  /* 0x00000018ff067819 */ /* 0x000fe40000011602 */
[----:B------:R-:W-:Y:S02]  /*10a30*/  HSET2.LE.AND R2, R16, R0, PT ;  /* 0x0000000010027233 */ /* 0x000fe40003803000 */
[----:B------:R-:W-:-:S03]  /*10a40*/  LOP3.LUT R3, R3, 0xff, RZ, 0xc0, !PT ;  /* 0x000000ff03037812 */ /* 0x000fc600078ec0ff */
[----:B------:R-:W-:Y:S02]  /*10a50*/  LOP3.LUT R9, R2, R226, RZ, 0xc0, !PT ;  /* 0x000000e202097212 */ /* 0x000fe400078ec0ff */
[----:B------:R-:W-:Y:S02]  /*10a60*/  LOP3.LUT R2, R5, 0xffff, RZ, 0xc0, !PT ;  /* 0x0000ffff05027812 */ /* 0x000fe400078ec0ff */
[----:B------:R-:W-:Y:S02]  /*10a70*/  PRMT R18, R3, 0x5410, R6 ;  /* 0x0000541003127816 */ /* 0x000fe40000000006 */
[----:B------:R-:W-:Y:S02]  /*10a80*/  SHF.R.U32.HI R3, RZ, 0x8, R2 ;  /* 0x00000008ff037819 */ /* 0x000fe40000011602 */
[----:B------:R-:W-:Y:S01]  /*10a90*/  LOP3.LUT R2, R5, 0xff, RZ, 0xc0, !PT ;  /* 0x000000ff05027812 */ /* 0x000fe200078ec0ff */
[----:B------:R1:W-:Y:S03]  /*10aa0*/  STG.E.U16 desc[UR22][R38.64+-0x80], R17 ;  /* 0xffff801126007986 */ /* 0x0003e6000c101516 */
[----:B-1----:R-:W-:-:S02]  /*10ab0*/  PRMT R17, R2, 0x5410, R3 ;  /* 0x0000541002117816 */ /* 0x002fc40000000003 */
[----:B------:R-:W-:Y:S02]  /*10ac0*/  HSET2.LE.AND R2, R21, R0, PT ;  /* 0x0000000015027233 */ /* 0x000fe40003803000 */
[--C-:B------:R-:W-:Y:S02]  /*10ad0*/  SHF.R.U32.HI R3, RZ, 0x10, R5.reuse ;  /* 0x00000010ff037819 */ /* 0x100fe40000011605 */
[----:B------:R-:W-:Y:S02]  /*10ae0*/  SHF.R.U32.HI R5, RZ, 0x18, R5 ;  /* 0x00000018ff057819 */ /* 0x000fe40000011605 */
[----:B------:R-:W-:Y:S02]  /*10af0*/  LOP3.LUT R3, R3, 0xff, RZ, 0xc0, !PT ;  /* 0x000000ff03037812 */ /* 0x000fe400078ec0ff */
[----:B------:R-:W-:Y:S02]  /*10b00*/  LOP3.LUT R12, R2, R182, RZ, 0xc0, !PT ;  /* 0x000000b6020c7212 */ /* 0x000fe400078ec0ff */
[----:B------:R-:W-:-:S02]  /*10b10*/  LOP3.LUT R2, R4, 0xffff, RZ, 0xc0, !PT ;  /* 0x0000ffff04027812 */ /* 0x000fc400078ec0ff */
[----:B------:R-:W-:Y:S02]  /*10b20*/  PRMT R16, R3, 0x5410, R5 ;  /* 0x0000541003107816 */ /* 0x000fe40000000005 */
[----:B------:R-:W-:Y:S02]  /*10b30*/  SHF.R.U32.HI R3, RZ, 0x8, R2 ;  /* 0x00000008ff037819 */ /* 0x000fe40000011602 */
[----:B------:R-:W-:-:S04]  /*10b40*/  LOP3.LUT R2, R4, 0xff, RZ, 0xc0, !PT ;  /* 0x000000ff04027812 */ /* 0x000fc800078ec0ff */
[----:B------:R-:W-:Y:S02]  /*10b50*/  PRMT R7, R2, 0x5410, R3 ;  /* 0x0000541002077816 */ /* 0x000fe40000000003 */
[--C-:B------:R-:W-:Y:S02]  /*10b60*/  SHF.R.U32.HI R3, RZ, 0x10, R4.reuse ;  /* 0x00000010ff037819 */ /* 0x100fe40000011604 */
[----:B------:R-:W-:Y:S02]  /*10b70*/  HSET2.LE.AND R2, R24, R0, PT ;  /* 0x0000000018027233 */ /* 0x000fe40003803000 */
[----:B------:R-:W-:Y:S02]  /*10b80*/  SHF.R.U32.HI R4, RZ, 0x18, R4 ;  /* 0x00000018ff047819 */ /* 0x000fe40000011604 */
[----:B------:R-:W-:Y:S02]  /*10b90*/  LOP3.LUT R3, R3, 0xff, RZ, 0xc0, !PT ;  /* 0x000000ff03037812 */ /* 0x000fe400078ec0ff */
[----:B------:R-:W-:-:S02]  /*10ba0*/  LOP3.LUT R13, R2, R181, RZ, 0xc0, !PT ;  /* 0x000000b5020d7212 */ /* 0x000fc400078ec0ff */
[----:B------:R-:W-:Y:S02]  /*10bb0*/  PRMT R21, R3, 0x5410, R4 ;  /* 0x0000541003157816 */ /* 0x000fe40000000004 */
[--C-:B------:R-:W-:Y:S02]  /*10bc0*/  HSET2.LE.AND R2, R23, R0.reuse, PT ;  /* 0x0000000017027233 */ /* 0x100fe40003803000 */
[--C-:B------:R-:W-:Y:S02]  /*10bd0*/  HSET2.LE.AND R3, R22, R0.reuse, PT ;  /* 0x0000000016037233 */ /* 0x100fe40003803000 */
[----:B------:R-:W-:Y:S02]  /*10be0*/  HSET2.LE.AND R4, R14, R0, PT ;  /* 0x000000000e047233 */ /* 0x000fe40003803000 */
[----:B------:R-:W-:Y:S02]  /*10bf0*/  LOP3.LUT R14, R2, R109, RZ, 0xc0, !PT ;  /* 0x0000006d020e7212 */ /* 0x000fe400078ec0ff */
[----:B------:R-:W-:Y:S01]  /*10c00*/  LOP3.LUT R15, R3, R99, RZ, 0xc0, !PT ;  /* 0x00000063030f7212 */ /* 0x000fe200078ec0ff */
[----:B------:R-:W-:-:S04]  /*10c10*/  IMAD.WIDE.U32 R2, R28, -0x326172a9, RZ ;  /* 0xcd9e8d571c027825 */ /* 0x000fc800078e00ff */
[----:B------:R-:W-:Y:S01]  /*10c20*/  IMAD.MOV.U32 R91, RZ, RZ, R32 ;  /* 0x000000ffff5b7224 */ /* 0x000fe200078e0020 */
[----:B---3--:R-:W-:Y:S01]  /*10c30*/  LOP3.LUT R3, R3, R78, RZ, 0x3c, !PT ;  /* 0x0000004e03037212 */ /* 0x008fe200078e3cff */
[----:B------:R-:W-:Y:S02]  /*10c40*/  IMAD.MOV.U32 R32, RZ, RZ, R74 ;  /* 0x000000ffff207224 */ /* 0x000fe400078e004a */
[----:B------:R-:W-:Y:S02]  /*10c50*/  IMAD.MOV.U32 R78, RZ, RZ, R35 ;  /* 0x000000ffff4e7224 */ /* 0x000fe400078e0023 */
[----:B------:R-:W-:Y:S02]  /*10c60*/  IMAD.MOV.U32 R74, RZ, RZ, R70 ;  /* 0x000000ffff4a7224 */ /* 0x000fe400078e0046 */
[----:B------:R-:W-:Y:S02]  /*10c70*/  IMAD.MOV.U32 R70, RZ, RZ, R71 ;  /* 0x000000ffff467224 */ /* 0x000fe400078e0047 */
[----:B------:R-:W-:Y:S01]  /*10c80*/  IMAD.MOV.U32 R71, RZ, RZ, R217 ;  /* 0x000000ffff477224 */ /* 0x000fe200078e00d9 */
[----:B------:R-:W-:Y:S01]  /*10c90*/  MOV R101, R91 ;  /* 0x0000005b00657202 */ /* 0x000fe20000000f00 */
[----:B------:R-:W-:-:S02]  /*10ca0*/  IMAD.MOV.U32 R90, RZ, RZ, R78 ;  /* 0x000000ffff5a7224 */ /* 0x000fc400078e004e */
[----:B------:R-:W-:Y:S02]  /*10cb0*/  IMAD.MOV.U32 R78, RZ, RZ, R74 ;  /* 0x000000ffff4e7224 */ /* 0x000fe400078e004a */
[----:B------:R-:W-:Y:S02]  /*10cc0*/  IMAD.MOV.U32 R91, RZ, RZ, R32 ;  /* 0x000000ffff5b7224 */ /* 0x000fe400078e0020 */
[----:B------:R-:W-:Y:S02]  /*10cd0*/  IMAD.MOV.U32 R74, RZ, RZ, R71 ;  /* 0x000000ffff4a7224 */ /* 0x000fe400078e0047 */
[----:B------:R-:W-:-:S04]  /*10ce0*/  IMAD.WIDE.U32 R22, R3, -0x2daee0ad, RZ ;  /* 0xd2511f5303167825 */ /* 0x000fc800078e00ff */
[----:B------:R-:W-:Y:S02]  /*10cf0*/  @!P0 HADD2 R122, -R185.H0_H0, -RZ.H0_H0 ;  /* 0xa00000ffb97a8230 */ /* 0x000fe40000000900 */
[----:B------:R-:W-:Y:S02]  /*10d00*/  IMAD.MOV.U32 R32, RZ, RZ, R70 ;  /* 0x000000ffff207224 */ /* 0x000fe400078e0046 */
[----:B------:R-:W-:Y:S02]  /*10d10*/  IMAD.MOV.U32 R71, RZ, RZ, R127 ;  /* 0x000000ffff477224 */ /* 0x000fe400078e007f */
[----:B------:R-:W-:Y:S02]  /*10d20*/  IMAD.MOV.U32 R70, RZ, RZ, R126 ;  /* 0x000000ffff467224 */ /* 0x000fe400078e007e */
[----:B------:R-:W-:Y:S02]  /*10d30*/  IMAD.MOV.U32 R127, RZ, RZ, R233 ;  /* 0x000000ffff7f7224 */ /* 0x000fe400078e00e9 */
[----:B------:R-:W-:-:S02]  /*10d40*/  @!P1 HADD2 R121, -R184.H0_H0, -RZ.H0_H0 ;  /* 0xa00000ffb8799230 */ /* 0x000fc40000000900 */
[----:B------:R-:W-:Y:S02]  /*10d50*/  IMAD.MOV.U32 R28, RZ, RZ, R101 ;  /* 0x000000ffff1c7224 */ /* 0x000fe400078e0065 */
[----:B------:R-:W-:Y:S02]  /*10d60*/  @!P2 HADD2 R120, -R187.H0_H0, -RZ.H0_H0 ;  /* 0xa00000ffbb78a230 */ /* 0x000fe40000000900 */
[----:B------:R-:W-:Y:S01]  /*10d70*/  IMAD.MOV.U32 R101, RZ, RZ, R91 ;  /* 0x000000ffff657224 */ /* 0x000fe200078e005b */
[----:B------:R-:W-:Y:S01]  /*10d80*/  STL.64 [R1+0x48], R22 ;  /* 0x0000481601007387 */ /* 0x000fe20000100a00 */
[----:B------:R-:W-:Y:S02]  /*10d90*/  IMAD.MOV.U32 R104, RZ, RZ, R71 ;  /* 0x000000ffff687224 */ /* 0x000fe400078e0047 */
[----:B------:R-:W-:Y:S02]  /*10da0*/  IMAD.MOV.U32 R30, RZ, RZ, R90 ;  /* 0x000000ffff1e7224 */ /* 0x000fe400078e005a */
[----:B------:R-:W-:-:S02]  /*10db0*/  IMAD.MOV.U32 R91, RZ, RZ, R68 ;  /* 0x000000ffff5b7224 */ /* 0x000fc400078e0044 */
[----:B------:R-:W-:Y:S01]  /*10dc0*/  IMAD.MOV.U32 R105, RZ, RZ, R70 ;  /* 0x000000ffff697224 */ /* 0x000fe200078e0046 */
[----:B------:R-:W3:Y:S01]  /*10dd0*/  LDL.LU R68, [R1+0xb0] ;  /* 0x0000b00001447983 */ /* 0x000ee20000300800 */
[----:B------:R-:W-:Y:S01]  /*10de0*/  IMAD.MOV.U32 R114, RZ, RZ, R189 ;  /* 0x000000ffff727224 */ /* 0x000fe200078e00bd */
[----:B------:R-:W-:Y:S01]  /*10df0*/  PRMT R189, R185, 0x5410, R184 ;  /* 0x00005410b9bd7816 */ /* 0x000fe200000000b8 */
[----:B------:R-:W-:Y:S02]  /*10e00*/  IMAD.MOV.U32 R90, RZ, RZ, R69 ;  /* 0x000000ffff5a7224 */ /* 0x000fe400078e0045 */
[----:B------:R-:W-:Y:S01]  /*10e10*/  IMAD.MOV.U32 R94, RZ, RZ, R127 ;  /* 0x000000ffff5e7224 */ /* 0x000fe200078e007f */
[----:B------:R-:W3:Y:S01]  /*10e20*/  LDL.LU R69, [R1+0xb4] ;  /* 0x0000b40001457983 */ /* 0x000ee20000300800 */
[----:B------:R-:W-:Y:S01]  /*10e30*/  @!P0 PRMT R185, R122, 0x5410, RZ ;  /* 0x000054107ab98816 */ /* 0x000fe200000000ff */
[----:B--2---:R-:W-:Y:S01]  /*10e40*/  IMAD.MOV.U32 R71, RZ, RZ, R188 ;  /* 0x000000ffff477224 */ /* 0x004fe200078e00bc */
[----:B------:R-:W-:Y:S01]  /*10e50*/  PRMT R88, R187, 0x5410, R186 ;  /* 0x00005410bb587816 */ /* 0x000fe200000000ba */
[----:B------:R-:W3:Y:S01]  /*10e60*/  LDL.LU R70, [R1+0xb8] ;  /* 0x0000b80001467983 */ /* 0x000ee20000300800 */
[----:B------:R-:W-:Y:S01]  /*10e70*/  @!P1 PRMT R184, R121, 0x5410, RZ ;  /* 0x0000541079b89816 */ /* 0x000fe200000000ff */
[----:B------:R-:W-:Y:S01]  /*10e80*/  IMAD.MOV.U32 R122, RZ, RZ, R104 ;  /* 0x000000ffff7a7224 */ /* 0x000fe200078e0068 */
[----:B------:R-:W-:Y:S01]  /*10e90*/  @!P2 PRMT R187, R120, 0x5410, RZ ;  /* 0x0000541078bba816 */ /* 0x000fe200000000ff */
[----:B------:R-:W2:Y:S01]  /*10ea0*/  LDL.LU R188, [R1+0x1f4] ;  /* 0x0001f40001bc7983 */ /* 0x000ea20000300800 */
[----:B------:R-:W-:-:S02]  /*10eb0*/  IMAD.MOV.U32 R121, RZ, RZ, R105 ;  /* 0x000000ffff797224 */ /* 0x000fc400078e0069 */
[----:B------:R-:W-:Y:S01]  /*10ec0*/  IMAD.MOV.U32 R120, RZ, RZ, R94 ;  /* 0x000000ffff787224 */ /* 0x000fe200078e005e */
[----:B------:R-:W4:Y:S04]  /*10ed0*/  LDL.LU R104, [R1+0x148] ;  /* 0x0001480001687983 */ /* 0x000f280000300800 */
[----:B------:R-:W4:Y:S04]  /*10ee0*/  LDL.LU R105, [R1+0x14c] ;  /* 0x00014c0001697983 */ /* 0x000f280000300800 */
[----:B------:R-:W3:Y:S01]  /*10ef0*/  LDL.LU R94, [R1+0x150] ;  /* 0x00015000015e7983 */ /* 0x000ee20000300800 */
[----:B------:R-:W-:-:S02]  /*10f00*/  IMAD.MOV.U32 R126, RZ, RZ, R232 ;  /* 0x000000ffff7e7224 */ /* 0x000fc400078e00e8 */
[----:B------:R-:W-:Y:S02]  /*10f10*/  @!P6 HADD2 R123, -R186.H0_H0, -RZ.H0_H0 ;  /* 0xa00000ffba7be230 */ /* 0x000fe40000000900 */
[----:B------:R-:W-:-:S03]  /*10f20*/  IMAD.MOV.U32 R92, RZ, RZ, R126 ;  /* 0x000000ffff5c7224 */ /* 0x000fc600078e007e */
[----:B------:R-:W-:Y:S02]  /*10f30*/  @!P6 PRMT R186, R123, 0x5410, RZ ;  /* 0x000054107bbae816 */ /* 0x000fe400000000ff */
[----:B------:R-:W-:Y:S01]  /*10f40*/  MOV R123, R92 ;  /* 0x0000005c007b7202 */ /* 0x000fe20000000f00 */
[----:B------:R-:W-:Y:S02]  /*10f50*/  IMAD.MOV.U32 R92, RZ, RZ, R190 ;  /* 0x000000ffff5c7224 */ /* 0x000fe400078e00be */
[----:B------:R-:W4:Y:S01]  /*10f60*/  LDL.LU R190, [R1+0x1f0] ;  /* 0x0001f00001be7983 */ /* 0x000f220000300800 */
[----:B------:R-:W-:Y:S02]  /*10f70*/  IMAD.MOV.U32 R106, RZ, RZ, R28 ;  /* 0x000000ffff6a7224 */ /* 0x000fe400078e001c */
[----:B------:R-:W-:Y:S02]  /*10f80*/  IMAD.MOV.U32 R107, RZ, RZ, R42 ;  /* 0x000000ffff6b7224 */ /* 0x000fe400078e002a */
[----:B------:R-:W-:-:S02]  /*10f90*/  IMAD.MOV.U32 R118, RZ, RZ, R106 ;  /* 0x000000ffff767224 */ /* 0x000fc400078e006a */
[----:B------:R-:W-:Y:S02]  /*10fa0*/  IMAD.MOV.U32 R117, RZ, RZ, R107 ;  /* 0x000000ffff757224 */ /* 0x000fe400078e006b */
[----:B------:R-:W-:Y:S01]  /*10fb0*/  IMAD.MOV.U32 R107, RZ, RZ, R92 ;  /* 0x000000ffff6b7224 */ /* 0x000fe200078e005c */
[----:B------:R-:W-:Y:S01]  /*10fc0*/  MOV R102, R78 ;  /* 0x0000004e00667202 */ /* 0x000fe20000000f00 */
[----:B------:R-:W-:Y:S02]  /*10fd0*/  IMAD.MOV.U32 R116, RZ, RZ, R30 ;  /* 0x000000ffff747224 */ /* 0x000fe400078e001e */
[----:B------:R-:W-:Y:S02]  /*10fe0*/  IMAD.MOV.U32 R78, RZ, RZ, R124 ;  /* 0x000000ffff4e7224 */ /* 0x000fe400078e007c */
[----:B------:R-:W-:Y:S02]  /*10ff0*/  IMAD.MOV.U32 R93, RZ, RZ, R48 ;  /* 0x000000ffff5d7224 */ /* 0x000fe400078e0030 */
[----:B------:R-:W-:-:S02]  /*11000*/  IMAD.MOV.U32 R119, RZ, RZ, R116 ;  /* 0x000000ffff777224 */ /* 0x000fc400078e0074 */
[----:B------:R-:W-:Y:S02]  /*11010*/  IMAD.MOV.U32 R116, RZ, RZ, R93 ;  /* 0x000000ffff747224 */ /* 0x000fe400078e005d */
[----:B------:R-:W-:Y:S01]  /*11020*/  IMAD.MOV.U32 R93, RZ, RZ, R78 ;  /* 0x000000ffff5d7224 */ /* 0x000fe200078e004e */
[--C-:B------:R-:W-:Y:S02]  /*11030*/  LOP3.LUT R6, R225, UR40, R2.reuse, 0x96, !PT ;  /* 0x00000028e1067c12 */ /* 0x100fe4000f8e9602 */
[----:B------:R-:W-:Y:S02]  /*11040*/  LOP3.LUT R217, R27, UR40, R2, 0x96, !PT ;  /* 0x000000281bd97c12 */ /* 0x000fe4000f8e9602 */
[----:B------:R-:W-:Y:S02]  /*11050*/  LOP3.LUT R2, R23, UR4, R100, 0x96, !PT ;  /* 0x0000000417027c12 */ /* 0x000fe4000f8e9664 */
[----:B------:R-:W-:-:S03]  /*11060*/  HSET2.LE.AND R3, R19, R0, PT ;  /* 0x0000000013037233 */ /* 0x000fc60003803000 */
[----:B------:R-:W-:Y:S01]  /*11070*/  IMAD.WIDE.U32 R232, R2, -0x326172a9, RZ ;  /* 0xcd9e8d5702e87825 */ /* 0x000fe200078e00ff */
[--C-:B------:R-:W-:Y:S02]  /*11080*/  HSET2.LE.AND R2, R18, R0.reuse, PT ;  /* 0x0000000012027233 */ /* 0x100fe40003803000 */
[----:B------:R-:W-:Y:S02]  /*11090*/  LOP3.LUT R34, R4, R96, RZ, 0xc0, !PT ;  /* 0x0000006004227212 */ /* 0x000fe400078ec0ff */
[----:B------:R-:W-:Y:S02]  /*110a0*/  LOP3.LUT R126, R3, R50, RZ, 0xc0, !PT ;  /* 0x00000032037e7212 */ /* 0x000fe400078ec0ff */
[----:B------:R-:W-:Y:S02]  /*110b0*/  LOP3.LUT R127, R2, R33, RZ, 0xc0, !PT ;  /* 0x00000021027f7212 */ /* 0x000fe400078ec0ff */
[--C-:B------:R-:W-:Y:S02]  /*110c0*/  HSET2.LE.AND R4, R20, R0.reuse, PT ;  /* 0x0000000014047233 */ /* 0x100fe40003803000 */
[----:B------:R-:W-:-:S02]  /*110d0*/  HSET2.LE.AND R3, R16, R0, PT ;  /* 0x0000000010037233 */ /* 0x000fc40003803000 */
[--C-:B------:R-:W-:Y:S02]  /*110e0*/  HSET2.LE.AND R2, R7, R0.reuse, PT ;  /* 0x0000000007027233 */ /* 0x100fe40003803000 */
[----:B------:R-:W-:Y:S01]  /*110f0*/  LOP3.LUT R5, R233, UR39, R224, 0x96, !PT ;  /* 0x00000027e9057c12 */ /* 0x000fe2000f8e96e0 */
[----:B------:R-:W-:Y:S01]  /*11100*/  IMAD.MOV.U32 R224, RZ, RZ, R22 ;  /* 0x000000ffffe07224 */ /* 0x000fe200078e0016 */
[----:B------:R-:W-:Y:S02]  /*11110*/  LOP3.LUT R35, R4, R55, RZ, 0xc0, !PT ;  /* 0x0000003704237212 */ /* 0x000fe400078ec0ff */
[----:B------:R-:W-:Y:S02]  /*11120*/  LOP3.LUT R33, R3, R97, RZ, 0xc0, !PT ;  /* 0x0000006103217212 */ /* 0x000fe400078ec0ff */
[----:B------:R-:W-:Y:S01]  /*11130*/  LOP3.LUT R124, R2, R95, RZ, 0xc0, !PT ;  /* 0x0000005f027c7212 */ /* 0x000fe200078ec0ff */
[----:B------:R-:W-:Y:S01]  /*11140*/  IMAD.WIDE.U32 R2, R6, -0x2daee0ad, RZ ;  /* 0xd2511f5306027825 */ /* 0x000fe200078e00ff */
[----:B------:R-:W-:-:S03]  /*11150*/  HSET2.LE.AND R4, R17, R0, PT ;  /* 0x0000000011047233 */ /* 0x000fc60003803000 */
[----:B------:R-:W-:Y:S01]  /*11160*/  IMAD.WIDE.U32 R16, R5, -0x2daee0ad, RZ ;  /* 0xd2511f5305107825 */ /* 0x000fe200078e00ff */
[----:B------:R-:W-:-:S04]  /*11170*/  LOP3.LUT R3, R3, UR38, R224, 0x96, !PT ;  /* 0x0000002603037c12 */ /* 0x000fc8000f8e96e0 */
[----:B------:R-:W-:Y:S01]  /*11180*/  LOP3.LUT R2, R17, UR36, R2, 0x96, !PT ;  /* 0x0000002411027c12 */ /* 0x000fe2000f8e9602 */
[----:B------:R-:W-:Y:S01]  /*11190*/  IMAD.MOV.U32 R103, RZ, RZ, R32 ;  /* 0x000000ffff677224 */ /* 0x000fe200078e0020 */
[----:B------:R-:W-:Y:S01]  /*111a0*/  LOP3.LUT R32, R4, R98, RZ, 0xc0, !PT ;  /* 0x0000006204207212 */ /* 0x000fe200078ec0ff */
[----:B------:R-:W-:-:S04]  /*111b0*/  IMAD.WIDE.U32 R4, R3, -0x326172a9, RZ ;  /* 0xcd9e8d5703047825 */ /* 0x000fc800078e00ff */
[----:B------:R-:W-:Y:S01]  /*111c0*/  IMAD.WIDE.U32 R6, R2, -0x326172a9, RZ ;  /* 0xcd9e8d5702067825 */ /* 0x000fe200078e00ff */
[----:B------:R-:W-:-:S04]  /*111d0*/  LOP3.LUT R2, R5, UR37, R232, 0x96, !PT ;  /* 0x0000002505027c12 */ /* 0x000fc8000f8e96e8 */
[----:B------:R-:W-:Y:S01]  /*111e0*/  LOP3.LUT R3, R7, UR35, R4, 0x96, !PT ;  /* 0x0000002307037c12 */ /* 0x000fe2000f8e9604 */
[----:B------:R-:W-:Y:S01]  /*111f0*/  IMAD.WIDE.U32 R4, R2, -0x2daee0ad, RZ ;  /* 0xd2511f5302047825 */ /* 0x000fe200078e00ff */
[----:B------:R-:W-:-:S03]  /*11200*/  LOP3.LUT R209, R233, UR39, R26, 0x96, !PT ;  /* 0x00000027e9d17c12 */ /* 0x000fc6000f8e961a */
[----:B------:R-:W-:Y:S01]  /*11210*/  IMAD.WIDE.U32 R26, R3, -0x2daee0ad, RZ ;  /* 0xd2511f53031a7825 */ /* 0x000fe200078e00ff */
[----:B------:R-:W-:Y:S02]  /*11220*/  HSET2.LE.AND R2, R21, R0, PT ;  /* 0x0000000015027233 */ /* 0x000fe40003803000 */
[----:B------:R-:W-:Y:S01]  /*11230*/  LOP3.LUT R5, R5, UR34, R16, 0x96, !PT ;  /* 0x0000002205057c12 */ /* 0x000fe2000f8e9610 */
[----:B---3--:R-:W-:Y:S01]  /*11240*/  IMAD.MOV.U32 R106, RZ, RZ, R94 ;  /* 0x000000ffff6a7224 */ /* 0x008fe200078e005e */
[----:B------:R-:W-:Y:S01]  /*11250*/  LOP3.LUT R4, R27, UR17, R4, 0x96, !PT ;  /* 0x000000111b047c12 */ /* 0x000fe2000f8e9604 */
[----:B------:R-:W3:Y:S04]  /*11260*/  LDL.LU R94, [R1+0x15c] ;  /* 0x00015c00015e7983 */ /* 0x000ee80000300800 */
[----:B------:R-:W3:Y:S04]  /*11270*/  LDL.LU R92, [R1+0x160] ;  /* 0x00016000015c7983 */ /* 0x000ee80000300800 */
[----:B------:R-:W3:Y:S01]  /*11280*/  LDL.LU R78, [R1+0x164] ;  /* 0x00016400014e7983 */ /* 0x000ee20000300800 */
[----:B------:R-:W-:-:S02]  /*11290*/  IMAD.MOV.U32 R100, RZ, RZ, R74 ;  /* 0x000000ffff647224 */ /* 0x000fc400078e004a */
[----:B------:R-:W-:Y:S01]  /*112a0*/  IMAD.MOV.U32 R74, RZ, RZ, R125 ;  /* 0x000000ffff4a7224 */ /* 0x000fe200078e007d */
[----:B------:R-:W-:Y:S01]  /*112b0*/  LOP3.LUT R125, R2, R82, RZ, 0xc0, !PT ;  /* 0x00000052027d7212 */ /* 0x000fe200078ec0ff */
[----:B------:R-:W-:Y:S01]  /*112c0*/  IMAD.WIDE.U32 R2, R5, -0x326172a9, RZ ;  /* 0xcd9e8d5705027825 */ /* 0x000fe200078e00ff */
[----:B--2---:R-:W1:Y:S03]  /*112d0*/  LDSM.16.MT88.4 R16, [R188+0x9000] ;  /* 0x00900000bc10783b */ /* 0x004e660000004200 */
[----:B------:R-:W-:Y:S01]  /*112e0*/  IMAD.WIDE.U32 R4, R4, -0x326172a9, RZ ;  /* 0xcd9e8d5704047825 */ /* 0x000fe200078e00ff */
[----:B------:R-:W-:-:S04]  /*112f0*/  LOP3.LUT R24, R3, UR25, R6, 0x96, !PT ;  /* 0x0000001903187c12 */ /* 0x000fc8000f8e9606 */
[----:B------:R-:W-:Y:S02]  /*11300*/  LOP3.LUT R2, R5, UR21, R2, 0x96, !PT ;  /* 0x0000001505027c12 */ /* 0x000fe4000f8e9602 */
[C---:B------:R-:W-:Y:S02]  /*11310*/  LOP3.LUT R3, R4.reuse, 0xffff, RZ, 0xc0, !PT ;  /* 0x0000ffff04037812 */ /* 0x040fe400078ec0ff */
[--C-:B------:R-:W-:Y:S02]  /*11320*/  SHF.R.U32.HI R5, RZ, 0x10, R4.reuse ;  /* 0x00000010ff057819 */ /* 0x100fe40000011604 */
[----:B------:R-:W-:Y:S02]  /*11330*/  LOP3.LUT R7, R4, 0xff, RZ, 0xc0, !PT ;  /* 0x000000ff04077812 */ /* 0x000fe400078ec0ff */
[----:B------:R-:W-:Y:S02]  /*11340*/  SHF.R.U32.HI R6, RZ, 0x18, R4 ;  /* 0x00000018ff067819 */ /* 0x000fe40000011604 */
[----:B------:R-:W-:-:S02]  /*11350*/  SHF.R.U32.HI R4, RZ, 0x8, R3 ;  /* 0x00000008ff047819 */ /* 0x000fc40000011603 */
[----:B------:R-:W-:-:S04]  /*11360*/  LOP3.LUT R3, R5, 0xff, RZ, 0xc0, !PT ;  /* 0x000000ff05037812 */ /* 0x000fc800078ec0ff */
[----:B------:R-:W-:Y:S02]  /*11370*/  PRMT R6, R3, 0x5410, R6 ;  /* 0x0000541003067816 */ /* 0x000fe40000000006 */
[C---:B------:R-:W-:Y:S02]  /*11380*/  LOP3.LUT R3, R2.reuse, 0xffff, RZ, 0xc0, !PT ;  /* 0x0000ffff02037812 */ /* 0x040fe400078ec0ff */
[----:B------:R-:W-:Y:S02]  /*11390*/  PRMT R7, R7, 0x5410, R4 ;  /* 0x0000541007077816 */ /* 0x000fe40000000004 */
        /* <DEDUP_REMOVED lines=8> */
[--C-:B------:R-:W-:Y:S02]  /*11420*/  HSET2.LE.AND R3, R6, R0.reuse, PT ;  /* 0x0000000006037233 */ /* 0x100fe40003803000 */
[--C-:B------:R-:W-:Y:S02]  /*11430*/  HSET2.LE.AND R4, R5, R0.reuse, PT ;  /* 0x0000000005047233 */ /* 0x100fe40003803000 */
[----:B------:R-:W-:Y:S02]  /*11440*/  LOP3.LUT R6, R2, R29, RZ, 0xc0, !PT ;  /* 0x0000001d02067212 */ /* 0x000fe400078ec0ff */
[----:B------:R-:W-:-:S02]  /*11450*/  HSET2.LE.AND R2, R20, R0, PT ;  /* 0x0000000014027233 */ /* 0x000fc40003803000 */
[----:B------:R-:W-:Y:S02]  /*11460*/  LOP3.LUT R7, R3, R25, RZ, 0xc0, !PT ;  /* 0x0000001903077212 */ /* 0x000fe400078ec0ff */
[----:B------:R-:W-:Y:S02]  /*11470*/  LOP3.LUT R4, R4, R31, RZ, 0xc0, !PT ;  /* 0x0000001f04047212 */ /* 0x000fe400078ec0ff */
[----:B------:R-:W-:Y:S01]  /*11480*/  LOP3.LUT R5, R2, R40, RZ, 0xc0, !PT ;  /* 0x0000002802057212 */ /* 0x000fe200078ec0ff */
[-C--:B-1----:R-:W-:Y:S06]  /*11490*/  HMMA.16816.F32 R68, R8, R16.reuse, R68 ;  /* 0x000000100844723c */ /* 0x082fec0000001844 */
[C---:B------:R-:W-:Y:S06]  /*114a0*/  HMMA.16816.F32 R48, R4.reuse, R16, R168 ;  /* 0x000000100430723c */ /* 0x040fec00000018a8 */
[-C--:B------:R-:W-:Y:S06]  /*114b0*/  HMMA.16816.F32 R40, R4, R18.reuse, R164 ;  /* 0x000000120428723c */ /* 0x080fec00000018a4 */
[----:B------:R-:W-:Y:S01]  /*114c0*/  HMMA.16816.F32 R28, R8, R18, R120 ;  /* 0x00000012081c723c */ /* 0x000fe20000001878 */
[----:B----4-:R-:W1:Y:S01]  /*114d0*/  LDSM.16.MT88.4 R16, [R190+0x9000] ;  /* 0x00900000be10783b */ /* 0x010e620000004200 */
[----:B------:R-:W-:Y:S01]  /*114e0*/  IMAD.MOV.U32 R61, RZ, RZ, R93 ;  /* 0x000000ffff3d7224 */ /* 0x000fe200078e005d */
[----:B------:R-:W-:Y:S01]  /*114f0*/  MOV R182, R117 ;  /* 0x0000007500b67202 */ /* 0x000fe20000000f00 */
[----:B------:R-:W-:-:S03]  /*11500*/  IMAD.MOV.U32 R180, RZ, RZ, R119 ;  /* 0x000000ffffb47224 */ /* 0x000fc600078e0077 */
[----:B------:R-:W-:Y:S02]  /*11510*/  IMAD.MOV.U32 R123, RZ, RZ, R251 ;  /* 0x000000ffff7b7224 */ /* 0x000fe400078e00fb */
[----:B------:R-:W2:Y:S01]  /*11520*/  LDL.LU R251, [R1+0x1ec] ;  /* 0x0001ec0001fb7983 */ /* 0x000ea20000300800 */
[----:B------:R-:W-:Y:S02]  /*11530*/  IMAD.MOV.U32 R181, RZ, RZ, R118 ;  /* 0x000000ffffb57224 */ /* 0x000fe400078e0076 */
[----:B------:R-:W-:Y:S01]  /*11540*/  IMAD.MOV.U32 R183, RZ, RZ, R116 ;  /* 0x000000ffffb77224 */ /* 0x000fe200078e0074 */
[----:B------:R-:W4:Y:S01]  /*11550*/  LDL.LU R120, [R1+0x168] ;  /* 0x0001680001787983 */ /* 0x000f220000300800 */
[-C--:B-1----:R-:W-:Y:S03]  /*11560*/  HMMA.16816.F32 R112, R8, R16.reuse, R112 ;  /* 0x000000100870723c */ /* 0x082fe60000001870 */
[----:B------:R-:W2:Y:S03]  /*11570*/  LDL.LU R119, [R1+0x16c] ;  /* 0x00016c0001777983 */ /* 0x000ea60000300800 */
[----:B------:R-:W-:Y:S01]  /*11580*/  HMMA.16816.F32 R96, R4, R16, R160 ;  /* 0x000000100460723c */ /* 0x000fe200000018a0 */
[----:B------:R-:W2:Y:S05]  /*11590*/  LDL.LU R118, [R1+0x170] ;  /* 0x0001700001767983 */ /* 0x000eaa0000300800 */
[----:B------:R-:W-:Y:S01]  /*115a0*/  HMMA.16816.F32 R100, R8, R18, R100 ;  /* 0x000000120864723c */ /* 0x000fe20000001864 */
[----:B------:R-:W-:Y:S01]  /*115b0*/  IMAD.MOV.U32 R122, RZ, RZ, R89 ;  /* 0x000000ffff7a7224 */ /* 0x000fe200078e0059 */
[----:B------:R-:W2:Y:S01]  /*115c0*/  LDL.LU R117, [R1+0x174] ;  /* 0x0001740001757983 */ /* 0x000ea20000300800 */
[----:B------:R-:W-:-:S02]  /*115d0*/  IMAD.MOV.U32 R116, RZ, RZ, R77 ;  /* 0x000000ffff747224 */ /* 0x000fc400078e004d */
[----:B------:R-:W-:Y:S02]  /*115e0*/  IMAD.MOV.U32 R89, RZ, RZ, R87 ;  /* 0x000000ffff597224 */ /* 0x000fe400078e0057 */
[----:B------:R-:W-:Y:S02]  /*115f0*/  IMAD.MOV.U32 R77, RZ, RZ, R85 ;  /* 0x000000ffff4d7224 */ /* 0x000fe400078e0055 */
[----:B------:R-:W-:Y:S02]  /*11600*/  IMAD.MOV.U32 R87, RZ, RZ, R75 ;  /* 0x000000ffff577224 */ /* 0x000fe400078e004b */
[----:B------:R-:W-:Y:S02]  /*11610*/  IMAD.MOV.U32 R85, RZ, RZ, R111 ;  /* 0x000000ffff557224 */ /* 0x000fe400078e006f */
[----:B------:R-:W-:Y:S02]  /*11620*/  IMAD.MOV.U32 R75, RZ, RZ, R110 ;  /* 0x000000ffff4b7224 */ /* 0x000fe400078e006e */
[----:B------:R-:W-:-:S02]  /*11630*/  IMAD.MOV.U32 R55, RZ, RZ, R61 ;  /* 0x000000ffff377224 */ /* 0x000fc400078e003d */
[----:B------:R-:W-:Y:S02]  /*11640*/  IMAD.MOV.U32 R61, RZ, RZ, R79 ;  /* 0x000000ffff3d7224 */ /* 0x000fe400078e004f */
[----:B------:R-:W2:Y:S04]  /*11650*/  LDL.LU R79, [R1+0x178] ;  /* 0x00017800014f7983 */ /* 0x000ea80000300800 */
[----:B------:R-:W-:Y:S04]  /*11660*/  STG.E.U16 desc[UR22][R36.64+-0x70], R76 ;  /* 0xffff904c24007986 */ /* 0x000fe8000c101516 */
[----:B------:R-:W-:Y:S04]  /*11670*/  STG.E.U16 desc[UR22][R36.64+-0x6e], R67 ;  /* 0xffff924324007986 */ /* 0x000fe8000c101516 */
[----:B------:R1:W-:Y:S02]  /*11680*/  STG.E.U16 desc[UR22][R46.64+-0x70], R66 ;  /* 0xffff90422e007986 */ /* 0x0003e4000c101516 */
[----:B-1----:R-:W-:-:S02]  /*11690*/  IMAD.MOV.U32 R66, RZ, RZ, R116 ;  /* 0x000000ffff427224 */ /* 0x002fc400078e0074 */
[----:B------:R-:W-:Y:S02]  /*116a0*/  IMAD.MOV.U32 R116, RZ, RZ, R75 ;  /* 0x000000ffff747224 */ /* 0x000fe400078e004b */
[----:B---3--:R-:W-:Y:S02]  /*116b0*/  IMAD.MOV.U32 R63, RZ, RZ, R94 ;  /* 0x000000ffff3f7224 */ /* 0x008fe400078e005e */
[----:B------:R-:W-:Y:S02]  /*116c0*/  IMAD.MOV.U32 R64, RZ, RZ, R92 ;  /* 0x000000ffff407224 */ /* 0x000fe400078e005c */
[----:B------:R-:W-:Y:S01]  /*116d0*/  HMMA.16816.F32 R92, R4, R18, R156 ;  /* 0x00000012045c723c */ /* 0x000fe2000000189c */
[----:B------:R-:W1:Y:S01]  /*116e0*/  LDSM.16.MT88.4 R16, [R188+0xa000] ;  /* 0x00a00000bc10783b */ /* 0x000e620000004200 */
[----:B------:R-:W-:Y:S02]  /*116f0*/  IMAD.MOV.U32 R121, RZ, RZ, R78 ;  /* 0x000000ffff797224 */ /* 0x000fe400078e004e */
[----:B------:R-:W-:-:S02]  /*11700*/  IMAD.MOV.U32 R78, RZ, RZ, R86 ;  /* 0x000000ffff4e7224 */ /* 0x000fc400078e0056 */
[----:B------:R-:W-:Y:S01]  /*11710*/  IMAD.MOV.U32 R86, RZ, RZ, R84 ;  /* 0x000000ffff567224 */ /* 0x000fe200078e0054 */
[----:B------:R-:W-:Y:S01]  /*11720*/  MOV R84, R108 ;  /* 0x0000006c00547202 */ /* 0x000fe20000000f00 */
[----:B------:R-:W-:Y:S02]  /*11730*/  IMAD.MOV.U32 R22, RZ, RZ, R63 ;  /* 0x000000ffff167224 */ /* 0x000fe400078e003f */
[----:B------:R-:W-:Y:S02]  /*11740*/  IMAD.MOV.U32 R63, RZ, RZ, R123 ;  /* 0x000000ffff3f7224 */ /* 0x000fe400078e007b */
[----:B------:R-:W-:Y:S01]  /*11750*/  IMAD.MOV.U32 R123, RZ, RZ, R77 ;  /* 0x000000ffff7b7224 */ /* 0x000fe200078e004d */
[----:B-1----:R-:W-:Y:S07]  /*11760*/  HMMA.16816.F32 R108, R8, R16, R180 ;  /* 0x00000010086c723c */ /* 0x002fee00000018b4 */
[----:B------:R-:W-:-:S02]  /*11770*/  IMAD.MOV.U32 R181, RZ, RZ, R121 ;  /* 0x000000ffffb57224 */ /* 0x000fc400078e0079 */
[----:B------:R-:W-:Y:S02]  /*11780*/  IMAD.MOV.U32 R121, RZ, RZ, R78 ;  /* 0x000000ffff797224 */ /* 0x000fe400078e004e */
[----:B------:R-:W3:Y:S04]  /*11790*/  LDL.LU R78, [R1+0x17c] ;  /* 0x00017c00014e7983 */ /* 0x000ee80000300800 */
[----:B------:R-:W3:Y:S04]  /*117a0*/  LDL.LU R77, [R1+0x180] ;  /* 0x00018000014d7983 */ /* 0x000ee80000300800 */
[----:B------:R-:W3:Y:S01]  /*117b0*/  LDL.LU R75, [R1+0x184] ;  /* 0x00018400014b7983 */ /* 0x000ee20000300800 */
        /* <DEDUP_REMOVED lines=8> */
[----:B------:R-:W-:Y:S01]  /*11840*/  IMAD.MOV.U32 R168, RZ, RZ, R55 ;  /* 0x000000ffffa87224 */ /* 0x000fe200078e0037 */
[----:B------:R-:W-:Y:S01]  /*11850*/  MOV R62, R88 ;  /* 0x00000058003e7202 */ /* 0x000fe20000000f00 */
[----:B------:R-:W-:Y:S06]  /*11860*/  HMMA.16816.F32 R104, R8, R18, R104 ;  /* 0x000000120868723c */ /* 0x000fec0000001868 */
[----:B------:R-:W-:Y:S01]  /*11870*/  HMMA.16816.F32 R88, R4, R16, R128 ;  /* 0x000000100458723c */ /* 0x000fe20000001880 */
[----:B----4-:R-:W-:-:S02]  /*11880*/  IMAD.MOV.U32 R182, RZ, RZ, R120 ;  /* 0x000000ffffb67224 */ /* 0x010fc400078e0078 */
[----:B------:R-:W-:Y:S02]  /*11890*/  IMAD.MOV.U32 R120, RZ, RZ, R86 ;  /* 0x000000ffff787224 */ /* 0x000fe400078e0056 */
[----:B------:R-:W-:Y:S02]  /*118a0*/  IMAD.MOV.U32 R55, RZ, RZ, R182 ;  /* 0x000000ffff377224 */ /* 0x000fe400078e00b6 */
[----:B------:R-:W-:Y:S02]  /*118b0*/  IMAD.MOV.U32 R182, RZ, RZ, R66 ;  /* 0x000000ffffb67224 */ /* 0x000fe400078e0042 */
[----:B------:R-:W-:Y:S02]  /*118c0*/  IMAD.MOV.U32 R66, RZ, RZ, R61 ;  /* 0x000000ffff427224 */ /* 0x000fe400078e003d */
[----:B------:R-:W-:Y:S02]  /*118d0*/  IMAD.MOV.U32 R61, RZ, RZ, R120 ;  /* 0x000000ffff3d7224 */ /* 0x000fe400078e0078 */
[----:B--2---:R-:W-:-:S02]  /*118e0*/  IMAD.MOV.U32 R226, RZ, RZ, R119 ;  /* 0x000000ffffe27224 */ /* 0x004fc400078e0077 */
[----:B------:R-:W-:-:S03]  /*118f0*/  IMAD.MOV.U32 R180, RZ, RZ, R118 ;  /* 0x000000ffffb47224 */ /* 0x000fc600078e0076 */
[----:B------:R-:W-:Y:S01]  /*11900*/  MOV R22, R226 ;  /* 0x000000e200167202 */ /* 0x000fe20000000f00 */
[----:B------:R-:W-:Y:S02]  /*11910*/  IMAD.MOV.U32 R118, RZ, RZ, R85 ;  /* 0x000000ffff767224 */ /* 0x000fe400078e0055 */
[----:B------:R-:W-:Y:S02]  /*11920*/  IMAD.MOV.U32 R23, RZ, RZ, R180 ;  /* 0x000000ffff177224 */ /* 0x000fe400078e00b4 */
[----:B------:R-:W-:Y:S02]  /*11930*/  IMAD.MOV.U32 R183, RZ, RZ, R117 ;  /* 0x000000ffffb77224 */ /* 0x000fe400078e0075 */
        /* <DEDUP_REMOVED lines=8> */
[----:B------:R-:W-:Y:S01]  /*119c0*/  IMAD.MOV.U32 R120, RZ, RZ, R119 ;  /* 0x000000ffff787224 */ /* 0x000fe200078e0077 */
[----:B------:R-:W-:Y:S01]  /*119d0*/  HMMA.16816.F32 R84, R4, R18, R132 ;  /* 0x000000120454723c */ /* 0x000fe20000001884 */
[----:B------:R-:W1:Y:S01]  /*119e0*/  LDSM.16.MT88.4 R16, [R190+0xa000] ;  /* 0x00a00000be10783b */ /* 0x000e620000004200 */
[----:B------:R-:W-:-:S02]  /*119f0*/  IMAD.MOV.U32 R171, RZ, RZ, R181 ;  /* 0x000000ffffab7224 */ /* 0x000fc400078e00b5 */
[----:B------:R-:W-:Y:S02]  /*11a00*/  IMAD.MOV.U32 R181, RZ, RZ, R183 ;  /* 0x000000ffffb57224 */ /* 0x000fe400078e00b7 */
[----:B------:R-:W-:Y:S02]  /*11a10*/  IMAD.MOV.U32 R183, RZ, RZ, R62 ;  /* 0x000000ffffb77224 */ /* 0x000fe400078e003e */
[----:B------:R-:W-:Y:S01]  /*11a20*/  IMAD.MOV.U32 R62, RZ, RZ, R123 ;  /* 0x000000ffff3e7224 */ /* 0x000fe200078e007b */
[----:B------:R-:W-:Y:S01]  /*11a30*/  MOV R123, R116 ;  /* 0x00000074007b7202 */ /* 0x000fe20000000f00 */
[----:B------:R-:W-:Y:S02]  /*11a40*/  IMAD.MOV.U32 R116, RZ, RZ, R79 ;  /* 0x000000ffff747224 */ /* 0x000fe400078e004f */
[----:B------:R-:W-:Y:S01]  /*11a50*/  IMAD.MOV.U32 R79, RZ, RZ, R215 ;  /* 0x000000ffff4f7224 */ /* 0x000fe200078e00d7 */
[----:B-1----:R-:W-:Y:S07]  /*11a60*/  HMMA.16816.F32 R132, R8, R16, R168 ;  /* 0x000000100884723c */ /* 0x002fee00000018a8 */
[----:B------:R-:W-:-:S02]  /*11a70*/  IMAD.MOV.U32 R169, RZ, RZ, R22 ;  /* 0x000000ffffa97224 */ /* 0x000fc400078e0016 */
[----:B------:R-:W-:Y:S02]  /*11a80*/  IMAD.MOV.U32 R170, RZ, RZ, R23 ;  /* 0x000000ffffaa7224 */ /* 0x000fe400078e0017 */
[----:B------:R-:W-:Y:S02]  /*11a90*/  IMAD.MOV.U32 R22, RZ, RZ, R62 ;  /* 0x000000ffff167224 */ /* 0x000fe400078e003e */
[----:B------:R-:W-:Y:S02]  /*11aa0*/  IMAD.MOV.U32 R23, RZ, RZ, R61 ;  /* 0x000000ffff177224 */ /* 0x000fe400078e003d */
[----:B---3--:R-:W-:Y:S02]  /*11ab0*/  IMAD.MOV.U32 R117, RZ, RZ, R78 ;  /* 0x000000ffff757224 */ /* 0x008fe400078e004e */
[----:B------:R-:W2:Y:S01]  /*11ac0*/  LDL.LU R78, [R1+0x188] ;  /* 0x00018800014e7983 */ /* 0x000ea20000300800 */
[----:B------:R-:W-:-:S03]  /*11ad0*/  IMAD.MOV.U32 R118, RZ, RZ, R77 ;  /* 0x000000ffff767224 */ /* 0x000fc600078e004d */
[----:B------:R-:W3:Y:S01]  /*11ae0*/  LDL.LU R77, [R1+0x18c] ;  /* 0x00018c00014d7983 */ /* 0x000ee20000300800 */
[----:B------:R-:W-:-:S03]  /*11af0*/  IMAD.MOV.U32 R119, RZ, RZ, R75 ;  /* 0x000000ffff777224 */ /* 0x000fc600078e004b */
[----:B------:R-:W4:Y:S04]  /*11b00*/  LDL.LU R75, [R1+0x190] ;  /* 0x00019000014b7983 */ /* 0x000f280000300800 */
[----:B------:R-:W4:Y:S04]  /*11b10*/  LDL R215, [R1+0x68] ;  /* 0x0000680001d77983 */ /* 0x000f280000100800 */
[----:B------:R-:W4:Y:S04]  /*11b20*/  LDL.LU R62, [R1+0x4] ;  /* 0x00000400013e7983 */ /* 0x000f280000300800 */
[----:B------:R-:W4:Y:S01]  /*11b30*/  LDL.LU R61, [R1] ;  /* 0x00000000013d7983 */ /* 0x000f220000300800 */
[----:B------:R-:W-:Y:S01]  /*11b40*/  IMAD.MOV.U32 R20, RZ, RZ, R180 ;  /* 0x000000ffff147224 */ /* 0x000fe200078e00b4 */
[----:B------:R-:W-:Y:S01]  /*11b50*/  MOV R21, R67 ;  /* 0x0000004300157202 */ /* 0x000fe20000000f00 */
        /* <DEDUP_REMOVED lines=9> */
[----:B------:R-:W-:Y:S01]  /*11bf0*/  HMMA.16816.F32 R128, R8, R18, R168 ;  /* 0x000000120880723c */ /* 0x000fe200000018a8 */
        /* <DEDUP_REMOVED lines=13> */
[----:B------:R-:W-:Y:S01]  /*11cd0*/  IMAD.MOV.U32 R156, RZ, RZ, R52 ;  /* 0x000000ffff9c7224 */ /* 0x000fe200078e0034 */
[----:B------:R-:W-:Y:S01]  /*11ce0*/  MOV R168, R234 ;  /* 0x000000ea00a87202 */ /* 0x000fe20000000f00 */
[----:B------:R-:W-:Y:S02]  /*11cf0*/  IMAD.MOV.U32 R160, RZ, RZ, R59 ;  /* 0x000000ffffa07224 */ /* 0x000fe400078e003b */
[----:B------:R-:W-:-:S02]  /*11d00*/  IMAD.MOV.U32 R157, RZ, RZ, R57 ;  /* 0x000000ffff9d7224 */ /* 0x000fc400078e0039 */
[----:B------:R-:W-:Y:S02]  /*11d10*/  IMAD.MOV.U32 R169, RZ, RZ, R252 ;  /* 0x000000ffffa97224 */ /* 0x000fe400078e00fc */
[----:B------:R-:W-:Y:S01]  /*11d20*/  IMAD.MOV.U32 R161, RZ, RZ, R58 ;  /* 0x000000ffffa17224 */ /* 0x000fe200078e003a */
[----:B------:R-:W4:Y:S04]  /*11d30*/  LDL.LU R252, [R1+0x1e8] ;  /* 0x0001e80001fc7983 */ /* 0x000f280000300800 */
[----:B------:R-:W4:Y:S04]  /*11d40*/  LDL.LU R234, [R1+0x1e4] ;  /* 0x0001e40001ea7983 */ /* 0x000f280000300800 */
[----:B------:R1:W5:Y:S04]  /*11d50*/  LDL.LU R58, [R1+0x1e0] ;  /* 0x0001e000013a7983 */ /* 0x0003680000300800 */
[----:B------:R1:W5:Y:S04]  /*11d60*/  LDL.LU R59, [R1+0x1dc] ;  /* 0x0001dc00013b7983 */ /* 0x0003680000300800 */
[----:B------:R1:W5:Y:S01]  /*11d70*/  LDL.LU R57, [R1+0x1d8] ;  /* 0x0001d80001397983 */ /* 0x0003620000300800 */
[----:B--2---:R-:W-:-:S02]  /*11d80*/  IMAD.MOV.U32 R182, RZ, RZ, R78 ;  /* 0x000000ffffb67224 */ /* 0x004fc400078e004e */
[----:B---3--:R-:W-:Y:S02]  /*11d90*/  IMAD.MOV.U32 R226, RZ, RZ, R77 ;  /* 0x000000ffffe27224 */ /* 0x008fe400078e004d */
[----:B------:R-:W-:Y:S01]  /*11da0*/  HMMA.16816.F32 R76, R4, R16, R136 ;  /* 0x00000010044c723c */ /* 0x000fe20000001888 */
[----:B----4-:R-:W-:-:S06]  /*11db0*/  IMAD.MOV.U32 R180, RZ, RZ, R75 ;  /* 0x000000ffffb47224 */ /* 0x010fcc00078e004b */
[----:B------:R-:W-:Y:S02]  /*11dc0*/  IMAD.MOV.U32 R136, RZ, RZ, R21 ;  /* 0x000000ffff887224 */ /* 0x000fe400078e0015 */
[----:B------:R-:W-:Y:S02]  /*11dd0*/  IMAD.MOV.U32 R138, RZ, RZ, R22 ;  /* 0x000000ffff8a7224 */ /* 0x000fe400078e0016 */
[----:B------:R-:W-:Y:S02]  /*11de0*/  IMAD.MOV.U32 R139, RZ, RZ, R23 ;  /* 0x000000ffff8b7224 */ /* 0x000fe400078e0017 */
[----:B------:R-:W2:Y:S01]  /*11df0*/  LDSM.16.MT88.4 R20, [R188+0xb000] ;  /* 0x00b00000bc14783b */ /* 0x000ea20000004200 */
[----:B------:R-:W-:Y:S03]  /*11e00*/  HMMA.16816.F32 R72, R4, R18, R140 ;  /* 0x000000120448723c */ /* 0x000fe6000000188c */
[----:B------:R-:W3:Y:S01]  /*11e10*/  LDSM.16.MT88.4 R16, [R190+0xb000] ;  /* 0x00b00000be10783b */ /* 0x000ee20000004200 */
[----:B------:R-:W-:-:S03]  /*11e20*/  MOV R137, R55 ;  /* 0x0000003700897202 */ /* 0x000fc60000000f00 */
        /* <DEDUP_REMOVED lines=8> */
[----:B--2---:R-:W-:Y:S07]  /*11eb0*/  HMMA.16816.F32 R64, R4, R20, R148 ;  /* 0x000000140440723c */ /* 0x004fee0000001894 */
[----:B------:R-:W-:-:S02]  /*11ec0*/  IMAD.MOV.U32 R150, RZ, RZ, R164 ;  /* 0x000000ffff967224 */ /* 0x000fc400078e00a4 */
[----:B------:R-:W-:Y:S01]  /*11ed0*/  IMAD.MOV.U32 R149, RZ, RZ, R165 ;  /* 0x000000ffff957224 */ /* 0x000fe200078e00a5 */
[C---:B------:R-:W-:Y:S01]  /*11ee0*/  HMMA.16816.F32 R116, R8.reuse, R20, R116 ;  /* 0x000000140874723c */ /* 0x040fe20000001874 */
[----:B------:R-:W-:Y:S01]  /*11ef0*/  IMAD.MOV.U32 R164, RZ, RZ, R166 ;  /* 0x000000ffffa47224 */ /* 0x000fe200078e00a6 */
[----:B------:R-:W-:Y:S01]  /*11f00*/  MOV R166, R2 ;  /* 0x0000000200a67202 */ /* 0x000fe20000000f00 */
[----:B------:R-:W-:Y:S02]  /*11f10*/  IMAD.MOV.U32 R165, RZ, RZ, R167 ;  /* 0x000000ffffa57224 */ /* 0x000fe400078e00a7 */
[----:B------:R-:W-:Y:S01]  /*11f20*/  IMAD.MOV.U32 R167, RZ, RZ, R3 ;  /* 0x000000ffffa77224 */ /* 0x000fe200078e0003 */
[----:B------:R-:W-:Y:S01]  /*11f30*/  HMMA.16816.F32 R120, R8, R22, R120 ;  /* 0x000000160878723c */ /* 0x000fe20000001878 */
[----:B------:R-:W-:-:S05]  /*11f40*/  IMAD.WIDE.U32 R2, R24, -0x2daee0ad, RZ ;  /* 0xd2511f5318027825 */ /* 0x000fca00078e00ff */
[----:B---3--:R-:W-:Y:S01]  /*11f50*/  HMMA.16816.F32 R136, R8, R16, R136 ;  /* 0x000000100888723c */ /* 0x008fe20000001888 */
[----:B------:R-:W-:-:S05]  /*11f60*/  IMAD.MOV.U32 R151, RZ, RZ, R60 ;  /* 0x000000ffff977224 */ /* 0x000fca00078e003c */
[----:B------:R-:W-:Y:S01]  /*11f70*/  HMMA.16816.F32 R140, R8, R18, R140 ;  /* 0x00000012088c723c */ /* 0x000fe2000000188c */
[----:B------:R-:W2:Y:S05]  /*11f80*/  LDSM.16.MT88.4 R8, [R188+0x9400] ;  /* 0x00940000bc08783b */ /* 0x000eaa0000004200 */
[C---:B------:R-:W-:Y:S06]  /*11f90*/  HMMA.16816.F32 R60, R4.reuse, R22, R152 ;  /* 0x00000016043c723c */ /* 0x040fec0000001898 */
[C---:B------:R-:W-:Y:S06]  /*11fa0*/  HMMA.16816.F32 R80, R4.reuse, R16, R172 ;  /* 0x000000100450723c */ /* 0x040fec00000018ac */
[----:B------:R-:W-:Y:S01]  /*11fb0*/  HMMA.16816.F32 R52, R4, R18, R176 ;  /* 0x000000120434723c */ /* 0x000fe200000018b0 */
[----:B------:R-:W-:Y:S01]  /*11fc0*/  IMAD.MOV.U32 R148, RZ, RZ, R160 ;  /* 0x000000ffff947224 */ /* 0x000fe200078e00a0 */
[----:B------:R-:W3:Y:S05]  /*11fd0*/  LDSM.16.MT88.4 R20, [R188+0xa400] ;  /* 0x00a40000bc14783b */ /* 0x000eea0000004200 */
[----:B------:R-:W-:-:S02]  /*11fe0*/  LOP3.LUT R4, R3, UR33, R26, 0x96, !PT ;  /* 0x0000002103047c12 */ /* 0x000fc4000f8e961a */
[C---:B------:R-:W-:Y:S02]  /*11ff0*/  LOP3.LUT R3, R2.reuse, 0xffff, RZ, 0xc0, !PT ;  /* 0x0000ffff02037812 */ /* 0x040fe400078ec0ff */
[--C-:B------:R-:W-:Y:S02]  /*12000*/  SHF.R.U32.HI R6, RZ, 0x10, R2.reuse ;  /* 0x00000010ff067819 */ /* 0x100fe40000011602 */
[----:B------:R-:W-:Y:S02]  /*12010*/  LOP3.LUT R7, R2, 0xff, RZ, 0xc0, !PT ;  /* 0x000000ff02077812 */ /* 0x000fe400078ec0ff */
[----:B------:R-:W-:Y:S02]  /*12020*/  SHF.R.U32.HI R5, RZ, 0x18, R2 ;  /* 0x00000018ff057819 */ /* 0x000fe40000011602 */
[----:B------:R-:W-:Y:S02]  /*12030*/  SHF.R.U32.HI R3, RZ, 0x8, R3 ;  /* 0x00000008ff037819 */ /* 0x000fe40000011603 */
[----:B------:R-:W-:-:S02]  /*12040*/  LOP3.LUT R2, R6, 0xff, RZ, 0xc0, !PT ;  /* 0x000000ff06027812 */ /* 0x000fc400078ec0ff */
[----:B------:R-:W-:Y:S02]  /*12050*/  PRMT R7, R7, 0x5410, R3 ;  /* 0x0000541007077816 */ /* 0x000fe40000000003 */
[----:B------:R-:W-:Y:S02]  /*12060*/  PRMT R16, R2, 0x5410, R5 ;  /* 0x0000541002107816 */ /* 0x000fe40000000005 */
[C---:B------:R-:W-:Y:S02]  /*12070*/  LOP3.LUT R2, R4.reuse, 0xffff, RZ, 0xc0, !PT ;  /* 0x0000ffff04027812 */ /* 0x040fe400078ec0ff */
[--C-:B------:R-:W-:Y:S02]  /*12080*/  SHF.R.U32.HI R3, RZ, 0x10, R4.reuse ;  /* 0x00000010ff037819 */ /* 0x100fe40000011604 */
[----:B------:R-:W-:Y:S02]  /*12090*/  LOP3.LUT R6, R4, 0xff, RZ, 0xc0, !PT ;  /* 0x000000ff04067812 */ /* 0x000fe400078ec0ff */
[----:B------:R-:W-:-:S02]  /*120a0*/  SHF.R.U32.HI R5, RZ, 0x18, R4 ;  /* 0x00000018ff057819 */ /* 0x000fc40000011604 */
[----:B------:R-:W-:Y:S02]  /*120b0*/  SHF.R.U32.HI R4, RZ, 0x8, R2 ;  /* 0x00000008ff047819 */ /* 0x000fe40000011602 */
[----:B------:R-:W-:Y:S02]  /*120c0*/  LOP3.LUT R3, R3, 0xff, RZ, 0xc0, !PT ;  /* 0x000000ff03037812 */ /* 0x000fe400078ec0ff */
[----:B------:R-:W-:Y:S02]  /*120d0*/  HSET2.LE.AND R2, R7, R0, PT ;  /* 0x0000000007027233 */ /* 0x000fe40003803000 */
[----:B------:R-:W-:Y:S02]  /*120e0*/  PRMT R4, R6, 0x5410, R4 ;  /* 0x0000541006047816 */ /* 0x000fe40000000004 */
[----:B------:R-:W-:Y:S02]  /*120f0*/  PRMT R5, R3, 0x5410, R5 ;  /* 0x0000541003057816 */ /* 0x000fe40000000005 */
[----:B------:R-:W-:-:S02]  /*12100*/  LOP3.LUT R6, R2, R145, RZ, 0xc0, !PT ;  /* 0x0000009102067212 */ /* 0x000fc400078ec0ff */
[--C-:B------:R-:W-:Y:S02]  /*12110*/  HSET2.LE.AND R2, R16, R0.reuse, PT ;  /* 0x0000000010027233 */ /* 0x100fe40003803000 */
[--C-:B------:R-:W-:Y:S01]  /*12120*/  HSET2.LE.AND R3, R4, R0.reuse, PT ;  /* 0x0000000004037233 */ /* 0x100fe20003803000 */
[----:B------:R-:W-:Y:S01]  /*12130*/  IMAD.MOV.U32 R152, RZ, RZ, R156 ;  /* 0x000000ffff987224 */ /* 0x000fe200078e009c */
[----:B------:R-:W-:Y:S01]  /*12140*/  HSET2.LE.AND R5, R5, R0, PT ;  /* 0x0000000005057233 */ /* 0x000fe20003803000 */
[----:B------:R-:W-:Y:S01]  /*12150*/  IMAD.MOV.U32 R153, RZ, RZ, R157 ;  /* 0x000000ffff997224 */ /* 0x000fe200078e009d */
[----:B------:R-:W-:Y:S01]  /*12160*/  LOP3.LUT R7, R2, R144, RZ, 0xc0, !PT ;  /* 0x0000009002077212 */ /* 0x000fe200078ec0ff */
[----:B------:R-:W-:Y:S01]  /*12170*/  IMAD.MOV.U32 R154, RZ, RZ, R158 ;  /* 0x000000ffff9a7224 */ /* 0x000fe200078e009e */
[----:B------:R-:W-:Y:S01]  /*12180*/  LOP3.LUT R4, R3, R147, RZ, 0xc0, !PT ;  /* 0x0000009303047212 */ /* 0x000fe200078ec0ff */
[----:B------:R-:W-:Y:S01]  /*12190*/  IMAD.MOV.U32 R155, RZ, RZ, R159 ;  /* 0x000000ffff9b7224 */ /* 0x000fe200078e009f */
[----:B------:R-:W-:Y:S01]  /*121a0*/  LOP3.LUT R5, R5, R146, RZ, 0xc0, !PT ;  /* 0x0000009205057212 */ /* 0x000fe200078ec0ff */
[----:B------:R-:W-:Y:S01]  /*121b0*/  IMAD.MOV.U32 R3, RZ, RZ, R149 ;  /* 0x000000ffff037224 */ /* 0x000fe200078e0095 */
[----:B------:R-:W-:Y:S01]  /*121c0*/  MOV R158, R170 ;  /* 0x000000aa009e7202 */ /* 0x000fe20000000f00 */
[----:B------:R-:W-:Y:S01]  /*121d0*/  IMAD.MOV.U32 R160, RZ, RZ, R25 ;  /* 0x000000ffffa07224 */ /* 0x000fe200078e0019 */
[----:B------:R-:W4:Y:S01]  /*121e0*/  LDSM.16.MT88.4 R16, [R190+0xa400] ;  /* 0x00a40000be10783b */ /* 0x000f220000004200 */
[----:B------:R-:W-:-:S02]  /*121f0*/  IMAD.MOV.U32 R175, RZ, RZ, R151 ;  /* 0x000000ffffaf7224 */ /* 0x000fc400078e0097 */
[----:B------:R-:W-:Y:S02]  /*12200*/  IMAD.MOV.U32 R149, RZ, RZ, R161 ;  /* 0x000000ffff957224 */ /* 0x000fe400078e00a1 */
[----:B------:R-:W-:Y:S02]  /*12210*/  IMAD.MOV.U32 R156, RZ, RZ, R168 ;  /* 0x000000ffff9c7224 */ /* 0x000fe400078e00a8 */
[----:B------:R-:W-:Y:S02]  /*12220*/  IMAD.MOV.U32 R157, RZ, RZ, R169 ;  /* 0x000000ffff9d7224 */ /* 0x000fe400078e00a9 */
[----:B------:R-:W-:Y:S02]  /*12230*/  IMAD.MOV.U32 R159, RZ, RZ, R171 ;  /* 0x000000ffff9f7224 */ /* 0x000fe400078e00ab */
[----:B------:R-:W-:Y:S01]  /*12240*/  IMAD.MOV.U32 R25, RZ, RZ, R182 ;  /* 0x000000ffff197224 */ /* 0x000fe200078e00b6 */
[----:B--2---:R-:W-:Y:S01]  /*12250*/  HMMA.16816.F32 R168, R4, R8, R48 ;  /* 0x0000000804a8723c */ /* 0x004fe20000001830 */
[----:B------:R-:W-:-:S02]  /*12260*/  IMAD.MOV.U32 R151, RZ, RZ, R163 ;  /* 0x000000ffff977224 */ /* 0x000fc400078e00a3 */
[----:B------:R-:W-:Y:S02]  /*12270*/  IMAD.MOV.U32 R161, RZ, RZ, R181 ;  /* 0x000000ffffa17224 */ /* 0x000fe400078e00b5 */
[----:B------:R-:W-:Y:S02]  /*12280*/  IMAD.MOV.U32 R182, RZ, RZ, R180 ;  /* 0x000000ffffb67224 */ /* 0x000fe400078e00b4 */
[----:B------:R-:W-:Y:S01]  /*12290*/  IMAD.MOV.U32 R174, RZ, RZ, R150 ;  /* 0x000000ffffae7224 */ /* 0x000fe200078e0096 */
[----:B------:R-:W-:Y:S01]  /*122a0*/  MOV R48, R167 ;  /* 0x000000a700307202 */ /* 0x000fe20000000f00 */
[----:B------:R-:W-:Y:S02]  /*122b0*/  IMAD.MOV.U32 R181, RZ, RZ, R226 ;  /* 0x000000ffffb57224 */ /* 0x000fe400078e00e2 */
[----:B------:R-:W-:Y:S02]  /*122c0*/  IMAD.MOV.U32 R180, RZ, RZ, R183 ;  /* 0x000000ffffb47224 */ /* 0x000fe400078e00b7 */
[----:B------:R-:W-:-:S02]  /*122d0*/  IMAD.MOV.U32 R51, RZ, RZ, R164 ;  /* 0x000000ffff337224 */ /* 0x000fc400078e00a4 */
[----:B------:R-:W-:Y:S02]  /*122e0*/  IMAD.MOV.U32 R50, RZ, RZ, R165 ;  /* 0x000000ffff327224 */ /* 0x000fe400078e00a5 */
[----:B------:R-:W-:Y:S02]  /*122f0*/  IMAD.MOV.U32 R49, RZ, RZ, R166 ;  /* 0x000000ffff317224 */ /* 0x000fe400078e00a6 */
[----:B------:R-:W-:Y:S01]  /*12300*/  IMAD.MOV.U32 R150, RZ, RZ, R162 ;  /* 0x000000ffff967224 */ /* 0x000fe200078e00a2 */
[----:B------:R-:W-:Y:S01]  /*12310*/  HMMA.16816.F32 R164, R4, R10, R40 ;  /* 0x0000000a04a4723c */ /* 0x000fe20000001828 */
        /* <DEDUP_REMOVED lines=12> */
[----:B------:R-:W-:Y:S02]  /*123e0*/  IMAD.MOV.U32 R150, RZ, RZ, R25 ;  /* 0x000000ffff967224 */ /* 0x000fe400078e0019 */
[----:B------:R-:W-:Y:S01]  /*123f0*/  IMAD.MOV.U32 R182, RZ, RZ, R215 ;  /* 0x000000ffffb67224 */ /* 0x000fe200078e00d7 */
[----:B------:R-:W2:Y:S01]  /*12400*/  LDSM.16.MT88.4 R24, [R190+0x9400] ;  /* 0x00940000be18783b */ /* 0x000ea20000004200 */
[----:B------:R-:W-:Y:S02]  /*12410*/  IMAD.MOV.U32 R41, RZ, RZ, R214 ;  /* 0x000000ffff297224 */ /* 0x000fe400078e00d6 */
[----:B------:R-:W-:-:S02]  /*12420*/  IMAD.MOV.U32 R180, RZ, RZ, R213 ;  /* 0x000000ffffb47224 */ /* 0x000fc400078e00d5 */
[----:B------:R-:W-:Y:S02]  /*12430*/  IMAD.MOV.U32 R183, RZ, RZ, R212 ;  /* 0x000000ffffb77224 */ /* 0x000fe400078e00d4 */
[----:B------:R-:W-:Y:S01]  /*12440*/  HMMA.16816.F32 R212, R12, R10, R28 ;  /* 0x0000000a0cd4723c */ /* 0x000fe2000000181c */
[----:B------:R-:W1:Y:S04]  /*12450*/  LDSM.16.MT88.4 R28, [R190+0xb400] ;  /* 0x00b40000be1c783b */ /* 0x000e680000004200 */
[----:B------:R-:W1:Y:S01]  /*12460*/  LDSM.16.MT88.4 R8, [R188+0xb400] ;  /* 0x00b40000bc08783b */ /* 0x000e620000004200 */
[----:B------:R-:W-:Y:S02]  /*12470*/  IMAD.MOV.U32 R43, RZ, RZ, R174 ;  /* 0x000000ffff2b7224 */ /* 0x000fe400078e00ae */
[----:B------:R-:W-:-:S02]  /*12480*/  IMAD.MOV.U32 R42, RZ, RZ, R175 ;  /* 0x000000ffff2a7224 */ /* 0x000fc400078e00af */
[----:B------:R-:W-:Y:S02]  /*12490*/  IMAD.MOV.U32 R174, RZ, RZ, R148 ;  /* 0x000000ffffae7224 */ /* 0x000fe400078e0094 */
[----:B------:R-:W-:Y:S02]  /*124a0*/  IMAD.MOV.U32 R172, RZ, RZ, R154 ;  /* 0x000000ffffac7224 */ /* 0x000fe400078e009a */
[----:B------:R-:W-:Y:S02]  /*124b0*/  IMAD.MOV.U32 R173, RZ, RZ, R155 ;  /* 0x000000ffffad7224 */ /* 0x000fe400078e009b */
[----:B------:R-:W-:Y:S01]  /*124c0*/  IMAD.MOV.U32 R175, RZ, RZ, R149 ;  /* 0x000000ffffaf7224 */ /* 0x000fe200078e0095 */
[----:B---3--:R-:W-:Y:S01]  /*124d0*/  HMMA.16816.F32 R176, R4, R22, R84 ;  /* 0x0000001604b0723c */ /* 0x008fe20000001854 */
[----:B------:R-:W-:Y:S01]  /*124e0*/  IMAD.MOV.U32 R2, RZ, RZ, R153 ;  /* 0x000000ffff027224 */ /* 0x000fe200078e0099 */
[----:B------:R-:W-:Y:S01]  /*124f0*/  MOV R148, R160 ;  /* 0x000000a000947202 */ /* 0x000fe20000000f00 */
[----:B------:R-:W-:-:S02]  /*12500*/  IMAD.MOV.U32 R153, RZ, RZ, R156 ;  /* 0x000000ffff997224 */ /* 0x000fc400078e009c */
[----:B------:R-:W-:Y:S02]  /*12510*/  IMAD.MOV.U32 R154, RZ, RZ, R157 ;  /* 0x000000ffff9a7224 */ /* 0x000fe400078e009d */
[----:B------:R-:W-:Y:S01]  /*12520*/  IMAD.MOV.U32 R155, RZ, RZ, R158 ;  /* 0x000000ffff9b7224 */ /* 0x000fe200078e009e */
[----:B------:R-:W-:Y:S01]  /*12530*/  MOV R86, R174 ;  /* 0x000000ae00567202 */ /* 0x000fe20000000f00 */
[----:B------:R-:W-:Y:S02]  /*12540*/  IMAD.MOV.U32 R84, RZ, RZ, R172 ;  /* 0x000000ffff547224 */ /* 0x000fe400078e00ac */
[----:B------:R-:W-:Y:S02]  /*12550*/  IMAD.MOV.U32 R85, RZ, RZ, R173 ;  /* 0x000000ffff557224 */ /* 0x000fe400078e00ad */
[----:B------:R-:W-:Y:S02]  /*12560*/  IMAD.MOV.U32 R87, RZ, RZ, R175 ;  /* 0x000000ffff577224 */ /* 0x000fe400078e00af */
[----:B------:R-:W-:Y:S01]  /*12570*/  IMAD.MOV.U32 R149, RZ, RZ, R161 ;  /* 0x000000ffff957224 */ /* 0x000fe200078e00a1 */
[----:B----4-:R-:W-:Y:S01]  /*12580*/  HMMA.16816.F32 R172, R4, R16, R76 ;  /* 0x0000001004ac723c */ /* 0x010fe2000000184c */
[----:B------:R-:W-:-:S02]  /*12590*/  IMAD.MOV.U32 R68, RZ, RZ, R162 ;  /* 0x000000ffff447224 */ /* 0x000fc400078e00a2 */
[----:B------:R-:W-:-:S04]  /*125a0*/  IMAD.MOV.U32 R69, RZ, RZ, R163 ;  /* 0x000000ffff457224 */ /* 0x000fc800078e00a3 */
[----:B------:R-:W-:Y:S01]  /*125b0*/  IMAD.MOV.U32 R76, RZ, RZ, R152 ;  /* 0x000000ffff4c7224 */ /* 0x000fe200078e0098 */
[C---:B--2---:R-:W-:Y:S01]  /*125c0*/  HMMA.16816.F32 R160, R4.reuse, R24, R96 ;  /* 0x0000001804a0723c */ /* 0x044fe20000001860 */
[----:B------:R-:W-:Y:S02]  /*125d0*/  IMAD.MOV.U32 R77, RZ, RZ, R153 ;  /* 0x000000ffff4d7224 */ /* 0x000fe400078e0099 */
[----:B------:R-:W-:Y:S02]  /*125e0*/  IMAD.MOV.U32 R78, RZ, RZ, R154 ;  /* 0x000000ffff4e7224 */ /* 0x000fe400078e009a */
[----:B------:R-:W-:Y:S01]  /*125f0*/  IMAD.MOV.U32 R79, RZ, RZ, R155 ;  /* 0x000000ffff4f7224 */ /* 0x000fe200078e009b */
[----:B-1----:R-:W-:Y:S01]  /*12600*/  HMMA.16816.F32 R96, R4, R28, R80 ;  /* 0x0000001c0460723c */ /* 0x002fe20000001850 */
[----:B------:R-:W-:-:S05]  /*12610*/  IMAD.MOV.U32 R70, RZ, RZ, R159 ;  /* 0x000000ffff467224 */ /* 0x000fca00078e009f */
[----:B------:R-:W-:Y:S06]  /*12620*/  HMMA.16816.F32 R152, R4, R18, R72 ;  /* 0x000000120498723c */ /* 0x000fec0000001848 */
[----:B------:R-:W-:Y:S01]  /*12630*/  HMMA.16816.F32 R80, R12, R20, R108 ;  /* 0x000000140c50723c */ /* 0x000fe2000000186c */
[----:B------:R-:W-:Y:S02]  /*12640*/  IMAD.MOV.U32 R72, RZ, RZ, R148 ;  /* 0x000000ffff487224 */ /* 0x000fe400078e0094 */
[----:B------:R-:W-:Y:S02]  /*12650*/  IMAD.MOV.U32 R73, RZ, RZ, R149 ;  /* 0x000000ffff497224 */ /* 0x000fe400078e0095 */
[----:B------:R-:W-:-:S02]  /*12660*/  IMAD.MOV.U32 R74, RZ, RZ, R150 ;  /* 0x000000ffff4a7224 */ /* 0x000fc400078e0096 */
[----:B------:R-:W-:Y:S01]  /*12670*/  IMAD.MOV.U32 R75, RZ, RZ, R151 ;  /* 0x000000ffff4b7224 */ /* 0x000fe200078e0097 */
[C---:B------:R-:W-:Y:S01]  /*12680*/  HMMA.16816.F32 R156, R4.reuse, R26, R92 ;  /* 0x0000001a049c723c */ /* 0x040fe2000000185c */
[----:B------:R-:W-:Y:S01]  /*12690*/  MOV R108, R76 ;  /* 0x0000004c006c7202 */ /* 0x000fe20000000f00 */
[----:B------:R-:W-:Y:S02]  /*126a0*/  IMAD.MOV.U32 R109, RZ, RZ, R77 ;  /* 0x000000ffff6d7224 */ /* 0x000fe400078e004d */
[----:B------:R-:W-:Y:S02]  /*126b0*/  IMAD.MOV.U32 R110, RZ, RZ, R78 ;  /* 0x000000ffff6e7224 */ /* 0x000fe400078e004e */
[----:B------:R-:W-:Y:S01]  /*126c0*/  HMMA.16816.F32 R148, R4, R8, R64 ;  /* 0x000000080494723c */ /* 0x000fe20000001840 */
[----:B------:R-:W-:-:S05]  /*126d0*/  IMAD.MOV.U32 R111, RZ, RZ, R79 ;  /* 0x000000ffff6f7224 */ /* 0x000fca00078e004f */
[----:B------:R-:W-:Y:S01]  /*126e0*/  HMMA.16816.F32 R88, R4, R20, R88 ;  /* 0x000000140458723c */ /* 0x000fe20000001858 */
[----:B------:R-:W-:Y:S02]  /*126f0*/  IMAD.MOV.U32 R64, RZ, RZ, R144 ;  /* 0x000000ffff407224 */ /* 0x000fe400078e0090 */
[----:B------:R-:W-:-:S03]  /*12700*/  IMAD.MOV.U32 R65, RZ, RZ, R145 ;  /* 0x000000ffff417224 */ /* 0x000fc600078e0091 */
[----:B------:R-:W-:Y:S01]  /*12710*/  HMMA.16816.F32 R144, R4, R10, R60 ;  /* 0x0000000a0490723c */ /* 0x000fe2000000183c */
[----:B------:R-:W-:Y:S02]  /*12720*/  IMAD.MOV.U32 R66, RZ, RZ, R181 ;  /* 0x000000ffff427224 */ /* 0x000fe400078e00b5 */
[----:B------:R-:W-:-:S03]  /*12730*/  IMAD.MOV.U32 R67, RZ, RZ, R182 ;  /* 0x000000ffff437224 */ /* 0x000fc600078e00b6 */
[----:B------:R-:W-:Y:S01]  /*12740*/  HMMA.16816.F32 R92, R4, R30, R52 ;  /* 0x0000001e045c723c */ /* 0x000fe20000001834 */
[----:B------:R-:W-:Y:S01]  /*12750*/  IMAD.MOV.U32 R62, RZ, RZ, R180 ;  /* 0x000000ffff3e7224 */ /* 0x000fe200078e00b4 */
[----:B------:R-:W-:-:S04]  /*12760*/  MOV R63, R183 ;  /* 0x000000b7003f7202 */ /* 0x000fc80000000f00 */
[----:B------:R-:W-:Y:S01]  /*12770*/  HMMA.16816.F32 R76, R12, R22, R104 ;  /* 0x000000160c4c723c */ /* 0x000fe20000001868 */
[----:B------:R-:W-:-:S04]  /*12780*/  IMAD.WIDE.U32 R4, R217, -0x2daee0ad, RZ ;  /* 0xd2511f53d9047825 */ /* 0x000fc800078e00ff */
[----:B------:R-:W-:Y:S01]  /*12790*/  IMAD.WIDE.U32 R6, R209, -0x2daee0ad, RZ ;  /* 0xd2511f53d1067825 */ /* 0x000fe200078e00ff */
[----:B------:R-:W-:Y:S03]  /*127a0*/  HMMA.16816.F32 R180, R12, R24, R112 ;  /* 0x000000180cb4723c */ /* 0x000fe60000001870 */
[----:B------:R-:W-:Y:S01]  /*127b0*/  IMAD.MOV.U32 R22, RZ, RZ, R68 ;  /* 0x000000ffff167224 */ /* 0x000fe200078e0044 */
[----:B------:R-:W-:Y:S01]  /*127c0*/  LOP3.LUT R4, R7, UR36, R4, 0x96, !PT ;  /* 0x0000002407047c12 */ /* 0x000fe2000f8e9604 */
[----:B------:R-:W-:Y:S02]  /*127d0*/  IMAD.MOV.U32 R105, RZ, RZ, R2 ;  /* 0x000000ffff697224 */ /* 0x000fe400078e0002 */
[----:B------:R-:W-:Y:S01]  /*127e0*/  IMAD.MOV.U32 R115, RZ, RZ, R62 ;  /* 0x000000ffff737224 */ /* 0x000fe200078e003e */
[----:B------:R-:W-:Y:S01]  /*127f0*/  LOP3.LUT R2, R5, UR38, R22, 0x96, !PT ;  /* 0x0000002605027c12 */ /* 0x000fe2000f8e9616 */
[----:B------:R-:W-:-:S02]  /*12800*/  IMAD.MOV.U32 R114, RZ, RZ, R84 ;  /* 0x000000ffff727224 */ /* 0x000fc400078e0054 */
[----:B------:R-:W-:Y:S02]  /*12810*/  IMAD.MOV.U32 R113, RZ, RZ, R85 ;  /* 0x000000ffff717224 */ /* 0x000fe400078e0055 */
[----:B------:R-:W-:Y:S02]  /*12820*/  IMAD.MOV.U32 R112, RZ, RZ, R86 ;  /* 0x000000ffff707224 */ /* 0x000fe400078e0056 */
[----:B------:R-:W-:Y:S02]  /*12830*/  IMAD.MOV.U32 R25, RZ, RZ, R87 ;  /* 0x000000ffff197224 */ /* 0x000fe400078e0057 */
[----:B------:R-:W-:Y:S01]  /*12840*/  HMMA.16816.F32 R84, R12, R26, R100 ;  /* 0x0000001a0c54723c */ /* 0x000fe20000001864 */
[----:B------:R-:W-:Y:S02]  /*12850*/  IMAD.MOV.U32 R21, RZ, RZ, R74 ;  /* 0x000000ffff157224 */ /* 0x000fe400078e004a */
[----:B------:R-:W-:-:S04]  /*12860*/  IMAD.MOV.U32 R20, RZ, RZ, R75 ;  /* 0x000000ffff147224 */ /* 0x000fc800078e004b */
[----:B------:R-:W-:Y:S02]  /*12870*/  IMAD.MOV.U32 R27, RZ, RZ, R72 ;  /* 0x000000ffff1b7224 */ /* 0x000fe400078e0048 */
[----:B------:R-:W-:Y:S02]  /*12880*/  IMAD.MOV.U32 R26, RZ, RZ, R73 ;  /* 0x000000ffff1a7224 */ /* 0x000fe400078e0049 */
[----:B------:R-:W-:Y:S01]  /*12890*/  HMMA.16816.F32 R72, R12, R16, R132 ;  /* 0x000000100c48723c */ /* 0x000fe20000001884 */
[----:B------:R-:W-:Y:S02]  /*128a0*/  IMAD.MOV.U32 R103, RZ, RZ, R64 ;  /* 0x000000ffff677224 */ /* 0x000fe400078e0040 */
[----:B------:R-:W-:Y:S02]  /*128b0*/  IMAD.MOV.U32 R102, RZ, RZ, R65 ;  /* 0x000000ffff667224 */ /* 0x000fe400078e0041 */
[----:B------:R-:W-:Y:S02]  /*128c0*/  IMAD.MOV.U32 R101, RZ, RZ, R66 ;  /* 0x000000ffff657224 */ /* 0x000fe400078e0042 */
[----:B------:R-:W-:-:S02]  /*128d0*/  IMAD.MOV.U32 R100, RZ, RZ, R67 ;  /* 0x000000ffff647224 */ /* 0x000fc400078e0043 */
[----:B------:R-:W-:Y:S01]  /*128e0*/  IMAD.MOV.U32 R134, RZ, RZ, R115 ;  /* 0x000000ffff867224 */ /* 0x000fe200078e0073 */
[----:B------:R-:W-:Y:S01]  /*128f0*/  HMMA.16816.F32 R64, R12, R8, R116 ;  /* 0x000000080c40723c */ /* 0x000fe20000001874 */
[----:B------:R-:W-:Y:S02]  /*12900*/  IMAD.MOV.U32 R115, RZ, RZ, R3 ;  /* 0x000000ffff737224 */ /* 0x000fe400078e0003 */
[----:B------:R-:W-:-:S04]  /*12910*/  IMAD.WIDE.U32 R2, R2, -0x326172a9, RZ ;  /* 0xcd9e8d5702027825 */ /* 0x000fc800078e00ff */
[----:B------:R-:W-:Y:S01]  /*12920*/  IMAD.WIDE.U32 R8, R4, -0x326172a9, RZ ;  /* 0xcd9e8d5704087825 */ /* 0x000fe200078e00ff */
[----:B------:R-:W-:-:S04]  /*12930*/  LOP3.LUT R3, R3, UR37, R232, 0x96, !PT ;  /* 0x0000002503037c12 */ /* 0x000fc8000f8e96e8 */
[----:B------:R-:W-:Y:S01]  /*12940*/  LOP3.LUT R4, R9, UR35, R2, 0x96, !PT ;  /* 0x0000002309047c12 */ /* 0x000fe2000f8e9602 */
[----:B------:R-:W-:Y:S02]  /*12950*/  IMAD.MOV.U32 R23, RZ, RZ, R69 ;  /* 0x000000ffff177224 */ /* 0x000fe400078e0045 */
[----:B------:R-:W-:Y:S01]  /*12960*/  IMAD.MOV.U32 R23, RZ, RZ, R109 ;  /* 0x000000ffff177224 */ /* 0x000fe200078e006d */
[----:B------:R-:W-:Y:S01]  /*12970*/  MOV R109, R42 ;  /* 0x0000002a006d7202 */ /* 0x000fe20000000f00 */
[----:B------:R-:W-:Y:S02]  /*12980*/  IMAD.MOV.U32 R22, RZ, RZ, R110 ;  /* 0x000000ffff167224 */ /* 0x000fe400078e006e */
[----:B------:R-:W-:Y:S02]  /*12990*/  IMAD.MOV.U32 R110, RZ, RZ, R43 ;  /* 0x000000ffff6e7224 */ /* 0x000fe400078e002b */
[----:B------:R-:W-:-:S04]  /*129a0*/  IMAD.WIDE.U32 R2, R3, -0x2daee0ad, RZ ;  /* 0xd2511f5303027825 */ /* 0x000fc800078e00ff */
[----:B------:R-:W-:Y:S01]  /*129b0*/  IMAD.WIDE.U32 R42, R4, -0x2daee0ad, RZ ;  /* 0xd2511f53042a7825 */ /* 0x000fe200078e00ff */
[----:B------:R-:W-:-:S04]  /*129c0*/  LOP3.LUT R3, R3, UR34, R6, 0x96, !PT ;  /* 0x0000002203037c12 */ /* 0x000fc8000f8e9606 */
[----:B------:R-:W-:-:S05]  /*129d0*/  LOP3.LUT R2, R43, UR17, R2, 0x96, !PT ;  /* 0x000000112b027c12 */ /* 0x000fca000f8e9602 */
[----:B------:R-:W-:-:S04]  /*129e0*/  IMAD.WIDE.U32 R4, R2, -0x326172a9, RZ ;  /* 0xcd9e8d5702047825 */ /* 0x000fc800078e00ff */
[----:B------:R-:W-:Y:S01]  /*129f0*/  IMAD.WIDE.U32 R2, R3, -0x326172a9, RZ ;  /* 0xcd9e8d5703027825 */ /* 0x000fe200078e00ff */
[C---:B------:R-:W-:Y:S02]  /*12a00*/  LOP3.LUT R6, R4.reuse, 0xffff, RZ, 0xc0, !PT ;  /* 0x0000ffff04067812 */ /* 0x040fe400078ec0ff */
[----:B------:R-:W-:Y:S02]  /*12a10*/  LOP3.LUT R2, R5, UR21, R2, 0x96, !PT ;  /* 0x0000001505027c12 */ /* 0x000fe4000f8e9602 */
[----:B------:R-:W-:Y:S01]  /*12a20*/  SHF.R.U32.HI R5, RZ, 0x8, R6 ;  /* 0x00000008ff057819 */ /* 0x000fe20000011606 */
[----:B------:R-:W-:Y:S01]  /*12a30*/  IMAD.MOV.U32 R104, RZ, RZ, R108 ;  /* 0x000000ffff687224 */ /* 0x000fe200078e006c */
[----:B------:R-:W-:Y:S01]  /*12a40*/  SHF.R.U32.HI R6, RZ, 0x10, R4 ;  /* 0x00000010ff067819 */ /* 0x000fe20000011604 */
[----:B------:R-:W-:Y:S01]  /*12a50*/  IMAD.MOV.U32 R108, RZ, RZ, R40 ;  /* 0x000000ffff6c7224 */ /* 0x000fe200078e0028 */
[----:B------:R-:W-:Y:S02]  /*12a60*/  LOP3.LUT R7, R4, 0xff, RZ, 0xc0, !PT ;  /* 0x000000ff04077812 */ /* 0x000fe400078ec0ff */
[----:B------:R-:W-:-:S02]  /*12a70*/  LOP3.LUT R40, R3, UR25, R8, 0x96, !PT ;  /* 0x0000001903287c12 */ /* 0x000fc4000f8e9608 */
[----:B------:R-:W-:Y:S02]  /*12a80*/  SHF.R.U32.HI R8, RZ, 0x18, R4 ;  /* 0x00000018ff087819 */ /* 0x000fe40000011604 */
[----:B------:R-:W-:Y:S02]  /*12a90*/  LOP3.LUT R3, R2, 0xffff, RZ, 0xc0, !PT ;  /* 0x0000ffff02037812 */ /* 0x000fe400078ec0ff */
[----:B------:R-:W-:Y:S01]  /*12aa0*/  LOP3.LUT R6, R6, 0xff, RZ, 0xc0, !PT ;  /* 0x000000ff06067812 */ /* 0x000fe200078ec0ff */
[----:B------:R-:W-:Y:S01]  /*12ab0*/  IMAD.MOV.U32 R133, RZ, RZ, R49 ;  /* 0x000000ffff857224 */ /* 0x000fe200078e0031 */
[----:B------:R-:W-:Y:S01]  /*12ac0*/  PRMT R9, R7, 0x5410, R5 ;  /* 0x0000541007097816 */ /* 0x000fe20000000005 */
[----:B------:R-:W-:Y:S01]  /*12ad0*/  IMAD.MOV.U32 R132, RZ, RZ, R50 ;  /* 0x000000ffff847224 */ /* 0x000fe200078e0032 */
[----:B------:R-:W-:Y:S01]  /*12ae0*/  SHF.R.U32.HI R4, RZ, 0x8, R3 ;  /* 0x00000008ff047819 */ /* 0x000fe20000011603 */
[----:B------:R-:W-:Y:S01]  /*12af0*/  IMAD.MOV.U32 R17, RZ, RZ, R51 ;  /* 0x000000ffff117224 */ /* 0x000fe200078e0033 */
[----:B------:R-:W-:Y:S01]  /*12b00*/  PRMT R6, R6, 0x5410, R8 ;  /* 0x0000541006067816 */ /* 0x000fe20000000008 */
[----:B------:R-:W-:Y:S01]  /*12b10*/  IMAD.MOV.U32 R107, RZ, RZ, R70 ;  /* 0x000000ffff6b7224 */ /* 0x000fe200078e0046 */
[----:B------:R-:W-:Y:S01]  /*12b20*/  LOP3.LUT R5, R2, 0xff, RZ, 0xc0, !PT ;  /* 0x000000ff02057812 */ /* 0x000fe200078ec0ff */
[----:B------:R-:W-:Y:S01]  /*12b30*/  IMAD.MOV.U32 R106, RZ, RZ, R71 ;  /* 0x000000ffff6a7224 */ /* 0x000fe200078e0047 */
[--C-:B------:R-:W-:Y:S01]  /*12b40*/  SHF.R.U32.HI R3, RZ, 0x10, R2.reuse ;  /* 0x00000010ff037819 */ /* 0x100fe20000011602 */
[----:B------:R-:W-:Y:S01]  /*12b50*/  HMMA.16816.F32 R68, R12, R18, R128 ;  /* 0x000000120c44723c */ /* 0x000fe20000001880 */
[----:B------:R-:W-:Y:S01]  /*12b60*/  SHF.R.U32.HI R8, RZ, 0x18, R2 ;  /* 0x00000018ff087819 */ /* 0x000fe20000011602 */
[----:B------:R-:W-:Y:S01]  /*12b70*/  IMAD.MOV.U32 R16, RZ, RZ, R56 ;  /* 0x000000ffff107224 */ /* 0x000fe200078e0038 */
[----:B------:R-:W-:Y:S01]  /*12b80*/  HSET2.LE.AND R2, R9, R0, PT ;  /* 0x0000000009027233 */ /* 0x000fe20003803000 */
[----:B------:R-:W-:Y:S01]  /*12b90*/  IMAD.MOV.U32 R135, RZ, RZ, R111 ;  /* 0x000000ffff877224 */ /* 0x000fe200078e006f */
[----:B------:R-:W-:Y:S01]  /*12ba0*/  LOP3.LUT R7, R3, 0xff, RZ, 0xc0, !PT ;  /* 0x000000ff03077812 */ /* 0x000fe200078ec0ff */
[----:B------:R-:W-:-:S02]  /*12bb0*/  IMAD.MOV.U32 R24, RZ, RZ, R63 ;  /* 0x000000ffff187224 */ /* 0x000fc400078e003f */
[----:B------:R-:W-:Y:S01]  /*12bc0*/  IMAD.MOV.U32 R129, RZ, RZ, R132 ;  /* 0x000000ffff817224 */ /* 0x000fe200078e0084 */
[----:B------:R-:W-:Y:S01]  /*12bd0*/  HMMA.16816.F32 R52, R12, R28, R136 ;  /* 0x0000001c0c34723c */ /* 0x000fe20000001888 */
[----:B------:R-:W-:Y:S01]  /*12be0*/  IMAD.MOV.U32 R130, RZ, RZ, R133 ;  /* 0x000000ffff827224 */ /* 0x000fe200078e0085 */
[----:B------:R-:W-:Y:S01]  /*12bf0*/  MOV R133, R104 ;  /* 0x0000006800857202 */ /* 0x000fe20000000f00 */
[----:B------:R-:W-:Y:S01]  /*12c00*/  IMAD.MOV.U32 R128, RZ, RZ, R17 ;  /* 0x000000ffff807224 */ /* 0x000fe200078e0011 */
[----:B------:R-:W-:Y:S01]  /*12c10*/  PRMT R4, R5, 0x5410, R4 ;  /* 0x0000541005047816 */ /* 0x000fe20000000004 */
[----:B------:R-:W-:Y:S01]  /*12c20*/  IMAD.MOV.U32 R132, RZ, RZ, R23 ;  /* 0x000000ffff847224 */ /* 0x000fe200078e0017 */
[----:B------:R1:W5:Y:S01]  /*12c30*/  LDL.LU R56, [R1+0x1d4] ;  /* 0x0001d40001387983 */ /* 0x0003620000300800 */
[----:B------:R-:W-:Y:S02]  /*12c40*/  IMAD.MOV.U32 R17, RZ, RZ, R22 ;  /* 0x000000ffff117224 */ /* 0x000fe400078e0016 */
[----:B------:R-:W-:-:S02]  /*12c50*/  IMAD.MOV.U32 R23, RZ, RZ, R20 ;  /* 0x000000ffff177224 */ /* 0x000fc400078e0014 */
[----:B------:R-:W-:Y:S01]  /*12c60*/  IMAD.MOV.U32 R104, RZ, RZ, R21 ;  /* 0x000000ffff687224 */ /* 0x000fe200078e0015 */
[----:B------:R-:W-:Y:S01]  /*12c70*/  HSET2.LE.AND R3, R6, R0, PT ;  /* 0x0000000006037233 */ /* 0x000fe20003803000 */
[----:B------:R-:W-:Y:S02]  /*12c80*/  IMAD.MOV.U32 R22, RZ, RZ, R107 ;  /* 0x000000ffff167224 */ /* 0x000fe400078e006b */
[----:B------:R-:W-:Y:S02]  /*12c90*/  IMAD.MOV.U32 R20, RZ, RZ, R101 ;  /* 0x000000ffff147224 */ /* 0x000fe400078e0065 */
[----:B------:R-:W-:Y:S01]  /*12ca0*/  IMAD.MOV.U32 R21, RZ, RZ, R102 ;  /* 0x000000ffff157224 */ /* 0x000fe200078e0066 */
[----:B------:R-:W-:Y:S01]  /*12cb0*/  LOP3.LUT R6, R2, R16, RZ, 0xc0, !PT ;  /* 0x0000001002067212 */ /* 0x000fe200078ec0ff */
[----:B------:R-:W-:Y:S02]  /*12cc0*/  IMAD.MOV.U32 R111, RZ, RZ, R48 ;  /* 0x000000ffff6f7224 */ /* 0x000fe400078e0030 */
[----:B------:R-:W-:Y:S01]  /*12cd0*/  IMAD.MOV.U32 R16, RZ, RZ, R135 ;  /* 0x000000ffff107224 */ /* 0x000fe200078e0087 */
[----:B------:R-:W-:Y:S01]  /*12ce0*/  HMMA.16816.F32 R48, R12, R30, R140 ;  /* 0x0000001e0c30723c */ /* 0x000fe2000000188c */
[----:B------:R-:W-:-:S02]  /*12cf0*/  IMAD.MOV.U32 R118, RZ, RZ, R23 ;  /* 0x000000ffff767224 */ /* 0x000fc400078e0017 */
[----:B------:R-:W-:Y:S01]  /*12d00*/  IMAD.MOV.U32 R131, RZ, RZ, R134 ;  /* 0x000000ffff837224 */ /* 0x000fe200078e0086 */
[----:B------:R-:W-:Y:S01]  /*12d10*/  PRMT R5, R7, 0x5410, R8 ;  /* 0x0000541007057816 */ /* 0x000fe20000000008 */
[----:B------:R-:W-:Y:S01]  /*12d20*/  IMAD.MOV.U32 R209, RZ, RZ, R20 ;  /* 0x000000ffffd17224 */ /* 0x000fe200078e0014 */
[----:B------:R-:W-:Y:S01]  /*12d30*/  HMMA.16816.F32 R60, R12, R10, R120 ;  /* 0x0000000a0c3c723c */ /* 0x000fe20000001878 */
[----:B------:R-:W-:Y:S01]  /*12d40*/  IMAD.MOV.U32 R142, RZ, RZ, R22 ;  /* 0x000000ffff8e7224 */ /* 0x000fe200078e0016 */
[----:B------:R-:W-:Y:S01]  /*12d50*/  LDSM.16.MT88.4 R28, [R190+0xb800] ;  /* 0x00b80000be1c783b */ /* 0x000fe20000004200 */
[----:B------:R-:W-:Y:S02]  /*12d60*/  IMAD.MOV.U32 R217, RZ, RZ, R21 ;  /* 0x000000ffffd97224 */ /* 0x000fe400078e0015 */
[----:B------:R-:W-:Y:S01]  /*12d70*/  IMAD.MOV.U32 R134, RZ, RZ, R105 ;  /* 0x000000ffff867224 */ /* 0x000fe200078e0069 */
[----:B------:R-:W-:Y:S01]  /*12d80*/  LDSM.16.MT88.4 R20, [R188+0xb800] ;  /* 0x00b80000bc14783b */ /* 0x000fe20000004200 */
[----:B------:R-:W-:-:S02]  /*12d90*/  IMAD.MOV.U32 R135, RZ, RZ, R106 ;  /* 0x000000ffff877224 */ /* 0x000fc400078e006a */
[----:B------:R-:W-:Y:S01]  /*12da0*/  IMAD.MOV.U32 R105, RZ, RZ, R26 ;  /* 0x000000ffff697224 */ /* 0x000fe200078e001a */
[----:B------:R-:W2:Y:S01]  /*12db0*/  LDSM.16.MT88.4 R12, [R188+0xa800] ;  /* 0x00a80000bc0c783b */ /* 0x000ea20000004200 */
[----:B------:R-:W-:Y:S02]  /*12dc0*/  IMAD.MOV.U32 R106, RZ, RZ, R27 ;  /* 0x000000ffff6a7224 */ /* 0x000fe400078e001b */
[----:B------:R-:W-:Y:S01]  /*12dd0*/  IMAD.MOV.U32 R101, RZ, RZ, R24 ;  /* 0x000000ffff657224 */ /* 0x000fe200078e0018 */
[----:B------:R-:W-:Y:S01]  /*12de0*/  LDSM.16.MT88.4 R8, [R190+0xa800] ;  /* 0x00a80000be08783b */ /* 0x000fe20000004200 */
[----:B------:R-:W-:Y:S02]  /*12df0*/  IMAD.MOV.U32 R102, RZ, RZ, R25 ;  /* 0x000000ffff667224 */ /* 0x000fe400078e0019 */
[----:B------:R-:W-:Y:S01]  /*12e00*/  IMAD.MOV.U32 R122, RZ, RZ, R16 ;  /* 0x000000ffff7a7224 */ /* 0x000fe200078e0010 */
[----:B------:R-:W3:Y:S01]  /*12e10*/  LDSM.16.MT88.4 R24, [R188+0x9800] ;  /* 0x00980000bc18783b */ /* 0x000ee20000004200 */
[----:B------:R-:W-:-:S03]  /*12e20*/  IMAD.MOV.U32 R120, RZ, RZ, R17 ;  /* 0x000000ffff787224 */ /* 0x000fc600078e0011 */
[----:B------:R-:W4:Y:S01]  /*12e30*/  LDSM.16.MT88.4 R16, [R190+0x9800] ;  /* 0x00980000be10783b */ /* 0x000f220000004200 */
[--C-:B------:R-:W-:Y:S02]  /*12e40*/  HSET2.LE.AND R4, R4, R0.reuse, PT ;  /* 0x0000000004047233 */ /* 0x100fe40003803000 */
[----:B------:R-:W-:Y:S01]  /*12e50*/  HSET2.LE.AND R5, R5, R0, PT ;  /* 0x0000000005057233 */ /* 0x000fe20003803000 */
[----:B------:R-:W-:Y:S01]  /*12e60*/  IMAD.MOV.U32 R107, RZ, RZ, R100 ;  /* 0x000000ffff6b7224 */ /* 0x000fe200078e0064 */
[----:B------:R-:W-:Y:S01]  /*12e70*/  LOP3.LUT R7, R3, R195, RZ, 0xc0, !PT ;  /* 0x000000c303077212 */ /* 0x000fe200078ec0ff */
[----:B------:R-:W-:Y:S01]  /*12e80*/  IMAD.MOV.U32 R100, RZ, RZ, R103 ;  /* 0x000000ffff647224 */ /* 0x000fe200078e0067 */
[----:B------:R-:W-:Y:S02]  /*12e90*/  LOP3.LUT R4, R4, R193, RZ, 0xc0, !PT ;  /* 0x000000c104047212 */ /* 0x000fe400078ec0ff */
[----:B------:R-:W-:Y:S01]  /*12ea0*/  LOP3.LUT R5, R5, R128, RZ, 0xc0, !PT ;  /* 0x0000008005057212 */ /* 0x000fe200078ec0ff */
[----:B------:R-:W-:Y:S01]  /*12eb0*/  IMAD.MOV.U32 R103, RZ, RZ, R112 ;  /* 0x000000ffff677224 */ /* 0x000fe200078e0070 */
[----:B------:R-:W-:Y:S01]  /*12ec0*/  MOV R112, R113 ;  /* 0x0000007100707202 */ /* 0x000fe20000000f00 */
[----:B------:R-:W-:Y:S01]  /*12ed0*/  IMAD.MOV.U32 R113, RZ, RZ, R114 ;  /* 0x000000ffff717224 */ /* 0x000fe200078e0072 */
[----:B------:R1:W5:Y:S01]  /*12ee0*/  LDL.LU R195, [R1+0x1d0] ;  /* 0x0001d00001c37983 */ /* 0x0003620000300800 */
[----:B------:R-:W-:-:S02]  /*12ef0*/  IMAD.MOV.U32 R119, RZ, RZ, R104 ;  /* 0x000000ffff777224 */ /* 0x000fc400078e0068 */
        /* <DEDUP_REMOVED lines=9> */
[----:B------:R-:W-:Y:S01]  /*12f90*/  IMAD.MOV.U32 R143, RZ, RZ, R135 ;  /* 0x000000ffff8f7224 */ /* 0x000fe200078e0087 */
[C---:B--2---:R-:W-:Y:S01]  /*12fa0*/  HMMA.16816.F32 R88, R4.reuse, R12, R88 ;  /* 0x0000000c0458723c */ /* 0x044fe20000001858 */
[----:B------:R-:W-:Y:S01]  /*12fb0*/  IMAD.MOV.U32 R131, RZ, RZ, R101 ;  /* 0x000000ffff837224 */ /* 0x000fe200078e0065 */
[----:B------:R1:W5:Y:S01]  /*12fc0*/  LDL.LU R193, [R1+0x1cc] ;  /* 0x0001cc0001c17983 */ /* 0x0003620000300800 */
[----:B------:R-:W-:Y:S02]  /*12fd0*/  IMAD.MOV.U32 R132, RZ, RZ, R102 ;  /* 0x000000ffff847224 */ /* 0x000fe400078e0066 */
[----:B------:R-:W-:Y:S01]  /*12fe0*/  IMAD.MOV.U32 R133, RZ, RZ, R103 ;  /* 0x000000ffff857224 */ /* 0x000fe200078e0067 */
[----:B---3--:R-:W-:Y:S01]  /*12ff0*/  HMMA.16816.F32 R168, R4, R24, R168 ;  /* 0x0000001804a8723c */ /* 0x008fe200000018a8 */
[----:B------:R-:W-:Y:S01]  /*13000*/  IMAD.MOV.U32 R134, RZ, RZ, R112 ;  /* 0x000000ffff867224 */ /* 0x000fe200078e0070 */
[----:B------:R1:W5:Y:S01]  /*13010*/  LDL.LU R192, [R1+0x1c8] ;  /* 0x0001c80001c07983 */ /* 0x0003620000300800 */
[----:B------:R-:W-:-:S03]  /*13020*/  IMAD.MOV.U32 R129, RZ, RZ, R106 ;  /* 0x000000ffff817224 */ /* 0x000fc600078e006a */
[C---:B------:R-:W-:Y:S01]  /*13030*/  HMMA.16816.F32 R100, R4.reuse, R20, R148 ;  /* 0x000000140464723c */ /* 0x040fe20000001894 */
[----:B------:R-:W-:Y:S02]  /*13040*/  IMAD.MOV.U32 R141, RZ, RZ, R107 ;  /* 0x000000ffff8d7224 */ /* 0x000fe400078e006b */
[----:B------:R-:W-:Y:S02]  /*13050*/  IMAD.MOV.U32 R135, RZ, RZ, R113 ;  /* 0x000000ffff877224 */ /* 0x000fe400078e0071 */
[----:B------:R-:W-:Y:S02]  /*13060*/  IMAD.MOV.U32 R140, RZ, RZ, R114 ;  /* 0x000000ffff8c7224 */ /* 0x000fe400078e0072 */
[----:B------:R-:W-:Y:S01]  /*13070*/  MOV R148, R118 ;  /* 0x0000007600947202 */ /* 0x000fe20000000f00 */
[----:B------:R-:W-:Y:S01]  /*13080*/  IMAD.MOV.U32 R149, RZ, RZ, R119 ;  /* 0x000000ffff957224 */ /* 0x000fe200078e0077 */
[----:B------:R-:W-:Y:S01]  /*13090*/  HMMA.16816.F32 R164, R4, R26, R164 ;  /* 0x0000001a04a4723c */ /* 0x000fe200000018a4 */
[----:B------:R-:W-:-:S05]  /*130a0*/  IMAD.MOV.U32 R2, RZ, RZ, R115 ;  /* 0x000000ffff027224 */ /* 0x000fca00078e0073 */
[----:B------:R-:W-:Y:S01]  /*130b0*/  HMMA.16816.F32 R116, R4, R28, R96 ;  /* 0x0000001c0474723c */ /* 0x000fe20000001860 */
[----:B------:R-:W-:Y:S02]  /*130c0*/  IMAD.MOV.U32 R150, RZ, RZ, R128 ;  /* 0x000000ffff967224 */ /* 0x000fe400078e0080 */
[----:B------:R-:W-:-:S03]  /*130d0*/  IMAD.MOV.U32 R151, RZ, RZ, R129 ;  /* 0x000000ffff977224 */ /* 0x000fc600078e0081 */
[C---:B----4-:R-:W-:Y:S01]  /*130e0*/  HMMA.16816.F32 R160, R4.reuse, R16, R160 ;  /* 0x0000001004a0723c */ /* 0x050fe200000018a0 */
[----:B------:R-:W-:Y:S02]  /*130f0*/  IMAD.MOV.U32 R3, RZ, RZ, R191 ;  /* 0x000000ffff037224 */ /* 0x000fe400078e00bf */
[----:B------:R1:W5:Y:S03]  /*13100*/  LDL.LU R191, [R1+0x1c4] ;  /* 0x0001c40001bf7983 */ /* 0x0003660000300800 */
        /* <DEDUP_REMOVED lines=8> */
[----:B------:R-:W-:Y:S02]  /*13190*/  IMAD.MOV.U32 R92, RZ, RZ, R132 ;  /* 0x000000ffff5c7224 */ /* 0x000fe400078e0084 */
[----:B------:R-:W-:Y:S02]  /*131a0*/  IMAD.MOV.U32 R93, RZ, RZ, R133 ;  /* 0x000000ffff5d7224 */ /* 0x000fe400078e0085 */
[----:B------:R-:W-:Y:S01]  /*131b0*/  IMAD.MOV.U32 R94, RZ, RZ, R134 ;  /* 0x000000ffff5e7224 */ /* 0x000fe200078e0086 */
[----:B------:R-:W-:Y:S01]  /*131c0*/  HMMA.16816.F32 R128, R32, R18, R84 ;  /* 0x000000122080723c */ /* 0x000fe20000001854 */
[----:B------:R-:W-:-:S06]  /*131d0*/  IMAD.MOV.U32 R95, RZ, RZ, R135 ;  /* 0x000000ffff5f7224 */ /* 0x000fcc00078e0087 */
        /* <DEDUP_REMOVED lines=9> */
[----:B------:R-:W-:Y:S02]  /*13270*/  IMAD.MOV.U32 R150, RZ, RZ, R2 ;  /* 0x000000ffff967224 */ /* 0x000fe400078e0002 */
[----:B------:R-:W-:Y:S02]  /*13280*/  IMAD.MOV.U32 R3, RZ, RZ, R141 ;  /* 0x000000ffff037224 */ /* 0x000fe400078e008d */
[----:B------:R-:W-:Y:S01]  /*13290*/  IMAD.MOV.U32 R2, RZ, RZ, R142 ;  /* 0x000000ffff027224 */ /* 0x000fe200078e008e */
[----:B------:R-:W-:Y:S07]  /*132a0*/  HMMA.16816.F32 R152, R32, R24, R224 ;  /* 0x000000182098723c */ /* 0x000fee00000018e0 */
[----:B------:R-:W-:-:S02]  /*132b0*/  IMAD.MOV.U32 R227, RZ, RZ, R3 ;  /* 0x000000ffffe37224 */ /* 0x000fc400078e0003 */
[----:B------:R-:W-:Y:S02]  /*132c0*/  IMAD.MOV.U32 R226, RZ, RZ, R2 ;  /* 0x000000ffffe27224 */ /* 0x000fe400078e0002 */
[----:B------:R-:W-:-:S03]  /*132d0*/  IMAD.WIDE.U32 R2, R40, -0x2daee0ad, RZ ;  /* 0xd2511f5328027825 */ /* 0x000fc600078e00ff */
[C---:B------:R-:W-:Y:S01]  /*132e0*/  LOP3.LUT R4, R2.reuse, 0xffff, RZ, 0xc0, !PT ;  /* 0x0000ffff02047812 */ /* 0x040fe200078ec0ff */
[----:B------:R-:W-:Y:S01]  /*132f0*/  IMAD.MOV.U32 R85, RZ, RZ, R148 ;  /* 0x000000ffff557224 */ /* 0x000fe200078e0094 */
[----:B------:R-:W-:Y:S01]  /*13300*/  LOP3.LUT R5, R2, 0xff, RZ, 0xc0, !PT ;  /* 0x000000ff02057812 */ /* 0x000fe200078ec0ff */
[----:B------:R-:W-:Y:S01]  /*13310*/  IMAD.MOV.U32 R148, RZ, RZ, R151 ;  /* 0x000000ffff947224 */ /* 0x000fe200078e0097 */
[----:B------:R-:W-:Y:S01]  /*13320*/  SHF.R.U32.HI R4, RZ, 0x8, R4 ;  /* 0x00000008ff047819 */ /* 0x000fe20000011604 */
[----:B------:R-:W-:Y:S01]  /*13330*/  IMAD.MOV.U32 R151, RZ, RZ, R140 ;  /* 0x000000ffff977224 */ /* 0x000fe200078e008c */
[----:B------:R-:W-:Y:S01]  /*13340*/  LOP3.LUT R3, R3, UR33, R42, 0x96, !PT ;  /* 0x0000002103037c12 */ /* 0x000fe2000f8e962a */
[----:B------:R-:W-:Y:S01]  /*13350*/  HMMA.16816.F32 R176, R32, R16, R180 ;  /* 0x0000001020b0723c */ /* 0x000fe200000018b4 */
[----:B------:R-:W-:Y:S01]  /*13360*/  IMAD.MOV.U32 R140, RZ, RZ, R143 ;  /* 0x000000ffff8c7224 */ /* 0x000fe200078e008f */
[----:B------:R-:W-:Y:S01]  /*13370*/  MOV R143, R138 ;  /* 0x0000008a008f7202 */ /* 0x000fe20000000f00 */
[----:B------:R-:W-:-:S02]  /*13380*/  IMAD.MOV.U32 R141, RZ, RZ, R136 ;  /* 0x000000ffff8d7224 */ /* 0x000fc400078e0088 */
[----:B------:R-:W-:Y:S01]  /*13390*/  IMAD.MOV.U32 R142, RZ, RZ, R137 ;  /* 0x000000ffff8e7224 */ /* 0x000fe200078e0089 */
[----:B------:R-:W-:Y:S01]  /*133a0*/  HMMA.16816.F32 R16, R32, R10, R68 ;  /* 0x0000000a2010723c */ /* 0x000fe20000001844 */
[----:B------:R-:W-:-:S05]  /*133b0*/  IMAD.MOV.U32 R84, RZ, RZ, R139 ;  /* 0x000000ffff547224 */ /* 0x000fca00078e008b */
[C---:B------:R-:W-:Y:S01]  /*133c0*/  HMMA.16816.F32 R136, R32.reuse, R12, R80 ;  /* 0x0000000c2088723c */ /* 0x040fe20000001850 */
[----:B------:R-:W-:Y:S01]  /*133d0*/  PRMT R10, R5, 0x5410, R4 ;  /* 0x00005410050a7816 */ /* 0x000fe20000000004 */
[----:B------:R-:W-:Y:S01]  /*133e0*/  IMAD.MOV.U32 R68, RZ, RZ, R149 ;  /* 0x000000ffff447224 */ /* 0x000fe200078e0095 */
[----:B------:R-:W-:Y:S01]  /*133f0*/  SHF.R.U32.HI R4, RZ, 0x10, R3 ;  /* 0x00000010ff047819 */ /* 0x000fe20000011603 */
[----:B------:R-:W-:Y:S02]  /*13400*/  IMAD.MOV.U32 R70, RZ, RZ, R95 ;  /* 0x000000ffff467224 */ /* 0x000fe400078e005f */
[----:B------:R-:W-:Y:S01]  /*13410*/  HMMA.16816.F32 R80, R32, R8, R72 ;  /* 0x000000082050723c */ /* 0x000fe20000001848 */
[----:B------:R-:W-:Y:S02]  /*13420*/  IMAD.MOV.U32 R69, RZ, RZ, R148 ;  /* 0x000000ffff457224 */ /* 0x000fe400078e0094 */
[----:B------:R-:W-:-:S04]  /*13430*/  IMAD.MOV.U32 R71, RZ, RZ, R94 ;  /* 0x000000ffff477224 */ /* 0x000fc800078e005e */
[----:B------:R-:W-:Y:S01]  /*13440*/  IMAD.MOV.U32 R75, RZ, RZ, R6 ;  /* 0x000000ffff4b7224 */ /* 0x000fe200078e0006 */
[--C-:B------:R-:W-:Y:S01]  /*13450*/  SHF.R.U32.HI R6, RZ, 0x10, R2.reuse ;  /* 0x00000010ff067819 */ /* 0x100fe20000011602 */
[----:B------:R-:W-:Y:S01]  /*13460*/  IMAD.MOV.U32 R74, RZ, RZ, R7 ;  /* 0x000000ffff4a7224 */ /* 0x000fe200078e0007 */
[----:B------:R-:W-:Y:S01]  /*13470*/  SHF.R.U32.HI R9, RZ, 0x18, R2 ;  /* 0x00000018ff097819 */ /* 0x000fe20000011602 */
[----:B------:R-:W-:Y:S01]  /*13480*/  HMMA.16816.F32 R64, R32, R20, R64 ;  /* 0x000000142040723c */ /* 0x000fe20000001840 */
[C---:B------:R-:W-:Y:S02]  /*13490*/  LOP3.LUT R2, R3.reuse, 0xffff, RZ, 0xc0, !PT ;  /* 0x0000ffff03027812 */ /* 0x040fe400078ec0ff */
[----:B------:R-:W-:Y:S02]  /*134a0*/  LOP3.LUT R8, R3, 0xff, RZ, 0xc0, !PT ;  /* 0x000000ff03087812 */ /* 0x000fe400078ec0ff */
[----:B------:R-:W-:Y:S01]  /*134b0*/  SHF.R.U32.HI R7, RZ, 0x18, R3 ;  /* 0x00000018ff077819 */ /* 0x000fe20000011603 */
[----:B------:R-:W-:Y:S01]  /*134c0*/  IMAD.MOV.U32 R72, RZ, RZ, R93 ;  /* 0x000000ffff487224 */ /* 0x000fe200078e005d */
[----:B------:R-:W-:Y:S01]  /*134d0*/  LOP3.LUT R3, R4, 0xff, RZ, 0xc0, !PT ;  /* 0x000000ff04037812 */ /* 0x000fe200078ec0ff */
[----:B------:R-:W-:-:S02]  /*134e0*/  IMAD.MOV.U32 R21, RZ, RZ, R68 ;  /* 0x000000ffff157224 */ /* 0x000fc400078e0044 */
[----:B------:R-:W-:Y:S02]  /*134f0*/  IMAD.MOV.U32 R73, RZ, RZ, R92 ;  /* 0x000000ffff497224 */ /* 0x000fe400078e005c */
[----:B------:R-:W-:Y:S01]  /*13500*/  IMAD.MOV.U32 R68, RZ, RZ, R69 ;  /* 0x000000ffff447224 */ /* 0x000fe200078e0045 */
[----:B------:R-:W-:Y:S01]  /*13510*/  MOV R69, R70 ;  /* 0x0000004600457202 */ /* 0x000fe20000000f00 */
[----:B------:R-:W-:Y:S01]  /*13520*/  IMAD.MOV.U32 R70, RZ, RZ, R71 ;  /* 0x000000ffff467224 */ /* 0x000fe200078e0047 */
[----:B------:R-:W-:Y:S01]  /*13530*/  PRMT R4, R3, 0x5410, R7 ;  /* 0x0000541003047816 */ /* 0x000fe20000000007 */
[----:B------:R-:W-:Y:S01]  /*13540*/  IMAD.MOV.U32 R71, RZ, RZ, R72 ;  /* 0x000000ffff477224 */ /* 0x000fe200078e0048 */
[C---:B------:R-:W-:Y:S01]  /*13550*/  HMMA.16816.F32 R132, R32.reuse, R26, R212 ;  /* 0x0000001a2084723c */ /* 0x040fe200000018d4 */
[----:B------:R-:W-:Y:S01]  /*13560*/  IMAD.MOV.U32 R72, RZ, RZ, R73 ;  /* 0x000000ffff487224 */ /* 0x000fe200078e0049 */
[----:B------:R-:W-:Y:S01]  /*13570*/  MOV R225, R140 ;  /* 0x0000008c00e17202 */ /* 0x000fe20000000f00 */
[----:B------:R-:W-:Y:S01]  /*13580*/  IMAD.MOV.U32 R73, RZ, RZ, R74 ;  /* 0x000000ffff497224 */ /* 0x000fe200078e004a */
[----:B------:R-:W-:Y:S01]  /*13590*/  HSET2.LE.AND R4, R4, R0, PT ;  /* 0x0000000004047233 */ /* 0x000fe20003803000 */
[----:B------:R-:W-:Y:S01]  /*135a0*/  IMAD.MOV.U32 R74, RZ, RZ, R75 ;  /* 0x000000ffff4a7224 */ /* 0x000fe200078e004b */
[----:B------:R-:W-:Y:S01]  /*135b0*/  HMMA.16816.F32 R60, R32, R22, R60 ;  /* 0x00000016203c723c */ /* 0x000fe2000000183c */
[----:B------:R-:W-:Y:S01]  /*135c0*/  IMAD.MOV.U32 R75, RZ, RZ, R84 ;  /* 0x000000ffff4b7224 */ /* 0x000fe200078e0054 */
[----:B------:R-:W-:Y:S01]  /*135d0*/  LDSM.16.MT88.4 R92, [R190+0xac00] ;  /* 0x00ac0000be5c783b */ /* 0x000fe20000004200 */
[----:B------:R-:W-:-:S02]  /*135e0*/  IMAD.MOV.U32 R84, RZ, RZ, R85 ;  /* 0x000000ffff547224 */ /* 0x000fc400078e0055 */
[----:B------:R-:W-:Y:S02]  /*135f0*/  IMAD.MOV.U32 R85, RZ, RZ, R86 ;  /* 0x000000ffff557224 */ /* 0x000fe400078e0056 */
[----:B------:R-:W-:Y:S02]  /*13600*/  IMAD.MOV.U32 R86, RZ, RZ, R87 ;  /* 0x000000ffff567224 */ /* 0x000fe400078e0057 */
[----:B------:R-:W-:Y:S01]  /*13610*/  IMAD.MOV.U32 R87, RZ, RZ, R121 ;  /* 0x000000ffff577224 */ /* 0x000fe200078e0079 */
[----:B------:R-:W-:Y:S02]  /*13620*/  LOP3.LUT R121, R4, R189, RZ, 0xc0, !PT ;  /* 0x000000bd04797212 */ /* 0x000fe400078ec0ff */
[----:B------:R1:W5:Y:S01]  /*13630*/  LDL.LU R189, [R1+0x1c0] ;  /* 0x0001c00001bd7983 */ /* 0x0003620000300800 */
[----:B------:R-:W-:Y:S01]  /*13640*/  HMMA.16816.F32 R24, R32, R14, R76 ;  /* 0x0000000e2018723c */ /* 0x000fe2000000184c */
[----:B------:R-:W-:Y:S02]  /*13650*/  IMAD.MOV.U32 R213, RZ, RZ, R120 ;  /* 0x000000ffffd57224 */ /* 0x000fe400078e0078 */
[----:B------:R-:W-:Y:S01]  /*13660*/  IMAD.MOV.U32 R212, RZ, RZ, R122 ;  /* 0x000000ffffd47224 */ /* 0x000fe200078e007a */
[----:B------:R-:W2:Y:S01]  /*13670*/  LDSM.16.MT88.4 R76, [R188+0xac00] ;  /* 0x00ac0000bc4c783b */ /* 0x000ea20000004200 */
[----:B------:R-:W-:-:S02]  /*13680*/  IMAD.MOV.U32 R11, RZ, RZ, R150 ;  /* 0x000000ffff0b7224 */ /* 0x000fc400078e0096 */
[----:B------:R-:W-:Y:S01]  /*13690*/  IMAD.MOV.U32 R180, RZ, RZ, R151 ;  /* 0x000000ffffb47224 */ /* 0x000fe200078e0097 */
[----:B------:R-:W-:Y:S01]  /*136a0*/  LDSM.16.MT88.4 R12, [R190+0xbc00] ;  /* 0x00bc0000be0c783b */ /* 0x000fe20000004200 */
[----:B------:R-:W-:Y:S02]  /*136b0*/  IMAD.MOV.U32 R224, RZ, RZ, R141 ;  /* 0x000000ffffe07224 */ /* 0x000fe400078e008d */
[----:B------:R-:W-:Y:S01]  /*136c0*/  IMAD.MOV.U32 R215, RZ, RZ, R142 ;  /* 0x000000ffffd77224 */ /* 0x000fe200078e008e */
[----:B------:R-:W3:Y:S01]  /*136d0*/  LDSM.16.MT88.4 R148, [R188+0x9c00] ;  /* 0x009c0000bc94783b */ /* 0x000ee20000004200 */
[----:B------:R-:W-:Y:S02]  /*136e0*/  IMAD.MOV.U32 R214, RZ, RZ, R143 ;  /* 0x000000ffffd67224 */ /* 0x000fe400078e008f */
[----:B------:R-:W-:Y:S01]  /*136f0*/  IMAD.MOV.U32 R182, RZ, RZ, R108 ;  /* 0x000000ffffb67224 */ /* 0x000fe200078e006c */
[----:B------:R-:W4:Y:S01]  /*13700*/  LDSM.16.MT88.4 R140, [R190+0x9c00] ;  /* 0x009c0000be8c783b */ /* 0x000f220000004200 */
[----:B------:R-:W-:-:S02]  /*13710*/  IMAD.MOV.U32 R181, RZ, RZ, R109 ;  /* 0x000000ffffb57224 */ /* 0x000fc400078e006d */
[----:B------:R-:W-:Y:S02]  /*13720*/  IMAD.MOV.U32 R122, RZ, RZ, R110 ;  /* 0x000000ffff7a7224 */ /* 0x000fe400078e006e */
[----:B------:R-:W-:Y:S02]  /*13730*/  IMAD.MOV.U32 R120, RZ, RZ, R111 ;  /* 0x000000ffff787224 */ /* 0x000fe400078e006f */
[----:B------:R-:W-:Y:S01]  /*13740*/  IMAD.MOV.U32 R40, RZ, RZ, R69 ;  /* 0x000000ffff287224 */ /* 0x000fe200078e0045 */
[----:B------:R-:W1:Y:S01]  /*13750*/  LDSM.16.MT88.4 R108, [R188+0xbc00] ;  /* 0x00bc0000bc6c783b */ /* 0x000e620000004200 */
[----:B------:R-:W-:-:S03]  /*13760*/  IMAD.MOV.U32 R23, RZ, RZ, R70 ;  /* 0x000000ffff177224 */ /* 0x000fc600078e0046 */
[----:B------:R2:W-:Y:S04]  /*13770*/  STG.E.U16 desc[UR22][R46.64+-0x6e], R234 ;  /* 0xffff92ea2e007986 */ /* 0x0005e8000c101516 */
[----:B------:R-:W-:Y:S04]  /*13780*/  STG.E.U16 desc[UR22][R44.64+-0x70], R223 ;  /* 0xffff90df2c007986 */ /* 0x000fe8000c101516 */
[----:B------:R-:W-:Y:S04]  /*13790*/  STG.E.U16 desc[UR22][R44.64+-0x6e], R221 ;  /* 0xffff92dd2c007986 */ /* 0x000fe8000c101516 */
[----:B------:R-:W-:Y:S04]  /*137a0*/  STG.E.U16 desc[UR22][R38.64+-0x70], R222 ;  /* 0xffff90de26007986 */ /* 0x000fe8000c101516 */
[----:B------:R-:W-:Y:S04]  /*137b0*/  STG.E.U16 desc[UR22][R38.64+-0x6e], R220 ;  /* 0xffff92dc26007986 */ /* 0x000fe8000c101516 */
[----:B------:R-:W-:Y:S04]  /*137c0*/  STG.E.U16 desc[UR22][R36.64+-0x60], R23 ;  /* 0xffffa01724007986 */ /* 0x000fe8000c101516 */
[----:B------:R-:W-:Y:S04]  /*137d0*/  STG.E.U16 desc[UR22][R36.64+-0x5e], R40 ;  /* 0xffffa22824007986 */ /* 0x000fe8000c101516 */
[----:B------:R-:W-:Y:S04]  /*137e0*/  STG.E.U16 desc[UR22][R46.64+-0x60], R252 ;  /* 0xffffa0fc2e007986 */ /* 0x000fe8000c101516 */
[----:B------:R-:W-:Y:S01]  /*137f0*/  STG.E.U16 desc[UR22][R46.64+-0x5e], R251 ;  /* 0xffffa2fb2e007986 */ /* 0x000fe2000c101516 */
[----:B------:R-:W-:-:S03]  /*13800*/  SHF.R.U32.HI R5, RZ, 0x8, R2 ;  /* 0x00000008ff057819 */ /* 0x000fc60000011602 */
[----:B------:R-:W-:Y:S04]  /*13810*/  STG.E.U16 desc[UR22][R44.64+-0x60], R219 ;  /* 0xffffa0db2c007986 */ /* 0x000fe8000c101516 */
[----:B------:R-:W-:Y:S01]  /*13820*/  STG.E.U16 desc[UR22][R44.64+-0x5e], R218 ;  /* 0xffffa2da2c007986 */ /* 0x000fe2000c101516 */
[----:B------:R-:W-:-:S03]  /*13830*/  LOP3.LUT R6, R6, 0xff, RZ, 0xc0, !PT ;  /* 0x000000ff06067812 */ /* 0x000fc600078ec0ff */
[----:B------:R-:W-:Y:S04]  /*13840*/  STG.E.U16 desc[UR22][R38.64+-0x60], R216 ;  /* 0xffffa0d826007986 */ /* 0x000fe8000c101516 */
[----:B------:R-:W-:Y:S04]  /*13850*/  STG.E.U16 desc[UR22][R38.64+-0x5e], R211 ;  /* 0xffffa2d326007986 */ /* 0x000fe8000c101516 */
[----:B------:R-:W-:Y:S04]  /*13860*/  STG.E.U16 desc[UR22][R36.64+-0x50], R250 ;  /* 0xffffb0fa24007986 */ /* 0x000fe8000c101516 */
[----:B------:R-:W-:Y:S04]  /*13870*/  STG.E.U16 desc[UR22][R36.64+-0x4e], R249 ;  /* 0xffffb2f924007986 */ /* 0x000fe8000c101516 */
[----:B------:R-:W-:Y:S04]  /*13880*/  STG.E.U16 desc[UR22][R46.64+-0x50], R248 ;  /* 0xffffb0f82e007986 */ /* 0x000fe8000c101516 */
[----:B------:R-:W-:Y:S01]  /*13890*/  STG.E.U16 desc[UR22][R46.64+-0x4e], R247 ;  /* 0xffffb2f72e007986 */ /* 0x000fe2000c101516 */
[----:B------:R-:W-:-:S03]  /*138a0*/  PRMT R5, R8, 0x5410, R5 ;  /* 0x0000541008057816 */ /* 0x000fc60000000005 */
[----:B------:R-:W-:Y:S04]  /*138b0*/  STG.E.U16 desc[UR22][R44.64+-0x50], R208 ;  /* 0xffffb0d02c007986 */ /* 0x000fe8000c101516 */
[----:B------:R-:W-:Y:S01]  /*138c0*/  STG.E.U16 desc[UR22][R44.64+-0x4e], R207 ;  /* 0xffffb2cf2c007986 */ /* 0x000fe2000c101516 */
[----:B------:R-:W-:-:S03]  /*138d0*/  PRMT R2, R6, 0x5410, R9 ;  /* 0x0000541006027816 */ /* 0x000fc60000000009 */
        /* <DEDUP_REMOVED lines=8> */
[----:B------:R-:W-:-:S03]  /*13960*/  HSET2.LE.AND R3, R5, R0, PT ;  /* 0x0000000005037233 */ /* 0x000fc60003803000 */
[----:B------:R-:W-:Y:S04]  /*13970*/  STG.E.U16 desc[UR22][R38.64+-0x40], R187 ;  /* 0xffffc0bb26007986 */ /* 0x000fe8000c101516 */
[----:B------:R-:W-:Y:S01]  /*13980*/  STG.E.U16 desc[UR22][R38.64+-0x3e], R186 ;  /* 0xffffc2ba26007986 */ /* 0x000fe2000c101516 */
[----:B------:R-:W-:Y:S03]  /*13990*/  HMMA.16816.F32 R52, R32, R28, R52 ;  /* 0x0000001c2034723c */ /* 0x000fe60000001834 */
[----:B------:R-:W-:Y:S01]  /*139a0*/  STG.E.U16 desc[UR22][R36.64+-0x30], R242 ;  /* 0xffffd0f224007986 */ /* 0x000fe2000c101516 */
[----:B------:R-:W-:-:S03]  /*139b0*/  HSET2.LE.AND R2, R2, R0, PT ;  /* 0x0000000002027233 */ /* 0x000fc60003803000 */
[----:B------:R-:W-:Y:S01]  /*139c0*/  STG.E.U16 desc[UR22][R36.64+-0x2e], R241 ;  /* 0xffffd2f124007986 */ /* 0x000fe2000c101516 */
[----:B------:R-:W-:-:S03]  /*139d0*/  IMAD.MOV.U32 R5, RZ, RZ, R210 ;  /* 0x000000ffff057224 */ /* 0x000fc600078e00d2 */
[----:B------:R-:W-:Y:S01]  /*139e0*/  STG.E.U16 desc[UR22][R46.64+-0x30], R240 ;  /* 0xffffd0f02e007986 */ /* 0x000fe2000c101516 */
[----:B------:R-:W-:Y:S03]  /*139f0*/  HMMA.16816.F32 R48, R32, R30, R48 ;  /* 0x0000001e2030723c */ /* 0x000fe60000001830 */
[----:B------:R-:W-:Y:S01]  /*13a00*/  STG.E.U16 desc[UR22][R46.64+-0x2e], R239 ;  /* 0xffffd2ef2e007986 */ /* 0x000fe2000c101516 */
[----:B------:R-:W-:-:S03]  /*13a10*/  HSET2.LE.AND R0, R10, R0, PT ;  /* 0x000000000a007233 */ /* 0x000fc60003803000 */
[----:B------:R-:W-:Y:S01]  /*13a20*/  STG.E.U16 desc[UR22][R44.64+-0x30], R202 ;  /* 0xffffd0ca2c007986 */ /* 0x000fe2000c101516 */
[----:B------:R-:W-:-:S03]  /*13a30*/  IMAD.MOV.U32 R35, RZ, RZ, R75 ;  /* 0x000000ffff237224 */ /* 0x000fc600078e004b */
        /* <DEDUP_REMOVED lines=10> */
[----:B------:R4:W-:Y:S01]  /*13ae0*/  STG.E.U16 desc[UR22][R46.64+-0x20], R236 ;  /* 0xffffe0ec2e007986 */ /* 0x0009e2000c101516 */
[----:B------:R-:W-:-:S03]  /*13af0*/  IMAD.MOV.U32 R42, RZ, RZ, R86 ;  /* 0x000000ffff2a7224 */ /* 0x000fc600078e0056 */
[----:B------:R1:W-:Y:S01]  /*13b00*/  STG.E.U16 desc[UR22][R46.64+-0x1e], R235 ;  /* 0xffffe2eb2e007986 */ /* 0x0003e2000c101516 */
[----:B------:R-:W-:-:S03]  /*13b10*/  LOP3.LUT R123, R2, R5, RZ, 0xc0, !PT ;  /* 0x00000005027b7212 */ /* 0x000fc600078ec0ff */
[----:B------:R1:W-:Y:S01]  /*13b20*/  STG.E.U16 desc[UR22][R44.64+-0x20], R198 ;  /* 0xffffe0c62c007986 */ /* 0x0003e2000c101516 */
[----:B------:R-:W-:-:S03]  /*13b30*/  LOP3.LUT R122, R0, R122, RZ, 0xc0, !PT ;  /* 0x0000007a007a7212 */ /* 0x000fc600078ec0ff */
[----:B------:R1:W-:Y:S01]  /*13b40*/  STG.E.U16 desc[UR22][R44.64+-0x1e], R197 ;  /* 0xffffe2c52c007986 */ /* 0x0003e2000c101516 */
[----:B------:R-:W-:Y:S02]  /*13b50*/  IMAD.MOV.U32 R28, RZ, RZ, R87 ;  /* 0x000000ffff1c7224 */ /* 0x000fe400078e0057 */
[----:B------:R-:W-:Y:S01]  /*13b60*/  FADD.FTZ R2, R35, R34 ;  /* 0x0000002223027221 */ /* 0x000fe20000010000 */
[----:B------:R1:W-:Y:S01]  /*13b70*/  STG.E.U16 desc[UR22][R38.64+-0x20], R185 ;  /* 0xffffe0b926007986 */ /* 0x0003e2000c101516 */
[----:B------:R-:W-:-:S03]  /*13b80*/  LOP3.LUT R120, R3, R120, RZ, 0xc0, !PT ;  /* 0x0000007803787212 */ /* 0x000fc600078ec0ff */
[----:B------:R1:W-:Y:S01]  /*13b90*/  STG.E.U16 desc[UR22][R38.64+-0x1e], R184 ;  /* 0xffffe2b826007986 */ /* 0x0003e2000c101516 */
[----:B------:R-:W-:Y:S01]  /*13ba0*/  MOV R22, R71 ;  /* 0x0000004700167202 */ /* 0x000fe20000000f00 */
[----:B------:R-:W-:Y:S02]  /*13bb0*/  IMAD.MOV.U32 R29, RZ, RZ, R72 ;  /* 0x000000ffff1d7224 */ /* 0x000fe400078e0048 */
[----:B------:R1:W-:Y:S01]  /*13bc0*/  STG.E.U16 desc[UR22][R36.64+-0x10], R231 ;  /* 0xfffff0e724007986 */ /* 0x0003e2000c101516 */
[----:B------:R-:W-:-:S03]  /*13bd0*/  FADD.FTZ R0, R31, R30 ;  /* 0x0000001e1f007221 */ /* 0x000fc60000010000 */
[----:B------:R1:W-:Y:S01]  /*13be0*/  STG.E.U16 desc[UR22][R36.64+-0xe], R230 ;  /* 0xfffff2e624007986 */ /* 0x0003e2000c101516 */
[----:B------:R-:W-:-:S03]  /*13bf0*/  FADD.FTZ R3, R43, R42 ;  /* 0x0000002a2b037221 */ /* 0x000fc60000010000 */
[----:B------:R1:W-:Y:S04]  /*13c00*/  STG.E.U16 desc[UR22][R46.64+-0x10], R229 ;  /* 0xfffff0e52e007986 */ /* 0x0003e8000c101516 */
[----:B------:R1:W-:Y:S01]  /*13c10*/  STG.E.U16 desc[UR22][R46.64+-0xe], R228 ;  /* 0xfffff2e42e007986 */ /* 0x0003e2000c101516 */
[----:B--2---:R-:W-:-:S03]  /*13c20*/  FADD.FTZ R234, R28, R2 ;  /* 0x000000021cea7221 */ /* 0x004fc60000010000 */
[----:B------:R2:W-:Y:S04]  /*13c30*/  STG.E.U16 desc[UR22][R44.64+-0x10], R196 ;  /* 0xfffff0c42c007986 */ /* 0x0005e8000c101516 */
[----:B------:R2:W-:Y:S01]  /*13c40*/  STG.E.U16 desc[UR22][R44.64+-0xe], R194 ;  /* 0xfffff2c22c007986 */ /* 0x0005e2000c101516 */
[----:B------:R-:W-:-:S03]  /*13c50*/  FADD.FTZ R2, R29, R0 ;  /* 0x000000001d027221 */ /* 0x000fc60000010000 */
[----:B------:R2:W-:Y:S04]  /*13c60*/  STG.E.U16 desc[UR22][R38.64+-0x10], R181 ;  /* 0xfffff0b526007986 */ /* 0x0005e8000c101516 */
[----:B------:R2:W-:Y:S01]  /*13c70*/  STG.E.U16 desc[UR22][R38.64+-0xe], R182 ;  /* 0xfffff2b626007986 */ /* 0x0005e2000c101516 */
[----:B------:R-:W-:Y:S02]  /*13c80*/  IMAD.MOV.U32 R20, RZ, RZ, R68 ;  /* 0x000000ffff147224 */ /* 0x000fe400078e0044 */
[----:B------:R-:W-:Y:S01]  /*13c90*/  FADD.FTZ R0, R22, R3 ;  /* 0x0000000316007221 */ /* 0x000fe20000010000 */
[----:B------:R-:W-:Y:S01]  /*13ca0*/  PLOP3.LUT P0, PT, PT, PT, UP0, 0x40, 0x0 ;  /* 0x000000000000781c */ /* 0x000fe20003f0e808 */
[----:B------:R-:W-:Y:S01]  /*13cb0*/  FADD.FTZ R2, R21, R2 ;  /* 0x0000000215027221 */ /* 0x000fe20000010000 */
[----:B------:R-:W-:Y:S01]  /*13cc0*/  FADD.FTZ R234, R20, R234 ;  /* 0x000000ea14ea7221 */ /* 0x000fe20000010000 */
[----:B------:R-:W-:Y:S01]  /*13cd0*/  FADD.FTZ R0, R11, R0 ;  /* 0x000000000b007221 */ /* 0x000fe20000010000 */
[----:B------:R-:W-:Y:S01]  /*13ce0*/  HMMA.16816.F32 R68, R120, R76, R88 ;  /* 0x0000004c7844723c */ /* 0x000fe20000001858 */
[----:B------:R-:W-:Y:S01]  /*13cf0*/  FADD.FTZ R2, R183, R2 ;  /* 0x00000002b7027221 */ /* 0x000fe20000010000 */
[----:B------:R-:W-:Y:S01]  /*13d00*/  FADD.FTZ R234, R180, R234 ;  /* 0x000000eab4ea7221 */ /* 0x000fe20000010000 */
[----:B------:R-:W-:-:S03]  /*13d10*/  FADD.FTZ R0, R212, R0 ;  /* 0x00000000d4007221 */ /* 0x000fc60000010000 */
[----:B------:R-:W-:Y:S01]  /*13d20*/  HMMA.16816.F32 R88, R120, R94, R104 ;  /* 0x0000005e7858723c */ /* 0x000fe20000001868 */
[----:B------:R-:W-:Y:S01]  /*13d30*/  FADD.FTZ R234, R213, R234 ;  /* 0x000000ead5ea7221 */ /* 0x000fe20000010000 */
[----:B------:R-:W-:Y:S01]  /*13d40*/  FADD.FTZ R2, R214, R2 ;  /* 0x00000002d6027221 */ /* 0x000fe20000010000 */
[----:B------:R-:W-:-:S03]  /*13d50*/  FADD.FTZ R0, R215, R0 ;  /* 0x00000000d7007221 */ /* 0x000fc60000010000 */
[----:B---3--:R-:W-:Y:S01]  /*13d60*/  HMMA.16816.F32 R168, R120, R148, R168 ;  /* 0x0000009478a8723c */ /* 0x008fe200000018a8 */
[----:B----4-:R-:W-:-:S05]  /*13d70*/  IADD3 R236, P1, R36, -0x100, RZ ;  /* 0xffffff0024ec7810 */ /* 0x010fca0007f3e0ff */
[C---:B------:R-:W-:Y:S06]  /*13d80*/  HMMA.16816.F32 R164, R120.reuse, R150, R164 ;  /* 0x0000009678a4723c */ /* 0x040fec00000018a4 */
[C---:B------:R-:W-:Y:S06]  /*13d90*/  HMMA.16816.F32 R160, R120.reuse, R140, R160 ;  /* 0x0000008c78a0723c */ /* 0x040fec00000018a0 */
[C---:B------:R-:W-:Y:S06]  /*13da0*/  HMMA.16816.F32 R156, R120.reuse, R142, R156 ;  /* 0x0000008e789c723c */ /* 0x040fec000000189c */
[C---:B------:R-:W-:Y:S06]  /*13db0*/  HMMA.16816.F32 R72, R120.reuse, R78, R112 ;  /* 0x0000004e7848723c */ /* 0x040fec0000001870 */
[C---:B------:R-:W-:Y:S06]  /*13dc0*/  HMMA.16816.F32 R84, R120.reuse, R92, R172 ;  /* 0x0000005c7854723c */ /* 0x040fec00000018ac */
[C---:B-1----:R-:W-:Y:S06]  /*13dd0*/  HMMA.16816.F32 R100, R120.reuse, R108, R100 ;  /* 0x0000006c7864723c */ /* 0x042fec0000001864 */
[C---:B------:R-:W-:Y:S06]  /*13de0*/  HMMA.16816.F32 R104, R120.reuse, R110, R144 ;  /* 0x0000006e7868723c */ /* 0x040fec0000001890 */
[C---:B------:R-:W-:Y:S06]  /*13df0*/  HMMA.16816.F32 R116, R120.reuse, R12, R116 ;  /* 0x0000000c7874723c */ /* 0x040fec0000001874 */
[----:B------:R-:W-:Y:S01]  /*13e00*/  HMMA.16816.F32 R120, R120, R14, R96 ;  /* 0x0000000e7878723c */ /* 0x000fe20000001860 */
[----:B------:R-:W-:-:S05]  /*13e10*/  FADD.FTZ R234, R224, R234 ;  /* 0x000000eae0ea7221 */ /* 0x000fca0000010000 */
        /* <DEDUP_REMOVED lines=9> */
[C---:B------:R-:W-:Y:S06]  /*13eb0*/  HMMA.16816.F32 R140, R124.reuse, R142, R128 ;  /* 0x0000008e7c8c723c */ /* 0x040fec0000001880 */
[----:B------:R-:W-:Y:S01]  /*13ec0*/  HMMA.16816.F32 R76, R124, R78, R24 ;  /* 0x0000004e7c4c723c */ /* 0x000fe20000001818 */
[----:B------:R-:W-:-:S05]  /*13ed0*/  IMAD.MOV.U32 R130, RZ, RZ, R227 ;  /* 0x000000ffff827224 */ /* 0x000fca00078e00e3 */
[----:B------:R-:W-:Y:S01]  /*13ee0*/  HMMA.16816.F32 R92, R124, R94, R16 ;  /* 0x0000005e7c5c723c */ /* 0x000fe20000001810 */
[----:B------:R-:W-:-:S05]  /*13ef0*/  IMAD.MOV.U32 R131, RZ, RZ, R209 ;  /* 0x000000ffff837224 */ /* 0x000fca00078e00d1 */
[----:B------:R-:W-:Y:S01]  /*13f00*/  HMMA.16816.F32 R108, R124, R110, R60 ;  /* 0x0000006e7c6c723c */ /* 0x000fe2000000183c */
[----:B------:R-:W-:-:S05]  /*13f10*/  IMAD.MOV.U32 R128, RZ, RZ, R217 ;  /* 0x000000ffff807224 */ /* 0x000fca00078e00d9 */
[----:B------:R-:W-:Y:S01]  /*13f20*/  HMMA.16816.F32 R112, R124, R12, R52 ;  /* 0x0000000c7c70723c */ /* 0x000fe20000001834 */
[----:B------:R-:W-:-:S05]  /*13f30*/  IMAD.MOV.U32 R129, RZ, RZ, R41 ;  /* 0x000000ffff817224 */ /* 0x000fca00078e0029 */
[----:B------:R-:W-:Y:S01]  /*13f40*/  HMMA.16816.F32 R124, R124, R14, R48 ;  /* 0x0000000e7c7c723c */ /* 0x000fe20000001830 */
[----:B------:R-:W-:-:S08]  /*13f50*/  NOP ;  /* 0x0000000000007918 */ /* 0x000fd00000000000 */
[----:B--2---:R-:W-:-:S15]  /*13f60*/  @P0 BRA `(.L_x_563) ;  /* 0x0000009800180947 */ /* 0x004fde0003800000 */
[----:B------:R-:W2:Y:S04]  /*13f70*/  LDL.64 R224, [R1+0x1a8] ;  /* 0x0001a80001e07983 */ /* 0x000ea80000100a00 */
        /* <DEDUP_REMOVED lines=9> */
[----:B------:R-:W4:Y:S01]  /*14010*/  @!P4 LDC.64 R12, c[0x0][0x220] ;  /* 0x00008800ff0ccb82 */ /* 0x000f220000000a00 */
[----:B------:R-:W-:Y:S01]  /*14020*/  UIMAD UR6, UR42, UR9, UR6 ;  /* 0x000000092a0672a4 */ /* 0x000fe2000f8e0206 */
[----:B------:R-:W-:Y:S02]  /*14030*/  IMAD.U32 R2, RZ, RZ, UR28 ;  /* 0x0000001cff027e24 */ /* 0x000fe4000f8e00ff */
[----:B------:R-:W-:Y:S01]  /*14040*/  IMAD.U32 R3, RZ, RZ, UR29 ;  /* 0x0000001dff037e24 */ /* 0x000fe2000f8e00ff */
[----:B------:R-:W-:-:S03]  /*14050*/  UIADD3 UR6, UR29, UR6, URZ ;  /* 0x000000061d067290 */ /* 0x000fc6000fffe03f */
[----:B------:R-:W4:Y:S03]  /*14060*/  @!P3 LDC.64 R10, c[0x0][0x220] ;  /* 0x00008800ff0abb82 */ /* 0x000f260000000a00 */
[----:B------:R-:W-:-:S05]  /*14070*/  IMAD.U32 R3, RZ, RZ, UR6 ;  /* 0x00000006ff037e24 */ /* 0x000fca000f8e00ff */
[----:B------:R-:W4:Y:S01]  /*14080*/  @!P5 LDC.64 R8, c[0x0][0x220] ;  /* 0x00008800ff08db82 */ /* 0x000f220000000a00 */
[----:B-----5:R-:W-:Y:S04]  /*14090*/  @P5 STS [R195+0x9000], RZ ;  /* 0x009000ffc3005388 */ /* 0x020fe80000000800 */
        /* <DEDUP_REMOVED lines=18> */
[C---:B------:R-:W-:Y:S02]  /*141c0*/  @!P5 LEA R8, P2, R2.reuse, R8, 0x1 ;  /* 0x000000080208d211 */ /* 0x040fe400078408ff */
[----:B------:R-:W-:Y:S01]  /*141d0*/  IADD3.X R3, R3, UR16, RZ, P6, !PT ;  /* 0x0000001003037c10 */ /* 0x000fe2000b7fe4ff */
[----:B------:R-:W-:Y:S01]  /*141e0*/  @!PT LDS RZ, [RZ] ;  /* 0x00000000fffff984 */ /* 0x000fe20000000800 */
[----:B------:R-:W-:Y:S01]  /*141f0*/  @!PT LDS RZ, [RZ] ;  /* 0x00000000fffff984 */ /* 0x000fe20000000800 */
[----:B------:R-:W-:Y:S01]  /*14200*/  @!PT LDS RZ, [RZ] ;  /* 0x00000000fffff984 */ /* 0x000fe20000000800 */
[----:B------:R2:W-:Y:S01]  /*14210*/  @!P4 LDGSTS.E.BYPASS.LTC128B.128 [R195+0xa000], desc[UR22][R12.64+0x40] ;  /* 0x0a0000400cc3cfae */ /* 0x0005e2000b901d56 */
[C---:B------:R-:W-:Y:S02]  /*14220*/  @!P4 LEA R6, P1, R2.reuse, R6, 0x1 ;  /* 0x000000060206c211 */ /* 0x040fe400078208ff */
[C-C-:B------:R-:W-:Y:S01]  /*14230*/  @!P5 LEA.HI.X R9, R2.reuse, R9, R3.reuse, 0x1, P2 ;  /* 0x000000090209d211 */ /* 0x140fe200010f0c03 */
        /* <DEDUP_REMOVED lines=10> */
[----:B------:R3:W-:Y:S01]  /*142e0*/  @!P5 LDGSTS.E.BYPASS.LTC128B.128 [R195+0x9800], desc[UR22][R8.64] ;  /* 0x0980000008c3dfae */ /* 0x0007e2000b901d56 */
[----:B-1----:R-:W-:-:S03]  /*142f0*/  @!P3 LEA R4, P0, R2, R14, 0x1 ;  /* 0x0000000e0204b211 */ /* 0x002fc600078008ff */
[----:B------:R-:W-:Y:S01]  /*14300*/  @P4 STS.128 [R195+0xa800], RZ ;  /* 0x00a800ffc3004388 */ /* 0x000fe20000000c00 */
[----:B------:R-:W-:-:S03]  /*14310*/  @!P3 LEA.HI.X R5, R2, R15, R3, 0x1, P0 ;  /* 0x0000000f0205b211 */ /* 0x000fc600000f0c03 */
[----:B------:R-:W-:Y:S01]  /*14320*/  @!PT LDS RZ, [RZ] ;  /* 0x00000000fffff984 */ /* 0x000fe20000000800 */
[----:B------:R-:W-:Y:S01]  /*14330*/  @!PT LDS RZ, [RZ] ;  /* 0x00000000fffff984 */ /* 0x000fe20000000800 */
[----:B------:R-:W-:Y:S01]  /*14340*/  @!PT LDS RZ, [RZ] ;  /* 0x00000000fffff984 */ /* 0x000fe20000000800 */
[----:B------:R-:W-:Y:S01]  /*14350*/  @!P4 LDGSTS.E.BYPASS.LTC128B.128 [R195+0xa800], desc[UR22][R6.64+0x40] ;  /* 0x0a80004006c3cfae */ /* 0x000fe2000b901d56 */
[----:B------:R-:W-:-:S03]  /*14360*/  PLOP3.LUT P0, PT, PT, PT, UP0, 0x80, 0x0 ;  /* 0x000000000000781c */ /* 0x000fc60003f0f008 */
[----:B------:R-:W-:Y:S04]  /*14370*/  @P3 STS.128 [R195+0xb800], RZ ;  /* 0x00b800ffc3003388 */ /* 0x000fe80000000c00 */
[----:B------:R-:W-:Y:S01]  /*14380*/  @!PT LDS RZ, [RZ] ;  /* 0x00000000fffff984 */ /* 0x000fe20000000800 */
[----:B------:R-:W-:Y:S01]  /*14390*/  @!PT LDS RZ, [RZ] ;  /* 0x00000000fffff984 */ /* 0x000fe20000000800 */
[----:B------:R-:W-:Y:S01]  /*143a0*/  @!PT LDS RZ, [RZ] ;  /* 0x00000000fffff984 */ /* 0x000fe20000000800 */
[----:B------:R1:W-:Y:S04]  /*143b0*/  @!P3 LDGSTS.E.BYPASS.LTC128B.128 [R195+0xb800], desc[UR22][R4.64+0x80] ;  /* 0x0b80008004c3bfae */ /* 0x0003e8000b901d56 */
[----:B--2---:R-:W-:Y:S04]  /*143c0*/  LDSM.16.M88.4 R12, [R192] ;  /* 0x00000000c00c783b */ /* 0x004fe80000000200 */
[----:B------:R-:W2:Y:S04]  /*143d0*/  LDSM.16.M88.4 R16, [R189+0x6000] ;  /* 0x00600000bd10783b */ /* 0x000ea80000000200 */
[----:B---3--:R-:W3:Y:S04]  /*143e0*/  LDSM.16.M88.4 R8, [R192+0x1000] ;  /* 0x00100000c008783b */ /* 0x008ee80000000200 */
[----:B------:R-:W-:Y:S04]  /*143f0*/  LDSM.16.M88.4 R32, [R189+0x6800] ;  /* 0x00680000bd20783b */ /* 0x000fe80000000200 */
[----:B------:R-:W4:Y:S04]  /*14400*/  LDSM.16.M88.4 R28, [R189+0x6c00] ;  /* 0x006c0000bd1c783b */ /* 0x000f280000000200 */
[----:B------:R-:W4:Y:S04]  /*14410*/  LDSM.16.M88.4 R40, [R189+0x6400] ;  /* 0x00640000bd28783b */ /* 0x000f280000000200 */
[----:B-1----:R-:W-:Y:S04]  /*14420*/  LDSM.16.M88.4 R4, [R193+0x1000] ;  /* 0x00100000c104783b */ /* 0x002fe80000000200 */
[----:B------:R-:W-:Y:S04]  /*14430*/  LDSM.16.M88.4 R52, [R191+0x6800] ;  /* 0x00680000bf34783b */ /* 0x000fe80000000200 */
[----:B------:R-:W1:Y:S04]  /*14440*/  LDSM.16.M88.4 R48, [R191+0x6c00] ;  /* 0x006c0000bf30783b */ /* 0x000e680000000200 */
[----:B------:R-:W1:Y:S04]  /*14450*/  LDSM.16.M88.4 R20, [R191+0x6400] ;  /* 0x00640000bf14783b */ /* 0x000e680000000200 */
[----:B------:R-:W1:Y:S01]  /*14460*/  LDSM.16.M88.4 R24, [R191+0x6000] ;  /* 0x00600000bf18783b */ /* 0x000e620000000200 */
[-C--:B--2---:R-:W-:Y:S03]  /*14470*/  HMMA.16816.F32 R200, R12, R16.reuse, RZ ;  /* 0x000000100cc8723c */ /* 0x084fe600000018ff */
[----:B------:R-:W0:Y:S03]  /*14480*/  LDGDEPBAR ;  /* 0x00000000000079af */ /* 0x000e260000000000 */
[C---:B---3--:R-:W-:Y:S06]  /*14490*/  HMMA.16816.F32 R180, R8.reuse, R16, RZ ;  /* 0x0000001008b4723c */ /* 0x048fec00000018ff */
[-C--:B------:R-:W-:Y:S06]  /*144a0*/  HMMA.16816.F32 R176, R8, R18.reuse, RZ ;  /* 0x0000001208b0723c */ /* 0x080fec00000018ff */
[----:B------:R-:W-:Y:S01]  /*144b0*/  HMMA.16816.F32 R204, R12, R18, RZ ;  /* 0x000000120ccc723c */ /* 0x000fe200000018ff */
[----:B------:R-:W2:Y:S05]  /*144c0*/  LDSM.16.M88.4 R16, [R193] ;  /* 0x00000000c110783b */ /* 0x000eaa0000000200 */
[C---:B----4-:R-:W-:Y:S06]  /*144d0*/  HMMA.16816.F32 R60, R8.reuse, R28, RZ ;  /* 0x0000001c083c723c */ /* 0x050fec00000018ff */
[C---:B------:R-:W-:Y:S06]  /*144e0*/  HMMA.16816.F32 R64, R8.reuse, R34, RZ ;  /* 0x000000220840723c */ /* 0x040fec00000018ff */
[C---:B------:R-:W-:Y:S06]  /*144f0*/  HMMA.16816.F32 R172, R8.reuse, R40, RZ ;  /* 0x0000002808ac723c */ /* 0x040fec00000018ff */
[C---:B------:R-:W-:Y:S06]  /*14500*/  HMMA.16816.F32 R128, R8.reuse, R32, RZ ;  /* 0x000000200880723c */ /* 0x040fec00000018ff */
[C---:B------:R-:W-:Y:S06]  /*14510*/  HMMA.16816.F32 R132, R8.reuse, R42, RZ ;  /* 0x0000002a0884723c */ /* 0x040fec00000018ff */
[----:B------:R-:W-:Y:S06]  /*14520*/  HMMA.16816.F32 R8, R8, R30, RZ ;  /* 0x0000001e0808723c */ /* 0x000fec00000018ff */
[C---:B-1----:R-:W-:Y:S06]  /*14530*/  HMMA.16816.F32 R220, R4.reuse, R48, R60 ;  /* 0x0000003004dc723c */ /* 0x042fec000000183c */
[----:B------:R-:W-:Y:S06]  /*14540*/  HMMA.16816.F32 R228, R4, R54, R64 ;  /* 0x0000003604e4723c */ /* 0x000fec0000001840 */
[C---:B------:R-:W-:Y:S06]  /*14550*/  HMMA.16816.F32 R184, R12.reuse, R40, RZ ;  /* 0x000000280cb8723c */ /* 0x040fec00000018ff */
[----:B------:R-:W-:Y:S06]  /*14560*/  HMMA.16816.F32 R196, R12, R42, RZ ;  /* 0x0000002a0cc4723c */ /* 0x000fec00000018ff */
[----:B------:R-:W-:Y:S06]  /*14570*/  HMMA.16816.F32 R244, R4, R20, R172 ;  /* 0x0000001404f4723c */ /* 0x000fec00000018ac */
[C---:B------:R-:W-:Y:S06]  /*14580*/  HMMA.16816.F32 R64, R12.reuse, R32, RZ ;  /* 0x000000200c40723c */ /* 0x040fec00000018ff */
[----:B------:R-:W-:Y:S06]  /*14590*/  HMMA.16816.F32 R60, R12, R34, RZ ;  /* 0x000000220c3c723c */ /* 0x000fec00000018ff */
[C---:B------:R-:W-:Y:S06]  /*145a0*/  HMMA.16816.F32 R248, R4.reuse, R24, R180 ;  /* 0x0000001804f8723c */ /* 0x040fec00000018b4 */
[C---:B------:R-:W-:Y:S06]  /*145b0*/  HMMA.16816.F32 R224, R4.reuse, R52, R128 ;  /* 0x0000003404e0723c */ /* 0x040fec0000001880 */
[C---:B------:R-:W-:Y:S06]  /*145c0*/  HMMA.16816.F32 R216, R4.reuse, R26, R176 ;  /* 0x0000001a04d8723c */ /* 0x040fec00000018b0 */
[C---:B------:R-:W-:Y:S06]  /*145d0*/  HMMA.16816.F32 R212, R4.reuse, R22, R132 ;  /* 0x0000001604d4723c */ /* 0x040fec0000001884 */
[----:B------:R-:W-:Y:S01]  /*145e0*/  HMMA.16816.F32 R208, R4, R50, R8 ;  /* 0x0000003204d0723c */ /* 0x000fe20000001808 */
[----:B------:R-:W-:Y:S04]  /*145f0*/  LDSM.16.M88.4 R4, [R192+0x3000] ;  /* 0x00300000c004783b */ /* 0x000fe80000000200 */
[----:B------:R-:W-:Y:S01]  /*14600*/  LDSM.16.M88.4 R8, [R192+0x2000] ;  /* 0x00200000c008783b */ /* 0x000fe20000000200 */
[C---:B------:R-:W-:Y:S06]  /*14610*/  HMMA.16816.F32 R40, R12.reuse, R28, RZ ;  /* 0x0000001c0c28723c */ /* 0x040fec00000018ff */
[----:B------:R-:W-:Y:S01]  /*14620*/  HMMA.16816.F32 R32, R12, R30, RZ ;  /* 0x0000001e0c20723c */ /* 0x000fe200000018ff */
[----:B------:R-:W1:Y:S04]  /*14630*/  LDSM.16.M88.4 R28, [R189+0x7800] ;  /* 0x00780000bd1c783b */ /* 0x000e680000000200 */
[----:B------:R-:W-:Y:S01]  /*14640*/  LDSM.16.M88.4 R12, [R189+0x7400] ;  /* 0x00740000bd0c783b */ /* 0x000fe20000000200 */
[C---:B--2---:R-:W-:Y:S06]  /*14650*/  HMMA.16816.F32 R200, R16.reuse, R24, R200 ;  /* 0x0000001810c8723c */ /* 0x044fec00000018c8 */
[C---:B------:R-:W-:Y:S01]  /*14660*/  HMMA.16816.F32 R172, R16.reuse, R26, R204 ;  /* 0x0000001a10ac723c */ /* 0x040fe200000018cc */
[----:B------:R-:W2:Y:S05]  /*14670*/  LDSM.16.M88.4 R24, [R189+0x7c00] ;  /* 0x007c0000bd18783b */ /* 0x000eaa0000000200 */
[C---:B------:R-:W-:Y:S06]  /*14680*/  HMMA.16816.F32 R176, R16.reuse, R20, R184 ;  /* 0x0000001410b0723c */ /* 0x040fec00000018b8 */
[C---:B------:R-:W-:Y:S01]  /*14690*/  HMMA.16816.F32 R132, R16.reuse, R22, R196 ;  /* 0x000000161084723c */ /* 0x040fe200000018c4 */
[----:B------:R-:W3:Y:S05]  /*146a0*/  LDSM.16.M88.4 R20, [R189+0x7000] ;  /* 0x00700000bd14783b */ /* 0x000eea0000000200 */
[C---:B------:R-:W-:Y:S06]  /*146b0*/  HMMA.16816.F32 R128, R16.reuse, R50, R32 ;  /* 0x000000321080723c */ /* 0x040fec0000001820 */
[----:B------:R-:W-:Y:S06]  /*146c0*/  HMMA.16816.F32 R196, R16, R52, R64 ;  /* 0x0000003410c4723c */ /* 0x000fec0000001840 */
[----:B-1----:R-:W-:Y:S06]  /*146d0*/  HMMA.16816.F32 R224, R4, R28, R224 ;  /* 0x0000001c04e0723c */ /* 0x002fec00000018e0 */
[----:B------:R-:W-:Y:S06]  /*146e0*/  HMMA.16816.F32 R184, R16, R48, R40 ;  /* 0x0000003010b8723c */ /* 0x000fec0000001828 */
[----:B--2---:R-:W-:Y:S06]  /*146f0*/  HMMA.16816.F32 R32, R4, R24, R220 ;  /* 0x000000180420723c */ /* 0x004fec00000018dc */
[----:B------:R-:W-:Y:S01]  /*14700*/  HMMA.16816.F32 R180, R16, R54, R60 ;  /* 0x0000003610b4723c */ /* 0x000fe2000000183c */
[----:B------:R-:W-:Y:S05]  /*14710*/  LDSM.16.M88.4 R52, [R191+0x7800] ;  /* 0x00780000bf34783b */ /* 0x000fea0000000200 */
[----:B------:R-:W-:Y:S01]  /*14720*/  IMAD.MOV.U32 R48, RZ, RZ, R224 ;  /* 0x000000ffff307224 */ /* 0x000fe200078e00e0 */
[----:B------:R-:W-:Y:S01]  /*14730*/  MOV R19, R225 ;  /* 0x000000e100137202 */ /* 0x000fe20000000f00 */
[----:B------:R-:W-:Y:S01]  /*14740*/  IMAD.MOV.U32 R18, RZ, RZ, R226 ;  /* 0x000000ffff127224 */ /* 0x000fe200078e00e2 */
[----:B---3--:R-:W-:Y:S01]  /*14750*/  HMMA.16816.F32 R60, R4, R22, R216 ;  /* 0x00000016043c723c */ /* 0x008fe200000018d8 */
[----:B------:R-:W-:-:S05]  /*14760*/  IMAD.MOV.U32 R17, RZ, RZ, R227 ;  /* 0x000000ffff117224 */ /* 0x000fca00078e00e3 */
[-C--:B------:R-:W-:Y:S03]  /*14770*/  HMMA.16816.F32 R220, R8, R20.reuse, R200 ;  /* 0x0000001408dc723c */ /* 0x080fe600000018c8 */
[----:B------:R-:W-:Y:S01]  /*14780*/  IMAD.MOV.U32 R16, RZ, RZ, R32 ;  /* 0x000000ffff107224 */ /* 0x000fe200078e0020 */
[----:B------:R-:W-:Y:S01]  /*14790*/  MOV R3, R33 ;  /* 0x0000002100037202 */ /* 0x000fe20000000f00 */
[----:B------:R-:W-:Y:S01]  /*147a0*/  IMAD.MOV.U32 R2, RZ, RZ, R34 ;  /* 0x000000ffff027224 */ /* 0x000fe200078e0022 */
[----:B------:R-:W-:Y:S01]  /*147b0*/  HMMA.16816.F32 R64, R4, R20, R248 ;  /* 0x000000140440723c */ /* 0x000fe200000018f8 */
[----:B------:R-:W-:-:S05]  /*147c0*/  IMAD.MOV.U32 R0, RZ, RZ, R35 ;  /* 0x000000ffff007224 */ /* 0x000fca00078e0023 */
[C---:B------:R-:W-:Y:S06]  /*147d0*/  HMMA.16816.F32 R40, R4.reuse, R12, R244 ;  /* 0x0000000c0428723c */ /* 0x040fec00000018f4 */
[C---:B------:R-:W-:Y:S06]  /*147e0*/  HMMA.16816.F32 R32, R4.reuse, R14, R212 ;  /* 0x0000000e0420723c */ /* 0x040fec00000018d4 */
[C---:B------:R-:W-:Y:S06]  /*147f0*/  HMMA.16816.F32 R228, R4.reuse, R30, R228 ;  /* 0x0000001e04e4723c */ /* 0x040fec00000018e4 */
[----:B------:R-:W-:Y:S01]  /*14800*/  HMMA.16816.F32 R224, R4, R26, R208 ;  /* 0x0000001a04e0723c */ /* 0x000fe200000018d0 */
[----:B------:R-:W-:Y:S05]  /*14810*/  LDSM.16.M88.4 R4, [R193+0x3000] ;  /* 0x00300000c104783b */ /* 0x000fea0000000200 */
[C---:B------:R-:W-:Y:S01]  /*14820*/  HMMA.16816.F32 R216, R8.reuse, R22, R172 ;  /* 0x0000001608d8723c */ /* 0x040fe200000018ac */
[----:B------:R-:W1:Y:S05]  /*14830*/  LDSM.16.M88.4 R20, [R191+0x7000] ;  /* 0x00700000bf14783b */ /* 0x000e6a0000000200 */
[C---:B------:R-:W-:Y:S01]  /*14840*/  HMMA.16816.F32 R200, R8.reuse, R14, R132 ;  /* 0x0000000e08c8723c */ /* 0x040fe20000001884 */
[----:B------:R-:W-:Y:S01]  /*14850*/  IMAD.MOV.U32 R172, RZ, RZ, R48 ;  /* 0x000000ffffac7224 */ /* 0x000fe200078e0030 */
[----:B------:R-:W-:Y:S01]  /*14860*/  MOV R173, R19 ;  /* 0x0000001300ad7202 */ /* 0x000fe20000000f00 */
[----:B------:R-:W-:Y:S01]  /*14870*/  IMAD.MOV.U32 R174, RZ, RZ, R18 ;  /* 0x000000ffffae7224 */ /* 0x000fe200078e0012 */
[----:B------:R-:W-:Y:S01]  /*14880*/  LDSM.16.M88.4 R48, [R191+0x7c00] ;  /* 0x007c0000bf30783b */ /* 0x000fe20000000200 */
[----:B------:R-:W-:Y:S01]  /*14890*/  IMAD.MOV.U32 R175, RZ, RZ, R17 ;  /* 0x000000ffffaf7224 */ /* 0x000fe200078e0011 */
[----:B------:R-:W-:Y:S01]  /*148a0*/  HMMA.16816.F32 R208, R8, R12, R176 ;  /* 0x0000000c08d0723c */ /* 0x000fe200000018b0 */
[----:B------:R-:W-:Y:S01]  /*148b0*/  IMAD.MOV.U32 R132, RZ, RZ, R16 ;  /* 0x000000ffff847224 */ /* 0x000fe200078e0010 */
[----:B------:R-:W2:Y:S01]  /*148c0*/  LDSM.16.M88.4 R12, [R191+0x7400] ;  /* 0x00740000bf0c783b */ /* 0x000ea20000000200 */
[----:B------:R-:W-:Y:S01]  /*148d0*/  MOV R133, R3 ;  /* 0x0000000300857202 */ /* 0x000fe20000000f00 */
[----:B------:R-:W-:-:S02]  /*148e0*/  IMAD.MOV.U32 R134, RZ, RZ, R2 ;  /* 0x000000ffff867224 */ /* 0x000fc400078e0002 */
[----:B------:R-:W3:Y:S01]  /*148f0*/  LDSM.16.M88.4 R16, [R193+0x2000] ;  /* 0x00200000c110783b */ /* 0x000ee20000000200 */
[----:B------:R-:W-:Y:S01]  /*14900*/  HMMA.16816.F32 R176, R8, R28, R196 ;  /* 0x0000001c08b0723c */ /* 0x000fe200000018c4 */
[----:B------:R-:W-:-:S05]  /*14910*/  IMAD.MOV.U32 R135, RZ, RZ, R0 ;  /* 0x000000ffff877224 */ /* 0x000fca00078e0000 */
[C---:B------:R-:W-:Y:S06]  /*14920*/  HMMA.16816.F32 R248, R8.reuse, R30, R180 ;  /* 0x0000001e08f8723c */ /* 0x040fec00000018b4 */
[C---:B------:R-:W-:Y:S06]  /*14930*/  HMMA.16816.F32 R244, R8.reuse, R24, R184 ;  /* 0x0000001808f4723c */ /* 0x040fec00000018b8 */
[----:B------:R-:W-:Y:S01]  /*14940*/  HMMA.16816.F32 R212, R8, R26, R128 ;  /* 0x0000001a08d4723c */ /* 0x000fe20000001880 */
[----:B------:R-:W-:Y:S05]  /*14950*/  LDSM.16.M88.4 R8, [R189+0x8400] ;  /* 0x00840000bd08783b */ /* 0x000fea0000000200 */
[----:B------:R-:W-:Y:S01]  /*14960*/  IMAD.MOV.U32 R28, RZ, RZ, R176 ;  /* 0x000000ffff1c7224 */ /* 0x000fe200078e00b0 */
[----:B------:R-:W-:Y:S01]  /*14970*/  MOV R3, R177 ;  /* 0x000000b100037202 */ /* 0x000fe20000000f00 */
[----:B------:R-:W-:Y:S01]  /*14980*/  IMAD.MOV.U32 R2, RZ, RZ, R178 ;  /* 0x000000ffff027224 */ /* 0x000fe200078e00b2 */
[----:B-1----:R-:W-:Y:S01]  /*14990*/  HMMA.16816.F32 R204, R4, R20, R64 ;  /* 0x0000001404cc723c */ /* 0x002fe20000001840 */
[----:B------:R-:W-:-:S05]  /*149a0*/  IMAD.MOV.U32 R0, RZ, RZ, R179 ;  /* 0x000000ffff007224 */ /* 0x000fca00078e00b3 */
[C---:B------:R-:W-:Y:S06]  /*149b0*/  HMMA.16816.F32 R196, R4.reuse, R22, R60 ;  /* 0x0000001604c4723c */ /* 0x040fec000000183c */
[C---:B------:R-:W-:Y:S06]  /*149c0*/  HMMA.16816.F32 R176, R4.reuse, R52, R172 ;  /* 0x0000003404b0723c */ /* 0x040fec00000018ac */
[C---:B--2---:R-:W-:Y:S01]  /*149d0*/  HMMA.16816.F32 R184, R4.reuse, R12, R40 ;  /* 0x0000000c04b8723c */ /* 0x044fe20000001828 */
[----:B------:R-:W-:Y:S05]  /*149e0*/  LDSM.16.M88.4 R40, [R189+0x8800] ;  /* 0x00880000bd28783b */ /* 0x000fea0000000200 */
[C---:B------:R-:W-:Y:S01]  /*149f0*/  HMMA.16816.F32 R180, R4.reuse, R14, R32 ;  /* 0x0000000e04b4723c */ /* 0x040fe20000001820 */
[----:B------:R-:W-:Y:S05]  /*14a00*/  LDSM.16.M88.4 R32, [R189+0x8c00] ;  /* 0x008c0000bd20783b */ /* 0x000fea0000000200 */
[C---:B------:R-:W-:Y:S06]  /*14a10*/  HMMA.16816.F32 R172, R4.reuse, R54, R228 ;  /* 0x0000003604ac723c */ /* 0x040fec00000018e4 */
[----:B------:R-:W-:Y:S01]  /*14a20*/  HMMA.16816.F32 R132, R4, R48, R132 ;  /* 0x000000300484723c */ /* 0x000fe20000001884 */
[----:B------:R-:W-:Y:S01]  /*14a30*/  IMAD.MOV.U32 R228, RZ, RZ, R28 ;  /* 0x000000ffffe47224 */ /* 0x000fe200078e001c */
[----:B------:R-:W-:Y:S01]  /*14a40*/  MOV R229, R3 ;  /* 0x0000000300e57202 */ /* 0x000fe20000000f00 */
[----:B------:R-:W-:-:S02]  /*14a50*/  IMAD.MOV.U32 R230, RZ, RZ, R2 ;  /* 0x000000ffffe67224 */ /* 0x000fc400078e0002 */
[----:B------:R-:W-:Y:S01]  /*14a60*/  IMAD.MOV.U32 R231, RZ, RZ, R0 ;  /* 0x000000ffffe77224 */ /* 0x000fe200078e0000 */
[----:B------:R-:W-:Y:S01]  /*14a70*/  HMMA.16816.F32 R128, R4, R50, R224 ;  /* 0x000000320480723c */ /* 0x000fe200000018e0 */
[----:B------:R-:W-:Y:S05]  /*14a80*/  LDSM.16.M88.4 R4, [R192+0x5000] ;  /* 0x00500000c004783b */ /* 0x000fea0000000200 */
[C---:B---3--:R-:W-:Y:S06]  /*14a90*/  HMMA.16816.F32 R64, R16.reuse, R20, R220 ;  /* 0x000000141040723c */ /* 0x048fec00000018dc */
[C---:B------:R-:W-:Y:S01]  /*14aa0*/  HMMA.16816.F32 R60, R16.reuse, R22, R216 ;  /* 0x00000016103c723c */ /* 0x040fe200000018d8 */
[----:B------:R-:W1:Y:S05]  /*14ab0*/  LDSM.16.M88.4 R20, [R189+0x8000] ;  /* 0x00800000bd14783b */ /* 0x000e6a0000000200 */
[C---:B------:R-:W-:Y:S06]  /*14ac0*/  HMMA.16816.F32 R28, R16.reuse, R12, R208 ;  /* 0x0000000c101c723c */ /* 0x040fec00000018d0 */
[C---:B------:R-:W-:Y:S01]  /*14ad0*/  HMMA.16816.F32 R24, R16.reuse, R14, R200 ;  /* 0x0000000e1018723c */ /* 0x040fe200000018c8 */
[----:B------:R-:W2:Y:S05]  /*14ae0*/  LDSM.16.M88.4 R12, [R192+0x4000] ;  /* 0x00400000c00c783b */ /* 0x000eaa0000000200 */
[C---:B------:R-:W-:Y:S06]  /*14af0*/  HMMA.16816.F32 R216, R16.reuse, R52, R228 ;  /* 0x0000003410d8723c */ /* 0x040fec00000018e4 */
[C---:B------:R-:W-:Y:S06]  /*14b00*/  HMMA.16816.F32 R248, R16.reuse, R54, R248 ;  /* 0x0000003610f8723c */ /* 0x040fec00000018f8 */
[C---:B------:R-:W-:Y:S06]  /*14b10*/  HMMA.16816.F32 R244, R16.reuse, R48, R244 ;  /* 0x0000003010f4723c */ /* 0x040fec00000018f4 */
[----:B------:R-:W-:Y:S01]  /*14b20*/  HMMA.16816.F32 R212, R16, R50, R212 ;  /* 0x0000003210d4723c */ /* 0x000fe200000018d4 */
[----:B------:R-:W-:Y:S05]  /*14b30*/  LDSM.16.M88.4 R16, [R191+0x8c00] ;  /* 0x008c0000bf10783b */ /* 0x000fea0000000200 */
        /* <DEDUP_REMOVED lines=12> */
[C---:B------:R-:W-:Y:S01]  /*14c00*/  HMMA.16816.F32 R64, R12.reuse, R8, R28 ;  /* 0x000000080c40723c */ /* 0x040fe2000000181c */
[----:B------:R-:W2:Y:S05]  /*14c10*/  LDSM.16.M88.4 R28, [R191+0x8000] ;  /* 0x00800000bf1c783b */ /* 0x000eaa0000000200 */
[C---:B------:R-:W-:Y:S01]  /*14c20*/  HMMA.16816.F32 R60, R12.reuse, R10, R24 ;  /* 0x0000000a0c3c723c */ /* 0x040fe20000001818 */
[----:B------:R-:W3:Y:S04]  /*14c30*/  LDSM.16.M88.4 R8, [R193+0x4000] ;  /* 0x00400000c108783b */ /* 0x000ee80000000200 */
[----:B------:R-:W4:Y:S01]  /*14c40*/  LDSM.16.M88.4 R24, [R191+0x8400] ;  /* 0x00840000bf18783b */ /* 0x000f220000000200 */
[----:B------:R-:W-:Y:S01]  /*14c50*/  HMMA.16816.F32 R52, R12, R40, R216 ;  /* 0x000000280c34723c */ /* 0x000fe200000018d8 */
[----:B------:R-:W-:-:S05]  /*14c60*/  DEPBAR.LE SB0, 0x0 ;  /* 0x000080000000791a */ /* 0x000fca0000000000 */
[C---:B------:R-:W-:Y:S06]  /*14c70*/  HMMA.16816.F32 R48, R12.reuse, R42, R248 ;  /* 0x0000002a0c30723c */ /* 0x040fec00000018f8 */
[C---:B------:R-:W-:Y:S06]  /*14c80*/  HMMA.16816.F32 R40, R12.reuse, R32, R244 ;  /* 0x000000200c28723c */ /* 0x040fec00000018f4 */
[----:B------:R-:W-:Y:S06]  /*14c90*/  HMMA.16816.F32 R12, R12, R34, R212 ;  /* 0x000000220c0c723c */ /* 0x000fec00000018d4 */
[C---:B-1----:R-:W-:Y:S06]  /*14ca0*/  HMMA.16816.F32 R212, R4.reuse, R16, R176 ;  /* 0x0000001004d4723c */ /* 0x042fec00000018b0 */
        /* <DEDUP_REMOVED lines=8> */
[C---:B----4-:R-:W-:Y:S06]  /*14d30*/  HMMA.16816.F32 R200, R4.reuse, R24, R200 ;  /* 0x0000001804c8723c */ /* 0x050fec00000018c8 */
[C---:B------:R-:W-:Y:S06]  /*14d40*/  HMMA.16816.F32 R196, R4.reuse, R26, R196 ;  /* 0x0000001a04c4723c */ /* 0x040fec00000018c4 */
[----:B------:R-:W-:Y:S06]  /*14d50*/  HMMA.16816.F32 R216, R4, R18, R172 ;  /* 0x0000001204d8723c */ /* 0x000fec00000018ac */
[C---:B------:R-:W-:Y:S06]  /*14d60*/  HMMA.16816.F32 R28, R8.reuse, R24, R64 ;  /* 0x00000018081c723c */ /* 0x040fec0000001840 */
[C---:B------:R-:W-:Y:S06]  /*14d70*/  HMMA.16816.F32 R60, R8.reuse, R26, R60 ;  /* 0x0000001a083c723c */ /* 0x040fec000000183c */
[C---:B------:R-:W-:Y:S06]  /*14d80*/  HMMA.16816.F32 R40, R8.reuse, R16, R40 ;  /* 0x000000100828723c */ /* 0x040fec0000001828 */
[----:B------:R-:W-:Y:S01]  /*14d90*/  HMMA.16816.F32 R20, R8, R18, R12 ;  /* 0x000000120814723c */ /* 0x000fe2000000180c */
[----:B------:R-:W-:Y:S06]  /*14da0*/  BAR.SYNC.DEFER_BLOCKING 0x0 ;  /* 0x0000000000007b1d */ /* 0x000fec0000010000 */
[----:B------:R-:W-:-:S02]  /*14db0*/  NOP ;  /* 0x0000000000007918 */ /* 0x000fc40000000000 */
[----:B------:R-:W-:-:S15]  /*14dc0*/  @!P0 BRA `(.L_x_567) ;  /* 0x0000000400148947 */ /* 0x000fde0003800000 */
[----:B------:R-:W2:Y:S04]  /*14dd0*/  LDL.64 R238, [R1+0x138] ;  /* 0x0001380001ee7983 */ /* 0x000ea80000100a00 */
[----:B------:R-:W3:Y:S01]  /*14de0*/  LDL.64 R242, [R1+0x130] ;  /* 0x0001300001f27983 */ /* 0x000ee20000100a00 */
[----:B------:R-:W-:Y:S01]  /*14df0*/  UIADD3 UR7, UR18, -0x4, URZ ;  /* 0xfffffffc12077890 */ /* 0x000fe2000fffe03f */
[----:B------:R-:W1:Y:S03]  /*14e00*/  @!P5 LDC.64 R4, c[0x0][0x218] ;  /* 0x00008600ff04db82 */ /* 0x000e660000000a00 */
[----:B------:R-:W-:-:S05]  /*14e10*/  USHF.R.S32.HI UR6, URZ, 0x1f, UR7 ;  /* 0x0000001f3f067899 */ /* 0x000fca0008011407 */
[----:B------:R-:W4:Y:S01]  /*14e20*/  @!P4 LDC.64 R6, c[0x0][0x218] ;  /* 0x00008600ff06cb82 */ /* 0x000f220000000a00 */
[----:B------:R-:W-:-:S07]  /*14e30*/  UIMAD UR6, UR6, UR10, URZ ;  /* 0x0000000a060672a4 */ /* 0x000fce000f8e023f */
[----:B------:R-:W5:Y:S01]  /*14e40*/  @!P3 LDC.64 R8, c[0x0][0x218] ;  /* 0x00008600ff08bb82 */ /* 0x000f620000000a00 */
[----:B------:R-:W-:Y:S02]  /*14e50*/  UIMAD.WIDE.U32 UR8, UR7, UR10, URZ ;  /* 0x0000000a070872a5 */ /* 0x000fe4000f8e003f */
[----:B------:R-:W-:-:S05]  /*14e60*/  UIMAD UR6, UR7, UR11, UR6 ;  /* 0x0000000b070672a4 */ /* 0x000fca000f8e0206 */
[----:B------:R-:W5:Y:S01]  /*14e70*/  @!P5 LDC.64 R14, c[0x0][0x218] ;  /* 0x00008600ff0edb82 */ /* 0x000f620000000a00 */
[----:B------:R-:W-:Y:S01]  /*14e80*/  UIADD3 UR6, UR9, UR6, URZ ;  /* 0x0000000609067290 */ /* 0x000fe2000fffe03f */
[----:B------:R-:W-:-:S06]  /*14e90*/  IMAD.U32 R0, RZ, RZ, UR8 ;  /* 0x00000008ff007e24 */ /* 0x000fcc000f8e00ff */
[----:B------:R-:W5:Y:S01]  /*14ea0*/  @!P4 LDC.64 R16, c[0x0][0x218] ;  /* 0x00008600ff10cb82 */ /* 0x000f620000000a00 */
[----:B------:R-:W-:Y:S02]  /*14eb0*/  IMAD.U32 R3, RZ, RZ, UR8 ;  /* 0x00000008ff037e24 */ /* 0x000fe4000f8e00ff */
[----:B------:R-:W-:Y:S01]  /*14ec0*/  IMAD.U32 R2, RZ, RZ, UR6 ;  /* 0x00000006ff027e24 */ /* 0x000fe2000f8e00ff */
[----:B------:R1:W-:Y:S04]  /*14ed0*/  @P5 STS [R195+0x6000], RZ ;  /* 0x006000ffc3005388 */ /* 0x0003e80000000800 */
[----:B------:R1:W-:Y:S04]  /*14ee0*/  @P5 STS [R195+0x6004], RZ ;  /* 0x006004ffc3005388 */ /* 0x0003e80000000800 */
[----:B------:R1:W-:Y:S01]  /*14ef0*/  @P5 STS.64 [R195+0x6008], RZ ;  /* 0x006008ffc3005388 */ /* 0x0003e20000000a00 */
[----:B------:R-:W-:Y:S01]  /*14f00*/  BSSY B0, `(.L_x_568) ;  /* 0x0000030000007945 */ /* 0x000fe20003800000 */
[----:B--2---:R-:W-:-:S04]  /*14f10*/  LEA R0, P1, R0, R238, 0x6 ;  /* 0x000000ee00007211 */ /* 0x004fc800078230ff */
[----:B---3--:R-:W-:Y:S02]  /*14f20*/  LEA.HI.X R2, R3, R243, R2, 0x6, P1 ;  /* 0x000000f303027211 */ /* 0x008fe400008f3402 */
[C---:B-1----:R-:W-:Y:S02]  /*14f30*/  @!P5 LEA R12, P6, R0.reuse, R4, 0x1 ;  /* 0x00000004000cd211 */ /* 0x042fe400078c08ff */
[C---:B----4-:R-:W-:Y:S02]  /*14f40*/  @!P4 LEA R10, P2, R0.reuse, R6, 0x1 ;  /* 0x00000006000ac211 */ /* 0x050fe400078408ff */
[C---:B-----5:R-:W-:Y:S02]  /*14f50*/  @!P3 LEA R8, P1, R0.reuse, R8, 0x1 ;  /* 0x000000080008b211 */ /* 0x060fe400078208ff */
[C-C-:B------:R-:W-:Y:S02]  /*14f60*/  @!P5 LEA.HI.X R13, R0.reuse, R5, R2.reuse, 0x1, P6 ;  /* 0x00000005000dd211 */ /* 0x140fe400030f0c02 */
[----:B------:R-:W-:-:S02]  /*14f70*/  @!P4 LEA.HI.X R11, R0, R7, R2, 0x1, P2 ;  /* 0x00000007000bc211 */ /* 0x000fc400010f0c02 */
[C---:B------:R-:W-:Y:S01]  /*14f80*/  @!P3 LEA.HI.X R9, R0.reuse, R9, R2, 0x1, P1 ;  /* 0x000000090009b211 */ /* 0x040fe200008f0c02 */
[----:B------:R-:W-:Y:S01]  /*14f90*/  @!PT LDS RZ, [RZ] ;  /* 0x00000000fffff984 */ /* 0x000fe20000000800 */
[----:B------:R-:W-:Y:S01]  /*14fa0*/  @!PT LDS RZ, [RZ] ;  /* 0x00000000fffff984 */ /* 0x000fe20000000800 */
[----:B------:R-:W-:Y:S01]  /*14fb0*/  @!PT LDS RZ, [RZ] ;  /* 0x00000000fffff984 */ /* 0x000fe20000000800 */
[----:B------:R1:W-:Y:S01]  /*14fc0*/  @!P5 LDGSTS.E.BYPASS.LTC128B.128 [R195+0x6000], desc[UR22][R12.64] ;  /* 0x060000000cc3dfae */ /* 0x0003e2000b901d56 */
[----:B------:R-:W-:-:S04]  /*14fd0*/  IADD3 R0, P1, R0, UR31, RZ ;  /* 0x0000001f00007c10 */ /* 0x000fc8000ff3e0ff */
[----:B------:R-:W-:Y:S02]  /*14fe0*/  @!P5 LEA R6, P2, R0, R14, 0x1 ;  /* 0x0000000e0006d211 */ /* 0x000fe400078408ff */
[----:B------:R-:W-:Y:S02]  /*14ff0*/  IADD3.X R2, R2, UR30, RZ, P1, !PT ;  /* 0x0000001e02027c10 */ /* 0x000fe40008ffe4ff */
[C---:B------:R-:W-:Y:S01]  /*15000*/  @!P4 LEA R4, P1, R0.reuse, R16, 0x1 ;  /* 0x000000100004c211 */ /* 0x040fe200078208ff */
[----:B------:R1:W-:Y:S01]  /*15010*/  @P4 STS.128 [R195+0x7000], RZ ;  /* 0x007000ffc3004388 */ /* 0x0003e20000000c00 */
[C-C-:B------:R-:W-:Y:S02]  /*15020*/  @!P5 LEA.HI.X R7, R0.reuse, R15, R2.reuse, 0x1, P2 ;  /* 0x0000000f0007d211 */ /* 0x140fe400010f0c02 */
[----:B------:R-:W-:Y:S01]  /*15030*/  @!P4 LEA.HI.X R5, R0, R17, R2, 0x1, P1 ;  /* 0x000000110005c211 */ /* 0x000fe200008f0c02 */
        /* <DEDUP_REMOVED lines=28> */
.L_x_569:
[----:B------:R-:W-:Y:S05]  /*15200*/  BSYNC B0 ;  /* 0x0000000000007941 */ /* 0x000fea0003800000 */
.L_x_568:
[----:B------:R-:W0:Y:S02]  /*15210*/  LDGDEPBAR ;  /* 0x00000000000079af */ /* 0x000e240000000000 */
.L_x_567:
[----:B-12---:R-:W2:Y:S04]  /*15220*/  LDL.LU.64 R4, [R1+0x40] ;  /* 0x0000400001047983 */ /* 0x006ea80000300a00 */
[----:B------:R-:W3:Y:S01]  /*15230*/  LDL.LU.64 R2, [R1+0x1b8] ;  /* 0x0001b80001027983 */ /* 0x000ee20000300a00 */
[----:B------:R-:W-:-:S03]  /*15240*/  IMAD.U32 R0, RZ, RZ, UR42 ;  /* 0x0000002aff007e24 */ /* 0x000fc6000f8e00ff */
[----:B------:R-:W-:Y:S04]  /*15250*/  STL [R1+0x264], R233 ;  /* 0x000264e901007387 */ /* 0x000fe80000100800 */
[----:B------:R-:W-:Y:S04]  /*15260*/  STL [R1+0x260], R36 ;  /* 0x0002602401007387 */ /* 0x000fe80000100800 */
[----:B------:R1:W-:Y:S04]  /*15270*/  STL [R1+0x25c], R37 ;  /* 0x00025c2501007387 */ /* 0x0003e80000100800 */
[----:B------:R-:W-:Y:S04]  /*15280*/  STL [R1+0x258], R46 ;  /* 0x0002582e01007387 */ /* 0x000fe80000100800 */
[----:B------:R-:W-:Y:S04]  /*15290*/  STL [R1+0x254], R47 ;  /* 0x0002542f01007387 */ /* 0x000fe80000100800 */
[----:B------:R-:W-:Y:S04]  /*152a0*/  STL [R1+0x250], R44 ;  /* 0x0002502c01007387 */ /* 0x000fe80000100800 */
[----:B------:R-:W-:Y:S04]  /*152b0*/  STL [R1+0x24c], R45 ;  /* 0x00024c2d01007387 */ /* 0x000fe80000100800 */
[----:B------:R-:W-:Y:S04]  /*152c0*/  STL [R1+0x244], R188 ;  /* 0x000244bc01007387 */ /* 0x000fe80000100800 */
[----:B------:R-:W-:Y:S04]  /*152d0*/  STL [R1+0x240], R190 ;  /* 0x000240be01007387 */ /* 0x000fe80000100800 */
[----:B------:R-:W-:Y:S04]  /*152e0*/  STL [R1+0x1dc], R195 ;  /* 0x0001dcc301007387 */ /* 0x000fe80000100800 */
[----:B------:R-:W-:Y:S04]  /*152f0*/  STL [R1+0x1d8], R193 ;  /* 0x0001d8c101007387 */ /* 0x000fe80000100800 */
[----:B------:R4:W-:Y:S04]  /*15300*/  STL.64 [R1+0x1d0], R38 ;  /* 0x0001d02601007387 */ /* 0x0009e80000100a00 */
[----:B------:R-:W-:Y:S04]  /*15310*/  STL [R1+0x1c8], R192 ;  /* 0x0001c8c001007387 */ /* 0x000fe80000100800 */
[----:B------:R-:W-:Y:S04]  /*15320*/  STL [R1+0x1c4], R191 ;  /* 0x0001c4bf01007387 */ /* 0x000fe80000100800 */
[----:B------:R-:W-:Y:S04]  /*15330*/  STL [R1+0x1c0], R189 ;  /* 0x0001c0bd01007387 */ /* 0x000fe80000100800 */
[----:B-1----:R-:W3:Y:S04]  /*15340*/  LDL.LU R37, [R1+0x68] ;  /* 0x0000680001257983 */ /* 0x002ee80000300800 */
[----:B------:R-:W3:Y:S04]  /*15350*/  LDL.LU R231, [R1+0x54] ;  /* 0x0000540001e77983 */ /* 0x000ee80000300800 */
[----:B------:R-:W3:Y:S04]  /*15360*/  LDL.LU R230, [R1+0x30] ;  /* 0x0000300001e67983 */ /* 0x000ee80000300800 */
[----:B------:R-:W3:Y:S01]  /*15370*/  LDL.LU R233, [R1+0x50] ;  /* 0x0000500001e97983 */ /* 0x000ee20000300800 */
[----:B------:R-:W1:Y:S03]  /*15380*/  S2R R6, SR_TID.X ;  /* 0x0000000000067919 */ /* 0x000e660000002100 */
[----:B----4-:R-:W4:Y:S01]  /*15390*/  LDL.LU.64 R38, [R1+0x38] ;  /* 0x0000380001267983 */ /* 0x010f220000300a00 */
[----:B-1----:R-:W-:-:S05]  /*153a0*/  IMAD.SHL.U32 R6, R6, 0x2, RZ ;  /* 0x0000000206067824 */ /* 0x002fca00078e00ff */
[----:B------:R-:W-:-:S05]  /*153b0*/  LOP3.LUT R6, R6, 0x6, RZ, 0xc0, !PT ;  /* 0x0000000606067812 */ /* 0x000fca00078ec0ff */
[----:B------:R-:W-:-:S04]  /*153c0*/  IMAD R0, R0, 0x40, R6 ;  /* 0x0000004000007824 */ /* 0x000fc800078e0206 */
[C---:B------:R-:W-:Y:S01]  /*153d0*/  VIADD R16, R0.reuse, 0x1 ;  /* 0x0000000100107836 */ /* 0x040fe20000000000 */
[CC--:B------:R-:W-:Y:S01]  /*153e0*/  ISETP.GE.AND P1, PT, R0.reuse, R56.reuse, PT ;  /* 0x000000380000720c */ /* 0x0c0fe20003f26270 */
[C---:B------:R-:W-:Y:S02]  /*153f0*/  VIADD R15, R0.reuse, 0x8 ;  /* 0x00000008000f7836 */ /* 0x040fe40000000000 */
[C---:B------:R-:W-:Y:S02]  /*15400*/  VIADD R14, R0.reuse, 0x9 ;  /* 0x00000009000e7836 */ /* 0x040fe40000000000 */
[----:B------:R-:W-:Y:S01]  /*15410*/  VIADD R13, R0, 0x10 ;  /* 0x00000010000d7836 */ /* 0x000fe20000000000 */
[----:B------:R-:W-:Y:S01]  /*15420*/  FSEL R33, R176, -INF , !P1 ;  /* 0xff800000b0217808 */ /* 0x000fe20004800000 */
[----:B------:R-:W-:Y:S01]  /*15430*/  VIADD R12, R0, 0x11 ;  /* 0x00000011000c7836 */ /* 0x000fe20000000000 */
[-C--:B------:R-:W-:Y:S01]  /*15440*/  ISETP.GE.AND P2, PT, R16, R56.reuse, PT ;  /* 0x000000381000720c */ /* 0x080fe20003f46270 */
[C---:B------:R-:W-:Y:S01]  /*15450*/  VIADD R11, R0.reuse, 0x18 ;  /* 0x00000018000b7836 */ /* 0x040fe20000000000 */
[-C--:B------:R-:W-:Y:S01]  /*15460*/  ISETP.GE.AND P1, PT, R15, R56.reuse, PT ;  /* 0x000000380f00720c */ /* 0x080fe20003f26270 */
[----:B------:R-:W-:Y:S01]  /*15470*/  VIADD R10, R0, 0x19 ;  /* 0x00000019000a7836 */ /* 0x000fe20000000000 */
[----:B------:R-:W-:Y:S01]  /*15480*/  ISETP.GE.AND P3, PT, R14, R56, PT ;  /* 0x000000380e00720c */ /* 0x000fe20003f66270 */
[----:B------:R-:W-:-:S02]  /*15490*/  VIADD R9, R0, 0x20 ;  /* 0x0000002000097836 */ /* 0x000fc40000000000 */
[C---:B------:R-:W-:Y:S01]  /*154a0*/  VIADD R8, R0.reuse, 0x21 ;  /* 0x0000002100087836 */ /* 0x040fe20000000000 */
[-C--:B------:R-:W-:Y:S01]  /*154b0*/  ISETP.GE.AND P5, PT, R13, R56.reuse, PT ;  /* 0x000000380d00720c */ /* 0x080fe20003fa6270 */
[C---:B------:R-:W-:Y:S01]  /*154c0*/  VIADD R7, R0.reuse, 0x28 ;  /* 0x0000002800077836 */ /* 0x040fe20000000000 */
[----:B------:R-:W-:Y:S01]  /*154d0*/  FSEL R177, R177, -INF , !P2 ;  /* 0xff800000b1b17808 */ /* 0x000fe20005000000 */
[----:B------:R-:W-:Y:S01]  /*154e0*/  VIADD R6, R0, 0x29 ;  /* 0x0000002900067836 */ /* 0x000fe20000000000 */
[----:B------:R-:W-:Y:S02]  /*154f0*/  FSEL R176, R128, -INF , !P1 ;  /* 0xff80000080b07808 */ /* 0x000fe40004800000 */
[----:B------:R-:W-:Y:S02]  /*15500*/  FSEL R175, R129, -INF , !P3 ;  /* 0xff80000081af7808 */ /* 0x000fe40005800000 */
[-C--:B------:R-:W-:Y:S02]  /*15510*/  ISETP.GE.AND P6, PT, R12, R56.reuse, PT ;  /* 0x000000380c00720c */ /* 0x080fe40003fc6270 */
[----:B------:R-:W-:-:S02]  /*15520*/  ISETP.GE.AND P4, PT, R11, R56, PT ;  /* 0x000000380b00720c */ /* 0x000fc40003f86270 */
[-C--:B------:R-:W-:Y:S02]  /*15530*/  ISETP.GE.AND P2, PT, R10, R56.reuse, PT ;  /* 0x000000380a00720c */ /* 0x080fe40003f46270 */
[-C--:B------:R-:W-:Y:S02]  /*15540*/  ISETP.GE.AND P1, PT, R9, R56.reuse, PT ;  /* 0x000000380900720c */ /* 0x080fe40003f26270 */
[-C--:B------:R-:W-:Y:S02]  /*15550*/  ISETP.GE.AND P3, PT, R8, R56.reuse, PT ;  /* 0x000000380800720c */ /* 0x080fe40003f66270 */
[----:B------:R-:W-:Y:S02]  /*15560*/  FSEL R174, R28, -INF , !P5 ;  /* 0xff8000001cae7808 */ /* 0x000fe40006800000 */
[----:B------:R-:W-:Y:S02]  /*15570*/  ISETP.GE.AND P5, PT, R7, R56, PT ;  /* 0x000000380700720c */ /* 0x000fe40003fa6270 */
[----:B------:R-:W-:-:S02]  /*15580*/  FSEL R173, R29, -INF , !P6 ;  /* 0xff8000001dad7808 */ /* 0x000fc40007000000 */
[----:B------:R-:W-:Y:S02]  /*15590*/  FSEL R172, R60, -INF , !P4 ;  /* 0xff8000003cac7808 */ /* 0x000fe40006000000 */
[----:B------:R-:W-:Y:S02]  /*155a0*/  FSEL R135, R61, -INF , !P2 ;  /* 0xff8000003d877808 */ /* 0x000fe40005000000 */
[----:B------:R-:W-:Y:S02]  /*155b0*/  FSEL R134, R52, -INF , !P1 ;  /* 0xff80000034867808 */ /* 0x000fe40004800000 */
[----:B------:R-:W-:Y:S02]  /*155c0*/  FSEL R129, R53, -INF , !P3 ;  /* 0xff80000035817808 */ /* 0x000fe40005800000 */
[----:B------:R-:W-:Y:S01]  /*155d0*/  ISETP.GE.AND P6, PT, R6, R56, PT ;  /* 0x000000380600720c */ /* 0x000fe20003fc6270 */
[----:B--2---:R-:W-:Y:S02]  /*155e0*/  IMAD.MOV.U32 R228, RZ, RZ, R4 ;  /* 0x000000ffffe47224 */ /* 0x004fe400078e0004 */
[----:B------:R-:W-:-:S02]  /*155f0*/  IMAD.MOV.U32 R229, RZ, RZ, R5 ;  /* 0x000000ffffe57224 */ /* 0x000fc400078e0005 */
[----:B---3--:R-:W-:Y:S02]  /*15600*/  IMAD.MOV.U32 R46, RZ, RZ, R2 ;  /* 0x000000ffff2e7224 */ /* 0x008fe400078e0002 */
[----:B------:R-:W-:Y:S02]  /*15610*/  IMAD.MOV.U32 R47, RZ, RZ, R3 ;  /* 0x000000ffff2f7224 */ /* 0x000fe400078e0003 */
[C---:B------:R-:W-:Y:S02]  /*15620*/  VIADD R5, R0.reuse, 0x30 ;  /* 0x0000003000057836 */ /* 0x040fe40000000000 */
[C---:B------:R-:W-:Y:S02]  /*15630*/  VIADD R4, R0.reuse, 0x31 ;  /* 0x0000003100047836 */ /* 0x040fe40000000000 */
[C---:B------:R-:W-:Y:S02]  /*15640*/  VIADD R3, R0.reuse, 0x38 ;  /* 0x0000003800037836 */ /* 0x040fe40000000000 */
[----:B------:R-:W-:Y:S01]  /*15650*/  VIADD R2, R0, 0x39 ;  /* 0x0000003900027836 */ /* 0x000fe20000000000 */
[----:B------:R-:W-:-:S02]  /*15660*/  ISETP.GE.AND P4, PT, R5, R56, PT ;  /* 0x000000380500720c */ /* 0x000fc40003f86270 */
[-C--:B------:R-:W-:Y:S02]  /*15670*/  ISETP.GE.AND P2, PT, R4, R56.reuse, PT ;  /* 0x000000380400720c */ /* 0x080fe40003f46270 */
[-C--:B------:R-:W-:Y:S02]  /*15680*/  ISETP.GE.AND P1, PT, R3, R56.reuse, PT ;  /* 0x000000380300720c */ /* 0x080fe40003f26270 */
[----:B------:R-:W-:Y:S02]  /*15690*/  ISETP.GE.AND P3, PT, R2, R56, PT ;  /* 0x000000380200720c */ /* 0x000fe40003f66270 */
        /* <DEDUP_REMOVED lines=21> */
[-C--:B------:R-:W-:Y:S02]  /*157f0*/  ISETP.GE.AND P5, PT, R7, R57.reuse, PT ;  /* 0x000000390700720c */ /* 0x080fe40003fa6270 */
        /* <DEDUP_REMOVED lines=16> */
[C---:B------:R-:W-:Y:S02]  /*15900*/  ISETP.GE.AND P6, PT, R9.reuse, R59, PT ;  /* 0x0000003b0900720c */ /* 0x040fe40003fc6270 */
[----:B------:R-:W-:Y:S02]  /*15910*/  ISETP.GE.AND P5, PT, R9, R58, PT ;  /* 0x0000003a0900720c */ /* 0x000fe40003fa6270 */
[-C--:B------:R-:W-:Y:S02]  /*15920*/  ISETP.GE.AND P4, PT, R6, R57.reuse, PT ;  /* 0x000000390600720c */ /* 0x080fe40003f86270 */
[----:B------:R-:W-:Y:S02]  /*15930*/  ISETP.GE.AND P2, PT, R5, R57, PT ;  /* 0x000000390500720c */ /* 0x000fe40003f46270 */
[----:B------:R-:W-:Y:S02]  /*15940*/  FSEL R19, R184, -INF , !P6 ;  /* 0xff800000b8137808 */ /* 0x000fe40007000000 */
[----:B------:R-:W-:-:S02]  /*15950*/  FSEL R18, R186, -INF , !P5 ;  /* 0xff800000ba127808 */ /* 0x000fc40006800000 */
[----:B------:R-:W-:Y:S02]  /*15960*/  FSEL R51, R51, -INF , !P4 ;  /* 0xff80000033337808 */ /* 0x000fe40006000000 */
[----:B------:R-:W-:Y:S02]  /*15970*/  FSEL R50, R42, -INF , !P2 ;  /* 0xff8000002a327808 */ /* 0x000fe40005000000 */
[CC--:B------:R-:W-:Y:S02]  /*15980*/  ISETP.GE.AND P6, PT, R6.reuse, R59.reuse, PT ;  /* 0x0000003b0600720c */ /* 0x0c0fe40003fc6270 */
[-C--:B------:R-:W-:Y:S02]  /*15990*/  ISETP.GE.AND P5, PT, R6, R58.reuse, PT ;  /* 0x0000003a0600720c */ /* 0x080fe40003fa6270 */
[C---:B------:R-:W-:Y:S02]  /*159a0*/  ISETP.GE.AND P4, PT, R0.reuse, R59, PT ;  /* 0x0000003b0000720c */ /* 0x040fe40003f86270 */
[----:B------:R-:W-:-:S02]  /*159b0*/  ISETP.GE.AND P2, PT, R0, R58, PT ;  /* 0x0000003a0000720c */ /* 0x000fc40003f46270 */
[----:B------:R-:W-:Y:S02]  /*159c0*/  FMNMX.FTZ R6, R37, R33, !PT ;  /* 0x0000002125067209 */ /* 0x000fe40007810000 */
[----:B------:R-:W-:Y:S02]  /*159d0*/  FMNMX.FTZ R0, R231, R32, !PT ;  /* 0x00000020e7007209 */ /* 0x000fe40007810000 */
[----:B------:R-:W-:Y:S02]  /*159e0*/  FMNMX.FTZ R6, R177, R6, !PT ;  /* 0x00000006b1067209 */ /* 0x000fe40007810000 */
[----:B------:R-:W-:Y:S02]  /*159f0*/  FMNMX.FTZ R0, R133, R0, !PT ;  /* 0x0000000085007209 */ /* 0x000fe40007810000 */
[----:B------:R-:W-:Y:S02]  /*15a00*/  FSEL R52, R20, -INF , !P1 ;  /* 0xff80000014347808 */ /* 0x000fe40004800000 */
[----:B------:R-:W-:-:S02]  /*15a10*/  ISETP.GE.AND P1, PT, R4, R57, PT ;  /* 0x000000390400720c */ /* 0x000fc40003f26270 */
[----:B------:R-:W-:Y:S02]  /*15a20*/  FMNMX.FTZ R6, R176, R6, !PT ;  /* 0x00000006b0067209 */ /* 0x000fe40007810000 */
[----:B------:R-:W-:Y:S02]  /*15a30*/  FMNMX.FTZ R0, R132, R0, !PT ;  /* 0x0000000084007209 */ /* 0x000fe40007810000 */
[----:B------:R-:W-:Y:S02]  /*15a40*/  FSEL R49, R43, -INF , !P1 ;  /* 0xff8000002b317808 */ /* 0x000fe40004800000 */
[----:B------:R-:W-:Y:S02]  /*15a50*/  ISETP.GE.AND P1, PT, R16, R58, PT ;  /* 0x0000003a1000720c */ /* 0x000fe40003f26270 */
[----:B------:R-:W-:Y:S02]  /*15a60*/  FMNMX.FTZ R6, R175, R6, !PT ;  /* 0x00000006af067209 */ /* 0x000fe40007810000 */
[----:B------:R-:W-:-:S02]  /*15a70*/  FMNMX.FTZ R0, R67, R0, !PT ;  /* 0x0000000043007209 */ /* 0x000fc40007810000 */
[----:B------:R-:W-:Y:S02]  /*15a80*/  FSEL R43, R211, -INF , !P1 ;  /* 0xff800000d32b7808 */ /* 0x000fe40004800000 */
[----:B------:R-:W-:Y:S02]  /*15a90*/  FMNMX.FTZ R6, R174, R6, !PT ;  /* 0x00000006ae067209 */ /* 0x000fe40007810000 */
[----:B------:R-:W-:Y:S02]  /*15aa0*/  ISETP.GE.AND P1, PT, R13, R58, PT ;  /* 0x0000003a0d00720c */ /* 0x000fe40003f26270 */
[----:B------:R-:W-:Y:S02]  /*15ab0*/  FMNMX.FTZ R0, R66, R0, !PT ;  /* 0x0000000042007209 */ /* 0x000fe40007810000 */
[----:B------:R-:W-:Y:S02]  /*15ac0*/  FSEL R28, R210, -INF , !P2 ;  /* 0xff800000d21c7808 */ /* 0x000fe40005000000 */
[----:B------:R-:W-:-:S02]  /*15ad0*/  FMNMX.FTZ R6, R173, R6, !PT ;  /* 0x00000006ad067209 */ /* 0x000fc40007810000 */
[----:B------:R-:W-:Y:S02]  /*15ae0*/  ISETP.GE.AND P2, PT, R14, R58, PT ;  /* 0x0000003a0e00720c */ /* 0x000fe40003f46270 */
[----:B------:R-:W-:Y:S02]  /*15af0*/  FSEL R26, R202, -INF , !P1 ;  /* 0xff800000ca1a7808 */ /* 0x000fe40004800000 */
[----:B------:R-:W-:Y:S02]  /*15b00*/  FMNMX.FTZ R0, R65, R0, !PT ;  /* 0x0000000041007209 */ /* 0x000fe40007810000 */
[----:B------:R-:W-:Y:S02]  /*15b10*/  ISETP.GE.AND P1, PT, R10, R58, PT ;  /* 0x0000003a0a00720c */ /* 0x000fe40003f26270 */
[----:B------:R-:W-:Y:S02]  /*15b20*/  FSEL R42, R21, -INF , !P3 ;  /* 0xff800000152a7808 */ /* 0x000fe40005800000 */
[----:B------:R-:W-:-:S02]  /*15b30*/  FMNMX.FTZ R6, R172, R6, !PT ;  /* 0x00000006ac067209 */ /* 0x000fc40007810000 */
[-C--:B------:R-:W-:Y:S02]  /*15b40*/  ISETP.GE.AND P3, PT, R16, R59.reuse, PT ;  /* 0x0000003b1000720c */ /* 0x080fe40003f66270 */
[----:B------:R-:W-:Y:S02]  /*15b50*/  FSEL R30, R207, -INF , !P2 ;  /* 0xff800000cf1e7808 */ /* 0x000fe40005000000 */
[----:B------:R-:W-:Y:S02]  /*15b60*/  FMNMX.FTZ R0, R64, R0, !PT ;  /* 0x0000000040007209 */ /* 0x000fe40007810000 */
[----:B------:R-:W-:Y:S02]  /*15b70*/  ISETP.GE.AND P2, PT, R11, R58, PT ;  /* 0x0000003a0b00720c */ /* 0x000fe40003f46270 */
[----:B------:R-:W-:Y:S02]  /*15b80*/  FSEL R20, R199, -INF , !P1 ;  /* 0xff800000c7147808 */ /* 0x000fe40004800000 */
[----:B------:R-:W-:-:S02]  /*15b90*/  ISETP.GE.AND P1, PT, R7, R59, PT ;  /* 0x0000003b0700720c */ /* 0x000fc40003f26270 */
[----:B------:R-:W-:Y:S02]  /*15ba0*/  FMNMX.FTZ R6, R135, R6, !PT ;  /* 0x0000000687067209 */ /* 0x000fe40007810000 */
[----:B------:R-:W-:Y:S02]  /*15bb0*/  FSEL R48, R209, -INF , !P3 ;  /* 0xff800000d1307808 */ /* 0x000fe40005800000 */
[----:B------:R-:W-:Y:S02]  /*15bc0*/  FMNMX.FTZ R0, R63, R0, !PT ;  /* 0x000000003f007209 */ /* 0x000fe40007810000 */
[----:B------:R-:W-:Y:S02]  /*15bd0*/  ISETP.GE.AND P3, PT, R13, R59, PT ;  /* 0x0000003b0d00720c */ /* 0x000fe40003f66270 */
[----:B------:R-:W-:Y:S02]  /*15be0*/  FSEL R22, R198, -INF , !P2 ;  /* 0xff800000c6167808 */ /* 0x000fe40005000000 */
        /* <DEDUP_REMOVED lines=8> */
[-C--:B------:R-:W-:Y:S02]  /*15c70*/  ISETP.GE.AND P3, PT, R10, R59.reuse, PT ;  /* 0x0000003b0a00720c */ /* 0x080fe40003f66270 */
[----:B------:R-:W-:Y:S02]  /*15c80*/  FSEL R16, R187, -INF , !P2 ;  /* 0xff800000bb107808 */ /* 0x000fe40005000000 */
[----:B------:R-:W-:Y:S02]  /*15c90*/  FMNMX.FTZ R6, R129, R6, !PT ;  /* 0x0000000681067209 */ /* 0x000fe40007810000 */
[----:B------:R-:W-:Y:S02]  /*15ca0*/  ISETP.GE.AND P2, PT, R5, R59, PT ;  /* 0x0000003b0500720c */ /* 0x000fe40003f46270 */
[----:B------:R-:W-:-:S02]  /*15cb0*/  FSEL R12, R183, -INF , !P5 ;  /* 0xff800000b70c7808 */ /* 0x000fc40006800000 */
[----:B------:R-:W-:Y:S02]  /*15cc0*/  FSEL R10, R213, -INF , !P1 ;  /* 0xff800000d50a7808 */ /* 0x000fe40004800000 */
[----:B------:R-:W-:Y:S02]  /*15cd0*/  FMNMX.FTZ R0, R61, R0, !PT ;  /* 0x000000003d007209 */ /* 0x000fe40007810000 */
[C---:B------:R-:W-:Y:S02]  /*15ce0*/  ISETP.GE.AND P5, PT, R2.reuse, R59, PT ;  /* 0x0000003b0200720c */ /* 0x040fe40003fa6270 */
[----:B------:R-:W-:Y:S02]  /*15cf0*/  ISETP.GE.AND P1, PT, R2, R58, PT ;  /* 0x0000003a0200720c */ /* 0x000fe40003f26270 */
[----:B------:R-:W-:Y:S02]  /*15d00*/  FSEL R31, R205, -INF , !P4 ;  /* 0xff800000cd1f7808 */ /* 0x000fe40006000000 */
[----:B------:R-:W-:-:S02]  /*15d10*/  FMNMX.FTZ R2, R233, R29, !PT ;  /* 0x0000001de9027209 */ /* 0x000fc40007810000 */
[----:B------:R-:W-:Y:S02]  /*15d20*/  ISETP.GE.AND P4, PT, R11, R59, PT ;  /* 0x0000003b0b00720c */ /* 0x000fe40003f86270 */
[----:B------:R-:W-:Y:S02]  /*15d30*/  FSEL R21, R197, -INF , !P3 ;  /* 0xff800000c5157808 */ /* 0x000fe40005800000 */
[----:B------:R-:W-:Y:S02]  /*15d40*/  ISETP.GE.AND P3, PT, R7, R58, PT ;  /* 0x0000003a0700720c */ /* 0x000fe40003f66270 */
        /* <DEDUP_REMOVED lines=8> */
[----:B------:R-:W-:-:S02]  /*15dd0*/  FSEL R14, R182, -INF , !P3 ;  /* 0xff800000b60e7808 */ /* 0x000fc40005800000 */
[----:B------:R-:W-:Y:S02]  /*15de0*/  FMNMX.FTZ R0, R51, R0, !PT ;  /* 0x0000000033007209 */ /* 0x000fe40007810000 */
[----:B------:R-:W-:Y:S02]  /*15df0*/  ISETP.GE.AND P3, PT, R4, R58, PT ;  /* 0x0000003a0400720c */ /* 0x000fe40003f66270 */
        /* <DEDUP_REMOVED lines=13> */
[----:B------:R-:W-:Y:S02]  /*15ed0*/  ISETP.GE.AND P4, PT, R8, R59, PT ;  /* 0x0000003b0800720c */ /* 0x000fe40003f86270 */
[----:B------:R-:W-:Y:S02]  /*15ee0*/  FMNMX.FTZ R0, R42, R7, !PT ;  /* 0x000000072a007209 */ /* 0x000fe40007810000 */
[----:B------:R-:W-:-:S02]  /*15ef0*/  FMNMX.FTZ R6, R40, R6, !PT ;  /* 0x0000000628067209 */ /* 0x000fc40007810000 */
[----:B------:R-:W-:Y:S02]  /*15f00*/  FMNMX.FTZ R4, R27, R4, !PT ;  /* 0x000000041b047209 */ /* 0x000fe40007810000 */
[----:B------:R-:W-:Y:S02]  /*15f10*/  FMNMX.FTZ R3, R26, R3, !PT ;  /* 0x000000031a037209 */ /* 0x000fe40007810000 */
[----:B------:R-:W-:Y:S01]  /*15f20*/  FSEL R17, R185, -INF , !P4 ;  /* 0xff800000b9117808 */ /* 0x000fe20006000000 */
[----:B------:R-:W1:Y:S01]  /*15f30*/  SHFL.BFLY PT, R7, R6, 0x2, 0x1f ;  /* 0x0c401f0006077f89 */ /* 0x000e6200000e0000 */
[----:B------:R-:W-:Y:S02]  /*15f40*/  ISETP.GE.AND P4, PT, R5, R58, PT ;  /* 0x0000003a0500720c */ /* 0x000fe40003f86270 */
        /* <DEDUP_REMOVED lines=13> */
[----:B-1----:R-:W-:Y:S02]  /*16020*/  FMNMX.FTZ R2, R6, R7, !PT ;  /* 0x0000000706027209 */ /* 0x002fe40007810000 */
[----:B--2---:R-:W-:-:S02]  /*16030*/  FMNMX.FTZ R0, R0, R5, !PT ;  /* 0x0000000500007209 */ /* 0x004fc40007810000 */
[----:B------:R-:W-:Y:S02]  /*16040*/  FMNMX.FTZ R4, R13, R4, !PT ;  /* 0x000000040d047209 */ /* 0x000fe40007810000 */
[----:B------:R-:W-:Y:S02]  /*16050*/  FSEL R7, R214, -INF , !P4 ;  /* 0xff800000d6077808 */ /* 0x000fe40006000000 */
[----:B------:R-:W-:Y:S02]  /*16060*/  FMNMX.FTZ R5, R12, R3, !PT ;  /* 0x000000030c057209 */ /* 0x000fe40007810000 */
[----:B------:R-:W-:Y:S02]  /*16070*/  FMNMX.FTZ R4, R11, R4, !PT ;  /* 0x000000040b047209 */ /* 0x000fe40007810000 */
[----:B------:R-:W-:Y:S02]  /*16080*/  FSEL R6, R215, -INF , !P3 ;  /* 0xff800000d7067808 */ /* 0x000fe40005800000 */
[----:B------:R-:W-:-:S02]  /*16090*/  FMNMX.FTZ R128, R7, R5, !PT ;  /* 0x0000000507807209 */ /* 0x000fc40007810000 */
[----:B------:R-:W-:Y:S02]  /*160a0*/  FSEL R9, R216, -INF , !P6 ;  /* 0xff800000d8097808 */ /* 0x000fe40007000000 */
[----:B------:R-:W-:Y:S02]  /*160b0*/  FMNMX.FTZ R4, R10, R4, !PT ;  /* 0x000000040a047209 */ /* 0x000fe40007810000 */
[----:B------:R-:W-:Y:S02]  /*160c0*/  FSEL R5, R218, -INF , !P2 ;  /* 0xff800000da057808 */ /* 0x000fe40005000000 */
[----:B------:R-:W-:Y:S01]  /*160d0*/  FMNMX.FTZ R128, R6, R128, !PT ;  /* 0x0000008006807209 */ /* 0x000fe20007810000 */
[----:B------:R-:W1:Y:S01]  /*160e0*/  SHFL.BFLY PT, R131, R0, 0x1, 0x1f ;  /* 0x0c201f0000837f89 */ /* 0x000e6200000e0000 */
[----:B------:R-:W-:Y:S02]  /*160f0*/  FSEL R8, R217, -INF , !P5 ;  /* 0xff800000d9087808 */ /* 0x000fe40006800000 */
[----:B------:R-:W-:-:S02]  /*16100*/  FMNMX.FTZ R3, R9, R4, !PT ;  /* 0x0000000409037209 */ /* 0x000fc40007810000 */
[----:B------:R-:W-:Y:S02]  /*16110*/  FSEL R4, R219, -INF , !P1 ;  /* 0xff800000db047808 */ /* 0x000fe40004800000 */
[----:B------:R-:W-:Y:S02]  /*16120*/  FMNMX.FTZ R128, R5, R128, !PT ;  /* 0x0000008005807209 */ /* 0x000fe40007810000 */
[----:B------:R-:W-:Y:S02]  /*16130*/  FMNMX.FTZ R3, R8, R3, !PT ;  /* 0x0000000308037209 */ /* 0x000fe40007810000 */
[----:B------:R-:W-:-:S03]  /*16140*/  FMNMX.FTZ R128, R4, R128, !PT ;  /* 0x0000008004807209 */ /* 0x000fc60007810000 */
[----:B------:R-:W2:Y:S04]  /*16150*/  SHFL.BFLY PT, R57, R3, 0x2, 0x1f ;  /* 0x0c401f0003397f89 */ /* 0x000ea800000e0000 */
[----:B------:R-:W3:Y:S01]  /*16160*/  SHFL.BFLY PT, R58, R128, 0x2, 0x1f ;  /* 0x0c401f00803a7f89 */ /* 0x000ee200000e0000 */
[----:B-1----:R-:W-:-:S03]  /*16170*/  FMNMX.FTZ R131, R0, R131, !PT ;  /* 0x0000008300837209 */ /* 0x002fc60007810000 */
[----:B------:R-:W1:Y:S01]  /*16180*/  SHFL.BFLY PT, R130, R2, 0x1, 0x1f ;  /* 0x0c201f0002827f89 */ /* 0x000e6200000e0000 */
[C---:B------:R-:W-:Y:S01]  /*16190*/  FSETP.NEU.FTZ.AND P4, PT, R131.reuse, -INF , PT ;  /* 0xff8000008300780b */ /* 0x040fe20003f9d000 */
[----:B------:R-:W-:-:S05]  /*161a0*/  FMUL.FTZ R0, R131, UR41 ;  /* 0x0000002983007c20 */ /* 0x000fca0008410000 */
[----:B------:R-:W-:Y:S02]  /*161b0*/  FSEL R0, R0, RZ, P4 ;  /* 0x000000ff00007208 */ /* 0x000fe40002000000 */
[----:B--2---:R-:W-:Y:S02]  /*161c0*/  FMNMX.FTZ R3, R3, R57, !PT ;  /* 0x0000003903037209 */ /* 0x004fe40007810000 */
[----:B---3--:R-:W-:-:S03]  /*161d0*/  FMNMX.FTZ R128, R128, R58, !PT ;  /* 0x0000003a80807209 */ /* 0x008fc60007810000 */
[----:B------:R-:W2:Y:S01]  /*161e0*/  SHFL.BFLY PT, R57, R3, 0x1, 0x1f ;  /* 0x0c201f0003397f89 */ /* 0x000ea200000e0000 */
[----:B------:R-:W-:-:S03]  /*161f0*/  FFMA.FTZ R58, R33, UR41, -R0 ;  /* 0x00000029213a7c23 */ /* 0x000fc60008010800 */
[----:B------:R-:W3:Y:S01]  /*16200*/  SHFL.BFLY PT, R33, R128, 0x1, 0x1f ;  /* 0x0c201f0080217f89 */ /* 0x000ee200000e0000 */
[----:B-1----:R-:W-:-:S04]  /*16210*/  FMNMX.FTZ R130, R2, R130, !PT ;  /* 0x0000008202827209 */ /* 0x002fc80007810000 */
[C---:B------:R-:W-:Y:S01]  /*16220*/  FSETP.NEU.FTZ.AND P3, PT, R130.reuse, -INF , PT ;  /* 0xff8000008200780b */ /* 0x040fe20003f7d000 */
[----:B------:R-:W-:Y:S01]  /*16230*/  FMUL.FTZ R2, R130, UR41 ;  /* 0x0000002982027c20 */ /* 0x000fe20008410000 */
[----:B------:R-:W-:-:S04]  /*16240*/  FFMA.FTZ R194, R129, UR41, -R0 ;  /* 0x0000002981c27c23 */ /* 0x000fc80008010800 */
[----:B------:R-:W-:Y:S01]  /*16250*/  FSEL R2, R2, RZ, P3 ;  /* 0x000000ff02027208 */ /* 0x000fe20001800000 */
[--C-:B------:R-:W-:Y:S01]  /*16260*/  FFMA.FTZ R197, R55, UR41, -R0.reuse ;  /* 0x0000002937c57c23 */ /* 0x100fe20008010800 */
[--C-:B------:R-:W-:Y:S01]  /*16270*/  FFMA.FTZ R202, R54, UR41, -R0.reuse ;  /* 0x0000002936ca7c23 */ /* 0x100fe20008010800 */
[----:B------:R-:W-:Y:S02]  /*16280*/  FFMA.FTZ R177, R177, UR41, -R0 ;  /* 0x00000029b1b17c23 */ /* 0x000fe40008010800 */
[--C-:B------:R-:W-:Y:S01]  /*16290*/  FFMA.FTZ R54, R64, UR41, -R2.reuse ;  /* 0x0000002940367c23 */ /* 0x100fe20008010802 */
[----:B--2---:R-:W-:Y:S01]  /*162a0*/  FMNMX.FTZ R129, R3, R57, !PT ;  /* 0x0000003903817209 */ /* 0x004fe20007810000 */
[--C-:B------:R-:W-:Y:S01]  /*162b0*/  FFMA.FTZ R55, R63, UR41, -R2.reuse ;  /* 0x000000293f377c23 */ /* 0x100fe20008010802 */
[----:B---3--:R-:W-:Y:S01]  /*162c0*/  FMNMX.FTZ R128, R128, R33, !PT ;  /* 0x0000002180807209 */ /* 0x008fe20007810000 */
        /* <DEDUP_REMOVED lines=25> */
[C---:B------:R-:W-:Y:S01]  /*16460*/  FMUL.FTZ R2, R129.reuse, UR41 ;  /* 0x0000002981027c20 */ /* 0x040fe20008410000 */
[----:B------:R-:W-:Y:S01]  /*16470*/  FSETP.NEU.FTZ.AND P1, PT, R129, -INF , PT ;  /* 0xff8000008100780b */ /* 0x000fe20003f3d000 */
[C---:B------:R-:W-:Y:S01]  /*16480*/  FMUL.FTZ R0, R128.reuse, UR41 ;  /* 0x0000002980007c20 */ /* 0x040fe20008410000 */
[----:B------:R-:W-:-:S02]  /*16490*/  FSETP.NEU.FTZ.AND P2, PT, R128, -INF , PT ;  /* 0xff8000008000780b */ /* 0x000fc40003f5d000 */
[----:B------:R-:W-:Y:S02]  /*164a0*/  FSEL R2, R2, RZ, P1 ;  /* 0x000000ff02027208 */ /* 0x000fe40000800000 */
[----:B------:R-:W-:-:S03]  /*164b0*/  FSEL R0, R0, RZ, P2 ;  /* 0x000000ff00007208 */ /* 0x000fc60001000000 */
        /* <DEDUP_REMOVED lines=20> */
[----:B------:R-:W-:Y:S01]  /*16600*/  FSEL R0, R131, RZ, P4 ;  /* 0x000000ff83007208 */ /* 0x000fe20002000000 */
[----:B------:R-:W-:Y:S04]  /*16610*/  STL [R1+0x1e0], R131 ;  /* 0x0001e08301007387 */ /* 0x000fe80000100800 */
[----:B------:R-:W-:Y:S01]  /*16620*/  STL [R1+0x1e4], R130 ;  /* 0x0001e48201007387 */ /* 0x000fe20000100800 */
[----:B------:R-:W-:-:S03]  /*16630*/  FADD.FTZ R18, R37, -R0 ;  /* 0x8000000025127221 */ /* 0x000fc60000010000 */
[----:B------:R-:W-:Y:S04]  /*16640*/  STL [R1+0x1e8], R128 ;  /* 0x0001e88001007387 */ /* 0x000fe80000100800 */
[----:B------:R-:W2:Y:S01]  /*16650*/  LDL.LU R37, [R1+0x6c] ;  /* 0x00006c0001257983 */ /* 0x000ea20000300800 */
[----:B------:R-:W-:Y:S01]  /*16660*/  USHF.L.U32 UR6, UR42, 0x1, URZ ;  /* 0x000000012a067899 */ /* 0x000fe2000800063f */
[----:B------:R-:W-:-:S03]  /*16670*/  FSEL R0, R128, RZ, P2 ;  /* 0x000000ff80007208 */ /* 0x000fc60001000000 */
[----:B------:R-:W-:Y:S01]  /*16680*/  ULOP3.LUT UR6, UR6, UR27, URZ, 0x3c, !UPT ;  /* 0x0000001b06067292 */ /* 0x000fe2000f8e3c3f */
        /* <DEDUP_REMOVED lines=13> */
[----:B------:R-:W-:Y:S01]  /*16760*/  FADD.FTZ R17, R230, -R0 ;  /* 0x80000000e6117221 */ /* 0x000fe20000010000 */
[----:B----4-:R-:W-:-:S02]  /*16770*/  LOP3.LUT R0, R39, UR6, RZ, 0x3c, !PT ;  /* 0x0000000627007c12 */ /* 0x010fc4000f8e3cff */
[----:B------:R-:W-:Y:S01]  /*16780*/  LOP3.LUT R10, R229, UR4, R38, 0x96, !PT ;  /* 0x00000004e50a7c12 */ /* 0x000fe2000f8e9626 */
[----:B------:R-:W-:Y:S02]  /*16790*/  FADD.FTZ R16, R231, -R2 ;  /* 0x80000002e7107221 */ /* 0x000fe40000010000 */
        /* <DEDUP_REMOVED lines=19> */
[----:B------:R-:W-:Y:S02]  /*168d0*/  LOP3.LUT R0, R2, 0xff, RZ, 0xc0, !PT ;  /* 0x000000ff02007812 */ /* 0x000fe400078ec0ff */
[----:B------:R-:W-:Y:S02]  /*168e0*/  LOP3.LUT R21, R3, UR25, R6, 0x96, !PT ;  /* 0x0000001903157c12 */ /* 0x000fe4000f8e9606 */
[----:B------:R-:W-:Y:S02]  /*168f0*/  ISETP.LE.U32.AND P3, PT, R0, UR12, PT ;  /* 0x0000000c00007c0c */ /* 0x000fe4000bf63070 */
[----:B------:R-:W-:Y:S02]  /*16900*/  LOP3.LUT R0, R2, 0xffff, RZ, 0xc0, !PT ;  /* 0x0000ffff02007812 */ /* 0x000fe400078ec0ff */
[--C-:B------:R-:W-:Y:S02]  /*16910*/  SHF.R.U32.HI R6, RZ, 0x10, R2.reuse ;  /* 0x00000010ff067819 */ /* 0x100fe40000011602 */
[----:B------:R-:W-:-:S02]  /*16920*/  SHF.R.U32.HI R2, RZ, 0x18, R2 ;  /* 0x00000018ff027819 */ /* 0x000fc40000011602 */
[----:B------:R-:W-:Y:S02]  /*16930*/  SHF.R.U32.HI R3, RZ, 0x8, R0 ;  /* 0x00000008ff037819 */ /* 0x000fe40000011600 */
[----:B------:R-:W-:Y:S02]  /*16940*/  ISETP.LE.U32.AND P4, PT, R2, UR12, PT ;  /* 0x0000000c02007c0c */ /* 0x000fe4000bf83070 */
[----:B------:R-:W-:Y:S02]  /*16950*/  LOP3.LUT R2, R4, 0xff, RZ, 0xc0, !PT ;  /* 0x000000ff04027812 */ /* 0x000fe400078ec0ff */
[----:B------:R-:W-:Y:S02]  /*16960*/  LOP3.LUT R3, R3, 0xffff, RZ, 0xc0, !PT ;  /* 0x0000ffff03037812 */ /* 0x000fe400078ec0ff */
[----:B------:R-:W-:Y:S01]  /*16970*/  ISETP.LE.U32.AND P2, PT, R2, UR12, PT ;  /* 0x0000000c02007c0c */ /* 0x000fe2000bf43070 */
[----:B------:R-:W-:Y:S01]  /*16980*/  FMUL.FTZ R2, R18, UR41 ;  /* 0x0000002912027c20 */ /* 0x000fe20008410000 */
[----:B------:R-:W-:Y:S01]  /*16990*/  FMUL.FTZ R17, R17, UR41 ;  /* 0x0000002911117c20 */ /* 0x000fe20008410000 */
[----:B------:R-:W-:Y:S01]  /*169a0*/  ISETP.LE.U32.AND P5, PT, R3, UR12, PT ;  /* 0x0000000c03007c0c */ /* 0x000fe2000bfa3070 */
[----:B------:R-:W-:Y:S01]  /*169b0*/  MUFU.EX2 R12, R28 ;  /* 0x0000001c000c7308 */ /* 0x000fe20000000800 */
[----:B------:R-:W-:-:S07]  /*169c0*/  LOP3.LUT R6, R6, 0xff, RZ, 0xc0, !PT ;  /* 0x000000ff06067812 */ /* 0x000fce00078ec0ff */
[----:B------:R-:W1:Y:S08]  /*169d0*/  MUFU.EX2 R3, R17 ;  /* 0x0000001100037308 */ /* 0x000e700000000800 */
[----:B------:R-:W-:Y:S08]  /*169e0*/  MUFU.EX2 R15, R58 ;  /* 0x0000003a000f7308 */ /* 0x000ff00000000800 */
[----:B------:R-:W-:Y:S08]  /*169f0*/  MUFU.EX2 R2, R2 ;  /* 0x0000000200027308 */ /* 0x000ff00000000800 */
[----:B------:R-:W-:Y:S01]  /*16a00*/  MUFU.EX2 R19, R177 ;  /* 0x000000b100137308 */ /* 0x000fe20000000800 */
[----:B------:R-:W-:-:S07]  /*16a10*/  FMUL.FTZ R16, R16, UR41 ;  /* 0x0000002910107c20 */ /* 0x000fce0008410000 */
[----:B------:R-:W3:Y:S01]  /*16a20*/  MUFU.EX2 R9, R43 ;  /* 0x0000002b00097308 */ /* 0x000ee20000000800 */
[----:B------:R-:W-:-:S07]  /*16a30*/  ISETP.LE.U32.AND P6, PT, R6, UR12, PT ;  /* 0x0000000c06007c0c */ /* 0x000fce000bfc3070 */
[----:B------:R-:W4:Y:S01]  /*16a40*/  MUFU.EX2 R7, R34 ;  /* 0x0000002200077308 */ /* 0x000f220000000800 */
[----:B------:R-:W-:Y:S02]  /*16a50*/  LOP3.LUT R20, R4, 0xffff, RZ, 0xc0, !PT ;  /* 0x0000ffff04147812 */ /* 0x000fe400078ec0ff */
[----:B------:R-:W-:-:S05]  /*16a60*/  SHF.R.U32.HI R5, RZ, 0x18, R4 ;  /* 0x00000018ff057819 */ /* 0x000fca0000011604 */
[----:B------:R-:W4:Y:S08]  /*16a70*/  MUFU.EX2 R6, R30 ;  /* 0x0000001e00067308 */ /* 0x000f300000000800 */
[----:B------:R1:W-:Y:S08]  /*16a80*/  MUFU.EX2 R0, R16 ;  /* 0x0000001000007308 */ /* 0x0003f00000000800 */
[----:B------:R-:W-:Y:S01]  /*16a90*/  MUFU.EX2 R14, R32 ;  /* 0x00000020000e7308 */ /* 0x000fe20000000800 */
[----:B-1----:R-:W-:Y:S01]  /*16aa0*/  SHF.R.U32.HI R16, RZ, 0x10, R4 ;  /* 0x00000010ff107819 */ /* 0x002fe20000011604 */
[----:B------:R-:W-:-:S06]  /*16ab0*/  FFMA.FTZ R4, R240, R3, R12 ;  /* 0x00000003f0047223 */ /* 0x000fcc000001000c */
[----:B------:R1:W1:Y:S01]  /*16ac0*/  MUFU.EX2 R13, R133 ;  /* 0x00000085000d7308 */ /* 0x0002620000000800 */
[----:B---3--:R-:W-:-:S04]  /*16ad0*/  FADD.FTZ R4, R9, R4 ;  /* 0x0000000409047221 */ /* 0x008fc80000010000 */
[----:B----4-:R-:W-:-:S04]  /*16ae0*/  FADD.FTZ R4, R7, R4 ;  /* 0x0000000407047221 */ /* 0x010fc80000010000 */
[----:B------:R-:W-:Y:S01]  /*16af0*/  FADD.FTZ R18, R6, R4 ;  /* 0x0000000406127221 */ /* 0x000fe20000010000 */
[----:B------:R-:W-:Y:S02]  /*16b00*/  LOP3.LUT R4, R16, 0xff, RZ, 0xc0, !PT ;  /* 0x000000ff10047812 */ /* 0x000fe400078ec0ff */
[----:B------:R-:W-:Y:S02]  /*16b10*/  FSEL R29, R129, RZ, P1 ;  /* 0x000000ff811d7208 */ /* 0x000fe40000800000 */
[----:B------:R-:W-:Y:S02]  /*16b20*/  ISETP.LE.U32.AND P1, PT, R5, UR12, PT ;  /* 0x0000000c05007c0c */ /* 0x000fe4000bf23070 */
[----:B------:R-:W-:Y:S02]  /*16b30*/  F2FP.F16.F32.PACK_AB R58, R9, R12 ;  /* 0x0000000c093a723e */ /* 0x000fe400000000ff */
[----:B-1----:R-:W-:Y:S01]  /*16b40*/  F2FP.F16.F32.PACK_AB R133, R6, R7 ;  /* 0x000000070685723e */ /* 0x002fe200000000ff */
[----:B------:R1:W3:Y:S01]  /*16b50*/  MUFU.EX2 R12, R23 ;  /* 0x00000017000c7308 */ /* 0x0002e20000000800 */
[----:B------:R-:W-:-:S04]  /*16b60*/  F2FP.F16.F32.PACK_AB R17, R13, R14 ;  /* 0x0000000e0d11723e */ /* 0x000fc800000000ff */
[C---:B------:R-:W-:Y:S02]  /*16b70*/  PRMT R40, R17.reuse, 0x7632, R40 ;  /* 0x0000763211287816 */ /* 0x040fe40000000028 */
[----:B------:R-:W-:Y:S01]  /*16b80*/  PRMT R35, R17, 0x7610, R35 ;  /* 0x0000761011237816 */ /* 0x000fe20000000023 */
[----:B------:R-:W4:Y:S02]  /*16b90*/  MUFU.EX2 R9, R25 ;  /* 0x0000001900097308 */ /* 0x000f240000000800 */
[----:B------:R-:W-:Y:S02]  /*16ba0*/  @!P4 HADD2 R180, -R40.H0_H0, -RZ.H0_H0 ;  /* 0xa00000ff28b4c230 */ /* 0x000fe40000000900 */
[----:B------:R-:W-:Y:S01]  /*16bb0*/  FFMA.FTZ R234, R234, R0, R14 ;  /* 0x00000000eaea7223 */ /* 0x000fe2000001000e */
[----:B------:R-:W-:Y:S03]  /*16bc0*/  STL [R1+0x1ec], R129 ;  /* 0x0001ec8101007387 */ /* 0x000fe60000100800 */
[----:B------:R-:W-:Y:S01]  /*16bd0*/  FADD.FTZ R30, R13, R234 ;  /* 0x000000ea0d1e7221 */ /* 0x000fe20000010000 */
[----:B------:R-:W-:Y:S01]  /*16be0*/  MUFU.EX2 R22, R175 ;  /* 0x000000af00167308 */ /* 0x000fe20000000800 */
[----:B------:R-:W-:-:S07]  /*16bf0*/  @!P6 HADD2 R181, -R35.H0_H0, -RZ.H0_H0 ;  /* 0xa00000ff23b5e230 */ /* 0x000fce0000000900 */
[----:B------:R-:W-:Y:S08]  /*16c00*/  MUFU.EX2 R13, R176 ;  /* 0x000000b0000d7308 */ /* 0x000ff00000000800 */
[----:B------:R-:W-:Y:S01]  /*16c10*/  MUFU.EX2 R14, R132 ;  /* 0x00000084000e7308 */ /* 0x000fe20000000800 */
[----:B--2---:R-:W-:Y:S01]  /*16c20*/  FFMA.FTZ R26, R37, R2, R15 ;  /* 0x00000002251a7223 */ /* 0x004fe2000001000f */
[----:B------:R-:W-:-:S04]  /*16c30*/  F2FP.F16.F32.PACK_AB R15, R19, R15 ;  /* 0x0000000f130f723e */ /* 0x000fc800000000ff */
[C---:B------:R-:W-:Y:S02]  /*16c40*/  PRMT R42, R15.reuse, 0x7610, R42 ;  /* 0x000076100f2a7816 */ /* 0x040fe4000000002a */
[----:B------:R-:W-:-:S03]  /*16c50*/  PRMT R41, R15, 0x7632, R41 ;  /* 0x000076320f297816 */ /* 0x000fc60000000029 */
[----:B------:R-:W-:Y:S01]  /*16c60*/  @!P3 HADD2 R178, -R42.H0_H0, -RZ.H0_H0 ;  /* 0xa00000ff2ab2b230 */ /* 0x000fe20000000900 */
[----:B------:R-:W-:-:S04]  /*16c70*/  PRMT R193, R42, 0x5410, R41 ;  /* 0x000054102ac17816 */ /* 0x000fc80000000029 */
[----:B------:R-:W-:Y:S02]  /*16c80*/  @!P3 PRMT R42, R178, 0x5410, RZ ;  /* 0x00005410b22ab816 */ /* 0x000fe400000000ff */
[----:B------:R-:W-:Y:S01]  /*16c90*/  ISETP.LE.U32.AND P3, PT, R4, UR12, PT ;  /* 0x0000000c04007c0c */ /* 0x000fe2000bf63070 */
[----:B------:R-:W-:-:S04]  /*16ca0*/  IMAD.WIDE.U32 R4, R21, -0x2daee0ad, RZ ;  /* 0xd2511f5315047825 */ /* 0x000fc800078e00ff */
[----:B------:R-:W-:Y:S01]  /*16cb0*/  @!P5 HADD2 R179, -R41.H0_H0, -RZ.H0_H0 ;  /* 0xa00000ff29b3d230 */ /* 0x000fe20000000900 */
[C---:B------:R-:W-:Y:S02]  /*16cc0*/  LOP3.LUT R7, R4.reuse, 0xff, RZ, 0xc0, !PT ;  /* 0x000000ff04077812 */ /* 0x040fe400078ec0ff */
[----:B------:R-:W-:Y:S02]  /*16cd0*/  LOP3.LUT R24, R4, 0xffff, RZ, 0xc0, !PT ;  /* 0x0000ffff04187812 */ /* 0x000fe400078ec0ff */
[--C-:B-1----:R-:W-:Y:S02]  /*16ce0*/  SHF.R.U32.HI R23, RZ, 0x10, R4.reuse ;  /* 0x00000010ff177819 */ /* 0x102fe40000011604 */
[----:B------:R-:W-:Y:S02]  /*16cf0*/  SHF.R.U32.HI R16, RZ, 0x18, R4 ;  /* 0x00000018ff107819 */ /* 0x000fe40000011604 */
[----:B------:R-:W-:-:S04]  /*16d00*/  SHF.R.U32.HI R4, RZ, 0x8, R20 ;  /* 0x00000008ff047819 */ /* 0x000fc80000011614 */
[----:B------:R-:W-:Y:S02]  /*16d10*/  LOP3.LUT R4, R4, 0xffff, RZ, 0xc0, !PT ;  /* 0x0000ffff04047812 */ /* 0x000fe400078ec0ff */
[----:B------:R-:W-:Y:S02]  /*16d20*/  @!P5 PRMT R41, R179, 0x5410, RZ ;  /* 0x00005410b329d816 */ /* 0x000fe400000000ff */
[----:B------:R-:W-:Y:S02]  /*16d30*/  ISETP.LE.U32.AND P5, PT, R4, UR12, PT ;  /* 0x0000000c04007c0c */ /* 0x000fe4000bfa3070 */
[----:B------:R-:W-:Y:S02]  /*16d40*/  PRMT R4, R35, 0x5410, R40 ;  /* 0x0000541023047816 */ /* 0x000fe40000000028 */
[----:B------:R-:W-:Y:S02]  /*16d50*/  LOP3.LUT R6, R5, UR33, R8, 0x96, !PT ;  /* 0x0000002105067c12 */ /* 0x000fe4000f8e9608 */
[----:B------:R-:W1:Y:S01]  /*16d60*/  MUFU.EX2 R8, R31 ;  /* 0x0000001f00087308 */ /* 0x000e620000000800 */
[----:B------:R-:W-:Y:S01]  /*16d70*/  @!P4 PRMT R40, R180, 0x5410, RZ ;  /* 0x00005410b428c816 */ /* 0x000fe200000000ff */
[----:B------:R2:W-:Y:S01]  /*16d80*/  STL [R1+0x34], R4 ;  /* 0x0000340401007387 */ /* 0x0005e20000100800 */
[----:B------:R-:W-:-:S05]  /*16d90*/  ISETP.LE.U32.AND P4, PT, R7, UR12, PT ;  /* 0x0000000c07007c0c */ /* 0x000fca000bf83070 */
[----:B------:R-:W1:Y:S01]  /*16da0*/  MUFU.EX2 R7, R27 ;  /* 0x0000001b00077308 */ /* 0x000e620000000800 */
[----:B---3--:R-:W-:Y:S01]  /*16db0*/  FADD.FTZ R15, R12, R18 ;  /* 0x000000120c0f7221 */ /* 0x008fe20000010000 */
[----:B------:R-:W-:-:S06]  /*16dc0*/  @!P6 PRMT R35, R181, 0x5410, RZ ;  /* 0x00005410b523e816 */ /* 0x000fcc00000000ff */
[----:B------:R-:W3:Y:S01]  /*16dd0*/  MUFU.EX2 R5, R33 ;  /* 0x0000002100057308 */ /* 0x000ee20000000800 */
[----:B--2---:R-:W-:-:S04]  /*16de0*/  SHF.R.U32.HI R4, RZ, 0x10, R6 ;  /* 0x00000010ff047819 */ /* 0x004fc80000011606 */
[----:B------:R-:W-:Y:S01]  /*16df0*/  LOP3.LUT R4, R4, 0xff, RZ, 0xc0, !PT ;  /* 0x000000ff04047812 */ /* 0x000fe200078ec0ff */
[----:B----4-:R-:W-:-:S03]  /*16e00*/  FADD.FTZ R15, R9, R15 ;  /* 0x0000000f090f7221 */ /* 0x010fc60000010000 */
[----:B------:R-:W-:Y:S02]  /*16e10*/  ISETP.LE.U32.AND P6, PT, R4, UR12, PT ;  /* 0x0000000c04007c0c */ /* 0x000fe4000bfc3070 */
[----:B------:R2:W4:Y:S01]  /*16e20*/  MUFU.EX2 R4, R50 ;  /* 0x0000003200047308 */ /* 0x0005220000000800 */
[----:B-1----:R-:W-:Y:S01]  /*16e30*/  FADD.FTZ R15, R8, R15 ;  /* 0x0000000f080f7221 */ /* 0x002fe20000010000 */
[----:B------:R-:W-:Y:S02]  /*16e40*/  F2FP.F16.F32.PACK_AB R132, R7, R8 ;  /* 0x000000080784723e */ /* 0x000fe400000000ff */
[----:B------:R-:W-:-:S04]  /*16e50*/  F2FP.F16.F32.PACK_AB R8, R22, R13 ;  /* 0x0000000d1608723e */ /* 0x000fc800000000ff */
[----:B------:R4:W1:Y:S01]  /*16e60*/  MUFU.EX2 R21, R67 ;  /* 0x0000004300157308 */ /* 0x0008620000000800 */
[C---:B------:R-:W-:Y:S02]  /*16e70*/  PRMT R247, R8.reuse, 0x7610, R247 ;  /* 0x0000761008f77816 */ /* 0x040fe400000000f7 */
[----:B--2---:R-:W-:Y:S01]  /*16e80*/  F2FP.F16.F32.PACK_AB R50, R9, R12 ;  /* 0x0000000c0932723e */ /* 0x004fe200000000ff */
[----:B------:R-:W-:Y:S01]  /*16e90*/  FADD.FTZ R9, R7, R15 ;  /* 0x0000000f07097221 */ /* 0x000fe20000010000 */
[----:B------:R-:W-:-:S03]  /*16ea0*/  PRMT R246, R8, 0x7632, R246 ;  /* 0x0000763208f67816 */ /* 0x000fc600000000f6 */
[----:B---3--:R-:W-:Y:S01]  /*16eb0*/  FADD.FTZ R7, R5, R9 ;  /* 0x0000000905077221 */ /* 0x008fe20000010000 */
[----:B------:R-:W-:Y:S01]  /*16ec0*/  @!P2 HADD2 R182, -R247.H0_H0, -RZ.H0_H0 ;  /* 0xa00000fff7b6a230 */ /* 0x000fe20000000900 */
[C---:B----4-:R-:W-:Y:S02]  /*16ed0*/  F2FP.F16.F32.PACK_AB R67, R4.reuse, R5 ;  /* 0x000000050443723e */ /* 0x050fe400000000ff */
[----:B------:R-:W-:Y:S01]  /*16ee0*/  FADD.FTZ R8, R4, R7 ;  /* 0x0000000704087221 */ /* 0x000fe20000010000 */
[----:B------:R-:W-:Y:S01]  /*16ef0*/  LOP3.LUT R4, R6, 0xff, RZ, 0xc0, !PT ;  /* 0x000000ff06047812 */ /* 0x000fe200078ec0ff */
[----:B------:R-:W2:Y:S01]  /*16f00*/  MUFU.EX2 R5, R51 ;  /* 0x0000003300057308 */ /* 0x000ea20000000800 */
[----:B------:R-:W-:Y:S02]  /*16f10*/  PRMT R215, R247, 0x5410, R246 ;  /* 0x00005410f7d77816 */ /* 0x000fe400000000f6 */
[----:B-1----:R-:W-:Y:S02]  /*16f20*/  F2FP.F16.F32.PACK_AB R7, R21, R14 ;  /* 0x0000000e1507723e */ /* 0x002fe400000000ff */
[----:B------:R-:W-:-:S02]  /*16f30*/  @!P2 PRMT R247, R182, 0x5410, RZ ;  /* 0x00005410b6f7a816 */ /* 0x000fc400000000ff */
[----:B------:R-:W-:Y:S01]  /*16f40*/  ISETP.LE.U32.AND P2, PT, R4, UR12, PT ;  /* 0x0000000c04007c0c */ /* 0x000fe2000bf43070 */
[----:B------:R-:W-:Y:S01]  /*16f50*/  MUFU.EX2 R25, R174 ;  /* 0x000000ae00197308 */ /* 0x000fe20000000800 */
[C---:B------:R-:W-:Y:S02]  /*16f60*/  PRMT R245, R7.reuse, 0x7632, R245 ;  /* 0x0000763207f57816 */ /* 0x040fe400000000f5 */
[----:B------:R-:W-:Y:S02]  /*16f70*/  PRMT R244, R7, 0x7610, R244 ;  /* 0x0000761007f47816 */ /* 0x000fe400000000f4 */
[----:B------:R-:W-:-:S03]  /*16f80*/  SHF.R.U32.HI R7, RZ, 0x18, R6 ;  /* 0x00000018ff077819 */ /* 0x000fc60000011606 */
[----:B------:R-:W1:Y:S01]  /*16f90*/  MUFU.EX2 R4, R52 ;  /* 0x0000003400047308 */ /* 0x000e620000000800 */
[----:B------:R-:W-:Y:S01]  /*16fa0*/  LOP3.LUT R6, R6, 0xffff, RZ, 0xc0, !PT ;  /* 0x0000ffff06067812 */ /* 0x000fe200078ec0ff */
[----:B------:R-:W-:-:S06]  /*16fb0*/  @!P5 HADD2 R183, -R246.H0_H0, -RZ.H0_H0 ;  /* 0xa00000fff6b7d230 */ /* 0x000fcc0000000900 */
[----:B------:R-:W3:Y:S01]  /*16fc0*/  MUFU.EX2 R31, R173 ;  /* 0x000000ad001f7308 */ /* 0x000ee20000000800 */
[----:B------:R-:W-:Y:S01]  /*16fd0*/  SHF.R.U32.HI R6, RZ, 0x8, R6 ;  /* 0x00000008ff067819 */ /* 0x000fe20000011606 */
[----:B------:R-:W-:Y:S01]  /*16fe0*/  @!P3 HADD2 R185, -R244.H0_H0, -RZ.H0_H0 ;  /* 0xa00000fff4b9b230 */ /* 0x000fe20000000900 */
[----:B------:R-:W-:Y:S02]  /*16ff0*/  @!P5 PRMT R246, R183, 0x5410, RZ ;  /* 0x00005410b7f6d816 */ /* 0x000fe400000000ff */
[----:B------:R-:W-:Y:S02]  /*17000*/  LOP3.LUT R6, R6, 0xffff, RZ, 0xc0, !PT ;  /* 0x0000ffff06067812 */ /* 0x000fe400078ec0ff */
[----:B------:R-:W-:Y:S01]  /*17010*/  ISETP.LE.U32.AND P5, PT, R7, UR12, PT ;  /* 0x0000000c07007c0c */ /* 0x000fe2000bfa3070 */
[----:B--2---:R-:W-:Y:S01]  /*17020*/  FADD.FTZ R7, R5, R8 ;  /* 0x0000000805077221 */ /* 0x004fe20000010000 */
[----:B------:R-:W-:Y:S02]  /*17030*/  PRMT R214, R244, 0x5410, R245 ;  /* 0x00005410f4d67816 */ /* 0x000fe400000000f5 */
[----:B------:R-:W-:Y:S01]  /*17040*/  @!P3 PRMT R244, R185, 0x5410, RZ ;  /* 0x00005410b9f4b816 */ /* 0x000fe200000000ff */
[----:B------:R-:W-:Y:S01]  /*17050*/  IMAD.MOV.U32 R129, RZ, RZ, R47 ;  /* 0x000000ffff817224 */ /* 0x000fe200078e002f */
[----:B------:R-:W-:Y:S01]  /*17060*/  ISETP.LE.U32.AND P3, PT, R6, UR12, PT ;  /* 0x0000000c06007c0c */ /* 0x000fe2000bf63070 */
[C---:B-1----:R-:W-:Y:S01]  /*17070*/  FADD.FTZ R47, R4.reuse, R7 ;  /* 0x00000007042f7221 */ /* 0x042fe20000010000 */
[----:B------:R-:W-:-:S02]  /*17080*/  F2FP.F16.F32.PACK_AB R51, R4, R5 ;  /* 0x000000050433723e */ /* 0x000fc400000000ff */
[----:B---3--:R-:W-:Y:S01]  /*17090*/  F2FP.F16.F32.PACK_AB R4, R31, R25 ;  /* 0x000000191f04723e */ /* 0x008fe200000000ff */
[----:B------:R-:W-:-:S03]  /*170a0*/  @!P1 HADD2 R184, -R245.H0_H0, -RZ.H0_H0 ;  /* 0xa00000fff5b89230 */ /* 0x000fc60000000900 */
[C---:B------:R-:W-:Y:S02]  /*170b0*/  PRMT R243, R4.reuse, 0x7610, R243 ;  /* 0x0000761004f37816 */ /* 0x040fe400000000f3 */
[----:B------:R-:W-:-:S03]  /*170c0*/  PRMT R242, R4, 0x7632, R242 ;  /* 0x0000763204f27816 */ /* 0x000fc600000000f2 */
[----:B------:R-:W-:Y:S01]  /*170d0*/  @!P2 HADD2 R186, -R243.H0_H0, -RZ.H0_H0 ;  /* 0xa00000fff3baa230 */ /* 0x000fe20000000900 */
[----:B------:R-:W-:Y:S01]  /*170e0*/  @!P1 PRMT R245, R184, 0x5410, RZ ;  /* 0x00005410b8f59816 */ /* 0x000fe200000000ff */
[----:B------:R-:W-:Y:S01]  /*170f0*/  @!P3 HADD2 R187, -R242.H0_H0, -RZ.H0_H0 ;  /* 0xa00000fff2bbb230 */ /* 0x000fe20000000900 */
[----:B------:R-:W-:Y:S01]  /*17100*/  STL [R1+0x1f0], R247 ;  /* 0x0001f0f701007387 */ /* 0x000fe20000100800 */
[----:B------:R-:W-:Y:S02]  /*17110*/  PRMT R192, R243, 0x5410, R242 ;  /* 0x00005410f3c07816 */ /* 0x000fe400000000f2 */
[----:B------:R-:W-:Y:S01]  /*17120*/  @!P2 PRMT R243, R186, 0x5410, RZ ;  /* 0x00005410baf3a816 */ /* 0x000fe200000000ff */
[----:B------:R1:W-:Y:S01]  /*17130*/  STL [R1+0x1f4], R246 ;  /* 0x0001f4f601007387 */ /* 0x0003e20000100800 */
[----:B------:R-:W-:Y:S01]  /*17140*/  @!P3 PRMT R242, R187, 0x5410, RZ ;  /* 0x00005410bbf2b816 */ /* 0x000fe200000000ff */
[-C--:B------:R-:W-:Y:S02]  /*17150*/  FMUL.FTZ R136, R136, R2.reuse ;  /* 0x0000000288887220 */ /* 0x080fe40000410000 */
[----:B------:R-:W-:Y:S01]  /*17160*/  STL [R1+0x1f8], R245 ;  /* 0x0001f8f501007387 */ /* 0x000fe20000100800 */
[----:B------:R-:W-:Y:S01]  /*17170*/  LOP3.LUT R4, R23, 0xff, RZ, 0xc0, !PT ;  /* 0x000000ff17047812 */ /* 0x000fe200078ec0ff */
[----:B------:R-:W-:-:S02]  /*17180*/  FMUL.FTZ R137, R137, R2 ;  /* 0x0000000289897220 */ /* 0x000fc40000410000 */
[----:B------:R-:W-:Y:S01]  /*17190*/  STL [R1+0x1fc], R244 ;  /* 0x0001fcf401007387 */ /* 0x000fe20000100800 */
[-C--:B------:R-:W-:Y:S01]  /*171a0*/  FMUL.FTZ R7, R109, R2.reuse ;  /* 0x000000026d077220 */ /* 0x080fe20000410000 */
[-C--:B------:R-:W-:Y:S02]  /*171b0*/  FMUL.FTZ R6, R112, R2.reuse ;  /* 0x0000000270067220 */ /* 0x080fe40000410000 */
[----:B------:R-:W-:Y:S01]  /*171c0*/  STL [R1+0x200], R192 ;  /* 0x000200c001007387 */ /* 0x000fe20000100800 */
[----:B------:R-:W-:-:S03]  /*171d0*/  FMUL.FTZ R5, R113, R2 ;  /* 0x0000000271057220 */ /* 0x000fc60000410000 */
[----:B------:R-:W-:Y:S01]  /*171e0*/  STL [R1+0x204], R243 ;  /* 0x000204f301007387 */ /* 0x000fe20000100800 */
[----:B------:R-:W-:-:S03]  /*171f0*/  ISETP.LE.U32.AND P2, PT, R4, UR12, PT ;  /* 0x0000000c04007c0c */ /* 0x000fc6000bf43070 */
[----:B------:R-:W-:Y:S01]  /*17200*/  STL [R1+0x208], R242 ;  /* 0x000208f201007387 */ /* 0x000fe20000100800 */
[----:B-1----:R-:W-:Y:S02]  /*17210*/  IMAD.MOV.U32 R246, RZ, RZ, R228 ;  /* 0x000000fffff67224 */ /* 0x002fe400078e00e4 */
[----:B------:R-:W-:Y:S01]  /*17220*/  FMUL.FTZ R228, R152, R2 ;  /* 0x0000000298e47220 */ /* 0x000fe20000410000 */
[----:B------:R-:W-:Y:S01]  /*17230*/  SHF.R.U32.HI R4, RZ, 0x8, R24 ;  /* 0x00000008ff047819 */ /* 0x000fe20000011618 */
[----:B------:R1:W-:Y:S03]  /*17240*/  MUFU.EX2 R28, R65 ;  /* 0x00000041001c7308 */ /* 0x0003e60000000800 */
[----:B------:R-:W-:Y:S04]  /*17250*/  STL [R1+0x248], R228 ;  /* 0x000248e401007387 */ /* 0x000fe80000100800 */
[----:B------:R-:W-:Y:S01]  /*17260*/  STL [R1+0x230], R136 ;  /* 0x0002308801007387 */ /* 0x000fe20000100800 */
[----:B------:R2:W3:Y:S03]  /*17270*/  MUFU.EX2 R24, R66 ;  /* 0x0000004200187308 */ /* 0x0004e60000000800 */
[----:B------:R-:W-:Y:S04]  /*17280*/  STL [R1+0x234], R137 ;  /* 0x0002348901007387 */ /* 0x000fe80000100800 */
[----:B------:R-:W-:Y:S01]  /*17290*/  STL [R1+0x114], R7 ;  /* 0x0001140701007387 */ /* 0x000fe20000100800 */
[----:B------:R-:W-:Y:S03]  /*172a0*/  MUFU.EX2 R33, R172 ;  /* 0x000000ac00217308 */ /* 0x000fe60000000800 */
[----:B------:R4:W-:Y:S01]  /*172b0*/  STL [R1+0x140], R6 ;  /* 0x0001400601007387 */ /* 0x0009e20000100800 */
[----:B------:R-:W-:-:S03]  /*172c0*/  FMUL.FTZ R138, R138, R0 ;  /* 0x000000008a8a7220 */ /* 0x000fc60000410000 */
[----:B------:R1:W-:Y:S01]  /*172d0*/  STL [R1+0x144], R5 ;  /* 0x0001440501007387 */ /* 0x0003e20000100800 */
[----:B------:R-:W3:Y:S01]  /*172e0*/  MUFU.EX2 R34, R135 ;  /* 0x0000008700227308 */ /* 0x000ee20000000800 */
[-C--:B------:R-:W-:Y:S01]  /*172f0*/  FMUL.FTZ R139, R139, R0.reuse ;  /* 0x000000008b8b7220 */ /* 0x080fe20000410000 */
[----:B------:R-:W-:Y:S01]  /*17300*/  FMUL.FTZ R23, R126, R0 ;  /* 0x000000007e177220 */ /* 0x000fe20000410000 */
[----:B------:R-:W-:Y:S02]  /*17310*/  IMAD.MOV.U32 R247, RZ, RZ, R229 ;  /* 0x000000fffff77224 */ /* 0x000fe400078e00e5 */
[----:B------:R-:W-:-:S03]  /*17320*/  IMAD.MOV.U32 R128, RZ, RZ, R46 ;  /* 0x000000ffff807224 */ /* 0x000fc600078e002e */
[----:B------:R-:W-:Y:S01]  /*17330*/  MUFU.EX2 R27, R54 ;  /* 0x00000036001b7308 */ /* 0x000fe20000000800 */
[-C--:B----4-:R-:W-:Y:S01]  /*17340*/  FMUL.FTZ R6, R124, R2.reuse ;  /* 0x000000027c067220 */ /* 0x090fe20000410000 */
[----:B-1----:R-:W-:-:S04]  /*17350*/  FMUL.FTZ R5, R125, R2 ;  /* 0x000000027d057220 */ /* 0x002fc80000410000 */
[----:B------:R-:W-:Y:S04]  /*17360*/  STL [R1+0x148], R6 ;  /* 0x0001480601007387 */ /* 0x000fe80000100800 */
[----:B------:R-:W-:Y:S04]  /*17370*/  STL [R1+0x14c], R5 ;  /* 0x00014c0501007387 */ /* 0x000fe80000100800 */
[----:B------:R-:W-:Y:S04]  /*17380*/  STL [R1+0x238], R138 ;  /* 0x0002388a01007387 */ /* 0x000fe80000100800 */
[----:B------:R-:W-:Y:S01]  /*17390*/  STL [R1+0x23c], R139 ;  /* 0x00023c8b01007387 */ /* 0x000fe20000100800 */
[----:B------:R-:W-:-:S03]  /*173a0*/  IMAD.MOV.U32 R244, RZ, RZ, R246 ;  /* 0x000000fffff47224 */ /* 0x000fc600078e00f6 */
[----:B------:R1:W-:Y:S01]  /*173b0*/  STL [R1+0x150], R23 ;  /* 0x0001501701007387 */ /* 0x0003e20000100800 */
[----:B------:R-:W-:Y:S01]  /*173c0*/  IMAD.MOV.U32 R245, RZ, RZ, R247 ;  /* 0x000000fffff57224 */ /* 0x000fe200078e00f7 */
[----:B------:R-:W-:Y:S01]  /*173d0*/  ISETP.LE.U32.AND P1, PT, R16, UR12, PT ;  /* 0x0000000c10007c0c */ /* 0x000fe2000bf23070 */
[-C--:B------:R-:W-:Y:S01]  /*173e0*/  FMUL.FTZ R65, R145, R2.reuse ;  /* 0x0000000291417220 */ /* 0x080fe20000410000 */
[----:B------:R-:W-:Y:S01]  /*173f0*/  FMUL.FTZ R37, R141, R2 ;  /* 0x000000028d257220 */ /* 0x000fe20000410000 */
[----:B------:R-:W-:Y:S01]  /*17400*/  IMAD.MOV.U32 R242, RZ, RZ, R128 ;  /* 0x000000fffff27224 */ /* 0x000fe200078e0080 */
[----:B------:R-:W-:Y:S01]  /*17410*/  LOP3.LUT R4, R4, 0xffff, RZ, 0xc0, !PT ;  /* 0x0000ffff04047812 */ /* 0x000fe200078ec0ff */
[----:B------:R-:W-:Y:S02]  /*17420*/  IMAD.MOV.U32 R243, RZ, RZ, R129 ;  /* 0x000000fffff37224 */ /* 0x000fe400078e0081 */
[----:B--2---:R-:W-:Y:S01]  /*17430*/  FMUL.FTZ R66, R146, R0 ;  /* 0x0000000092427220 */ /* 0x004fe20000410000 */
[----:B------:R-:W-:-:S02]  /*17440*/  IMAD.MOV.U32 R130, RZ, RZ, R190 ;  /* 0x000000ffff827224 */ /* 0x000fc400078e00be */
[-C--:B------:R-:W-:Y:S01]  /*17450*/  FMUL.FTZ R190, R151, R0.reuse ;  /* 0x0000000097be7220 */ /* 0x080fe20000410000 */
[----:B------:R-:W-:Y:S02]  /*17460*/  IMAD.MOV.U32 R18, RZ, RZ, R188 ;  /* 0x000000ffff127224 */ /* 0x000fe400078e00bc */
[-C--:B------:R-:W-:Y:S01]  /*17470*/  FMUL.FTZ R188, R150, R0.reuse ;  /* 0x0000000096bc7220 */ /* 0x080fe20000410000 */
[----:B------:R-:W-:Y:S02]  /*17480*/  IMAD.MOV.U32 R246, RZ, RZ, R230 ;  /* 0x000000fffff67224 */ /* 0x000fe400078e00e6 */
        /* <DEDUP_REMOVED lines=8> */
[----:B-1----:R-:W1:Y:S01]  /*17510*/  MUFU.EX2 R23, R55 ;  /* 0x0000003700177308 */ /* 0x002e620000000800 */
        /* <DEDUP_REMOVED lines=11> */
[----:B---3--:R-:W-:-:S02]  /*175d0*/  F2FP.F16.F32.PACK_AB R0, R28, R24 ;  /* 0x000000181c00723e */ /* 0x008fc400000000ff */
[----:B------:R-:W-:Y:S02]  /*175e0*/  ISETP.LE.U32.AND P3, PT, R4, UR12, PT ;  /* 0x0000000c04007c0c */ /* 0x000fe4000bf63070 */
[C---:B------:R-:W-:Y:S02]  /*175f0*/  PRMT R241, R0.reuse, 0x7632, R241 ;  /* 0x0000763200f17816 */ /* 0x040fe400000000f1 */
[----:B------:R-:W-:Y:S01]  /*17600*/  PRMT R240, R0, 0x7610, R240 ;  /* 0x0000761000f07816 */ /* 0x000fe200000000f0 */
[----:B------:R-:W-:Y:S01]  /*17610*/  FADD.FTZ R0, R233, -R29 ;  /* 0x8000001de9007221 */ /* 0x000fe20000010000 */
[----:B------:R-:W-:Y:S01]  /*17620*/  F2FP.F16.F32.PACK_AB R4, R34, R33 ;  /* 0x000000212204723e */ /* 0x000fe200000000ff */
[-C--:B------:R-:W-:Y:S01]  /*17630*/  FMUL.FTZ R135, R76, R2.reuse ;  /* 0x000000024c877220 */ /* 0x080fe20000410000 */
[----:B------:R-:W-:Y:S01]  /*17640*/  FMUL.FTZ R46, R77, R2 ;  /* 0x000000024d2e7220 */ /* 0x000fe20000410000 */
[----:B------:R-:W-:Y:S01]  /*17650*/  FMUL.FTZ R0, R0, UR41 ;  /* 0x0000002900007c20 */ /* 0x000fe20008410000 */
[----:B------:R-:W-:Y:S01]  /*17660*/  PRMT R239, R4, 0x7610, R239 ;  /* 0x0000761004ef7816 */ /* 0x000fe200000000ef */
[----:B------:R-:W-:-:S02]  /*17670*/  @!P5 HADD2 R76, -R241.H0_H0, -RZ.H0_H0 ;  /* 0xa00000fff14cd230 */ /* 0x000fc40000000900 */
        /* <DEDUP_REMOVED lines=12> */
[----:B------:R-:W-:Y:S01]  /*17740*/  @!P6 HADD2 R77, -R240.H0_H0, -RZ.H0_H0 ;  /* 0xa00000fff04de230 */ /* 0x000fe20000000900 */
[----:B------:R2:W-:Y:S01]  /*17750*/  STL [R1+0x154], R52 ;  /* 0x0001543401007387 */ /* 0x0005e20000100800 */
[----:B-1----:R-:W-:Y:S01]  /*17760*/  F2FP.F16.F32.PACK_AB R2, R23, R27 ;  /* 0x0000001b1702723e */ /* 0x002fe200000000ff */
[----:B------:R-:W-:Y:S01]  /*17770*/  @!P4 HADD2 R81, -R239.H0_H0, -RZ.H0_H0 ;  /* 0xa00000ffef51c230 */ /* 0x000fe20000000900 */
[----:B------:R-:W-:Y:S01]  /*17780*/  PRMT R238, R4, 0x7632, R238 ;  /* 0x0000763204ee7816 */ /* 0x000fe200000000ee */
[----:B------:R-:W-:Y:S01]  /*17790*/  IMAD.MOV.U32 R142, RZ, RZ, R246 ;  /* 0x000000ffff8e7224 */ /* 0x000fe200078e00f6 */
[----:B------:R-:W1:Y:S01]  /*177a0*/  MUFU.EX2 R0, R0 ;  /* 0x0000000000007308 */ /* 0x000e620000000800 */
[----:B------:R-:W-:Y:S01]  /*177b0*/  IMAD.MOV.U32 R143, RZ, RZ, R247 ;  /* 0x000000ffff8f7224 */ /* 0x000fe200078e00f7 */
[C---:B------:R-:W-:Y:S01]  /*177c0*/  PRMT R236, R2.reuse, 0x7610, R236 ;  /* 0x0000761002ec7816 */ /* 0x040fe200000000ec */
[----:B------:R-:W-:Y:S01]  /*177d0*/  IMAD.MOV.U32 R246, RZ, RZ, R18 ;  /* 0x000000fffff67224 */ /* 0x000fe200078e0012 */
[----:B------:R-:W3:Y:S01]  /*177e0*/  LDL.LU R233, [R1+0x264] ;  /* 0x0002640001e97983 */ /* 0x000ee20000300800 */
[----:B------:R-:W-:Y:S01]  /*177f0*/  IMAD.MOV.U32 R247, RZ, RZ, R189 ;  /* 0x000000fffff77224 */ /* 0x000fe200078e00bd */
[----:B------:R-:W-:-:S02]  /*17800*/  PRMT R235, R2, 0x7632, R235 ;  /* 0x0000763202eb7816 */ /* 0x000fc400000000eb */
[----:B------:R1:W4:Y:S01]  /*17810*/  MUFU.EX2 R18, R53 ;  /* 0x0000003500127308 */ /* 0x0003220000000800 */
[----:B------:R-:W-:Y:S01]  /*17820*/  PRMT R189, R239, 0x5410, R238 ;  /* 0x00005410efbd7816 */ /* 0x000fe200000000ee */
[----:B------:R-:W3:Y:S01]  /*17830*/  LDL.LU R228, [R1+0x198] ;  /* 0x0001980001e47983 */ /* 0x000ee20000300800 */
[----:B------:R-:W-:Y:S01]  /*17840*/  @!P4 PRMT R239, R81, 0x5410, RZ ;  /* 0x0000541051efc816 */ /* 0x000fe200000000ff */
[----:B------:R-:W-:Y:S02]  /*17850*/  @!P3 HADD2 R80, -R238.H0_H0, -RZ.H0_H0 ;  /* 0xa00000ffee50b230 */ /* 0x000fe40000000900 */
[----:B--2---:R-:W-:Y:S01]  /*17860*/  IMAD.MOV.U32 R52, RZ, RZ, R191 ;  /* 0x000000ffff347224 */ /* 0x004fe200078e00bf */
[----:B------:R-:W-:Y:S02]  /*17870*/  PRMT R191, R240, 0x5410, R241 ;  /* 0x00005410f0bf7816 */ /* 0x000fe400000000f1 */
[----:B------:R-:W-:Y:S02]  /*17880*/  @!P5 PRMT R241, R76, 0x5410, RZ ;  /* 0x000054104cf1d816 */ /* 0x000fe400000000ff */
[----:B------:R-:W-:Y:S01]  /*17890*/  @!P6 PRMT R240, R77, 0x5410, RZ ;  /* 0x000054104df0e816 */ /* 0x000fe200000000ff */
[----:B------:R2:W-:Y:S01]  /*178a0*/  STL [R1+0x20c], R191 ;  /* 0x00020cbf01007387 */ /* 0x0005e20000100800 */
[----:B------:R-:W-:-:S03]  /*178b0*/  @!P2 HADD2 R79, -R236.H0_H0, -RZ.H0_H0 ;  /* 0xa00000ffec4fa230 */ /* 0x000fc60000000900 */
[----:B------:R2:W-:Y:S01]  /*178c0*/  STL [R1+0x210], R241 ;  /* 0x000210f101007387 */ /* 0x0005e20000100800 */
[----:B------:R-:W-:-:S03]  /*178d0*/  @!P1 HADD2 R78, -R235.H0_H0, -RZ.H0_H0 ;  /* 0xa00000ffeb4e9230 */ /* 0x000fc60000000900 */
[----:B------:R2:W-:Y:S01]  /*178e0*/  STL [R1+0x214], R240 ;  /* 0x000214f001007387 */ /* 0x0005e20000100800 */
[----:B------:R-:W-:Y:S01]  /*178f0*/  @!P3 PRMT R238, R80, 0x5410, RZ ;  /* 0x0000541050eeb816 */ /* 0x000fe200000000ff */
[----:B------:R-:W-:Y:S02]  /*17900*/  UIADD3 UR6, UR19, -0x1, URZ ;  /* 0xffffffff13067890 */ /* 0x000fe4000fffe03f */
[----:B------:R-:W-:Y:S04]  /*17910*/  STL [R1+0x218], R189 ;  /* 0x000218bd01007387 */ /* 0x000fe80000100800 */
[----:B------:R2:W-:Y:S01]  /*17920*/  STL [R1+0x21c], R239 ;  /* 0x00021cef01007387 */ /* 0x0005e20000100800 */
[----:B------:R-:W-:-:S03]  /*17930*/  ULOP3.LUT UR6, UR6, UR27, URZ, 0x3c, !UPT ;  /* 0x0000001b06067292 */ /* 0x000fc6000f8e3c3f */
[----:B------:R-:W-:Y:S01]  /*17940*/  STL [R1+0x220], R238 ;  /* 0x000220ee01007387 */ /* 0x000fe20000100800 */
[----:B------:R-:W-:Y:S01]  /*17950*/  FADD.FTZ R2, R19, R26 ;  /* 0x0000001a13027221 */ /* 0x000fe20000010000 */
[-C--:B-1----:R-:W-:Y:S01]  /*17960*/  FMUL.FTZ R53, R157, R0.reuse ;  /* 0x000000009d357220 */ /* 0x082fe20000410000 */
[-C--:B----4-:R-:W-:Y:S01]  /*17970*/  FFMA.FTZ R19, R237, R0.reuse, R18 ;  /* 0x00000000ed137223 */ /* 0x090fe20000010012 */
[-C--:B------:R-:W-:Y:S01]  /*17980*/  FMUL.FTZ R168, R168, R0.reuse ;  /* 0x00000000a8a87220 */ /* 0x080fe20000410000 */
[----:B--2---:R-:W-:Y:S02]  /*17990*/  IMAD.MOV.U32 R191, RZ, RZ, R148 ;  /* 0x000000ffffbf7224 */ /* 0x004fe400078e0094 */
[-C--:B------:R-:W-:Y:S01]  /*179a0*/  FMUL.FTZ R169, R169, R0.reuse ;  /* 0x00000000a9a97220 */ /* 0x080fe20000410000 */
[-C--:B------:R-:W-:Y:S01]  /*179b0*/  FMUL.FTZ R164, R164, R0.reuse ;  /* 0x00000000a4a47220 */ /* 0x080fe20000410000 */
[----:B------:R-:W-:Y:S02]  /*179c0*/  IMAD.MOV.U32 R241, RZ, RZ, R52 ;  /* 0x000000fffff17224 */ /* 0x000fe400078e0034 */
[-C--:B------:R-:W-:Y:S01]  /*179d0*/  FMUL.FTZ R52, R156, R0.reuse ;  /* 0x000000009c347220 */ /* 0x080fe20000410000 */
[-C--:B------:R-:W-:Y:S01]  /*179e0*/  FMUL.FTZ R165, R165, R0.reuse ;  /* 0x00000000a5a57220 */ /* 0x080fe20000410000 */
[----:B------:R-:W-:Y:S01]  /*179f0*/  FMUL.FTZ R160, R160, R0 ;  /* 0x00000000a0a07220 */ /* 0x000fe20000410000 */
[----:B------:R-:W-:-:S02]  /*17a00*/  IMAD.MOV.U32 R240, RZ, RZ, R144 ;  /* 0x000000fffff07224 */ /* 0x000fc400078e0090 */
[----:B------:R-:W-:Y:S01]  /*17a10*/  IMAD.MOV.U32 R239, RZ, RZ, R131 ;  /* 0x000000ffffef7224 */ /* 0x000fe200078e0083 */
[----:B------:R-:W-:Y:S02]  /*17a20*/  PRMT R131, R236, 0x5410, R235 ;  /* 0x00005410ec837816 */ /* 0x000fe400000000eb */
[----:B------:R-:W-:Y:S02]  /*17a30*/  @!P2 PRMT R236, R79, 0x5410, RZ ;  /* 0x000054104feca816 */ /* 0x000fe400000000ff */
[----:B------:R-:W-:Y:S01]  /*17a40*/  @!P1 PRMT R235, R78, 0x5410, RZ ;  /* 0x000054104eeb9816 */ /* 0x000fe200000000ff */
[----:B------:R1:W-:Y:S01]  /*17a50*/  STL [R1+0x224], R131 ;  /* 0x0002248301007387 */ /* 0x0003e20000100800 */
[----:B------:R-:W-:Y:S01]  /*17a60*/  MOV R189, R145 ;  /* 0x0000009100bd7202 */ /* 0x000fe20000000f00 */
[-C--:B------:R-:W-:Y:S02]  /*17a70*/  FMUL.FTZ R161, R161, R0.reuse ;  /* 0x00000000a1a17220 */ /* 0x080fe40000410000 */
[----:B------:R-:W-:Y:S01]  /*17a80*/  STL [R1+0x228], R236 ;  /* 0x000228ec01007387 */ /* 0x000fe20000100800 */
[-C--:B------:R-:W-:Y:S01]  /*17a90*/  FMUL.FTZ R76, R68, R0.reuse ;  /* 0x00000000444c7220 */ /* 0x080fe20000410000 */
[-C--:B------:R-:W-:Y:S01]  /*17aa0*/  FMUL.FTZ R77, R69, R0.reuse ;  /* 0x00000000454d7220 */ /* 0x080fe20000410000 */
[-C--:B------:R-:W-:Y:S01]  /*17ab0*/  FMUL.FTZ R124, R72, R0.reuse ;  /* 0x00000000487c7220 */ /* 0x080fe20000410000 */
        /* <DEDUP_REMOVED lines=12> */
[----:B------:R-:W-:-:S02]  /*17b80*/  IMAD.MOV.U32 R81, RZ, RZ, R16 ;  /* 0x000000ffff517224 */ /* 0x000fc400078e0010 */
[-C--:B-1----:R-:W-:Y:S01]  /*17b90*/  FMUL.FTZ R131, R120, R0.reuse ;  /* 0x0000000078837220 */ /* 0x082fe20000410000 */
[----:B------:R-:W-:Y:S02]  /*17ba0*/  IMAD.MOV.U32 R29, RZ, RZ, R12 ;  /* 0x000000ffff1d7224 */ /* 0x000fe400078e000c */
[----:B------:R-:W-:Y:S01]  /*17bb0*/  FADD.FTZ R16, R13, R2 ;  /* 0x000000020d107221 */ /* 0x000fe20000010000 */
[----:B--2---:R-:W-:Y:S01]  /*17bc0*/  FMUL.FTZ R235, R117, R0 ;  /* 0x0000000075eb7220 */ /* 0x004fe20000410000 */
[----:B------:R-:W-:-:S05]  /*17bd0*/  LOP3.LUT R0, R39, UR6, RZ, 0x3c, !PT ;  /* 0x0000000627007c12 */ /* 0x000fca000f8e3cff */
[----:B------:R-:W-:-:S04]  /*17be0*/  IMAD.WIDE.U32 R12, R0, -0x326172a9, RZ ;  /* 0xcd9e8d57000c7825 */ /* 0x000fc800078e00ff */
[-C--:B------:R-:W-:Y:S01]  /*17bf0*/  FMUL.FTZ R54, R158, R3.reuse ;  /* 0x000000039e367220 */ /* 0x080fe20000410000 */
[-C--:B------:R-:W-:Y:S01]  /*17c00*/  FMUL.FTZ R55, R159, R3.reuse ;  /* 0x000000039f377220 */ /* 0x080fe20000410000 */
[----:B------:R-:W-:Y:S01]  /*17c10*/  LOP3.LUT R2, R13, UR40, R242, 0x96, !PT ;  /* 0x000000280d027c12 */ /* 0x000fe2000f8e96f2 */
        /* <DEDUP_REMOVED lines=23> */
[----:B------:R-:W-:-:S05]  /*17d90*/  IMAD.WIDE.U32 R2, R2, -0x2daee0ad, RZ ;  /* 0xd2511f5302027825 */ /* 0x000fca00078e00ff */
[----:B------:R-:W-:Y:S01]  /*17da0*/  LOP3.LUT R0, R3, UR38, R244, 0x96, !PT ;  /* 0x0000002603007c12 */ /* 0x000fe2000f8e96f4 */
[----:B------:R-:W-:Y:S02]  /*17db0*/  IMAD.MOV.U32 R238, RZ, RZ, R17 ;  /* 0x000000ffffee7224 */ /* 0x000fe400078e0011 */
[----:B------:R-:W-:Y:S01]  /*17dc0*/  FADD.FTZ R17, R14, R30 ;  /* 0x0000001e0e117221 */ /* 0x000fe20000010000 */
[----:B------:R-:W-:Y:S02]  /*17dd0*/  IMAD.MOV.U32 R237, RZ, RZ, R9 ;  /* 0x000000ffffed7224 */ /* 0x000fe400078e0009 */
[----:B------:R-:W-:Y:S02]  /*17de0*/  IMAD.MOV.U32 R14, RZ, RZ, R8 ;  /* 0x000000ffff0e7224 */ /* 0x000fe400078e0008 */
[----:B------:R-:W-:Y:S01]  /*17df0*/  IMAD.WIDE.U32 R8, R0, -0x326172a9, RZ ;  /* 0xcd9e8d5700087825 */ /* 0x000fe200078e00ff */
[----:B------:R-:W-:-:S04]  /*17e00*/  LOP3.LUT R0, R11, UR39, R12, 0x96, !PT ;  /* 0x000000270b007c12 */ /* 0x000fc8000f8e960c */
[----:B------:R-:W-:Y:S01]  /*17e10*/  LOP3.LUT R3, R9, UR37, R10, 0x96, !PT ;  /* 0x0000002509037c12 */ /* 0x000fe2000f8e960a */
[----:B------:R-:W-:Y:S02]  /*17e20*/  IMAD.MOV.U32 R10, RZ, RZ, R5 ;  /* 0x000000ffff0a7224 */ /* 0x000fe400078e0005 */
[----:B------:R-:W-:-:S05]  /*17e30*/  IMAD.WIDE.U32 R4, R0, -0x2daee0ad, RZ ;  /* 0xd2511f5300047825 */ /* 0x000fca00078e00ff */
[----:B------:R-:W-:Y:S01]  /*17e40*/  LOP3.LUT R0, R5, UR36, R2, 0x96, !PT ;  /* 0x0000002405007c12 */ /* 0x000fe2000f8e9602 */
[----:B------:R-:W-:Y:S02]  /*17e50*/  IMAD.MOV.U32 R30, RZ, RZ, R7 ;  /* 0x000000ffff1e7224 */ /* 0x000fe400078e0007 */
        /* <DEDUP_REMOVED lines=14> */
[----:B------:R-:W-:Y:S01]  /*17f40*/  LOP3.LUT R4, R4, 0xffff, RZ, 0xc0, !PT ;  /* 0x0000ffff04047812 */ /* 0x000fe200078ec0ff */
[----:B------:R-:W-:-:S03]  /*17f50*/  IMAD.MOV.U32 R7, RZ, RZ, R11 ;  /* 0x000000ffff077224 */ /* 0x000fc600078e000b */
[----:B------:R-:W-:Y:S01]  /*17f60*/  ISETP.LE.U32.AND P4, PT, R4, UR12, PT ;  /* 0x0000000c04007c0c */ /* 0x000fe2000bf83070 */
[----:B------:R-:W-:Y:S01]  /*17f70*/  IMAD.MOV.U32 R11, RZ, RZ, R15 ;  /* 0x000000ffff0b7224 */ /* 0x000fe200078e000f */
[----:B------:R1:W-:Y:S01]  /*17f80*/  MUFU.EX2 R4, R56 ;  /* 0x0000003800047308 */ /* 0x0003e20000000800 */
[----:B------:R-:W-:Y:S02]  /*17f90*/  LOP3.LUT R6, R5, UR25, R6, 0x96, !PT ;  /* 0x0000001905067c12 */ /* 0x000fe4000f8e9606 */
[--C-:B------:R-:W-:Y:S02]  /*17fa0*/  SHF.R.U32.HI R5, RZ, 0x10, R0.reuse ;  /* 0x00000010ff057819 */ /* 0x100fe40000011600 */
[----:B------:R-:W-:-:S03]  /*17fb0*/  SHF.R.U32.HI R0, RZ, 0x18, R0 ;  /* 0x00000018ff007819 */ /* 0x000fc60000011600 */
[----:B------:R-:W-:Y:S01]  /*17fc0*/  MUFU.EX2 R15, R134 ;  /* 0x00000086000f7308 */ /* 0x000fe20000000800 */
[----:B------:R-:W-:Y:S01]  /*17fd0*/  ISETP.LE.U32.AND P2, PT, R0, UR12, PT ;  /* 0x0000000c00007c0c */ /* 0x000fe2000bf43070 */
[----:B-1----:R-:W-:-:S06]  /*17fe0*/  IMAD.MOV.U32 R56, RZ, RZ, R14 ;  /* 0x000000ffff387224 */ /* 0x002fcc00078e000e */
[----:B------:R-:W1:Y:S01]  /*17ff0*/  MUFU.EX2 R14, R194 ;  /* 0x000000c2000e7308 */ /* 0x000e620000000800 */
[----:B------:R-:W-:-:S04]  /*18000*/  LOP3.LUT R0, R2, 0xff, RZ, 0xc0, !PT ;  /* 0x000000ff02007812 */ /* 0x000fc800078ec0ff */
[----:B------:R-:W-:Y:S02]  /*18010*/  ISETP.LE.U32.AND P5, PT, R0, UR12, PT ;  /* 0x0000000c00007c0c */ /* 0x000fe4000bfa3070 */
[----:B------:R-:W-:Y:S02]  /*18020*/  SHF.R.U32.HI R0, RZ, 0x18, R2 ;  /* 0x00000018ff007819 */ /* 0x000fe40000011602 */
[----:B------:R-:W-:Y:S02]  /*18030*/  LOP3.LUT R5, R5, 0xff, RZ, 0xc0, !PT ;  /* 0x000000ff05057812 */ /* 0x000fe400078ec0ff */
[----:B------:R-:W-:Y:S02]  /*18040*/  ISETP.LE.U32.AND P1, PT, R0, UR12, PT ;  /* 0x0000000c00007c0c */ /* 0x000fe4000bf23070 */
[----:B------:R-:W-:Y:S02]  /*18050*/  ISETP.LE.U32.AND P6, PT, R5, UR12, PT ;  /* 0x0000000c05007c0c */ /* 0x000fe4000bfc3070 */
[----:B-1----:R-:W-:Y:S01]  /*18060*/  F2FP.F16.F32.PACK_AB R0, R14, R15 ;  /* 0x0000000f0e00723e */ /* 0x002fe200000000ff */
[----:B------:R-:W-:Y:S01]  /*18070*/  IMAD.MOV.U32 R134, RZ, RZ, R10 ;  /* 0x000000ffff867224 */ /* 0x000fe200078e000a */
[----:B------:R-:W-:-:S02]  /*18080*/  LOP3.LUT R5, R2, 0xffff, RZ, 0xc0, !PT ;  /* 0x0000ffff02057812 */ /* 0x000fc400078ec0ff */
[----:B------:R-:W-:Y:S01]  /*18090*/  PRMT R234, R0, 0x7610, R234 ;  /* 0x0000761000ea7816 */ /* 0x000fe200000000ea */
[----:B------:R-:W-:Y:S01]  /*180a0*/  FADD.FTZ R3, R22, R16 ;  /* 0x0000001016037221 */ /* 0x000fe20000010000 */
[----:B------:R-:W-:Y:S01]  /*180b0*/  SHF.R.U32.HI R2, RZ, 0x10, R2 ;  /* 0x00000010ff027819 */ /* 0x000fe20000011602 */
[----:B------:R-:W-:Y:S02]  /*180c0*/  IMAD.MOV.U32 R16, RZ, RZ, R11 ;  /* 0x000000ffff107224 */ /* 0x000fe400078e000b */
[----:B------:R-:W-:Y:S01]  /*180d0*/  FADD.FTZ R10, R21, R17 ;  /* 0x00000011150a7221 */ /* 0x000fe20000010000 */
[----:B------:R-:W-:Y:S01]  /*180e0*/  MUFU.EX2 R11, R62 ;  /* 0x0000003e000b7308 */ /* 0x000fe20000000800 */
[----:B------:R-:W-:Y:S01]  /*180f0*/  @!P3 HADD2 R59, -R234.H0_H0, -RZ.H0_H0 ;  /* 0xa00000ffea3bb230 */ /* 0x000fe20000000900 */
[----:B------:R-:W-:Y:S02]  /*18100*/  PRMT R227, R0, 0x7632, R227 ;  /* 0x0000763200e37816 */ /* 0x000fe400000000e3 */
[----:B------:R-:W-:-:S04]  /*18110*/  LOP3.LUT R0, R2, 0xff, RZ, 0xc0, !PT ;  /* 0x000000ff02007812 */ /* 0x000fc800078ec0ff */
[----:B------:R1:W2:Y:S01]  /*18120*/  MUFU.EX2 R17, R61 ;  /* 0x0000003d00117308 */ /* 0x0002a20000000800 */
[----:B------:R-:W-:Y:S02]  /*18130*/  @!P4 HADD2 R68, -R227.H0_H0, -RZ.H0_H0 ;  /* 0xa00000ffe344c230 */ /* 0x000fe40000000900 */
[----:B-1----:R-:W-:Y:S01]  /*18140*/  IMAD.MOV.U32 R61, RZ, RZ, R130 ;  /* 0x000000ffff3d7224 */ /* 0x002fe200078e0082 */
[----:B------:R-:W-:Y:S02]  /*18150*/  PRMT R130, R234, 0x5410, R227 ;  /* 0x00005410ea827816 */ /* 0x000fe400000000e3 */
[----:B------:R-:W-:Y:S02]  /*18160*/  @!P3 PRMT R234, R59, 0x5410, RZ ;  /* 0x000054103beab816 */ /* 0x000fe400000000ff */
[----:B------:R-:W-:Y:S02]  /*18170*/  ISETP.LE.U32.AND P3, PT, R0, UR12, PT ;  /* 0x0000000c00007c0c */ /* 0x000fe4000bf63070 */
[----:B------:R-:W-:Y:S01]  /*18180*/  SHF.R.U32.HI R0, RZ, 0x8, R5 ;  /* 0x00000008ff007819 */ /* 0x000fe20000011605 */
[----:B------:R1:W-:Y:S03]  /*18190*/  MUFU.EX2 R22, R63 ;  /* 0x0000003f00167308 */ /* 0x0003e60000000800 */
[----:B------:R-:W-:-:S02]  /*181a0*/  LOP3.LUT R0, R0, 0xffff, RZ, 0xc0, !PT ;  /* 0x0000ffff00007812 */ /* 0x000fc400078ec0ff */
[----:B------:R-:W-:Y:S02]  /*181b0*/  @!P4 PRMT R227, R68, 0x5410, RZ ;  /* 0x0000541044e3c816 */ /* 0x000fe400000000ff */
[----:B------:R-:W-:Y:S02]  /*181c0*/  ISETP.LE.U32.AND P4, PT, R0, UR12, PT ;  /* 0x0000000c00007c0c */ /* 0x000fe4000bf83070 */
[----:B--2---:R-:W-:Y:S01]  /*181d0*/  F2FP.F16.F32.PACK_AB R0, R17, R11 ;  /* 0x0000000b1100723e */ /* 0x004fe200000000ff */
[----:B------:R-:W2:Y:S01]  /*181e0*/  MUFU.EX2 R5, R57 ;  /* 0x0000003900057308 */ /* 0x000ea20000000800 */
[----:B-1----:R-:W-:Y:S02]  /*181f0*/  IMAD.MOV.U32 R63, RZ, RZ, R7 ;  /* 0x000000ffff3f7224 */ /* 0x002fe400078e0007 */
[----:B------:R-:W-:Y:S01]  /*18200*/  FADD.FTZ R7, R25, R3 ;  /* 0x0000000319077221 */ /* 0x000fe20000010000 */
[----:B------:R-:W-:Y:S01]  /*18210*/  IMAD.WIDE.U32 R2, R6, -0x2daee0ad, RZ ;  /* 0xd2511f5306027825 */ /* 0x000fe200078e00ff */
[----:B------:R-:W-:-:S02]  /*18220*/  PRMT R226, R0, 0x7632, R226 ;  /* 0x0000763200e27816 */ /* 0x000fc400000000e2 */
[----:B------:R-:W-:Y:S02]  /*18230*/  PRMT R225, R0, 0x7610, R225 ;  /* 0x0000761000e17816 */ /* 0x000fe400000000e1 */
[----:B------:R-:W-:Y:S01]  /*18240*/  LOP3.LUT R0, R3, UR33, R8, 0x96, !PT ;  /* 0x0000002103007c12 */ /* 0x000fe2000f8e9608 */
[C---:B------:R-:W-:Y:S01]  /*18250*/  FADD.FTZ R9, R4.reuse, R19 ;  /* 0x0000001304097221 */ /* 0x040fe20000010000 */
[----:B------:R-:W-:Y:S01]  /*18260*/  F2FP.F16.F32.PACK_AB R32, R4, R18 ;  /* 0x000000120420723e */ /* 0x000fe200000000ff */
[----:B------:R-:W-:Y:S01]  /*18270*/  IMAD.MOV.U32 R68, RZ, RZ, R30 ;  /* 0x000000ffff447224 */ /* 0x000fe200078e001e */
[----:B------:R-:W1:Y:S01]  /*18280*/  MUFU.EX2 R4, R60 ;  /* 0x0000003c00047308 */ /* 0x000e620000000800 */
[----:B------:R-:W-:Y:S01]  /*18290*/  LOP3.LUT R6, R0, 0xffff, RZ, 0xc0, !PT ;  /* 0x0000ffff00067812 */ /* 0x000fe200078ec0ff */
[----:B------:R-:W-:-:S03]  /*182a0*/  @!P2 HADD2 R69, -R226.H0_H0, -RZ.H0_H0 ;  /* 0xa00000ffe245a230 */ /* 0x000fc60000000900 */
[----:B------:R-:W-:-:S03]  /*182b0*/  SHF.R.U32.HI R6, RZ, 0x8, R6 ;  /* 0x00000008ff067819 */ /* 0x000fc60000011606 */
[----:B------:R-:W4:Y:S01]  /*182c0*/  MUFU.EX2 R30, R64 ;  /* 0x00000040001e7308 */ /* 0x000f220000000800 */
[----:B------:R-:W-:Y:S01]  /*182d0*/  LOP3.LUT R6, R6, 0xffff, RZ, 0xc0, !PT ;  /* 0x0000ffff06067812 */ /* 0x000fe200078ec0ff */
[----:B------:R-:W-:Y:S02]  /*182e0*/  IMAD.MOV.U32 R18, RZ, RZ, R20 ;  /* 0x000000ffff127224 */ /* 0x000fe400078e0014 */
[----:B------:R-:W-:Y:S02]  /*182f0*/  IMAD.MOV.U32 R59, RZ, RZ, R29 ;  /* 0x000000ffff3b7224 */ /* 0x000fe400078e001d */
[----:B------:R-:W-:Y:S01]  /*18300*/  IMAD.MOV.U32 R25, RZ, RZ, R241 ;  /* 0x000000ffff197224 */ /* 0x000fe200078e00f1 */
[----:B------:R-:W-:Y:S01]  /*18310*/  PRMT R241, R225, 0x5410, R226 ;  /* 0x00005410e1f17816 */ /* 0x000fe200000000e2 */
[----:B------:R-:W-:Y:S01]  /*18320*/  MUFU.EX2 R20, R196 ;  /* 0x000000c400147308 */ /* 0x000fe20000000800 */
[----:B------:R-:W-:Y:S02]  /*18330*/  @!P2 PRMT R226, R69, 0x5410, RZ ;  /* 0x0000541045e2a816 */ /* 0x000fe400000000ff */
[----:B------:R-:W-:Y:S01]  /*18340*/  ISETP.LE.U32.AND P2, PT, R6, UR12, PT ;  /* 0x0000000c06007c0c */ /* 0x000fe2000bf43070 */
[----:B--2---:R-:W-:-:S04]  /*18350*/  FADD.FTZ R6, R5, R9 ;  /* 0x0000000905067221 */ /* 0x004fc80000010000 */
[----:B------:R-:W2:Y:S01]  /*18360*/  MUFU.EX2 R29, R197 ;  /* 0x000000c5001d7308 */ /* 0x000ea20000000800 */
[C---:B-1----:R-:W-:Y:S01]  /*18370*/  F2FP.F16.F32.PACK_AB R26, R4.reuse, R5 ;  /* 0x00000005041a723e */ /* 0x042fe200000000ff */
[----:B------:R-:W-:Y:S01]  /*18380*/  FADD.FTZ R8, R4, R6 ;  /* 0x0000000604087221 */ /* 0x000fe20000010000 */
[----:B----4-:R-:W-:-:S04]  /*18390*/  F2FP.F16.F32.PACK_AB R4, R30, R22 ;  /* 0x000000161e04723e */ /* 0x010fc800000000ff */
[C---:B------:R-:W-:Y:S02]  /*183a0*/  PRMT R222, R4.reuse, 0x7610, R222 ;  /* 0x0000761004de7816 */ /* 0x040fe400000000de */
[----:B------:R-:W-:-:S03]  /*183b0*/  PRMT R221, R4, 0x7632, R221 ;  /* 0x0000763204dd7816 */ /* 0x000fc600000000dd */
[----:B------:R-:W-:Y:S01]  /*183c0*/  @!P3 HADD2 R72, -R222.H0_H0, -RZ.H0_H0 ;  /* 0xa00000ffde48b230 */ /* 0x000fe20000000900 */
[----:B------:R-:W-:Y:S02]  /*183d0*/  PRMT R57, R222, 0x5410, R221 ;  /* 0x00005410de397816 */ /* 0x000fe400000000dd */
[----:B--2---:R-:W-:Y:S02]  /*183e0*/  F2FP.F16.F32.PACK_AB R5, R29, R20 ;  /* 0x000000141d05723e */ /* 0x004fe400000000ff */
[----:B------:R-:W-:Y:S02]  /*183f0*/  @!P3 PRMT R222, R72, 0x5410, RZ ;  /* 0x0000541048deb816 */ /* 0x000fe400000000ff */
[C---:B------:R-:W-:Y:S01]  /*18400*/  PRMT R223, R5.reuse, 0x7632, R223 ;  /* 0x0000763205df7816 */ /* 0x040fe200000000df */
[----:B------:R-:W-:Y:S02]  /*18410*/  IMAD.MOV.U32 R72, RZ, RZ, R57 ;  /* 0x000000ffff487224 */ /* 0x000fe400078e0039 */
[----:B------:R-:W-:Y:S01]  /*18420*/  FADD.FTZ R6, R24, R10 ;  /* 0x0000000a18067221 */ /* 0x000fe20000010000 */
[----:B------:R-:W-:Y:S01]  /*18430*/  IMAD.MOV.U32 R57, RZ, RZ, R237 ;  /* 0x000000ffff397224 */ /* 0x000fe200078e00ed */
[----:B------:R-:W-:Y:S01]  /*18440*/  PRMT R224, R5, 0x7610, R224 ;  /* 0x0000761005e07816 */ /* 0x000fe200000000e0 */
[----:B------:R-:W-:-:S02]  /*18450*/  IMAD.MOV.U32 R237, RZ, RZ, R81 ;  /* 0x000000ffffed7224 */ /* 0x000fc400078e0051 */
[----:B------:R-:W-:Y:S01]  /*18460*/  @!P4 HADD2 R73, -R223.H0_H0, -RZ.H0_H0 ;  /* 0xa00000ffdf49c230 */ /* 0x000fe20000000900 */
[----:B------:R-:W-:Y:S01]  /*18470*/  MUFU.EX2 R24, R202 ;  /* 0x000000ca00187308 */ /* 0x000fe20000000800 */
[----:B------:R-:W-:Y:S01]  /*18480*/  IMAD.MOV.U32 R62, RZ, RZ, R134 ;  /* 0x000000ffff3e7224 */ /* 0x000fe200078e0086 */
[----:B------:R-:W-:Y:S01]  /*18490*/  LOP3.LUT R4, R2, 0xff, RZ, 0xc0, !PT ;  /* 0x000000ff02047812 */ /* 0x000fe200078ec0ff */
[----:B------:R-:W-:Y:S01]  /*184a0*/  IMAD.MOV.U32 R134, RZ, RZ, R192 ;  /* 0x000000ffff867224 */ /* 0x000fe200078e00c0 */
[----:B------:R-:W-:-:S04]  /*184b0*/  PRMT R192, R224, 0x5410, R223 ;  /* 0x00005410e0c07816 */ /* 0x000fc800000000df */
[----:B------:R-:W1:Y:S01]  /*184c0*/  MUFU.EX2 R81, R203 ;  /* 0x000000cb00517308 */ /* 0x000e620000000800 */
[----:B------:R-:W-:Y:S02]  /*184d0*/  @!P4 PRMT R223, R73, 0x5410, RZ ;  /* 0x0000541049dfc816 */ /* 0x000fe400000000ff */
[----:B------:R-:W-:Y:S02]  /*184e0*/  ISETP.LE.U32.AND P4, PT, R4, UR12, PT ;  /* 0x0000000c04007c0c */ /* 0x000fe4000bf83070 */
[----:B------:R-:W-:Y:S01]  /*184f0*/  LOP3.LUT R4, R0, 0xff, RZ, 0xc0, !PT ;  /* 0x000000ff00047812 */ /* 0x000fe200078ec0ff */
[----:B------:R-:W-:-:S03]  /*18500*/  @!P5 HADD2 R74, -R224.H0_H0, -RZ.H0_H0 ;  /* 0xa00000ffe04ad230 */ /* 0x000fc60000000900 */
[----:B------:R-:W-:Y:S02]  /*18510*/  ISETP.LE.U32.AND P3, PT, R4, UR12, PT ;  /* 0x0000000c04007c0c */ /* 0x000fe4000bf63070 */
[----:B------:R-:W-:Y:S02]  /*18520*/  SHF.R.U32.HI R4, RZ, 0x18, R0 ;  /* 0x00000018ff047819 */ /* 0x000fe40000011600 */
[----:B------:R-:W-:Y:S02]  /*18530*/  @!P5 PRMT R224, R74, 0x5410, RZ ;  /* 0x000054104ae0d816 */ /* 0x000fe400000000ff */
[----:B------:R-:W-:Y:S02]  /*18540*/  ISETP.LE.U32.AND P5, PT, R4, UR12, PT ;  /* 0x0000000c04007c0c */ /* 0x000fe4000bfa3070 */
[----:B-1----:R-:W-:Y:S01]  /*18550*/  F2FP.F16.F32.PACK_AB R4, R81, R24 ;  /* 0x000000185104723e */ /* 0x002fe200000000ff */
[----:B------:R-:W-:Y:S01]  /*18560*/  @!P1 HADD2 R71, -R221.H0_H0, -RZ.H0_H0 ;  /* 0xa00000ffdd479230 */ /* 0x000fe20000000900 */
[----:B------:R-:W1:Y:S02]  /*18570*/  MUFU.EX2 R5, R198 ;  /* 0x000000c600057308 */ /* 0x000e640000000800 */
[----:B------:R-:W-:-:S02]  /*18580*/  PRMT R220, R4, 0x7610, R220 ;  /* 0x0000761004dc7816 */ /* 0x000fc400000000dc */
[----:B------:R-:W-:Y:S01]  /*18590*/  PRMT R219, R4, 0x7632, R219 ;  /* 0x0000763204db7816 */ /* 0x000fe200000000db */
[----:B------:R-:W-:-:S03]  /*185a0*/  IMAD.MOV.U32 R60, RZ, RZ, R56 ;  /* 0x000000ffff3c7224 */ /* 0x000fc600078e0038 */
[----:B------:R-:W2:Y:S01]  /*185b0*/  MUFU.EX2 R4, R199 ;  /* 0x000000c700047308 */ /* 0x000ea20000000800 */
[----:B------:R-:W-:Y:S01]  /*185c0*/  @!P1 PRMT R221, R71, 0x5410, RZ ;  /* 0x0000541047dd9816 */ /* 0x000fe200000000ff */
[----:B------:R-:W-:Y:S02]  /*185d0*/  IMAD.MOV.U32 R71, RZ, RZ, R25 ;  /* 0x000000ffff477224 */ /* 0x000fe400078e0019 */
[----:B------:R-:W-:Y:S01]  /*185e0*/  IMAD.MOV.U32 R56, RZ, RZ, R240 ;  /* 0x000000ffff387224 */ /* 0x000fe200078e00f0 */
[----:B------:R-:W-:-:S03]  /*185f0*/  SHF.R.U32.HI R0, RZ, 0x10, R0 ;  /* 0x00000010ff007819 */ /* 0x000fc60000011600 */
[----:B------:R-:W-:Y:S01]  /*18600*/  MUFU.EX2 R25, R200 ;  /* 0x000000c800197308 */ /* 0x000fe20000000800 */
[----:B------:R-:W-:-:S07]  /*18610*/  @!P6 HADD2 R70, -R225.H0_H0, -RZ.H0_H0 ;  /* 0xa00000ffe146e230 */ /* 0x000fce0000000900 */
[----:B------:R-:W4:Y:S01]  /*18620*/  MUFU.EX2 R240, R201 ;  /* 0x000000c900f07308 */ /* 0x000f220000000800 */
[----:B------:R-:W-:Y:S02]  /*18630*/  LOP3.LUT R0, R0, 0xff, RZ, 0xc0, !PT ;  /* 0x000000ff00007812 */ /* 0x000fe400078ec0ff */
[----:B------:R-:W-:Y:S02]  /*18640*/  @!P6 PRMT R225, R70, 0x5410, RZ ;  /* 0x0000541046e1e816 */ /* 0x000fe400000000ff */
[----:B------:R-:W-:Y:S01]  /*18650*/  ISETP.LE.U32.AND P6, PT, R0, UR12, PT ;  /* 0x0000000c00007c0c */ /* 0x000fe2000bfc3070 */
[----:B-1----:R-:W-:Y:S01]  /*18660*/  FADD.FTZ R0, R5, R8 ;  /* 0x0000000805007221 */ /* 0x002fe20000010000 */
[C---:B--2---:R-:W-:Y:S01]  /*18670*/  F2FP.F16.F32.PACK_AB R21, R4.reuse, R5 ;  /* 0x000000050415723e */ /* 0x044fe200000000ff */
[----:B------:R-:W-:Y:S01]  /*18680*/  IMAD.MOV.U32 R5, RZ, RZ, R245 ;  /* 0x000000ffff057224 */ /* 0x000fe200078e00f5 */
[----:B------:R-:W-:Y:S01]  /*18690*/  MUFU.EX2 R73, R207 ;  /* 0x000000cf00497308 */ /* 0x000fe20000000800 */
[----:B------:R-:W-:Y:S01]  /*186a0*/  FADD.FTZ R10, R31, R7 ;  /* 0x000000071f0a7221 */ /* 0x000fe20000010000 */
[----:B------:R-:W-:Y:S01]  /*186b0*/  FADD.FTZ R7, R4, R0 ;  /* 0x0000000004077221 */ /* 0x000fe20000010000 */
[----:B------:R-:W-:-:S05]  /*186c0*/  LOP3.LUT R3, R2, 0xffff, RZ, 0xc0, !PT ;  /* 0x0000ffff02037812 */ /* 0x000fca00078ec0ff */
[----:B------:R-:W1:Y:S01]  /*186d0*/  MUFU.EX2 R245, R205 ;  /* 0x000000cd00f57308 */ /* 0x000e620000000800 */
[----:B----4-:R-:W-:Y:S01]  /*186e0*/  F2FP.F16.F32.PACK_AB R0, R240, R25 ;  /* 0x00000019f000723e */ /* 0x010fe200000000ff */
[----:B------:R-:W-:Y:S01]  /*186f0*/  FADD.FTZ R9, R28, R6 ;  /* 0x000000061c097221 */ /* 0x000fe20000010000 */
[----:B------:R-:W-:Y:S02]  /*18700*/  SHF.R.U32.HI R6, RZ, 0x10, R2 ;  /* 0x00000010ff067819 */ /* 0x000fe40000011602 */
[C---:B------:R-:W-:Y:S02]  /*18710*/  PRMT R218, R0.reuse, 0x7610, R218 ;  /* 0x0000761000da7816 */ /* 0x040fe400000000da */
[----:B------:R-:W-:Y:S02]  /*18720*/  PRMT R217, R0, 0x7632, R217 ;  /* 0x0000763200d97816 */ /* 0x000fe400000000d9 */
[----:B------:R-:W-:Y:S01]  /*18730*/  SHF.R.U32.HI R0, RZ, 0x8, R3 ;  /* 0x00000008ff007819 */ /* 0x000fe20000011603 */
[----:B------:R-:W-:Y:S01]  /*18740*/  @!P3 HADD2 R82, -R220.H0_H0, -RZ.H0_H0 ;  /* 0xa00000ffdc52b230 */ /* 0x000fe20000000900 */
[----:B------:R-:W-:Y:S01]  /*18750*/  SHF.R.U32.HI R2, RZ, 0x18, R2 ;  /* 0x00000018ff027819 */ /* 0x000fe20000011602 */
[----:B------:R-:W-:Y:S01]  /*18760*/  IMAD.MOV.U32 R31, RZ, RZ, R63 ;  /* 0x000000ffff1f7224 */ /* 0x000fe200078e003f */
[----:B------:R-:W-:-:S02]  /*18770*/  LOP3.LUT R0, R0, 0xffff, RZ, 0xc0, !PT ;  /* 0x0000ffff00007812 */ /* 0x000fc400078ec0ff */
[----:B------:R-:W-:Y:S02]  /*18780*/  MOV R63, R238 ;  /* 0x000000ee003f7202 */ /* 0x000fe40000000f00 */
[----:B------:R-:W-:Y:S02]  /*18790*/  ISETP.LE.U32.AND P1, PT, R2, UR12, PT ;  /* 0x0000000c02007c0c */ /* 0x000fe4000bf23070 */
[----:B------:R-:W-:Y:S02]  /*187a0*/  PRMT R238, R220, 0x5410, R219 ;  /* 0x00005410dcee7816 */ /* 0x000fe400000000db */
[----:B------:R-:W-:Y:S02]  /*187b0*/  @!P3 PRMT R220, R82, 0x5410, RZ ;  /* 0x0000541052dcb816 */ /* 0x000fe400000000ff */
[----:B------:R-:W-:Y:S02]  /*187c0*/  ISETP.LE.U32.AND P3, PT, R0, UR12, PT ;  /* 0x0000000c00007c0c */ /* 0x000fe4000bf63070 */
[----:B-1----:R-:W-:Y:S01]  /*187d0*/  F2FP.F16.F32.PACK_AB R0, R73, R245 ;  /* 0x000000f54900723e */ /* 0x002fe200000000ff */
[----:B------:R-:W-:-:S02]  /*187e0*/  IMAD.MOV.U32 R4, RZ, RZ, R244 ;  /* 0x000000ffff047224 */ /* 0x000fc400078e00f4 */
[----:B------:R1:W-:Y:S01]  /*187f0*/  MUFU.EX2 R244, R209 ;  /* 0x000000d100f47308 */ /* 0x0003e20000000800 */
[----:B------:R-:W-:Y:S01]  /*18800*/  @!P6 HADD2 R84, -R218.H0_H0, -RZ.H0_H0 ;  /* 0xa00000ffda54e230 */ /* 0x000fe20000000900 */
[C---:B------:R-:W-:Y:S01]  /*18810*/  PRMT R210, R0.reuse, 0x7610, R210 ;  /* 0x0000761000d27816 */ /* 0x040fe200000000d2 */
[----:B------:R-:W-:Y:S02]  /*18820*/  IMAD.MOV.U32 R70, RZ, RZ, R59 ;  /* 0x000000ffff467224 */ /* 0x000fe400078e003b */
[----:B------:R-:W-:Y:S02]  /*18830*/  IMAD.MOV.U32 R59, RZ, RZ, R18 ;  /* 0x000000ffff3b7224 */ /* 0x000fe400078e0012 */
[----:B------:R-:W-:Y:S02]  /*18840*/  IMAD.MOV.U32 R18, RZ, RZ, R191 ;  /* 0x000000ffff127224 */ /* 0x000fe400078e00bf */
[----:B------:R-:W-:Y:S01]  /*18850*/  IMAD.MOV.U32 R69, RZ, RZ, R243 ;  /* 0x000000ffff457224 */ /* 0x000fe200078e00f3 */
[----:B-1----:R-:W-:-:S05]  /*18860*/  PRMT R209, R0, 0x7632, R209 ;  /* 0x0000763200d17816 */ /* 0x002fca00000000d1 */
[----:B------:R-:W-:Y:S01]  /*18870*/  @!P1 HADD2 R85, -R209.H0_H0, -RZ.H0_H0 ;  /* 0xa00000ffd1559230 */ /* 0x000fe20000000900 */
[----:B------:R-:W-:Y:S02]  /*18880*/  PRMT R243, R218, 0x5410, R217 ;  /* 0x00005410daf37816 */ /* 0x000fe400000000d9 */
[----:B------:R-:W-:Y:S02]  /*18890*/  PRMT R191, R210, 0x5410, R209 ;  /* 0x00005410d2bf7816 */ /* 0x000fe400000000d1 */
[----:B------:R-:W-:Y:S02]  /*188a0*/  @!P6 PRMT R218, R84, 0x5410, RZ ;  /* 0x0000541054dae816 */ /* 0x000fe400000000ff */
[----:B------:R-:W-:Y:S02]  /*188b0*/  @!P1 PRMT R209, R85, 0x5410, RZ ;  /* 0x0000541055d19816 */ /* 0x000fe400000000ff */
[----:B------:R-:W2:Y:S01]  /*188c0*/  LDL.LU.64 R84, [R1+0x48] ;  /* 0x0000480001547983 */ /* 0x000ea20000300a00 */
[----:B------:R-:W-:-:S02]  /*188d0*/  IMAD.MOV.U32 R28, RZ, RZ, R61 ;  /* 0x000000ffff1c7224 */ /* 0x000fc400078e003d */
[----:B------:R-:W-:Y:S02]  /*188e0*/  IMAD.MOV.U32 R61, RZ, RZ, R16 ;  /* 0x000000ffff3d7224 */ /* 0x000fe400078e0010 */
[----:B------:R-:W-:Y:S02]  /*188f0*/  IMAD.MOV.U32 R16, RZ, RZ, R247 ;  /* 0x000000ffff107224 */ /* 0x000fe400078e00f7 */
[----:B------:R-:W1:Y:S01]  /*18900*/  MUFU.EX2 R247, R208 ;  /* 0x000000d000f77308 */ /* 0x000e620000000800 */
[----:B------:R-:W-:Y:S01]  /*18910*/  @!P2 HADD2 R75, -R219.H0_H0, -RZ.H0_H0 ;  /* 0xa00000ffdb4ba230 */ /* 0x000fe20000000900 */
[----:B------:R-:W-:-:S04]  /*18920*/  LOP3.LUT R2, R6, 0xff, RZ, 0xc0, !PT ;  /* 0x000000ff06027812 */ /* 0x000fc800078ec0ff */
[----:B------:R-:W-:Y:S02]  /*18930*/  @!P2 PRMT R219, R75, 0x5410, RZ ;  /* 0x000054104bdba816 */ /* 0x000fe400000000ff */
[----:B------:R-:W-:Y:S01]  /*18940*/  ISETP.LE.U32.AND P2, PT, R2, UR12, PT ;  /* 0x0000000c02007c0c */ /* 0x000fe2000bf43070 */
[----:B------:R-:W-:Y:S01]  /*18950*/  MUFU.EX2 R0, R206 ;  /* 0x000000ce00007308 */ /* 0x000fe20000000800 */
[----:B------:R-:W-:-:S07]  /*18960*/  @!P5 HADD2 R83, -R217.H0_H0, -RZ.H0_H0 ;  /* 0xa00000ffd953d230 */ /* 0x000fce0000000900 */
[----:B------:R-:W4:Y:S01]  /*18970*/  MUFU.EX2 R2, R204 ;  /* 0x000000cc00027308 */ /* 0x000f220000000800 */
[----:B------:R-:W-:Y:S01]  /*18980*/  IMAD.MOV.U32 R82, RZ, RZ, R4 ;  /* 0x000000ffff527224 */ /* 0x000fe200078e0004 */
[----:B-1----:R-:W-:Y:S01]  /*18990*/  F2FP.F16.F32.PACK_AB R3, R244, R247 ;  /* 0x000000f7f403723e */ /* 0x002fe200000000ff */
[----:B------:R-:W-:Y:S01]  /*189a0*/  FADD.FTZ R4, R33, R10 ;  /* 0x0000000a21047221 */ /* 0x000fe20000010000 */
[----:B------:R-:W-:Y:S01]  /*189b0*/  @!P5 PRMT R217, R83, 0x5410, RZ ;  /* 0x0000541053d9d816 */ /* 0x000fe200000000ff */
[----:B------:R-:W-:Y:S01]  /*189c0*/  IMAD.MOV.U32 R83, RZ, RZ, R5 ;  /* 0x000000ffff537224 */ /* 0x000fe200078e0005 */
[----:B------:R-:W-:Y:S01]  /*189d0*/  PRMT R216, R3, 0x7610, R216 ;  /* 0x0000761003d87816 */ /* 0x000fe200000000d8 */
[----:B------:R-:W-:Y:S01]  /*189e0*/  FADD.FTZ R5, R27, R9 ;  /* 0x000000091b057221 */ /* 0x000fe20000010000 */
[----:B------:R-:W-:Y:S01]  /*189f0*/  PRMT R211, R3, 0x7632, R211 ;  /* 0x0000763203d37816 */ /* 0x000fe200000000d3 */
[----:B------:R-:W-:Y:S01]  /*18a00*/  FADD.FTZ R3, R34, R4 ;  /* 0x0000000422037221 */ /* 0x000fe20000010000 */
[----:B---3--:R-:W-:-:S02]  /*18a10*/  IMAD R10, R228, -0x326172a9, RZ ;  /* 0xcd9e8d57e40a7824 */ /* 0x008fc400078e02ff */
[----:B------:R-:W-:Y:S01]  /*18a20*/  FADD.FTZ R5, R23, R5 ;  /* 0x0000000517057221 */ /* 0x000fe20000010000 */
[----:B------:R-:W-:Y:S01]  /*18a30*/  FADD.FTZ R4, R15, R3 ;  /* 0x000000030f047221 */ /* 0x000fe20000010000 */
[----:B----4-:R-:W-:Y:S01]  /*18a40*/  FADD.FTZ R3, R2, R7 ;  /* 0x0000000702037221 */ /* 0x010fe20000010000 */
[C---:B------:R-:W-:Y:S02]  /*18a50*/  F2FP.F16.F32.PACK_AB R23, R0.reuse, R2 ;  /* 0x000000020017723e */ /* 0x040fe400000000ff */
[----:B------:R-:W-:Y:S01]  /*18a60*/  LOP3.LUT R2, R143, UR40, R10, 0x96, !PT ;  /* 0x000000288f027c12 */ /* 0x000fe2000f8e960a */
[----:B------:R-:W-:Y:S01]  /*18a70*/  FADD.FTZ R15, R0, R3 ;  /* 0x00000003000f7221 */ /* 0x000fe20000010000 */
[----:B------:R-:W-:-:S03]  /*18a80*/  @!P3 HADD2 R87, -R211.H0_H0, -RZ.H0_H0 ;  /* 0xa00000ffd357b230 */ /* 0x000fc60000000900 */
[----:B------:R-:W-:-:S04]  /*18a90*/  IMAD.WIDE.U32 R2, R2, -0x2daee0ad, RZ ;  /* 0xd2511f5302027825 */ /* 0x000fc800078e00ff */
[----:B------:R-:W-:Y:S02]  /*18aa0*/  IMAD.MOV.U32 R74, RZ, RZ, R68 ;  /* 0x000000ffff4a7224 */ /* 0x000fe400078e0044 */
[----:B------:R-:W-:Y:S01]  /*18ab0*/  IMAD.MOV.U32 R68, RZ, RZ, R242 ;  /* 0x000000ffff447224 */ /* 0x000fe200078e00f2 */
[----:B------:R-:W-:Y:S02]  /*18ac0*/  PRMT R242, R216, 0x5410, R211 ;  /* 0x00005410d8f27816 */ /* 0x000fe400000000d3 */
[----:B------:R-:W-:Y:S01]  /*18ad0*/  @!P3 PRMT R211, R87, 0x5410, RZ ;  /* 0x0000541057d3b816 */ /* 0x000fe200000000ff */
[----:B------:R-:W-:Y:S02]  /*18ae0*/  IMAD.MOV.U32 R87, RZ, RZ, R69 ;  /* 0x000000ffff577224 */ /* 0x000fe400078e0045 */
[----:B------:R-:W-:Y:S01]  /*18af0*/  FADD.FTZ R11, R11, R5 ;  /* 0x000000050b0b7221 */ /* 0x000fe20000010000 */
[----:B------:R-:W-:Y:S02]  /*18b00*/  IMAD.MOV.U32 R69, RZ, RZ, R16 ;  /* 0x000000ffff457224 */ /* 0x000fe400078e0010 */
[----:B------:R-:W-:Y:S01]  /*18b10*/  FADD.FTZ R16, R14, R4 ;  /* 0x000000040e107221 */ /* 0x000fe20000010000 */
[----:B------:R-:W-:-:S02]  /*18b20*/  @!P2 HADD2 R86, -R210.H0_H0, -RZ.H0_H0 ;  /* 0xa00000ffd256a230 */ /* 0x000fc40000000900 */
[----:B------:R-:W-:-:S03]  /*18b30*/  @!P4 HADD2 R88, -R216.H0_H0, -RZ.H0_H0 ;  /* 0xa00000ffd858c230 */ /* 0x000fc60000000900 */
[----:B------:R-:W-:Y:S02]  /*18b40*/  @!P2 PRMT R210, R86, 0x5410, RZ ;  /* 0x0000541056d2a816 */ /* 0x000fe400000000ff */
[----:B------:R-:W-:Y:S02]  /*18b50*/  @!P4 PRMT R216, R88, 0x5410, RZ ;  /* 0x0000541058d8c816 */ /* 0x000fe400000000ff */
[----:B------:R-:W-:Y:S01]  /*18b60*/  PRMT R14, R32, 0x7610, R14 ;  /* 0x00007610200e7816 */ /* 0x000fe2000000000e */
[----:B------:R-:W-:Y:S02]  /*18b70*/  IMAD.MOV.U32 R86, RZ, RZ, R68 ;  /* 0x000000ffff567224 */ /* 0x000fe400078e0044 */
[----:B------:R-:W-:Y:S02]  /*18b80*/  IMAD.MOV.U32 R68, RZ, RZ, R18 ;  /* 0x000000ffff447224 */ /* 0x000fe400078e0012 */
[----:B------:R-:W-:Y:S02]  /*18b90*/  IMAD.MOV.U32 R64, RZ, RZ, R56 ;  /* 0x000000ffff407224 */ /* 0x000fe400078e0038 */
[----:B------:R-:W-:-:S02]  /*18ba0*/  IMAD.MOV.U32 R56, RZ, RZ, R237 ;  /* 0x000000ffff387224 */ /* 0x000fc400078e00ed */
[----:B------:R-:W-:Y:S01]  /*18bb0*/  IMAD.MOV.U32 R237, RZ, RZ, R43 ;  /* 0x000000ffffed7224 */ /* 0x000fe200078e002b */
[C---:B------:R-:W-:Y:S02]  /*18bc0*/  PRMT R207, R58.reuse, 0x7632, R207 ;  /* 0x000076323acf7816 */ /* 0x040fe400000000cf */
[----:B------:R-:W-:-:S04]  /*18bd0*/  PRMT R208, R58, 0x7610, R208 ;  /* 0x000076103ad07816 */ /* 0x000fc800000000d0 */
[----:B------:R-:W-:Y:S02]  /*18be0*/  PRMT R34, R208, 0x5410, R207 ;  /* 0x00005410d0227816 */ /* 0x000fe400000000cf */
[C---:B------:R-:W-:Y:S02]  /*18bf0*/  PRMT R206, R26.reuse, 0x7610, R206 ;  /* 0x000076101ace7816 */ /* 0x040fe400000000ce */
[----:B------:R-:W-:-:S04]  /*18c00*/  PRMT R205, R26, 0x7632, R205 ;  /* 0x000076321acd7816 */ /* 0x000fc800000000cd */
[----:B------:R-:W-:Y:S01]  /*18c10*/  PRMT R26, R206, 0x5410, R205 ;  /* 0x00005410ce1a7816 */ /* 0x000fe200000000cd */
[----:B------:R-:W-:Y:S01]  /*18c20*/  FADD.FTZ R17, R17, R11 ;  /* 0x0000000b11117221 */ /* 0x000fe20000010000 */
[C---:B------:R-:W-:Y:S02]  /*18c30*/  PRMT R204, R133.reuse, 0x7610, R204 ;  /* 0x0000761085cc7816 */ /* 0x040fe400000000cc */
[----:B------:R-:W-:Y:S02]  /*18c40*/  PRMT R203, R133, 0x7632, R203 ;  /* 0x0000763285cb7816 */ /* 0x000fe400000000cb */
[----:B------:R-:W-:Y:S02]  /*18c50*/  PRMT R200, R50, 0x7610, R200 ;  /* 0x0000761032c87816 */ /* 0x000fe400000000c8 */
[----:B------:R-:W-:Y:S02]  /*18c60*/  PRMT R27, R204, 0x5410, R203 ;  /* 0x00005410cc1b7816 */ /* 0x000fe400000000cb */
[----:B------:R-:W-:-:S02]  /*18c70*/  PRMT R199, R50, 0x7632, R199 ;  /* 0x0000763232c77816 */ /* 0x000fc400000000c7 */
[C---:B------:R-:W-:Y:S02]  /*18c80*/  PRMT R202, R21.reuse, 0x7610, R202 ;  /* 0x0000761015ca7816 */ /* 0x040fe400000000ca */
[----:B------:R-:W-:Y:S02]  /*18c90*/  PRMT R201, R21, 0x7632, R201 ;  /* 0x0000763215c97816 */ /* 0x000fe400000000c9 */
[C---:B------:R-:W-:Y:S02]  /*18ca0*/  PRMT R198, R23.reuse, 0x7610, R198 ;  /* 0x0000761017c67816 */ /* 0x040fe400000000c6 */
[----:B------:R-:W-:Y:S02]  /*18cb0*/  PRMT R197, R23, 0x7632, R197 ;  /* 0x0000763217c57816 */ /* 0x000fe400000000c5 */
[----:B--2---:R-:W-:Y:S02]  /*18cc0*/  LOP3.LUT R0, R3, UR38, R84, 0x96, !PT ;  /* 0x0000002603007c12 */ /* 0x004fe4000f8e9654 */
[----:B------:R-:W-:-:S05]  /*18cd0*/  LOP3.LUT R3, R233, UR39, R142, 0x96, !PT ;  /* 0x00000027e9037c12 */ /* 0x000fca000f8e968e */
        /* <DEDUP_REMOVED lines=16> */
[----:B------:R-:W-:Y:S02]  /*18de0*/  SHF.R.U32.HI R4, RZ, 0x8, R4 ;  /* 0x00000008ff047819 */ /* 0x000fe40000011604 */
[----:B------:R-:W-:Y:S02]  /*18df0*/  LOP3.LUT R7, R5, UR25, R6, 0x96, !PT ;  /* 0x0000001905077c12 */ /* 0x000fe4000f8e9606 */
[----:B------:R-:W-:Y:S02]  /*18e00*/  LOP3.LUT R4, R4, 0xffff, RZ, 0xc0, !PT ;  /* 0x0000ffff04047812 */ /* 0x000fe400078ec0ff */
[--C-:B------:R-:W-:Y:S02]  /*18e10*/  SHF.R.U32.HI R5, RZ, 0x10, R0.reuse ;  /* 0x00000010ff057819 */ /* 0x100fe40000011600 */
[----:B------:R-:W-:Y:S02]  /*18e20*/  SHF.R.U32.HI R0, RZ, 0x18, R0 ;  /* 0x00000018ff007819 */ /* 0x000fe40000011600 */
[----:B------:R-:W-:-:S02]  /*18e30*/  ISETP.LE.U32.AND P3, PT, R4, UR12, PT ;  /* 0x0000000c04007c0c */ /* 0x000fc4000bf63070 */
[----:B------:R-:W1:Y:S01]  /*18e40*/  MUFU.EX2 R4, R212 ;  /* 0x000000d400047308 */ /* 0x000e620000000800 */
[----:B------:R-:W-:Y:S02]  /*18e50*/  ISETP.LE.U32.AND P2, PT, R0, UR12, PT ;  /* 0x0000000c00007c0c */ /* 0x000fe4000bf43070 */
[----:B------:R-:W-:-:S05]  /*18e60*/  LOP3.LUT R5, R5, 0xff, RZ, 0xc0, !PT ;  /* 0x000000ff05057812 */ /* 0x000fca00078ec0ff */
[----:B------:R-:W2:Y:S01]  /*18e70*/  MUFU.EX2 R0, R213 ;  /* 0x000000d500007308 */ /* 0x000ea20000000800 */
[----:B------:R-:W-:Y:S02]  /*18e80*/  ISETP.LE.U32.AND P4, PT, R5, UR12, PT ;  /* 0x0000000c05007c0c */ /* 0x000fe4000bf83070 */
[C---:B------:R-:W-:Y:S02]  /*18e90*/  LOP3.LUT R5, R2.reuse, 0xff, RZ, 0xc0, !PT ;  /* 0x000000ff02057812 */ /* 0x040fe400078ec0ff */
[----:B------:R-:W-:Y:S02]  /*18ea0*/  LOP3.LUT R6, R2, 0xffff, RZ, 0xc0, !PT ;  /* 0x0000ffff02067812 */ /* 0x000fe400078ec0ff */
[----:B------:R-:W-:Y:S02]  /*18eb0*/  ISETP.LE.U32.AND P1, PT, R5, UR12, PT ;  /* 0x0000000c05007c0c */ /* 0x000fe4000bf23070 */
[--C-:B------:R-:W-:Y:S01]  /*18ec0*/  SHF.R.U32.HI R5, RZ, 0x18, R2.reuse ;  /* 0x00000018ff057819 */ /* 0x100fe20000011602 */
[--C-:B-1----:R-:W-:Y:S01]  /*18ed0*/  FADD.FTZ R3, R4, R15.reuse ;  /* 0x0000000f04037221 */ /* 0x102fe20000010000 */
[----:B------:R-:W-:Y:S01]  /*18ee0*/  SHF.R.U32.HI R2, RZ, 0x10, R2 ;  /* 0x00000010ff027819 */ /* 0x000fe20000011602 */
[----:B------:R-:W-:Y:S01]  /*18ef0*/  @!P6 HADD2 R89, -R14.H0_H0, -RZ.H0_H0 ;  /* 0xa00000ff0e59e230 */ /* 0x000fe20000000900 */
[----:B------:R-:W-:-:S02]  /*18f00*/  PRMT R15, R32, 0x7632, R15 ;  /* 0x00007632200f7816 */ /* 0x000fc4000000000f */
[C---:B--2---:R-:W-:Y:S01]  /*18f10*/  F2FP.F16.F32.PACK_AB R19, R0.reuse, R4 ;  /* 0x000000040013723e */ /* 0x044fe200000000ff */
[----:B------:R-:W-:Y:S01]  /*18f20*/  FADD.FTZ R18, R0, R3 ;  /* 0x0000000300127221 */ /* 0x000fe20000010000 */
[----:B------:R-:W-:Y:S02]  /*18f30*/  LOP3.LUT R0, R2, 0xff, RZ, 0xc0, !PT ;  /* 0x000000ff02007812 */ /* 0x000fe400078ec0ff */
[----:B------:R-:W-:Y:S02]  /*18f40*/  PRMT R43, R14, 0x5410, R15 ;  /* 0x000054100e2b7816 */ /* 0x000fe4000000000f */
[----:B------:R-:W-:Y:S02]  /*18f50*/  @!P6 PRMT R14, R89, 0x5410, RZ ;  /* 0x00005410590ee816 */ /* 0x000fe400000000ff */
[----:B------:R-:W-:Y:S02]  /*18f60*/  ISETP.LE.U32.AND P6, PT, R0, UR12, PT ;  /* 0x0000000c00007c0c */ /* 0x000fe4000bfc3070 */
[----:B------:R-:W-:Y:S01]  /*18f70*/  SHF.R.U32.HI R0, RZ, 0x8, R6 ;  /* 0x00000008ff007819 */ /* 0x000fe20000011606 */
[----:B------:R-:W-:-:S02]  /*18f80*/  @!P3 HADD2 R90, -R15.H0_H0, -RZ.H0_H0 ;  /* 0xa00000ff0f5ab230 */ /* 0x000fc40000000900 */
[----:B------:R-:W-:Y:S01]  /*18f90*/  IMAD.WIDE.U32 R2, R7, -0x2daee0ad, RZ ;  /* 0xd2511f5307027825 */ /* 0x000fe200078e00ff */
[----:B------:R-:W-:Y:S02]  /*18fa0*/  LOP3.LUT R0, R0, 0xffff, RZ, 0xc0, !PT ;  /* 0x0000ffff00007812 */ /* 0x000fe400078ec0ff */
[----:B------:R-:W-:Y:S02]  /*18fb0*/  @!P3 PRMT R15, R90, 0x5410, RZ ;  /* 0x000054105a0fb816 */ /* 0x000fe400000000ff */
[----:B------:R-:W-:Y:S02]  /*18fc0*/  ISETP.LE.U32.AND P3, PT, R0, UR12, PT ;  /* 0x0000000c00007c0c */ /* 0x000fe4000bf63070 */
[----:B------:R-:W-:Y:S01]  /*18fd0*/  LOP3.LUT R0, R3, UR33, R8, 0x96, !PT ;  /* 0x0000002103007c12 */ /* 0x000fe2000f8e9608 */
[----:B------:R-:W-:-:S03]  /*18fe0*/  @!P2 HADD2 R91, -R207.H0_H0, -RZ.H0_H0 ;  /* 0xa00000ffcf5ba230 */ /* 0x000fc60000000900 */
[----:B------:R-:W-:Y:S01]  /*18ff0*/  SHF.R.U32.HI R4, RZ, 0x10, R0 ;  /* 0x00000010ff047819 */ /* 0x000fe20000011600 */
[----:B------:R-:W-:-:S03]  /*19000*/  @!P4 HADD2 R92, -R208.H0_H0, -RZ.H0_H0 ;  /* 0xa00000ffd05cc230 */ /* 0x000fc60000000900 */
[----:B------:R-:W-:Y:S02]  /*19010*/  LOP3.LUT R4, R4, 0xff, RZ, 0xc0, !PT ;  /* 0x000000ff04047812 */ /* 0x000fe400078ec0ff */
[----:B------:R-:W-:Y:S02]  /*19020*/  @!P2 PRMT R207, R91, 0x5410, RZ ;  /* 0x000054105bcfa816 */ /* 0x000fe400000000ff */
[----:B------:R-:W-:Y:S02]  /*19030*/  ISETP.LE.U32.AND P2, PT, R4, UR12, PT ;  /* 0x0000000c04007c0c */ /* 0x000fe4000bf43070 */
[----:B------:R-:W-:Y:S02]  /*19040*/  LOP3.LUT R4, R0, 0xff, RZ, 0xc0, !PT ;  /* 0x000000ff00047812 */ /* 0x000fe400078ec0ff */
[----:B------:R-:W-:Y:S02]  /*19050*/  @!P4 PRMT R208, R92, 0x5410, RZ ;  /* 0x000054105cd0c816 */ /* 0x000fe400000000ff */
[----:B------:R-:W-:Y:S01]  /*19060*/  ISETP.LE.U32.AND P4, PT, R4, UR12, PT ;  /* 0x0000000c04007c0c */ /* 0x000fe2000bf83070 */
[----:B------:R-:W-:Y:S01]  /*19070*/  @!P1 HADD2 R93, -R206.H0_H0, -RZ.H0_H0 ;  /* 0xa00000ffce5d9230 */ /* 0x000fe20000000900 */
[----:B------:R-:W-:-:S02]  /*19080*/  SHF.R.U32.HI R4, RZ, 0x18, R0 ;  /* 0x00000018ff047819 */ /* 0x000fc40000011600 */
[----:B------:R-:W-:Y:S02]  /*19090*/  LOP3.LUT R0, R0, 0xffff, RZ, 0xc0, !PT ;  /* 0x0000ffff00007812 */ /* 0x000fe400078ec0ff */
[----:B------:R-:W-:Y:S02]  /*190a0*/  LOP3.LUT R9, R13, UR40, R10, 0x96, !PT ;  /* 0x000000280d097c12 */ /* 0x000fe4000f8e960a */
[----:B------:R-:W-:Y:S02]  /*190b0*/  LOP3.LUT R10, R233, UR39, R12, 0x96, !PT ;  /* 0x00000027e90a7c12 */ /* 0x000fe4000f8e960c */
[----:B------:R-:W-:Y:S01]  /*190c0*/  SHF.R.U32.HI R0, RZ, 0x8, R0 ;  /* 0x00000008ff007819 */ /* 0x000fe20000011600 */
[----:B------:R-:W-:Y:S01]  /*190d0*/  @!P3 HADD2 R94, -R205.H0_H0, -RZ.H0_H0 ;  /* 0xa00000ffcd5eb230 */ /* 0x000fe20000000900 */
[----:B------:R-:W-:Y:S02]  /*190e0*/  @!P1 PRMT R206, R93, 0x5410, RZ ;  /* 0x000054105dce9816 */ /* 0x000fe400000000ff */
[----:B------:R-:W-:-:S02]  /*190f0*/  ISETP.LE.U32.AND P5, PT, R5, UR12, PT ;  /* 0x0000000c05007c0c */ /* 0x000fc4000bfa3070 */
[----:B------:R-:W-:Y:S01]  /*19100*/  ISETP.LE.U32.AND P1, PT, R4, UR12, PT ;  /* 0x0000000c04007c0c */ /* 0x000fe2000bf23070 */
[----:B------:R-:W-:Y:S01]  /*19110*/  IMAD.WIDE.U32 R4, R9, -0x2daee0ad, RZ ;  /* 0xd2511f5309047825 */ /* 0x000fe200078e00ff */
[----:B------:R-:W-:-:S03]  /*19120*/  LOP3.LUT R0, R0, 0xffff, RZ, 0xc0, !PT ;  /* 0x0000ffff00007812 */ /* 0x000fc600078ec0ff */
[----:B------:R-:W-:Y:S01]  /*19130*/  IMAD.WIDE.U32 R6, R10, -0x2daee0ad, RZ ;  /* 0xd2511f530a067825 */ /* 0x000fe200078e00ff */
[----:B------:R-:W-:Y:S02]  /*19140*/  @!P3 PRMT R205, R94, 0x5410, RZ ;  /* 0x000054105ecdb816 */ /* 0x000fe400000000ff */
[----:B------:R-:W-:Y:S02]  /*19150*/  ISETP.LE.U32.AND P3, PT, R0, UR12, PT ;  /* 0x0000000c00007c0c */ /* 0x000fe4000bf63070 */
        /* <DEDUP_REMOVED lines=8> */
[----:B------:R-:W-:-:S03]  /*191e0*/  LOP3.LUT R5, R5, UR34, R6, 0x96, !PT ;  /* 0x0000002205057c12 */ /* 0x000fc6000f8e9606 */
[----:B------:R-:W-:Y:S01]  /*191f0*/  @!P6 HADD2 R96, -R204.H0_H0, -RZ.H0_H0 ;  /* 0xa00000ffcc60e230 */ /* 0x000fe20000000900 */
[----:B------:R-:W-:Y:S02]  /*19200*/  LOP3.LUT R6, R13, UR17, R4, 0x96, !PT ;  /* 0x000000110d067c12 */ /* 0x000fe4000f8e9604 */
[C---:B------:R-:W-:Y:S02]  /*19210*/  LOP3.LUT R0, R2.reuse, 0xff, RZ, 0xc0, !PT ;  /* 0x000000ff02007812 */ /* 0x040fe400078ec0ff */
[----:B------:R-:W-:Y:S02]  /*19220*/  LOP3.LUT R7, R2, 0xffff, RZ, 0xc0, !PT ;  /* 0x0000ffff02077812 */ /* 0x000fe400078ec0ff */
[--C-:B------:R-:W-:Y:S02]  /*19230*/  SHF.R.U32.HI R9, RZ, 0x10, R2.reuse ;  /* 0x00000010ff097819 */ /* 0x100fe40000011602 */
[----:B------:R-:W-:Y:S01]  /*19240*/  SHF.R.U32.HI R8, RZ, 0x18, R2 ;  /* 0x00000018ff087819 */ /* 0x000fe20000011602 */
[----:B------:R-:W-:-:S04]  /*19250*/  IMAD.WIDE.U32 R2, R6, -0x326172a9, RZ ;  /* 0xcd9e8d5706027825 */ /* 0x000fc800078e00ff */
[----:B------:R-:W-:Y:S01]  /*19260*/  @!P5 HADD2 R95, -R203.H0_H0, -RZ.H0_H0 ;  /* 0xa00000ffcb5fd230 */ /* 0x000fe20000000900 */
[----:B------:R-:W-:Y:S02]  /*19270*/  @!P6 PRMT R204, R96, 0x5410, RZ ;  /* 0x0000541060cce816 */ /* 0x000fe400000000ff */
[----:B------:R-:W-:Y:S02]  /*19280*/  ISETP.LE.U32.AND P6, PT, R0, UR12, PT ;  /* 0x0000000c00007c0c */ /* 0x000fe4000bfc3070 */
[----:B------:R-:W-:Y:S01]  /*19290*/  LOP3.LUT R0, R2, 0xff, RZ, 0xc0, !PT ;  /* 0x000000ff02007812 */ /* 0x000fe200078ec0ff */
[----:B------:R-:W-:Y:S01]  /*192a0*/  @!P2 HADD2 R100, -R200.H0_H0, -RZ.H0_H0 ;  /* 0xa00000ffc864a230 */ /* 0x000fe20000000900 */
[----:B------:R-:W-:Y:S02]  /*192b0*/  @!P5 PRMT R203, R95, 0x5410, RZ ;  /* 0x000054105fcbd816 */ /* 0x000fe400000000ff */
[----:B------:R-:W-:Y:S01]  /*192c0*/  ISETP.LE.U32.AND P5, PT, R0, UR12, PT ;  /* 0x0000000c00007c0c */ /* 0x000fe2000bfa3070 */
[----:B------:R-:W-:Y:S01]  /*192d0*/  IMAD.MOV.U32 R212, RZ, RZ, R142 ;  /* 0x000000ffffd47224 */ /* 0x000fe200078e008e */
[----:B------:R-:W-:-:S02]  /*192e0*/  SHF.R.U32.HI R0, RZ, 0x18, R2 ;  /* 0x00000018ff007819 */ /* 0x000fc40000011602 */
[----:B------:R-:W-:Y:S02]  /*192f0*/  PRMT R142, R200, 0x5410, R199 ;  /* 0x00005410c88e7816 */ /* 0x000fe400000000c7 */
[----:B------:R-:W-:Y:S02]  /*19300*/  @!P2 PRMT R200, R100, 0x5410, RZ ;  /* 0x0000541064c8a816 */ /* 0x000fe400000000ff */
[----:B------:R-:W-:Y:S02]  /*19310*/  ISETP.LE.U32.AND P2, PT, R0, UR12, PT ;  /* 0x0000000c00007c0c */ /* 0x000fe4000bf43070 */
[----:B------:R-:W-:Y:S01]  /*19320*/  SHF.R.U32.HI R0, RZ, 0x8, R7 ;  /* 0x00000008ff007819 */ /* 0x000fe20000011607 */
[----:B------:R-:W-:Y:S02]  /*19330*/  @!P4 HADD2 R97, -R202.H0_H0, -RZ.H0_H0 ;  /* 0xa00000ffca61c230 */ /* 0x000fe40000000900 */
[----:B------:R-:W-:Y:S01]  /*19340*/  IMAD.MOV.U32 R213, RZ, RZ, R143 ;  /* 0x000000ffffd57224 */ /* 0x000fe200078e008f */
[----:B------:R-:W-:-:S02]  /*19350*/  LOP3.LUT R0, R0, 0xffff, RZ, 0xc0, !PT ;  /* 0x0000ffff00007812 */ /* 0x000fc400078ec0ff */
[----:B------:R-:W-:Y:S02]  /*19360*/  PRMT R143, R202, 0x5410, R201 ;  /* 0x00005410ca8f7816 */ /* 0x000fe400000000c9 */
[----:B------:R-:W-:Y:S01]  /*19370*/  @!P4 PRMT R202, R97, 0x5410, RZ ;  /* 0x0000541061cac816 */ /* 0x000fe200000000ff */
[----:B------:R-:W-:Y:S01]  /*19380*/  IMAD.WIDE.U32 R4, R5, -0x326172a9, RZ ;  /* 0xcd9e8d5705047825 */ /* 0x000fe200078e00ff */
[----:B------:R-:W-:-:S03]  /*19390*/  ISETP.LE.U32.AND P4, PT, R0, UR12, PT ;  /* 0x0000000c00007c0c */ /* 0x000fc6000bf83070 */
[----:B------:R-:W-:Y:S01]  /*193a0*/  @!P6 HADD2 R101, -R198.H0_H0, -RZ.H0_H0 ;  /* 0xa00000ffc665e230 */ /* 0x000fe20000000900 */
[----:B------:R-:W-:Y:S01]  /*193b0*/  LOP3.LUT R0, R9, 0xff, RZ, 0xc0, !PT ;  /* 0x000000ff09007812 */ /* 0x000fe200078ec0ff */
[----:B------:R-:W-:Y:S01]  /*193c0*/  IMAD.MOV.U32 R85, RZ, RZ, R71 ;  /* 0x000000ffff557224 */ /* 0x000fe200078e0047 */
[----:B------:R-:W-:Y:S01]  /*193d0*/  LOP3.LUT R6, R5, UR25, R10, 0x96, !PT ;  /* 0x0000001905067c12 */ /* 0x000fe2000f8e960a */
[----:B------:R-:W-:Y:S01]  /*193e0*/  IMAD.MOV.U32 R71, RZ, RZ, R72 ;  /* 0x000000ffff477224 */ /* 0x000fe200078e0048 */
[----:B------:R-:W-:Y:S01]  /*193f0*/  LOP3.LUT R4, R3, UR21, R4, 0x96, !PT ;  /* 0x0000001503047c12 */ /* 0x000fe2000f8e9604 */
[----:B------:R-:W-:Y:S01]  /*19400*/  IMAD.MOV.U32 R72, RZ, RZ, R141 ;  /* 0x000000ffff487224 */ /* 0x000fe200078e008d */
[----:B------:R-:W-:Y:S02]  /*19410*/  SHF.R.U32.HI R5, RZ, 0x10, R2 ;  /* 0x00000010ff057819 */ /* 0x000fe40000011602 */
[----:B------:R-:W-:Y:S02]  /*19420*/  LOP3.LUT R3, R2, 0xffff, RZ, 0xc0, !PT ;  /* 0x0000ffff02037812 */ /* 0x000fe400078ec0ff */
[----:B------:R-:W-:-:S02]  /*19430*/  PRMT R141, R198, 0x5410, R197 ;  /* 0x00005410c68d7816 */ /* 0x000fc400000000c5 */
[----:B------:R-:W-:Y:S02]  /*19440*/  @!P6 PRMT R198, R101, 0x5410, RZ ;  /* 0x0000541065c6e816 */ /* 0x000fe400000000ff */
[----:B------:R-:W-:Y:S01]  /*19450*/  ISETP.LE.U32.AND P6, PT, R0, UR12, PT ;  /* 0x0000000c00007c0c */ /* 0x000fe2000bfc3070 */
[----:B------:R-:W-:Y:S01]  /*19460*/  @!P1 HADD2 R99, -R199.H0_H0, -RZ.H0_H0 ;  /* 0xa00000ffc7639230 */ /* 0x000fe20000000900 */
[----:B------:R-:W-:Y:S01]  /*19470*/  SHF.R.U32.HI R0, RZ, 0x8, R3 ;  /* 0x00000008ff007819 */ /* 0x000fe20000011603 */
[----:B------:R-:W-:Y:S01]  /*19480*/  @!P4 HADD2 R102, -R197.H0_H0, -RZ.H0_H0 ;  /* 0xa00000ffc566c230 */ /* 0x000fe20000000900 */
[----:B------:R-:W-:Y:S01]  /*19490*/  LOP3.LUT R2, R5, 0xff, RZ, 0xc0, !PT ;  /* 0x000000ff05027812 */ /* 0x000fe200078ec0ff */
[----:B------:R-:W-:Y:S01]  /*194a0*/  MUFU.EX2 R7, R249 ;  /* 0x000000f900077308 */ /* 0x000fe20000000800 */
[----:B------:R-:W-:Y:S02]  /*194b0*/  LOP3.LUT R0, R0, 0xffff, RZ, 0xc0, !PT ;  /* 0x0000ffff00007812 */ /* 0x000fe400078ec0ff */
[----:B------:R-:W-:-:S05]  /*194c0*/  @!P1 PRMT R199, R99, 0x5410, RZ ;  /* 0x0000541063c79816 */ /* 0x000fca00000000ff */
[----:B------:R-:W1:Y:S01]  /*194d0*/  MUFU.EX2 R5, R248 ;  /* 0x000000f800057308 */ /* 0x000e620000000800 */
[----:B------:R-:W-:Y:S02]  /*194e0*/  ISETP.LE.U32.AND P1, PT, R8, UR12, PT ;  /* 0x0000000c08007c0c */ /* 0x000fe4000bf23070 */
[----:B------:R-:W-:Y:S02]  /*194f0*/  @!P4 PRMT R197, R102, 0x5410, RZ ;  /* 0x0000541066c5c816 */ /* 0x000fe400000000ff */
[----:B------:R-:W-:Y:S02]  /*19500*/  ISETP.LE.U32.AND P4, PT, R0, UR12, PT ;  /* 0x0000000c00007c0c */ /* 0x000fe4000bf83070 */
[----:B------:R-:W-:Y:S02]  /*19510*/  LOP3.LUT R0, R4, 0xffff, RZ, 0xc0, !PT ;  /* 0x0000ffff04007812 */ /* 0x000fe400078ec0ff */
[C---:B------:R-:W-:Y:S02]  /*19520*/  PRMT R196, R132.reuse, 0x7610, R196 ;  /* 0x0000761084c47816 */ /* 0x040fe400000000c4 */
[----:B------:R-:W-:Y:S01]  /*19530*/  SHF.R.U32.HI R0, RZ, 0x8, R0 ;  /* 0x00000008ff007819 */ /* 0x000fe20000011600 */
[----:B------:R-:W-:Y:S01]  /*19540*/  @!P3 HADD2 R98, -R201.H0_H0, -RZ.H0_H0 ;  /* 0xa00000ffc962b230 */ /* 0x000fe20000000900 */
[----:B------:R-:W-:Y:S01]  /*19550*/  PRMT R194, R132, 0x7632, R194 ;  /* 0x0000763284c27816 */ /* 0x000fe200000000c2 */
[----:B------:R-:W-:-:S02]  /*19560*/  @!P6 HADD2 R103, -R196.H0_H0, -RZ.H0_H0 ;  /* 0xa00000ffc467e230 */ /* 0x000fc40000000900 */
[----:B------:R-:W-:Y:S01]  /*19570*/  IMAD.MOV.U32 R88, RZ, RZ, R86 ;  /* 0x000000ffff587224 */ /* 0x000fe200078e0056 */
[----:B------:R-:W-:Y:S01]  /*19580*/  LOP3.LUT R0, R0, 0xffff, RZ, 0xc0, !PT ;  /* 0x0000ffff00007812 */ /* 0x000fe200078ec0ff */
[----:B------:R-:W-:Y:S02]  /*19590*/  IMAD.MOV.U32 R86, RZ, RZ, R28 ;  /* 0x000000ffff567224 */ /* 0x000fe400078e001c */
[----:B-1----:R-:W-:Y:S01]  /*195a0*/  FADD.FTZ R9, R5, R18 ;  /* 0x0000001205097221 */ /* 0x002fe20000010000 */
[----:B------:R-:W-:Y:S01]  /*195b0*/  IMAD.MOV.U32 R28, RZ, RZ, R140 ;  /* 0x000000ffff1c7224 */ /* 0x000fe200078e008c */
[----:B------:R-:W-:Y:S01]  /*195c0*/  PRMT R140, R196, 0x5410, R194 ;  /* 0x00005410c48c7816 */ /* 0x000fe200000000c2 */
[----:B------:R-:W-:Y:S01]  /*195d0*/  IMAD.MOV.U32 R33, RZ, RZ, R129 ;  /* 0x000000ffff217224 */ /* 0x000fe200078e0081 */
[----:B------:R-:W-:Y:S01]  /*195e0*/  @!P3 PRMT R201, R98, 0x5410, RZ ;  /* 0x0000541062c9b816 */ /* 0x000fe200000000ff */
[----:B------:R-:W-:Y:S02]  /*195f0*/  IMAD.MOV.U32 R90, RZ, RZ, R252 ;  /* 0x000000ffff5a7224 */ /* 0x000fe400078e00fc */
[----:B------:R-:W-:Y:S01]  /*19600*/  @!P1 HADD2 R104, -R194.H0_H0, -RZ.H0_H0 ;  /* 0xa00000ffc2689230 */ /* 0x000fe20000000900 */
[----:B------:R-:W-:Y:S01]  /*19610*/  @!P6 PRMT R196, R103, 0x5410, RZ ;  /* 0x0000541067c4e816 */ /* 0x000fe200000000ff */
[----:B------:R-:W-:Y:S01]  /*19620*/  MUFU.EX2 R129, R250 ;  /* 0x000000fa00817308 */ /* 0x000fe20000000800 */
[----:B------:R-:W-:-:S02]  /*19630*/  F2FP.F16.F32.PACK_AB R5, R7, R5 ;  /* 0x000000050705723e */ /* 0x000fc400000000ff */
[----:B------:R-:W-:Y:S01]  /*19640*/  ISETP.LE.U32.AND P3, PT, R2, UR12, PT ;  /* 0x0000000c02007c0c */ /* 0x000fe2000bf63070 */
[----:B------:R-:W-:Y:S01]  /*19650*/  IMAD.WIDE.U32 R2, R6, -0x2daee0ad, RZ ;  /* 0xd2511f5306027825 */ /* 0x000fe200078e00ff */
[----:B------:R-:W-:Y:S02]  /*19660*/  ISETP.LE.U32.AND P6, PT, R0, UR12, PT ;  /* 0x0000000c00007c0c */ /* 0x000fe4000bfc3070 */
[----:B------:R-:W-:Y:S01]  /*19670*/  LOP3.LUT R0, R4, 0xff, RZ, 0xc0, !PT ;  /* 0x000000ff04007812 */ /* 0x000fe200078ec0ff */
[----:B------:R-:W1:Y:S01]  /*19680*/  MUFU.EX2 R252, R251 ;  /* 0x000000fb00fc7308 */ /* 0x000e620000000800 */
[----:B------:R-:W-:Y:S02]  /*19690*/  PRMT R185, R5, 0x7610, R185 ;  /* 0x0000761005b97816 */ /* 0x000fe400000000b9 */
[----:B------:R-:W-:Y:S02]  /*196a0*/  @!P1 PRMT R194, R104, 0x5410, RZ ;  /* 0x0000541068c29816 */ /* 0x000fe400000000ff */
[----:B------:R-:W-:-:S02]  /*196b0*/  ISETP.LE.U32.AND P1, PT, R0, UR12, PT ;  /* 0x0000000c00007c0c */ /* 0x000fc4000bf23070 */
[----:B------:R-:W-:Y:S01]  /*196c0*/  LOP3.LUT R0, R3, UR33, R12, 0x96, !PT ;  /* 0x0000002103007c12 */ /* 0x000fe2000f8e960c */
[----:B------:R-:W-:Y:S01]  /*196d0*/  @!P5 HADD2 R106, -R185.H0_H0, -RZ.H0_H0 ;  /* 0xa00000ffb96ad230 */ /* 0x000fe20000000900 */
[----:B------:R-:W-:Y:S01]  /*196e0*/  PRMT R183, R5, 0x7632, R183 ;  /* 0x0000763205b77816 */ /* 0x000fe200000000b7 */
[----:B------:R-:W-:Y:S01]  /*196f0*/  IMAD.MOV.U32 R32, RZ, RZ, R246 ;  /* 0x000000ffff207224 */ /* 0x000fe200078e00f6 */
[----:B------:R-:W-:Y:S02]  /*19700*/  LOP3.LUT R5, R0, 0xff, RZ, 0xc0, !PT ;  /* 0x000000ff00057812 */ /* 0x000fe400078ec0ff */
[----:B------:R-:W-:Y:S02]  /*19710*/  PRMT R246, R185, 0x5410, R183 ;  /* 0x00005410b9f67816 */ /* 0x000fe400000000b7 */
[----:B------:R-:W-:Y:S02]  /*19720*/  @!P5 PRMT R185, R106, 0x5410, RZ ;  /* 0x000054106ab9d816 */ /* 0x000fe400000000ff */
[----:B------:R-:W-:-:S02]  /*19730*/  ISETP.LE.U32.AND P5, PT, R5, UR12, PT ;  /* 0x0000000c05007c0c */ /* 0x000fc4000bfa3070 */
[----:B------:R-:W-:Y:S02]  /*19740*/  LOP3.LUT R6, R0, 0xffff, RZ, 0xc0, !PT ;  /* 0x0000ffff00067812 */ /* 0x000fe400078ec0ff */
[C---:B------:R-:W-:Y:S02]  /*19750*/  PRMT R187, R19.reuse, 0x7610, R187 ;  /* 0x0000761013bb7816 */ /* 0x040fe400000000bb */
[----:B-1----:R-:W-:Y:S01]  /*19760*/  F2FP.F16.F32.PACK_AB R5, R252, R129 ;  /* 0x00000081fc05723e */ /* 0x002fe200000000ff */
[----:B------:R-:W-:Y:S01]  /*19770*/  @!P4 HADD2 R109, -R183.H0_H0, -RZ.H0_H0 ;  /* 0xa00000ffb76dc230 */ /* 0x000fe20000000900 */
[----:B------:R-:W-:Y:S01]  /*19780*/  SHF.R.U32.HI R6, RZ, 0x8, R6 ;  /* 0x00000008ff067819 */ /* 0x000fe20000011606 */
[----:B------:R-:W-:Y:S01]  /*19790*/  @!P1 HADD2 R105, -R187.H0_H0, -RZ.H0_H0 ;  /* 0xa00000ffbb699230 */ /* 0x000fe20000000900 */
[----:B------:R-:W-:Y:S02]  /*197a0*/  PRMT R186, R19, 0x7632, R186 ;  /* 0x0000763213ba7816 */ /* 0x000fe400000000ba */
[----:B------:R-:W-:-:S02]  /*197b0*/  PRMT R181, R5, 0x7610, R181 ;  /* 0x0000761005b57816 */ /* 0x000fc400000000b5 */
[----:B------:R-:W-:Y:S02]  /*197c0*/  PRMT R180, R5, 0x7632, R180 ;  /* 0x0000763205b47816 */ /* 0x000fe400000000b4 */
[----:B------:R-:W-:Y:S01]  /*197d0*/  LOP3.LUT R5, R2, 0xff, RZ, 0xc0, !PT ;  /* 0x000000ff02057812 */ /* 0x000fe200078ec0ff */
[----:B------:R-:W-:Y:S01]  /*197e0*/  IMAD.MOV.U32 R84, RZ, RZ, R128 ;  /* 0x000000ffff547224 */ /* 0x000fe200078e0080 */
[----:B------:R-:W-:Y:S02]  /*197f0*/  LOP3.LUT R6, R6, 0xffff, RZ, 0xc0, !PT ;  /* 0x0000ffff06067812 */ /* 0x000fe400078ec0ff */
[----:B------:R-:W-:Y:S02]  /*19800*/  PRMT R128, R187, 0x5410, R186 ;  /* 0x00005410bb807816 */ /* 0x000fe400000000ba */
[----:B------:R-:W-:Y:S01]  /*19810*/  @!P4 PRMT R183, R109, 0x5410, RZ ;  /* 0x000054106db7c816 */ /* 0x000fe200000000ff */
[----:B------:R-:W-:Y:S01]  /*19820*/  @!P5 HADD2 R111, -R181.H0_H0, -RZ.H0_H0 ;  /* 0xa00000ffb56fd230 */ /* 0x000fe20000000900 */
[----:B------:R-:W-:-:S02]  /*19830*/  @!P1 PRMT R187, R105, 0x5410, RZ ;  /* 0x0000541069bb9816 */ /* 0x000fc400000000ff */
[----:B------:R-:W-:Y:S01]  /*19840*/  ISETP.LE.U32.AND P4, PT, R5, UR12, PT ;  /* 0x0000000c05007c0c */ /* 0x000fe2000bf83070 */
[----:B------:R-:W-:Y:S01]  /*19850*/  IMAD.MOV.U32 R89, RZ, RZ, R87 ;  /* 0x000000ffff597224 */ /* 0x000fe200078e0057 */
[----:B------:R-:W-:Y:S02]  /*19860*/  ISETP.LE.U32.AND P1, PT, R6, UR12, PT ;  /* 0x0000000c06007c0c */ /* 0x000fe4000bf23070 */
[----:B------:R-:W-:Y:S01]  /*19870*/  LOP3.LUT R5, R2, 0xffff, RZ, 0xc0, !PT ;  /* 0x0000ffff02057812 */ /* 0x000fe200078ec0ff */
[----:B------:R-:W-:Y:S01]  /*19880*/  IMAD.MOV.U32 R87, RZ, RZ, R131 ;  /* 0x000000ffff577224 */ /* 0x000fe200078e0083 */
[--C-:B------:R-:W-:Y:S02]  /*19890*/  SHF.R.U32.HI R6, RZ, 0x10, R2.reuse ;  /* 0x00000010ff067819 */ /* 0x100fe40000011602 */
[----:B------:R-:W-:Y:S01]  /*198a0*/  SHF.R.U32.HI R3, RZ, 0x18, R2 ;  /* 0x00000018ff037819 */ /* 0x000fe20000011602 */
[----:B------:R-:W-:Y:S01]  /*198b0*/  IMAD.MOV.U32 R131, RZ, RZ, R80 ;  /* 0x000000ffff837224 */ /* 0x000fe200078e0050 */
[----:B------:R-:W-:-:S02]  /*198c0*/  SHF.R.U32.HI R2, RZ, 0x18, R4 ;  /* 0x00000018ff027819 */ /* 0x000fc40000011604 */
[----:B------:R-:W-:Y:S02]  /*198d0*/  PRMT R80, R181, 0x5410, R180 ;  /* 0x00005410b5507816 */ /* 0x000fe400000000b4 */
[----:B------:R-:W-:Y:S02]  /*198e0*/  @!P5 PRMT R181, R111, 0x5410, RZ ;  /* 0x000054106fb5d816 */ /* 0x000fe400000000ff */
[----:B------:R-:W-:Y:S02]  /*198f0*/  ISETP.LE.U32.AND P5, PT, R2, UR12, PT ;  /* 0x0000000c02007c0c */ /* 0x000fe4000bfa3070 */
[----:B------:R-:W-:Y:S01]  /*19900*/  SHF.R.U32.HI R2, RZ, 0x10, R4 ;  /* 0x00000010ff027819 */ /* 0x000fe20000011604 */
[----:B------:R-:W-:Y:S01]  /*19910*/  @!P6 HADD2 R107, -R186.H0_H0, -RZ.H0_H0 ;  /* 0xa00000ffba6be230 */ /* 0x000fe20000000900 */
[----:B------:R1:W-:Y:S02]  /*19920*/  MUFU.EX2 R250, R90 ;  /* 0x0000005a00fa7308 */ /* 0x0003e40000000800 */
[----:B------:R-:W-:-:S02]  /*19930*/  LOP3.LUT R2, R2, 0xff, RZ, 0xc0, !PT ;  /* 0x000000ff02027812 */ /* 0x000fc400078ec0ff */
[----:B------:R-:W-:-:S04]  /*19940*/  PRMT R184, R51, 0x7610, R184 ;  /* 0x0000761033b87816 */ /* 0x000fc800000000b8 */
[----:B------:R2:W3:Y:S01]  /*19950*/  MUFU.EX2 R251, R32 ;  /* 0x0000002000fb7308 */ /* 0x0004e20000000800 */
[----:B------:R-:W-:Y:S02]  /*19960*/  @!P6 PRMT R186, R107, 0x5410, RZ ;  /* 0x000054106bbae816 */ /* 0x000fe400000000ff */
[----:B------:R-:W-:Y:S02]  /*19970*/  ISETP.LE.U32.AND P6, PT, R2, UR12, PT ;  /* 0x0000000c02007c0c */ /* 0x000fe4000bfc3070 */
[----:B------:R-:W-:Y:S01]  /*19980*/  SHF.R.U32.HI R2, RZ, 0x8, R5 ;  /* 0x00000008ff027819 */ /* 0x000fe20000011605 */
[----:B-1----:R-:W-:Y:S02]  /*19990*/  IMAD.MOV.U32 R90, RZ, RZ, R88 ;  /* 0x000000ffff5a7224 */ /* 0x002fe400078e0058 */
[----:B------:R-:W-:Y:S02]  /*199a0*/  IMAD.MOV.U32 R88, RZ, RZ, R69 ;  /* 0x000000ffff587224 */ /* 0x000fe400078e0045 */
[----:B------:R-:W-:Y:S01]  /*199b0*/  @!P3 HADD2 R108, -R184.H0_H0, -RZ.H0_H0 ;  /* 0xa00000ffb86cb230 */ /* 0x000fe20000000900 */
[----:B------:R-:W-:-:S02]  /*199c0*/  PRMT R182, R51, 0x7632, R182 ;  /* 0x0000763233b67816 */ /* 0x000fc400000000b6 */
[----:B------:R-:W-:Y:S01]  /*199d0*/  MOV R69, R56 ;  /* 0x0000003800457202 */ /* 0x000fe20000000f00 */
[----:B--2---:R-:W-:Y:S02]  /*199e0*/  IMAD.MOV.U32 R32, RZ, RZ, R85 ;  /* 0x000000ffff207224 */ /* 0x004fe400078e0055 */
[----:B------:R-:W-:Y:S01]  /*199f0*/  IMAD.MOV.U32 R85, RZ, RZ, R86 ;  /* 0x000000ffff557224 */ /* 0x000fe200078e0056 */
[----:B------:R-:W-:Y:S01]  /*19a00*/  LOP3.LUT R2, R2, 0xffff, RZ, 0xc0, !PT ;  /* 0x0000ffff02027812 */ /* 0x000fe200078ec0ff */
[----:B------:R-:W-:Y:S02]  /*19a10*/  IMAD.MOV.U32 R86, RZ, RZ, R88 ;  /* 0x000000ffff567224 */ /* 0x000fe400078e0058 */
[----:B------:R-:W-:Y:S01]  /*19a20*/  IMAD.MOV.U32 R56, RZ, RZ, R237 ;  /* 0x000000ffff387224 */ /* 0x000fe200078e00ed */
[----:B------:R1:W-:Y:S01]  /*19a30*/  MUFU.EX2 R249, R32 ;  /* 0x0000002000f97308 */ /* 0x0003e20000000800 */
[----:B------:R-:W-:Y:S01]  /*19a40*/  IMAD.MOV.U32 R75, RZ, RZ, R189 ;  /* 0x000000ffff4b7224 */ /* 0x000fe200078e00bd */
[----:B------:R-:W-:Y:S01]  /*19a50*/  PRMT R189, R184, 0x5410, R182 ;  /* 0x00005410b8bd7816 */ /* 0x000fe200000000b6 */
[----:B------:R-:W-:Y:S01]  /*19a60*/  IMAD.MOV.U32 R237, RZ, RZ, R36 ;  /* 0x000000ffffed7224 */ /* 0x000fe200078e0024 */
[----:B------:R-:W-:Y:S01]  /*19a70*/  @!P3 PRMT R184, R108, 0x5410, RZ ;  /* 0x000054106cb8b816 */ /* 0x000fe200000000ff */
[----:B------:R-:W-:Y:S01]  /*19a80*/  IMAD.MOV.U32 R91, RZ, RZ, R89 ;  /* 0x000000ffff5b7224 */ /* 0x000fe200078e0059 */
[----:B------:R-:W-:Y:S01]  /*19a90*/  ISETP.LE.U32.AND P3, PT, R2, UR12, PT ;  /* 0x0000000c02007c0c */ /* 0x000fe2000bf63070 */
[----:B------:R-:W-:Y:S01]  /*19aa0*/  @!P1 HADD2 R110, -R180.H0_H0, -RZ.H0_H0 ;  /* 0xa00000ffb46e9230 */ /* 0x000fe20000000900 */
[----:B---3--:R-:W-:Y:S01]  /*19ab0*/  F2FP.F16.F32.PACK_AB R2, R251, R250 ;  /* 0x000000fafb02723e */ /* 0x008fe200000000ff */
[----:B------:R-:W-:Y:S01]  /*19ac0*/  MUFU.EX2 R237, R237 ;  /* 0x000000ed00ed7308 */ /* 0x000fe20000000800 */
[----:B-1----:R-:W-:-:S02]  /*19ad0*/  IMAD.MOV.U32 R32, RZ, RZ, R86 ;  /* 0x000000ffff207224 */ /* 0x002fc400078e0056 */
[----:B------:R-:W-:Y:S02]  /*19ae0*/  @!P2 HADD2 R112, -R182.H0_H0, -RZ.H0_H0 ;  /* 0xa00000ffb670a230 */ /* 0x000fe40000000900 */
[----:B------:R-:W-:Y:S01]  /*19af0*/  FADD.FTZ R10, R22, R17 ;  /* 0x00000011160a7221 */ /* 0x000fe20000010000 */
[----:B------:R-:W-:Y:S02]  /*19b00*/  IMAD.MOV.U32 R92, RZ, RZ, R90 ;  /* 0x000000ffff5c7224 */ /* 0x000fe400078e005a */
[----:B------:R-:W1:Y:S01]  /*19b10*/  MUFU.EX2 R233, R32 ;  /* 0x0000002000e97308 */ /* 0x000e620000000800 */
[C---:B------:R-:W-:Y:S01]  /*19b20*/  PRMT R178, R2.reuse, 0x7632, R178 ;  /* 0x0000763202b27816 */ /* 0x040fe200000000b2 */
[----:B------:R-:W-:Y:S01]  /*19b30*/  IMAD.MOV.U32 R89, RZ, RZ, R85 ;  /* 0x000000ffff597224 */ /* 0x000fe200078e0055 */
[----:B------:R-:W-:Y:S01]  /*19b40*/  PRMT R179, R2, 0x7610, R179 ;  /* 0x0000761002b37816 */ /* 0x000fe200000000b3 */
[----:B------:R-:W-:Y:S01]  /*19b50*/  IMAD.MOV.U32 R86, RZ, RZ, R72 ;  /* 0x000000ffff567224 */ /* 0x000fe200078e0048 */
[----:B------:R-:W-:Y:S01]  /*19b60*/  SHF.R.U32.HI R2, RZ, 0x18, R0 ;  /* 0x00000018ff027819 */ /* 0x000fe20000011600 */
[----:B------:R-:W-:Y:S01]  /*19b70*/  IMAD.MOV.U32 R72, RZ, RZ, R46 ;  /* 0x000000ffff487224 */ /* 0x000fe200078e002e */
[----:B------:R-:W-:Y:S01]  /*19b80*/  SHF.R.U32.HI R0, RZ, 0x10, R0 ;  /* 0x00000010ff007819 */ /* 0x000fe20000011600 */
[----:B------:R-:W-:Y:S01]  /*19b90*/  IMAD.MOV.U32 R93, RZ, RZ, R91 ;  /* 0x000000ffff5d7224 */ /* 0x000fe200078e005b */
[----:B------:R-:W2:Y:S01]  /*19ba0*/  MUFU.EX2 R248, R89 ;  /* 0x0000005900f87308 */ /* 0x000ea20000000800 */
[----:B------:R-:W-:-:S02]  /*19bb0*/  IMAD.MOV.U32 R91, RZ, RZ, R213 ;  /* 0x000000ffff5b7224 */ /* 0x000fc400078e00d5 */
[----:B------:R-:W-:Y:S02]  /*19bc0*/  @!P3 HADD2 R114, -R178.H0_H0, -RZ.H0_H0 ;  /* 0xa00000ffb272b230 */ /* 0x000fe40000000900 */
[----:B------:R-:W-:Y:S01]  /*19bd0*/  IMAD.MOV.U32 R213, RZ, RZ, R72 ;  /* 0x000000ffffd57224 */ /* 0x000fe200078e0048 */
[----:B------:R-:W-:Y:S01]  /*19be0*/  LOP3.LUT R0, R0, 0xff, RZ, 0xc0, !PT ;  /* 0x000000ff00007812 */ /* 0x000fe200078ec0ff */
[----:B------:R-:W-:Y:S02]  /*19bf0*/  IMAD.MOV.U32 R72, RZ, RZ, R31 ;  /* 0x000000ffff487224 */ /* 0x000fe400078e001f */
[----:B------:R-:W-:Y:S01]  /*19c00*/  FADD.FTZ R16, R20, R16 ;  /* 0x0000001014107221 */ /* 0x000fe20000010000 */
[----:B------:R-:W-:Y:S01]  /*19c10*/  IMAD.MOV.U32 R31, RZ, RZ, R239 ;  /* 0x000000ffff1f7224 */ /* 0x000fe200078e00ef */
[----:B------:R-:W-:Y:S01]  /*19c20*/  PRMT R239, R179, 0x5410, R178 ;  /* 0x00005410b3ef7816 */ /* 0x000fe200000000b2 */
[----:B------:R-:W3:Y:S01]  /*19c30*/  LDL.LU R36, [R1+0x260] ;  /* 0x0002600001247983 */ /* 0x000ee20000300800 */
[----:B------:R-:W-:-:S02]  /*19c40*/  @!P3 PRMT R178, R114, 0x5410, RZ ;  /* 0x0000541072b2b816 */ /* 0x000fc400000000ff */
[----:B------:R-:W-:Y:S02]  /*19c50*/  ISETP.LE.U32.AND P3, PT, R0, UR12, PT ;  /* 0x0000000c00007c0c */ /* 0x000fe4000bf63070 */
[----:B-1----:R-:W-:Y:S01]  /*19c60*/  F2FP.F16.F32.PACK_AB R0, R237, R233 ;  /* 0x000000e9ed00723e */ /* 0x002fe200000000ff */
[----:B------:R-:W-:Y:S01]  /*19c70*/  @!P4 HADD2 R113, -R179.H0_H0, -RZ.H0_H0 ;  /* 0xa00000ffb371c230 */ /* 0x000fe20000000900 */
[----:B------:R-:W-:Y:S01]  /*19c80*/  @!P1 PRMT R180, R110, 0x5410, RZ ;  /* 0x000054106eb49816 */ /* 0x000fe200000000ff */
[----:B------:R-:W-:Y:S01]  /*19c90*/  IMAD.MOV.U32 R32, RZ, RZ, R72 ;  /* 0x000000ffff207224 */ /* 0x000fe200078e0048 */
[----:B------:R-:W-:Y:S01]  /*19ca0*/  ISETP.LE.U32.AND P1, PT, R3, UR12, PT ;  /* 0x0000000c03007c0c */ /* 0x000fe2000bf23070 */
[----:B------:R-:W-:Y:S01]  /*19cb0*/  IMAD.MOV.U32 R72, RZ, RZ, R31 ;  /* 0x000000ffff487224 */ /* 0x000fe200078e001f */
[----:B------:R-:W-:Y:S01]  /*19cc0*/  LOP3.LUT R3, R6, 0xff, RZ, 0xc0, !PT ;  /* 0x000000ff06037812 */ /* 0x000fe200078ec0ff */
[----:B------:R-:W-:Y:S01]  /*19cd0*/  IMAD.MOV.U32 R31, RZ, RZ, R63 ;  /* 0x000000ffff1f7224 */ /* 0x000fe200078e003f */
[----:B------:R-:W-:-:S02]  /*19ce0*/  PRMT R173, R0, 0x7610, R173 ;  /* 0x0000761000ad7816 */ /* 0x000fc400000000ad */
[----:B------:R-:W-:Y:S01]  /*19cf0*/  PRMT R172, R0, 0x7632, R172 ;  /* 0x0000763200ac7816 */ /* 0x000fe200000000ac */
[----:B------:R-:W-:Y:S01]  /*19d00*/  IMAD.MOV.U32 R90, RZ, RZ, R212 ;  /* 0x000000ffff5a7224 */ /* 0x000fe200078e00d4 */
[----:B------:R-:W-:Y:S01]  /*19d10*/  LOP3.LUT R0, R83, UR4, R38, 0x96, !PT ;  /* 0x0000000453007c12 */ /* 0x000fe2000f8e9626 */
[----:B------:R-:W-:Y:S01]  /*19d20*/  IMAD.MOV.U32 R58, RZ, RZ, R72 ;  /* 0x000000ffff3a7224 */ /* 0x000fe200078e0048 */
[----:B------:R-:W-:Y:S01]  /*19d30*/  @!P2 PRMT R182, R112, 0x5410, RZ ;  /* 0x0000541070b6a816 */ /* 0x000fe200000000ff */
[----:B------:R-:W-:Y:S01]  /*19d40*/  IMAD.MOV.U32 R72, RZ, RZ, R31 ;  /* 0x000000ffff487224 */ /* 0x000fe200078e001f */
[----:B------:R-:W-:Y:S01]  /*19d50*/  ISETP.LE.U32.AND P2, PT, R3, UR12, PT ;  /* 0x0000000c03007c0c */ /* 0x000fe2000bf43070 */
[----:B------:R-:W-:Y:S01]  /*19d60*/  FADD.FTZ R3, R30, R10 ;  /* 0x0000000a1e037221 */ /* 0x000fe20000010000 */
[----:B------:R-:W-:Y:S01]  /*19d70*/  @!P4 PRMT R179, R113, 0x5410, RZ ;  /* 0x0000541071b3c816 */ /* 0x000fe200000000ff */
[----:B------:R-:W-:Y:S01]  /*19d80*/  IMAD.MOV.U32 R96, RZ, RZ, R90 ;  /* 0x000000ffff607224 */ /* 0x000fe200078e005a */
[----:B------:R-:W-:Y:S01]  /*19d90*/  ISETP.LE.U32.AND P4, PT, R2, UR12, PT ;  /* 0x0000000c02007c0c */ /* 0x000fe2000bf83070 */
[----:B------:R-:W-:Y:S01]  /*19da0*/  IMAD.WIDE.U32 R30, R0, -0x326172a9, RZ ;  /* 0xcd9e8d57001e7825 */ /* 0x000fe200078e00ff */
[----:B--2---:R-:W-:-:S02]  /*19db0*/  F2FP.F16.F32.PACK_AB R2, R248, R249 ;  /* 0x000000f9f802723e */ /* 0x004fc400000000ff */
[----:B------:R-:W-:Y:S02]  /*19dc0*/  LOP3.LUT R0, R49, UR38, R82, 0x96, !PT ;  /* 0x0000002631007c12 */ /* 0x000fe4000f8e9652 */
[C---:B------:R-:W-:Y:S02]  /*19dd0*/  PRMT R177, R2.reuse, 0x7610, R177 ;  /* 0x0000761002b17816 */ /* 0x040fe400000000b1 */
[----:B------:R-:W-:Y:S01]  /*19de0*/  PRMT R176, R2, 0x7632, R176 ;  /* 0x0000763202b07816 */ /* 0x000fe200000000b0 */
[----:B------:R-:W-:Y:S01]  /*19df0*/  IMAD.WIDE.U32 R4, R0, -0x326172a9, RZ ;  /* 0xcd9e8d5700047825 */ /* 0x000fe200078e00ff */
[----:B------:R-:W-:-:S03]  /*19e00*/  LOP3.LUT R2, R31, UR39, R96, 0x96, !PT ;  /* 0x000000271f027c12 */ /* 0x000fc6000f8e9660 */
[----:B------:R-:W-:Y:S02]  /*19e10*/  FADD.FTZ R110, R7, R9 ;  /* 0x00000009076e7221 */ /* 0x000fe40000010000 */
[----:B------:R-:W-:Y:S01]  /*19e20*/  IMAD.WIDE.U32 R6, R2, -0x2daee0ad, RZ ;  /* 0xd2511f5302067825 */ /* 0x000fe200078e00ff */
[----:B------:R-:W-:-:S03]  /*19e30*/  LOP3.LUT R2, R5, UR37, R30, 0x96, !PT ;  /* 0x0000002505027c12 */ /* 0x000fc6000f8e961e */
[----:B------:R-:W-:Y:S01]  /*19e40*/  FADD.FTZ R51, R25, R3 ;  /* 0x0000000319337221 */ /* 0x000fe20000010000 */
        /* <DEDUP_REMOVED lines=9> */
[----:B------:R-:W-:Y:S02]  /*19ee0*/  LOP3.LUT R23, R5, UR25, R6, 0x96, !PT ;  /* 0x0000001905177c12 */ /* 0x000fe4000f8e9606 */
[C---:B------:R-:W-:Y:S02]  /*19ef0*/  LOP3.LUT R0, R2.reuse, 0xffff, RZ, 0xc0, !PT ;  /* 0x0000ffff02007812 */ /* 0x040fe400078ec0ff */
[----:B------:R-:W-:Y:S02]  /*19f00*/  SHF.R.U32.HI R5, RZ, 0x10, R2 ;  /* 0x00000010ff057819 */ /* 0x000fe40000011602 */
[----:B------:R-:W-:Y:S02]  /*19f10*/  LOP3.LUT R4, R3, UR21, R4, 0x96, !PT ;  /* 0x0000001503047c12 */ /* 0x000fe4000f8e9604 */
[----:B------:R-:W-:Y:S02]  /*19f20*/  LOP3.LUT R6, R2, 0xff, RZ, 0xc0, !PT ;  /* 0x000000ff02067812 */ /* 0x000fe400078ec0ff */
[----:B------:R-:W-:-:S02]  /*19f30*/  SHF.R.U32.HI R3, RZ, 0x18, R2 ;  /* 0x00000018ff037819 */ /* 0x000fc40000011602 */
[----:B------:R-:W-:Y:S02]  /*19f40*/  SHF.R.U32.HI R2, RZ, 0x8, R0 ;  /* 0x00000008ff027819 */ /* 0x000fe40000011600 */
[----:B------:R-:W-:Y:S02]  /*19f50*/  LOP3.LUT R0, R5, 0xff, RZ, 0xc0, !PT ;  /* 0x000000ff05007812 */ /* 0x000fe400078ec0ff */
[----:B------:R-:W-:Y:S01]  /*19f60*/  PRMT R6, R6, 0x5410, R2 ;  /* 0x0000541006067816 */ /* 0x000fe20000000002 */
[----:B------:R-:W-:Y:S01]  /*19f70*/  IMAD.MOV.U32 R2, RZ, RZ, 0x7054 ;  /* 0x00007054ff027424 */ /* 0x000fe200078e00ff */
[----:B------:R-:W-:Y:S01]  /*19f80*/  PRMT R7, R0, 0x5410, R3 ;  /* 0x0000541000077816 */ /* 0x000fe20000000003 */
[----:B------:R-:W-:-:S05]  /*19f90*/  IMAD.U32 R0, RZ, RZ, UR12 ;  /* 0x0000000cff007e24 */ /* 0x000fca000f8e00ff */
[----:B------:R-:W-:Y:S02]  /*19fa0*/  PRMT R0, R0, R2, UR12 ;  /* 0x0000000c00007e16 */ /* 0x000fe40008000002 */
[----:B------:R-:W-:-:S04]  /*19fb0*/  LOP3.LUT R2, R4, 0xffff, RZ, 0xc0, !PT ;  /* 0x0000ffff04027812 */ /* 0x000fc800078ec0ff */
[----:B------:R-:W-:Y:S02]  /*19fc0*/  SHF.R.U32.HI R3, RZ, 0x8, R2 ;  /* 0x00000008ff037819 */ /* 0x000fe40000011602 */
[----:B------:R-:W-:Y:S01]  /*19fd0*/  LOP3.LUT R2, R4, 0xff, RZ, 0xc0, !PT ;  /* 0x000000ff04027812 */ /* 0x000fe200078ec0ff */
[----:B------:R-:W-:Y:S02]  /*19fe0*/  IMAD.MOV.U32 R85, RZ, RZ, R75 ;  /* 0x000000ffff557224 */ /* 0x000fe400078e004b */
[----:B------:R-:W-:Y:S01]  /*19ff0*/  IMAD.MOV.U32 R75, RZ, RZ, R131 ;  /* 0x000000ffff4b7224 */ /* 0x000fe200078e0083 */
[----:B------:R-:W-:Y:S02]  /*1a000*/  PRMT R5, R2, 0x5410, R3 ;  /* 0x0000541002057816 */ /* 0x000fe40000000003 */
[--C-:B------:R-:W-:Y:S01]  /*1a010*/  SHF.R.U32.HI R3, RZ, 0x10, R4.reuse ;  /* 0x00000010ff037819 */ /* 0x100fe20000011604 */
[----:B------:R-:W-:Y:S01]  /*1a020*/  IMAD.MOV.U32 R212, RZ, RZ, R85 ;  /* 0x000000ffffd47224 */ /* 0x000fe200078e0055 */
[----:B------:R-:W-:Y:S01]  /*1a030*/  SHF.R.U32.HI R4, RZ, 0x18, R4 ;  /* 0x00000018ff047819 */ /* 0x000fe20000011604 */
[----:B------:R-:W-:Y:S01]  /*1a040*/  IMAD.MOV.U32 R85, RZ, RZ, R86 ;  /* 0x000000ffff557224 */ /* 0x000fe200078e0056 */
[----:B------:R-:W-:Y:S01]  /*1a050*/  LOP3.LUT R3, R3, 0xff, RZ, 0xc0, !PT ;  /* 0x000000ff03037812 */ /* 0x000fe200078ec0ff */
[----:B------:R-:W-:-:S02]  /*1a060*/  IMAD.MOV.U32 R86, RZ, RZ, R75 ;  /* 0x000000ffff567224 */ /* 0x000fc400078e004b */
[----:B------:R-:W-:Y:S02]  /*1a070*/  IMAD.MOV.U32 R75, RZ, RZ, R74 ;  /* 0x000000ffff4b7224 */ /* 0x000fe400078e004a */
[----:B------:R-:W-:Y:S01]  /*1a080*/  IMAD.MOV.U32 R74, RZ, RZ, R70 ;  /* 0x000000ffff4a7224 */ /* 0x000fe200078e0046 */
[----:B------:R-:W-:Y:S01]  /*1a090*/  PRMT R4, R3, 0x5410, R4 ;  /* 0x0000541003047816 */ /* 0x000fe20000000004 */
[----:B------:R-:W-:Y:S02]  /*1a0a0*/  IMAD.MOV.U32 R70, RZ, RZ, R47 ;  /* 0x000000ffff467224 */ /* 0x000fe400078e002f */
[----:B------:R-:W-:Y:S01]  /*1a0b0*/  FADD.FTZ R8, R29, R16 ;  /* 0x000000101d087221 */ /* 0x000fe20000010000 */
[----:B------:R-:W-:Y:S01]  /*1a0c0*/  IMAD.MOV.U32 R97, RZ, RZ, R91 ;  /* 0x000000ffff617224 */ /* 0x000fe200078e005b */
[----:B------:R-:W-:Y:S01]  /*1a0d0*/  HSET2.LE.AND R3, R5, R0, PT ;  /* 0x0000000005037233 */ /* 0x000fe20003803000 */
[----:B------:R-:W-:Y:S02]  /*1a0e0*/  IMAD.MOV.U32 R88, RZ, RZ, R37 ;  /* 0x000000ffff587224 */ /* 0x000fe400078e0025 */
[----:B------:R-:W-:Y:S01]  /*1a0f0*/  IMAD.MOV.U32 R89, RZ, RZ, R75 ;  /* 0x000000ffff597224 */ /* 0x000fe200078e004b */
[----:B------:R-:W3:Y:S01]  /*1a100*/  LDL.LU R37, [R1+0x25c] ;  /* 0x00025c0001257983 */ /* 0x000ee20000300800 */
[----:B------:R-:W-:-:S02]  /*1a110*/  IMAD.MOV.U32 R91, RZ, RZ, R193 ;  /* 0x000000ffff5b7224 */ /* 0x000fc400078e00c1 */
[----:B------:R-:W-:Y:S01]  /*1a120*/  IMAD.MOV.U32 R75, RZ, RZ, R74 ;  /* 0x000000ffff4b7224 */ /* 0x000fe200078e004a */
[----:B------:R-:W2:Y:S01]  /*1a130*/  LDL.LU R46, [R1+0x258] ;  /* 0x00025800012e7983 */ /* 0x000ea20000300800 */
[----:B------:R-:W-:Y:S02]  /*1a140*/  IMAD.MOV.U32 R74, RZ, RZ, R70 ;  /* 0x000000ffff4a7224 */ /* 0x000fe400078e0046 */
[----:B------:R-:W-:Y:S01]  /*1a150*/  FADD.FTZ R131, R24, R8 ;  /* 0x0000000818837221 */ /* 0x000fe20000010000 */
[----:B------:R-:W-:Y:S01]  /*1a160*/  IMAD.MOV.U32 R70, RZ, RZ, R59 ;  /* 0x000000ffff467224 */ /* 0x000fe200078e003b */
[----:B------:R-:W2:Y:S01]  /*1a170*/  LDL.LU R47, [R1+0x254] ;  /* 0x00025400012f7983 */ /* 0x000ea20000300800 */
[----:B------:R-:W-:Y:S01]  /*1a180*/  IMAD.MOV.U32 R63, RZ, RZ, R44 ;  /* 0x000000ffff3f7224 */ /* 0x000fe200078e002c */
[----:B------:R-:W-:Y:S01]  /*1a190*/  LOP3.LUT R8, R3, R91, RZ, 0xc0, !PT ;  /* 0x0000005b03087212 */ /* 0x000fe200078ec0ff */
[----:B------:R-:W-:Y:S01]  /*1a1a0*/  IMAD.MOV.U32 R59, RZ, RZ, R45 ;  /* 0x000000ffff3b7224 */ /* 0x000fe200078e002d */
[----:B------:R-:W4:Y:S04]  /*1a1b0*/  LDL.LU R44, [R1+0x250] ;  /* 0x00025000012c7983 */ /* 0x000f280000300800 */
[----:B------:R-:W4:Y:S04]  /*1a1c0*/  LDL.LU R45, [R1+0x24c] ;  /* 0x00024c00012d7983 */ /* 0x000f280000300800 */
[----:B------:R-:W3:Y:S01]  /*1a1d0*/  LDL.LU R91, [R1+0x34] ;  /* 0x00003400015b7983 */ /* 0x000ee20000300800 */
[----:B------:R-:W-:-:S02]  /*1a1e0*/  HSET2.LE.AND R4, R4, R0, PT ;  /* 0x0000000004047233 */ /* 0x000fc40003803000 */
[----:B------:R-:W-:Y:S01]  /*1a1f0*/  MOV R90, R89 ;  /* 0x00000059005a7202 */ /* 0x000fe20000000f00 */
[----:B------:R-:W-:Y:S02]  /*1a200*/  IMAD.MOV.U32 R89, RZ, RZ, R32 ;  /* 0x000000ffff597224 */ /* 0x000fe400078e0020 */
[----:B------:R-:W-:Y:S02]  /*1a210*/  IMAD.MOV.U32 R32, RZ, RZ, R75 ;  /* 0x000000ffff207224 */ /* 0x000fe400078e004b */
[----:B------:R-:W-:Y:S02]  /*1a220*/  IMAD.MOV.U32 R20, RZ, RZ, R58 ;  /* 0x000000ffff147224 */ /* 0x000fe400078e003a */
[----:B------:R-:W-:Y:S02]  /*1a230*/  IMAD.MOV.U32 R58, RZ, RZ, R89 ;  /* 0x000000ffff3a7224 */ /* 0x000fe400078e0059 */
[----:B------:R-:W-:Y:S02]  /*1a240*/  IMAD.MOV.U32 R89, RZ, RZ, R213 ;  /* 0x000000ffff597224 */ /* 0x000fe400078e00d5 */
[----:B------:R-:W-:-:S02]  /*1a250*/  IMAD.MOV.U32 R75, RZ, RZ, R74 ;  /* 0x000000ffff4b7224 */ /* 0x000fc400078e004a */
[----:B------:R-:W-:Y:S01]  /*1a260*/  IMAD.MOV.U32 R74, RZ, RZ, R70 ;  /* 0x000000ffff4a7224 */ /* 0x000fe200078e0046 */
[----:B---3--:R-:W-:Y:S01]  /*1a270*/  LOP3.LUT R9, R4, R91, RZ, 0xc0, !PT ;  /* 0x0000005b04097212 */ /* 0x008fe200078ec0ff */
[----:B------:R-:W-:Y:S02]  /*1a280*/  IMAD.MOV.U32 R91, RZ, RZ, R90 ;  /* 0x000000ffff5b7224 */ /* 0x000fe400078e005a */
[----:B------:R-:W-:Y:S02]  /*1a290*/  IMAD.MOV.U32 R90, RZ, RZ, R32 ;  /* 0x000000ffff5a7224 */ /* 0x000fe400078e0020 */
[----:B------:R-:W-:Y:S02]  /*1a2a0*/  IMAD.MOV.U32 R32, RZ, RZ, R212 ;  /* 0x000000ffff207224 */ /* 0x000fe400078e00d4 */
[----:B------:R-:W-:Y:S02]  /*1a2b0*/  IMAD.WIDE.U32 R212, R228, -0x326172a9, RZ ;  /* 0xcd9e8d57e4d47825 */ /* 0x000fe400078e00ff */
[----:B------:R-:W3:Y:S04]  /*1a2c0*/  LDL.LU R228, [R1+0x248] ;  /* 0x0002480001e47983 */ /* 0x000ee80000300800 */
[----:B------:R-:W2:Y:S01]  /*1a2d0*/  LDL R94, [R1+0x194] ;  /* 0x00019400015e7983 */ /* 0x000ea20000100800 */
[----:B------:R-:W-:-:S04]  /*1a2e0*/  IMAD.MOV.U32 R70, RZ, RZ, R69 ;  /* 0x000000ffff467224 */ /* 0x000fc800078e0045 */
[----:B------:R-:W-:Y:S02]  /*1a2f0*/  IMAD.MOV.U32 R109, RZ, RZ, R70 ;  /* 0x000000ffff6d7224 */ /* 0x000fe400078e0046 */
[----:B------:R-:W-:Y:S02]  /*1a300*/  IMAD.MOV.U32 R70, RZ, RZ, R188 ;  /* 0x000000ffff467224 */ /* 0x000fe400078e00bc */
[----:B------:R-:W3:Y:S01]  /*1a310*/  LDL.LU R188, [R1+0x244] ;  /* 0x0002440001bc7983 */ /* 0x000ee20000300800 */
[----:B------:R-:W-:-:S05]  /*1a320*/  HSET2.LE.AND R2, R6, R0, PT ;  /* 0x0000000006027233 */ /* 0x000fca0003803000 */
[----:B------:R-:W-:Y:S02]  /*1a330*/  LOP3.LUT R10, R2, R215, RZ, 0xc0, !PT ;  /* 0x000000d7020a7212 */ /* 0x000fe400078ec0ff */
[----:B------:R-:W-:Y:S01]  /*1a340*/  HSET2.LE.AND R2, R7, R0, PT ;  /* 0x0000000007027233 */ /* 0x000fe20003803000 */
[----:B------:R-:W-:-:S04]  /*1a350*/  IMAD.MOV.U32 R133, RZ, RZ, R90 ;  /* 0x000000ffff857224 */ /* 0x000fc800078e005a */
[----:B------:R-:W-:Y:S01]  /*1a360*/  LOP3.LUT R11, R2, R214, RZ, 0xc0, !PT ;  /* 0x000000d6020b7212 */ /* 0x000fe200078ec0ff */
        /* <DEDUP_REMOVED lines=10> */
[----:B------:R-:W-:Y:S01]  /*1a410*/  LOP3.LUT R3, R97, UR40, R212, 0x96, !PT ;  /* 0x0000002861037c12 */ /* 0x000fe2000f8e96d4 */
[----:B------:R-:W-:Y:S01]  /*1a420*/  IMAD.MOV.U32 R107, RZ, RZ, R86 ;  /* 0x000000ffff6b7224 */ /* 0x000fe200078e0056 */
[----:B------:R-:W-:Y:S01]  /*1a430*/  MOV R132, R85 ;  /* 0x0000005500847202 */ /* 0x000fe20000000f00 */
[----:B------:R-:W-:Y:S01]  /*1a440*/  IMAD.MOV.U32 R106, RZ, RZ, R84 ;  /* 0x000000ffff6a7224 */ /* 0x000fe200078e0054 */
[----:B------:R-:W-:Y:S01]  /*1a450*/  PRMT R175, R67, 0x7610, R175 ;  /* 0x0000761043af7816 */ /* 0x000fe200000000af */
[----:B------:R-:W-:-:S02]  /*1a460*/  IMAD.MOV.U32 R99, RZ, RZ, R89 ;  /* 0x000000ffff637224 */ /* 0x000fc400078e0059 */
[----:B------:R-:W-:Y:S02]  /*1a470*/  IMAD.MOV.U32 R105, RZ, RZ, R87 ;  /* 0x000000ffff697224 */ /* 0x000fe400078e0057 */
[----:B------:R-:W-:Y:S01]  /*1a480*/  IMAD.MOV.U32 R104, RZ, RZ, R88 ;  /* 0x000000ffff687224 */ /* 0x000fe200078e0058 */
[----:B------:R-:W-:Y:S01]  /*1a490*/  PRMT R174, R67, 0x7632, R174 ;  /* 0x0000763243ae7816 */ /* 0x000fe200000000ae */
        /* <DEDUP_REMOVED lines=8> */
[----:B------:R-:W-:Y:S02]  /*1a520*/  @!P6 HADD2 R117, -R175.H0_H0, -RZ.H0_H0 ;  /* 0xa00000ffaf75e230 */ /* 0x000fe40000000900 */
[----:B------:R-:W-:-:S02]  /*1a530*/  IMAD.MOV.U32 R104, RZ, RZ, R132 ;  /* 0x000000ffff687224 */ /* 0x000fc400078e0084 */
[----:B------:R-:W-:Y:S02]  /*1a540*/  IMAD.MOV.U32 R105, RZ, RZ, R98 ;  /* 0x000000ffff697224 */ /* 0x000fe400078e0062 */
[----:B------:R-:W-:Y:S02]  /*1a550*/  IMAD.MOV.U32 R99, RZ, RZ, R97 ;  /* 0x000000ffff637224 */ /* 0x000fe400078e0061 */
[----:B------:R-:W-:Y:S02]  /*1a560*/  @!P1 HADD2 R116, -R176.H0_H0, -RZ.H0_H0 ;  /* 0xa00000ffb0749230 */ /* 0x000fe40000000900 */
[----:B------:R-:W-:Y:S01]  /*1a570*/  IMAD.MOV.U32 R69, RZ, RZ, R195 ;  /* 0x000000ffff457224 */ /* 0x000fe200078e00c3 */
[----:B------:R-:W-:Y:S01]  /*1a580*/  PRMT R232, R175, 0x5410, R174 ;  /* 0x00005410afe87816 */ /* 0x000fe200000000ae */
[----:B------:R-:W-:Y:S01]  /*1a590*/  IMAD.MOV.U32 R114, RZ, RZ, R105 ;  /* 0x000000ffff727224 */ /* 0x000fe200078e0069 */
[----:B------:R-:W-:Y:S01]  /*1a5a0*/  PRMT R195, R177, 0x5410, R176 ;  /* 0x00005410b1c37816 */ /* 0x000fe200000000b0 */
[----:B------:R-:W-:Y:S01]  /*1a5b0*/  IMAD.MOV.U32 R111, RZ, RZ, R99 ;  /* 0x000000ffff6f7224 */ /* 0x000fe200078e0063 */
[----:B------:R-:W-:Y:S01]  /*1a5c0*/  @!P6 PRMT R175, R117, 0x5410, RZ ;  /* 0x0000541075afe816 */ /* 0x000fe200000000ff */
[----:B------:R-:W-:Y:S01]  /*1a5d0*/  IMAD.MOV.U32 R117, RZ, RZ, R108 ;  /* 0x000000ffff757224 */ /* 0x000fe200078e006c */
[----:B------:R-:W-:Y:S01]  /*1a5e0*/  @!P1 PRMT R176, R116, 0x5410, RZ ;  /* 0x0000541074b09816 */ /* 0x000fe200000000ff */
[----:B------:R-:W-:-:S02]  /*1a5f0*/  IMAD.MOV.U32 R116, RZ, RZ, R112 ;  /* 0x000000ffff747224 */ /* 0x000fc400078e0070 */
[----:B------:R-:W-:Y:S01]  /*1a600*/  IMAD.WIDE.U32 R6, R3, -0x2daee0ad, RZ ;  /* 0xd2511f5303067825 */ /* 0x000fe200078e00ff */
[----:B--2---:R-:W-:-:S03]  /*1a610*/  LOP3.LUT R2, R213, R94, RZ, 0x3c, !PT ;  /* 0x0000005ed5027212 */ /* 0x004fc600078e3cff */
[----:B------:R-:W-:Y:S02]  /*1a620*/  IMAD.MOV.U32 R94, RZ, RZ, R92 ;  /* 0x000000ffff5e7224 */ /* 0x000fe400078e005c */
[----:B------:R-:W-:Y:S02]  /*1a630*/  IMAD.MOV.U32 R92, RZ, RZ, R91 ;  /* 0x000000ffff5c7224 */ /* 0x000fe400078e005b */
[----:B------:R-:W-:Y:S02]  /*1a640*/  IMAD.MOV.U32 R91, RZ, RZ, R32 ;  /* 0x000000ffff5b7224 */ /* 0x000fe400078e0020 */
[----:B------:R-:W-:-:S05]  /*1a650*/  IMAD.WIDE.U32 R32, R2, -0x2daee0ad, RZ ;  /* 0xd2511f5302207825 */ /* 0x000fca00078e00ff */
[----:B------:R-:W-:-:S05]  /*1a660*/  LOP3.LUT R2, R33, UR4, R38, 0x96, !PT ;  /* 0x0000000421027c12 */ /* 0x000fca000f8e9626 */
[----:B------:R-:W-:-:S05]  /*1a670*/  IMAD.WIDE.U32 R28, R2, -0x326172a9, RZ ;  /* 0xcd9e8d57021c7825 */ /* 0x000fca00078e00ff */
[----:B------:R-:W-:Y:S01]  /*1a680*/  LOP3.LUT R2, R29, UR39, R96, 0x96, !PT ;  /* 0x000000271d027c12 */ /* 0x000fe2000f8e9660 */
[----:B------:R-:W-:Y:S02]  /*1a690*/  IMAD.MOV.U32 R96, RZ, RZ, R133 ;  /* 0x000000ffff607224 */ /* 0x000fe400078e0085 */
[----:B------:R-:W-:Y:S02]  /*1a6a0*/  IMAD.MOV.U32 R133, RZ, RZ, R71 ;  /* 0x000000ffff857224 */ /* 0x000fe400078e0047 */
[----:B------:R-:W-:Y:S02]  /*1a6b0*/  IMAD.MOV.U32 R71, RZ, RZ, R190 ;  /* 0x000000ffff477224 */ /* 0x000fe400078e00be */
[----:B------:R-:W2:Y:S01]  /*1a6c0*/  LDL.LU R190, [R1+0x240] ;  /* 0x0002400001be7983 */ /* 0x000ea20000300800 */
        /* <DEDUP_REMOVED lines=14> */
[----:B------:R-:W-:Y:S01]  /*1a7b0*/  IMAD.MOV.U32 R63, RZ, RZ, R62 ;  /* 0x000000ffff3f7224 */ /* 0x000fe200078e003e */
[----:B------:R-:W2:Y:S01]  /*1a7c0*/  LDL.LU R61, [R1+0x114] ;  /* 0x00011400013d7983 */ /* 0x000ea20000300800 */
[----:B------:R-:W-:Y:S02]  /*1a7d0*/  IMAD.MOV.U32 R59, RZ, RZ, R56 ;  /* 0x000000ffff3b7224 */ /* 0x000fe400078e0038 */
[----:B------:R-:W-:Y:S02]  /*1a7e0*/  IMAD.MOV.U32 R62, RZ, RZ, R139 ;  /* 0x000000ffff3e7224 */ /* 0x000fe400078e008b */
[----:B------:R-:W2:Y:S01]  /*1a7f0*/  LDL.LU R139, [R1+0x23c] ;  /* 0x00023c00018b7983 */ /* 0x000ea20000300800 */
[----:B------:R-:W-:Y:S02]  /*1a800*/  IMAD.MOV.U32 R56, RZ, RZ, R138 ;  /* 0x000000ffff387224 */ /* 0x000fe400078e008a */
[----:B------:R-:W-:Y:S01]  /*1a810*/  IMAD.MOV.U32 R105, RZ, RZ, R96 ;  /* 0x000000ffff697224 */ /* 0x000fe200078e0060 */
[----:B------:R-:W2:Y:S01]  /*1a820*/  LDL.LU R138, [R1+0x238] ;  /* 0x00023800018a7983 */ /* 0x000ea20000300800 */
[----:B------:R-:W-:-:S02]  /*1a830*/  IMAD.MOV.U32 R108, RZ, RZ, R50 ;  /* 0x000000ffff6c7224 */ /* 0x000fc400078e0032 */
[----:B------:R-:W-:Y:S02]  /*1a840*/  IMAD.MOV.U32 R96, RZ, RZ, R92 ;  /* 0x000000ffff607224 */ /* 0x000fe400078e005c */
[----:B------:R-:W-:Y:S02]  /*1a850*/  IMAD.MOV.U32 R99, RZ, RZ, R72 ;  /* 0x000000ffff637224 */ /* 0x000fe400078e0048 */
[----:B------:R-:W-:Y:S01]  /*1a860*/  IMAD.MOV.U32 R112, RZ, RZ, R98 ;  /* 0x000000ffff707224 */ /* 0x000fe200078e0062 */
[----:B------:R-:W2:Y:S01]  /*1a870*/  LDL.LU R72, [R1+0x140] ;  /* 0x0001400001487983 */ /* 0x000ea20000300800 */
[----:B------:R-:W-:Y:S02]  /*1a880*/  IMAD.MOV.U32 R50, RZ, RZ, R73 ;  /* 0x000000ffff327224 */ /* 0x000fe400078e0049 */
[----:B------:R-:W-:Y:S01]  /*1a890*/  IMAD.MOV.U32 R92, RZ, RZ, R74 ;  /* 0x000000ffff5c7224 */ /* 0x000fe200078e004a */
[----:B------:R-:W2:Y:S01]  /*1a8a0*/  LDL.LU R73, [R1+0x144] ;  /* 0x0001440001497983 */ /* 0x000ea20000300800 */
[----:B------:R-:W-:-:S02]  /*1a8b0*/  IMAD.MOV.U32 R98, RZ, RZ, R75 ;  /* 0x000000ffff627224 */ /* 0x000fc400078e004b */
[----:B------:R-:W-:Y:S02]  /*1a8c0*/  IMAD.MOV.U32 R74, RZ, RZ, R137 ;  /* 0x000000ffff4a7224 */ /* 0x000fe400078e0089 */
[----:B------:R-:W2:Y:S01]  /*1a8d0*/  LDL.LU R137, [R1+0x234] ;  /* 0x0002340001897983 */ /* 0x000ea20000300800 */
[----:B------:R-:W-:-:S03]  /*1a8e0*/  IMAD.MOV.U32 R75, RZ, RZ, R136 ;  /* 0x000000ffff4b7224 */ /* 0x000fc600078e0088 */
[----:B------:R-:W2:Y:S01]  /*1a8f0*/  LDL.LU R136, [R1+0x230] ;  /* 0x0002300001887983 */ /* 0x000ea20000300800 */
[----:B------:R-:W-:Y:S01]  /*1a900*/  IMAD.WIDE.U32 R4, R2, -0x2daee0ad, RZ ;  /* 0xd2511f5302047825 */ /* 0x000fe200078e00ff */
[----:B------:R-:W-:-:S04]  /*1a910*/  LOP3.LUT R2, R7, UR38, R32, 0x96, !PT ;  /* 0x0000002607027c12 */ /* 0x000fc8000f8e9620 */
[----:B------:R-:W-:Y:S01]  /*1a920*/  LOP3.LUT R5, R5, UR36, R6, 0x96, !PT ;  /* 0x0000002405057c12 */ /* 0x000fe2000f8e9606 */
[----:B------:R-:W-:-:S05]  /*1a930*/  IMAD.WIDE.U32 R6, R2, -0x326172a9, RZ ;  /* 0xcd9e8d5702067825 */ /* 0x000fca00078e00ff */
[----:B------:R-:W-:Y:S01]  /*1a940*/  LOP3.LUT R2, R7, UR37, R28, 0x96, !PT ;  /* 0x0000002507027c12 */ /* 0x000fe2000f8e961c */
[----:B------:R-:W-:-:S04]  /*1a950*/  IMAD.WIDE.U32 R18, R5, -0x326172a9, RZ ;  /* 0xcd9e8d5705127825 */ /* 0x000fc800078e00ff */
[----:B------:R-:W-:-:S05]  /*1a960*/  IMAD.WIDE.U32 R2, R2, -0x2daee0ad, RZ ;  /* 0xd2511f5302027825 */ /* 0x000fca00078e00ff */
[----:B------:R-:W-:Y:S02]  /*1a970*/  LOP3.LUT R7, R3, UR34, R4, 0x96, !PT ;  /* 0x0000002203077c12 */ /* 0x000fe4000f8e9604 */
[----:B------:R-:W-:-:S05]  /*1a980*/  LOP3.LUT R3, R19, UR35, R6, 0x96, !PT ;  /* 0x0000002313037c12 */ /* 0x000fca000f8e9606 */
[----:B------:R-:W-:-:S05]  /*1a990*/  IMAD.WIDE.U32 R20, R3, -0x2daee0ad, RZ ;  /* 0xd2511f5303147825 */ /* 0x000fca00078e00ff */
[----:B------:R-:W-:-:S05]  /*1a9a0*/  LOP3.LUT R2, R21, UR17, R2, 0x96, !PT ;  /* 0x0000001115027c12 */ /* 0x000fca000f8e9602 */
[----:B------:R-:W-:-:S03]  /*1a9b0*/  IMAD.WIDE.U32 R2, R2, -0x326172a9, RZ ;  /* 0xcd9e8d5702027825 */ /* 0x000fc600078e00ff */
[C---:B------:R-:W-:Y:S02]  /*1a9c0*/  LOP3.LUT R4, R2.reuse, 0xffff, RZ, 0xc0, !PT ;  /* 0x0000ffff02047812 */ /* 0x040fe400078ec0ff */
[----:B------:R-:W-:Y:S02]  /*1a9d0*/  LOP3.LUT R6, R2, 0xff, RZ, 0xc0, !PT ;  /* 0x000000ff02067812 */ /* 0x000fe400078ec0ff */
[----:B------:R-:W-:Y:S02]  /*1a9e0*/  SHF.R.U32.HI R4, RZ, 0x8, R4 ;  /* 0x00000008ff047819 */ /* 0x000fe40000011604 */
[----:B------:R-:W-:Y:S02]  /*1a9f0*/  SHF.R.U32.HI R5, RZ, 0x10, R2 ;  /* 0x00000010ff057819 */ /* 0x000fe40000011602 */
[----:B------:R-:W-:Y:S02]  /*1aa00*/  PRMT R6, R6, 0x5410, R4 ;  /* 0x0000541006067816 */ /* 0x000fe40000000004 */
[----:B------:R-:W-:-:S02]  /*1aa10*/  SHF.R.U32.HI R4, RZ, 0x18, R2 ;  /* 0x00000018ff047819 */ /* 0x000fc40000011602 */
[----:B------:R-:W-:Y:S01]  /*1aa20*/  LOP3.LUT R2, R5, 0xff, RZ, 0xc0, !PT ;  /* 0x000000ff05027812 */ /* 0x000fe200078ec0ff */
[----:B------:R-:W-:-:S03]  /*1aa30*/  IMAD.WIDE.U32 R16, R7, -0x326172a9, RZ ;  /* 0xcd9e8d5707107825 */ /* 0x000fc600078e00ff */
[----:B------:R-:W-:Y:S02]  /*1aa40*/  PRMT R2, R2, 0x5410, R4 ;  /* 0x0000541002027816 */ /* 0x000fe40000000004 */
[----:B------:R-:W-:-:S03]  /*1aa50*/  LOP3.LUT R3, R3, UR21, R16, 0x96, !PT ;  /* 0x0000001503037c12 */ /* 0x000fc6000f8e9610 */
[----:B------:R-:W-:Y:S01]  /*1aa60*/  HSET2.LE.AND R2, R2, R0, PT ;  /* 0x0000000002027233 */ /* 0x000fe20003803000 */
[----:B------:R-:W-:Y:S04]  /*1aa70*/  STG.E.U16 desc[UR22][R36.64+-0x100], R42 ;  /* 0xffff002a24007986 */ /* 0x000fe8000c101516 */
[----:B------:R-:W-:Y:S02]  /*1aa80*/  LOP3.LUT R7, R2, R27, RZ, 0xc0, !PT ;  /* 0x0000001b02077212 */ /* 0x000fe400078ec0ff */
[C---:B------:R-:W-:Y:S01]  /*1aa90*/  LOP3.LUT R2, R3.reuse, 0xffff, RZ, 0xc0, !PT ;  /* 0x0000ffff03027812 */ /* 0x040fe200078ec0ff */
[----:B------:R-:W-:Y:S03]  /*1aaa0*/  STG.E.U16 desc[UR22][R36.64+-0xfe], R41 ;  /* 0xffff022924007986 */ /* 0x000fe6000c101516 */
[----:B------:R-:W-:Y:S01]  /*1aab0*/  SHF.R.U32.HI R4, RZ, 0x8, R2 ;  /* 0x00000008ff047819 */ /* 0x000fe20000011602 */
[----:B------:R-:W-:Y:S01]  /*1aac0*/  STG.E.U16 desc[UR22][R46.64+-0x100], R35 ;  /* 0xffff00232e007986 */ /* 0x000fe2000c101516 */
[----:B------:R-:W-:-:S03]  /*1aad0*/  LOP3.LUT R2, R3, 0xff, RZ, 0xc0, !PT ;  /* 0x000000ff03027812 */ /* 0x000fc600078ec0ff */
[----:B------:R-:W-:Y:S04]  /*1aae0*/  STG.E.U16 desc[UR22][R46.64+-0xfe], R40 ;  /* 0xffff02282e007986 */ /* 0x000fe8000c101516 */
[----:B----4-:R-:W-:Y:S04]  /*1aaf0*/  STG.E.U16 desc[UR22][R44.64+-0x100], R14 ;  /* 0xffff000e2c007986 */ /* 0x010fe8000c101516 */
[----:B------:R-:W-:Y:S04]  /*1ab00*/  STG.E.U16 desc[UR22][R44.64+-0xfe], R15 ;  /* 0xffff020f2c007986 */ /* 0x000fe8000c101516 */
[----:B---3--:R-:W1:Y:S01]  /*1ab10*/  LDSM.16.MT88.4 R12, [R188+0x9000] ;  /* 0x00900000bc0c783b */ /* 0x008e620000004200 */
[----:B------:R-:W-:-:S05]  /*1ab20*/  PRMT R2, R2, 0x5410, R4 ;  /* 0x0000541002027816 */ /* 0x000fca0000000004 */
[----:B------:R-:W-:-:S05]  /*1ab30*/  HSET2.LE.AND R2, R2, R0, PT ;  /* 0x0000000002027233 */ /* 0x000fca0003803000 */
[----:B------:R-:W-:Y:S02]  /*1ab40*/  LOP3.LUT R4, R2, R43, RZ, 0xc0, !PT ;  /* 0x0000002b02047212 */ /* 0x000fe400078ec0ff */
[--C-:B------:R-:W-:Y:S02]  /*1ab50*/  SHF.R.U32.HI R2, RZ, 0x10, R3.reuse ;  /* 0x00000010ff027819 */ /* 0x100fe40000011603 */
[----:B------:R-:W-:Y:S02]  /*1ab60*/  SHF.R.U32.HI R3, RZ, 0x18, R3 ;  /* 0x00000018ff037819 */ /* 0x000fe40000011603 */
[----:B------:R-:W-:-:S04]  /*1ab70*/  LOP3.LUT R2, R2, 0xff, RZ, 0xc0, !PT ;  /* 0x000000ff02027812 */ /* 0x000fc800078ec0ff */
[----:B------:R-:W-:Y:S02]  /*1ab80*/  PRMT R2, R2, 0x5410, R3 ;  /* 0x0000541002027816 */ /* 0x000fe40000000003 */
[----:B------:R-:W-:-:S03]  /*1ab90*/  HSET2.LE.AND R6, R6, R0, PT ;  /* 0x0000000006067233 */ /* 0x000fc60003803000 */
[----:B------:R-:W-:Y:S02]  /*1aba0*/  HSET2.LE.AND R2, R2, R0, PT ;  /* 0x0000000002027233 */ /* 0x000fe40003803000 */
[----:B------:R-:W-:-:S03]  /*1abb0*/  LOP3.LUT R6, R6, R26, RZ, 0xc0, !PT ;  /* 0x0000001a06067212 */ /* 0x000fc600078ec0ff */
[----:B------:R-:W-:Y:S01]  /*1abc0*/  LOP3.LUT R5, R2, R34, RZ, 0xc0, !PT ;  /* 0x0000002202057212 */ /* 0x000fe200078ec0ff */
[-C--:B-1----:R-:W-:Y:S06]  /*1abd0*/  HMMA.16816.F32 R100, R8, R12.reuse, R228 ;  /* 0x0000000c0864723c */ /* 0x082fec00000018e4 */
[C---:B------:R-:W-:Y:S06]  /*1abe0*/  HMMA.16816.F32 R88, R4.reuse, R12, R168 ;  /* 0x0000000c0458723c */ /* 0x040fec00000018a8 */
[-C--:B------:R-:W-:Y:S06]  /*1abf0*/  HMMA.16816.F32 R84, R4, R14.reuse, R164 ;  /* 0x0000000e0454723c */ /* 0x080fec00000018a4 */
[----:B------:R-:W-:Y:S01]  /*1ac00*/  HMMA.16816.F32 R68, R8, R14, R68 ;  /* 0x0000000e0844723c */ /* 0x000fe20000001844 */
[----:B------:R-:W-:-:S02]  /*1ac10*/  @!P3 HADD2 R119, -R173.H0_H0, -RZ.H0_H0 ;  /* 0xa00000ffad77b230 */ /* 0x000fc40000000900 */
[----:B------:R-:W-:Y:S01]  /*1ac20*/  @!P4 HADD2 R118, -R172.H0_H0, -RZ.H0_H0 ;  /* 0xa00000ffac76c230 */ /* 0x000fe20000000900 */
[----:B------:R-:W-:Y:S01]  /*1ac30*/  PRMT R193, R173, 0x5410, R172 ;  /* 0x00005410adc17816 */ /* 0x000fe200000000ac */
[----:B------:R-:W-:Y:S01]  /*1ac40*/  @!P2 HADD2 R115, -R177.H0_H0, -RZ.H0_H0 ;  /* 0xa00000ffb173a230 */ /* 0x000fe20000000900 */
[----:B------:R-:W-:Y:S01]  /*1ac50*/  @!P3 PRMT R173, R119, 0x5410, RZ ;  /* 0x0000541077adb816 */ /* 0x000fe200000000ff */
[----:B------:R-:W-:Y:S01]  /*1ac60*/  IMAD.MOV.U32 R119, RZ, RZ, R106 ;  /* 0x000000ffff777224 */ /* 0x000fe200078e006a */
[----:B------:R-:W-:Y:S02]  /*1ac70*/  @!P4 PRMT R172, R118, 0x5410, RZ ;  /* 0x0000541076acc816 */ /* 0x000fe400000000ff */
[----:B------:R-:W-:Y:S01]  /*1ac80*/  MOV R118, R109 ;  /* 0x0000006d00767202 */ /* 0x000fe20000000f00 */
[----:B------:R-:W-:Y:S01]  /*1ac90*/  IMAD.MOV.U32 R113, RZ, RZ, R132 ;  /* 0x000000ffff717224 */ /* 0x000fe200078e0084 */
[----:B------:R-:W-:Y:S01]  /*1aca0*/  @!P2 PRMT R177, R115, 0x5410, RZ ;  /* 0x0000541073b1a816 */ /* 0x000fe200000000ff */
        /* <DEDUP_REMOVED lines=11> */
[----:B--2---:R-:W1:Y:S01]  /*1ad60*/  LDSM.16.MT88.4 R12, [R190+0x9000] ;  /* 0x00900000be0c783b */ /* 0x004e620000004200 */
[----:B------:R-:W-:Y:S02]  /*1ad70*/  @!P5 HADD2 R120, -R174.H0_H0, -RZ.H0_H0 ;  /* 0xa00000ffae78d230 */ /* 0x000fe40000000900 */
[----:B------:R-:W-:-:S02]  /*1ad80*/  IMAD.MOV.U32 R40, RZ, RZ, R106 ;  /* 0x000000ffff287224 */ /* 0x000fc400078e006a */
[----:B------:R-:W-:Y:S02]  /*1ad90*/  IMAD.MOV.U32 R41, RZ, RZ, R107 ;  /* 0x000000ffff297224 */ /* 0x000fe400078e006b */
[----:B------:R-:W-:Y:S01]  /*1ada0*/  IMAD.MOV.U32 R107, RZ, RZ, R235 ;  /* 0x000000ffff6b7224 */ /* 0x000fe200078e00eb */
[----:B------:R-:W-:Y:S01]  /*1adb0*/  @!P5 PRMT R174, R120, 0x5410, RZ ;  /* 0x0000541078aed816 */ /* 0x000fe200000000ff */
[----:B------:R-:W2:Y:S01]  /*1adc0*/  LDL.LU R235, [R1+0x22c] ;  /* 0x00022c0001eb7983 */ /* 0x000ea20000300800 */
[----:B------:R-:W-:Y:S01]  /*1add0*/  IMAD.MOV.U32 R230, RZ, RZ, R40 ;  /* 0x000000ffffe67224 */ /* 0x000fe200078e0028 */
[-C--:B-1----:R-:W-:Y:S06]  /*1ade0*/  HMMA.16816.F32 R64, R8, R12.reuse, R64 ;  /* 0x0000000c0840723c */ /* 0x082fec0000001840 */
[C---:B------:R-:W-:Y:S06]  /*1adf0*/  HMMA.16816.F32 R56, R4.reuse, R12, R160 ;  /* 0x0000000c0438723c */ /* 0x040fec00000018a0 */
[-C--:B------:R-:W-:Y:S06]  /*1ae00*/  HMMA.16816.F32 R52, R4, R14.reuse, R52 ;  /* 0x0000000e0434723c */ /* 0x080fec0000001834 */
[----:B------:R-:W-:Y:S01]  /*1ae10*/  HMMA.16816.F32 R24, R8, R14, R116 ;  /* 0x0000000e0818723c */ /* 0x000fe20000001874 */
[----:B------:R-:W1:Y:S01]  /*1ae20*/  LDSM.16.MT88.4 R12, [R188+0xa000] ;  /* 0x00a00000bc0c783b */ /* 0x000e620000004200 */
[----:B------:R-:W-:-:S05]  /*1ae30*/  IMAD.MOV.U32 R231, RZ, RZ, R41 ;  /* 0x000000ffffe77224 */ /* 0x000fca00078e0029 */
[----:B------:R-:W-:Y:S02]  /*1ae40*/  IMAD.MOV.U32 R117, RZ, RZ, R114 ;  /* 0x000000ffff757224 */ /* 0x000fe400078e0072 */
[----:B------:R-:W-:Y:S02]  /*1ae50*/  IMAD.MOV.U32 R114, RZ, RZ, R109 ;  /* 0x000000ffff727224 */ /* 0x000fe400078e006d */
[----:B------:R-:W-:Y:S02]  /*1ae60*/  IMAD.MOV.U32 R109, RZ, RZ, R50 ;  /* 0x000000ffff6d7224 */ /* 0x000fe400078e0032 */
[----:B------:R-:W-:Y:S02]  /*1ae70*/  IMAD.MOV.U32 R50, RZ, RZ, R236 ;  /* 0x000000ffff327224 */ /* 0x000fe400078e00ec */
[----:B------:R-:W3:Y:S01]  /*1ae80*/  LDL.LU R236, [R1+0x228] ;  /* 0x0002280001ec7983 */ /* 0x000ee20000300800 */
[----:B------:R-:W-:Y:S02]  /*1ae90*/  IMAD.MOV.U32 R41, RZ, RZ, R121 ;  /* 0x000000ffff297224 */ /* 0x000fe400078e0079 */
[----:B------:R-:W-:Y:S01]  /*1aea0*/  IMAD.MOV.U32 R116, RZ, RZ, R115 ;  /* 0x000000ffff747224 */ /* 0x000fe200078e0073 */
[----:B------:R-:W4:Y:S01]  /*1aeb0*/  LDL.LU R120, [R1+0x148] ;  /* 0x0001480001787983 */ /* 0x000f220000300800 */
[----:B------:R-:W-:-:S02]  /*1aec0*/  IMAD.MOV.U32 R118, RZ, RZ, R113 ;  /* 0x000000ffff767224 */ /* 0x000fc400078e0071 */
[----:B------:R-:W-:Y:S01]  /*1aed0*/  IMAD.MOV.U32 R119, RZ, RZ, R111 ;  /* 0x000000ffff777224 */ /* 0x000fe200078e006f */
[----:B------:R-:W4:Y:S01]  /*1aee0*/  LDL.LU R121, [R1+0x14c] ;  /* 0x00014c0001797983 */ /* 0x000f220000300800 */
[----:B------:R-:W-:Y:S02]  /*1aef0*/  IMAD.MOV.U32 R42, RZ, RZ, R122 ;  /* 0x000000ffff2a7224 */ /* 0x000fe400078e007a */
[----:B------:R-:W-:Y:S01]  /*1af00*/  IMAD.MOV.U32 R43, RZ, RZ, R123 ;  /* 0x000000ffff2b7224 */ /* 0x000fe200078e007b */
[----:B------:R-:W4:Y:S01]  /*1af10*/  LDL.LU R122, [R1+0x150] ;  /* 0x00015000017a7983 */ /* 0x000f220000300800 */
[----:B------:R-:W-:Y:S02]  /*1af20*/  IMAD.MOV.U32 R170, RZ, RZ, R230 ;  /* 0x000000ffffaa7224 */ /* 0x000fe400078e00e6 */
[----:B------:R-:W-:Y:S01]  /*1af30*/  IMAD.MOV.U32 R230, RZ, RZ, R131 ;  /* 0x000000ffffe67224 */ /* 0x000fe200078e0083 */
[----:B------:R-:W4:Y:S01]  /*1af40*/  LDL.LU R123, [R1+0x154] ;  /* 0x00015400017b7983 */ /* 0x000f220000300800 */
[----:B------:R-:W-:-:S03]  /*1af50*/  IMAD.MOV.U32 R113, RZ, RZ, R108 ;  /* 0x000000ffff717224 */ /* 0x000fc600078e006c */
[----:B------:R-:W2:Y:S01]  /*1af60*/  LDL.LU R131, [R1+0x224] ;  /* 0x0002240001837983 */ /* 0x000ea20000300800 */
[----:B------:R-:W-:Y:S01]  /*1af70*/  IMAD.MOV.U32 R115, RZ, RZ, R105 ;  /* 0x000000ffff737224 */ /* 0x000fe200078e0069 */
[----:B------:R-:W-:Y:S01]  /*1af80*/  MOV R108, R133 ;  /* 0x00000085006c7202 */ /* 0x000fe20000000f00 */
[----:B------:R-:W-:Y:S02]  /*1af90*/  IMAD.MOV.U32 R111, RZ, RZ, R132 ;  /* 0x000000ffff6f7224 */ /* 0x000fe400078e0084 */
[----:B------:R-:W-:Y:S01]  /*1afa0*/  IMAD.MOV.U32 R106, RZ, RZ, R134 ;  /* 0x000000ffff6a7224 */ /* 0x000fe200078e0086 */
[----:B-1----:R-:W-:Y:S01]  /*1afb0*/  HMMA.16816.F32 R136, R8, R12, R136 ;  /* 0x0000000c0888723c */ /* 0x002fe20000001888 */
[----:B------:R-:W-:-:S05]  /*1afc0*/  IMAD.MOV.U32 R105, RZ, RZ, R135 ;  /* 0x000000ffff697224 */ /* 0x000fca00078e0087 */
[C---:B------:R-:W-:Y:S06]  /*1afd0*/  HMMA.16816.F32 R132, R4.reuse, R12, R76 ;  /* 0x0000000c0484723c */ /* 0x040fec000000184c */
[-C--:B------:R-:W-:Y:S06]  /*1afe0*/  HMMA.16816.F32 R124, R4, R14.reuse, R124 ;  /* 0x0000000e047c723c */ /* 0x080fec000000187c */
[----:B------:R-:W-:Y:S01]  /*1aff0*/  HMMA.16816.F32 R116, R8, R14, R116 ;  /* 0x0000000e0874723c */ /* 0x000fe20000001874 */
[----:B------:R-:W1:Y:S01]  /*1b000*/  LDSM.16.MT88.4 R12, [R190+0xa000] ;  /* 0x00a00000be0c783b */ /* 0x000e620000004200 */
[----:B------:R-:W-:-:S02]  /*1b010*/  IMAD.MOV.U32 R34, RZ, RZ, R111 ;  /* 0x000000ffff227224 */ /* 0x000fc400078e006f */
[----:B------:R-:W-:Y:S02]  /*1b020*/  IMAD.MOV.U32 R171, RZ, RZ, R231 ;  /* 0x000000ffffab7224 */ /* 0x000fe400078e00e7 */
[----:B------:R-:W-:Y:S02]  /*1b030*/  IMAD.MOV.U32 R229, RZ, RZ, R34 ;  /* 0x000000ffffe57224 */ /* 0x000fe400078e0022 */
[----:B------:R-:W-:Y:S02]  /*1b040*/  IMAD.MOV.U32 R3, RZ, RZ, R110 ;  /* 0x000000ffff037224 */ /* 0x000fe400078e006e */
[----:B------:R-:W-:Y:S02]  /*1b050*/  IMAD.MOV.U32 R34, RZ, RZ, R189 ;  /* 0x000000ffff227224 */ /* 0x000fe400078e00bd */
[----:B------:R-:W-:Y:S02]  /*1b060*/  IMAD.MOV.U32 R231, RZ, RZ, R238 ;  /* 0x000000ffffe77224 */ /* 0x000fe400078e00ee */
[----:B------:R-:W-:Y:S01]  /*1b070*/  IMAD.MOV.U32 R166, RZ, RZ, R170 ;  /* 0x000000ffffa67224 */ /* 0x000fe200078e00aa */
[----:B------:R-:W3:Y:S01]  /*1b080*/  LDL.LU R238, [R1+0x220] ;  /* 0x0002200001ee7983 */ /* 0x000ee20000300800 */
[----:B------:R-:W-:-:S02]  /*1b090*/  IMAD.MOV.U32 R167, RZ, RZ, R171 ;  /* 0x000000ffffa77224 */ /* 0x000fc400078e00ab */
[----:B------:R-:W-:Y:S02]  /*1b0a0*/  IMAD.MOV.U32 R2, RZ, RZ, R239 ;  /* 0x000000ffff027224 */ /* 0x000fe400078e00ef */
[----:B------:R-:W-:Y:S01]  /*1b0b0*/  IMAD.MOV.U32 R171, RZ, RZ, R229 ;  /* 0x000000ffffab7224 */ /* 0x000fe200078e00e5 */
[----:B------:R-:W3:Y:S01]  /*1b0c0*/  LDL.LU R239, [R1+0x21c] ;  /* 0x00021c0001ef7983 */ /* 0x000ee20000300800 */
[----:B------:R-:W-:Y:S02]  /*1b0d0*/  IMAD.MOV.U32 R170, RZ, RZ, R230 ;  /* 0x000000ffffaa7224 */ /* 0x000fe400078e00e6 */
[----:B------:R-:W-:Y:S01]  /*1b0e0*/  IMAD.MOV.U32 R228, RZ, RZ, R34 ;  /* 0x000000ffffe47224 */ /* 0x000fe200078e0022 */
[----:B------:R-:W-:Y:S01]  /*1b0f0*/  MOV R34, R80 ;  /* 0x0000005000227202 */ /* 0x000fe20000000f00 */
[----:B------:R-:W-:Y:S01]  /*1b100*/  IMAD.MOV.U32 R229, RZ, RZ, R3 ;  /* 0x000000ffffe57224 */ /* 0x000fe200078e0003 */
        /* <DEDUP_REMOVED lines=9> */
[----:B------:R-:W3:Y:S01]  /*1b1a0*/  LDL.LU R240, [R1+0x214] ;  /* 0x0002140001f07983 */ /* 0x000ee20000300800 */
[----:B------:R-:W-:Y:S02]  /*1b1b0*/  IMAD.MOV.U32 R215, RZ, RZ, R108 ;  /* 0x000000ffffd77224 */ /* 0x000fe400078e006c */
[----:B------:R-:W-:Y:S01]  /*1b1c0*/  IMAD.MOV.U32 R230, RZ, RZ, R3 ;  /* 0x000000ffffe67224 */ /* 0x000fe200078e0003 */
[----:B-1----:R-:W-:Y:S01]  /*1b1d0*/  HMMA.16816.F32 R108, R4, R12, R144 ;  /* 0x0000000c046c723c */ /* 0x002fe20000001890 */
[----:B------:R-:W-:Y:S02]  /*1b1e0*/  IMAD.MOV.U32 R165, RZ, RZ, R34 ;  /* 0x000000ffffa57224 */ /* 0x000fe400078e0022 */
[----:B------:R-:W-:Y:S02]  /*1b1f0*/  IMAD.MOV.U32 R3, RZ, RZ, R191 ;  /* 0x000000ffff037224 */ /* 0x000fe400078e00bf */
[----:B------:R-:W-:-:S02]  /*1b200*/  IMAD.MOV.U32 R164, RZ, RZ, R229 ;  /* 0x000000ffffa47224 */ /* 0x000fc400078e00e5 */
[----:B------:R-:W-:Y:S02]  /*1b210*/  IMAD.MOV.U32 R163, RZ, RZ, R231 ;  /* 0x000000ffffa37224 */ /* 0x000fe400078e00e7 */
[----:B------:R-:W-:Y:S02]  /*1b220*/  IMAD.MOV.U32 R34, RZ, RZ, R241 ;  /* 0x000000ffff227224 */ /* 0x000fe400078e00f1 */
[----:B------:R-:W-:Y:S01]  /*1b230*/  IMAD.MOV.U32 R229, RZ, RZ, R2 ;  /* 0x000000ffffe57224 */ /* 0x000fe200078e0002 */
[----:B------:R-:W3:Y:S01]  /*1b240*/  LDL.LU R241, [R1+0x210] ;  /* 0x0002100001f17983 */ /* 0x000ee20000300800 */
        /* <DEDUP_REMOVED lines=9> */
[----:B------:R-:W3:Y:S01]  /*1b2e0*/  LDL.LU R243, [R1+0x204] ;  /* 0x0002040001f37983 */ /* 0x000ee20000300800 */
[----:B------:R-:W-:-:S03]  /*1b2f0*/  IMAD.MOV.U32 R3, RZ, RZ, R192 ;  /* 0x000000ffff037224 */ /* 0x000fc600078e00c0 */
[----:B------:R-:W3:Y:S01]  /*1b300*/  LDL.LU R192, [R1+0x200] ;  /* 0x0002000001c07983 */ /* 0x000ee20000300800 */
[----:B------:R-:W-:Y:S01]  /*1b310*/  IMAD.MOV.U32 R35, RZ, RZ, R51 ;  /* 0x000000ffff237224 */ /* 0x000fe200078e0033 */
[C---:B------:R-:W-:Y:S01]  /*1b320*/  HMMA.16816.F32 R112, R8.reuse, R12, R112 ;  /* 0x0000000c0870723c */ /* 0x040fe20000001870 */
[----:B------:R-:W-:Y:S02]  /*1b330*/  IMAD.MOV.U32 R48, RZ, RZ, R106 ;  /* 0x000000ffff307224 */ /* 0x000fe400078e006a */
[----:B------:R-:W-:Y:S02]  /*1b340*/  IMAD.MOV.U32 R49, RZ, RZ, R107 ;  /* 0x000000ffff317224 */ /* 0x000fe400078e006b */
[----:B------:R-:W-:Y:S01]  /*1b350*/  IMAD.MOV.U32 R51, RZ, RZ, R105 ;  /* 0x000000ffff337224 */ /* 0x000fe200078e0069 */
[----:B------:R-:W-:Y:S01]  /*1b360*/  HMMA.16816.F32 R96, R8, R14, R96 ;  /* 0x0000000e0860723c */ /* 0x000fe20000001860 */
[----:B------:R-:W-:-:S05]  /*1b370*/  IMAD.MOV.U32 R40, RZ, RZ, R104 ;  /* 0x000000ffff287224 */ /* 0x000fca00078e0068 */
[----:B------:R-:W-:Y:S01]  /*1b380*/  HMMA.16816.F32 R104, R4, R14, R148 ;  /* 0x0000000e0468723c */ /* 0x000fe20000001894 */
[----:B------:R-:W1:Y:S01]  /*1b390*/  LDSM.16.MT88.4 R12, [R188+0xb000] ;  /* 0x00b00000bc0c783b */ /* 0x000e620000004200 */
[----:B------:R-:W-:Y:S02]  /*1b3a0*/  IMAD.MOV.U32 R161, RZ, RZ, R164 ;  /* 0x000000ffffa17224 */ /* 0x000fe400078e00a4 */
[----:B------:R-:W-:Y:S02]  /*1b3b0*/  IMAD.MOV.U32 R147, RZ, RZ, R163 ;  /* 0x000000ffff937224 */ /* 0x000fe400078e00a3 */
[----:B------:R-:W-:Y:S02]  /*1b3c0*/  IMAD.MOV.U32 R164, RZ, RZ, R2 ;  /* 0x000000ffffa47224 */ /* 0x000fe400078e0002 */
[----:B------:R-:W-:Y:S02]  /*1b3d0*/  IMAD.MOV.U32 R160, RZ, RZ, R165 ;  /* 0x000000ffffa07224 */ /* 0x000fe400078e00a5 */
[----:B------:R-:W-:-:S02]  /*1b3e0*/  IMAD.MOV.U32 R163, RZ, RZ, R231 ;  /* 0x000000ffffa37224 */ /* 0x000fc400078e00e7 */
[----:B------:R-:W-:Y:S02]  /*1b3f0*/  IMAD.MOV.U32 R2, RZ, RZ, R215 ;  /* 0x000000ffff027224 */ /* 0x000fe400078e00d7 */
[----:B------:R-:W-:Y:S02]  /*1b400*/  IMAD.MOV.U32 R165, RZ, RZ, R34 ;  /* 0x000000ffffa57224 */ /* 0x000fe400078e0022 */
[----:B------:R-:W-:Y:S01]  /*1b410*/  IMAD.MOV.U32 R231, RZ, RZ, R214 ;  /* 0x000000ffffe77224 */ /* 0x000fe200078e00d6 */
[-C--:B-1----:R-:W-:Y:S06]  /*1b420*/  HMMA.16816.F32 R92, R8, R12.reuse, R92 ;  /* 0x0000000c085c723c */ /* 0x082fec000000185c */
        /* <DEDUP_REMOVED lines=33> */
[----:B-1----:R-:W-:Y:S01]  /*1b640*/  HMMA.16816.F32 R48, R4, R12, R48 ;  /* 0x0000000c0430723c */ /* 0x002fe20000001830 */
[----:B------:R-:W-:-:S05]  /*1b650*/  IMAD.MOV.U32 R164, RZ, RZ, R2 ;  /* 0x000000ffffa47224 */ /* 0x000fca00078e0002 */
[----:B------:R-:W-:Y:S07]  /*1b660*/  HMMA.16816.F32 R40, R4, R14, R40 ;  /* 0x0000000e0428723c */ /* 0x000fee0000001828 */
[----:B------:R-:W-:Y:S01]  /*1b670*/  LOP3.LUT R4, R17, UR25, R18, 0x96, !PT ;  /* 0x0000001911047c12 */ /* 0x000fe2000f8e9612 */
[----:B------:R-:W-:Y:S01]  /*1b680*/  HMMA.16816.F32 R72, R8, R12, R72 ;  /* 0x0000000c0848723c */ /* 0x000fe20000001848 */
[----:B------:R-:W-:Y:S01]  /*1b690*/  IMAD.MOV.U32 R214, RZ, RZ, R244 ;  /* 0x000000ffffd67224 */ /* 0x000fe200078e00f4 */
[----:B------:R-:W1:Y:S01]  /*1b6a0*/  LDSM.16.MT88.4 R16, [R188+0x9400] ;  /* 0x00940000bc10783b */ /* 0x000e620000004200 */
[----:B------:R-:W-:-:S03]  /*1b6b0*/  IMAD.MOV.U32 R35, RZ, RZ, R245 ;  /* 0x000000ffff237224 */ /* 0x000fc600078e00f5 */
[----:B------:R-:W3:Y:S01]  /*1b6c0*/  LDL.LU R244, [R1+0x1fc] ;  /* 0x0001fc0001f47983 */ /* 0x000ee20000300800 */
[----:B------:R-:W-:-:S03]  /*1b6d0*/  IMAD.MOV.U32 R34, RZ, RZ, R214 ;  /* 0x000000ffff227224 */ /* 0x000fc600078e00d6 */
[----:B------:R-:W3:Y:S01]  /*1b6e0*/  LDL.LU R245, [R1+0x1f8] ;  /* 0x0001f80001f57983 */ /* 0x000ee20000300800 */
[----:B------:R-:W-:-:S03]  /*1b6f0*/  IMAD.MOV.U32 R214, RZ, RZ, R128 ;  /* 0x000000ffffd67224 */ /* 0x000fc600078e0080 */
[----:B------:R-:W3:Y:S01]  /*1b700*/  LDL.LU R246, [R1+0x1f4] ;  /* 0x0001f40001f67983 */ /* 0x000ee20000300800 */
[----:B------:R-:W-:-:S03]  /*1b710*/  IMAD.MOV.U32 R215, RZ, RZ, R130 ;  /* 0x000000ffffd77224 */ /* 0x000fc600078e0082 */
[----:B------:R-:W3:Y:S04]  /*1b720*/  LDL.LU R247, [R1+0x1f0] ;  /* 0x0001f00001f77983 */ /* 0x000ee80000300800 */
[----:B------:R1:W5:Y:S04]  /*1b730*/  LDL.LU R129, [R1+0x1ec] ;  /* 0x0001ec0001817983 */ /* 0x0003680000300800 */
[----:B------:R1:W5:Y:S04]  /*1b740*/  LDL.LU R128, [R1+0x1e8] ;  /* 0x0001e80001807983 */ /* 0x0003680000300800 */
[----:B------:R1:W5:Y:S01]  /*1b750*/  LDL.LU R130, [R1+0x1e4] ;  /* 0x0001e40001827983 */ /* 0x0003620000300800 */
[----:B--2---:R-:W-:Y:S01]  /*1b760*/  IMAD.MOV.U32 R163, RZ, RZ, R131 ;  /* 0x000000ffffa37224 */ /* 0x004fe200078e0083 */
[----:B----4-:R-:W-:Y:S02]  /*1b770*/  HMMA.16816.F32 R120, R8, R14, R120 ;  /* 0x0000000e0878723c */ /* 0x010fe40000001878 */
[----:B------:R2:W5:Y:S01]  /*1b780*/  LDL.LU R131, [R1+0x1e0] ;  /* 0x0001e00001837983 */ /* 0x0005620000300800 */
[----:B------:R-:W-:-:S02]  /*1b790*/  IMAD.MOV.U32 R159, RZ, RZ, R163 ;  /* 0x000000ffff9f7224 */ /* 0x000fc400078e00a3 */
[----:B------:R-:W-:Y:S01]  /*1b7a0*/  IMAD.MOV.U32 R163, RZ, RZ, R165 ;  /* 0x000000ffffa37224 */ /* 0x000fe200078e00a5 */
[----:B------:R2:W5:Y:S01]  /*1b7b0*/  LDL.LU R195, [R1+0x1dc] ;  /* 0x0001dc0001c37983 */ /* 0x0005620000300800 */
[----:B------:R-:W-:Y:S02]  /*1b7c0*/  IMAD.MOV.U32 R165, RZ, RZ, R3 ;  /* 0x000000ffffa57224 */ /* 0x000fe400078e0003 */
[----:B------:R-:W-:Y:S01]  /*1b7d0*/  IMAD.WIDE.U32 R2, R23, -0x2daee0ad, RZ ;  /* 0xd2511f5317027825 */ /* 0x000fe200078e00ff */
[----:B------:R2:W5:Y:S04]  /*1b7e0*/  LDL.LU R193, [R1+0x1d8] ;  /* 0x0001d80001c17983 */ /* 0x0005680000300800 */
[----:B------:R-:W-:Y:S01]  /*1b7f0*/  LOP3.LUT R5, R3, UR33, R22, 0x96, !PT ;  /* 0x0000002103057c12 */ /* 0x000fe2000f8e9616 */
[----:B------:R-:W4:Y:S01]  /*1b800*/  LDL.LU.64 R38, [R1+0x1d0] ;  /* 0x0001d00001267983 */ /* 0x000f220000300a00 */
[----:B------:R-:W-:-:S02]  /*1b810*/  LOP3.LUT R6, R2, 0xffff, RZ, 0xc0, !PT ;  /* 0x0000ffff02067812 */ /* 0x000fc400078ec0ff */
[----:B------:R-:W-:Y:S02]  /*1b820*/  LOP3.LUT R11, R2, 0xff, RZ, 0xc0, !PT ;  /* 0x000000ff020b7812 */ /* 0x000fe400078ec0ff */
[--C-:B------:R-:W-:Y:S02]  /*1b830*/  SHF.R.U32.HI R10, RZ, 0x10, R2.reuse ;  /* 0x00000010ff0a7819 */ /* 0x100fe40000011602 */
[----:B------:R-:W-:Y:S01]  /*1b840*/  SHF.R.U32.HI R12, RZ, 0x18, R2 ;  /* 0x00000018ff0c7819 */ /* 0x000fe20000011602 */
[----:B------:R-:W-:-:S03]  /*1b850*/  IMAD.WIDE.U32 R2, R4, -0x2daee0ad, RZ ;  /* 0xd2511f5304027825 */ /* 0x000fc600078e00ff */
[----:B------:R-:W-:Y:S02]  /*1b860*/  SHF.R.U32.HI R8, RZ, 0x10, R2 ;  /* 0x00000010ff087819 */ /* 0x000fe40000011602 */
[----:B------:R-:W-:Y:S02]  /*1b870*/  LOP3.LUT R4, R3, UR33, R20, 0x96, !PT ;  /* 0x0000002103047c12 */ /* 0x000fe4000f8e9614 */
[C---:B------:R-:W-:Y:S02]  /*1b880*/  LOP3.LUT R3, R2.reuse, 0xffff, RZ, 0xc0, !PT ;  /* 0x0000ffff02037812 */ /* 0x040fe400078ec0ff */
[----:B------:R-:W-:Y:S02]  /*1b890*/  LOP3.LUT R9, R2, 0xff, RZ, 0xc0, !PT ;  /* 0x000000ff02097812 */ /* 0x000fe400078ec0ff */
[----:B------:R-:W-:Y:S02]  /*1b8a0*/  SHF.R.U32.HI R7, RZ, 0x18, R2 ;  /* 0x00000018ff077819 */ /* 0x000fe40000011602 */
[----:B------:R-:W-:-:S02]  /*1b8b0*/  LOP3.LUT R2, R8, 0xff, RZ, 0xc0, !PT ;  /* 0x000000ff08027812 */ /* 0x000fc400078ec0ff */
[----:B------:R-:W-:Y:S02]  /*1b8c0*/  SHF.R.U32.HI R3, RZ, 0x8, R3 ;  /* 0x00000008ff037819 */ /* 0x000fe40000011603 */
[----:B------:R-:W-:Y:S02]  /*1b8d0*/  PRMT R21, R2, 0x5410, R7 ;  /* 0x0000541002157816 */ /* 0x000fe40000000007 */
[----:B------:R-:W-:Y:S02]  /*1b8e0*/  LOP3.LUT R2, R5, 0xffff, RZ, 0xc0, !PT ;  /* 0x0000ffff05027812 */ /* 0x000fe400078ec0ff */
[----:B------:R-:W-:Y:S02]  /*1b8f0*/  SHF.R.U32.HI R6, RZ, 0x8, R6 ;  /* 0x00000008ff067819 */ /* 0x000fe40000011606 */
[----:B------:R-:W-:Y:S02]  /*1b900*/  PRMT R20, R9, 0x5410, R3 ;  /* 0x0000541009147816 */ /* 0x000fe40000000003 */
[----:B------:R-:W-:-:S02]  /*1b910*/  SHF.R.U32.HI R3, RZ, 0x8, R2 ;  /* 0x00000008ff037819 */ /* 0x000fc40000011602 */
[----:B------:R-:W-:Y:S02]  /*1b920*/  LOP3.LUT R2, R5, 0xff, RZ, 0xc0, !PT ;  /* 0x000000ff05027812 */ /* 0x000fe400078ec0ff */
[----:B------:R-:W-:Y:S02]  /*1b930*/  PRMT R11, R11, 0x5410, R6 ;  /* 0x000054100b0b7816 */ /* 0x000fe40000000006 */
[----:B------:R-:W-:Y:S02]  /*1b940*/  LOP3.LUT R6, R10, 0xff, RZ, 0xc0, !PT ;  /* 0x000000ff0a067812 */ /* 0x000fe400078ec0ff */
[----:B------:R-:W-:Y:S02]  /*1b950*/  PRMT R9, R2, 0x5410, R3 ;  /* 0x0000541002097816 */ /* 0x000fe40000000003 */
[----:B------:R-:W-:Y:S02]  /*1b960*/  SHF.R.U32.HI R3, RZ, 0x10, R5 ;  /* 0x00000010ff037819 */ /* 0x000fe40000011605 */
[----:B------:R-:W-:-:S02]  /*1b970*/  PRMT R22, R6, 0x5410, R12 ;  /* 0x0000541006167816 */ /* 0x000fc4000000000c */
[----:B------:R-:W-:Y:S01]  /*1b980*/  SHF.R.U32.HI R7, RZ, 0x18, R5 ;  /* 0x00000018ff077819 */ /* 0x000fe20000011605 */
[----:B------:R-:W2:Y:S01]  /*1b990*/  LDSM.16.MT88.4 R12, [R190+0x9400] ;  /* 0x00940000be0c783b */ /* 0x000ea20000004200 */
[C---:B------:R-:W-:Y:S02]  /*1b9a0*/  LOP3.LUT R2, R4.reuse, 0xffff, RZ, 0xc0, !PT ;  /* 0x0000ffff04027812 */ /* 0x040fe400078ec0ff */
[----:B------:R-:W-:Y:S02]  /*1b9b0*/  LOP3.LUT R8, R4, 0xff, RZ, 0xc0, !PT ;  /* 0x000000ff04087812 */ /* 0x000fe400078ec0ff */
[--C-:B------:R-:W-:Y:S02]  /*1b9c0*/  SHF.R.U32.HI R5, RZ, 0x10, R4.reuse ;  /* 0x00000010ff057819 */ /* 0x100fe40000011604 */
[----:B------:R-:W-:Y:S02]  /*1b9d0*/  SHF.R.U32.HI R6, RZ, 0x18, R4 ;  /* 0x00000018ff067819 */ /* 0x000fe40000011604 */
[----:B------:R-:W-:-:S02]  /*1b9e0*/  LOP3.LUT R4, R3, 0xff, RZ, 0xc0, !PT ;  /* 0x000000ff03047812 */ /* 0x000fc400078ec0ff */
[----:B------:R-:W-:Y:S02]  /*1b9f0*/  SHF.R.U32.HI R3, RZ, 0x8, R2 ;  /* 0x00000008ff037819 */ /* 0x000fe40000011602 */
[----:B------:R-:W-:Y:S02]  /*1ba00*/  LOP3.LUT R2, R5, 0xff, RZ, 0xc0, !PT ;  /* 0x000000ff05027812 */ /* 0x000fe400078ec0ff */
[----:B------:R-:W-:Y:S02]  /*1ba10*/  PRMT R4, R4, 0x5410, R7 ;  /* 0x0000541004047816 */ /* 0x000fe40000000007 */
[----:B------:R-:W-:Y:S02]  /*1ba20*/  PRMT R7, R8, 0x5410, R3 ;  /* 0x0000541008077816 */ /* 0x000fe40000000003 */
[----:B------:R-:W-:Y:S02]  /*1ba30*/  PRMT R5, R2, 0x5410, R6 ;  /* 0x0000541002057816 */ /* 0x000fe40000000006 */
[----:B------:R-:W-:-:S02]  /*1ba40*/  HSET2.LE.AND R2, R9, R0, PT ;  /* 0x0000000009027233 */ /* 0x000fc40003803000 */
[----:B------:R-:W-:-:S05]  /*1ba50*/  HSET2.LE.AND R3, R4, R0, PT ;  /* 0x0000000004037233 */ /* 0x000fca0003803000 */
[----:B---3--:R-:W-:Y:S01]  /*1ba60*/  LOP3.LUT R9, R3, R191, RZ, 0xc0, !PT ;  /* 0x000000bf03097212 */ /* 0x008fe200078ec0ff */
[----:B------:R-:W-:Y:S01]  /*1ba70*/  IMAD.MOV.U32 R158, RZ, RZ, R192 ;  /* 0x000000ffff9e7224 */ /* 0x000fe200078e00c0 */
[--C-:B------:R-:W-:Y:S01]  /*1ba80*/  HSET2.LE.AND R3, R20, R0.reuse, PT ;  /* 0x0000000014037233 */ /* 0x100fe20003803000 */
[----:B------:R-:W-:Y:S01]  /*1ba90*/  IMAD.MOV.U32 R23, RZ, RZ, R145 ;  /* 0x000000ffff177224 */ /* 0x000fe200078e0091 */
[--C-:B------:R-:W-:Y:S01]  /*1baa0*/  HSET2.LE.AND R4, R11, R0.reuse, PT ;  /* 0x000000000b047233 */ /* 0x100fe20003803000 */
[----:B------:R3:W5:Y:S01]  /*1bab0*/  LDL.LU R192, [R1+0x1c8] ;  /* 0x0001c80001c07983 */ /* 0x0007620000300800 */
[----:B------:R-:W-:Y:S02]  /*1bac0*/  LOP3.LUT R8, R2, R158, RZ, 0xc0, !PT ;  /* 0x0000009e02087212 */ /* 0x000fe400078ec0ff */
[----:B------:R-:W-:Y:S01]  /*1bad0*/  HSET2.LE.AND R2, R22, R0, PT ;  /* 0x0000000016027233 */ /* 0x000fe20003803000 */
[----:B------:R3:W5:Y:S01]  /*1bae0*/  LDL.LU R191, [R1+0x1c4] ;  /* 0x0001c40001bf7983 */ /* 0x0007620000300800 */
[----:B------:R-:W-:-:S02]  /*1baf0*/  LOP3.LUT R6, R3, R141, RZ, 0xc0, !PT ;  /* 0x0000008d03067212 */ /* 0x000fc400078ec0ff */
[--C-:B------:R-:W-:Y:S02]  /*1bb00*/  HSET2.LE.AND R3, R7, R0.reuse, PT ;  /* 0x0000000007037233 */ /* 0x100fe40003803000 */
[----:B------:R-:W-:Y:S02]  /*1bb10*/  LOP3.LUT R11, R2, R159, RZ, 0xc0, !PT ;  /* 0x0000009f020b7212 */ /* 0x000fe400078ec0ff */
[--C-:B------:R-:W-:Y:S02]  /*1bb20*/  HSET2.LE.AND R2, R21, R0.reuse, PT ;  /* 0x0000000015027233 */ /* 0x100fe40003803000 */
[----:B------:R-:W-:Y:S02]  /*1bb30*/  HSET2.LE.AND R5, R5, R0, PT ;  /* 0x0000000005057233 */ /* 0x000fe40003803000 */
[----:B------:R-:W-:Y:S02]  /*1bb40*/  LOP3.LUT R10, R4, R189, RZ, 0xc0, !PT ;  /* 0x000000bd040a7212 */ /* 0x000fe400078ec0ff */
[----:B------:R-:W-:-:S02]  /*1bb50*/  LOP3.LUT R7, R2, R140, RZ, 0xc0, !PT ;  /* 0x0000008c02077212 */ /* 0x000fc400078ec0ff */
[----:B------:R-:W-:Y:S02]  /*1bb60*/  LOP3.LUT R4, R3, R143, RZ, 0xc0, !PT ;  /* 0x0000008f03047212 */ /* 0x000fe400078ec0ff */
[----:B------:R-:W-:Y:S01]  /*1bb70*/  LOP3.LUT R5, R5, R142, RZ, 0xc0, !PT ;  /* 0x0000008e05057212 */ /* 0x000fe200078ec0ff */
[----:B------:R-:W-:Y:S01]  /*1bb80*/  IMAD.MOV.U32 R3, RZ, RZ, R152 ;  /* 0x000000ffff037224 */ /* 0x000fe200078e0098 */
[----:B------:R-:W-:Y:S01]  /*1bb90*/  MOV R20, R150 ;  /* 0x0000009600147202 */ /* 0x000fe20000000f00 */
[----:B------:R-:W-:Y:S01]  /*1bba0*/  IMAD.MOV.U32 R143, RZ, RZ, R153 ;  /* 0x000000ffff8f7224 */ /* 0x000fe200078e0099 */
[----:B------:R3:W5:Y:S01]  /*1bbb0*/  LDL.LU R189, [R1+0x1c0] ;  /* 0x0001c00001bd7983 */ /* 0x0007620000300800 */
[----:B------:R-:W-:Y:S02]  /*1bbc0*/  IMAD.MOV.U32 R2, RZ, RZ, R154 ;  /* 0x000000ffff027224 */ /* 0x000fe400078e009a */
[----:B------:R-:W-:Y:S02]  /*1bbd0*/  IMAD.MOV.U32 R140, RZ, RZ, R155 ;  /* 0x000000ffff8c7224 */ /* 0x000fe400078e009b */
[----:B-1----:R-:W-:Y:S01]  /*1bbe0*/  HMMA.16816.F32 R152, R8, R16, R100 ;  /* 0x000000100898723c */ /* 0x002fe20000001864 */
[----:B------:R-:W-:-:S06]  /*1bbf0*/  IMAD.MOV.U32 R21, RZ, RZ, R148 ;  /* 0x000000ffff157224 */ /* 0x000fcc00078e0094 */
[----:B------:R-:W-:Y:S02]  /*1bc00*/  IMAD.MOV.U32 R100, RZ, RZ, R168 ;  /* 0x000000ffff647224 */ /* 0x000fe400078e00a8 */
        /* <DEDUP_REMOVED lines=8> */
[----:B------:R-:W-:Y:S02]  /*1bc90*/  IMAD.MOV.U32 R90, RZ, RZ, R166 ;  /* 0x000000ffff5a7224 */ /* 0x000fe400078e00a6 */
[----:B------:R-:W-:Y:S02]  /*1bca0*/  IMAD.MOV.U32 R91, RZ, RZ, R167 ;  /* 0x000000ffff5b7224 */ /* 0x000fe400078e00a7 */
[----:B------:R-:W-:Y:S01]  /*1bcb0*/  HMMA.16816.F32 R164, R4, R18, R84 ;  /* 0x0000001204a4723c */ /* 0x000fe20000001854 */
[----:B------:R-:W-:Y:S02]  /*1bcc0*/  IMAD.MOV.U32 R148, RZ, RZ, R146 ;  /* 0x000000ffff947224 */ /* 0x000fe400078e0092 */
[----:B------:R-:W-:-:S04]  /*1bcd0*/  IMAD.MOV.U32 R149, RZ, RZ, R147 ;  /* 0x000000ffff957224 */ /* 0x000fc800078e0093 */
[----:B------:R-:W-:Y:S01]  /*1bce0*/  IMAD.MOV.U32 R84, RZ, RZ, R228 ;  /* 0x000000ffff547224 */ /* 0x000fe200078e00e4 */
[----:B--2---:R-:W-:Y:S01]  /*1bcf0*/  HMMA.16816.F32 R156, R4, R14, R52 ;  /* 0x0000000e049c723c */ /* 0x004fe20000001834 */
[----:B------:R-:W-:Y:S02]  /*1bd00*/  IMAD.MOV.U32 R85, RZ, RZ, R229 ;  /* 0x000000ffff557224 */ /* 0x000fe400078e00e5 */
[----:B------:R-:W-:Y:S02]  /*1bd10*/  IMAD.MOV.U32 R86, RZ, RZ, R230 ;  /* 0x000000ffff567224 */ /* 0x000fe400078e00e6 */
[----:B------:R-:W-:Y:S01]  /*1bd20*/  IMAD.MOV.U32 R16, RZ, RZ, R162 ;  /* 0x000000ffff107224 */ /* 0x000fe200078e00a2 */
[----:B------:R-:W-:Y:S01]  /*1bd30*/  HMMA.16816.F32 R144, R8, R12, R64 ;  /* 0x0000000c0890723c */ /* 0x000fe20000001840 */
[----:B------:R-:W-:Y:S02]  /*1bd40*/  IMAD.MOV.U32 R17, RZ, RZ, R163 ;  /* 0x000000ffff117224 */ /* 0x000fe400078e00a3 */
[----:B------:R-:W-:-:S02]  /*1bd50*/  IMAD.MOV.U32 R87, RZ, RZ, R231 ;  /* 0x000000ffff577224 */ /* 0x000fc400078e00e7 */
[----:B------:R-:W-:Y:S02]  /*1bd60*/  IMAD.MOV.U32 R53, RZ, RZ, R100 ;  /* 0x000000ffff357224 */ /* 0x000fe400078e0064 */
        /* <DEDUP_REMOVED lines=15> */
[----:B------:R-:W-:Y:S01]  /*1be60*/  HMMA.16816.F32 R228, R8, R18, R68 ;  /* 0x0000001208e4723c */ /* 0x000fe20000001844 */
[----:B------:R-:W-:Y:S01]  /*1be70*/  IMAD.MOV.U32 R86, RZ, RZ, R87 ;  /* 0x000000ffff567224 */ /* 0x000fe200078e0057 */
[----:B------:R-:W1:Y:S01]  /*1be80*/  LDSM.16.MT88.4 R20, [R188+0xa400] ;  /* 0x00a40000bc14783b */ /* 0x000e620000004200 */
[----:B------:R-:W-:Y:S02]  /*1be90*/  IMAD.MOV.U32 R87, RZ, RZ, R16 ;  /* 0x000000ffff577224 */ /* 0x000fe400078e0010 */
[----:B------:R-:W-:Y:S01]  /*1bea0*/  IMAD.MOV.U32 R54, RZ, RZ, R17 ;  /* 0x000000ffff367224 */ /* 0x000fe200078e0011 */
[----:B------:R-:W-:Y:S01]  /*1beb0*/  MOV R58, R141 ;  /* 0x0000008d003a7202 */ /* 0x000fe20000000f00 */
[----:B------:R-:W2:Y:S01]  /*1bec0*/  LDSM.16.MT88.4 R16, [R190+0xa400] ;  /* 0x00a40000be10783b */ /* 0x000ea20000004200 */
[----:B------:R-:W-:-:S02]  /*1bed0*/  IMAD.MOV.U32 R66, RZ, RZ, R142 ;  /* 0x000000ffff427224 */ /* 0x000fc400078e008e */
[----:B------:R-:W-:Y:S02]  /*1bee0*/  IMAD.MOV.U32 R67, RZ, RZ, R143 ;  /* 0x000000ffff437224 */ /* 0x000fe400078e008f */
[----:B------:R-:W-:Y:S02]  /*1bef0*/  IMAD.MOV.U32 R52, RZ, RZ, R150 ;  /* 0x000000ffff347224 */ /* 0x000fe400078e0096 */
[----:B------:R-:W-:Y:S02]  /*1bf00*/  IMAD.MOV.U32 R142, RZ, RZ, R148 ;  /* 0x000000ffff8e7224 */ /* 0x000fe400078e0094 */
[----:B------:R-:W-:Y:S02]  /*1bf10*/  IMAD.MOV.U32 R143, RZ, RZ, R149 ;  /* 0x000000ffff8f7224 */ /* 0x000fe400078e0095 */
[----:B------:R-:W-:Y:S02]  /*1bf20*/  IMAD.MOV.U32 R141, RZ, RZ, R151 ;  /* 0x000000ffff8d7224 */ /* 0x000fe400078e0097 */
[----:B------:R-:W-:Y:S01]  /*1bf30*/  HMMA.16816.F32 R148, R8, R14, R24 ;  /* 0x0000000e0894723c */ /* 0x000fe20000001818 */
[----:B------:R-:W3:Y:S04]  /*1bf40*/  LDSM.16.MT88.4 R24, [R190+0xb400] ;  /* 0x00b40000be18783b */ /* 0x000ee80000004200 */
[----:B------:R-:W3:Y:S01]  /*1bf50*/  LDSM.16.MT88.4 R12, [R188+0xb400] ;  /* 0x00b40000bc0c783b */ /* 0x000ee20000004200 */
[----:B-1----:R-:W-:Y:S07]  /*1bf60*/  HMMA.16816.F32 R68, R4, R20, R132 ;  /* 0x000000140444723c */ /* 0x002fee0000001884 */
[----:B------:R-:W-:-:S02]  /*1bf70*/  IMAD.MOV.U32 R132, RZ, RZ, R84 ;  /* 0x000000ffff847224 */ /* 0x000fc400078e0054 */
[----:B------:R-:W-:Y:S02]  /*1bf80*/  IMAD.MOV.U32 R133, RZ, RZ, R85 ;  /* 0x000000ffff857224 */ /* 0x000fe400078e0055 */
[----:B------:R-:W-:Y:S02]  /*1bf90*/  IMAD.MOV.U32 R134, RZ, RZ, R86 ;  /* 0x000000ffff867224 */ /* 0x000fe400078e0056 */
[----:B------:R-:W-:Y:S02]  /*1bfa0*/  IMAD.MOV.U32 R135, RZ, RZ, R87 ;  /* 0x000000ffff877224 */ /* 0x000fe400078e0057 */
[----:B--2---:R-:W-:Y:S07]  /*1bfb0*/  HMMA.16816.F32 R84, R4, R16, R108 ;  /* 0x000000100454723c */ /* 0x004fee000000186c */
[----:B------:R-:W-:-:S02]  /*1bfc0*/  IMAD.MOV.U32 R108, RZ, RZ, R88 ;  /* 0x000000ffff6c7224 */ /* 0x000fc400078e0058 */
[----:B------:R-:W-:Y:S02]  /*1bfd0*/  IMAD.MOV.U32 R109, RZ, RZ, R89 ;  /* 0x000000ffff6d7224 */ /* 0x000fe400078e0059 */
[----:B------:R-:W-:Y:S02]  /*1bfe0*/  IMAD.MOV.U32 R110, RZ, RZ, R90 ;  /* 0x000000ffff6e7224 */ /* 0x000fe400078e005a */
[----:B------:R-:W-:Y:S02]  /*1bff0*/  IMAD.MOV.U32 R111, RZ, RZ, R91 ;  /* 0x000000ffff6f7224 */ /* 0x000fe400078e005b */
[----:B------:R-:W-:Y:S07]  /*1c000*/  HMMA.16816.F32 R88, R4, R18, R104 ;  /* 0x000000120458723c */ /* 0x000fee0000001868 */
[----:B------:R-:W-:-:S02]  /*1c010*/  IMAD.MOV.U32 R104, RZ, RZ, R64 ;  /* 0x000000ffff687224 */ /* 0x000fc400078e0040 */
[----:B------:R-:W-:Y:S02]  /*1c020*/  IMAD.MOV.U32 R105, RZ, RZ, R65 ;  /* 0x000000ffff697224 */ /* 0x000fe400078e0041 */
[----:B------:R-:W-:Y:S02]  /*1c030*/  IMAD.MOV.U32 R107, RZ, RZ, R66 ;  /* 0x000000ffff6b7224 */ /* 0x000fe400078e0042 */
[----:B------:R-:W-:Y:S02]  /*1c040*/  IMAD.MOV.U32 R106, RZ, RZ, R67 ;  /* 0x000000ffff6a7224 */ /* 0x000fe400078e0043 */
[C---:B---3--:R-:W-:Y:S06]  /*1c050*/  HMMA.16816.F32 R64, R4.reuse, R24, R48 ;  /* 0x000000180440723c */ /* 0x048fec0000001830 */
[----:B------:R-:W-:Y:S01]  /*1c060*/  HMMA.16816.F32 R124, R4, R22, R124 ;  /* 0x00000016047c723c */ /* 0x000fe2000000187c */
[----:B------:R-:W-:-:S02]  /*1c070*/  IMAD.MOV.U32 R48, RZ, RZ, R58 ;  /* 0x000000ffff307224 */ /* 0x000fc400078e003a */
[----:B------:R-:W-:-:S03]  /*1c080*/  IMAD.MOV.U32 R49, RZ, RZ, R59 ;  /* 0x000000ffff317224 */ /* 0x000fc600078e003b */
[----:B------:R-:W-:Y:S01]  /*1c090*/  HMMA.16816.F32 R80, R4, R12, R80 ;  /* 0x0000000c0450723c */ /* 0x000fe20000001850 */
[----:B------:R-:W-:-:S05]  /*1c0a0*/  IMAD.MOV.U32 R50, RZ, RZ, R2 ;  /* 0x000000ffff327224 */ /* 0x000fca00078e0002 */
[C---:B------:R-:W-:Y:S06]  /*1c0b0*/  HMMA.16816.F32 R76, R4.reuse, R14, R76 ;  /* 0x0000000e044c723c */ /* 0x040fec000000184c */
[----:B------:R-:W-:Y:S07]  /*1c0c0*/  HMMA.16816.F32 R56, R4, R26, R40 ;  /* 0x0000001a0438723c */ /* 0x000fee0000001828 */
[----:B------:R-:W-:-:S02]  /*1c0d0*/  IMAD.MOV.U32 R5, RZ, RZ, R109 ;  /* 0x000000ffff057224 */ /* 0x000fc400078e006d */
[----:B------:R-:W-:Y:S02]  /*1c0e0*/  IMAD.MOV.U32 R41, RZ, RZ, R143 ;  /* 0x000000ffff297224 */ /* 0x000fe400078e008f */
[----:B------:R-:W-:Y:S01]  /*1c0f0*/  IMAD.MOV.U32 R6, RZ, RZ, R110 ;  /* 0x000000ffff067224 */ /* 0x000fe200078e006e */
[----:B------:R-:W-:Y:S01]  /*1c100*/  LOP3.LUT R2, R5, UR6, RZ, 0x3c, !PT ;  /* 0x0000000605027c12 */ /* 0x000fe2000f8e3cff */
[----:B------:R-:W-:Y:S01]  /*1c110*/  IMAD.MOV.U32 R51, RZ, RZ, R140 ;  /* 0x000000ffff337224 */ /* 0x000fe200078e008c */
[----:B------:R-:W-:Y:S01]  /*1c120*/  HMMA.16816.F32 R136, R8, R20, R136 ;  /* 0x000000140888723c */ /* 0x000fe20000001888 */
[----:B------:R-:W-:Y:S01]  /*1c130*/  IMAD.MOV.U32 R5, RZ, RZ, R41 ;  /* 0x000000ffff057224 */ /* 0x000fe200078e0029 */
[----:B------:R-:W-:Y:S01]  /*1c140*/  MOV R41, R48 ;  /* 0x0000003000297202 */ /* 0x000fe20000000f00 */
[----:B------:R-:W-:-:S03]  /*1c150*/  IMAD.MOV.U32 R48, RZ, RZ, R51 ;  /* 0x000000ffff307224 */ /* 0x000fc600078e0033 */
[----:B------:R-:W-:Y:S01]  /*1c160*/  HMMA.16816.F32 R92, R8, R12, R92 ;  /* 0x0000000c085c723c */ /* 0x000fe2000000185c */
[----:B------:R-:W-:Y:S02]  /*1c170*/  IMAD.MOV.U32 R20, RZ, RZ, R6 ;  /* 0x000000ffff147224 */ /* 0x000fe400078e0006 */
[----:B------:R-:W-:-:S04]  /*1c180*/  IMAD.MOV.U32 R51, RZ, RZ, R134 ;  /* 0x000000ffff337224 */ /* 0x000fc800078e0086 */
[----:B------:R-:W-:-:S04]  /*1c190*/  IMAD.WIDE.U32 R12, R2, -0x326172a9, RZ ;  /* 0xcd9e8d57020c7825 */ /* 0x000fc800078e00ff */
[----:B------:R-:W-:Y:S02]  /*1c1a0*/  IMAD.MOV.U32 R7, RZ, RZ, R111 ;  /* 0x000000ffff077224 */ /* 0x000fe400078e006f */
[----:B------:R-:W-:Y:S02]  /*1c1b0*/  IMAD.MOV.U32 R40, RZ, RZ, R142 ;  /* 0x000000ffff287224 */ /* 0x000fe400078e008e */
[----:B------:R-:W-:Y:S02]  /*1c1c0*/  IMAD.MOV.U32 R134, RZ, RZ, R53 ;  /* 0x000000ffff867224 */ /* 0x000fe400078e0035 */
[----:B------:R-:W-:Y:S01]  /*1c1d0*/  IMAD.MOV.U32 R53, RZ, RZ, R3 ;  /* 0x000000ffff357224 */ /* 0x000fe200078e0003 */
[----:B------:R-:W-:Y:S01]  /*1c1e0*/  LOP3.LUT R3, R13, UR40, R20, 0x96, !PT ;  /* 0x000000280d037c12 */ /* 0x000fe2000f8e9614 */
[----:B------:R-:W-:Y:S01]  /*1c1f0*/  IMAD.MOV.U32 R6, RZ, RZ, R212 ;  /* 0x000000ffff067224 */ /* 0x000fe200078e00d4 */
[----:B------:R-:W-:Y:S01]  /*1c200*/  LOP3.LUT R2, R31, UR39, R12, 0x96, !PT ;  /* 0x000000271f027c12 */ /* 0x000fe2000f8e960c */
[----:B------:R-:W-:-:S02]  /*1c210*/  IMAD.MOV.U32 R4, RZ, RZ, R108 ;  /* 0x000000ffff047224 */ /* 0x000fc400078e006c */
[----:B------:R-:W-:Y:S02]  /*1c220*/  IMAD.MOV.U32 R21, RZ, RZ, R7 ;  /* 0x000000ffff157224 */ /* 0x000fe400078e0007 */
[----:B------:R-:W-:Y:S02]  /*1c230*/  IMAD.MOV.U32 R4, RZ, RZ, R40 ;  /* 0x000000ffff047224 */ /* 0x000fe400078e0028 */
[----:B------:R-:W-:Y:S01]  /*1c240*/  IMAD.MOV.U32 R21, RZ, RZ, R5 ;  /* 0x000000ffff157224 */ /* 0x000fe200078e0005 */
[----:B------:R-:W-:Y:S01]  /*1c250*/  LOP3.LUT R5, R13, UR40, R6, 0x96, !PT ;  /* 0x000000280d057c12 */ /* 0x000fe2000f8e9606 */
[----:B------:R-:W-:Y:S02]  /*1c260*/  IMAD.MOV.U32 R7, RZ, RZ, R213 ;  /* 0x000000ffff077224 */ /* 0x000fe400078e00d5 */
[----:B------:R-:W-:Y:S02]  /*1c270*/  IMAD.MOV.U32 R43, RZ, RZ, R141 ;  /* 0x000000ffff2b7224 */ /* 0x000fe400078e008d */
[----:B------:R-:W-:-:S04]  /*1c280*/  IMAD.WIDE.U32 R6, R3, -0x2daee0ad, RZ ;  /* 0xd2511f5303067825 */ /* 0x000fc800078e00ff */
[----:B------:R-:W-:Y:S02]  /*1c290*/  IMAD.MOV.U32 R20, RZ, RZ, R4 ;  /* 0x000000ffff147224 */ /* 0x000fe400078e0004 */
[----:B------:R-:W-:-:S04]  /*1c2a0*/  IMAD.WIDE.U32 R2, R2, -0x2daee0ad, RZ ;  /* 0xd2511f5302027825 */ /* 0x000fc800078e00ff */
[----:B------:R-:W-:Y:S01]  /*1c2b0*/  IMAD.MOV.U32 R40, RZ, RZ, R43 ;  /* 0x000000ffff287224 */ /* 0x000fe200078e002b */
[----:B------:R-:W-:Y:S01]  /*1c2c0*/  LOP3.LUT R4, R7, UR38, R20, 0x96, !PT ;  /* 0x0000002607047c12 */ /* 0x000fe2000f8e9614 */
[----:B------:R-:W-:Y:S01]  /*1c2d0*/  IMAD.MOV.U32 R43, RZ, RZ, R50 ;  /* 0x000000ffff2b7224 */ /* 0x000fe200078e0032 */
[----:B------:R-:W-:Y:S01]  /*1c2e0*/  LOP3.LUT R6, R3, UR36, R6, 0x96, !PT ;  /* 0x0000002403067c12 */ /* 0x000fe2000f8e9606 */
[----:B------:R-:W-:Y:S01]  /*1c2f0*/  IMAD.MOV.U32 R50, RZ, RZ, R105 ;  /* 0x000000ffff327224 */ /* 0x000fe200078e0069 */
[----:B------:R-:W-:Y:S01]  /*1c300*/  HMMA.16816.F32 R108, R8, R22, R116 ;  /* 0x00000016086c723c */ /* 0x000fe20000001874 */
[----:B------:R-:W-:Y:S01]  /*1c310*/  IMAD.MOV.U32 R42, RZ, RZ, R49 ;  /* 0x000000ffff2a7224 */ /* 0x000fe200078e0031 */
[----:B------:R-:W-:Y:S01]  /*1c320*/  LOP3.LUT R3, R29, UR39, R12, 0x96, !PT ;  /* 0x000000271d037c12 */ /* 0x000fe2000f8e960c */
[----:B------:R-:W-:-:S03]  /*1c330*/  IMAD.MOV.U32 R49, RZ, RZ, R104 ;  /* 0x000000ffff317224 */ /* 0x000fc600078e0068 */
[----:B------:R-:W-:Y:S01]  /*1c340*/  HMMA.16816.F32 R140, R8, R14, R60 ;  /* 0x0000000e088c723c */ /* 0x000fe2000000183c */
[----:B------:R-:W-:Y:S02]  /*1c350*/  IMAD.MOV.U32 R23, RZ, RZ, R50 ;  /* 0x000000ffff177224 */ /* 0x000fe400078e0032 */
[----:B------:R-:W-:Y:S02]  /*1c360*/  IMAD.MOV.U32 R22, RZ, RZ, R51 ;  /* 0x000000ffff167224 */ /* 0x000fe400078e0033 */
[----:B------:R-:W-:-:S04]  /*1c370*/  IMAD.WIDE.U32 R50, R6, -0x326172a9, RZ ;  /* 0xcd9e8d5706327825 */ /* 0x000fc800078e00ff */
[----:B------:R-:W-:-:S04]  /*1c380*/  IMAD.WIDE.U32 R14, R5, -0x2daee0ad, RZ ;  /* 0xd2511f53050e7825 */ /* 0x000fc800078e00ff */
[----:B------:R-:W-:Y:S01]  /*1c390*/  IMAD.WIDE.U32 R4, R4, -0x326172a9, RZ ;  /* 0xcd9e8d5704047825 */ /* 0x000fe200078e00ff */
[----:B------:R-:W-:-:S03]  /*1c3a0*/  LOP3.LUT R7, R15, UR38, R32, 0x96, !PT ;  /* 0x000000260f077c12 */ /* 0x000fc6000f8e9620 */
[----:B------:R-:W-:Y:S02]  /*1c3b0*/  IMAD.MOV.U32 R105, RZ, RZ, R132 ;  /* 0x000000ffff697224 */ /* 0x000fe400078e0084 */
[----:B------:R-:W-:Y:S02]  /*1c3c0*/  IMAD.MOV.U32 R104, RZ, RZ, R133 ;  /* 0x000000ffff687224 */ /* 0x000fe400078e0085 */
[----:B------:R-:W-:Y:S02]  /*1c3d0*/  IMAD.MOV.U32 R132, RZ, RZ, R135 ;  /* 0x000000ffff847224 */ /* 0x000fe400078e0087 */
[----:B------:R-:W-:Y:S02]  /*1c3e0*/  IMAD.MOV.U32 R133, RZ, RZ, R52 ;  /* 0x000000ffff857224 */ /* 0x000fe400078e0034 */
[----:B------:R-:W-:Y:S01]  /*1c3f0*/  IMAD.MOV.U32 R135, RZ, RZ, R54 ;  /* 0x000000ffff877224 */ /* 0x000fe200078e0036 */
[----:B------:R-:W-:Y:S01]  /*1c400*/  LOP3.LUT R6, R5, UR37, R30, 0x96, !PT ;  /* 0x0000002505067c12 */ /* 0x000fe2000f8e961e */
[----:B------:R-:W-:Y:S01]  /*1c410*/  IMAD.MOV.U32 R52, RZ, RZ, R55 ;  /* 0x000000ffff347224 */ /* 0x000fe200078e0037 */
[----:B------:R-:W-:Y:S01]  /*1c420*/  LOP3.LUT R12, R51, UR35, R4, 0x96, !PT ;  /* 0x00000023330c7c12 */ /* 0x000fe2000f8e9604 */
[----:B------:R-:W-:Y:S01]  /*1c430*/  HMMA.16816.F32 R112, R8, R16, R112 ;  /* 0x000000100870723c */ /* 0x000fe20000001870 */
[----:B------:R-:W-:-:S04]  /*1c440*/  IMAD.WIDE.U32 R4, R3, -0x2daee0ad, RZ ;  /* 0xd2511f5303047825 */ /* 0x000fc800078e00ff */
[----:B------:R-:W-:Y:S01]  /*1c450*/  IMAD.MOV.U32 R54, RZ, RZ, R214 ;  /* 0x000000ffff367224 */ /* 0x000fe200078e00d6 */
[C---:B------:R-:W-:Y:S01]  /*1c460*/  HMMA.16816.F32 R96, R8.reuse, R18, R96 ;  /* 0x000000120860723c */ /* 0x040fe20000001860 */
[----:B------:R-:W-:Y:S02]  /*1c470*/  IMAD.MOV.U32 R55, RZ, RZ, R215 ;  /* 0x000000ffff377224 */ /* 0x000fe400078e00d7 */
[----:B------:R-:W-:Y:S02]  /*1c480*/  IMAD.MOV.U32 R17, RZ, RZ, R132 ;  /* 0x000000ffff117224 */ /* 0x000fe400078e0084 */
[----:B------:R-:W-:Y:S01]  /*1c490*/  IMAD.MOV.U32 R16, RZ, RZ, R133 ;  /* 0x000000ffff107224 */ /* 0x000fe200078e0085 */
[----:B------:R-:W-:Y:S01]  /*1c4a0*/  HMMA.16816.F32 R212, R8, R24, R72 ;  /* 0x0000001808d4723c */ /* 0x000fe20000001848 */
[----:B------:R-:W-:Y:S02]  /*1c4b0*/  IMAD.MOV.U32 R19, RZ, RZ, R134 ;  /* 0x000000ffff137224 */ /* 0x000fe400078e0086 */
[----:B------:R-:W-:-:S02]  /*1c4c0*/  IMAD.MOV.U32 R18, RZ, RZ, R135 ;  /* 0x000000ffff127224 */ /* 0x000fc400078e0087 */
[----:B------:R-:W-:Y:S01]  /*1c4d0*/  IMAD.MOV.U32 R63, RZ, RZ, R52 ;  /* 0x000000ffff3f7224 */ /* 0x000fe200078e0034 */
[----:B------:R-:W-:Y:S01]  /*1c4e0*/  HMMA.16816.F32 R132, R8, R26, R120 ;  /* 0x0000001a0884723c */ /* 0x000fe20000001878 */
[----:B------:R-:W-:Y:S01]  /*1c4f0*/  IMAD.MOV.U32 R62, RZ, RZ, R53 ;  /* 0x000000ffff3e7224 */ /* 0x000fe200078e0035 */
[----:B------:R-:W-:Y:S01]  /*1c500*/  LOP3.LUT R3, R5, UR36, R14, 0x96, !PT ;  /* 0x0000002405037c12 */ /* 0x000fe2000f8e960e */
[----:B------:R-:W-:-:S04]  /*1c510*/  IMAD.WIDE.U32 R52, R12, -0x2daee0ad, RZ ;  /* 0xd2511f530c347825 */ /* 0x000fc800078e00ff */
[----:B------:R-:W-:Y:S02]  /*1c520*/  IMAD.MOV.U32 R117, RZ, RZ, R48 ;  /* 0x000000ffff757224 */ /* 0x000fe400078e0030 */
[----:B------:R-:W-:Y:S01]  /*1c530*/  IMAD.MOV.U32 R116, RZ, RZ, R49 ;  /* 0x000000ffff747224 */ /* 0x000fe200078e0031 */
[----:B------:R-:W-:Y:S01]  /*1c540*/  MOV R60, R55 ;  /* 0x00000037003c7202 */ /* 0x000fe20000000f00 */
[----:B------:R-:W-:Y:S01]  /*1c550*/  IMAD.WIDE.U32 R8, R7, -0x326172a9, RZ ;  /* 0xcd9e8d5707087825 */ /* 0x000fe200078e00ff */
[----:B------:R-:W1:Y:S03]  /*1c560*/  LDSM.16.MT88.4 R12, [R188+0xa800] ;  /* 0x00a80000bc0c783b */ /* 0x000e660000004200 */
[----:B------:R-:W-:Y:S01]  /*1c570*/  IMAD.WIDE.U32 R6, R6, -0x2daee0ad, RZ ;  /* 0xd2511f5306067825 */ /* 0x000fe200078e00ff */
[----:B------:R-:W-:Y:S01]  /*1c580*/  LOP3.LUT R5, R9, UR37, R28, 0x96, !PT ;  /* 0x0000002509057c12 */ /* 0x000fe2000f8e961c */
[----:B------:R-:W-:Y:S02]  /*1c590*/  LDSM.16.MT88.4 R24, [R190+0xa800] ;  /* 0x00a80000be18783b */ /* 0x000fe40000004200 */
[----:B------:R-:W-:Y:S01]  /*1c5a0*/  IMAD.WIDE.U32 R48, R3, -0x326172a9, RZ ;  /* 0xcd9e8d5703307825 */ /* 0x000fe200078e00ff */
[----:B------:R-:W-:Y:S01]  /*1c5b0*/  LOP3.LUT R10, R53, UR17, R6, 0x96, !PT ;  /* 0x00000011350a7c12 */ /* 0x000fe2000f8e9606 */
[----:B------:R-:W2:Y:S01]  /*1c5c0*/  LDSM.16.MT88.4 R28, [R188+0xb800] ;  /* 0x00b80000bc1c783b */ /* 0x000ea20000004200 */
[----:B------:R-:W-:Y:S01]  /*1c5d0*/  LOP3.LUT R9, R7, UR34, R2, 0x96, !PT ;  /* 0x0000002207097c12 */ /* 0x000fe2000f8e9602 */
[----:B------:R-:W-:Y:S01]  /*1c5e0*/  IMAD.MOV.U32 R61, RZ, RZ, R54 ;  /* 0x000000ffff3d7224 */ /* 0x000fe200078e0036 */
[----:B------:R-:W-:Y:S01]  /*1c5f0*/  LOP3.LUT R8, R49, UR35, R8, 0x96, !PT ;  /* 0x0000002331087c12 */ /* 0x000fe2000f8e9608 */
[----:B------:R-:W-:-:S04]  /*1c600*/  IMAD.WIDE.U32 R6, R5, -0x2daee0ad, RZ ;  /* 0xd2511f5305067825 */ /* 0x000fc800078e00ff */
[----:B------:R-:W-:-:S04]  /*1c610*/  IMAD.WIDE.U32 R2, R10, -0x326172a9, RZ ;  /* 0xcd9e8d570a027825 */ /* 0x000fc800078e00ff */
[----:B------:R-:W-:Y:S01]  /*1c620*/  IMAD.WIDE.U32 R54, R9, -0x326172a9, RZ ;  /* 0xcd9e8d5709367825 */ /* 0x000fe200078e00ff */
[----:B------:R-:W-:Y:S02]  /*1c630*/  LOP3.LUT R10, R7, UR34, R4, 0x96, !PT ;  /* 0x00000022070a7c12 */ /* 0x000fe4000f8e9604 */
[----:B------:R-:W-:Y:S01]  /*1c640*/  LOP3.LUT R5, R2, 0xffff, RZ, 0xc0, !PT ;  /* 0x0000ffff02057812 */ /* 0x000fe200078ec0ff */
[----:B------:R-:W-:Y:S01]  /*1c650*/  IMAD.MOV.U32 R119, RZ, RZ, R42 ;  /* 0x000000ffff777224 */ /* 0x000fe200078e002a */
[----:B------:R-:W-:Y:S01]  /*1c660*/  LOP3.LUT R4, R3, UR21, R54, 0x96, !PT ;  /* 0x0000001503047c12 */ /* 0x000fe2000f8e9636 */
[----:B------:R-:W-:Y:S01]  /*1c670*/  IMAD.MOV.U32 R118, RZ, RZ, R43 ;  /* 0x000000ffff767224 */ /* 0x000fe200078e002b */
[----:B------:R-:W-:Y:S01]  /*1c680*/  SHF.R.U32.HI R3, RZ, 0x10, R2 ;  /* 0x00000010ff037819 */ /* 0x000fe20000011602 */
[----:B------:R-:W-:Y:S01]  /*1c690*/  IMAD.WIDE.U32 R42, R8, -0x2daee0ad, RZ ;  /* 0xd2511f53082a7825 */ /* 0x000fe200078e00ff */
[----:B------:R-:W-:Y:S02]  /*1c6a0*/  SHF.R.U32.HI R7, RZ, 0x8, R5 ;  /* 0x00000008ff077819 */ /* 0x000fe40000011605 */
[----:B------:R-:W-:-:S02]  /*1c6b0*/  LOP3.LUT R9, R2, 0xff, RZ, 0xc0, !PT ;  /* 0x000000ff02097812 */ /* 0x000fc400078ec0ff */
[----:B------:R-:W-:Y:S02]  /*1c6c0*/  SHF.R.U32.HI R5, RZ, 0x18, R2 ;  /* 0x00000018ff057819 */ /* 0x000fe40000011602 */
[----:B------:R-:W-:Y:S02]  /*1c6d0*/  LOP3.LUT R8, R43, UR17, R6, 0x96, !PT ;  /* 0x000000112b087c12 */ /* 0x000fe4000f8e9606 */
[C---:B------:R-:W-:Y:S02]  /*1c6e0*/  LOP3.LUT R2, R4.reuse, 0xffff, RZ, 0xc0, !PT ;  /* 0x0000ffff04027812 */ /* 0x040fe400078ec0ff */
[----:B------:R-:W-:Y:S02]  /*1c6f0*/  LOP3.LUT R3, R3, 0xff, RZ, 0xc0, !PT ;  /* 0x000000ff03037812 */ /* 0x000fe400078ec0ff */
[----:B------:R-:W-:Y:S02]  /*1c700*/  PRMT R49, R9, 0x5410, R7 ;  /* 0x0000541009317816 */ /* 0x000fe40000000007 */
[----:B------:R-:W-:-:S02]  /*1c710*/  LOP3.LUT R7, R4, 0xff, RZ, 0xc0, !PT ;  /* 0x000000ff04077812 */ /* 0x000fc400078ec0ff */
[----:B------:R-:W-:Y:S02]  /*1c720*/  SHF.R.U32.HI R6, RZ, 0x8, R2 ;  /* 0x00000008ff067819 */ /* 0x000fe40000011602 */
[----:B------:R-:W-:Y:S01]  /*1c730*/  PRMT R43, R3, 0x5410, R5 ;  /* 0x00005410032b7816 */ /* 0x000fe20000000005 */
[----:B------:R-:W-:Y:S01]  /*1c740*/  IMAD.WIDE.U32 R2, R8, -0x326172a9, RZ ;  /* 0xcd9e8d5708027825 */ /* 0x000fe200078e00ff */
[----:B------:R-:W-:Y:S02]  /*1c750*/  PRMT R11, R7, 0x5410, R6 ;  /* 0x00005410070b7816 */ /* 0x000fe40000000006 */
[--C-:B------:R-:W-:Y:S02]  /*1c760*/  SHF.R.U32.HI R6, RZ, 0x10, R4.reuse ;  /* 0x00000010ff067819 */ /* 0x100fe40000011604 */
[----:B------:R-:W-:Y:S01]  /*1c770*/  SHF.R.U32.HI R9, RZ, 0x18, R4 ;  /* 0x00000018ff097819 */ /* 0x000fe20000011604 */
[----:B------:R-:W-:Y:S01]  /*1c780*/  IMAD.MOV.U32 R21, RZ, RZ, R40 ;  /* 0x000000ffff157224 */ /* 0x000fe200078e0028 */
[----:B------:R-:W-:Y:S01]  /*1c790*/  LOP3.LUT R4, R2, 0xffff, RZ, 0xc0, !PT ;  /* 0x0000ffff02047812 */ /* 0x000fe200078ec0ff */
[----:B------:R-:W-:Y:S01]  /*1c7a0*/  IMAD.MOV.U32 R20, RZ, RZ, R41 ;  /* 0x000000ffff147224 */ /* 0x000fe200078e0029 */
[----:B------:R-:W-:Y:S01]  /*1c7b0*/  SHF.R.U32.HI R5, RZ, 0x10, R2 ;  /* 0x00000010ff057819 */ /* 0x000fe20000011602 */
[----:B------:R-:W-:Y:S01]  /*1c7c0*/  IMAD.WIDE.U32 R40, R10, -0x326172a9, RZ ;  /* 0xcd9e8d570a287825 */ /* 0x000fe200078e00ff */
[----:B------:R-:W-:-:S02]  /*1c7d0*/  SHF.R.U32.HI R7, RZ, 0x8, R4 ;  /* 0x00000008ff077819 */ /* 0x000fc40000011604 */
[----:B------:R-:W-:Y:S02]  /*1c7e0*/  LOP3.LUT R8, R6, 0xff, RZ, 0xc0, !PT ;  /* 0x000000ff06087812 */ /* 0x000fe400078ec0ff */
[----:B------:R-:W-:Y:S02]  /*1c7f0*/  LOP3.LUT R4, R5, 0xff, RZ, 0xc0, !PT ;  /* 0x000000ff05047812 */ /* 0x000fe400078ec0ff */
[----:B------:R-:W-:Y:S02]  /*1c800*/  LOP3.LUT R6, R2, 0xff, RZ, 0xc0, !PT ;  /* 0x000000ff02067812 */ /* 0x000fe400078ec0ff */
[----:B------:R-:W-:Y:S02]  /*1c810*/  SHF.R.U32.HI R5, RZ, 0x18, R2 ;  /* 0x00000018ff057819 */ /* 0x000fe40000011602 */
[----:B------:R-:W-:Y:S02]  /*1c820*/  LOP3.LUT R2, R3, UR21, R40, 0x96, !PT ;  /* 0x0000001503027c12 */ /* 0x000fe4000f8e9628 */
[----:B------:R-:W-:-:S02]  /*1c830*/  PRMT R40, R8, 0x5410, R9 ;  /* 0x0000541008287816 */ /* 0x000fc40000000009 */
[----:B------:R-:W-:Y:S02]  /*1c840*/  PRMT R9, R4, 0x5410, R5 ;  /* 0x0000541004097816 */ /* 0x000fe40000000005 */
[----:B------:R-:W-:Y:S02]  /*1c850*/  LOP3.LUT R3, R2, 0xffff, RZ, 0xc0, !PT ;  /* 0x0000ffff02037812 */ /* 0x000fe400078ec0ff */
[----:B------:R-:W-:Y:S02]  /*1c860*/  SHF.R.U32.HI R4, RZ, 0x10, R2 ;  /* 0x00000010ff047819 */ /* 0x000fe40000011602 */
[----:B------:R-:W-:Y:S02]  /*1c870*/  PRMT R10, R6, 0x5410, R7 ;  /* 0x00005410060a7816 */ /* 0x000fe40000000007 */
[----:B------:R-:W-:Y:S02]  /*1c880*/  SHF.R.U32.HI R5, RZ, 0x8, R3 ;  /* 0x00000008ff057819 */ /* 0x000fe40000011603 */
[----:B------:R-:W-:-:S02]  /*1c890*/  LOP3.LUT R7, R2, 0xff, RZ, 0xc0, !PT ;  /* 0x000000ff02077812 */ /* 0x000fc400078ec0ff */
[----:B------:R-:W-:Y:S02]  /*1c8a0*/  SHF.R.U32.HI R6, RZ, 0x18, R2 ;  /* 0x00000018ff067819 */ /* 0x000fe40000011602 */
[----:B------:R-:W-:Y:S02]  /*1c8b0*/  LOP3.LUT R3, R4, 0xff, RZ, 0xc0, !PT ;  /* 0x000000ff04037812 */ /* 0x000fe400078ec0ff */
[----:B------:R-:W-:Y:S02]  /*1c8c0*/  HSET2.LE.AND R2, R11, R0, PT ;  /* 0x000000000b027233 */ /* 0x000fe40003803000 */
[----:B------:R-:W-:Y:S02]  /*1c8d0*/  PRMT R5, R7, 0x5410, R5 ;  /* 0x0000541007057816 */ /* 0x000fe40000000005 */
[----:B------:R-:W-:Y:S02]  /*1c8e0*/  PRMT R3, R3, 0x5410, R6 ;  /* 0x0000541003037816 */ /* 0x000fe40000000006 */
[----:B------:R-:W-:-:S02]  /*1c8f0*/  LOP3.LUT R8, R2, R60, RZ, 0xc0, !PT ;  /* 0x0000003c02087212 */ /* 0x000fc400078ec0ff */
[--C-:B------:R-:W-:Y:S02]  /*1c900*/  HSET2.LE.AND R2, R5, R0.reuse, PT ;  /* 0x0000000005027233 */ /* 0x100fe40003803000 */
[--C-:B------:R-:W-:Y:S02]  /*1c910*/  HSET2.LE.AND R3, R3, R0.reuse, PT ;  /* 0x0000000003037233 */ /* 0x100fe40003803000 */
[--C-:B------:R-:W-:Y:S02]  /*1c920*/  HSET2.LE.AND R6, R10, R0.reuse, PT ;  /* 0x000000000a067233 */ /* 0x100fe40003803000 */
[----:B------:R-:W-:Y:S02]  /*1c930*/  HSET2.LE.AND R7, R9, R0, PT ;  /* 0x0000000009077233 */ /* 0x000fe40003803000 */
[----:B------:R-:W-:Y:S02]  /*1c940*/  LOP3.LUT R4, R2, R61, RZ, 0xc0, !PT ;  /* 0x0000003d02047212 */ /* 0x000fe400078ec0ff */
[----:B------:R-:W-:-:S02]  /*1c950*/  LOP3.LUT R5, R3, R232, RZ, 0xc0, !PT ;  /* 0x000000e803057212 */ /* 0x000fc400078ec0ff */
[----:B------:R-:W-:Y:S02]  /*1c960*/  LOP3.LUT R6, R6, R62, RZ, 0xc0, !PT ;  /* 0x0000003e06067212 */ /* 0x000fe400078ec0ff */
[----:B------:R-:W-:Y:S01]  /*1c970*/  LOP3.LUT R7, R7, R63, RZ, 0xc0, !PT ;  /* 0x0000003f07077212 */ /* 0x000fe200078ec0ff */
[----:B------:R-:W-:-:S06]  /*1c980*/  IMAD.MOV.U32 R121, RZ, RZ, R18 ;  /* 0x000000ffff797224 */ /* 0x000fcc00078e0012 */
[----:B-1----:R-:W-:Y:S01]  /*1c990*/  HMMA.16816.F32 R72, R4, R14, R124 ;  /* 0x0000000e0448723c */ /* 0x002fe2000000187c */
[----:B------:R-:W-:Y:S02]  /*1c9a0*/  IMAD.MOV.U32 R122, RZ, RZ, R19 ;  /* 0x000000ffff7a7224 */ /* 0x000fe400078e0013 */
[----:B------:R-:W-:-:S04]  /*1c9b0*/  IMAD.MOV.U32 R120, RZ, RZ, R16 ;  /* 0x000000ffff787224 */ /* 0x000fc800078e0010 */
[----:B------:R-:W-:Y:S02]  /*1c9c0*/  IMAD.MOV.U32 R124, RZ, RZ, R100 ;  /* 0x000000ffff7c7224 */ /* 0x000fe400078e0064 */
[----:B------:R-:W-:Y:S02]  /*1c9d0*/  IMAD.MOV.U32 R125, RZ, RZ, R101 ;  /* 0x000000ffff7d7224 */ /* 0x000fe400078e0065 */
[----:B------:R-:W-:Y:S02]  /*1c9e0*/  IMAD.MOV.U32 R126, RZ, RZ, R102 ;  /* 0x000000ffff7e7224 */ /* 0x000fe400078e0066 */
[----:B------:R-:W-:Y:S02]  /*1c9f0*/  IMAD.MOV.U32 R127, RZ, RZ, R103 ;  /* 0x000000ffff7f7224 */ /* 0x000fe400078e0067 */
[----:B--2---:R-:W-:Y:S01]  /*1ca00*/  HMMA.16816.F32 R100, R4, R28, R80 ;  /* 0x0000001c0464723c */ /* 0x004fe20000001850 */
[----:B------:R-:W-:Y:S02]  /*1ca10*/  IMAD.MOV.U32 R123, RZ, RZ, R17 ;  /* 0x000000ffff7b7224 */ /* 0x000fe400078e0011 */
[----:B------:R-:W-:Y:S01]  /*1ca20*/  IMAD.MOV.U32 R63, RZ, RZ, R22 ;  /* 0x000000ffff3f7224 */ /* 0x000fe200078e0016 */
[----:B------:R-:W1:Y:S01]  /*1ca30*/  LDSM.16.MT88.4 R16, [R190+0x9800] ;  /* 0x00980000be10783b */ /* 0x000e620000004200 */
[----:B------:R-:W-:-:S02]  /*1ca40*/  IMAD.MOV.U32 R62, RZ, RZ, R23 ;  /* 0x000000ffff3e7224 */ /* 0x000fc400078e0017 */
[----:B------:R-:W-:Y:S02]  /*1ca50*/  IMAD.MOV.U32 R80, RZ, RZ, R104 ;  /* 0x000000ffff507224 */ /* 0x000fe400078e0068 */
[----:B------:R-:W-:Y:S02]  /*1ca60*/  IMAD.MOV.U32 R81, RZ, RZ, R105 ;  /* 0x000000ffff517224 */ /* 0x000fe400078e0069 */
[----:B------:R-:W-:Y:S02]  /*1ca70*/  IMAD.MOV.U32 R82, RZ, RZ, R106 ;  /* 0x000000ffff527224 */ /* 0x000fe400078e006a */
[----:B------:R-:W-:Y:S02]  /*1ca80*/  IMAD.MOV.U32 R83, RZ, RZ, R107 ;  /* 0x000000ffff537224 */ /* 0x000fe400078e006b */
[----:B------:R-:W-:Y:S01]  /*1ca90*/  HMMA.16816.F32 R104, R4, R30, R76 ;  /* 0x0000001e0468723c */ /* 0x000fe2000000184c */
[----:B------:R-:W-:Y:S02]  /*1caa0*/  IMAD.MOV.U32 R9, RZ, RZ, R20 ;  /* 0x000000ffff097224 */ /* 0x000fe400078e0014 */
[----:B------:R-:W-:-:S02]  /*1cab0*/  IMAD.MOV.U32 R10, RZ, RZ, R21 ;  /* 0x000000ffff0a7224 */ /* 0x000fc400078e0015 */
[----:B------:R-:W2:Y:S02]  /*1cac0*/  LDSM.16.MT88.4 R20, [R188+0x9800] ;  /* 0x00980000bc14783b */ /* 0x000ea40000004200 */
[----:B------:R-:W-:Y:S02]  /*1cad0*/  IMAD.MOV.U32 R78, RZ, RZ, R34 ;  /* 0x000000ffff4e7224 */ /* 0x000fe400078e0022 */
[----:B------:R-:W-:Y:S02]  /*1cae0*/  IMAD.MOV.U32 R79, RZ, RZ, R35 ;  /* 0x000000ffff4f7224 */ /* 0x000fe400078e0023 */
[----:B------:R-:W3:Y:S01]  /*1caf0*/  LDSM.16.MT88.4 R32, [R190+0xb800] ;  /* 0x00b80000be20783b */ /* 0x000ee20000004200 */
[----:B------:R-:W-:-:S05]  /*1cb00*/  HSET2.LE.AND R2, R40, R0, PT ;  /* 0x0000000028027233 */ /* 0x000fca0003803000 */
[----:B------:R-:W-:Y:S02]  /*1cb10*/  LOP3.LUT R9, R2, R9, RZ, 0xc0, !PT ;  /* 0x0000000902097212 */ /* 0x000fe400078ec0ff */
[--C-:B------:R-:W-:Y:S01]  /*1cb20*/  HSET2.LE.AND R2, R49, R0.reuse, PT ;  /* 0x0000000031027233 */ /* 0x100fe20003803000 */
[----:B------:R-:W-:Y:S01]  /*1cb30*/  IMAD.MOV.U32 R11, RZ, RZ, R119 ;  /* 0x000000ffff0b7224 */ /* 0x000fe200078e0077 */
[----:B------:R-:W-:-:S03]  /*1cb40*/  HSET2.LE.AND R3, R43, R0, PT ;  /* 0x000000002b037233 */ /* 0x000fc60003803000 */
[----:B------:R-:W-:Y:S02]  /*1cb50*/  LOP3.LUT R10, R2, R10, RZ, 0xc0, !PT ;  /* 0x0000000a020a7212 */ /* 0x000fe400078ec0ff */
[----:B------:R-:W-:Y:S02]  /*1cb60*/  LOP3.LUT R2, R41, UR25, R48, 0x96, !PT ;  /* 0x0000001929027c12 */ /* 0x000fe4000f8e9630 */
[----:B------:R-:W-:-:S03]  /*1cb70*/  LOP3.LUT R11, R3, R11, RZ, 0xc0, !PT ;  /* 0x0000000b030b7212 */ /* 0x000fc600078ec0ff */
[----:B------:R-:W-:Y:S01]  /*1cb80*/  IMAD.WIDE.U32 R2, R2, -0x2daee0ad, RZ ;  /* 0xd2511f5302027825 */ /* 0x000fe200078e00ff */
[C---:B-1----:R-:W-:Y:S03]  /*1cb90*/  HMMA.16816.F32 R160, R4.reuse, R16, R160 ;  /* 0x0000001004a0723c */ /* 0x042fe600000018a0 */
[----:B------:R-:W-:Y:S02]  /*1cba0*/  IMAD.MOV.U32 R61, RZ, RZ, R116 ;  /* 0x000000ffff3d7224 */ /* 0x000fe400078e0074 */
[----:B------:R-:W-:Y:S01]  /*1cbb0*/  IMAD.MOV.U32 R60, RZ, RZ, R117 ;  /* 0x000000ffff3c7224 */ /* 0x000fe200078e0075 */
[----:B------:R-:W-:Y:S01]  /*1cbc0*/  HMMA.16816.F32 R156, R4, R18, R156 ;  /* 0x00000012049c723c */ /* 0x000fe2000000189c */
[----:B------:R-:W-:-:S05]  /*1cbd0*/  IMAD.MOV.U32 R232, RZ, RZ, R118 ;  /* 0x000000ffffe87224 */ /* 0x000fca00078e0076 */
[C---:B------:R-:W-:Y:S06]  /*1cbe0*/  HMMA.16816.F32 R68, R4.reuse, R12, R68 ;  /* 0x0000000c0444723c */ /* 0x040fec0000001844 */
[C---:B--2---:R-:W-:Y:S06]  /*1cbf0*/  HMMA.16816.F32 R168, R4.reuse, R20, R168 ;  /* 0x0000001404a8723c */ /* 0x044fec00000018a8 */
[C---:B------:R-:W-:Y:S06]  /*1cc00*/  HMMA.16816.F32 R164, R4.reuse, R22, R164 ;  /* 0x0000001604a4723c */ /* 0x040fec00000018a4 */
[C---:B------:R-:W-:Y:S06]  /*1cc10*/  HMMA.16816.F32 R84, R4.reuse, R24, R84 ;  /* 0x000000180454723c */ /* 0x040fec0000001854 */
[C---:B------:R-:W-:Y:S06]  /*1cc20*/  HMMA.16816.F32 R88, R4.reuse, R26, R88 ;  /* 0x0000001a0458723c */ /* 0x040fec0000001858 */
[C---:B---3--:R-:W-:Y:S06]  /*1cc30*/  HMMA.16816.F32 R116, R4.reuse, R32, R64 ;  /* 0x000000200474723c */ /* 0x048fec0000001840 */
[----:B------:R-:W-:Y:S06]  /*1cc40*/  HMMA.16816.F32 R56, R4, R34, R56 ;  /* 0x000000220438723c */ /* 0x000fec0000001838 */
[----:B------:R-:W-:Y:S01]  /*1cc50*/  HMMA.16816.F32 R136, R8, R12, R136 ;  /* 0x0000000c0888723c */ /* 0x000fe20000001888 */
[----:B------:R-:W-:-:S02]  /*1cc60*/  LOP3.LUT R4, R2, 0xffff, RZ, 0xc0, !PT ;  /* 0x0000ffff02047812 */ /* 0x000fc400078ec0ff */
[--C-:B------:R-:W-:Y:S02]  /*1cc70*/  SHF.R.U32.HI R5, RZ, 0x10, R2.reuse ;  /* 0x00000010ff057819 */ /* 0x100fe40000011602 */
[----:B------:R-:W-:Y:S02]  /*1cc80*/  SHF.R.U32.HI R7, RZ, 0x18, R2 ;  /* 0x00000018ff077819 */ /* 0x000fe40000011602 */
[----:B------:R-:W-:Y:S02]  /*1cc90*/  LOP3.LUT R12, R2, 0xff, RZ, 0xc0, !PT ;  /* 0x000000ff020c7812 */ /* 0x000fe400078ec0ff */
[----:B------:R-:W-:Y:S02]  /*1cca0*/  LOP3.LUT R2, R3, UR33, R42, 0x96, !PT ;  /* 0x0000002103027c12 */ /* 0x000fe4000f8e962a */
[----:B------:R-:W-:Y:S02]  /*1ccb0*/  SHF.R.U32.HI R6, RZ, 0x8, R4 ;  /* 0x00000008ff067819 */ /* 0x000fe40000011604 */
[----:B------:R-:W-:-:S02]  /*1ccc0*/  LOP3.LUT R4, R5, 0xff, RZ, 0xc0, !PT ;  /* 0x000000ff05047812 */ /* 0x000fc400078ec0ff */
[----:B------:R-:W-:Y:S02]  /*1ccd0*/  LOP3.LUT R3, R2, 0xffff, RZ, 0xc0, !PT ;  /* 0x0000ffff02037812 */ /* 0x000fe400078ec0ff */
[----:B------:R-:W-:Y:S02]  /*1cce0*/  PRMT R12, R12, 0x5410, R6 ;  /* 0x000054100c0c7816 */ /* 0x000fe40000000006 */
[----:B------:R-:W-:Y:S02]  /*1ccf0*/  PRMT R7, R4, 0x5410, R7 ;  /* 0x0000541004077816 */ /* 0x000fe40000000007 */
[--C-:B------:R-:W-:Y:S02]  /*1cd00*/  SHF.R.U32.HI R4, RZ, 0x10, R2.reuse ;  /* 0x00000010ff047819 */ /* 0x100fe40000011602 */
[----:B------:R-:W-:Y:S02]  /*1cd10*/  LOP3.LUT R6, R2, 0xff, RZ, 0xc0, !PT ;  /* 0x000000ff02067812 */ /* 0x000fe400078ec0ff */
[----:B------:R-:W-:-:S02]  /*1cd20*/  SHF.R.U32.HI R5, RZ, 0x18, R2 ;  /* 0x00000018ff057819 */ /* 0x000fc40000011602 */
[----:B------:R-:W-:Y:S02]  /*1cd30*/  SHF.R.U32.HI R2, RZ, 0x8, R3 ;  /* 0x00000008ff027819 */ /* 0x000fe40000011603 */
[----:B------:R-:W-:Y:S02]  /*1cd40*/  LOP3.LUT R3, R4, 0xff, RZ, 0xc0, !PT ;  /* 0x000000ff04037812 */ /* 0x000fe400078ec0ff */
[----:B------:R-:W-:Y:S02]  /*1cd50*/  PRMT R2, R6, 0x5410, R2 ;  /* 0x0000541006027816 */ /* 0x000fe40000000002 */
[----:B------:R-:W-:-:S03]  /*1cd60*/  PRMT R3, R3, 0x5410, R5 ;  /* 0x0000541003037816 */ /* 0x000fc60000000005 */
[----:B------:R-:W-:-:S05]  /*1cd70*/  HSET2.LE.AND R2, R2, R0, PT ;  /* 0x0000000002027233 */ /* 0x000fca0003803000 */
[----:B------:R-:W-:Y:S02]  /*1cd80*/  LOP3.LUT R120, R2, R120, RZ, 0xc0, !PT ;  /* 0x0000007802787212 */ /* 0x000fe400078ec0ff */
[--C-:B------:R-:W-:Y:S02]  /*1cd90*/  HSET2.LE.AND R2, R3, R0.reuse, PT ;  /* 0x0000000003027233 */ /* 0x100fe40003803000 */
[----:B------:R-:W-:-:S03]  /*1cda0*/  HSET2.LE.AND R3, R12, R0, PT ;  /* 0x000000000c037233 */ /* 0x000fc60003803000 */
[----:B------:R-:W-:Y:S02]  /*1cdb0*/  LOP3.LUT R121, R2, R121, RZ, 0xc0, !PT ;  /* 0x0000007902797212 */ /* 0x000fe400078ec0ff */
[----:B------:R-:W-:Y:S02]  /*1cdc0*/  LOP3.LUT R2, R55, UR25, R50, 0x96, !PT ;  /* 0x0000001937027c12 */ /* 0x000fe4000f8e9632 */
[----:B------:R-:W-:Y:S02]  /*1cdd0*/  HSET2.LE.AND R4, R7, R0, PT ;  /* 0x0000000007047233 */ /* 0x000fe40003803000 */
[----:B------:R-:W-:Y:S01]  /*1cde0*/  LOP3.LUT R122, R3, R122, RZ, 0xc0, !PT ;  /* 0x0000007a037a7212 */ /* 0x000fe200078ec0ff */
[----:B------:R-:W-:Y:S01]  /*1cdf0*/  IMAD.WIDE.U32 R2, R2, -0x2daee0ad, RZ ;  /* 0xd2511f5302027825 */ /* 0x000fe200078e00ff */
[----:B------:R-:W-:Y:S01]  /*1ce00*/  HMMA.16816.F32 R152, R8, R20, R152 ;  /* 0x000000140898723c */ /* 0x000fe20000001898 */
[----:B------:R-:W-:-:S03]  /*1ce10*/  LOP3.LUT R123, R4, R123, RZ, 0xc0, !PT ;  /* 0x0000007b047b7212 */ /* 0x000fc600078ec0ff */
[----:B------:R-:W-:Y:S01]  /*1ce20*/  LOP3.LUT R4, R3, UR33, R52, 0x96, !PT ;  /* 0x0000002103047c12 */ /* 0x000fe2000f8e9634 */
[----:B------:R-:W-:Y:S01]  /*1ce30*/  IMAD.MOV.U32 R13, RZ, RZ, R63 ;  /* 0x000000ffff0d7224 */ /* 0x000fe200078e003f */
[----:B------:R-:W-:Y:S01]  /*1ce40*/  HMMA.16816.F32 R20, R8, R22, R228 ;  /* 0x000000160814723c */ /* 0x000fe200000018e4 */
[C---:B------:R-:W-:Y:S01]  /*1ce50*/  LOP3.LUT R3, R2.reuse, 0xffff, RZ, 0xc0, !PT ;  /* 0x0000ffff02037812 */ /* 0x040fe200078ec0ff */
[----:B------:R-:W-:Y:S01]  /*1ce60*/  IMAD.MOV.U32 R65, RZ, RZ, R80 ;  /* 0x000000ffff417224 */ /* 0x000fe200078e0050 */
[----:B------:R-:W-:Y:S01]  /*1ce70*/  LOP3.LUT R5, R2, 0xff, RZ, 0xc0, !PT ;  /* 0x000000ff02057812 */ /* 0x000fe200078ec0ff */
[----:B------:R-:W-:-:S03]  /*1ce80*/  IMAD.MOV.U32 R64, RZ, RZ, R81 ;  /* 0x000000ffff407224 */ /* 0x000fc600078e0051 */
[----:B------:R-:W-:Y:S02]  /*1ce90*/  IMAD.MOV.U32 R230, RZ, RZ, R60 ;  /* 0x000000ffffe67224 */ /* 0x000fe400078e003c */
[----:B------:R-:W-:Y:S02]  /*1cea0*/  IMAD.MOV.U32 R229, RZ, RZ, R61 ;  /* 0x000000ffffe57224 */ /* 0x000fe400078e003d */
[----:B------:R-:W-:Y:S02]  /*1ceb0*/  IMAD.MOV.U32 R228, RZ, RZ, R62 ;  /* 0x000000ffffe47224 */ /* 0x000fe400078e003e */
[----:B------:R-:W-:Y:S01]  /*1cec0*/  HMMA.16816.F32 R60, R8, R14, R108 ;  /* 0x0000000e083c723c */ /* 0x000fe2000000186c */
[----:B------:R-:W-:Y:S01]  /*1ced0*/  IMAD.MOV.U32 R231, RZ, RZ, R82 ;  /* 0x000000ffffe77224 */ /* 0x000fe200078e0052 */
[----:B------:R-:W-:-:S05]  /*1cee0*/  SHF.R.U32.HI R3, RZ, 0x8, R3 ;  /* 0x00000008ff037819 */ /* 0x000fca0000011603 */
[----:B------:R-:W-:Y:S02]  /*1cef0*/  IMAD.MOV.U32 R111, RZ, RZ, R83 ;  /* 0x000000ffff6f7224 */ /* 0x000fe400078e0053 */
[C---:B------:R-:W-:Y:S01]  /*1cf00*/  HMMA.16816.F32 R80, R8.reuse, R24, R112 ;  /* 0x000000180850723c */ /* 0x040fe20000001870 */
[----:B----4-:R-:W-:Y:S05]  /*1cf10*/  STG.E.U16 desc[UR22][R38.64+-0x100], R208 ;  /* 0xffff00d026007986 */ /* 0x010fea000c101516 */
[C---:B------:R-:W-:Y:S01]  /*1cf20*/  HMMA.16816.F32 R24, R8.reuse, R26, R96 ;  /* 0x0000001a0818723c */ /* 0x040fe20000001860 */
[----:B------:R-:W-:Y:S05]  /*1cf30*/  STG.E.U16 desc[UR22][R38.64+-0xfe], R207 ;  /* 0xffff02cf26007986 */ /* 0x000fea000c101516 */
[C---:B------:R-:W-:Y:S01]  /*1cf40*/  HMMA.16816.F32 R144, R8.reuse, R16, R144 ;  /* 0x000000100890723c */ /* 0x040fe20000001890 */
[----:B------:R-:W-:Y:S05]  /*1cf50*/  STG.E.U16 desc[UR22][R36.64+-0xf0], R247 ;  /* 0xffff10f724007986 */ /* 0x000fea000c101516 */
[C---:B------:R-:W-:Y:S01]  /*1cf60*/  HMMA.16816.F32 R96, R8.reuse, R28, R92 ;  /* 0x0000001c0860723c */ /* 0x040fe2000000185c */
[----:B------:R-:W-:Y:S05]  /*1cf70*/  STG.E.U16 desc[UR22][R36.64+-0xee], R246 ;  /* 0xffff12f624007986 */ /* 0x000fea000c101516 */
[----:B------:R-:W-:Y:S01]  /*1cf80*/  HMMA.16816.F32 R112, R8, R32, R212 ;  /* 0x000000200870723c */ /* 0x000fe200000018d4 */
[----:B------:R-:W-:Y:S01]  /*1cf90*/  IMAD.MOV.U32 R67, RZ, RZ, R78 ;  /* 0x000000ffff437224 */ /* 0x000fe200078e004e */
[----:B------:R-:W-:Y:S01]  /*1cfa0*/  SHF.R.U32.HI R6, RZ, 0x10, R2 ;  /* 0x00000010ff067819 */ /* 0x000fe20000011602 */
[----:B------:R-:W-:-:S03]  /*1cfb0*/  IMAD.MOV.U32 R66, RZ, RZ, R79 ;  /* 0x000000ffff427224 */ /* 0x000fc600078e004f */
[----:B------:R-:W-:Y:S01]  /*1cfc0*/  HMMA.16816.F32 R16, R8, R18, R148 ;  /* 0x000000120810723c */ /* 0x000fe20000001894 */
[----:B------:R-:W-:Y:S01]  /*1cfd0*/  IMAD.MOV.U32 R48, RZ, RZ, R111 ;  /* 0x000000ffff307224 */ /* 0x000fe200078e006f */
[----:B------:R-:W-:-:S04]  /*1cfe0*/  SHF.R.U32.HI R7, RZ, 0x18, R2 ;  /* 0x00000018ff077819 */ /* 0x000fc80000011602 */
[----:B------:R-:W-:Y:S01]  /*1cff0*/  HMMA.16816.F32 R28, R8, R30, R140 ;  /* 0x0000001e081c723c */ /* 0x000fe2000000188c */
[----:B------:R-:W-:Y:S01]  /*1d000*/  STG.E.U16 desc[UR22][R46.64+-0xf0], R244 ;  /* 0xffff10f42e007986 */ /* 0x000fe2000c101516 */
[----:B------:R-:W-:-:S03]  /*1d010*/  IMAD.MOV.U32 R49, RZ, RZ, R13 ;  /* 0x000000ffff317224 */ /* 0x000fc600078e000d */
[----:B------:R-:W-:Y:S01]  /*1d020*/  LDSM.16.MT88.4 R92, [R190+0xac00] ;  /* 0x00ac0000be5c783b */ /* 0x000fe20000004200 */
[----:B------:R-:W-:Y:S01]  /*1d030*/  HMMA.16816.F32 R32, R8, R34, R132 ;  /* 0x000000220820723c */ /* 0x000fe20000001884 */
[----:B------:R-:W-:Y:S02]  /*1d040*/  LOP3.LUT R2, R4, 0xffff, RZ, 0xc0, !PT ;  /* 0x0000ffff04027812 */ /* 0x000fe400078ec0ff */
[----:B------:R-:W-:Y:S04]  /*1d050*/  STG.E.U16 desc[UR22][R46.64+-0xee], R245 ;  /* 0xffff12f52e007986 */ /* 0x000fe8000c101516 */
[----:B------:R-:W-:Y:S01]  /*1d060*/  PRMT R8, R5, 0x5410, R3 ;  /* 0x0000541005087816 */ /* 0x000fe20000000003 */
[----:B------:R-:W1:Y:S01]  /*1d070*/  LDSM.16.MT88.4 R148, [R188+0x9c00] ;  /* 0x009c0000bc94783b */ /* 0x000e620000004200 */
[----:B------:R-:W-:-:S02]  /*1d080*/  SHF.R.U32.HI R3, RZ, 0x10, R4 ;  /* 0x00000010ff037819 */ /* 0x000fc40000011604 */
[----:B------:R-:W-:Y:S01]  /*1d090*/  LOP3.LUT R5, R4, 0xff, RZ, 0xc0, !PT ;  /* 0x000000ff04057812 */ /* 0x000fe200078ec0ff */
[----:B------:R-:W2:Y:S01]  /*1d0a0*/  LDSM.16.MT88.4 R140, [R190+0x9c00] ;  /* 0x009c0000be8c783b */ /* 0x000ea20000004200 */
[----:B------:R-:W-:Y:S02]  /*1d0b0*/  SHF.R.U32.HI R4, RZ, 0x18, R4 ;  /* 0x00000018ff047819 */ /* 0x000fe40000011604 */
[----:B------:R-:W-:Y:S01]  /*1d0c0*/  LOP3.LUT R3, R3, 0xff, RZ, 0xc0, !PT ;  /* 0x000000ff03037812 */ /* 0x000fe200078ec0ff */
[----:B------:R-:W3:Y:S04]  /*1d0d0*/  LDSM.16.MT88.4 R76, [R188+0xac00] ;  /* 0x00ac0000bc4c783b */ /* 0x000ee80000004200 */
[----:B------:R-:W4:Y:S04]  /*1d0e0*/  LDSM.16.MT88.4 R108, [R188+0xbc00] ;  /* 0x00bc0000bc6c783b */ /* 0x000f280000004200 */
[----:B------:R-:W-:Y:S04]  /*1d0f0*/  STG.E.U16 desc[UR22][R44.64+-0xf0], R206 ;  /* 0xffff10ce2c007986 */ /* 0x000fe8000c101516 */
[----:B------:R-:W-:Y:S04]  /*1d100*/  STG.E.U16 desc[UR22][R44.64+-0xee], R205 ;  /* 0xffff12cd2c007986 */ /* 0x000fe8000c101516 */
[----:B------:R-:W4:Y:S04]  /*1d110*/  LDSM.16.MT88.4 R12, [R190+0xbc00] ;  /* 0x00bc0000be0c783b */ /* 0x000f280000004200 */
[----:B------:R-:W-:Y:S04]  /*1d120*/  STG.E.U16 desc[UR22][R38.64+-0xf0], R204 ;  /* 0xffff10cc26007986 */ /* 0x000fe8000c101516 */
[----:B------:R-:W-:Y:S01]  /*1d130*/  STG.E.U16 desc[UR22][R38.64+-0xee], R203 ;  /* 0xffff12cb26007986 */ /* 0x000fe2000c101516 */
[----:B------:R-:W-:-:S03]  /*1d140*/  PRMT R3, R3, 0x5410, R4 ;  /* 0x0000541003037816 */ /* 0x000fc60000000004 */
[----:B------:R-:W-:Y:S04]  /*1d150*/  STG.E.U16 desc[UR22][R36.64+-0xe0], R243 ;  /* 0xffff20f324007986 */ /* 0x000fe8000c101516 */
[----:B------:R-:W-:Y:S01]  /*1d160*/  STG.E.U16 desc[UR22][R36.64+-0xde], R242 ;  /* 0xffff22f224007986 */ /* 0x000fe2000c101516 */
[----:B------:R-:W-:-:S03]  /*1d170*/  HSET2.LE.AND R4, R8, R0, PT ;  /* 0x0000000008047233 */ /* 0x000fc60003803000 */
[----:B------:R-:W-:Y:S04]  /*1d180*/  STG.E.U16 desc[UR22][R46.64+-0xe0], R240 ;  /* 0xffff20f02e007986 */ /* 0x000fe8000c101516 */
[----:B------:R-:W-:Y:S04]  /*1d190*/  STG.E.U16 desc[UR22][R46.64+-0xde], R241 ;  /* 0xffff22f12e007986 */ /* 0x000fe8000c101516 */
[----:B------:R-:W-:Y:S04]  /*1d1a0*/  STG.E.U16 desc[UR22][R44.64+-0xe0], R202 ;  /* 0xffff20ca2c007986 */ /* 0x000fe8000c101516 */
[----:B------:R-:W-:Y:S04]  /*1d1b0*/  STG.E.U16 desc[UR22][R44.64+-0xde], R201 ;  /* 0xffff22c92c007986 */ /* 0x000fe8000c101516 */
[----:B------:R-:W-:Y:S04]  /*1d1c0*/  STG.E.U16 desc[UR22][R38.64+-0xe0], R200 ;  /* 0xffff20c826007986 */ /* 0x000fe8000c101516 */
[----:B------:R-:W-:Y:S04]  /*1d1d0*/  STG.E.U16 desc[UR22][R38.64+-0xde], R199 ;  /* 0xffff22c726007986 */ /* 0x000fe8000c101516 */
[----:B------:R-:W-:Y:S04]  /*1d1e0*/  STG.E.U16 desc[UR22][R36.64+-0xd0], R239 ;  /* 0xffff30ef24007986 */ /* 0x000fe8000c101516 */
[----:B------:R-:W-:Y:S04]  /*1d1f0*/  STG.E.U16 desc[UR22][R36.64+-0xce], R238 ;  /* 0xffff32ee24007986 */ /* 0x000fe8000c101516 */
[----:B------:R2:W-:Y:S04]  /*1d200*/  STG.E.U16 desc[UR22][R46.64+-0xd0], R236 ;  /* 0xffff30ec2e007986 */ /* 0x0005e8000c101516 */
[----:B------:R-:W-:Y:S01]  /*1d210*/  STG.E.U16 desc[UR22][R46.64+-0xce], R235 ;  /* 0xffff32eb2e007986 */ /* 0x000fe2000c101516 */
[----:B------:R-:W-:-:S03]  /*1d220*/  LOP3.LUT R126, R4, R126, RZ, 0xc0, !PT ;  /* 0x0000007e047e7212 */ /* 0x000fc600078ec0ff */
[----:B------:R-:W-:Y:S04]  /*1d230*/  STG.E.U16 desc[UR22][R44.64+-0xd0], R198 ;  /* 0xffff30c62c007986 */ /* 0x000fe8000c101516 */
[----:B------:R-:W-:Y:S01]  /*1d240*/  STG.E.U16 desc[UR22][R44.64+-0xce], R197 ;  /* 0xffff32c52c007986 */ /* 0x000fe2000c101516 */
[----:B------:R-:W-:-:S03]  /*1d250*/  FADD.FTZ R4, R230, R229 ;  /* 0x000000e5e6047221 */ /* 0x000fc60000010000 */
[----:B------:R-:W-:Y:S04]  /*1d260*/  STG.E.U16 desc[UR22][R38.64+-0xd0], R196 ;  /* 0xffff30c426007986 */ /* 0x000fe8000c101516 */
[----:B------:R-:W-:Y:S04]  /*1d270*/  STG.E.U16 desc[UR22][R38.64+-0xce], R194 ;  /* 0xffff32c226007986 */ /* 0x000fe8000c101516 */
[----:B------:R3:W-:Y:S04]  /*1d280*/  STG.E.U16 desc[UR22][R36.64+-0xc0], R234 ;  /* 0xffff40ea24007986 */ /* 0x0007e8000c101516 */
[----:B------:R1:W-:Y:S04]  /*1d290*/  STG.E.U16 desc[UR22][R36.64+-0xbe], R227 ;  /* 0xffff42e324007986 */ /* 0x0003e8000c101516 */
[----:B------:R1:W-:Y:S04]  /*1d2a0*/  STG.E.U16 desc[UR22][R46.64+-0xc0], R225 ;  /* 0xffff40e12e007986 */ /* 0x0003e8000c101516 */
[----:B------:R1:W-:Y:S04]  /*1d2b0*/  STG.E.U16 desc[UR22][R46.64+-0xbe], R226 ;  /* 0xffff42e22e007986 */ /* 0x0003e8000c101516 */
[----:B------:R1:W-:Y:S04]  /*1d2c0*/  STG.E.U16 desc[UR22][R44.64+-0xc0], R187 ;  /* 0xffff40bb2c007986 */ /* 0x0003e8000c101516 */
[----:B------:R1:W-:Y:S01]  /*1d2d0*/  STG.E.U16 desc[UR22][R44.64+-0xbe], R186 ;  /* 0xffff42ba2c007986 */ /* 0x0003e2000c101516 */
[----:B------:R-:W-:-:S03]  /*1d2e0*/  FADD.FTZ R4, R65, R4 ;  /* 0x0000000441047221 */ /* 0x000fc60000010000 */
[----:B------:R1:W-:Y:S04]  /*1d2f0*/  STG.E.U16 desc[UR22][R38.64+-0xc0], R175 ;  /* 0xffff40af26007986 */ /* 0x0003e8000c101516 */
[----:B------:R1:W-:Y:S01]  /*1d300*/  STG.E.U16 desc[UR22][R38.64+-0xbe], R174 ;  /* 0xffff42ae26007986 */ /* 0x0003e2000c101516 */
[----:B------:R-:W-:-:S03]  /*1d310*/  SHF.R.U32.HI R2, RZ, 0x8, R2 ;  /* 0x00000008ff027819 */ /* 0x000fc60000011602 */
[----:B------:R1:W-:Y:S04]  /*1d320*/  STG.E.U16 desc[UR22][R36.64+-0xb0], R224 ;  /* 0xffff50e024007986 */ /* 0x0003e8000c101516 */
[----:B------:R1:W-:Y:S01]  /*1d330*/  STG.E.U16 desc[UR22][R36.64+-0xae], R223 ;  /* 0xffff52df24007986 */ /* 0x0003e2000c101516 */
[----:B------:R-:W-:-:S03]  /*1d340*/  LOP3.LUT R6, R6, 0xff, RZ, 0xc0, !PT ;  /* 0x000000ff06067812 */ /* 0x000fc600078ec0ff */
[----:B------:R1:W-:Y:S04]  /*1d350*/  STG.E.U16 desc[UR22][R46.64+-0xb0], R222 ;  /* 0xffff50de2e007986 */ /* 0x0003e8000c101516 */
[----:B------:R1:W-:Y:S04]  /*1d360*/  STG.E.U16 desc[UR22][R46.64+-0xae], R221 ;  /* 0xffff52dd2e007986 */ /* 0x0003e8000c101516 */
[----:B------:R1:W-:Y:S04]  /*1d370*/  STG.E.U16 desc[UR22][R44.64+-0xb0], R185 ;  /* 0xffff50b92c007986 */ /* 0x0003e8000c101516 */
[----:B------:R1:W-:Y:S01]  /*1d380*/  STG.E.U16 desc[UR22][R44.64+-0xae], R183 ;  /* 0xffff52b72c007986 */ /* 0x0003e2000c101516 */
[----:B------:R-:W-:-:S03]  /*1d390*/  FADD.FTZ R4, R67, R4 ;  /* 0x0000000443047221 */ /* 0x000fc60000010000 */
[----:B------:R1:W-:Y:S04]  /*1d3a0*/  STG.E.U16 desc[UR22][R38.64+-0xb0], R184 ;  /* 0xffff50b826007986 */ /* 0x0003e8000c101516 */
[----:B------:R1:W-:Y:S01]  /*1d3b0*/  STG.E.U16 desc[UR22][R38.64+-0xae], R182 ;  /* 0xffff52b626007986 */ /* 0x0003e2000c101516 */
[----:B------:R-:W-:-:S03]  /*1d3c0*/  PRMT R2, R5, 0x5410, R2 ;  /* 0x0000541005027816 */ /* 0x000fc60000000002 */
[----:B------:R1:W-:Y:S04]  /*1d3d0*/  STG.E.U16 desc[UR22][R36.64+-0xa0], R220 ;  /* 0xffff60dc24007986 */ /* 0x0003e8000c101516 */
[----:B------:R1:W-:Y:S01]  /*1d3e0*/  STG.E.U16 desc[UR22][R36.64+-0x9e], R219 ;  /* 0xffff62db24007986 */ /* 0x0003e2000c101516 */
[----:B------:R-:W-:-:S03]  /*1d3f0*/  PRMT R6, R6, 0x5410, R7 ;  /* 0x0000541006067816 */ /* 0x000fc60000000007 */
[----:B------:R1:W-:Y:S04]  /*1d400*/  STG.E.U16 desc[UR22][R46.64+-0xa0], R218 ;  /* 0xffff60da2e007986 */ /* 0x0003e8000c101516 */
[----:B------:R1:W-:Y:S04]  /*1d410*/  STG.E.U16 desc[UR22][R46.64+-0x9e], R217 ;  /* 0xffff62d92e007986 */ /* 0x0003e8000c101516 */
[----:B------:R1:W-:Y:S04]  /*1d420*/  STG.E.U16 desc[UR22][R44.64+-0xa0], R181 ;  /* 0xffff60b52c007986 */ /* 0x0003e8000c101516 */
[----:B------:R1:W-:Y:S04]  /*1d430*/  STG.E.U16 desc[UR22][R44.64+-0x9e], R180 ;  /* 0xffff62b42c007986 */ /* 0x0003e8000c101516 */
[----:B------:R1:W-:Y:S04]  /*1d440*/  STG.E.U16 desc[UR22][R38.64+-0xa0], R173 ;  /* 0xffff60ad26007986 */ /* 0x0003e8000c101516 */
[----:B------:R1:W-:Y:S04]  /*1d450*/  STG.E.U16 desc[UR22][R38.64+-0x9e], R172 ;  /* 0xffff62ac26007986 */ /* 0x0003e8000c101516 */
[----:B------:R1:W-:Y:S04]  /*1d460*/  STG.E.U16 desc[UR22][R36.64+-0x90], R216 ;  /* 0xffff70d824007986 */ /* 0x0003e8000c101516 */
[----:B------:R1:W-:Y:S01]  /*1d470*/  STG.E.U16 desc[UR22][R36.64+-0x8e], R211 ;  /* 0xffff72d324007986 */ /* 0x0003e2000c101516 */
[----:B------:R-:W-:-:S03]  /*1d480*/  HSET2.LE.AND R2, R2, R0, PT ;  /* 0x0000000002027233 */ /* 0x000fc60003803000 */
[----:B------:R1:W-:Y:S01]  /*1d490*/  STG.E.U16 desc[UR22][R46.64+-0x90], R210 ;  /* 0xffff70d22e007986 */ /* 0x0003e2000c101516 */
[----:B------:R-:W-:-:S03]  /*1d4a0*/  HSET2.LE.AND R3, R3, R0, PT ;  /* 0x0000000003037233 */ /* 0x000fc60003803000 */
[----:B------:R1:W-:Y:S01]  /*1d4b0*/  STG.E.U16 desc[UR22][R46.64+-0x8e], R209 ;  /* 0xffff72d12e007986 */ /* 0x0003e2000c101516 */
[----:B------:R-:W-:-:S03]  /*1d4c0*/  HSET2.LE.AND R0, R6, R0, PT ;  /* 0x0000000006007233 */ /* 0x000fc60003803000 */
[----:B------:R2:W-:Y:S04]  /*1d4d0*/  STG.E.U16 desc[UR22][R44.64+-0x90], R179 ;  /* 0xffff70b32c007986 */ /* 0x0005e8000c101516 */
[----:B------:R3:W-:Y:S04]  /*1d4e0*/  STG.E.U16 desc[UR22][R44.64+-0x8e], R178 ;  /* 0xffff72b22c007986 */ /* 0x0007e8000c101516 */
[----:B------:R3:W-:Y:S04]  /*1d4f0*/  STG.E.U16 desc[UR22][R38.64+-0x90], R177 ;  /* 0xffff70b126007986 */ /* 0x0007e8000c101516 */
[----:B------:R4:W-:Y:S04]  /*1d500*/  STG.E.U16 desc[UR22][R38.64+-0x8e], R176 ;  /* 0xffff72b026007986 */ /* 0x0009e8000c101516 */
[----:B------:R4:W-:Y:S01]  /*1d510*/  STL [R1+0x6c], R4 ;  /* 0x00006c0401007387 */ /* 0x0009e20000100800 */
[----:B------:R-:W-:Y:S01]  /*1d520*/  LOP3.LUT R124, R2, R124, RZ, 0xc0, !PT ;  /* 0x0000007c027c7212 */ /* 0x000fe200078ec0ff */
[----:B------:R-:W-:Y:S01]  /*1d530*/  FADD.FTZ R2, R49, R48 ;  /* 0x0000003031027221 */ /* 0x000fe20000010000 */
[----:B------:R-:W-:Y:S01]  /*1d540*/  LOP3.LUT R127, R0, R127, RZ, 0xc0, !PT ;  /* 0x0000007f007f7212 */ /* 0x000fe200078ec0ff */
[----:B------:R-:W-:Y:S01]  /*1d550*/  FADD.FTZ R0, R233, R228 ;  /* 0x000000e4e9007221 */ /* 0x000fe20000010000 */
[----:B------:R-:W-:Y:S01]  /*1d560*/  LOP3.LUT R125, R3, R125, RZ, 0xc0, !PT ;  /* 0x0000007d037d7212 */ /* 0x000fe200078ec0ff */
[----:B------:R-:W-:Y:S01]  /*1d570*/  FADD.FTZ R3, R64, R231 ;  /* 0x000000e740037221 */ /* 0x000fe20000010000 */
[----:B------:R-:W-:Y:S01]  /*1d580*/  FADD.FTZ R2, R252, R2 ;  /* 0x00000002fc027221 */ /* 0x000fe20000010000 */
[----:B------:R-:W-:Y:S01]  /*1d590*/  FADD.FTZ R0, R237, R0 ;  /* 0x00000000ed007221 */ /* 0x000fe20000010000 */
[----:B-1----:R-:W-:Y:S01]  /*1d5a0*/  HMMA.16816.F32 R168, R120, R148, R168 ;  /* 0x0000009478a8723c */ /* 0x002fe200000018a8 */
[----:B------:R-:W-:Y:S01]  /*1d5b0*/  FADD.FTZ R3, R66, R3 ;  /* 0x0000000342037221 */ /* 0x000fe20000010000 */
[----:B------:R-:W-:Y:S01]  /*1d5c0*/  FADD.FTZ R2, R250, R2 ;  /* 0x00000002fa027221 */ /* 0x000fe20000010000 */
[----:B------:R-:W-:Y:S01]  /*1d5d0*/  FADD.FTZ R0, R249, R0 ;  /* 0x00000000f9007221 */ /* 0x000fe20000010000 */
[----:B--2---:R-:W-:-:S02]  /*1d5e0*/  IADD3 R236, P1, R36, -0x180, RZ ;  /* 0xfffffe8024ec7810 */ /* 0x004fc40007f3e0ff */
[----:B------:R-:W-:Y:S01]  /*1d5f0*/  HMMA.16816.F32 R164, R120, R150, R164 ;  /* 0x0000009678a4723c */ /* 0x000fe200000018a4 */
[----:B------:R-:W-:-:S05]  /*1d600*/  @UP0 UIADD3 UR44, UR18, -0x4, URZ ;  /* 0xfffffffc122c0890 */ /* 0x000fca000fffe03f */
[----:B------:R-:W-:Y:S01]  /*1d610*/  HMMA.16816.F32 R160, R120, R140, R160 ;  /* 0x0000008c78a0723c */ /* 0x000fe200000018a0 */
[----:B---3--:R-:W-:-:S05]  /*1d620*/  FADD.FTZ R234, R232, R3 ;  /* 0x00000003e8ea7221 */ /* 0x008fca0000010000 */
        /* <DEDUP_REMOVED lines=8> */
[C---:B----4-:R-:W-:Y:S06]  /*1d6b0*/  HMMA.16816.F32 R100, R120.reuse, R108, R100 ;  /* 0x0000006c7864723c */ /* 0x050fec0000001864 */
[----:B------:R-:W-:Y:S06]  /*1d6c0*/  HMMA.16816.F32 R104, R120, R110, R104 ;  /* 0x0000006e7868723c */ /* 0x000fec0000001868 */
[C---:B------:R-:W-:Y:S06]  /*1d6d0*/  HMMA.16816.F32 R152, R124.reuse, R148, R152 ;  /* 0x000000947c98723c */ /* 0x040fec0000001898 */
[C---:B------:R-:W-:Y:S06]  /*1d6e0*/  HMMA.16816.F32 R144, R124.reuse, R140, R144 ;  /* 0x0000008c7c90723c */ /* 0x040fec0000001890 */
[C---:B------:R-:W-:Y:S06]  /*1d6f0*/  HMMA.16816.F32 R136, R124.reuse, R76, R136 ;  /* 0x0000004c7c88723c */ /* 0x040fec0000001888 */
[C---:B------:R-:W-:Y:S06]  /*1d700*/  HMMA.16816.F32 R80, R124.reuse, R92, R80 ;  /* 0x0000005c7c50723c */ /* 0x040fec0000001850 */
[----:B------:R-:W-:Y:S06]  /*1d710*/  HMMA.16816.F32 R96, R124, R108, R96 ;  /* 0x0000006c7c60723c */ /* 0x000fec0000001860 */
[----:B------:R-:W-:Y:S06]  /*1d720*/  HMMA.16816.F32 R116, R120, R12, R116 ;  /* 0x0000000c7874723c */ /* 0x000fec0000001874 */
        /* <DEDUP_REMOVED lines=9> */
[----:B------:R-:W-:-:S15]  /*1d7c0*/  @P0 BRA `(.L_x_570) ;  /* 0x0000000000040947 */ /* 0x000fde0003800000 */
.L_x_563:
[----:B------:R-:W-:-:S12]  /*1d7d0*/  UIADD3 UR44, UR42, -0x1, URZ ;  /* 0xffffffff2a2c7890 */ /* 0x000fd8000fffe03f */
.L_x_570:
[----:B------:R-:W-:-:S13]  /*1d7e0*/  ISETP.LE.AND P0, PT, RZ, UR44, PT ;  /* 0x0000002cff007c0c */ /* 0x000fda000bf03270 */
[----:B------:R-:W-:Y:S05]  /*1d7f0*/  @!P0 BRA `(.L_x_571) ;  /* 0x0000007000848947 */ /* 0x000fea0003800000 */
[----:B------:R-:W2:Y:S01]  /*1d800*/  LDL.LU R6, [R1+0x158] ;  /* 0x0001580001067983 */ /* 0x000ea20000300800 */
[----:B------:R-:W-:Y:S01]  /*1d810*/  ULDC UR6, c[0x0][0x2d0] ;  /* 0x0000b40000067ab9 */ /* 0x000fe20000000800 */
[----:B------:R-:W-:Y:S01]  /*1d820*/  ULDC UR4, c[0x0][0x2d8] ;  /* 0x0000b60000047ab9 */ /* 0x000fe20000000800 */
[----:B------:R-:W1:Y:S01]  /*1d830*/  S2R R2, SR_TID.X ;  /* 0x0000000000027919 */ /* 0x000e620000002100 */
[----:B------:R-:W-:Y:S01]  /*1d840*/  MOV R194, UR12 ;  /* 0x0000000c00c27c02 */ /* 0x000fe20008000f00 */
[----:B-----5:R-:W-:Y:S01]  /*1d850*/  IMAD.MOV.U32 R133, RZ, RZ, R128 ;  /* 0x000000ffff857224 */ /* 0x020fe200078e0080 */
[----:B------:R-:W-:Y:S01]  /*1d860*/  MOV R3, R130 ;  /* 0x0000008200037202 */ /* 0x000fe20000000f00 */
[----:B------:R-:W3:Y:S01]  /*1d870*/  LDL.LU R4, [R1+0x1b0] ;  /* 0x0001b00001047983 */ /* 0x000ee20000300800 */
[----:B------:R-:W-:Y:S01]  /*1d880*/  MOV R132, R129 ;  /* 0x0000008100847202 */ /* 0x000fe20000000f00 */
[----:B------:R-:W-:Y:S02]  /*1d890*/  ULDC UR8, c[0x0][0x2d0] ;  /* 0x0000b40000087ab9 */ /* 0x000fe40000000800 */
[----:B------:R-:W4:Y:S01]  /*1d8a0*/  LDL.LU R5, [R1+0x194] ;  /* 0x0001940001057983 */ /* 0x000f220000300800 */
[----:B------:R-:W-:-:S02]  /*1d8b0*/  USHF.L.U32 UR11, UR4, 0x3, URZ ;  /* 0x00000003040b7899 */ /* 0x000fc4000800063f */
[----:B------:R-:W-:Y:S02]  /*1d8c0*/  UIMAD UR41, UR4, 0x48, URZ ;  /* 0x00000048042978a4 */ /* 0x000fe4000f8e023f */
[----:B------:R-:W-:Y:S02]  /*1d8d0*/  USHF.R.S32.HI UR19, URZ, 0x1f, UR4 ;  /* 0x0000001f3f137899 */ /* 0x000fe40008011404 */
[----:B------:R-:W-:Y:S02]  /*1d8e0*/  UIMAD.WIDE.U32 UR48, UR4, 0x70, URZ ;  /* 0x00000070043078a5 */ /* 0x000fe4000f8e003f */
[----:B------:R-:W-:Y:S02]  /*1d8f0*/  UIMAD UR4, UR4, 0x38, UR11 ;  /* 0x00000038040478a4 */ /* 0x000fe4000f8e020b */
[----:B------:R-:W-:Y:S02]  /*1d900*/  USHF.R.S32.HI UR7, URZ, 0x1f, UR11 ;  /* 0x0000001f3f077899 */ /* 0x000fe4000801140b */
[----:B------:R-:W-:-:S02]  /*1d910*/  UIADD3 UR4, UR4, 0x1, URZ ;  /* 0x0000000104047890 */ /* 0x000fc4000fffe03f */
[----:B------:R-:W-:Y:S02]  /*1d920*/  UIMAD UR19, UR19, 0x70, URZ ;  /* 0x00000070131378a4 */ /* 0x000fe4000f8e023f */
[----:B------:R-:W-:Y:S02]  /*1d930*/  USHF.R.S32.HI UR28, URZ, 0x1f, UR4 ;  /* 0x0000001f3f1c7899 */ /* 0x000fe40008011404 */
[----:B------:R-:W-:Y:S02]  /*1d940*/  USHF.L.U32 UR18, UR11, 0x1, URZ ;  /* 0x000000010b127899 */ /* 0x000fe4000800063f */
[----:B------:R-:W-:Y:S02]  /*1d950*/  USHF.L.U32 UR42, UR41, 0x1, URZ ;  /* 0x00000001292a7899 */ /* 0x000fe4000800063f */
[----:B------:R-:W-:Y:S01]  /*1d960*/  USHF.L.U64.HI UR11, UR11, 0x1, UR7 ;  /* 0x000000010b0b7899 */ /* 0x000fe20008010207 */
[----:B-1----:R-:W-:Y:S01]  /*1d970*/  SHF.R.S32.HI R0, RZ, 0x1f, R2 ;  /* 0x0000001fff007819 */ /* 0x002fe20000011402 */
[----:B------:R-:W-:-:S02]  /*1d980*/  USHF.L.U32 UR29, UR4, 0x1, URZ ;  /* 0x00000001041d7899 */ /* 0x000fc4000800063f */
[----:B------:R-:W-:Y:S01]  /*1d990*/  USHF.L.U64.HI UR28, UR4, 0x1, UR28 ;  /* 0x00000001041c7899 */ /* 0x000fe2000801021c */
[----:B------:R-:W-:Y:S01]  /*1d9a0*/  LEA.HI R0, R0, R2, RZ, 0x2 ;  /* 0x0000000200007211 */ /* 0x000fe200078f10ff */
[----:B------:R-:W-:Y:S01]  /*1d9b0*/  UIADD3 UR19, UR49, UR19, URZ ;  /* 0x0000001331137290 */ /* 0x000fe2000fffe03f */
[----:B------:R-:W-:Y:S02]  /*1d9c0*/  ULDC UR4, c[0x0][0x2ec] ;  /* 0x0000bb0000047ab9 */ /* 0x000fe40000000800 */
[----:B------:R-:W-:-:S05]  /*1d9d0*/  LOP3.LUT R0, R0, 0xfffffffc, RZ, 0xc0, !PT ;  /* 0xfffffffc00007812 */ /* 0x000fca00078ec0ff */
[----:B------:R-:W-:-:S04]  /*1d9e0*/  IMAD.IADD R0, R2, 0x1, -R0 ;  /* 0x0000000102007824 */ /* 0x000fc800078e0a00 */
[----:B------:R-:W-:-:S05]  /*1d9f0*/  IMAD.SHL.U32 R0, R0, 0x8, RZ ;  /* 0x0000000800007824 */ /* 0x000fca00078e00ff */
[----:B------:R-:W-:Y:S01]  /*1da00*/  ISETP.GE.AND P0, PT, R0, UR6, PT ;  /* 0x0000000600007c0c */ /* 0x000fe2000bf06270 */
[----:B------:R-:W-:Y:S01]  /*1da10*/  IMAD.MOV.U32 R0, RZ, RZ, 0x7054 ;  /* 0x00007054ff007424 */ /* 0x000fe200078e00ff */
[----:B------:R-:W-:-:S04]  /*1da20*/  USHF.R.S32.HI UR6, URZ, 0x1f, UR41 ;  /* 0x0000001f3f067899 */ /* 0x000fc80008011429 */
[----:B------:R-:W-:Y:S01]  /*1da30*/  PRMT R194, R194, R0, UR12 ;  /* 0x0000000cc2c27e16 */ /* 0x000fe20008000000 */
[----:B------:R-:W-:Y:S01]  /*1da40*/  IMAD.MOV.U32 R0, RZ, RZ, R131 ;  /* 0x000000ffff007224 */ /* 0x000fe200078e0083 */
[----:B------:R-:W-:-:S03]  /*1da50*/  USHF.L.U64.HI UR41, UR41, 0x1, UR6 ;  /* 0x0000000129297899 */ /* 0x000fc60008010206 */
[----:B------:R-:W-:Y:S02]  /*1da60*/  ULDC.64 UR6, c[0x0][0x248] ;  /* 0x0000920000067ab9 */ /* 0x000fe40000000a00 */
[----:B------:R-:W1:Y:S08]  /*1da70*/  @!P0 LDC.64 R10, c[0x0][0x220] ;  /* 0x00008800ff0a8b82 */ /* 0x000e700000000a00 */
[----:B------:R-:W1:Y:S02]  /*1da80*/  @!P0 LDC.64 R8, c[0x0][0x220] ;  /* 0x00008800ff088b82 */ /* 0x000e640000000a00 */
[----:B-1----:R-:W-:Y:S04]  /*1da90*/  @!P0 STL.64 [R1+0x120], R10 ;  /* 0x0001200a01008387 */ /* 0x002fe80000100a00 */
[----:B------:R1:W-:Y:S01]  /*1daa0*/  @!P0 STL.64 [R1+0x118], R8 ;  /* 0x0001180801008387 */ /* 0x0003e20000100a00 */
[C---:B--2---:R-:W-:Y:S01]  /*1dab0*/  IADD3 R2, R6.reuse, 0x4, RZ ;  /* 0x0000000406027810 */ /* 0x044fe20007ffe0ff */
[----:B-1----:R-:W-:-:S04]  /*1dac0*/  IMAD.WIDE.U32 R8, R6, -0x326172a9, RZ ;  /* 0xcd9e8d5706087825 */ /* 0x002fc800078e00ff */
[----:B------:R-:W-:Y:S01]  /*1dad0*/  IMAD.WIDE.U32 R6, R2, -0x326172a9, RZ ;  /* 0xcd9e8d5702067825 */ /* 0x000fe200078e00ff */
[----:B------:R-:W-:Y:S03]  /*1dae0*/  STL.64 [R1+0x108], R8 ;  /* 0x0001080801007387 */ /* 0x000fe60000100a00 */
[----:B---3--:R-:W-:Y:S01]  /*1daf0*/  IMAD.WIDE.U32 R238, R4, -0x2daee0ad, RZ ;  /* 0xd2511f5304ee7825 */ /* 0x008fe200078e00ff */
[----:B------:R1:W-:Y:S01]  /*1db00*/  STL.64 [R1+0x100], R6 ;  /* 0x0001000601007387 */ /* 0x0003e20000100a00 */
[-C--:B----4-:R-:W-:Y:S02]  /*1db10*/  LOP3.LUT R250, R7, R5.reuse, RZ, 0x3c, !PT ;  /* 0x0000000507fa7212 */ /* 0x090fe400078e3cff */
[----:B------:R-:W-:Y:S01]  /*1db20*/  LOP3.LUT R242, R9, R5, RZ, 0x3c, !PT ;  /* 0x0000000509f27212 */ /* 0x000fe200078e3cff */
[----:B-1----:R-:W2:Y:S04]  /*1db30*/  LDL.LU.64 R6, [R1+0x1a0] ;  /* 0x0001a00001067983 */ /* 0x002ea80000300a00 */
[----:B------:R-:W2:Y:S01]  /*1db40*/  LDL.LU.64 R4, [R1+0x1a8] ;  /* 0x0001a80001047983 */ /* 0x000ea20000300a00 */
[----:B------:R-:W-:-:S04]  /*1db50*/  IMAD.WIDE.U32 R242, R242, -0x2daee0ad, RZ ;  /* 0xd2511f53f2f27825 */ /* 0x000fc800078e00ff */
[----:B------:R-:W-:-:S04]  /*1db60*/  IMAD.WIDE.U32 R250, R250, -0x2daee0ad, RZ ;  /* 0xd2511f53fafa7825 */ /* 0x000fc800078e00ff */
[----:B--2---:R-:W-:-:S05]  /*1db70*/  IMAD.MOV.U32 R5, RZ, RZ, R7 ;  /* 0x000000ffff057224 */ /* 0x004fca00078e0007 */
[----:B------:R1:W-:Y:S01]  /*1db80*/  STL.64 [R1+0x110], R4 ;  /* 0x0001100401007387 */ /* 0x0003e20000100a00 */
[----:B------:R-:W-:Y:S05]  /*1db90*/  BRA `(.L_x_572) ;  /* 0x00000004000c7947 */ /* 0x000fea0003800000 */
.L_x_574:
[----:B------:R-:W2:Y:S01]  /*1dba0*/  LDL.64 R198, [R1+0x138] ;  /* 0x0001380001c67983 */ /* 0x000ea20000100a00 */
[----:B------:R-:W1:Y:S01]  /*1dbb0*/  @!P0 LDC.64 R130, c[0x0][0x218] ;  /* 0x00008600ff828b82 */ /* 0x000e620000000a00 */
[----:B------:R-:W-:Y:S02]  /*1dbc0*/  UIADD3 UR43, UR44, -0x1, URZ ;  /* 0xffffffff2c2b7890 */ /* 0x000fe4000fffe03f */
[----:B------:R-:W3:Y:S02]  /*1dbd0*/  LDL.64 R196, [R1+0x130] ;  /* 0x0001300001c47983 */ /* 0x000ee40000100a00 */
[----:B------:R-:W-:Y:S02]  /*1dbe0*/  USHF.R.S32.HI UR10, URZ, 0x1f, UR43 ;  /* 0x0000001f3f0a7899 */ /* 0x000fe4000801142b */
[----:B------:R4:W-:Y:S01]  /*1dbf0*/  @P0 STS [R195+0x6000], RZ ;  /* 0x006000ffc3000388 */ /* 0x0009e20000000800 */
[----:B------:R-:W5:Y:S01]  /*1dc00*/  @!P4 LDC.64 R176, c[0x0][0x218] ;  /* 0x00008600ffb0cb82 */ /* 0x000f620000000a00 */
[----:B------:R-:W-:Y:S02]  /*1dc10*/  UIMAD UR10, UR10, UR6, URZ ;  /* 0x000000060a0a72a4 */ /* 0x000fe4000f8e023f */
[----:B------:R4:W-:Y:S01]  /*1dc20*/  @P0 STS [R195+0x6004], RZ ;  /* 0x006004ffc3000388 */ /* 0x0009e20000000800 */
[----:B------:R-:W-:Y:S02]  /*1dc30*/  UIMAD.WIDE.U32 UR46, UR43, UR6, URZ ;  /* 0x000000062b2e72a5 */ /* 0x000fe4000f8e003f */
[----:B------:R-:W-:Y:S01]  /*1dc40*/  UIMAD UR10, UR43, UR7, UR10 ;  /* 0x000000072b0a72a4 */ /* 0x000fe2000f8e020a */
[----:B------:R4:W-:Y:S01]  /*1dc50*/  @P0 STS.64 [R195+0x6008], RZ ;  /* 0x006008ffc3000388 */ /* 0x0009e20000000a00 */
[----:B------:R-:W4:Y:S02]  /*1dc60*/  @!P3 LDC.64 R174, c[0x0][0x218] ;  /* 0x00008600ffaebb82 */ /* 0x000f240000000a00 */
[----:B------:R-:W-:Y:S01]  /*1dc70*/  UIADD3 UR10, UR47, UR10, URZ ;  /* 0x0000000a2f0a7290 */ /* 0x000fe2000fffe03f */
[----:B------:R-:W-:Y:S02]  /*1dc80*/  IMAD.U32 R2, RZ, RZ, UR46 ;  /* 0x0000002eff027e24 */ /* 0x000fe4000f8e00ff */
[----:B------:R-:W-:Y:S03]  /*1dc90*/  IMAD.U32 R128, RZ, RZ, UR46 ;  /* 0x0000002eff807e24 */ /* 0x000fe6000f8e00ff */
[----:B------:R-:W-:Y:S01]  /*1dca0*/  IMAD.U32 R129, RZ, RZ, UR10 ;  /* 0x0000000aff817e24 */ /* 0x000fe2000f8e00ff */
[----:B------:R-:W4:Y:S08]  /*1dcb0*/  @!P0 LDC.64 R172, c[0x0][0x218] ;  /* 0x00008600ffac8b82 */ /* 0x000f300000000a00 */
[----:B------:R-:W4:Y:S08]  /*1dcc0*/  @!P4 LDC.64 R134, c[0x0][0x218] ;  /* 0x00008600ff86cb82 */ /* 0x000f300000000a00 */
[----:B------:R-:W4:Y:S01]  /*1dcd0*/  @!P3 LDC.64 R178, c[0x0][0x218] ;  /* 0x00008600ffb2bb82 */ /* 0x000f220000000a00 */
[----:B--2---:R-:W-:Y:S04]  /*1dce0*/  LEA R2, P1, R2, R198, 0x6 ;  /* 0x000000c602027211 */ /* 0x004fe800078230ff */
[----:B---3--:R-:W-:Y:S02]  /*1dcf0*/  LEA.HI.X R129, R128, R197, R129, 0x6, P1 ;  /* 0x000000c580817211 */ /* 0x008fe400008f3481 */
[C---:B-1----:R-:W-:Y:S02]  /*1dd00*/  @!P0 LEA R130, P1, R2.reuse, R130, 0x1 ;  /* 0x0000008202828211 */ /* 0x042fe400078208ff */
[C---:B-----5:R-:W-:Y:S02]  /*1dd10*/  @!P4 LEA R176, P2, R2.reuse, R176, 0x1 ;  /* 0x000000b002b0c211 */ /* 0x060fe400078408ff */
        /* <DEDUP_REMOVED lines=10> */
[C---:B------:R-:W-:Y:S02]  /*1ddc0*/  @!P0 LEA R172, P5, R128.reuse, R172, 0x1 ;  /* 0x000000ac80ac8211 */ /* 0x040fe400078a08ff */
[C---:B------:R-:W-:Y:S01]  /*1ddd0*/  @!P4 LEA R134, P2, R128.reuse, R134, 0x1 ;  /* 0x000000868086c211 */ /* 0x040fe200078408ff */
        /* <DEDUP_REMOVED lines=17> */
[C---:B-1----:R-:W-:Y:S03]  /*1def0*/  @!P3 LEA R130, P1, R128.reuse, R178, 0x1 ;  /* 0x000000b28082b211 */ /* 0x042fe600078208ff */
        /* <DEDUP_REMOVED lines=13> */
.L_x_572:
[----:B-1----:R-:W2:Y:S01]  /*1dfd0*/  LDL R5, [R1+0xfc] ;  /* 0x0000fc0001057983 */ /* 0x002ea20000100800 */
[----:B------:R-:W-:Y:S04]  /*1dfe0*/  DEPBAR.LE SB0, 0x0 ;  /* 0x000080000000791a */ /* 0x000fe80000000000 */
[----:B---3--:R-:W3:Y:S01]  /*1dff0*/  LDL R4, [R1+0x128] ;  /* 0x0001280001047983 */ /* 0x008ee20000100800 */
[----:B------:R-:W-:Y:S02]  /*1e000*/  USHF.R.S32.HI UR10, URZ, 0x1f, UR44 ;  /* 0x0000001f3f0a7899 */ /* 0x000fe4000801142c */
[----:B------:R-:W-:Y:S02]  /*1e010*/  UIMAD UR9, UR24, UR44, URZ ;  /* 0x0000002c180972a4 */ /* 0x000fe4000f8e023f */
[----:B------:R-:W4:Y:S01]  /*1e020*/  LDL.64 R20, [R1+0x110] ;  /* 0x0001100001147983 */ /* 0x000f220000100a00 */
[----:B------:R-:W-:Y:S02]  /*1e030*/  UISETP.GE.AND UP0, UPT, UR44, 0x1, UPT ;  /* 0x000000012c00788c */ /* 0x000fe4000bf06270 */
[----:B------:R-:W-:Y:S02]  /*1e040*/  UIMAD UR9, UR10, UR32, UR9 ;  /* 0x000000200a0972a4 */ /* 0x000fe4000f8e0209 */
[----:B------:R-:W5:Y:S05]  /*1e050*/  LDL R6, [R1+0x120] ;  /* 0x0001200001067983 */ /* 0x000f6a0000100800 */
[----:B------:R-:W5:Y:S05]  /*1e060*/  LDL R2, [R1+0x124] ;  /* 0x0001240001027983 */ /* 0x000f6a0000100800 */
[----:B------:R-:W5:Y:S05]  /*1e070*/  LDL R8, [R1+0x118] ;  /* 0x0001180001087983 */ /* 0x000f6a0000100800 */
[----:B------:R-:W5:Y:S01]  /*1e080*/  LDL R18, [R1+0x11c] ;  /* 0x00011c0001127983 */ /* 0x000f620000100800 */
[----:B------:R-:W-:Y:S06]  /*1e090*/  BAR.SYNC.DEFER_BLOCKING 0x0 ;  /* 0x0000000000007b1d */ /* 0x000fec0000010000 */
[----:B------:R-:W-:Y:S05]  /*1e0a0*/  @P0 STS [R195+0x9000], RZ ;  /* 0x009000ffc3000388 */ /* 0x000fea0000000800 */
[----:B------:R-:W-:Y:S05]  /*1e0b0*/  @P0 STS [R195+0x9004], RZ ;  /* 0x009004ffc3000388 */ /* 0x000fea0000000800 */
[----:B------:R-:W-:Y:S01]  /*1e0c0*/  @P0 STS.64 [R195+0x9008], RZ ;  /* 0x009008ffc3000388 */ /* 0x000fe20000000a00 */
[----:B--2---:R-:W-:Y:S02]  /*1e0d0*/  ISETP.GE.AND P4, PT, R5, UR8, PT ;  /* 0x0000000805007c0c */ /* 0x004fe4000bf86270 */
[----:B---3--:R-:W-:Y:S01]  /*1e0e0*/  ISETP.GE.AND P3, PT, R4, UR8, PT ;  /* 0x0000000804007c0c */ /* 0x008fe2000bf66270 */
[----:B------:R-:W-:Y:S04]  /*1e0f0*/  IMAD.U32 R4, RZ, RZ, UR44 ;  /* 0x0000002cff047e24 */ /* 0x000fe8000f8e00ff */
[----:B----4-:R-:W-:Y:S06]  /*1e100*/  IMAD.WIDE.U32 R4, R4, UR32, R20 ;  /* 0x0000002004047c25 */ /* 0x010fec000f8e0014 */
[----:B------:R-:W1:Y:S01]  /*1e110*/  @!P4 LDC.64 R12, c[0x0][0x220] ;  /* 0x00008800ff0ccb82 */ /* 0x000e620000000a00 */
[----:B------:R-:W-:Y:S01]  /*1e120*/  VIADD R5, R5, UR9 ;  /* 0x0000000905057c36 */ /* 0x000fe20008000000 */
[C---:B-----5:R-:W-:Y:S01]  /*1e130*/  @!P0 LEA R6, P1, R4.reuse, R6, 0x1 ;  /* 0x0000000604068211 */ /* 0x060fe200078208ff */
[----:B------:R-:W-:Y:S03]  /*1e140*/  USHF.L.U32 UR9, UR44, 0x1, URZ ;  /* 0x000000012c097899 */ /* 0x000fe6000800063f */
[C-C-:B------:R-:W-:Y:S02]  /*1e150*/  @!P0 LEA.HI.X R7, R4.reuse, R2, R5.reuse, 0x1, P1 ;  /* 0x0000000204078211 */ /* 0x140fe400008f0c05 */
[----:B------:R-:W2:Y:S01]  /*1e160*/  @!P3 LDC.64 R10, c[0x0][0x220] ;  /* 0x00008800ff0abb82 */ /* 0x000ea20000000a00 */
[C---:B------:R-:W-:Y:S02]  /*1e170*/  IADD3 R2, P5, R4.reuse, UR20, RZ ;  /* 0x0000001404027c10 */ /* 0x040fe4000ffbe0ff */
[----:B------:R-:W-:Y:S01]  /*1e180*/  @!PT LDS RZ, [RZ] ;  /* 0x00000000fffff984 */ /* 0x000fe20000000800 */
[----:B------:R-:W-:Y:S01]  /*1e190*/  @!PT LDS RZ, [RZ] ;  /* 0x00000000fffff984 */ /* 0x000fe20000000800 */
[----:B------:R-:W-:Y:S01]  /*1e1a0*/  @!PT LDS RZ, [RZ] ;  /* 0x00000000fffff984 */ /* 0x000fe20000000800 */
[----:B------:R3:W-:Y:S05]  /*1e1b0*/  @!P0 LDGSTS.E.BYPASS.LTC128B.128 [R195+0x9000], desc[UR22][R6.64] ;  /* 0x0900000006c38fae */ /* 0x0007ea000b901d56 */
[----:B------:R-:W-:Y:S01]  /*1e1c0*/  @P4 STS.128 [R195+0xa000], RZ ;  /* 0x00a000ffc3004388 */ /* 0x000fe20000000c00 */
[----:B------:R-:W3:Y:S01]  /*1e1d0*/  @!P4 LDC.64 R14, c[0x0][0x220] ;  /* 0x00008800ff0ecb82 */ /* 0x000ee20000000a00 */
[C---:B-1----:R-:W-:Y:S07]  /*1e1e0*/  @!P4 LEA R12, P2, R4.reuse, R12, 0x1 ;  /* 0x0000000c040cc211 */ /* 0x042fee00078408ff */
[----:B------:R-:W1:Y:S01]  /*1e1f0*/  @!P3 LDC.64 R16, c[0x0][0x220] ;  /* 0x00008800ff10bb82 */ /* 0x000e620000000a00 */
[C-C-:B------:R-:W-:Y:S02]  /*1e200*/  @!P4 LEA.HI.X R13, R4.reuse, R13, R5.reuse, 0x1, P2 ;  /* 0x0000000d040dc211 */ /* 0x140fe400010f0c05 */
[C---:B--2---:R-:W-:Y:S03]  /*1e210*/  @!P3 LEA R10, P1, R4.reuse, R10, 0x1 ;  /* 0x0000000a040ab211 */ /* 0x044fe600078208ff */
[----:B------:R-:W-:Y:S01]  /*1e220*/  @!PT LDS RZ, [RZ] ;  /* 0x00000000fffff984 */ /* 0x000fe20000000800 */
[----:B------:R-:W-:Y:S01]  /*1e230*/  @!PT LDS RZ, [RZ] ;  /* 0x00000000fffff984 */ /* 0x000fe20000000800 */
[----:B------:R-:W-:Y:S01]  /*1e240*/  @!PT LDS RZ, [RZ] ;  /* 0x00000000fffff984 */ /* 0x000fe20000000800 */
[----:B------:R-:W-:Y:S01]  /*1e250*/  @!P4 LDGSTS.E.BYPASS.LTC128B.128 [R195+0xa000], desc[UR22][R12.64+0x40] ;  /* 0x0a0000400cc3cfae */ /* 0x000fe2000b901d56 */
[----:B------:R-:W-:Y:S04]  /*1e260*/  @!P3 LEA.HI.X R11, R4, R11, R5, 0x1, P1 ;  /* 0x0000000b040bb211 */ /* 0x000fe800008f0c05 */
[----:B------:R-:W-:Y:S01]  /*1e270*/  @P3 STS.128 [R195+0xb000], RZ ;  /* 0x00b000ffc3003388 */ /* 0x000fe20000000c00 */
[----:B------:R-:W-:Y:S02]  /*1e280*/  IADD3.X R5, R5, UR16, RZ, P5, !PT ;  /* 0x0000001005057c10 */ /* 0x000fe4000affe4ff */
[C---:B------:R-:W-:Y:S02]  /*1e290*/  @!P0 LEA R8, P5, R2.reuse, R8, 0x1 ;  /* 0x0000000802088211 */ /* 0x040fe400078a08ff */
[----:B------:R-:W-:Y:S01]  /*1e2a0*/  @!PT LDS RZ, [RZ] ;  /* 0x00000000fffff984 */ /* 0x000fe20000000800 */
[----:B------:R-:W-:Y:S01]  /*1e2b0*/  @!PT LDS RZ, [RZ] ;  /* 0x00000000fffff984 */ /* 0x000fe20000000800 */
[----:B------:R-:W-:Y:S01]  /*1e2c0*/  @!PT LDS RZ, [RZ] ;  /* 0x00000000fffff984 */ /* 0x000fe20000000800 */
[----:B------:R-:W-:Y:S01]  /*1e2d0*/  @!P3 LDGSTS.E.BYPASS.LTC128B.128 [R195+0xb000], desc[UR22][R10.64+0x80] ;  /* 0x0b0000800ac3bfae */ /* 0x000fe2000b901d56 */
[C---:B---3--:R-:W-:Y:S02]  /*1e2e0*/  @!P4 LEA R6, P2, R2.reuse, R14, 0x1 ;  /* 0x0000000e0206c211 */ /* 0x048fe400078408ff */
[C-C-:B------:R-:W-:Y:S02]  /*1e2f0*/  @!P0 LEA.HI.X R9, R2.reuse, R18, R5.reuse, 0x1, P5 ;  /* 0x0000001202098211 */ /* 0x140fe400028f0c05 */
[----:B------:R-:W-:Y:S01]  /*1e300*/  @P0 STS.128 [R195+0x9800], RZ ;  /* 0x009800ffc3000388 */ /* 0x000fe20000000c00 */
[C-C-:B------:R-:W-:Y:S04]  /*1e310*/  @!P4 LEA.HI.X R7, R2.reuse, R15, R5.reuse, 0x1, P2 ;  /* 0x0000000f0207c211 */ /* 0x140fe800010f0c05 */
[----:B------:R-:W-:Y:S01]  /*1e320*/  @!PT LDS RZ, [RZ] ;  /* 0x00000000fffff984 */ /* 0x000fe20000000800 */
[----:B------:R-:W-:Y:S01]  /*1e330*/  @!PT LDS RZ, [RZ] ;  /* 0x00000000fffff984 */ /* 0x000fe20000000800 */
[----:B------:R-:W-:Y:S01]  /*1e340*/  @!PT LDS RZ, [RZ] ;  /* 0x00000000fffff984 */ /* 0x000fe20000000800 */
[----:B------:R-:W-:Y:S01]  /*1e350*/  @!P0 LDGSTS.E.BYPASS.LTC128B.128 [R195+0x9800], desc[UR22][R8.64] ;  /* 0x0980000008c38fae */ /* 0x000fe2000b901d56 */
[C---:B-1----:R-:W-:Y:S04]  /*1e360*/  @!P3 LEA R4, P1, R2.reuse, R16, 0x1 ;  /* 0x000000100204b211 */ /* 0x042fe800078208ff */
[----:B------:R-:W-:Y:S01]  /*1e370*/  @P4 STS.128 [R195+0xa800], RZ ;  /* 0x00a800ffc3004388 */ /* 0x000fe20000000c00 */
[----:B------:R-:W-:Y:S02]  /*1e380*/  @!P3 LEA.HI.X R5, R2, R17, R5, 0x1, P1 ;  /* 0x000000110205b211 */ /* 0x000fe400008f0c05 */
[----:B------:R-:W-:Y:S02]  /*1e390*/  PLOP3.LUT P1, PT, PT, PT, UP0, 0x80, 0x0 ;  /* 0x000000000000781c */ /* 0x000fe40003f2f008 */
        /* <DEDUP_REMOVED lines=10> */
[----:B------:R-:W1:Y:S05]  /*1e440*/  LDSM.16.M88.4 R16, [R189+0x6000] ;  /* 0x00600000bd10783b */ /* 0x000e6a0000000200 */
[----:B------:R-:W2:Y:S05]  /*1e450*/  LDSM.16.M88.4 R60, [R192+0x1000] ;  /* 0x00100000c03c783b */ /* 0x000eaa0000000200 */
[----:B------:R-:W3:Y:S05]  /*1e460*/  LDSM.16.M88.4 R32, [R189+0x6400] ;  /* 0x00640000bd20783b */ /* 0x000eea0000000200 */
[----:B------:R-:W0:Y:S05]  /*1e470*/  LDGDEPBAR ;  /* 0x00000000000079af */ /* 0x000e2a0000000000 */
[----:B------:R-:W4:Y:S05]  /*1e480*/  LDSM.16.M88.4 R48, [R189+0x6800] ;  /* 0x00680000bd30783b */ /* 0x000f2a0000000200 */
[----:B------:R-:W5:Y:S05]  /*1e490*/  LDSM.16.M88.4 R128, [R189+0x6c00] ;  /* 0x006c0000bd80783b */ /* 0x000f6a0000000200 */
[----:B------:R-:W-:Y:S05]  /*1e4a0*/  LDSM.16.M88.4 R172, [R193] ;  /* 0x00000000c1ac783b */ /* 0x000fea0000000200 */
[----:B------:R-:W5:Y:S05]  /*1e4b0*/  LDSM.16.M88.4 R176, [R191+0x6000] ;  /* 0x00600000bfb0783b */ /* 0x000f6a0000000200 */
[----:B------:R-:W5:Y:S01]  /*1e4c0*/  LDSM.16.M88.4 R180, [R193+0x1000] ;  /* 0x00100000c1b4783b */ /* 0x000f620000000200 */
[-C--:B-1----:R-:W-:Y:S04]  /*1e4d0*/  HMMA.16816.F32 R4, R64, R16.reuse, RZ ;  /* 0x000000104004723c */ /* 0x082fe800000018ff */
[----:B------:R-:W1:Y:S02]  /*1e4e0*/  LDSM.16.M88.4 R184, [R191+0x6400] ;  /* 0x00640000bfb8783b */ /* 0x000e640000000200 */
[C---:B--2---:R-:W-:Y:S06]  /*1e4f0*/  HMMA.16816.F32 R8, R60.reuse, R16, RZ ;  /* 0x000000103c08723c */ /* 0x044fec00000018ff */
[-C--:B------:R-:W-:Y:S06]  /*1e500*/  HMMA.16816.F32 R12, R60, R18.reuse, RZ ;  /* 0x000000123c0c723c */ /* 0x080fec00000018ff */
[C---:B------:R-:W-:Y:S06]  /*1e510*/  HMMA.16816.F32 R16, R64.reuse, R18, RZ ;  /* 0x000000124010723c */ /* 0x040fec00000018ff */
[-C--:B---3--:R-:W-:Y:S06]  /*1e520*/  HMMA.16816.F32 R20, R64, R32.reuse, RZ ;  /* 0x000000204014723c */ /* 0x088fec00000018ff */
[C---:B------:R-:W-:Y:S06]  /*1e530*/  HMMA.16816.F32 R24, R60.reuse, R32, RZ ;  /* 0x000000203c18723c */ /* 0x040fec00000018ff */
[-C--:B------:R-:W-:Y:S06]  /*1e540*/  HMMA.16816.F32 R28, R60, R34.reuse, RZ ;  /* 0x000000223c1c723c */ /* 0x080fec00000018ff */
[C---:B------:R-:W-:Y:S06]  /*1e550*/  HMMA.16816.F32 R32, R64.reuse, R34, RZ ;  /* 0x000000224020723c */ /* 0x040fec00000018ff */
[-C--:B----4-:R-:W-:Y:S06]  /*1e560*/  HMMA.16816.F32 R36, R64, R48.reuse, RZ ;  /* 0x000000304024723c */ /* 0x090fec00000018ff */
[C---:B------:R-:W-:Y:S06]  /*1e570*/  HMMA.16816.F32 R40, R60.reuse, R48, RZ ;  /* 0x000000303c28723c */ /* 0x040fec00000018ff */
[-C--:B------:R-:W-:Y:S06]  /*1e580*/  HMMA.16816.F32 R44, R60, R50.reuse, RZ ;  /* 0x000000323c2c723c */ /* 0x080fec00000018ff */
[C---:B------:R-:W-:Y:S06]  /*1e590*/  HMMA.16816.F32 R48, R64.reuse, R50, RZ ;  /* 0x000000324030723c */ /* 0x040fec00000018ff */
[-C--:B-----5:R-:W-:Y:S06]  /*1e5a0*/  HMMA.16816.F32 R52, R64, R128.reuse, RZ ;  /* 0x000000804034723c */ /* 0x0a0fec00000018ff */
[C---:B------:R-:W-:Y:S06]  /*1e5b0*/  HMMA.16816.F32 R56, R60.reuse, R128, RZ ;  /* 0x000000803c38723c */ /* 0x040fec00000018ff */
[-C--:B------:R-:W-:Y:S06]  /*1e5c0*/  HMMA.16816.F32 R60, R60, R130.reuse, RZ ;  /* 0x000000823c3c723c */ /* 0x080fec00000018ff */
[----:B------:R-:W-:Y:S01]  /*1e5d0*/  HMMA.16816.F32 R64, R64, R130, RZ ;  /* 0x000000824040723c */ /* 0x000fe200000018ff */
[----:B------:R-:W2:Y:S05]  /*1e5e0*/  LDSM.16.M88.4 R128, [R191+0x6800] ;  /* 0x00680000bf80783b */ /* 0x000eaa0000000200 */
[-C--:B------:R-:W-:Y:S06]  /*1e5f0*/  HMMA.16816.F32 R4, R172, R176.reuse, R4 ;  /* 0x000000b0ac04723c */ /* 0x080fec0000001804 */
        /* <DEDUP_REMOVED lines=8> */
[----:B------:R-:W-:Y:S05]  /*1e680*/  LDSM.16.M88.4 R184, [R192+0x3000] ;  /* 0x00300000c0b8783b */ /* 0x000fea0000000200 */
        /* <DEDUP_REMOVED lines=8> */
[----:B------:R-:W1:Y:S05]  /*1e710*/  LDSM.16.M88.4 R180, [R189+0x7000] ;  /* 0x00700000bdb4783b */ /* 0x000e6a0000000200 */
[----:B------:R-:W-:Y:S01]  /*1e720*/  HMMA.16816.F32 R64, R172, R178, R64 ;  /* 0x000000b2ac40723c */ /* 0x000fe20000001840 */
[----:B------:R-:W2:Y:S05]  /*1e730*/  LDSM.16.M88.4 R172, [R189+0x7400] ;  /* 0x00740000bdac783b */ /* 0x000eaa0000000200 */
[----:B------:R-:W3:Y:S01]  /*1e740*/  LDSM.16.M88.4 R176, [R189+0x7800] ;  /* 0x00780000bdb0783b */ /* 0x000ee20000000200 */
        /* <DEDUP_REMOVED lines=14> */
[----:B------:R-:W2:Y:S05]  /*1e830*/  LDSM.16.M88.4 R176, [R191+0x7000] ;  /* 0x00700000bfb0783b */ /* 0x000eaa0000000200 */
[-C--:B-1----:R-:W-:Y:S06]  /*1e840*/  HMMA.16816.F32 R52, R128, R180.reuse, R52 ;  /* 0x000000b48034723c */ /* 0x082fec0000001834 */
[C---:B------:R-:W-:Y:S06]  /*1e850*/  HMMA.16816.F32 R56, R184.reuse, R180, R56 ;  /* 0x000000b4b838723c */ /* 0x040fec0000001838 */
[-C--:B------:R-:W-:Y:S01]  /*1e860*/  HMMA.16816.F32 R60, R184, R182.reuse, R60 ;  /* 0x000000b6b83c723c */ /* 0x080fe2000000183c */
[----:B------:R-:W1:Y:S05]  /*1e870*/  LDSM.16.M88.4 R184, [R193+0x3000] ;  /* 0x00300000c1b8783b */ /* 0x000e6a0000000200 */
[----:B------:R-:W-:Y:S01]  /*1e880*/  HMMA.16816.F32 R64, R128, R182, R64 ;  /* 0x000000b68040723c */ /* 0x000fe20000001840 */
[----:B------:R-:W3:Y:S05]  /*1e890*/  LDSM.16.M88.4 R128, [R191+0x7400] ;  /* 0x00740000bf80783b */ /* 0x000eea0000000200 */
[----:B------:R-:W-:Y:S01]  /*1e8a0*/  LDSM.16.M88.4 R180, [R191+0x7c00] ;  /* 0x007c0000bfb4783b */ /* 0x000fe20000000200 */
[-C--:B--2---:R-:W-:Y:S06]  /*1e8b0*/  HMMA.16816.F32 R4, R172, R176.reuse, R4 ;  /* 0x000000b0ac04723c */ /* 0x084fec0000001804 */
[C---:B-1----:R-:W-:Y:S06]  /*1e8c0*/  HMMA.16816.F32 R8, R184.reuse, R176, R8 ;  /* 0x000000b0b808723c */ /* 0x042fec0000001808 */
        /* <DEDUP_REMOVED lines=16> */
[----:B------:R-:W2:Y:S05]  /*1e9d0*/  LDSM.16.M88.4 R184, [R192+0x5000] ;  /* 0x00500000c0b8783b */ /* 0x000eaa0000000200 */
[----:B------:R-:W-:Y:S01]  /*1e9e0*/  HMMA.16816.F32 R64, R172, R182, R64 ;  /* 0x000000b6ac40723c */ /* 0x000fe20000001840 */
[----:B------:R-:W3:Y:S05]  /*1e9f0*/  LDSM.16.M88.4 R172, [R189+0x8400] ;  /* 0x00840000bdac783b */ /* 0x000eea0000000200 */
[----:B------:R-:W-:Y:S01]  /*1ea00*/  LDSM.16.M88.4 R180, [R189+0x8c00] ;  /* 0x008c0000bdb4783b */ /* 0x000fe20000000200 */
[-C--:B-1----:R-:W-:Y:S06]  /*1ea10*/  HMMA.16816.F32 R4, R128, R176.reuse, R4 ;  /* 0x000000b08004723c */ /* 0x082fec0000001804 */
        /* <DEDUP_REMOVED lines=23> */
[-C--:B------:R-:W-:Y:S11]  /*1eb90*/  HMMA.16816.F32 R12, R184, R178.reuse, R12 ;  /* 0x000000b2b80c723c */ /* 0x080ff6000000180c */
[----:B------:R-:W-:Y:S01]  /*1eba0*/  @!UPT UIADD3 URZ, URZ, URZ, URZ ;  /* 0x0000003f3f3ff290 */ /* 0x000fe2000fffe03f */
[----:B------:R-:W-:Y:S01]  /*1ebb0*/  FMNMX.FTZ R2, R4, R0, !PT ;  /* 0x0000000004027209 */ /* 0x000fe20007810000 */
[C---:B------:R-:W-:Y:S01]  /*1ebc0*/  HMMA.16816.F32 R16, R172.reuse, R178, R16 ;  /* 0x000000b2ac10723c */ /* 0x040fe20000001810 */
[----:B------:R-:W1:Y:S01]  /*1ebd0*/  LDSM.16.M88.4 R176, [R191+0x8800] ;  /* 0x00880000bfb0783b */ /* 0x000e620000000200 */
[----:B------:R-:W-:Y:S04]  /*1ebe0*/  DEPBAR.LE SB0, 0x0 ;  /* 0x000080000000791a */ /* 0x000fe80000000000 */
[-C--:B---3--:R-:W-:Y:S01]  /*1ebf0*/  HMMA.16816.F32 R20, R172, R128.reuse, R20 ;  /* 0x00000080ac14723c */ /* 0x088fe20000001814 */
[----:B------:R-:W-:Y:S04]  /*1ec00*/  BAR.SYNC.DEFER_BLOCKING 0x0 ;  /* 0x0000000000007b1d */ /* 0x000fe80000010000 */
[----:B------:R-:W-:Y:S01]  /*1ec10*/  FMNMX.FTZ R2, R5, R2, !PT ;  /* 0x0000000205027209 */ /* 0x000fe20007810000 */
[C---:B------:R-:W-:Y:S06]  /*1ec20*/  HMMA.16816.F32 R24, R184.reuse, R128, R24 ;  /* 0x00000080b818723c */ /* 0x040fec0000001818 */
[-C--:B------:R-:W-:Y:S06]  /*1ec30*/  HMMA.16816.F32 R28, R184, R130.reuse, R28 ;  /* 0x00000082b81c723c */ /* 0x080fec000000181c */
[C---:B------:R-:W-:Y:S05]  /*1ec40*/  HMMA.16816.F32 R32, R172.reuse, R130, R32 ;  /* 0x00000082ac20723c */ /* 0x040fea0000001820 */
[----:B------:R-:W-:Y:S01]  /*1ec50*/  FMNMX.FTZ R2, R16, R2, !PT ;  /* 0x0000000210027209 */ /* 0x000fe20007810000 */
[-C--:B-1----:R-:W-:Y:S06]  /*1ec60*/  HMMA.16816.F32 R36, R172, R176.reuse, R36 ;  /* 0x000000b0ac24723c */ /* 0x082fec0000001824 */
[C---:B------:R-:W-:Y:S06]  /*1ec70*/  HMMA.16816.F32 R40, R184.reuse, R176, R40 ;  /* 0x000000b0b828723c */ /* 0x040fec0000001828 */
[-C--:B------:R-:W-:Y:S06]  /*1ec80*/  HMMA.16816.F32 R44, R184, R178.reuse, R44 ;  /* 0x000000b2b82c723c */ /* 0x080fec000000182c */
[C---:B------:R-:W-:Y:S06]  /*1ec90*/  HMMA.16816.F32 R48, R172.reuse, R178, R48 ;  /* 0x000000b2ac30723c */ /* 0x040fec0000001830 */
[-C--:B------:R-:W-:Y:S06]  /*1eca0*/  HMMA.16816.F32 R52, R172, R180.reuse, R52 ;  /* 0x000000b4ac34723c */ /* 0x080fec0000001834 */
[C---:B------:R-:W-:Y:S06]  /*1ecb0*/  HMMA.16816.F32 R56, R184.reuse, R180, R56 ;  /* 0x000000b4b838723c */ /* 0x040fec0000001838 */
[-C--:B------:R-:W-:Y:S05]  /*1ecc0*/  HMMA.16816.F32 R60, R184, R182.reuse, R60 ;  /* 0x000000b6b83c723c */ /* 0x080fea000000183c */
[----:B------:R-:W-:Y:S01]  /*1ecd0*/  FMNMX.FTZ R181, R6, R3, !PT ;  /* 0x0000000306b57209 */ /* 0x000fe20007810000 */
[----:B------:R-:W-:Y:S05]  /*1ece0*/  HMMA.16816.F32 R64, R172, R182, R64 ;  /* 0x000000b6ac40723c */ /* 0x000fea0000001840 */
[----:B------:R-:W-:Y:S01]  /*1ecf0*/  FMNMX.FTZ R180, R17, R2, !PT ;  /* 0x0000000211b47209 */ /* 0x000fe20007810000 */
[----:B------:R-:W-:Y:S07]  /*1ed00*/  @!UPT UIADD3 URZ, URZ, URZ, URZ ;  /* 0x0000003f3f3ff290 */ /* 0x000fee000fffe03f */
[----:B------:R-:W-:Y:S11]  /*1ed10*/  @P1 BRA `(.L_x_574) ;  /* 0xffffffec00a01947 */ /* 0x000ff6000383ffff */
.L_x_573:
[----:B------:R-:W-:Y:S01]  /*1ed20*/  FMNMX.FTZ R128, R8, R132, !PT ;  /* 0x0000008408807209 */ /* 0x000fe20007810000 */
[----:B------:R-:W3:Y:S01]  /*1ed30*/  LDL.64 R186, [R1+0x108] ;  /* 0x0001080001ba7983 */ /* 0x000ee20000100a00 */
[----:B------:R-:W-:Y:S01]  /*1ed40*/  FMNMX.FTZ R129, R20, R180, !PT ;  /* 0x000000b414817209 */ /* 0x000fe20007810000 */
[----:B------:R-:W-:Y:S01]  /*1ed50*/  ULOP3.LUT UR10, UR9, UR27, URZ, 0x3c, !UPT ;  /* 0x0000001b090a7292 */ /* 0x000fe2000f8e3c3f */
[----:B------:R-:W-:Y:S01]  /*1ed60*/  FMNMX.FTZ R2, R10, R133, !PT ;  /* 0x000000850a027209 */ /* 0x000fe20007810000 */
[----:B------:R-:W-:Y:S01]  /*1ed70*/  UIADD3 UR9, UR9, 0x1, URZ ;  /* 0x0000000109097890 */ /* 0x000fe2000fffe03f */
[----:B------:R-:W-:Y:S01]  /*1ed80*/  FMNMX.FTZ R128, R9, R128, !PT ;  /* 0x0000008009807209 */ /* 0x000fe20007810000 */
[----:B------:R-:W4:Y:S01]  /*1ed90*/  LDL.64 R182, [R1+0x100] ;  /* 0x0001000001b67983 */ /* 0x000f220000100a00 */
[----:B--2---:R-:W-:Y:S01]  /*1eda0*/  FMNMX.FTZ R131, R21, R129, !PT ;  /* 0x0000008115837209 */ /* 0x004fe20007810000 */
[----:B------:R-:W-:Y:S01]  /*1edb0*/  ULOP3.LUT UR9, UR9, UR27, URZ, 0x3c, !UPT ;  /* 0x0000001b09097292 */ /* 0x000fe2000f8e3c3f */
        /* <DEDUP_REMOVED lines=42> */
[----:B------:R-:W1:Y:S01]  /*1f060*/  SHFL.BFLY PT, R175, R2, 0x2, 0x1f ;  /* 0x0c401f0002af7f89 */ /* 0x000e6200000e0000 */
        /* <DEDUP_REMOVED lines=10> */
[----:B------:R-:W-:Y:S01]  /*1f110*/  LOP3.LUT R130, R239, UR10, RZ, 0x3c, !PT ;  /* 0x0000000aef827c12 */ /* 0x000fe2000f8e3cff */
[----:B------:R-:W-:Y:S01]  /*1f120*/  UIADD3 UR10, UR27, -0x4498517b, URZ ;  /* 0xbb67ae851b0a7890 */ /* 0x000fe2000fffe03f */
[----:B------:R-:W-:Y:S01]  /*1f130*/  FMNMX.FTZ R172, R63, R128, !PT ;  /* 0x000000803fac7209 */ /* 0x000fe20007810000 */
[----:B------:R-:W2:Y:S01]  /*1f140*/  SHFL.BFLY PT, R177, R173, 0x2, 0x1f ;  /* 0x0c401f00adb17f89 */ /* 0x000ea200000e0000 */
[----:B------:R-:W-:Y:S01]  /*1f150*/  FMNMX.FTZ R174, R67, R174, !PT ;  /* 0x000000ae43ae7209 */ /* 0x000fe20007810000 */
[----:B------:R-:W-:Y:S01]  /*1f160*/  IMAD.WIDE.U32 R180, R130, -0x326172a9, RZ ;  /* 0xcd9e8d5782b47825 */ /* 0x000fe200078e00ff */
[----:B-1----:R-:W-:Y:S05]  /*1f170*/  FMNMX.FTZ R175, R2, R175, !PT ;  /* 0x000000af02af7209 */ /* 0x002fea0007810000 */
[----:B------:R-:W-:Y:S01]  /*1f180*/  SHFL.BFLY PT, R178, R172, 0x2, 0x1f ;  /* 0x0c401f00acb27f89 */ /* 0x000fe200000e0000 */
[----:B------:R-:W-:Y:S07]  /*1f190*/  LOP3.LUT R130, R243, UR10, R238, 0x96, !PT ;  /* 0x0000000af3827c12 */ /* 0x000fee000f8e96ee */
[----:B------:R-:W1:Y:S01]  /*1f1a0*/  SHFL.BFLY PT, R176, R174, 0x2, 0x1f ;  /* 0x0c401f00aeb07f89 */ /* 0x000e6200000e0000 */
[----:B------:R-:W-:Y:S07]  /*1f1b0*/  IMAD.WIDE.U32 R184, R130, -0x326172a9, RZ ;  /* 0xcd9e8d5782b87825 */ /* 0x000fee00078e00ff */
[----:B------:R-:W5:Y:S01]  /*1f1c0*/  SHFL.BFLY PT, R179, R175, 0x1, 0x1f ;  /* 0x0c201f00afb37f89 */ /* 0x000f6200000e0000 */
[----:B------:R-:W-:Y:S05]  /*1f1d0*/  LOP3.LUT R130, R185, UR39, R180, 0x96, !PT ;  /* 0x00000027b9827c12 */ /* 0x000fea000f8e96b4 */
[----:B------:R-:W-:Y:S01]  /*1f1e0*/  IMAD.WIDE.U32 R130, R130, -0x2daee0ad, RZ ;  /* 0xd2511f5382827825 */ /* 0x000fe200078e00ff */
[----:B--2---:R-:W-:Y:S02]  /*1f1f0*/  FMNMX.FTZ R2, R173, R177, !PT ;  /* 0x000000b1ad027209 */ /* 0x004fe40007810000 */
[----:B-1----:R-:W-:Y:S05]  /*1f200*/  FMNMX.FTZ R174, R174, R176, !PT ;  /* 0x000000b0aeae7209 */ /* 0x002fea0007810000 */
[----:B------:R-:W1:Y:S01]  /*1f210*/  SHFL.BFLY PT, R177, R174, 0x1, 0x1f ;  /* 0x0c201f00aeb17f89 */ /* 0x000e6200000e0000 */
[----:B---3--:R-:W-:Y:S05]  /*1f220*/  LOP3.LUT R128, R181, UR40, R186, 0x96, !PT ;  /* 0x00000028b5807c12 */ /* 0x008fea000f8e96ba */
[----:B------:R-:W-:Y:S05]  /*1f230*/  IMAD.WIDE.U32 R128, R128, -0x2daee0ad, RZ ;  /* 0xd2511f5380807825 */ /* 0x000fea00078e00ff */
[----:B------:R-:W-:Y:S02]  /*1f240*/  LOP3.LUT R134, R129, UR38, R242, 0x96, !PT ;  /* 0x0000002681867c12 */ /* 0x000fe4000f8e96f2 */
[----:B------:R-:W-:Y:S02]  /*1f250*/  LOP3.LUT R173, R131, UR36, R128, 0x96, !PT ;  /* 0x0000002483ad7c12 */ /* 0x000fe4000f8e9680 */
[----:B-----5:R-:W-:Y:S01]  /*1f260*/  FMNMX.FTZ R131, R175, R179, !PT ;  /* 0x000000b3af837209 */ /* 0x020fe20007810000 */
[----:B------:R-:W-:Y:S01]  /*1f270*/  IMAD.WIDE.U32 R134, R134, -0x326172a9, RZ ;  /* 0xcd9e8d5786867825 */ /* 0x000fe200078e00ff */
[----:B------:R-:W2:Y:S02]  /*1f280*/  LDL.LU R179, [R1+0x6c] ;  /* 0x00006c0001b37983 */ /* 0x000ea40000300800 */
[C---:B------:R-:W-:Y:S01]  /*1f290*/  FSETP.NEU.FTZ.AND P2, PT, R131.reuse, -INF , PT ;  /* 0xff8000008300780b */ /* 0x040fe20003f5d000 */
[----:B------:R-:W-:Y:S01]  /*1f2a0*/  FADD.FTZ R0, -R131, R0 ;  /* 0x0000000083007221 */ /* 0x000fe20000010100 */
[----:B------:R-:W-:Y:S02]  /*1f2b0*/  LOP3.LUT R129, R135, UR37, R184, 0x96, !PT ;  /* 0x0000002587817c12 */ /* 0x000fe4000f8e96b8 */
[----:B------:R-:W-:Y:S01]  /*1f2c0*/  FMNMX.FTZ R135, R172, R178, !PT ;  /* 0x000000b2ac877209 */ /* 0x000fe20007810000 */
[----:B------:R-:W-:Y:S01]  /*1f2d0*/  IMAD.WIDE.U32 R172, R173, -0x326172a9, RZ ;  /* 0xcd9e8d57adac7825 */ /* 0x000fe200078e00ff */
[----:B------:R-:W3:Y:S03]  /*1f2e0*/  SHFL.BFLY PT, R178, R2, 0x1, 0x1f ;  /* 0x0c201f0002b27f89 */ /* 0x000ee600000e0000 */
[----:B------:R-:W-:Y:S01]  /*1f2f0*/  IMAD.WIDE.U32 R128, R129, -0x2daee0ad, RZ ;  /* 0xd2511f5381807825 */ /* 0x000fe200078e00ff */
[----:B------:R-:W-:Y:S04]  /*1f300*/  LOP3.LUT R134, R173, UR35, R134, 0x96, !PT ;  /* 0x00000023ad867c12 */ /* 0x000fe8000f8e9686 */
[----:B------:R-:W5:Y:S01]  /*1f310*/  SHFL.BFLY PT, R175, R135, 0x1, 0x1f ;  /* 0x0c201f0087af7f89 */ /* 0x000f6200000e0000 */
[----:B------:R-:W-:Y:S01]  /*1f320*/  LOP3.LUT R176, R129, UR34, R130, 0x96, !PT ;  /* 0x0000002281b07c12 */ /* 0x000fe2000f8e9682 */
[----:B------:R-:W-:Y:S01]  /*1f330*/  IMAD.WIDE.U32 R196, R134, -0x2daee0ad, RZ ;  /* 0xd2511f5386c47825 */ /* 0x000fe200078e00ff */
[----:B-1----:R-:W-:Y:S03]  /*1f340*/  FMNMX.FTZ R130, R174, R177, !PT ;  /* 0x000000b1ae827209 */ /* 0x002fe60007810000 */
[----:B------:R-:W-:Y:S01]  /*1f350*/  IMAD.WIDE.U32 R176, R176, -0x326172a9, RZ ;  /* 0xcd9e8d57b0b07825 */ /* 0x000fe200078e00ff */
[----:B------:R-:W-:Y:S02]  /*1f360*/  LOP3.LUT R173, R197, UR17, R128, 0x96, !PT ;  /* 0x00000011c5ad7c12 */ /* 0x000fe4000f8e9680 */
[C---:B------:R-:W-:Y:S01]  /*1f370*/  FSETP.NEU.FTZ.AND P1, PT, R130.reuse, -INF , PT ;  /* 0xff8000008200780b */ /* 0x040fe20003f3d000 */
[----:B------:R-:W-:Y:S01]  /*1f380*/  FMUL.FTZ R134, R130, UR4 ;  /* 0x0000000482867c20 */ /* 0x000fe20008410000 */
[----:B------:R-:W-:Y:S01]  /*1f390*/  LOP3.LUT R218, R177, UR25, R172, 0x96, !PT ;  /* 0x00000019b1da7c12 */ /* 0x000fe2000f8e96ac */
[----:B------:R-:W-:Y:S03]  /*1f3a0*/  IMAD.WIDE.U32 R172, R173, -0x326172a9, RZ ;  /* 0xcd9e8d57adac7825 */ /* 0x000fe600078e00ff */
[----:B------:R-:W-:Y:S02]  /*1f3b0*/  FSEL R134, R134, RZ, P1 ;  /* 0x000000ff86867208 */ /* 0x000fe40000800000 */
[----:B---3--:R-:W-:Y:S01]  /*1f3c0*/  FMNMX.FTZ R129, R2, R178, !PT ;  /* 0x000000b202817209 */ /* 0x008fe20007810000 */
[----:B------:R-:W-:Y:S01]  /*1f3d0*/  FMUL.FTZ R2, R131, UR4 ;  /* 0x0000000483027c20 */ /* 0x000fe20008410000 */
[----:B------:R-:W-:Y:S02]  /*1f3e0*/  IMAD.MOV.U32 R178, RZ, RZ, R236 ;  /* 0x000000ffffb27224 */ /* 0x000fe400078e00ec */
[--C-:B------:R-:W-:Y:S01]  /*1f3f0*/  FFMA.FTZ R205, R22, UR4, -R134.reuse ;  /* 0x0000000416cd7c23 */ /* 0x100fe20008010886 */
[----:B------:R-:W-:Y:S01]  /*1f400*/  FSETP.NEU.FTZ.AND P1, PT, R129, -INF , PT ;  /* 0xff8000008100780b */ /* 0x000fe20003f3d000 */
[--C-:B------:R-:W-:Y:S01]  /*1f410*/  FFMA.FTZ R7, R7, UR4, -R134.reuse ;  /* 0x0000000407077c23 */ /* 0x100fe20008010886 */
[----:B------:R-:W-:Y:S01]  /*1f420*/  FSEL R2, R2, RZ, P2 ;  /* 0x000000ff02027208 */ /* 0x000fe20001000000 */
[--C-:B------:R-:W-:Y:S01]  /*1f430*/  FFMA.FTZ R204, R23, UR4, -R134.reuse ;  /* 0x0000000417cc7c23 */ /* 0x100fe20008010886 */
[----:B-----5:R-:W-:Y:S01]  /*1f440*/  FMNMX.FTZ R128, R135, R175, !PT ;  /* 0x000000af87807209 */ /* 0x020fe20007810000 */
        /* <DEDUP_REMOVED lines=17> */
[----:B------:R-:W-:Y:S01]  /*1f560*/  LOP3.LUT R5, R173, UR21, R176, 0x96, !PT ;  /* 0x00000015ad057c12 */ /* 0x000fe2000f8e96b0 */
[----:B------:R-:W-:Y:S01]  /*1f570*/  FFMA.FTZ R231, R53, UR4, -R2 ;  /* 0x0000000435e77c23 */ /* 0x000fe20008010802 */
[----:B------:R-:W-:Y:S01]  /*1f580*/  FMUL.FTZ R2, R0, UR4 ;  /* 0x0000000400027c20 */ /* 0x000fe20008410000 */
[----:B------:R-:W-:Y:S01]  /*1f590*/  FADD.FTZ R0, -R130, R3 ;  /* 0x0000000382007221 */ /* 0x000fe20000010100 */
[----:B------:R-:W-:Y:S01]  /*1f5a0*/  FMUL.FTZ R4, R129, UR4 ;  /* 0x0000000481047c20 */ /* 0x000fe20008410000 */
[--C-:B------:R-:W-:Y:S01]  /*1f5b0*/  FFMA.FTZ R17, R6, UR4, -R134.reuse ;  /* 0x0000000406117c23 */ /* 0x100fe20008010886 */
[----:B------:R-:W-:Y:S01]  /*1f5c0*/  LOP3.LUT R6, R5, 0xff, RZ, 0xc0, !PT ;  /* 0x000000ff05067812 */ /* 0x000fe200078ec0ff */
[----:B------:R-:W1:Y:S01]  /*1f5d0*/  MUFU.EX2 R3, R2 ;  /* 0x0000000200037308 */ /* 0x000e620000000800 */
[--C-:B------:R-:W-:Y:S01]  /*1f5e0*/  FFMA.FTZ R228, R54, UR4, -R134.reuse ;  /* 0x0000000436e47c23 */ /* 0x100fe20008010886 */
[----:B------:R-:W-:Y:S01]  /*1f5f0*/  FSEL R4, R4, RZ, P1 ;  /* 0x000000ff04047208 */ /* 0x000fe20000800000 */
[--C-:B------:R-:W-:Y:S01]  /*1f600*/  FFMA.FTZ R229, R55, UR4, -R134.reuse ;  /* 0x0000000437e57c23 */ /* 0x100fe20008010886 */
[----:B------:R-:W-:Y:S01]  /*1f610*/  FSETP.NEU.FTZ.AND P1, PT, R128, -INF , PT ;  /* 0xff8000008000780b */ /* 0x000fe20003f3d000 */
[----:B------:R-:W-:Y:S01]  /*1f620*/  FFMA.FTZ R244, R66, UR4, -R134 ;  /* 0x0000000442f47c23 */ /* 0x000fe20008010886 */
[----:B------:R-:W-:Y:S01]  /*1f630*/  ISETP.LE.U32.AND P5, PT, R6, UR12, PT ;  /* 0x0000000c06007c0c */ /* 0x000fe2000bfa3070 */
[--C-:B------:R-:W-:Y:S01]  /*1f640*/  FFMA.FTZ R248, R61, UR4, -R4.reuse ;  /* 0x000000043df87c23 */ /* 0x100fe20008010804 */
[--C-:B------:R-:W-:Y:S01]  /*1f650*/  FFMA.FTZ R203, R28, UR4, -R4.reuse ;  /* 0x000000041ccb7c23 */ /* 0x100fe20008010804 */
[----:B------:R3:W5:Y:S01]  /*1f660*/  LDL.S16 R61, [R1+0x68] ;  /* 0x00006800013d7983 */ /* 0x0007620000100600 */
[----:B------:R-:W-:Y:S01]  /*1f670*/  FMUL.FTZ R28, R128, UR4 ;  /* 0x00000004801c7c20 */ /* 0x000fe20008410000 */
[--C-:B------:R-:W-:Y:S01]  /*1f680*/  FFMA.FTZ R8, R8, UR4, -R4.reuse ;  /* 0x0000000408087c23 */ /* 0x100fe20008010804 */
[----:B------:R-:W-:Y:S01]  /*1f690*/  FFMA.FTZ R226, R56, UR4, -R4 ;  /* 0x0000000438e27c23 */ /* 0x000fe20008010804 */
[--C-:B------:R-:W-:Y:S01]  /*1f6a0*/  FFMA.FTZ R247, R67, UR4, -R134.reuse ;  /* 0x0000000443f77c23 */ /* 0x100fe20008010886 */
[----:B------:R-:W-:Y:S01]  /*1f6b0*/  FFMA.FTZ R202, R18, UR4, -R134 ;  /* 0x0000000412ca7c23 */ /* 0x000fe20008010886 */
[----:B------:R-:W-:Y:S01]  /*1f6c0*/  FSEL R28, R28, RZ, P1 ;  /* 0x000000ff1c1c7208 */ /* 0x000fe20000800000 */
[----:B------:R4:W-:Y:S01]  /*1f6d0*/  MUFU.EX2 R56, R8 ;  /* 0x0000000800387308 */ /* 0x0009e20000000800 */
[C---:B-1----:R-:W-:Y:S01]  /*1f6e0*/  FMUL.FTZ R32, R3.reuse, R144 ;  /* 0x0000009003207220 */ /* 0x042fe20000410000 */
[C---:B------:R-:W-:Y:S01]  /*1f6f0*/  FMUL.FTZ R52, R3.reuse, R140 ;  /* 0x0000008c03347220 */ /* 0x040fe20000410000 */
[----:B------:R3:W3:Y:S01]  /*1f700*/  LDL.S16 R144, [R1+0x60] ;  /* 0x0000600001907983 */ /* 0x0006e20000100600 */
[C---:B------:R-:W-:Y:S01]  /*1f710*/  FMUL.FTZ R65, R3.reuse, R137 ;  /* 0x0000008903417220 */ /* 0x040fe20000410000 */
[----:B------:R-:W-:Y:S01]  /*1f720*/  FMUL.FTZ R64, R3, R136 ;  /* 0x0000008803407220 */ /* 0x000fe20000410000 */
[----:B------:R-:W-:Y:S01]  /*1f730*/  FMUL.FTZ R2, R0, UR4 ;  /* 0x0000000400027c20 */ /* 0x000fe20008410000 */
[----:B------:R1:W5:Y:S01]  /*1f740*/  LDL.S16 R140, [R1+0x5c] ;  /* 0x00005c00018c7983 */ /* 0x0003620000100600 */
[----:B------:R-:W-:Y:S01]  /*1f750*/  FADD.FTZ R0, -R129, R132 ;  /* 0x0000008481007221 */ /* 0x000fe20000010100 */
[--C-:B------:R-:W-:Y:S01]  /*1f760*/  FFMA.FTZ R9, R9, UR4, -R4.reuse ;  /* 0x0000000409097c23 */ /* 0x100fe20008010804 */
[----:B------:R1:W1:Y:S01]  /*1f770*/  MUFU.EX2 R16, R2 ;  /* 0x0000000200107308 */ /* 0x0002620000000800 */
[----:B------:R2:W5:Y:S01]  /*1f780*/  LDL.S16 R137, [R1+0x58] ;  /* 0x0000580001897983 */ /* 0x0005620000100600 */
[--C-:B------:R-:W-:Y:S01]  /*1f790*/  FFMA.FTZ R198, R12, UR4, -R4.reuse ;  /* 0x000000040cc67c23 */ /* 0x100fe20008010804 */
[--C-:B------:R-:W-:Y:S01]  /*1f7a0*/  FFMA.FTZ R206, R29, UR4, -R4.reuse ;  /* 0x000000041dce7c23 */ /* 0x100fe20008010804 */
[--C-:B------:R-:W-:Y:S01]  /*1f7b0*/  FFMA.FTZ R213, R40, UR4, -R4.reuse ;  /* 0x0000000428d57c23 */ /* 0x100fe20008010804 */
[----:B------:R2:W5:Y:S01]  /*1f7c0*/  LDL.S16 R136, [R1+0x64] ;  /* 0x0000640001887983 */ /* 0x0005620000100600 */
[----:B------:R-:W-:Y:S01]  /*1f7d0*/  FFMA.FTZ R214, R41, UR4, -R4 ;  /* 0x0000000429d67c23 */ /* 0x000fe20008010804 */
[----:B----4-:R-:W-:Y:S01]  /*1f7e0*/  LOP3.LUT R8, R181, UR40, R182, 0x96, !PT ;  /* 0x00000028b5087c12 */ /* 0x010fe2000f8e96b6 */
[--C-:B------:R-:W-:Y:S01]  /*1f7f0*/  FFMA.FTZ R197, R13, UR4, -R4.reuse ;  /* 0x000000040dc57c23 */ /* 0x100fe20008010804 */
[--C-:B------:R-:W-:Y:S01]  /*1f800*/  FFMA.FTZ R200, R24, UR4, -R4.reuse ;  /* 0x0000000418c87c23 */ /* 0x100fe20008010804 */
[--C-:B------:R-:W-:Y:S01]  /*1f810*/  FFMA.FTZ R199, R25, UR4, -R4.reuse ;  /* 0x0000000419c77c23 */ /* 0x100fe20008010804 */
[--C-:B------:R-:W-:Y:S01]  /*1f820*/  FFMA.FTZ R221, R45, UR4, -R4.reuse ;  /* 0x000000042ddd7c23 */ /* 0x100fe20008010804 */
[--C-:B------:R-:W-:Y:S01]  /*1f830*/  FFMA.FTZ R227, R57, UR4, -R4.reuse ;  /* 0x0000000439e37c23 */ /* 0x100fe20008010804 */
[--C-:B------:R-:W-:Y:S01]  /*1f840*/  FFMA.FTZ R245, R60, UR4, -R4.reuse ;  /* 0x000000043cf57c23 */ /* 0x100fe20008010804 */
[----:B------:R-:W-:Y:S01]  /*1f850*/  FFMA.FTZ R220, R44, UR4, -R4 ;  /* 0x000000042cdc7c23 */ /* 0x000fe20008010804 */
[----:B------:R-:W-:Y:S01]  /*1f860*/  LOP3.LUT R4, R5, 0xffff, RZ, 0xc0, !PT ;  /* 0x0000ffff05047812 */ /* 0x000fe200078ec0ff */
[----:B------:R-:W4:Y:S01]  /*1f870*/  MUFU.EX2 R25, R17 ;  /* 0x0000001100197308 */ /* 0x000f220000000800 */
[----:B-1----:R-:W-:Y:S01]  /*1f880*/  FMUL.FTZ R2, R0, UR4 ;  /* 0x0000000400027c20 */ /* 0x002fe20008410000 */
[----:B------:R-:W-:Y:S01]  /*1f890*/  FADD.FTZ R0, -R128, R133 ;  /* 0x0000008580007221 */ /* 0x000fe20000010100 */
[----:B------:R-:W-:Y:S01]  /*1f8a0*/  SHF.R.U32.HI R4, RZ, 0x8, R4 ;  /* 0x00000008ff047819 */ /* 0x000fe20000011604 */
[--C-:B------:R-:W-:Y:S01]  /*1f8b0*/  FFMA.FTZ R10, R10, UR4, -R28.reuse ;  /* 0x000000040a0a7c23 */ /* 0x100fe2000801081c */
[--C-:B------:R-:W-:Y:S01]  /*1f8c0*/  FFMA.FTZ R11, R11, UR4, -R28.reuse ;  /* 0x000000040b0b7c23 */ /* 0x100fe2000801081c */
[----:B------:R-:W-:Y:S01]  /*1f8d0*/  FMUL.FTZ R0, R0, UR4 ;  /* 0x0000000400007c20 */ /* 0x000fe20008410000 */
[----:B------:R-:W-:Y:S03]  /*1f8e0*/  LOP3.LUT R4, R4, 0xffff, RZ, 0xc0, !PT ;  /* 0x0000ffff04047812 */ /* 0x000fe600078ec0ff */
[----:B------:R1:W4:Y:S01]  /*1f8f0*/  MUFU.EX2 R60, R7 ;  /* 0x00000007003c7308 */ /* 0x0003220000000800 */
[C---:B------:R-:W-:Y:S01]  /*1f900*/  FMUL.FTZ R22, R16.reuse, R150 ;  /* 0x0000009610167220 */ /* 0x040fe20000410000 */
[----:B------:R-:W-:Y:S01]  /*1f910*/  FMUL.FTZ R6, R16, R154 ;  /* 0x0000009a10067220 */ /* 0x000fe20000410000 */
[----:B------:R-:W-:Y:S01]  /*1f920*/  ISETP.LE.U32.AND P4, PT, R4, UR12, PT ;  /* 0x0000000c04007c0c */ /* 0x000fe2000bf83070 */
[C---:B------:R-:W-:Y:S01]  /*1f930*/  FMUL.FTZ R23, R16.reuse, R151 ;  /* 0x0000009710177220 */ /* 0x040fe20000410000 */
[--C-:B------:R-:W-:Y:S01]  /*1f940*/  SHF.R.U32.HI R4, RZ, 0x18, R5.reuse ;  /* 0x00000018ff047819 */ /* 0x100fe20000011605 */
[----:B------:R-:W-:Y:S01]  /*1f950*/  FMUL.FTZ R34, R16, R146 ;  /* 0x0000009210227220 */ /* 0x000fe20000410000 */
[----:B------:R-:W-:Y:S03]  /*1f960*/  SHF.R.U32.HI R5, RZ, 0x10, R5 ;  /* 0x00000010ff057819 */ /* 0x000fe60000011605 */
[----:B------:R-:W4:Y:S01]  /*1f970*/  MUFU.EX2 R2, R2 ;  /* 0x0000000200027308 */ /* 0x000f220000000800 */
[----:B------:R-:W-:Y:S01]  /*1f980*/  ISETP.LE.U32.AND P2, PT, R4, UR12, PT ;  /* 0x0000000c04007c0c */ /* 0x000fe2000bf43070 */
[----:B------:R-:W-:Y:S01]  /*1f990*/  FFMA.FTZ R146, R59, UR4, -R28 ;  /* 0x000000043b927c23 */ /* 0x000fe2000801081c */
[----:B------:R-:W-:Y:S01]  /*1f9a0*/  LOP3.LUT R5, R5, 0xff, RZ, 0xc0, !PT ;  /* 0x000000ff05057812 */ /* 0x000fe200078ec0ff */
[C---:B------:R-:W-:Y:S01]  /*1f9b0*/  FMUL.FTZ R35, R16.reuse, R147 ;  /* 0x0000009310237220 */ /* 0x040fe20000410000 */
[----:B------:R-:W-:Y:S01]  /*1f9c0*/  LOP3.LUT R4, R251, UR10, R238, 0x96, !PT ;  /* 0x0000000afb047c12 */ /* 0x000fe2000f8e96ee */
[C---:B------:R-:W-:Y:S01]  /*1f9d0*/  FMUL.FTZ R66, R16.reuse, R138 ;  /* 0x0000008a10427220 */ /* 0x040fe20000410000 */
[----:B------:R-:W-:Y:S03]  /*1f9e0*/  ISETP.LE.U32.AND P3, PT, R5, UR12, PT ;  /* 0x0000000c05007c0c */ /* 0x000fe6000bf63070 */
[----:B------:R4:W-:Y:S01]  /*1f9f0*/  MUFU.EX2 R132, R9 ;  /* 0x0000000900847308 */ /* 0x0009e20000000800 */
[C---:B------:R-:W-:Y:S01]  /*1fa00*/  FMUL.FTZ R78, R16.reuse, R78 ;  /* 0x0000004e104e7220 */ /* 0x040fe20000410000 */
        /* <DEDUP_REMOVED lines=8> */
[C---:B-1----:R-:W-:Y:S01]  /*1fa90*/  FMUL.FTZ R7, R16.reuse, R155 ;  /* 0x0000009b10077220 */ /* 0x042fe20000410000 */
        /* <DEDUP_REMOVED lines=10> */
[----:B----4-:R-:W-:Y:S01]  /*1fb40*/  FFMA.FTZ R24, R16, R234, R25 ;  /* 0x000000ea10187223 */ /* 0x010fe20000010019 */
[----:B------:R-:W-:Y:S01]  /*1fb50*/  F2FP.F16.F32.PACK_AB R25, R60, R25 ;  /* 0x000000193c19723e */ /* 0x000fe200000000ff */
[----:B------:R-:W-:Y:S03]  /*1fb60*/  IMAD.WIDE.U32 R40, R8, -0x2daee0ad, RZ ;  /* 0xd2511f5308287825 */ /* 0x000fe600078e00ff */
[----:B------:R-:W1:Y:S01]  /*1fb70*/  MUFU.EX2 R0, R0 ;  /* 0x0000000000007308 */ /* 0x000e620000000800 */
[C---:B------:R-:W-:Y:S01]  /*1fb80*/  FMUL.FTZ R48, R2.reuse, R156 ;  /* 0x0000009c02307220 */ /* 0x040fe20000410000 */
[C---:B------:R-:W-:Y:S01]  /*1fb90*/  FMUL.FTZ R8, R2.reuse, R168 ;  /* 0x000000a802087220 */ /* 0x040fe20000410000 */
[----:B------:R-:W-:Y:S01]  /*1fba0*/  LOP3.LUT R44, R41, UR38, R250, 0x96, !PT ;  /* 0x00000026292c7c12 */ /* 0x000fe2000f8e96fa */
[C---:B------:R-:W-:Y:S01]  /*1fbb0*/  FMUL.FTZ R9, R2.reuse, R169 ;  /* 0x000000a902097220 */ /* 0x040fe20000410000 */
[C---:B------:R-:W-:Y:S01]  /*1fbc0*/  FMUL.FTZ R16, R2.reuse, R164 ;  /* 0x000000a402107220 */ /* 0x040fe20000410000 */
[C---:B------:R-:W-:Y:S04]  /*1fbd0*/  FMUL.FTZ R17, R2.reuse, R165 ;  /* 0x000000a502117220 */ /* 0x040fe80000410000 */
[----:B------:R4:W4:Y:S01]  /*1fbe0*/  MUFU.EX2 R57, R10 ;  /* 0x0000000a00397308 */ /* 0x0009220000000800 */
[C---:B------:R-:W-:Y:S01]  /*1fbf0*/  FMUL.FTZ R36, R2.reuse, R160 ;  /* 0x000000a002247220 */ /* 0x040fe20000410000 */
[C---:B------:R-:W-:Y:S01]  /*1fc00*/  FMUL.FTZ R37, R2.reuse, R161 ;  /* 0x000000a102257220 */ /* 0x040fe20000410000 */
[C---:B------:R-:W-:Y:S01]  /*1fc10*/  FMUL.FTZ R49, R2.reuse, R157 ;  /* 0x0000009d02317220 */ /* 0x040fe20000410000 */
[C---:B------:R-:W-:Y:S01]  /*1fc20*/  FMUL.FTZ R68, R2.reuse, R68 ;  /* 0x0000004402447220 */ /* 0x040fe20000410000 */
[C---:B------:R-:W-:Y:S01]  /*1fc30*/  FMUL.FTZ R69, R2.reuse, R69 ;  /* 0x0000004502457220 */ /* 0x040fe20000410000 */
[C---:B------:R-:W-:Y:S01]  /*1fc40*/  FMUL.FTZ R72, R2.reuse, R72 ;  /* 0x0000004802487220 */ /* 0x040fe20000410000 */
[C---:B------:R-:W-:Y:S03]  /*1fc50*/  FMUL.FTZ R73, R2.reuse, R73 ;  /* 0x0000004902497220 */ /* 0x040fe60000410000 */
[----:B------:R4:W2:Y:S01]  /*1fc60*/  MUFU.EX2 R135, R11 ;  /* 0x0000000b00877308 */ /* 0x0008a20000000800 */
        /* <DEDUP_REMOVED lines=12> */
[----:B------:R-:W-:Y:S01]  /*1fd30*/  FFMA.FTZ R2, R2, R237, R56 ;  /* 0x000000ed02027223 */ /* 0x000fe20000010038 */
[--C-:B------:R-:W-:Y:S01]  /*1fd40*/  FFMA.FTZ R201, R19, UR4, -R134.reuse ;  /* 0x0000000413c97c23 */ /* 0x100fe20008010886 */
[--C-:B------:R-:W-:Y:S01]  /*1fd50*/  FFMA.FTZ R215, R38, UR4, -R134.reuse ;  /* 0x0000000426d77c23 */ /* 0x100fe20008010886 */
[--C-:B------:R-:W-:Y:S01]  /*1fd60*/  FFMA.FTZ R216, R39, UR4, -R134.reuse ;  /* 0x0000000427d87c23 */ /* 0x100fe20008010886 */
[--C-:B------:R-:W-:Y:S01]  /*1fd70*/  FFMA.FTZ R222, R50, UR4, -R134.reuse ;  /* 0x0000000432de7c23 */ /* 0x100fe20008010886 */
[----:B------:R-:W-:Y:S01]  /*1fd80*/  FFMA.FTZ R223, R51, UR4, -R134 ;  /* 0x0000000433df7c23 */ /* 0x000fe20008010886 */
[C---:B-1----:R-:W-:Y:S01]  /*1fd90*/  FMUL.FTZ R39, R0.reuse, R163 ;  /* 0x000000a300277220 */ /* 0x042fe20000410000 */
[C---:B------:R-:W-:Y:S01]  /*1fda0*/  FMUL.FTZ R50, R0.reuse, R158 ;  /* 0x0000009e00327220 */ /* 0x040fe20000410000 */
[C---:B------:R-:W-:Y:S01]  /*1fdb0*/  FMUL.FTZ R51, R0.reuse, R159 ;  /* 0x0000009f00337220 */ /* 0x040fe20000410000 */
        /* <DEDUP_REMOVED lines=22> */
[C---:B------:R-:W-:Y:S01]  /*1ff20*/  F2FP.F16.F32.PACK_AB R0, R132.reuse, R56 ;  /* 0x000000388400723e */ /* 0x040fe200000000ff */
[----:B------:R-:W-:Y:S01]  /*1ff30*/  FADD.FTZ R132, R132, R2 ;  /* 0x0000000284847221 */ /* 0x000fe20000010000 */
[--C-:B------:R-:W-:Y:S01]  /*1ff40*/  FADD.FTZ R60, R60, R24.reuse ;  /* 0x000000183c3c7221 */ /* 0x100fe20000010000 */
[----:B------:R-:W-:Y:S01]  /*1ff50*/  PRMT R24, R25, 0x7632, R24 ;  /* 0x0000763219187816 */ /* 0x000fe20000000018 */
[----:B------:R-:W-:Y:S04]  /*1ff60*/  IMAD.WIDE.U32 R232, R4, -0x326172a9, RZ ;  /* 0xcd9e8d5704e87825 */ /* 0x000fe800078e00ff */
[C---:B------:R-:W-:Y:S01]  /*1ff70*/  FMUL.FTZ R5, R3.reuse, R153 ;  /* 0x0000009903057220 */ /* 0x040fe20000410000 */
[----:B------:R-:W-:Y:S01]  /*1ff80*/  MUFU.EX2 R45, R175 ;  /* 0x000000af002d7308 */ /* 0x000fe20000000800 */
        /* <DEDUP_REMOVED lines=19> */
[----:B------:R-:W1:Y:S01]  /*200c0*/  MUFU.EX2 R41, R177 ;  /* 0x000000b100297308 */ /* 0x000e620000000800 */
[--C-:B------:R-:W-:Y:S01]  /*200d0*/  FFMA.FTZ R139, R46, UR4, -R28.reuse ;  /* 0x000000042e8b7c23 */ /* 0x100fe2000801081c */
[--C-:B------:R-:W-:Y:S01]  /*200e0*/  FFMA.FTZ R26, R26, UR4, -R28.reuse ;  /* 0x000000041a1a7c23 */ /* 0x100fe2000801081c */
[--C-:B------:R-:W-:Y:S01]  /*200f0*/  FFMA.FTZ R27, R27, UR4, -R28.reuse ;  /* 0x000000041b1b7c23 */ /* 0x100fe2000801081c */
[----:B------:R-:W-:Y:S01]  /*20100*/  FFMA.FTZ R234, R62, UR4, -R28 ;  /* 0x000000043eea7c23 */ /* 0x000fe2000801081c */
[----:B------:R-:W-:Y:S02]  /*20110*/  IMAD.MOV.U32 R160, RZ, RZ, R186 ;  /* 0x000000ffffa07224 */ /* 0x000fe400078e00ba */
[----:B------:R-:W-:Y:S03]  /*20120*/  IMAD.MOV.U32 R161, RZ, RZ, R187 ;  /* 0x000000ffffa17224 */ /* 0x000fe600078e00bb */
[----:B------:R-:W-:Y:S01]  /*20130*/  MUFU.EX2 R46, R199 ;  /* 0x000000c7002e7308 */ /* 0x000fe20000000800 */
[----:B------:R-:W-:Y:S02]  /*20140*/  IMAD.MOV.U32 R168, RZ, RZ, R182 ;  /* 0x000000ffffa87224 */ /* 0x000fe400078e00b6 */
[----:B------:R-:W-:Y:S07]  /*20150*/  IMAD.MOV.U32 R169, RZ, RZ, R183 ;  /* 0x000000ffffa97224 */ /* 0x000fee00078e00b7 */
[----:B------:R-:W-:Y:S01]  /*20160*/  MUFU.EX2 R199, R245 ;  /* 0x000000f500c77308 */ /* 0x000fe20000000800 */
[----:B--2---:R-:W-:Y:S01]  /*20170*/  FFMA.FTZ R29, R3, R179, R12 ;  /* 0x000000b3031d7223 */ /* 0x004fe2000001000c */
[----:B------:R-:W-:Y:S01]  /*20180*/  F2FP.F16.F32.PACK_AB R12, R174, R12 ;  /* 0x0000000cae0c723e */ /* 0x000fe200000000ff */
[----:B------:R-:W-:Y:S01]  /*20190*/  IMAD.MOV.U32 R179, RZ, RZ, R235 ;  /* 0x000000ffffb37224 */ /* 0x000fe200078e00eb */
[----:B------:R-:W-:Y:S01]  /*201a0*/  LOP3.LUT R3, R233, UR39, R180, 0x96, !PT ;  /* 0x00000027e9037c12 */ /* 0x000fe2000f8e96b4 */
[----:B------:R-:W-:Y:S01]  /*201b0*/  FFMA.FTZ R235, R63, UR4, -R28 ;  /* 0x000000043feb7c23 */ /* 0x000fe2000801081c */
[----:B------:R-:W-:Y:S04]  /*201c0*/  PRMT R2, R12, 0x7632, R2 ;  /* 0x000076320c027816 */ /* 0x000fe80000000002 */
[----:B------:R-:W-:Y:S01]  /*201d0*/  MUFU.EX2 R63, R212 ;  /* 0x000000d4003f7308 */ /* 0x000fe20000000800 */
[----:B------:R-:W-:Y:S01]  /*201e0*/  IADD3 R180, P1, R178, UR18, RZ ;  /* 0x00000012b2b47c10 */ /* 0x000fe2000ff3e0ff */
[----:B------:R-:W-:Y:S01]  /*201f0*/  IMAD.WIDE.U32 R142, R3, -0x2daee0ad, RZ ;  /* 0xd2511f53038e7825 */ /* 0x000fe200078e00ff */
[----:B------:R-:W-:Y:S02]  /*20200*/  F2FP.F16.F32.PACK_AB R3, R135, R57 ;  /* 0x000000398703723e */ /* 0x000fe400000000ff */
[----:B------:R-:W-:Y:S01]  /*20210*/  IADD3.X R181, R179, UR11, RZ, P1, !PT ;  /* 0x0000000bb3b57c10 */ /* 0x000fe20008ffe4ff */
[----:B------:R-:W-:Y:S01]  /*20220*/  FADD.FTZ R29, R174, R29 ;  /* 0x0000001dae1d7221 */ /* 0x000fe20000010000 */
[----:B------:R-:W-:Y:S01]  /*20230*/  LOP3.LUT R40, R143, UR36, R40, 0x96, !PT ;  /* 0x000000248f287c12 */ /* 0x000fe2000f8e9628 */
[----:B------:R-:W-:Y:S01]  /*20240*/  FADD.FTZ R135, R135, R13 ;  /* 0x0000000d87877221 */ /* 0x000fe20000010000 */
[----:B-1----:R-:W-:Y:S01]  /*20250*/  F2FP.F16.F32.PACK_AB R13, R41, R45 ;  /* 0x0000002d290d723e */ /* 0x002fe200000000ff */
[----:B------:R-:W-:Y:S01]  /*20260*/  FADD.FTZ R29, R45, R29 ;  /* 0x0000001d2d1d7221 */ /* 0x000fe20000010000 */
[----:B------:R-:W-:Y:S04]  /*20270*/  IMAD.WIDE.U32 R44, R44, -0x326172a9, RZ ;  /* 0xcd9e8d572c2c7825 */ /* 0x000fe800078e00ff */
[----:B------:R-:W-:Y:S01]  /*20280*/  FADD.FTZ R29, R41, R29 ;  /* 0x0000001d291d7221 */ /* 0x000fe20000010000 */
[----:B------:R-:W-:Y:S04]  /*20290*/  IMAD.WIDE.U32 R40, R40, -0x326172a9, RZ ;  /* 0xcd9e8d5728287825 */ /* 0x000fe800078e00ff */
[----:B---3--:R-:W-:Y:S02]  /*202a0*/  @!P5 HADD2 R144, -R12.H0_H0, -RZ.H0_H0 ;  /* 0xa00000ff0c90d230 */ /* 0x008fe40000000900 */
[----:B-----5:R-:W-:Y:S03]  /*202b0*/  @!P4 HADD2 R140, -R2.H0_H0, -RZ.H0_H0 ;  /* 0xa00000ff028cc230 */ /* 0x020fe60000000900 */
[----:B------:R-:W-:Y:S01]  /*202c0*/  PRMT R134, R144, 0x7610, R134 ;  /* 0x0000761090867816 */ /* 0x000fe20000000086 */
[----:B------:R-:W-:Y:S01]  /*202d0*/  @!P5 STL.S16 [R1+0x60], R144 ;  /* 0x000060900100d387 */ /* 0x000fe20000100600 */
[----:B------:R-:W-:Y:S01]  /*202e0*/  @!P3 HADD2 R137, -R25.H0_H0, -RZ.H0_H0 ;  /* 0xa00000ff1989b230 */ /* 0x000fe20000000900 */
[----:B------:R-:W-:Y:S02]  /*202f0*/  PRMT R133, R140, 0x7610, R133 ;  /* 0x000076108c857816 */ /* 0x000fe40000000085 */
[----:B------:R1:W-:Y:S01]  /*20300*/  @!P4 STL.S16 [R1+0x5c], R140 ;  /* 0x00005c8c0100c387 */ /* 0x0003e20000100600 */
[----:B------:R-:W-:Y:S01]  /*20310*/  @!P2 HADD2 R136, -R24.H0_H0, -RZ.H0_H0 ;  /* 0xa00000ff1888a230 */ /* 0x000fe20000000900 */
[----:B------:R-:W-:Y:S02]  /*20320*/  PRMT R57, R137, 0x7610, R57 ;  /* 0x0000761089397816 */ /* 0x000fe40000000039 */
[----:B------:R-:W-:Y:S02]  /*20330*/  @!P3 STL.S16 [R1+0x58], R137 ;  /* 0x000058890100b387 */ /* 0x000fe40000100600 */
[----:B------:R-:W-:Y:S02]  /*20340*/  PRMT R56, R136, 0x7610, R56 ;  /* 0x0000761088387816 */ /* 0x000fe40000000038 */
[----:B------:R2:W-:Y:S01]  /*20350*/  @!P2 STL.S16 [R1+0x64], R136 ;  /* 0x000064880100a387 */ /* 0x0005e20000100600 */
[----:B-1----:R-:W-:Y:S02]  /*20360*/  FFMA.FTZ R140, R47, UR4, -R28 ;  /* 0x000000042f8c7c23 */ /* 0x002fe4000801081c */
[----:B------:R-:W-:Y:S01]  /*20370*/  MUFU.EX2 R47, R27 ;  /* 0x0000001b002f7308 */ /* 0x000fe20000000800 */
[----:B--2---:R-:W-:Y:S02]  /*20380*/  PRMT R136, R12, 0x5410, R2 ;  /* 0x000054100c887816 */ /* 0x004fe40000000002 */
[----:B------:R-:W-:Y:S02]  /*20390*/  @!P5 PRMT R12, R134, 0x5410, RZ ;  /* 0x00005410860cd816 */ /* 0x000fe400000000ff */
[----:B------:R-:W-:Y:S01]  /*203a0*/  @!P4 PRMT R2, R133, 0x5410, RZ ;  /* 0x000054108502c816 */ /* 0x000fe200000000ff */
[----:B------:R-:W-:Y:S01]  /*203b0*/  FFMA.FTZ R133, R43, UR4, -R28 ;  /* 0x000000042b857c23 */ /* 0x000fe2000801081c */
[----:B------:R-:W-:Y:S01]  /*203c0*/  PRMT R134, R25, 0x5410, R24 ;  /* 0x0000541019867816 */ /* 0x000fe20000000018 */
[----:B------:R-:W-:Y:S01]  /*203d0*/  STG.E.U16 desc[UR22][R178.64], R12 ;  /* 0x0000000cb2007986 */ /* 0x000fe2000c101516 */
[----:B------:R-:W-:Y:S01]  /*203e0*/  @!P3 PRMT R25, R57, 0x5410, RZ ;  /* 0x000054103919b816 */ /* 0x000fe200000000ff */
[----:B------:R-:W-:Y:S01]  /*203f0*/  MUFU.EX2 R43, R200 ;  /* 0x000000c8002b7308 */ /* 0x000fe20000000800 */
[----:B------:R-:W-:Y:S01]  /*20400*/  @!P2 PRMT R24, R56, 0x5410, RZ ;  /* 0x000054103818a816 */ /* 0x000fe200000000ff */
[----:B------:R1:W-:Y:S01]  /*20410*/  STG.E.U16 desc[UR22][R178.64+0x2], R2 ;  /* 0x00000202b2007986 */ /* 0x0003e2000c101516 */
[----:B------:R-:W-:Y:S03]  /*20420*/  LOP3.LUT R56, R172, 0xff, RZ, 0xc0, !PT ;  /* 0x000000ffac387812 */ /* 0x000fe600078ec0ff */
[----:B------:R2:W-:Y:S04]  /*20430*/  STG.E.U16 desc[UR22][R180.64], R25 ;  /* 0x00000019b4007986 */ /* 0x0005e8000c101516 */
[----:B------:R-:W-:Y:S01]  /*20440*/  MUFU.EX2 R133, R133 ;  /* 0x0000008500857308 */ /* 0x000fe20000000800 */
[----:B------:R3:W-:Y:S09]  /*20450*/  STG.E.U16 desc[UR22][R180.64+0x2], R24 ;  /* 0x00000218b4007986 */ /* 0x0007f2000c101516 */
[----:B------:R-:W-:Y:S01]  /*20460*/  MUFU.EX2 R200, R247 ;  /* 0x000000f700c87308 */ /* 0x000fe20000000800 */
[----:B-1----:R-:W-:Y:S01]  /*20470*/  LOP3.LUT R2, R41, UR35, R44, 0x96, !PT ;  /* 0x0000002329027c12 */ /* 0x002fe2000f8e962c */
[----:B------:R-:W-:Y:S08]  /*20480*/  FFMA.FTZ R44, R30, UR4, -R28 ;  /* 0x000000041e2c7c23 */ /* 0x000ff0000801081c */
[----:B------:R-:W-:Y:S01]  /*20490*/  MUFU.EX2 R30, R198 ;  /* 0x000000c6001e7308 */ /* 0x000fe20000000800 */
[----:B--2---:R-:W-:Y:S01]  /*204a0*/  LOP3.LUT R25, R45, UR37, R232, 0x96, !PT ;  /* 0x000000252d197c12 */ /* 0x004fe2000f8e96e8 */
[----:B------:R-:W-:Y:S04]  /*204b0*/  IMAD.WIDE.U32 R164, R2, -0x2daee0ad, RZ ;  /* 0xd2511f5302a47825 */ /* 0x000fe800078e00ff */
[----:B------:R-:W-:Y:S01]  /*204c0*/  FFMA.FTZ R45, R31, UR4, -R28 ;  /* 0x000000041f2d7c23 */ /* 0x000fe2000801081c */
[----:B---3--:R-:W-:Y:S05]  /*204d0*/  IMAD.WIDE.U32 R24, R25, -0x2daee0ad, RZ ;  /* 0xd2511f5319187825 */ /* 0x008fea00078e00ff */
[----:B------:R-:W-:Y:S02]  /*204e0*/  LOP3.LUT R142, R25, UR34, R142, 0x96, !PT ;  /* 0x00000022198e7c12 */ /* 0x000fe4000f8e968e */
[----:B------:R-:W-:Y:S02]  /*204f0*/  LOP3.LUT R148, R165, UR17, R24, 0x96, !PT ;  /* 0x00000011a5947c12 */ /* 0x000fe4000f8e9618 */
[----:B------:R-:W-:Y:S01]  /*20500*/  PRMT R25, R0, 0x7632, R25 ;  /* 0x0000763200197816 */ /* 0x000fe20000000019 */
[----:B------:R-:W-:Y:S03]  /*20510*/  IMAD.WIDE.U32 R142, R142, -0x326172a9, RZ ;  /* 0xcd9e8d578e8e7825 */ /* 0x000fe600078e00ff */
[----:B------:R-:W-:Y:S01]  /*20520*/  PRMT R137, R0, 0x5410, R25 ;  /* 0x0000541000897816 */ /* 0x000fe20000000019 */
[----:B------:R-:W-:Y:S01]  /*20530*/  IMAD.WIDE.U32 R148, R148, -0x326172a9, RZ ;  /* 0xcd9e8d5794947825 */ /* 0x000fe200078e00ff */
[----:B------:R-:W-:Y:S02]  /*20540*/  LOP3.LUT R152, R143, UR25, R40, 0x96, !PT ;  /* 0x000000198f987c12 */ /* 0x000fe4000f8e9628 */
[----:B------:R-:W-:Y:S01]  /*20550*/  IADD3 R40, P1, R180, UR48, RZ ;  /* 0x00000030b4287c10 */ /* 0x000fe2000ff3e0ff */
[----:B------:R-:W-:Y:S01]  /*20560*/  FFMA.FTZ R143, R58, UR4, -R28 ;  /* 0x000000043a8f7c23 */ /* 0x000fe2000801081c */
[----:B------:R-:W-:Y:S02]  /*20570*/  LOP3.LUT R2, R149, UR21, R142, 0x96, !PT ;  /* 0x0000001595027c12 */ /* 0x000fe4000f8e968e */
[----:B------:R-:W-:Y:S02]  /*20580*/  IADD3.X R41, R181, UR19, RZ, P1, !PT ;  /* 0x00000013b5297c10 */ /* 0x000fe40008ffe4ff */
[----:B------:R-:W-:Y:S02]  /*20590*/  LOP3.LUT R12, R2, 0xff, RZ, 0xc0, !PT ;  /* 0x000000ff020c7812 */ /* 0x000fe400078ec0ff */
[----:B------:R-:W-:Y:S02]  /*205a0*/  IADD3 R186, P1, R178, UR29, RZ ;  /* 0x0000001db2ba7c10 */ /* 0x000fe4000ff3e0ff */
[----:B------:R-:W-:Y:S02]  /*205b0*/  ISETP.LE.U32.AND P2, PT, R12, UR12, PT ;  /* 0x0000000c0c007c0c */ /* 0x000fe4000bf43070 */
[C---:B------:R-:W-:Y:S02]  /*205c0*/  IADD3.X R187, R179.reuse, UR28, RZ, P1, !PT ;  /* 0x0000001cb3bb7c10 */ /* 0x040fe40008ffe4ff */
[----:B------:R-:W-:Y:S04]  /*205d0*/  IADD3 R182, P1, R178, UR42, RZ ;  /* 0x0000002ab2b67c10 */ /* 0x000fe8000ff3e0ff */
[----:B------:R-:W-:Y:S05]  /*205e0*/  IADD3.X R183, R179, UR41, RZ, P1, !PT ;  /* 0x00000029b3b77c10 */ /* 0x000fea0008ffe4ff */
[----:B------:R-:W-:Y:S05]  /*205f0*/  @!P2 HADD2 R61, -R0.H0_H0, -RZ.H0_H0 ;  /* 0xa00000ff003da230 */ /* 0x000fea0000000900 */
[----:B------:R-:W-:Y:S01]  /*20600*/  PRMT R24, R61, 0x7610, R24 ;  /* 0x000076103d187816 */ /* 0x000fe20000000018 */
[----:B------:R1:W-:Y:S03]  /*20610*/  @!P2 STL.S16 [R1+0x68], R61 ;  /* 0x0000683d0100a387 */ /* 0x0003e60000100600 */
[----:B------:R-:W-:Y:S02]  /*20620*/  @!P2 PRMT R0, R24, 0x5410, RZ ;  /* 0x000054101800a816 */ /* 0x000fe400000000ff */
[----:B------:R2:W3:Y:S04]  /*20630*/  LDL.S16 R24, [R1+0x74] ;  /* 0x0000740001187983 */ /* 0x0004e80000100600 */
[----:B------:R4:W-:Y:S01]  /*20640*/  STG.E.U16 desc[UR22][R40.64], R0 ;  /* 0x0000000028007986 */ /* 0x0009e2000c101516 */
[----:B-1----:R-:W-:Y:S02]  /*20650*/  FFMA.FTZ R61, R42, UR4, -R28 ;  /* 0x000000042a3d7c23 */ /* 0x002fe4000801081c */
[----:B------:R-:W-:Y:S10]  /*20660*/  MUFU.EX2 R42, R204 ;  /* 0x000000cc002a7308 */ /* 0x000ff40000000800 */
[----:B------:R-:W1:Y:S01]  /*20670*/  MUFU.EX2 R61, R61 ;  /* 0x0000003d003d7308 */ /* 0x000e620000000800 */
[----:B----4-:R-:W-:Y:S04]  /*20680*/  LOP3.LUT R0, R172, 0xffff, RZ, 0xc0, !PT ;  /* 0x0000ffffac007812 */ /* 0x010fe800078ec0ff */
[----:B------:R-:W-:Y:S05]  /*20690*/  SHF.R.U32.HI R0, RZ, 0x8, R0 ;  /* 0x00000008ff007819 */ /* 0x000fea0000011600 */
[----:B------:R-:W4:Y:S01]  /*206a0*/  MUFU.EX2 R41, R205 ;  /* 0x000000cd00297308 */ /* 0x000f220000000800 */
[----:B------:R-:W-:Y:S02]  /*206b0*/  LOP3.LUT R57, R0, 0xffff, RZ, 0xc0, !PT ;  /* 0x0000ffff00397812 */ /* 0x000fe400078ec0ff */
[--C-:B------:R-:W-:Y:S04]  /*206c0*/  SHF.R.U32.HI R0, RZ, 0x10, R172.reuse ;  /* 0x00000010ff007819 */ /* 0x100fe800000116ac */
[----:B------:R-:W-:Y:S03]  /*206d0*/  LOP3.LUT R0, R0, 0xff, RZ, 0xc0, !PT ;  /* 0x000000ff00007812 */ /* 0x000fe600078ec0ff */
[----:B------:R-:W-:Y:S01]  /*206e0*/  MUFU.EX2 R40, R209 ;  /* 0x000000d100287308 */ /* 0x000fe20000000800 */
[----:B-1----:R-:W-:Y:S02]  /*206f0*/  F2FP.F16.F32.PACK_AB R166, R133, R61 ;  /* 0x0000003d85a6723e */ /* 0x002fe400000000ff */
[----:B------:R-:W-:Y:S02]  /*20700*/  ISETP.LE.U32.AND P6, PT, R0, UR12, PT ;  /* 0x0000000c00007c0c */ /* 0x000fe4000bfc3070 */
[----:B------:R-:W-:Y:S04]  /*20710*/  SHF.R.U32.HI R0, RZ, 0x18, R172 ;  /* 0x00000018ff007819 */ /* 0x000fe800000116ac */
[----:B------:R-:W-:Y:S02]  /*20720*/  ISETP.LE.U32.AND P5, PT, R0, UR12, PT ;  /* 0x0000000c00007c0c */ /* 0x000fe4000bfa3070 */
[----:B------:R-:W-:Y:S02]  /*20730*/  LOP3.LUT R0, R2, 0xffff, RZ, 0xc0, !PT ;  /* 0x0000ffff02007812 */ /* 0x000fe400078ec0ff */
[----:B----4-:R-:W-:Y:S02]  /*20740*/  F2FP.F16.F32.PACK_AB R27, R42, R41 ;  /* 0x000000292a1b723e */ /* 0x010fe400000000ff */
[----:B------:R-:W-:Y:S04]  /*20750*/  SHF.R.U32.HI R0, RZ, 0x8, R0 ;  /* 0x00000008ff007819 */ /* 0x000fe80000011600 */
[----:B------:R-:W-:Y:S04]  /*20760*/  LOP3.LUT R0, R0, 0xffff, RZ, 0xc0, !PT ;  /* 0x0000ffff00007812 */ /* 0x000fe800078ec0ff */
[----:B------:R-:W-:Y:S02]  /*20770*/  ISETP.LE.U32.AND P4, PT, R0, UR12, PT ;  /* 0x0000000c00007c0c */ /* 0x000fe4000bf83070 */
[--C-:B------:R-:W-:Y:S02]  /*20780*/  SHF.R.U32.HI R0, RZ, 0x10, R2.reuse ;  /* 0x00000010ff007819 */ /* 0x100fe40000011602 */
[----:B------:R-:W-:Y:S02]  /*20790*/  SHF.R.U32.HI R2, RZ, 0x18, R2 ;  /* 0x00000018ff027819 */ /* 0x000fe40000011602 */
[----:B------:R-:W-:Y:S02]  /*207a0*/  LOP3.LUT R0, R0, 0xff, RZ, 0xc0, !PT ;  /* 0x000000ff00007812 */ /* 0x000fe400078ec0ff */
[----:B------:R-:W-:Y:S01]  /*207b0*/  ISETP.LE.U32.AND P2, PT, R2, UR12, PT ;  /* 0x0000000c02007c0c */ /* 0x000fe2000bf43070 */
[--C-:B------:R-:W-:Y:S01]  /*207c0*/  FFMA.FTZ R2, R14, UR4, -R28.reuse ;  /* 0x000000040e027c23 */ /* 0x100fe2000801081c */
[----:B------:R-:W-:Y:S01]  /*207d0*/  ISETP.LE.U32.AND P3, PT, R0, UR12, PT ;  /* 0x0000000c00007c0c */ /* 0x000fe2000bf63070 */
[----:B------:R-:W-:Y:S01]  /*207e0*/  MUFU.EX2 R14, R202 ;  /* 0x000000ca000e7308 */ /* 0x000fe20000000800 */
[----:B------:R-:W-:Y:S09]  /*207f0*/  FFMA.FTZ R0, R15, UR4, -R28 ;  /* 0x000000040f007c23 */ /* 0x000ff2000801081c */
[----:B------:R-:W-:Y:S10]  /*20800*/  MUFU.EX2 R15, R201 ;  /* 0x000000c9000f7308 */ /* 0x000ff40000000800 */
[----:B------:R-:W1:Y:S10]  /*20810*/  MUFU.EX2 R2, R2 ;  /* 0x0000000200027308 */ /* 0x000e740000000800 */
[----:B------:R-:W4:Y:S10]  /*20820*/  MUFU.EX2 R0, R0 ;  /* 0x0000000000007308 */ /* 0x000f340000000800 */
[----:B------:R-:W5:Y:S01]  /*20830*/  MUFU.EX2 R28, R210 ;  /* 0x000000d2001c7308 */ /* 0x000f620000000800 */
[----:B-1----:R-:W-:Y:S09]  /*20840*/  FADD.FTZ R31, R2, R135 ;  /* 0x00000087021f7221 */ /* 0x002ff20000010000 */
[----:B------:R-:W-:Y:S01]  /*20850*/  MUFU.EX2 R135, R207 ;  /* 0x000000cf00877308 */ /* 0x000fe20000000800 */
[----:B----4-:R-:W-:Y:S09]  /*20860*/  FADD.FTZ R31, R0, R31 ;  /* 0x0000001f001f7221 */ /* 0x010ff20000010000 */
[----:B------:R-:W-:Y:S01]  /*20870*/  MUFU.EX2 R201, R246 ;  /* 0x000000f600c97308 */ /* 0x000fe20000000800 */
[----:B---3--:R-:W-:Y:S05]  /*20880*/  @!P4 HADD2 R24, -R25.H0_H0, -RZ.H0_H0 ;  /* 0xa00000ff1918c230 */ /* 0x008fea0000000900 */
[----:B------:R-:W-:Y:S01]  /*20890*/  PRMT R12, R24, 0x7610, R12 ;  /* 0x00007610180c7816 */ /* 0x000fe2000000000c */
[----:B------:R1:W-:Y:S03]  /*208a0*/  @!P4 STL.S16 [R1+0x74], R24 ;  /* 0x000074180100c387 */ /* 0x0003e60000100600 */
[----:B------:R-:W-:Y:S01]  /*208b0*/  @!P4 PRMT R25, R12, 0x5410, RZ ;  /* 0x000054100c19c816 */ /* 0x000fe200000000ff */
[----:B------:R2:W3:Y:S01]  /*208c0*/  LDL.S16 R59, [R1+0x70] ;  /* 0x00007000013b7983 */ /* 0x0004e20000100600 */
[----:B------:R-:W-:Y:S01]  /*208d0*/  ISETP.LE.U32.AND P4, PT, R57, UR12, PT ;  /* 0x0000000c39007c0c */ /* 0x000fe2000bf83070 */
[----:B------:R-:W-:Y:S01]  /*208e0*/  FADD.FTZ R12, R14, R60 ;  /* 0x0000003c0e0c7221 */ /* 0x000fe20000010000 */
[C---:B------:R-:W-:Y:S01]  /*208f0*/  F2FP.F16.F32.PACK_AB R14, R15.reuse, R14 ;  /* 0x0000000e0f0e723e */ /* 0x040fe200000000ff */
[----:B------:R2:W4:Y:S01]  /*20900*/  LDL.S16 R58, [R1+0x98] ;  /* 0x00009800013a7983 */ /* 0x0005220000100600 */
[----:B------:R5:W-:Y:S01]  /*20910*/  MUFU.EX2 R60, R26 ;  /* 0x0000001a003c7308 */ /* 0x000be20000000800 */
[----:B------:R-:W-:Y:S01]  /*20920*/  FADD.FTZ R12, R15, R12 ;  /* 0x0000000c0f0c7221 */ /* 0x000fe20000010000 */
[----:B------:R-:W-:Y:S01]  /*20930*/  FADD.FTZ R15, R30, R132 ;  /* 0x000000841e0f7221 */ /* 0x000fe20000010000 */
[----:B------:R2:W2:Y:S04]  /*20940*/  LDL.S16 R153, [R1+0xa0] ;  /* 0x0000a00001997983 */ /* 0x0004a80000100600 */
[----:B------:R-:W-:Y:S03]  /*20950*/  STG.E.U16 desc[UR22][R186.64], R25 ;  /* 0x00000019ba007986 */ /* 0x000fe6000c101516 */
[----:B------:R-:W-:Y:S10]  /*20960*/  MUFU.EX2 R132, R211 ;  /* 0x000000d300847308 */ /* 0x000ff40000000800 */
[----:B-1----:R-:W1:Y:S01]  /*20970*/  MUFU.EX2 R24, R197 ;  /* 0x000000c500187308 */ /* 0x002e620000000800 */
[----:B-----5:R-:W-:Y:S09]  /*20980*/  F2FP.F16.F32.PACK_AB R26, R40, R28 ;  /* 0x0000001c281a723e */ /* 0x020ff200000000ff */
[----:B------:R-:W-:Y:S01]  /*20990*/  MUFU.EX2 R57, R219 ;  /* 0x000000db00397308 */ /* 0x000fe20000000800 */
[C---:B-1----:R-:W-:Y:S01]  /*209a0*/  F2FP.F16.F32.PACK_AB R30, R24.reuse, R30 ;  /* 0x0000001e181e723e */ /* 0x042fe200000000ff */
[----:B------:R-:W-:Y:S01]  /*209b0*/  FADD.FTZ R15, R24, R15 ;  /* 0x0000000f180f7221 */ /* 0x000fe20000010000 */
[----:B------:R-:W-:Y:S01]  /*209c0*/  F2FP.F16.F32.PACK_AB R24, R0, R2 ;  /* 0x000000020018723e */ /* 0x000fe200000000ff */
[----:B------:R-:W-:Y:S01]  /*209d0*/  FADD.FTZ R2, R28, R29 ;  /* 0x0000001d1c027221 */ /* 0x000fe20000010000 */
[----:B------:R-:W-:Y:S03]  /*209e0*/  PRMT R0, R3, 0x7632, R0 ;  /* 0x0000763203007816 */ /* 0x000fe60000000000 */
[----:B------:R-:W-:Y:S01]  /*209f0*/  FADD.FTZ R28, R40, R2 ;  /* 0x00000002281c7221 */ /* 0x000fe20000010000 */
[----:B------:R-:W-:Y:S01]  /*20a00*/  FADD.FTZ R2, R41, R12 ;  /* 0x0000000c29027221 */ /* 0x000fe20000010000 */
[----:B------:R-:W-:Y:S02]  /*20a10*/  PRMT R41, R3, 0x5410, R0 ;  /* 0x0000541003297816 */ /* 0x000fe40000000000 */
[----:B------:R-:W-:Y:S01]  /*20a20*/  LOP3.LUT R12, R148, 0xff, RZ, 0xc0, !PT ;  /* 0x000000ff940c7812 */ /* 0x000fe200078ec0ff */
[----:B------:R-:W-:Y:S01]  /*20a30*/  FADD.FTZ R29, R42, R2 ;  /* 0x000000022a1d7221 */ /* 0x000fe20000010000 */
[----:B------:R-:W-:Y:S02]  /*20a40*/  LOP3.LUT R2, R148, 0xffff, RZ, 0xc0, !PT ;  /* 0x0000ffff94027812 */ /* 0x000fe400078ec0ff */
[----:B------:R-:W-:Y:S01]  /*20a50*/  ISETP.LE.U32.AND P1, PT, R12, UR12, PT ;  /* 0x0000000c0c007c0c */ /* 0x000fe2000bf23070 */
[----:B------:R-:W-:Y:S01]  /*20a60*/  FADD.FTZ R12, R43, R15 ;  /* 0x0000000f2b0c7221 */ /* 0x000fe20000010000 */
[----:B------:R-:W-:Y:S02]  /*20a70*/  SHF.R.U32.HI R15, RZ, 0x8, R2 ;  /* 0x00000008ff0f7819 */ /* 0x000fe40000011602 */
[C---:B------:R-:W-:Y:S01]  /*20a80*/  F2FP.F16.F32.PACK_AB R2, R46.reuse, R43 ;  /* 0x0000002b2e02723e */ /* 0x040fe200000000ff */
[----:B------:R-:W-:Y:S01]  /*20a90*/  FADD.FTZ R40, R46, R12 ;  /* 0x0000000c2e287221 */ /* 0x000fe20000010000 */
[----:B------:R-:W-:Y:S01]  /*20aa0*/  LOP3.LUT R12, R15, 0xffff, RZ, 0xc0, !PT ;  /* 0x0000ffff0f0c7812 */ /* 0x000fe200078ec0ff */
[----:B------:R-:W-:Y:S01]  /*20ab0*/  FADD.FTZ R15, R60, R31 ;  /* 0x0000001f3c0f7221 */ /* 0x000fe20000010000 */
[----:B------:R-:W-:Y:S01]  /*20ac0*/  SHF.R.U32.HI R43, RZ, 0x10, R148 ;  /* 0x00000010ff2b7819 */ /* 0x000fe20000011694 */
[----:B------:R-:W-:Y:S01]  /*20ad0*/  MUFU.EX2 R46, R206 ;  /* 0x000000ce002e7308 */ /* 0x000fe20000000800 */
[----:B------:R-:W-:Y:S02]  /*20ae0*/  F2FP.F16.F32.PACK_AB R60, R47, R60 ;  /* 0x0000003c2f3c723e */ /* 0x000fe400000000ff */
[----:B------:R-:W-:Y:S01]  /*20af0*/  LOP3.LUT R43, R43, 0xff, RZ, 0xc0, !PT ;  /* 0x000000ff2b2b7812 */ /* 0x000fe200078ec0ff */
[----:B---3--:R-:W-:Y:S02]  /*20b00*/  @!P3 HADD2 R59, -R3.H0_H0, -RZ.H0_H0 ;  /* 0xa00000ff033bb230 */ /* 0x008fe40000000900 */
[----:B----4-:R-:W-:Y:S03]  /*20b10*/  @!P2 HADD2 R58, -R0.H0_H0, -RZ.H0_H0 ;  /* 0xa00000ff003aa230 */ /* 0x010fe60000000900 */
[----:B------:R-:W-:Y:S01]  /*20b20*/  PRMT R62, R59, 0x7610, R62 ;  /* 0x000076103b3e7816 */ /* 0x000fe2000000003e */
[----:B------:R1:W-:Y:S03]  /*20b30*/  @!P3 STL.S16 [R1+0x70], R59 ;  /* 0x0000703b0100b387 */ /* 0x0003e60000100600 */
[----:B------:R-:W-:Y:S01]  /*20b40*/  @!P3 PRMT R3, R62, 0x5410, RZ ;  /* 0x000054103e03b816 */ /* 0x000fe200000000ff */
[----:B------:R3:W4:Y:S01]  /*20b50*/  LDL.S16 R144, [R1+0x80] ;  /* 0x0000800001907983 */ /* 0x0007220000100600 */
[----:B------:R-:W-:Y:S01]  /*20b60*/  ISETP.LE.U32.AND P3, PT, R56, UR12, PT ;  /* 0x0000000c38007c0c */ /* 0x000fe2000bf63070 */
[----:B------:R-:W5:Y:S01]  /*20b70*/  MUFU.EX2 R62, R203 ;  /* 0x000000cb003e7308 */ /* 0x000f620000000800 */
[----:B------:R-:W-:Y:S01]  /*20b80*/  PRMT R42, R58, 0x7610, R42 ;  /* 0x000076103a2a7816 */ /* 0x000fe2000000002a */
[----:B------:R3:W-:Y:S03]  /*20b90*/  @!P2 STL.S16 [R1+0x98], R58 ;  /* 0x0000983a0100a387 */ /* 0x0007e60000100600 */
[----:B------:R-:W-:Y:S01]  /*20ba0*/  @!P2 PRMT R0, R42, 0x5410, RZ ;  /* 0x000054102a00a816 */ /* 0x000fe200000000ff */
[----:B------:R3:W4:Y:S01]  /*20bb0*/  LDL.S16 R150, [R1+0x7c] ;  /* 0x00007c0001967983 */ /* 0x0007220000100600 */
[----:B------:R-:W-:Y:S01]  /*20bc0*/  ISETP.LE.U32.AND P2, PT, R12, UR12, PT ;  /* 0x0000000c0c007c0c */ /* 0x000fe2000bf43070 */
[----:B------:R-:W-:Y:S01]  /*20bd0*/  FADD.FTZ R42, R47, R15 ;  /* 0x0000000f2f2a7221 */ /* 0x000fe20000010000 */
[----:B------:R-:W-:Y:S01]  /*20be0*/  PRMT R12, R13, 0x7632, R12 ;  /* 0x000076320d0c7816 */ /* 0x000fe2000000000c */
[----:B------:R-:W-:Y:S01]  /*20bf0*/  STG.E.U16 desc[UR22][R182.64], R3 ;  /* 0x00000003b6007986 */ /* 0x000fe2000c101516 */
[----:B------:R-:W-:Y:S01]  /*20c00*/  FADD.FTZ R15, R63, R28 ;  /* 0x0000001c3f0f7221 */ /* 0x000fe20000010000 */
[----:B------:R-:W-:Y:S01]  /*20c10*/  SHF.R.U32.HI R28, RZ, 0x18, R148 ;  /* 0x00000018ff1c7819 */ /* 0x000fe20000011694 */
[----:B--2---:R-:W-:Y:S01]  /*20c20*/  @!P3 HADD2 R153, -R13.H0_H0, -RZ.H0_H0 ;  /* 0xa00000ff0d99b230 */ /* 0x004fe20000000900 */
[----:B------:R-:W-:Y:S01]  /*20c30*/  PRMT R31, R13, 0x5410, R12 ;  /* 0x000054100d1f7816 */ /* 0x000fe2000000000c */
[----:B------:R-:W-:Y:S01]  /*20c40*/  STG.E.U16 desc[UR22][R182.64+0x2], R0 ;  /* 0x00000200b6007986 */ /* 0x000fe2000c101516 */
[----:B------:R2:W-:Y:S01]  /*20c50*/  MUFU.EX2 R47, R45 ;  /* 0x0000002d002f7308 */ /* 0x0005e20000000800 */
[----:B-----5:R-:W-:Y:S01]  /*20c60*/  FADD.FTZ R40, R62, R40 ;  /* 0x000000283e287221 */ /* 0x020fe20000010000 */
[----:B------:R-:W-:Y:S01]  /*20c70*/  PRMT R151, R153, 0x7610, R151 ;  /* 0x0000761099977816 */ /* 0x000fe20000000097 */
[----:B------:R5:W-:Y:S03]  /*20c80*/  @!P3 STL.S16 [R1+0xa0], R153 ;  /* 0x0000a0990100b387 */ /* 0x000be60000100600 */
[----:B------:R-:W-:Y:S02]  /*20c90*/  @!P3 PRMT R13, R151, 0x5410, RZ ;  /* 0x00005410970db816 */ /* 0x000fe400000000ff */
[----:B------:R-:W-:Y:S02]  /*20ca0*/  ISETP.LE.U32.AND P3, PT, R43, UR12, PT ;  /* 0x0000000c2b007c0c */ /* 0x000fe4000bf63070 */
[----:B-1----:R-:W1:Y:S01]  /*20cb0*/  MUFU.EX2 R59, R208 ;  /* 0x000000d0003b7308 */ /* 0x002e620000000800 */
[----:B------:R5:W-:Y:S09]  /*20cc0*/  STG.E.U16 desc[UR22][R178.64+0x10], R13 ;  /* 0x0000100db2007986 */ /* 0x000bf2000c101516 */
[----:B---3--:R3:W3:Y:S01]  /*20cd0*/  MUFU.EX2 R58, R44 ;  /* 0x0000002c003a7308 */ /* 0x0086e20000000800 */
[C---:B--2---:R-:W-:Y:S01]  /*20ce0*/  FADD.FTZ R45, R132.reuse, R15 ;  /* 0x0000000f842d7221 */ /* 0x044fe20000010000 */
[----:B------:R-:W-:Y:S01]  /*20cf0*/  FADD.FTZ R15, R135, R29 ;  /* 0x0000001d870f7221 */ /* 0x000fe20000010000 */
[----:B-1----:R-:W-:Y:S01]  /*20d00*/  F2FP.F16.F32.PACK_AB R56, R59, R135 ;  /* 0x000000873b38723e */ /* 0x002fe200000000ff */
[----:B-----5:R2:W5:Y:S06]  /*20d10*/  LDL.S16 R153, [R1+0xdc] ;  /* 0x0000dc0001997983 */ /* 0x02056c0000100600 */
[----:B------:R-:W-:Y:S01]  /*20d20*/  MUFU.EX2 R135, R215 ;  /* 0x000000d700877308 */ /* 0x000fe20000000800 */
[----:B---3--:R-:W-:Y:S01]  /*20d30*/  F2FP.F16.F32.PACK_AB R44, R132, R63 ;  /* 0x0000003f842c723e */ /* 0x008fe200000000ff */
[----:B------:R-:W-:Y:S01]  /*20d40*/  FADD.FTZ R29, R58, R42 ;  /* 0x0000002a3a1d7221 */ /* 0x000fe20000010000 */
[----:B------:R-:W-:Y:S01]  /*20d50*/  F2FP.F16.F32.PACK_AB R162, R47, R58 ;  /* 0x0000003a2fa2723e */ /* 0x000fe200000000ff */
[----:B------:R-:W-:Y:S01]  /*20d60*/  FADD.FTZ R42, R46, R40 ;  /* 0x000000282e2a7221 */ /* 0x000fe20000010000 */
[----:B------:R-:W-:Y:S01]  /*20d70*/  PRMT R13, R27, 0x7632, R13 ;  /* 0x000076321b0d7816 */ /* 0x000fe2000000000d */
[----:B------:R-:W-:Y:S04]  /*20d80*/  FADD.FTZ R47, R47, R29 ;  /* 0x0000001d2f2f7221 */ /* 0x000fe80000010000 */
[----:B------:R-:W1:Y:S10]  /*20d90*/  MUFU.EX2 R132, R217 ;  /* 0x000000d900847308 */ /* 0x000e740000000800 */
[----:B------:R-:W3:Y:S01]  /*20da0*/  MUFU.EX2 R58, R216 ;  /* 0x000000d8003a7308 */ /* 0x000ee20000000800 */
[----:B----4-:R-:W-:Y:S05]  /*20db0*/  @!P4 HADD2 R144, -R12.H0_H0, -RZ.H0_H0 ;  /* 0xa00000ff0c90c230 */ /* 0x010fea0000000900 */
[----:B------:R-:W-:Y:S01]  /*20dc0*/  PRMT R43, R144, 0x7610, R43 ;  /* 0x00007610902b7816 */ /* 0x000fe2000000002b */
[----:B------:R4:W-:Y:S01]  /*20dd0*/  @!P4 STL.S16 [R1+0x80], R144 ;  /* 0x000080900100c387 */ /* 0x0009e20000100600 */
[----:B------:R-:W-:Y:S02]  /*20de0*/  @!P6 HADD2 R150, -R14.H0_H0, -RZ.H0_H0 ;  /* 0xa00000ff0e96e230 */ /* 0x000fe40000000900 */
[----:B------:R-:W-:Y:S01]  /*20df0*/  @!P4 PRMT R12, R43, 0x5410, RZ ;  /* 0x000054102b0cc816 */ /* 0x000fe200000000ff */
[----:B------:R2:W3:Y:S01]  /*20e00*/  LDL.S16 R63, [R1+0xb0] ;  /* 0x0000b000013f7983 */ /* 0x0004e20000100600 */
[----:B------:R-:W-:Y:S01]  /*20e10*/  ISETP.LE.U32.AND P4, PT, R28, UR12, PT ;  /* 0x0000000c1c007c0c */ /* 0x000fe2000bf83070 */
[----:B------:R-:W-:Y:S01]  /*20e20*/  FADD.FTZ R43, R59, R15 ;  /* 0x0000000f3b2b7221 */ /* 0x000fe20000010000 */
[----:B------:R-:W-:Y:S01]  /*20e30*/  PRMT R28, R14, 0x7632, R28 ;  /* 0x000076320e1c7816 */ /* 0x000fe2000000001c */
[----:B------:R-:W-:Y:S01]  /*20e40*/  STG.E.U16 desc[UR22][R178.64+0x12], R12 ;  /* 0x0000120cb2007986 */ /* 0x000fe2000c101516 */
[----:B------:R-:W-:Y:S02]  /*20e50*/  PRMT R154, R150, 0x7610, R154 ;  /* 0x00007610969a7816 */ /* 0x000fe4000000009a */
[----:B------:R-:W-:Y:S02]  /*20e60*/  PRMT R40, R14, 0x5410, R28 ;  /* 0x000054100e287816 */ /* 0x000fe4000000001c */
[----:B------:R-:W-:Y:S02]  /*20e70*/  @!P6 PRMT R14, R154, 0x5410, RZ ;  /* 0x000054109a0ee816 */ /* 0x000fe400000000ff */
[----:B------:R-:W-:Y:S03]  /*20e80*/  F2FP.F16.F32.PACK_AB R59, R46, R62 ;  /* 0x0000003e2e3b723e */ /* 0x000fe600000000ff */
[----:B------:R-:W-:Y:S04]  /*20e90*/  STG.E.U16 desc[UR22][R180.64+0x10], R14 ;  /* 0x0000100eb4007986 */ /* 0x000fe8000c101516 */
[----:B----4-:R2:W4:Y:S04]  /*20ea0*/  LDL.S16 R144, [R1+0xb4] ;  /* 0x0000b40001907983 */ /* 0x0105280000100600 */
[----:B------:R1:W-:Y:S04]  /*20eb0*/  @!P6 STL.S16 [R1+0x7c], R150 ;  /* 0x00007c960100e387 */ /* 0x0003e80000100600 */
[----:B------:R2:W2:Y:S01]  /*20ec0*/  LDL.S16 R156, [R1+0x94] ;  /* 0x00009400019c7983 */ /* 0x0004a20000100600 */
[----:B-----5:R-:W-:Y:S05]  /*20ed0*/  @!P5 HADD2 R153, -R28.H0_H0, -RZ.H0_H0 ;  /* 0xa00000ff1c99d230 */ /* 0x020fea0000000900 */
[----:B------:R-:W-:Y:S01]  /*20ee0*/  PRMT R46, R153, 0x7610, R46 ;  /* 0x00007610992e7816 */ /* 0x000fe2000000002e */
[----:B------:R5:W-:Y:S03]  /*20ef0*/  @!P5 STL.S16 [R1+0xdc], R153 ;  /* 0x0000dc990100d387 */ /* 0x000be60000100600 */
[----:B------:R-:W-:Y:S01]  /*20f00*/  @!P5 PRMT R28, R46, 0x5410, RZ ;  /* 0x000054102e1cd816 */ /* 0x000fe200000000ff */
[----:B------:R2:W2:Y:S01]  /*20f10*/  LDL.S16 R154, [R1+0xc8] ;  /* 0x0000c800019a7983 */ /* 0x0004a20000100600 */
[----:B-1----:R-:W-:Y:S03]  /*20f20*/  IMAD.WIDE.U32 R150, R218, -0x2daee0ad, RZ ;  /* 0xd2511f53da967825 */ /* 0x002fe600078e00ff */
[----:B------:R1:W-:Y:S02]  /*20f30*/  STG.E.U16 desc[UR22][R180.64+0x12], R28 ;  /* 0x0000121cb4007986 */ /* 0x0003e4000c101516 */
[----:B------:R-:W-:Y:S02]  /*20f40*/  LOP3.LUT R15, R151, UR33, R196, 0x96, !PT ;  /* 0x00000021970f7c12 */ /* 0x000fe4000f8e96c4 */
[----:B------:R-:W-:Y:S02]  /*20f50*/  LOP3.LUT R12, R150, 0xffff, RZ, 0xc0, !PT ;  /* 0x0000ffff960c7812 */ /* 0x000fe400078ec0ff */
[----:B------:R-:W-:Y:S04]  /*20f60*/  LOP3.LUT R29, R15, 0xff, RZ, 0xc0, !PT ;  /* 0x000000ff0f1d7812 */ /* 0x000fe800078ec0ff */
[----:B------:R-:W-:Y:S02]  /*20f70*/  ISETP.LE.U32.AND P6, PT, R29, UR12, PT ;  /* 0x0000000c1d007c0c */ /* 0x000fe4000bfc3070 */
[----:B------:R-:W-:Y:S01]  /*20f80*/  LOP3.LUT R29, R15, 0xffff, RZ, 0xc0, !PT ;  /* 0x0000ffff0f1d7812 */ /* 0x000fe200078ec0ff */
[----:B-----5:R-:W-:Y:S03]  /*20f90*/  IMAD.WIDE.U32 R152, R152, -0x2daee0ad, RZ ;  /* 0xd2511f5398987825 */ /* 0x020fe600078e00ff */
[----:B------:R-:W-:Y:S02]  /*20fa0*/  SHF.R.U32.HI R29, RZ, 0x8, R29 ;  /* 0x00000008ff1d7819 */ /* 0x000fe4000001161d */
[----:B------:R-:W-:Y:S02]  /*20fb0*/  LOP3.LUT R0, R153, UR33, R164, 0x96, !PT ;  /* 0x0000002199007c12 */ /* 0x000fe4000f8e96a4 */
[----:B------:R-:W-:Y:S02]  /*20fc0*/  LOP3.LUT R25, R29, 0xffff, RZ, 0xc0, !PT ;  /* 0x0000ffff1d197812 */ /* 0x000fe400078ec0ff */
[C---:B------:R-:W-:Y:S02]  /*20fd0*/  PRMT R29, R30.reuse, 0x7632, R29 ;  /* 0x000076321e1d7816 */ /* 0x040fe4000000001d */
[----:B------:R-:W-:Y:S02]  /*20fe0*/  ISETP.LE.U32.AND P5, PT, R25, UR12, PT ;  /* 0x0000000c19007c0c */ /* 0x000fe4000bfa3070 */
[----:B------:R-:W-:Y:S02]  /*20ff0*/  PRMT R46, R30, 0x5410, R29 ;  /* 0x000054101e2e7816 */ /* 0x000fe4000000001d */
[--C-:B------:R-:W-:Y:S02]  /*21000*/  SHF.R.U32.HI R25, RZ, 0x10, R15.reuse ;  /* 0x00000010ff197819 */ /* 0x100fe4000001160f */
[----:B------:R-:W-:Y:S02]  /*21010*/  SHF.R.U32.HI R15, RZ, 0x18, R15 ;  /* 0x00000018ff0f7819 */ /* 0x000fe4000001160f */
[----:B------:R-:W-:Y:S02]  /*21020*/  LOP3.LUT R3, R25, 0xff, RZ, 0xc0, !PT ;  /* 0x000000ff19037812 */ /* 0x000fe400078ec0ff */
[----:B------:R-:W-:Y:S02]  /*21030*/  LOP3.LUT R25, R0, 0xff, RZ, 0xc0, !PT ;  /* 0x000000ff00197812 */ /* 0x000fe400078ec0ff */
[----:B-1----:R-:W-:Y:S01]  /*21040*/  LOP3.LUT R28, R152, 0xff, RZ, 0xc0, !PT ;  /* 0x000000ff981c7812 */ /* 0x002fe200078ec0ff */
[----:B---3--:R-:W-:Y:S05]  /*21050*/  @!P2 HADD2 R63, -R29.H0_H0, -RZ.H0_H0 ;  /* 0xa00000ff1d3fa230 */ /* 0x008fea0000000900 */
[----:B------:R-:W-:Y:S04]  /*21060*/  PRMT R62, R63, 0x7610, R62 ;  /* 0x000076103f3e7816 */ /* 0x000fe8000000003e */
[----:B------:R-:W-:Y:S02]  /*21070*/  @!P2 PRMT R29, R62, 0x5410, RZ ;  /* 0x000054103e1da816 */ /* 0x000fe400000000ff */
[----:B------:R-:W-:Y:S03]  /*21080*/  MUFU.EX2 R62, R214 ;  /* 0x000000d6003e7308 */ /* 0x000fe60000000800 */
[----:B------:R-:W-:Y:S01]  /*21090*/  STG.E.U16 desc[UR22][R186.64+0x10], R29 ;  /* 0x0000101dba007986 */ /* 0x000fe2000c101516 */
[----:B----4-:R-:W-:Y:S05]  /*210a0*/  @!P1 HADD2 R144, -R30.H0_H0, -RZ.H0_H0 ;  /* 0xa00000ff1e909230 */ /* 0x010fea0000000900 */
[----:B------:R-:W-:Y:S01]  /*210b0*/  PRMT R138, R144, 0x7610, R138 ;  /* 0x00007610908a7816 */ /* 0x000fe2000000008a */
[----:B------:R1:W-:Y:S01]  /*210c0*/  @!P1 STL.S16 [R1+0xb4], R144 ;  /* 0x0000b49001009387 */ /* 0x0003e20000100600 */
[----:B--2---:R-:W-:Y:S02]  /*210d0*/  @!P3 HADD2 R156, -R24.H0_H0, -RZ.H0_H0 ;  /* 0xa00000ff189cb230 */ /* 0x004fe40000000900 */
[----:B------:R-:W-:Y:S01]  /*210e0*/  @!P1 PRMT R30, R138, 0x5410, RZ ;  /* 0x000054108a1e9816 */ /* 0x000fe200000000ff */
[----:B------:R2:W-:Y:S01]  /*210f0*/  @!P2 STL.S16 [R1+0xb0], R63 ;  /* 0x0000b03f0100a387 */ /* 0x0005e20000100600 */
[----:B------:R-:W-:Y:S02]  /*21100*/  ISETP.LE.U32.AND P1, PT, R15, UR12, PT ;  /* 0x0000000c0f007c0c */ /* 0x000fe4000bf23070 */
[----:B------:R-:W-:Y:S01]  /*21110*/  PRMT R15, R24, 0x7632, R15 ;  /* 0x00007632180f7816 */ /* 0x000fe2000000000f */
[----:B------:R3:W4:Y:S01]  /*21120*/  LDL.S16 R138, [R1+0xd4] ;  /* 0x0000d400018a7983 */ /* 0x0007220000100600 */
[----:B------:R-:W-:Y:S02]  /*21130*/  PRMT R147, R156, 0x7610, R147 ;  /* 0x000076109c937816 */ /* 0x000fe40000000093 */
[----:B------:R-:W-:Y:S01]  /*21140*/  ISETP.LE.U32.AND P2, PT, R3, UR12, PT ;  /* 0x0000000c03007c0c */ /* 0x000fe2000bf43070 */
[----:B------:R-:W-:Y:S01]  /*21150*/  FADD.FTZ R3, R132, R45 ;  /* 0x0000002d84037221 */ /* 0x000fe20000010000 */
[----:B------:R-:W-:Y:S01]  /*21160*/  PRMT R45, R24, 0x5410, R15 ;  /* 0x00005410182d7816 */ /* 0x000fe2000000000f */
[----:B------:R5:W-:Y:S01]  /*21170*/  STG.E.U16 desc[UR22][R186.64+0xe], R30 ;  /* 0x00000e1eba007986 */ /* 0x000be2000c101516 */
[----:B------:R-:W-:Y:S02]  /*21180*/  @!P3 PRMT R24, R147, 0x5410, RZ ;  /* 0x000054109318b816 */ /* 0x000fe400000000ff */
[C---:B------:R-:W-:Y:S01]  /*21190*/  F2FP.F16.F32.PACK_AB R132, R57.reuse, R132 ;  /* 0x000000843984723e */ /* 0x040fe200000000ff */
[----:B------:R-:W-:Y:S01]  /*211a0*/  FADD.FTZ R57, R57, R3 ;  /* 0x0000000339397221 */ /* 0x000fe20000010000 */
[----:B------:R-:W-:Y:S02]  /*211b0*/  @!P4 HADD2 R154, -R15.H0_H0, -RZ.H0_H0 ;  /* 0xa00000ff0f9ac230 */ /* 0x000fe40000000900 */
[--C-:B------:R-:W-:Y:S01]  /*211c0*/  FADD.FTZ R3, R135, R43.reuse ;  /* 0x0000002b87037221 */ /* 0x100fe20000010000 */
[----:B------:R-:W-:Y:S01]  /*211d0*/  F2FP.F16.F32.PACK_AB R135, R58, R135 ;  /* 0x000000873a87723e */ /* 0x000fe200000000ff */
[----:B------:R3:W-:Y:S01]  /*211e0*/  STG.E.U16 desc[UR22][R182.64+0x10], R24 ;  /* 0x00001018b6007986 */ /* 0x0007e2000c101516 */
[----:B------:R-:W-:Y:S01]  /*211f0*/  PRMT R43, R154, 0x7610, R43 ;  /* 0x000076109a2b7816 */ /* 0x000fe2000000002b */
[----:B------:R-:W-:Y:S01]  /*21200*/  FADD.FTZ R58, R58, R3 ;  /* 0x000000033a3a7221 */ /* 0x000fe20000010000 */
[----:B------:R-:W-:Y:S01]  /*21210*/  LOP3.LUT R3, R0, 0xffff, RZ, 0xc0, !PT ;  /* 0x0000ffff00037812 */ /* 0x000fe200078ec0ff */
[----:B-1----:R1:W4:Y:S01]  /*21220*/  LDL.S16 R144, [R1+0xd8] ;  /* 0x0000d80001907983 */ /* 0x0023220000100600 */
[----:B------:R-:W-:Y:S01]  /*21230*/  @!P4 PRMT R15, R43, 0x5410, RZ ;  /* 0x000054102b0fc816 */ /* 0x000fe200000000ff */
[----:B--2---:R-:W2:Y:S01]  /*21240*/  MUFU.EX2 R63, R213 ;  /* 0x000000d5003f7308 */ /* 0x004ea20000000800 */
[----:B------:R-:W-:Y:S01]  /*21250*/  SHF.R.U32.HI R3, RZ, 0x8, R3 ;  /* 0x00000008ff037819 */ /* 0x000fe20000011603 */
[----:B------:R-:W-:Y:S01]  /*21260*/  @!P3 STL.S16 [R1+0x94], R156 ;  /* 0x0000949c0100b387 */ /* 0x000fe20000100600 */
[----:B------:R-:W-:Y:S02]  /*21270*/  ISETP.LE.U32.AND P3, PT, R25, UR12, PT ;  /* 0x0000000c19007c0c */ /* 0x000fe4000bf63070 */
[----:B------:R-:W-:Y:S01]  /*21280*/  LOP3.LUT R3, R3, 0xffff, RZ, 0xc0, !PT ;  /* 0x0000ffff03037812 */ /* 0x000fe200078ec0ff */
[----:B------:R1:W4:Y:S04]  /*21290*/  LDL.S16 R147, [R1+0xd0] ;  /* 0x0000d00001937983 */ /* 0x0003280000100600 */
[----:B------:R-:W-:Y:S01]  /*212a0*/  @!P4 STL.S16 [R1+0xc8], R154 ;  /* 0x0000c89a0100c387 */ /* 0x000fe20000100600 */
[----:B------:R-:W-:Y:S01]  /*212b0*/  ISETP.LE.U32.AND P4, PT, R3, UR12, PT ;  /* 0x0000000c03007c0c */ /* 0x000fe2000bf83070 */
[----:B-----5:R-:W-:Y:S01]  /*212c0*/  MUFU.EX2 R30, R143 ;  /* 0x0000008f001e7308 */ /* 0x020fe20000000800 */
[----:B------:R-:W-:Y:S01]  /*212d0*/  FADD.FTZ R3, R61, R47 ;  /* 0x0000002f3d037221 */ /* 0x000fe20000010000 */
[----:B------:R1:W5:Y:S01]  /*212e0*/  LDL.S16 R43, [R1+0xc0] ;  /* 0x0000c000012b7983 */ /* 0x0003620000100600 */
[C---:B--2---:R-:W-:Y:S01]  /*212f0*/  F2FP.F16.F32.PACK_AB R165, R62.reuse, R63 ;  /* 0x0000003f3ea5723e */ /* 0x044fe200000000ff */
[----:B------:R-:W-:Y:S01]  /*21300*/  FADD.FTZ R25, R63, R42 ;  /* 0x0000002a3f197221 */ /* 0x000fe20000010000 */
[----:B------:R-:W-:Y:S01]  /*21310*/  FADD.FTZ R47, R133, R3 ;  /* 0x00000003852f7221 */ /* 0x000fe20000010000 */
[--C-:B------:R-:W-:Y:S01]  /*21320*/  SHF.R.U32.HI R3, RZ, 0x18, R0.reuse ;  /* 0x00000018ff037819 */ /* 0x100fe20000011600 */
[----:B------:R-:W-:Y:S01]  /*21330*/  STG.E.U16 desc[UR22][R182.64+0x12], R15 ;  /* 0x0000120fb6007986 */ /* 0x000fe2000c101516 */
[----:B------:R-:W-:Y:S01]  /*21340*/  SHF.R.U32.HI R0, RZ, 0x10, R0 ;  /* 0x00000010ff007819 */ /* 0x000fe20000011600 */
[--C-:B------:R-:W-:Y:S01]  /*21350*/  FADD.FTZ R42, R62, R25.reuse ;  /* 0x000000193e2a7221 */ /* 0x100fe20000010000 */
[----:B------:R-:W-:Y:S01]  /*21360*/  PRMT R25, R26, 0x7632, R25 ;  /* 0x000076321a197816 */ /* 0x000fe20000000019 */
[----:B------:R-:W-:Y:S01]  /*21370*/  MUFU.EX2 R133, R224 ;  /* 0x000000e000857308 */ /* 0x000fe20000000800 */
[----:B------:R-:W-:Y:S09]  /*21380*/  LOP3.LUT R0, R0, 0xff, RZ, 0xc0, !PT ;  /* 0x000000ff00007812 */ /* 0x000ff200078ec0ff */
[----:B---3--:R-:W2:Y:S02]  /*21390*/  MUFU.EX2 R24, R146 ;  /* 0x0000009200187308 */ /* 0x008ea40000000800 */
[----:B--2---:R-:W-:Y:S01]  /*213a0*/  F2FP.F16.F32.PACK_AB R197, R24, R30 ;  /* 0x0000001e18c5723e */ /* 0x004fe200000000ff */
[----:B----4-:R-:W-:Y:S05]  /*213b0*/  @!P5 HADD2 R138, -R25.H0_H0, -RZ.H0_H0 ;  /* 0xa00000ff198ad230 */ /* 0x010fea0000000900 */
[----:B------:R-:W-:Y:S01]  /*213c0*/  PRMT R141, R138, 0x7610, R141 ;  /* 0x000076108a8d7816 */ /* 0x000fe2000000008d */
[----:B------:R-:W-:Y:S05]  /*213d0*/  @!P6 HADD2 R144, -R26.H0_H0, -RZ.H0_H0 ;  /* 0xa00000ff1a90e230 */ /* 0x000fea0000000900 */
[----:B------:R-:W-:Y:S01]  /*213e0*/  PRMT R63, R144, 0x7610, R63 ;  /* 0x00007610903f7816 */ /* 0x000fe2000000003f */
[----:B------:R2:W-:Y:S01]  /*213f0*/  @!P6 STL.S16 [R1+0xd8], R144 ;  /* 0x0000d8900100e387 */ /* 0x0005e20000100600 */
[----:B------:R-:W-:Y:S03]  /*21400*/  @!P2 HADD2 R147, -R27.H0_H0, -RZ.H0_H0 ;  /* 0xa00000ff1b93a230 */ /* 0x000fe60000000900 */
[----:B------:R3:W-:Y:S02]  /*21410*/  @!P5 STL.S16 [R1+0xd4], R138 ;  /* 0x0000d48a0100d387 */ /* 0x0007e40000100600 */
[----:B------:R-:W-:Y:S01]  /*21420*/  PRMT R62, R147, 0x7610, R62 ;  /* 0x00007610933e7816 */ /* 0x000fe2000000003e */
[----:B-----5:R-:W-:Y:S05]  /*21430*/  @!P1 HADD2 R43, -R13.H0_H0, -RZ.H0_H0 ;  /* 0xa00000ff0d2b9230 */ /* 0x020fea0000000900 */
[----:B------:R-:W-:Y:S01]  /*21440*/  PRMT R145, R43, 0x7610, R145 ;  /* 0x000076102b917816 */ /* 0x000fe20000000091 */
[----:B--2---:R1:W2:Y:S01]  /*21450*/  LDL.S16 R144, [R1+0xa8] ;  /* 0x0000a80001907983 */ /* 0x0042a20000100600 */
[----:B---3--:R-:W-:Y:S02]  /*21460*/  PRMT R138, R26, 0x5410, R25 ;  /* 0x000054101a8a7816 */ /* 0x008fe40000000019 */
[----:B------:R-:W-:Y:S02]  /*21470*/  @!P6 PRMT R26, R63, 0x5410, RZ ;  /* 0x000054103f1ae816 */ /* 0x000fe400000000ff */
[----:B------:R-:W-:Y:S01]  /*21480*/  @!P5 PRMT R25, R141, 0x5410, RZ ;  /* 0x000054108d19d816 */ /* 0x000fe200000000ff */
[----:B------:R1:W3:Y:S01]  /*21490*/  LDL.S16 R63, [R1+0xac] ;  /* 0x0000ac00013f7983 */ /* 0x0002e20000100600 */
[----:B------:R-:W-:Y:S02]  /*214a0*/  PRMT R141, R27, 0x5410, R13 ;  /* 0x000054101b8d7816 */ /* 0x000fe4000000000d */
[----:B------:R-:W-:Y:S01]  /*214b0*/  @!P2 PRMT R27, R62, 0x5410, RZ ;  /* 0x000054103e1ba816 */ /* 0x000fe200000000ff */
[----:B------:R-:W-:Y:S01]  /*214c0*/  @!P2 STL.S16 [R1+0xd0], R147 ;  /* 0x0000d0930100a387 */ /* 0x000fe20000100600 */
[----:B------:R-:W-:Y:S02]  /*214d0*/  ISETP.LE.U32.AND P6, PT, R3, UR12, PT ;  /* 0x0000000c03007c0c */ /* 0x000fe4000bfc3070 */
[----:B------:R-:W-:Y:S01]  /*214e0*/  LOP3.LUT R3, R150, 0xff, RZ, 0xc0, !PT ;  /* 0x000000ff96037812 */ /* 0x000fe200078ec0ff */
[----:B------:R1:W4:Y:S01]  /*214f0*/  LDL.S16 R62, [R1+0x90] ;  /* 0x00009000013e7983 */ /* 0x0003220000100600 */
[----:B------:R-:W-:Y:S02]  /*21500*/  ISETP.LE.U32.AND P2, PT, R0, UR12, PT ;  /* 0x0000000c00007c0c */ /* 0x000fe4000bf43070 */
[----:B------:R-:W-:Y:S01]  /*21510*/  SHF.R.U32.HI R0, RZ, 0x10, R150 ;  /* 0x00000010ff007819 */ /* 0x000fe20000011696 */
[----:B------:R5:W-:Y:S01]  /*21520*/  @!P1 STL.S16 [R1+0xc0], R43 ;  /* 0x0000c02b01009387 */ /* 0x000be20000100600 */
[----:B------:R-:W-:Y:S02]  /*21530*/  ISETP.LE.U32.AND P5, PT, R3, UR12, PT ;  /* 0x0000000c03007c0c */ /* 0x000fe4000bfa3070 */
[----:B------:R-:W-:Y:S01]  /*21540*/  LOP3.LUT R3, R0, 0xff, RZ, 0xc0, !PT ;  /* 0x000000ff00037812 */ /* 0x000fe200078ec0ff */
[----:B------:R1:W4:Y:S01]  /*21550*/  LDL.S16 R156, [R1+0xa4] ;  /* 0x0000a400019c7983 */ /* 0x0003220000100600 */
[----:B------:R-:W-:Y:S02]  /*21560*/  PRMT R0, R2, 0x7632, R0 ;  /* 0x0000763202007816 */ /* 0x000fe40000000000 */
[----:B------:R-:W-:Y:S01]  /*21570*/  @!P1 PRMT R13, R145, 0x5410, RZ ;  /* 0x00005410910d9816 */ /* 0x000fe200000000ff */
[----:B------:R-:W-:Y:S01]  /*21580*/  STG.E.U16 desc[UR22][R178.64+0x20], R26 ;  /* 0x0000201ab2007986 */ /* 0x000fe2000c101516 */
[----:B------:R-:W-:Y:S02]  /*21590*/  ISETP.LE.U32.AND P1, PT, R3, UR12, PT ;  /* 0x0000000c03007c0c */ /* 0x000fe4000bf23070 */
[--C-:B------:R-:W-:Y:S01]  /*215a0*/  SHF.R.U32.HI R3, RZ, 0x8, R12.reuse ;  /* 0x00000008ff037819 */ /* 0x100fe2000001160c */
[----:B------:R-:W-:Y:S01]  /*215b0*/  STG.E.U16 desc[UR22][R178.64+0x22], R25 ;  /* 0x00002219b2007986 */ /* 0x000fe2000c101516 */
[----:B------:R-:W-:Y:S02]  /*215c0*/  PRMT R12, R60, 0x7610, R12 ;  /* 0x000076103c0c7816 */ /* 0x000fe4000000000c */
[----:B------:R-:W-:Y:S01]  /*215d0*/  LOP3.LUT R3, R3, 0xffff, RZ, 0xc0, !PT ;  /* 0x0000ffff03037812 */ /* 0x000fe200078ec0ff */
[----:B------:R-:W-:Y:S04]  /*215e0*/  STG.E.U16 desc[UR22][R180.64+0x20], R27 ;  /* 0x0000201bb4007986 */ /* 0x000fe8000c101516 */
[----:B------:R-:W-:Y:S01]  /*215f0*/  STG.E.U16 desc[UR22][R180.64+0x22], R13 ;  /* 0x0000220db4007986 */ /* 0x000fe2000c101516 */
[----:B-----5:R-:W5:Y:S02]  /*21600*/  MUFU.EX2 R43, R225 ;  /* 0x000000e1002b7308 */ /* 0x020f640000000800 */
[----:B-----5:R-:W-:Y:S01]  /*21610*/  F2FP.F16.F32.PACK_AB R170, R43, R133 ;  /* 0x000000852baa723e */ /* 0x020fe200000000ff */
[----:B--2---:R-:W-:Y:S05]  /*21620*/  @!P4 HADD2 R144, -R0.H0_H0, -RZ.H0_H0 ;  /* 0xa00000ff0090c230 */ /* 0x004fea0000000900 */
[----:B------:R-:W-:Y:S01]  /*21630*/  PRMT R14, R144, 0x7610, R14 ;  /* 0x00007610900e7816 */ /* 0x000fe2000000000e */
[----:B---3--:R-:W-:Y:S05]  /*21640*/  @!P3 HADD2 R63, -R2.H0_H0, -RZ.H0_H0 ;  /* 0xa00000ff023fb230 */ /* 0x008fea0000000900 */
[----:B------:R-:W-:Y:S01]  /*21650*/  PRMT R61, R63, 0x7610, R61 ;  /* 0x000076103f3d7816 */ /* 0x000fe2000000003d */
[----:B------:R2:W-:Y:S01]  /*21660*/  @!P3 STL.S16 [R1+0xac], R63 ;  /* 0x0000ac3f0100b387 */ /* 0x0005e20000100600 */
[----:B----4-:R-:W-:Y:S03]  /*21670*/  @!P2 HADD2 R62, -R12.H0_H0, -RZ.H0_H0 ;  /* 0xa00000ff0c3ea230 */ /* 0x010fe60000000900 */
[----:B------:R3:W-:Y:S04]  /*21680*/  @!P4 STL.S16 [R1+0xa8], R144 ;  /* 0x0000a8900100c387 */ /* 0x0007e80000100600 */
[----:B------:R1:W4:Y:S04]  /*21690*/  LDL.S16 R154, [R1+0xbc] ;  /* 0x0000bc00019a7983 */ /* 0x0003280000100600 */
[----:B------:R1:W5:Y:S04]  /*216a0*/  LDL.S16 R147, [R1+0xb8] ;  /* 0x0000b80001937983 */ /* 0x0003680000100600 */
[----:B------:R1:W-:Y:S01]  /*216b0*/  @!P2 STL.S16 [R1+0x90], R62 ;  /* 0x0000903e0100a387 */ /* 0x0003e20000100600 */
[----:B--2---:R-:W2:Y:S01]  /*216c0*/  MUFU.EX2 R63, R222 ;  /* 0x000000de003f7308 */ /* 0x004ea20000000800 */
[----:B---3--:R-:W-:Y:S02]  /*216d0*/  PRMT R144, R2, 0x5410, R0 ;  /* 0x0000541002907816 */ /* 0x008fe40000000000 */
[----:B------:R-:W-:Y:S02]  /*216e0*/  @!P3 PRMT R2, R61, 0x5410, RZ ;  /* 0x000054103d02b816 */ /* 0x000fe400000000ff */
[----:B------:R-:W-:Y:S05]  /*216f0*/  ISETP.LE.U32.AND P3, PT, R3, UR12, PT ;  /* 0x0000000c03007c0c */ /* 0x000fea000bf63070 */
[----:B------:R-:W3:Y:S01]  /*21700*/  MUFU.EX2 R61, R223 ;  /* 0x000000df003d7308 */ /* 0x000ee20000000800 */
[----:B------:R-:W-:Y:S01]  /*21710*/  SHF.R.U32.HI R3, RZ, 0x18, R150 ;  /* 0x00000018ff037819 */ /* 0x000fe20000011696 */
[----:B------:R3:W-:Y:S01]  /*21720*/  STG.E.U16 desc[UR22][R186.64+0x1e], R2 ;  /* 0x00001e02ba007986 */ /* 0x0007e2000c101516 */
[----:B------:R-:W-:Y:S01]  /*21730*/  @!P4 PRMT R0, R14, 0x5410, RZ ;  /* 0x000054100e00c816 */ /* 0x000fe200000000ff */
[----:B------:R-:W-:Y:S01]  /*21740*/  FADD.FTZ R14, R133, R57 ;  /* 0x00000039850e7221 */ /* 0x000fe20000010000 */
[----:B------:R-:W-:Y:S02]  /*21750*/  ISETP.LE.U32.AND P4, PT, R3, UR12, PT ;  /* 0x0000000c03007c0c */ /* 0x000fe4000bf83070 */
[----:B------:R-:W-:Y:S01]  /*21760*/  PRMT R3, R60, 0x7632, R3 ;  /* 0x000076323c037816 */ /* 0x000fe20000000003 */
[----:B------:R-:W-:Y:S01]  /*21770*/  STG.E.U16 desc[UR22][R186.64+0x20], R0 ;  /* 0x00002000ba007986 */ /* 0x000fe2000c101516 */
[----:B------:R-:W-:Y:S01]  /*21780*/  PRMT R60, R62, 0x7610, R60 ;  /* 0x000076103e3c7816 */ /* 0x000fe2000000003c */
[----:B------:R-:W-:Y:S01]  /*21790*/  FADD.FTZ R43, R43, R14 ;  /* 0x0000000e2b2b7221 */ /* 0x000fe20000010000 */
[----:B------:R-:W-:Y:S01]  /*217a0*/  PRMT R145, R12, 0x5410, R3 ;  /* 0x000054100c917816 */ /* 0x000fe20000000003 */
[----:B-1----:R-:W1:Y:S01]  /*217b0*/  MUFU.EX2 R62, R220 ;  /* 0x000000dc003e7308 */ /* 0x002e620000000800 */
[----:B------:R-:W-:Y:S01]  /*217c0*/  @!P2 PRMT R12, R60, 0x5410, RZ ;  /* 0x000054103c0ca816 */ /* 0x000fe200000000ff */
[----:B------:R-:W-:Y:S01]  /*217d0*/  @!P6 HADD2 R156, -R3.H0_H0, -RZ.H0_H0 ;  /* 0xa00000ff039ce230 */ /* 0x000fe20000000900 */
[----:B------:R-:W-:Y:S01]  /*217e0*/  ISETP.LE.U32.AND P2, PT, R28, UR12, PT ;  /* 0x0000000c1c007c0c */ /* 0x000fe2000bf43070 */
[----:B--2---:R-:W-:Y:S01]  /*217f0*/  FADD.FTZ R28, R63, R58 ;  /* 0x0000003a3f1c7221 */ /* 0x004fe20000010000 */
[C---:B---3--:R-:W-:Y:S01]  /*21800*/  F2FP.F16.F32.PACK_AB R171, R61.reuse, R63 ;  /* 0x0000003f3dab723e */ /* 0x048fe200000000ff */
[----:B------:R-:W-:Y:S01]  /*21810*/  STG.E.U16 desc[UR22][R182.64+0x20], R12 ;  /* 0x0000200cb6007986 */ /* 0x000fe2000c101516 */
[----:B------:R-:W-:Y:S01]  /*21820*/  PRMT R57, R44, 0x7632, R57 ;  /* 0x000076322c397816 */ /* 0x000fe20000000039 */
[----:B------:R-:W-:Y:S01]  /*21830*/  FADD.FTZ R58, R61, R28 ;  /* 0x0000001c3d3a7221 */ /* 0x000fe20000010000 */
[----:B------:R-:W-:Y:S01]  /*21840*/  LOP3.LUT R14, R152, 0xffff, RZ, 0xc0, !PT ;  /* 0x0000ffff980e7812 */ /* 0x000fe200078ec0ff */
[----:B------:R-:W-:Y:S01]  /*21850*/  MUFU.EX2 R61, R139 ;  /* 0x0000008b003d7308 */ /* 0x000fe20000000800 */
[----:B------:R-:W-:Y:S01]  /*21860*/  PRMT R155, R156, 0x7610, R155 ;  /* 0x000076109c9b7816 */ /* 0x000fe2000000009b */
[----:B------:R-:W-:Y:S01]  /*21870*/  @!P6 STL.S16 [R1+0xa4], R156 ;  /* 0x0000a49c0100e387 */ /* 0x000fe20000100600 */
[----:B------:R-:W-:Y:S02]  /*21880*/  SHF.R.U32.HI R14, RZ, 0x8, R14 ;  /* 0x00000008ff0e7819 */ /* 0x000fe4000001160e */
[----:B------:R-:W-:Y:S02]  /*21890*/  @!P6 PRMT R3, R155, 0x5410, RZ ;  /* 0x000054109b03e816 */ /* 0x000fe400000000ff */
[----:B------:R-:W-:Y:S01]  /*218a0*/  LOP3.LUT R14, R14, 0xffff, RZ, 0xc0, !PT ;  /* 0x0000ffff0e0e7812 */ /* 0x000fe200078ec0ff */
[----:B-1----:R-:W-:Y:S01]  /*218b0*/  FADD.FTZ R28, R62, R42 ;  /* 0x0000002a3e1c7221 */ /* 0x002fe20000010000 */
[----:B------:R-:W-:Y:S01]  /*218c0*/  PRMT R2, R162, 0x7610, R2 ;  /* 0x00007610a2027816 */ /* 0x000fe20000000002 */
[----:B------:R1:W2:Y:S01]  /*218d0*/  MUFU.EX2 R42, R140 ;  /* 0x0000008c002a7308 */ /* 0x0002a20000000800 */
[----:B------:R-:W-:Y:S01]  /*218e0*/  ISETP.LE.U32.AND P6, PT, R14, UR12, PT ;  /* 0x0000000c0e007c0c */ /* 0x000fe2000bfc3070 */
[----:B------:R-:W-:Y:S01]  /*218f0*/  STG.E.U16 desc[UR22][R182.64+0x22], R3 ;  /* 0x00002203b6007986 */ /* 0x000fe2000c101516 */
[----:B------:R-:W-:Y:S02]  /*21900*/  SHF.R.U32.HI R14, RZ, 0x10, R152 ;  /* 0x00000010ff0e7819 */ /* 0x000fe40000011698 */
[----:B------:R-:W-:Y:S02]  /*21910*/  PRMT R133, R162, 0x7632, R133 ;  /* 0x00007632a2857816 */ /* 0x000fe40000000085 */
[----:B------:R-:W-:Y:S03]  /*21920*/  LOP3.LUT R14, R14, 0xff, RZ, 0xc0, !PT ;  /* 0x000000ff0e0e7812 */ /* 0x000fe600078ec0ff */
[----:B------:R-:W3:Y:S01]  /*21930*/  MUFU.EX2 R60, R221 ;  /* 0x000000dd003c7308 */ /* 0x000ee20000000800 */
[----:B-1----:R-:W-:Y:S02]  /*21940*/  PRMT R140, R44, 0x5410, R57 ;  /* 0x000054102c8c7816 */ /* 0x002fe40000000039 */
[----:B--2---:R-:W-:Y:S02]  /*21950*/  F2FP.F16.F32.PACK_AB R175, R42, R61 ;  /* 0x0000003d2aaf723e */ /* 0x004fe400000000ff */
[C---:B---3--:R-:W-:Y:S01]  /*21960*/  F2FP.F16.F32.PACK_AB R174, R60.reuse, R62 ;  /* 0x0000003e3cae723e */ /* 0x048fe200000000ff */
[----:B------:R-:W-:Y:S04]  /*21970*/  FADD.FTZ R60, R60, R28 ;  /* 0x0000001c3c3c7221 */ /* 0x000fe80000010000 */
[----:B------:R-:W-:Y:S01]  /*21980*/  MUFU.EX2 R62, R230 ;  /* 0x000000e6003e7308 */ /* 0x000fe20000000800 */
[----:B------:R-:W-:Y:S04]  /*21990*/  FADD.FTZ R28, R61, R47 ;  /* 0x0000002f3d1c7221 */ /* 0x000fe80000010000 */
[----:B------:R-:W-:Y:S05]  /*219a0*/  FADD.FTZ R47, R42, R28 ;  /* 0x0000001c2a2f7221 */ /* 0x000fea0000010000 */
[----:B------:R-:W1:Y:S02]  /*219b0*/  MUFU.EX2 R61, R231 ;  /* 0x000000e7003d7308 */ /* 0x000e640000000800 */
[----:B-1----:R-:W-:Y:S01]  /*219c0*/  F2FP.F16.F32.PACK_AB R177, R61, R62 ;  /* 0x0000003e3db1723e */ /* 0x002fe200000000ff */
[----:B----4-:R-:W-:Y:S02]  /*219d0*/  @!P5 HADD2 R154, -R44.H0_H0, -RZ.H0_H0 ;  /* 0xa00000ff2c9ad230 */ /* 0x010fe40000000900 */
[----:B-----5:R-:W-:Y:S03]  /*219e0*/  @!P3 HADD2 R147, -R57.H0_H0, -RZ.H0_H0 ;  /* 0xa00000ff3993b230 */ /* 0x020fe60000000900 */
[----:B------:R-:W-:Y:S01]  /*219f0*/  PRMT R139, R154, 0x7610, R139 ;  /* 0x000076109a8b7816 */ /* 0x000fe2000000008b */
[----:B------:R1:W-:Y:S03]  /*21a00*/  @!P5 STL.S16 [R1+0xbc], R154 ;  /* 0x0000bc9a0100d387 */ /* 0x0003e60000100600 */
[----:B------:R-:W-:Y:S01]  /*21a10*/  @!P5 PRMT R44, R139, 0x5410, RZ ;  /* 0x000054108b2cd816 */ /* 0x000fe200000000ff */
[----:B------:R-:W-:Y:S01]  /*21a20*/  @!P3 STL.S16 [R1+0xb8], R147 ;  /* 0x0000b8930100b387 */ /* 0x000fe20000100600 */
[----:B------:R-:W-:Y:S02]  /*21a30*/  PRMT R63, R147, 0x7610, R63 ;  /* 0x00007610933f7816 */ /* 0x000fe4000000003f */
[----:B------:R-:W-:Y:S01]  /*21a40*/  ISETP.LE.U32.AND P5, PT, R14, UR12, PT ;  /* 0x0000000c0e007c0c */ /* 0x000fe2000bfa3070 */
[----:B------:R2:W3:Y:S01]  /*21a50*/  LDL.S16 R139, [R1+0xf0] ;  /* 0x0000f000018b7983 */ /* 0x0004e20000100600 */
[----:B------:R-:W-:Y:S02]  /*21a60*/  SHF.R.U32.HI R14, RZ, 0x18, R152 ;  /* 0x00000018ff0e7819 */ /* 0x000fe40000011698 */
[----:B------:R-:W-:Y:S01]  /*21a70*/  @!P3 PRMT R57, R63, 0x5410, RZ ;  /* 0x000054103f39b816 */ /* 0x000fe200000000ff */
[----:B------:R2:W4:Y:S01]  /*21a80*/  LDL.S16 R163, [R1+0xf8] ;  /* 0x0000f80001a37983 */ /* 0x0005220000100600 */
[----:B------:R-:W-:Y:S01]  /*21a90*/  ISETP.LE.U32.AND P3, PT, R14, UR12, PT ;  /* 0x0000000c0e007c0c */ /* 0x000fe2000bf63070 */
[----:B------:R-:W5:Y:S01]  /*21aa0*/  MUFU.EX2 R63, R228 ;  /* 0x000000e4003f7308 */ /* 0x000f620000000800 */
[----:B------:R-:W-:Y:S01]  /*21ab0*/  LOP3.LUT R14, R239, UR9, RZ, 0x3c, !PT ;  /* 0x00000009ef0e7c12 */ /* 0x000fe2000f8e3cff */
[----:B------:R2:W2:Y:S04]  /*21ac0*/  LDL.S16 R159, [R1+0xf4] ;  /* 0x0000f400019f7983 */ /* 0x0004a80000100600 */
[----:B------:R2:W2:Y:S04]  /*21ad0*/  LDL.S16 R158, [R1+0xec] ;  /* 0x0000ec00019e7983 */ /* 0x0004a80000100600 */
[----:B------:R-:W-:Y:S01]  /*21ae0*/  STG.E.U16 desc[UR22][R178.64+0x30], R44 ;  /* 0x0000302cb2007986 */ /* 0x000fe2000c101516 */
[----:B-1----:R-:W-:Y:S04]  /*21af0*/  IMAD.WIDE.U32 R154, R14, -0x326172a9, RZ ;  /* 0xcd9e8d570e9a7825 */ /* 0x002fe800078e00ff */
[----:B------:R-:W-:Y:S01]  /*21b00*/  FADD.FTZ R14, R62, R43 ;  /* 0x0000002b3e0e7221 */ /* 0x000fe20000010000 */
[----:B------:R-:W-:Y:S01]  /*21b10*/  PRMT R62, R165, 0x7632, R62 ;  /* 0x00007632a53e7816 */ /* 0x000fe2000000003e */
[----:B------:R1:W-:Y:S01]  /*21b20*/  STG.E.U16 desc[UR22][R178.64+0x32], R57 ;  /* 0x00003239b2007986 */ /* 0x0003e2000c101516 */
[----:B------:R-:W-:Y:S01]  /*21b30*/  LOP3.LUT R28, R155, UR40, R160, 0x96, !PT ;  /* 0x000000289b1c7c12 */ /* 0x000fe2000f8e96a0 */
[----:B------:R-:W-:Y:S01]  /*21b40*/  FADD.FTZ R198, R61, R14 ;  /* 0x0000000e3dc67221 */ /* 0x000fe20000010000 */
[----:B------:R-:W-:Y:S01]  /*21b50*/  LOP3.LUT R14, R185, UR39, R154, 0x96, !PT ;  /* 0x00000027b90e7c12 */ /* 0x000fe2000f8e969a */
[----:B------:R-:W5:Y:S02]  /*21b60*/  MUFU.EX2 R61, R226 ;  /* 0x000000e2003d7308 */ /* 0x000f640000000800 */
[----:B------:R-:W-:Y:S04]  /*21b70*/  IMAD.WIDE.U32 R28, R28, -0x2daee0ad, RZ ;  /* 0xd2511f531c1c7825 */ /* 0x000fe800078e00ff */
[----:B------:R-:W-:Y:S01]  /*21b80*/  IMAD.WIDE.U32 R14, R14, -0x2daee0ad, RZ ;  /* 0xd2511f530e0e7825 */ /* 0x000fe200078e00ff */
[----:B------:R-:W-:Y:S04]  /*21b90*/  LOP3.LUT R42, R29, UR38, R242, 0x96, !PT ;  /* 0x000000261d2a7c12 */ /* 0x000fe8000f8e96f2 */
[----:B------:R-:W-:Y:S01]  /*21ba0*/  LOP3.LUT R15, R15, UR36, R28, 0x96, !PT ;  /* 0x000000240f0f7c12 */ /* 0x000fe2000f8e961c */
[----:B------:R-:W-:Y:S05]  /*21bb0*/  IMAD.WIDE.U32 R42, R42, -0x326172a9, RZ ;  /* 0xcd9e8d572a2a7825 */ /* 0x000fea00078e00ff */
[----:B------:R-:W-:Y:S02]  /*21bc0*/  LOP3.LUT R29, R43, UR37, R184, 0x96, !PT ;  /* 0x000000252b1d7c12 */ /* 0x000fe4000f8e96b8 */
[----:B------:R-:W5:Y:S03]  /*21bd0*/  MUFU.EX2 R43, R229 ;  /* 0x000000e5002b7308 */ /* 0x000f660000000800 */
[----:B------:R-:W-:Y:S01]  /*21be0*/  IMAD.WIDE.U32 R28, R29, -0x2daee0ad, RZ ;  /* 0xd2511f531d1c7825 */ /* 0x000fe200078e00ff */
[----:B-1----:R-:W-:Y:S04]  /*21bf0*/  SHF.R.U32.HI R57, RZ, 0x10, R150 ;  /* 0x00000010ff397819 */ /* 0x002fe80000011696 */
[----:B------:R-:W-:Y:S01]  /*21c00*/  LOP3.LUT R156, R29, UR34, R14, 0x96, !PT ;  /* 0x000000221d9c7c12 */ /* 0x000fe2000f8e960e */
[----:B------:R-:W-:Y:S01]  /*21c10*/  IMAD.WIDE.U32 R14, R15, -0x326172a9, RZ ;  /* 0xcd9e8d570f0e7825 */ /* 0x000fe200078e00ff */
[----:B------:R-:W1:Y:S03]  /*21c20*/  MUFU.EX2 R29, R227 ;  /* 0x000000e3001d7308 */ /* 0x000e660000000800 */
[----:B------:R-:W-:Y:S01]  /*21c30*/  IMAD.WIDE.U32 R156, R156, -0x326172a9, RZ ;  /* 0xcd9e8d579c9c7825 */ /* 0x000fe200078e00ff */
[----:B------:R-:W-:Y:S03]  /*21c40*/  LOP3.LUT R42, R15, UR35, R42, 0x96, !PT ;  /* 0x000000230f2a7c12 */ /* 0x000fe6000f8e962a */
[--C-:B-----5:R-:W-:Y:S01]  /*21c50*/  FADD.FTZ R15, R63, R58.reuse ;  /* 0x0000003a3f0f7221 */ /* 0x120fe20000010000 */
[----:B------:R-:W-:Y:S02]  /*21c60*/  PRMT R58, R56, 0x7632, R58 ;  /* 0x00007632383a7816 */ /* 0x000fe4000000003a */
[----:B------:R-:W-:Y:S01]  /*21c70*/  LOP3.LUT R167, R157, UR25, R14, 0x96, !PT ;  /* 0x000000199da77c12 */ /* 0x000fe2000f8e960e */
[--C-:B------:R-:W-:Y:S01]  /*21c80*/  FADD.FTZ R14, R61, R60.reuse ;  /* 0x0000003c3d0e7221 */ /* 0x100fe20000010000 */
[----:B------:R-:W-:Y:S01]  /*21c90*/  PRMT R60, R59, 0x7632, R60 ;  /* 0x000076323b3c7816 */ /* 0x000fe2000000003c */
[----:B------:R-:W-:Y:S01]  /*21ca0*/  IMAD.WIDE.U32 R160, R42, -0x2daee0ad, RZ ;  /* 0xd2511f532aa07825 */ /* 0x000fe200078e00ff */
[----:B------:R-:W-:Y:S02]  /*21cb0*/  F2FP.F16.F32.PACK_AB R63, R43, R63 ;  /* 0x0000003f2b3f723e */ /* 0x000fe400000000ff */
[----:B------:R-:W-:Y:S01]  /*21cc0*/  PRMT R143, R59, 0x5410, R60 ;  /* 0x000054103b8f7816 */ /* 0x000fe2000000003c */
[----:B------:R-:W-:Y:S01]  /*21cd0*/  FADD.FTZ R202, R43, R15 ;  /* 0x0000000f2bca7221 */ /* 0x000fe20000010000 */
[----:B------:R-:W-:Y:S01]  /*21ce0*/  LOP3.LUT R146, R161, UR17, R28, 0x96, !PT ;  /* 0x00000011a1927c12 */ /* 0x000fe2000f8e961c */
[C---:B-1----:R-:W-:Y:S01]  /*21cf0*/  FADD.FTZ R204, R29.reuse, R14 ;  /* 0x0000000e1dcc7221 */ /* 0x042fe20000010000 */
[----:B------:R-:W-:Y:S01]  /*21d00*/  F2FP.F16.F32.PACK_AB R61, R29, R61 ;  /* 0x0000003d1d3d723e */ /* 0x000fe200000000ff */
[----:B------:R-:W-:Y:S01]  /*21d10*/  FADD.FTZ R15, R30, R47 ;  /* 0x0000002f1e0f7221 */ /* 0x000fe20000010000 */
[----:B------:R-:W-:Y:S01]  /*21d20*/  SHF.R.U32.HI R47, RZ, 0x10, R148 ;  /* 0x00000010ff2f7819 */ /* 0x000fe20000011694 */
[----:B------:R-:W-:Y:S01]  /*21d30*/  IMAD.WIDE.U32 R146, R146, -0x326172a9, RZ ;  /* 0xcd9e8d5792927825 */ /* 0x000fe200078e00ff */
[----:B------:R-:W-:Y:S02]  /*21d40*/  LOP3.LUT R157, R151, UR33, R196, 0x96, !PT ;  /* 0x00000021979d7c12 */ /* 0x000fe4000f8e96c4 */
[----:B------:R-:W-:Y:S01]  /*21d50*/  LOP3.LUT R47, R47, 0xff, RZ, 0xc0, !PT ;  /* 0x000000ff2f2f7812 */ /* 0x000fe200078ec0ff */
[----:B------:R-:W-:Y:S01]  /*21d60*/  FADD.FTZ R203, R24, R15 ;  /* 0x0000000f18cb7221 */ /* 0x000fe20000010000 */
[C-C-:B------:R-:W-:Y:S01]  /*21d70*/  LOP3.LUT R14, R147.reuse, UR21, R156.reuse, 0x96, !PT ;  /* 0x00000015930e7c12 */ /* 0x140fe2000f8e969c */
[----:B------:R-:W-:Y:S01]  /*21d80*/  MUFU.EX2 R196, R235 ;  /* 0x000000eb00c47308 */ /* 0x000fe20000000800 */
[----:B------:R-:W-:Y:S02]  /*21d90*/  LOP3.LUT R156, R147, UR21, R156, 0x96, !PT ;  /* 0x00000015939c7c12 */ /* 0x000fe4000f8e969c */
[----:B------:R-:W-:Y:S01]  /*21da0*/  LOP3.LUT R15, R14, 0xff, RZ, 0xc0, !PT ;  /* 0x000000ff0e0f7812 */ /* 0x000fe200078ec0ff */
[----:B---3--:R-:W-:Y:S02]  /*21db0*/  @!P1 HADD2 R139, -R56.H0_H0, -RZ.H0_H0 ;  /* 0xa00000ff388b9230 */ /* 0x008fe40000000900 */
[----:B----4-:R-:W-:Y:S03]  /*21dc0*/  @!P4 HADD2 R163, -R58.H0_H0, -RZ.H0_H0 ;  /* 0xa00000ff3aa3c230 */ /* 0x010fe60000000900 */
[----:B------:R-:W-:Y:S01]  /*21dd0*/  PRMT R28, R139, 0x7610, R28 ;  /* 0x000076108b1c7816 */ /* 0x000fe2000000001c */
[----:B------:R1:W-:Y:S01]  /*21de0*/  @!P1 STL.S16 [R1+0xf0], R139 ;  /* 0x0000f08b01009387 */ /* 0x0003e20000100600 */
[----:B--2---:R-:W-:Y:S01]  /*21df0*/  @!P2 HADD2 R159, -R59.H0_H0, -RZ.H0_H0 ;  /* 0xa00000ff3b9fa230 */ /* 0x004fe20000000900 */
[----:B------:R-:W-:Y:S02]  /*21e00*/  PRMT R26, R163, 0x7610, R26 ;  /* 0x00007610a31a7816 */ /* 0x000fe4000000001a */
[----:B------:R-:W-:Y:S01]  /*21e10*/  @!P4 STL.S16 [R1+0xf8], R163 ;  /* 0x0000f8a30100c387 */ /* 0x000fe20000100600 */
[----:B------:R-:W-:Y:S01]  /*21e20*/  @!P6 HADD2 R158, -R60.H0_H0, -RZ.H0_H0 ;  /* 0xa00000ff3c9ee230 */ /* 0x000fe20000000900 */
[----:B------:R-:W-:Y:S02]  /*21e30*/  PRMT R25, R159, 0x7610, R25 ;  /* 0x000076109f197816 */ /* 0x000fe40000000019 */
[----:B------:R-:W-:Y:S02]  /*21e40*/  @!P2 STL.S16 [R1+0xf4], R159 ;  /* 0x0000f49f0100a387 */ /* 0x000fe40000100600 */
[----:B------:R-:W-:Y:S02]  /*21e50*/  @!P2 PRMT R59, R25, 0x5410, RZ ;  /* 0x00005410193ba816 */ /* 0x000fe400000000ff */
[----:B------:R-:W-:Y:S01]  /*21e60*/  @!P6 STL.S16 [R1+0xec], R158 ;  /* 0x0000ec9e0100e387 */ /* 0x000fe20000100600 */
[----:B------:R-:W-:Y:S03]  /*21e70*/  PRMT R24, R158, 0x7610, R24 ;  /* 0x000076109e187816 */ /* 0x000fe60000000018 */
[----:B------:R2:W3:Y:S01]  /*21e80*/  LDL.S16 R42, [R1+0xe8] ;  /* 0x0000e800012a7983 */ /* 0x0004e20000100600 */
[----:B------:R-:W-:Y:S02]  /*21e90*/  @!P6 PRMT R60, R24, 0x5410, RZ ;  /* 0x00005410183ce816 */ /* 0x000fe400000000ff */
[----:B-1----:R-:W-:Y:S02]  /*21ea0*/  PRMT R139, R56, 0x5410, R58 ;  /* 0x00005410388b7816 */ /* 0x002fe4000000003a */
[----:B------:R-:W-:Y:S02]  /*21eb0*/  @!P1 PRMT R56, R28, 0x5410, RZ ;  /* 0x000054101c389816 */ /* 0x000fe400000000ff */
[----:B------:R-:W-:Y:S02]  /*21ec0*/  ISETP.LE.U32.AND P1, PT, R15, UR12, PT ;  /* 0x0000000c0f007c0c */ /* 0x000fe4000bf23070 */
[----:B------:R-:W-:Y:S01]  /*21ed0*/  LOP3.LUT R15, R14, 0xffff, RZ, 0xc0, !PT ;  /* 0x0000ffff0e0f7812 */ /* 0x000fe200078ec0ff */
[----:B------:R1:W-:Y:S01]  /*21ee0*/  STG.E.U16 desc[UR22][R180.64+0x30], R56 ;  /* 0x00003038b4007986 */ /* 0x0003e2000c101516 */
[----:B------:R-:W-:Y:S02]  /*21ef0*/  @!P4 PRMT R58, R26, 0x5410, RZ ;  /* 0x000054101a3ac816 */ /* 0x000fe400000000ff */
[----:B------:R-:W-:Y:S02]  /*21f00*/  SHF.R.U32.HI R15, RZ, 0x8, R15 ;  /* 0x00000008ff0f7819 */ /* 0x000fe4000001160f */
[----:B------:R-:W-:Y:S01]  /*21f10*/  LOP3.LUT R26, R233, UR39, R154, 0x96, !PT ;  /* 0x00000027e91a7c12 */ /* 0x000fe2000f8e969a */
[----:B------:R4:W-:Y:S01]  /*21f20*/  STG.E.U16 desc[UR22][R180.64+0x32], R58 ;  /* 0x0000323ab4007986 */ /* 0x0009e2000c101516 */
[----:B------:R-:W-:Y:S03]  /*21f30*/  LOP3.LUT R15, R15, 0xffff, RZ, 0xc0, !PT ;  /* 0x0000ffff0f0f7812 */ /* 0x000fe600078ec0ff */
[----:B------:R5:W-:Y:S01]  /*21f40*/  STG.E.U16 desc[UR22][R186.64+0x2e], R59 ;  /* 0x00002e3bba007986 */ /* 0x000be2000c101516 */
[----:B------:R-:W-:Y:S01]  /*21f50*/  ISETP.LE.U32.AND P4, PT, R15, UR12, PT ;  /* 0x0000000c0f007c0c */ /* 0x000fe2000bf83070 */
[----:B------:R-:W-:Y:S01]  /*21f60*/  IMAD.WIDE.U32 R26, R26, -0x2daee0ad, RZ ;  /* 0xd2511f531a1a7825 */ /* 0x000fe200078e00ff */
[--C-:B------:R-:W-:Y:S01]  /*21f70*/  SHF.R.U32.HI R15, RZ, 0x18, R14.reuse ;  /* 0x00000018ff0f7819 */ /* 0x100fe2000001160e */
[----:B------:R2:W-:Y:S01]  /*21f80*/  STG.E.U16 desc[UR22][R186.64+0x30], R60 ;  /* 0x0000303cba007986 */ /* 0x0005e2000c101516 */
[----:B------:R-:W-:Y:S02]  /*21f90*/  SHF.R.U32.HI R14, RZ, 0x10, R14 ;  /* 0x00000010ff0e7819 */ /* 0x000fe4000001160e */
[----:B------:R-:W-:Y:S02]  /*21fa0*/  ISETP.LE.U32.AND P2, PT, R15, UR12, PT ;  /* 0x0000000c0f007c0c */ /* 0x000fe4000bf43070 */
[----:B------:R-:W-:Y:S02]  /*21fb0*/  LOP3.LUT R15, R155, UR40, R168, 0x96, !PT ;  /* 0x000000289b0f7c12 */ /* 0x000fe4000f8e96a8 */
[----:B------:R-:W-:Y:S03]  /*21fc0*/  LOP3.LUT R14, R14, 0xff, RZ, 0xc0, !PT ;  /* 0x000000ff0e0e7812 */ /* 0x000fe600078ec0ff */
[----:B------:R-:W-:Y:S01]  /*21fd0*/  IMAD.WIDE.U32 R28, R15, -0x2daee0ad, RZ ;  /* 0xd2511f530f1c7825 */ /* 0x000fe200078e00ff */
[----:B------:R-:W-:Y:S02]  /*21fe0*/  ISETP.LE.U32.AND P6, PT, R14, UR12, PT ;  /* 0x0000000c0e007c0c */ /* 0x000fe4000bfc3070 */
[C---:B-1----:R-:W-:Y:S02]  /*21ff0*/  LOP3.LUT R56, R150.reuse, 0xffff, RZ, 0xc0, !PT ;  /* 0x0000ffff96387812 */ /* 0x042fe400078ec0ff */
[----:B------:R-:W-:Y:S02]  /*22000*/  LOP3.LUT R24, R29, UR38, R250, 0x96, !PT ;  /* 0x000000261d187c12 */ /* 0x000fe4000f8e96fa */
[----:B------:R-:W-:Y:S02]  /*22010*/  LOP3.LUT R13, R27, UR36, R28, 0x96, !PT ;  /* 0x000000241b0d7c12 */ /* 0x000fe4000f8e961c */
[----:B----4-:R-:W-:Y:S01]  /*22020*/  LOP3.LUT R58, R150, 0xff, RZ, 0xc0, !PT ;  /* 0x000000ff963a7812 */ /* 0x010fe200078ec0ff */
[----:B------:R-:W-:Y:S01]  /*22030*/  IMAD.WIDE.U32 R24, R24, -0x326172a9, RZ ;  /* 0xcd9e8d5718187825 */ /* 0x000fe200078e00ff */
[----:B------:R-:W-:Y:S02]  /*22040*/  SHF.R.U32.HI R150, RZ, 0x18, R150 ;  /* 0x00000018ff967819 */ /* 0x000fe40000011696 */
[----:B-----5:R-:W-:Y:S02]  /*22050*/  PRMT R59, R166, 0x7610, R59 ;  /* 0x00007610a63b7816 */ /* 0x020fe4000000003b */
[----:B------:R-:W-:Y:S02]  /*22060*/  LOP3.LUT R14, R25, UR37, R232, 0x96, !PT ;  /* 0x00000025190e7c12 */ /* 0x000fe4000f8e96e8 */
[----:B------:R-:W-:Y:S02]  /*22070*/  LOP3.LUT R25, R172, 0xff, RZ, 0xc0, !PT ;  /* 0x000000ffac197812 */ /* 0x000fe400078ec0ff */
[----:B--2---:R-:W-:Y:S01]  /*22080*/  PRMT R60, R166, 0x7632, R60 ;  /* 0x00007632a63c7816 */ /* 0x004fe2000000003c */
[----:B------:R-:W-:Y:S05]  /*22090*/  IMAD.WIDE.U32 R14, R14, -0x2daee0ad, RZ ;  /* 0xd2511f530e0e7825 */ /* 0x000fea00078e00ff */
[----:B------:R-:W-:Y:S01]  /*220a0*/  LOP3.LUT R15, R15, UR34, R26, 0x96, !PT ;  /* 0x000000220f0f7c12 */ /* 0x000fe2000f8e961a */
[----:B------:R-:W-:Y:S01]  /*220b0*/  IMAD.WIDE.U32 R26, R13, -0x326172a9, RZ ;  /* 0xcd9e8d570d1a7825 */ /* 0x000fe200078e00ff */
[----:B------:R-:W-:Y:S02]  /*220c0*/  LOP3.LUT R13, R149, UR21, R142, 0x96, !PT ;  /* 0x00000015950d7c12 */ /* 0x000fe4000f8e968e */
[----:B------:R-:W-:Y:S01]  /*220d0*/  PRMT R142, R2, 0x5410, R133 ;  /* 0x00005410028e7816 */ /* 0x000fe20000000085 */
[----:B------:R-:W-:Y:S01]  /*220e0*/  IMAD.WIDE.U32 R158, R15, -0x326172a9, RZ ;  /* 0xcd9e8d570f9e7825 */ /* 0x000fe200078e00ff */
[----:B------:R-:W-:Y:S02]  /*220f0*/  LOP3.LUT R24, R27, UR35, R24, 0x96, !PT ;  /* 0x000000231b187c12 */ /* 0x000fe4000f8e9618 */
[----:B------:R-:W-:Y:S02]  /*22100*/  SHF.R.U32.HI R15, RZ, 0x10, R172 ;  /* 0x00000010ff0f7819 */ /* 0x000fe400000116ac */
[----:B------:R-:W-:Y:S01]  /*22110*/  LOP3.LUT R184, R159, UR25, R26, 0x96, !PT ;  /* 0x000000199fb87c12 */ /* 0x000fe2000f8e961a */
[----:B------:R-:W-:Y:S01]  /*22120*/  IMAD.WIDE.U32 R168, R24, -0x2daee0ad, RZ ;  /* 0xd2511f5318a87825 */ /* 0x000fe200078e00ff */
[----:B------:R-:W-:Y:S02]  /*22130*/  LOP3.LUT R26, R148, 0xffff, RZ, 0xc0, !PT ;  /* 0x0000ffff941a7812 */ /* 0x000fe400078ec0ff */
[----:B------:R-:W-:Y:S02]  /*22140*/  LOP3.LUT R24, R172, 0xffff, RZ, 0xc0, !PT ;  /* 0x0000ffffac187812 */ /* 0x000fe400078ec0ff */
[----:B------:R-:W-:Y:S02]  /*22150*/  LOP3.LUT R154, R169, UR17, R14, 0x96, !PT ;  /* 0x00000011a99a7c12 */ /* 0x000fe4000f8e960e */
[----:B------:R-:W-:Y:S02]  /*22160*/  SHF.R.U32.HI R24, RZ, 0x8, R24 ;  /* 0x00000008ff187819 */ /* 0x000fe40000011618 */
[----:B------:R-:W-:Y:S01]  /*22170*/  SHF.R.U32.HI R172, RZ, 0x18, R172 ;  /* 0x00000018ffac7819 */ /* 0x000fe200000116ac */
[----:B------:R-:W-:Y:S01]  /*22180*/  IMAD.WIDE.U32 R154, R154, -0x326172a9, RZ ;  /* 0xcd9e8d579a9a7825 */ /* 0x000fe200078e00ff */
[----:B------:R-:W-:Y:S02]  /*22190*/  LOP3.LUT R15, R15, 0xff, RZ, 0xc0, !PT ;  /* 0x000000ff0f0f7812 */ /* 0x000fe400078ec0ff */
[----:B------:R-:W-:Y:S02]  /*221a0*/  LOP3.LUT R14, R173, UR21, R176, 0x96, !PT ;  /* 0x00000015ad0e7c12 */ /* 0x000fe4000f8e96b0 */
[----:B------:R-:W-:Y:S02]  /*221b0*/  PRMT R29, R25, 0x5410, R24 ;  /* 0x00005410191d7816 */ /* 0x000fe40000000018 */
[----:B------:R-:W-:Y:S02]  /*221c0*/  LOP3.LUT R25, R148, 0xff, RZ, 0xc0, !PT ;  /* 0x000000ff94197812 */ /* 0x000fe400078ec0ff */
[----:B------:R-:W-:Y:S02]  /*221d0*/  SHF.R.U32.HI R24, RZ, 0x8, R26 ;  /* 0x00000008ff187819 */ /* 0x000fe4000001161a */
[----:B------:R-:W-:Y:S02]  /*221e0*/  PRMT R172, R15, 0x5410, R172 ;  /* 0x000054100fac7816 */ /* 0x000fe400000000ac */
[C---:B------:R-:W-:Y:S02]  /*221f0*/  LOP3.LUT R15, R14.reuse, 0xffff, RZ, 0xc0, !PT ;  /* 0x0000ffff0e0f7812 */ /* 0x040fe400078ec0ff */
[----:B------:R-:W-:Y:S02]  /*22200*/  PRMT R30, R25, 0x5410, R24 ;  /* 0x00005410191e7816 */ /* 0x000fe40000000018 */
[----:B------:R-:W-:Y:S02]  /*22210*/  LOP3.LUT R24, R14, 0xff, RZ, 0xc0, !PT ;  /* 0x000000ff0e187812 */ /* 0x000fe400078ec0ff */
[----:B------:R-:W-:Y:S02]  /*22220*/  SHF.R.U32.HI R15, RZ, 0x8, R15 ;  /* 0x00000008ff0f7819 */ /* 0x000fe4000001160f */
[----:B------:R-:W-:Y:S02]  /*22230*/  LOP3.LUT R0, R155, UR21, R158, 0x96, !PT ;  /* 0x000000159b007c12 */ /* 0x000fe4000f8e969e */
[----:B------:R-:W-:Y:S02]  /*22240*/  PRMT R26, R24, 0x5410, R15 ;  /* 0x00005410181a7816 */ /* 0x000fe4000000000f */
[--C-:B------:R-:W-:Y:S02]  /*22250*/  SHF.R.U32.HI R25, RZ, 0x10, R14.reuse ;  /* 0x00000010ff197819 */ /* 0x100fe4000001160e */
[----:B------:R-:W-:Y:S02]  /*22260*/  LOP3.LUT R12, R0, 0xff, RZ, 0xc0, !PT ;  /* 0x000000ff000c7812 */ /* 0x000fe400078ec0ff */
[----:B------:R-:W-:Y:S02]  /*22270*/  SHF.R.U32.HI R15, RZ, 0x18, R14 ;  /* 0x00000018ff0f7819 */ /* 0x000fe4000001160e */
[----:B------:R-:W-:Y:S02]  /*22280*/  LOP3.LUT R14, R25, 0xff, RZ, 0xc0, !PT ;  /* 0x000000ff190e7812 */ /* 0x000fe400078ec0ff */
[----:B------:R-:W-:Y:S02]  /*22290*/  LOP3.LUT R3, R13, 0xffff, RZ, 0xc0, !PT ;  /* 0x0000ffff0d037812 */ /* 0x000fe400078ec0ff */
[----:B------:R-:W-:Y:S02]  /*222a0*/  PRMT R25, R14, 0x5410, R15 ;  /* 0x000054100e197816 */ /* 0x000fe4000000000f */
[----:B------:R-:W-:Y:S02]  /*222b0*/  SHF.R.U32.HI R14, RZ, 0x8, R3 ;  /* 0x00000008ff0e7819 */ /* 0x000fe40000011603 */
[--C-:B------:R-:W-:Y:S02]  /*222c0*/  SHF.R.U32.HI R15, RZ, 0x18, R13.reuse ;  /* 0x00000018ff0f7819 */ /* 0x100fe4000001160d */
[----:B------:R-:W-:Y:S02]  /*222d0*/  SHF.R.U32.HI R148, RZ, 0x18, R148 ;  /* 0x00000018ff947819 */ /* 0x000fe40000011694 */
[--C-:B------:R-:W-:Y:S02]  /*222e0*/  HSET2.LE.AND R30, R30, R194.reuse, PT ;  /* 0x000000c21e1e7233 */ /* 0x100fe40003803000 */
[----:B------:R-:W-:Y:S03]  /*222f0*/  PRMT R47, R47, 0x5410, R148 ;  /* 0x000054102f2f7816 */ /* 0x000fe60000000094 */
[----:B------:R-:W-:Y:S01]  /*22300*/  LOP3.LUT R30, R30, R46, RZ, 0xc0, !PT ;  /* 0x0000002e1e1e7212 */ /* 0x000fe200078ec0ff */
[----:B---3--:R-:W-:Y:S05]  /*22310*/  @!P5 HADD2 R42, -R2.H0_H0, -RZ.H0_H0 ;  /* 0xa00000ff022ad230 */ /* 0x008fea0000000900 */
[----:B------:R-:W-:Y:S01]  /*22320*/  PRMT R24, R42, 0x7610, R24 ;  /* 0x000076102a187816 */ /* 0x000fe20000000018 */
[----:B------:R-:W-:Y:S03]  /*22330*/  @!P5 STL.S16 [R1+0xe8], R42 ;  /* 0x0000e82a0100d387 */ /* 0x000fe60000100600 */
[----:B------:R-:W-:Y:S01]  /*22340*/  @!P5 PRMT R2, R24, 0x5410, RZ ;  /* 0x000054101802d816 */ /* 0x000fe200000000ff */
[----:B------:R2:W3:Y:S01]  /*22350*/  LDL.S16 R163, [R1+0xe0] ;  /* 0x0000e00001a37983 */ /* 0x0004e20000100600 */
[----:B------:R-:W-:Y:S02]  /*22360*/  ISETP.LE.U32.AND P5, PT, R12, UR12, PT ;  /* 0x0000000c0c007c0c */ /* 0x000fe4000bfa3070 */
[----:B------:R-:W-:Y:S01]  /*22370*/  SHF.R.U32.HI R12, RZ, 0x10, R13 ;  /* 0x00000010ff0c7819 */ /* 0x000fe2000001160d */
[----:B------:R2:W4:Y:S01]  /*22380*/  LDL.S16 R149, [R1+0xe4] ;  /* 0x0000e40001957983 */ /* 0x0005220000100600 */
[----:B------:R-:W-:Y:S02]  /*22390*/  LOP3.LUT R24, R13, 0xff, RZ, 0xc0, !PT ;  /* 0x000000ff0d187812 */ /* 0x000fe400078ec0ff */
[----:B------:R-:W-:Y:S01]  /*223a0*/  LOP3.LUT R3, R12, 0xff, RZ, 0xc0, !PT ;  /* 0x000000ff0c037812 */ /* 0x000fe200078ec0ff */
[----:B------:R2:W5:Y:S01]  /*223b0*/  LDL.S16 R162, [R1+0xcc] ;  /* 0x0000cc0001a27983 */ /* 0x0005620000100600 */
[--C-:B------:R-:W-:Y:S02]  /*223c0*/  HSET2.LE.AND R12, R26, R194.reuse, PT ;  /* 0x000000c21a0c7233 */ /* 0x100fe40003803000 */
[----:B------:R-:W-:Y:S01]  /*223d0*/  PRMT R28, R24, 0x5410, R14 ;  /* 0x00005410181c7816 */ /* 0x000fe2000000000e */
[----:B------:R2:W2:Y:S01]  /*223e0*/  LDL.S16 R161, [R1+0x9c] ;  /* 0x00009c0001a17983 */ /* 0x0004a20000100600 */
[--C-:B------:R-:W-:Y:S02]  /*223f0*/  HSET2.LE.AND R13, R25, R194.reuse, PT ;  /* 0x000000c2190d7233 */ /* 0x100fe40003803000 */
[----:B------:R-:W-:Y:S01]  /*22400*/  LOP3.LUT R12, R12, R136, RZ, 0xc0, !PT ;  /* 0x000000880c0c7212 */ /* 0x000fe200078ec0ff */
[----:B------:R1:W2:Y:S01]  /*22410*/  LDL.S16 R159, [R1+0x78] ;  /* 0x00007800019f7983 */ /* 0x0002a20000100600 */
[----:B------:R-:W-:Y:S02]  /*22420*/  PRMT R136, R132, 0x7632, R136 ;  /* 0x0000763284887816 */ /* 0x000fe40000000088 */
[--C-:B------:R-:W-:Y:S01]  /*22430*/  HSET2.LE.AND R28, R28, R194.reuse, PT ;  /* 0x000000c21c1c7233 */ /* 0x100fe20003803000 */
[----:B------:R-:W1:Y:S01]  /*22440*/  LDSM.16.MT88.4 R24, [R188+0x9000] ;  /* 0x00900000bc18783b */ /* 0x000e620000004200 */
[----:B------:R-:W-:Y:S02]  /*22450*/  PRMT R3, R3, 0x5410, R15 ;  /* 0x0000541003037816 */ /* 0x000fe4000000000f */
[--C-:B------:R-:W-:Y:S02]  /*22460*/  HSET2.LE.AND R14, R29, R194.reuse, PT ;  /* 0x000000c21d0e7233 */ /* 0x100fe40003803000 */
[----:B------:R-:W-:Y:S02]  /*22470*/  LOP3.LUT R28, R28, R137, RZ, 0xc0, !PT ;  /* 0x000000891c1c7212 */ /* 0x000fe400078ec0ff */
[--C-:B------:R-:W-:Y:S01]  /*22480*/  HSET2.LE.AND R15, R172, R194.reuse, PT ;  /* 0x000000c2ac0f7233 */ /* 0x100fe20003803000 */
[----:B------:R1:W-:Y:S01]  /*22490*/  STG.E.U16 desc[UR22][R182.64+0x30], R2 ;  /* 0x00003002b6007986 */ /* 0x0003e2000c101516 */
[--C-:B------:R-:W-:Y:S02]  /*224a0*/  HSET2.LE.AND R29, R3, R194.reuse, PT ;  /* 0x000000c2031d7233 */ /* 0x100fe40003803000 */
[----:B------:R-:W-:Y:S02]  /*224b0*/  LOP3.LUT R13, R13, R134, RZ, 0xc0, !PT ;  /* 0x000000860d0d7212 */ /* 0x000fe400078ec0ff */
[----:B------:R-:W-:Y:S02]  /*224c0*/  LOP3.LUT R15, R15, R40, RZ, 0xc0, !PT ;  /* 0x000000280f0f7212 */ /* 0x000fe400078ec0ff */
[----:B------:R-:W-:Y:S02]  /*224d0*/  LOP3.LUT R29, R29, R41, RZ, 0xc0, !PT ;  /* 0x000000291d1d7212 */ /* 0x000fe400078ec0ff */
[----:B------:R-:W-:Y:S01]  /*224e0*/  LOP3.LUT R14, R14, R31, RZ, 0xc0, !PT ;  /* 0x0000001f0e0e7212 */ /* 0x000fe200078ec0ff */
[----:B------:R-:W1:Y:S01]  /*224f0*/  LDSM.16.MT88.4 R40, [R190+0x9000] ;  /* 0x00900000be28783b */ /* 0x000e620000004200 */
[--C-:B------:R-:W-:Y:S02]  /*22500*/  HSET2.LE.AND R31, R47, R194.reuse, PT ;  /* 0x000000c22f1f7233 */ /* 0x100fe40003803000 */
[----:B------:R-:W-:Y:S02]  /*22510*/  LOP3.LUT R3, R0, 0xffff, RZ, 0xc0, !PT ;  /* 0x0000ffff00037812 */ /* 0x000fe400078ec0ff */
[----:B------:R-:W-:Y:S02]  /*22520*/  PRMT R134, R135, 0x7632, R134 ;  /* 0x0000763287867816 */ /* 0x000fe40000000086 */
[----:B------:R-:W-:Y:S02]  /*22530*/  LOP3.LUT R31, R31, R45, RZ, 0xc0, !PT ;  /* 0x0000002d1f1f7212 */ /* 0x000fe400078ec0ff */
[----:B------:R-:W-:Y:S02]  /*22540*/  SHF.R.U32.HI R3, RZ, 0x8, R3 ;  /* 0x00000008ff037819 */ /* 0x000fe40000011603 */
[----:B------:R-:W-:Y:S02]  /*22550*/  PRMT R148, R135, 0x5410, R134 ;  /* 0x0000541087947816 */ /* 0x000fe40000000086 */
[----:B------:R-:W-:Y:S02]  /*22560*/  LOP3.LUT R3, R3, 0xffff, RZ, 0xc0, !PT ;  /* 0x0000ffff03037812 */ /* 0x000fe400078ec0ff */
[----:B-1----:R-:W-:Y:S02]  /*22570*/  LOP3.LUT R2, R57, 0xff, RZ, 0xc0, !PT ;  /* 0x000000ff39027812 */ /* 0x002fe400078ec0ff */
[----:B------:R-:W-:Y:S02]  /*22580*/  PRMT R57, R171, 0x7610, R57 ;  /* 0x00007610ab397816 */ /* 0x000fe40000000039 */
[----:B------:R-:W-:Y:S01]  /*22590*/  PRMT R150, R2, 0x5410, R150 ;  /* 0x0000541002967816 */ /* 0x000fe20000000096 */
[-C--:B------:R-:W-:Y:S06]  /*225a0*/  HMMA.16816.F32 R4, R12, R24.reuse, R4 ;  /* 0x000000180c04723c */ /* 0x080fec0000001804 */
[C---:B------:R-:W-:Y:S06]  /*225b0*/  HMMA.16816.F32 R8, R28.reuse, R24, R8 ;  /* 0x000000181c08723c */ /* 0x040fec0000001808 */
[-C--:B------:R-:W-:Y:S06]  /*225c0*/  HMMA.16816.F32 R16, R28, R26.reuse, R16 ;  /* 0x0000001a1c10723c */ /* 0x080fec0000001810 */
[C---:B------:R-:W-:Y:S06]  /*225d0*/  HMMA.16816.F32 R20, R12.reuse, R26, R20 ;  /* 0x0000001a0c14723c */ /* 0x040fec0000001814 */
[-C--:B------:R-:W-:Y:S06]  /*225e0*/  HMMA.16816.F32 R32, R12, R40.reuse, R32 ;  /* 0x000000280c20723c */ /* 0x080fec0000001820 */
[C---:B------:R-:W-:Y:S06]  /*225f0*/  HMMA.16816.F32 R36, R28.reuse, R40, R36 ;  /* 0x000000281c24723c */ /* 0x040fec0000001824 */
[-C--:B------:R-:W-:Y:S05]  /*22600*/  HMMA.16816.F32 R48, R28, R42.reuse, R48 ;  /* 0x0000002a1c30723c */ /* 0x080fea0000001830 */
[----:B------:R-:W-:Y:S01]  /*22610*/  LOP3.LUT R40, R146, 0xffff, RZ, 0xc0, !PT ;  /* 0x0000ffff92287812 */ /* 0x000fe200078ec0ff */
[C---:B------:R-:W-:Y:S05]  /*22620*/  HMMA.16816.F32 R52, R12.reuse, R42, R52 ;  /* 0x0000002a0c34723c */ /* 0x040fea0000001834 */
[----:B------:R-:W-:Y:S02]  /*22630*/  SHF.R.U32.HI R40, RZ, 0x8, R40 ;  /* 0x00000008ff287819 */ /* 0x000fe40000011628 */
[----:B------:R-:W-:Y:S04]  /*22640*/  SHF.R.U32.HI R41, RZ, 0x18, R146 ;  /* 0x00000018ff297819 */ /* 0x000fe80000011692 */
[----:B------:R-:W-:Y:S01]  /*22650*/  LOP3.LUT R40, R40, 0xffff, RZ, 0xc0, !PT ;  /* 0x0000ffff28287812 */ /* 0x000fe200078ec0ff */
[----:B---3--:R-:W-:Y:S02]  /*22660*/  @!P3 HADD2 R163, -R133.H0_H0, -RZ.H0_H0 ;  /* 0xa00000ff85a3b230 */ /* 0x008fe40000000900 */
[----:B----4-:R-:W-:Y:S03]  /*22670*/  @!P1 HADD2 R149, -R132.H0_H0, -RZ.H0_H0 ;  /* 0xa00000ff84959230 */ /* 0x010fe60000000900 */
[----:B------:R-:W-:Y:S01]  /*22680*/  PRMT R45, R163, 0x7610, R45 ;  /* 0x00007610a32d7816 */ /* 0x000fe2000000002d */
[----:B------:R1:W-:Y:S01]  /*22690*/  @!P3 STL.S16 [R1+0xe0], R163 ;  /* 0x0000e0a30100b387 */ /* 0x0003e20000100600 */
[----:B-----5:R-:W-:Y:S01]  /*226a0*/  @!P4 HADD2 R162, -R136.H0_H0, -RZ.H0_H0 ;  /* 0xa00000ff88a2c230 */ /* 0x020fe20000000900 */
[----:B------:R-:W-:Y:S02]  /*226b0*/  PRMT R137, R149, 0x7610, R137 ;  /* 0x0000761095897816 */ /* 0x000fe40000000089 */
[----:B------:R3:W-:Y:S01]  /*226c0*/  @!P1 STL.S16 [R1+0xe4], R149 ;  /* 0x0000e49501009387 */ /* 0x0007e20000100600 */
[----:B------:R-:W-:Y:S01]  /*226d0*/  @!P3 PRMT R133, R45, 0x5410, RZ ;  /* 0x000054102d85b816 */ /* 0x000fe200000000ff */
[----:B--2---:R-:W-:Y:S01]  /*226e0*/  @!P6 HADD2 R161, -R135.H0_H0, -RZ.H0_H0 ;  /* 0xa00000ff87a1e230 */ /* 0x004fe20000000900 */
[----:B------:R-:W-:Y:S01]  /*226f0*/  ISETP.LE.U32.AND P3, PT, R3, UR12, PT ;  /* 0x0000000c03007c0c */ /* 0x000fe2000bf63070 */
[----:B------:R2:W-:Y:S01]  /*22700*/  @!P4 STL.S16 [R1+0xcc], R162 ;  /* 0x0000cca20100c387 */ /* 0x0005e20000100600 */
[--C-:B------:R-:W-:Y:S01]  /*22710*/  SHF.R.U32.HI R3, RZ, 0x18, R0.reuse ;  /* 0x00000018ff037819 */ /* 0x100fe20000011600 */
[----:B------:R-:W-:Y:S01]  /*22720*/  @!P2 HADD2 R159, -R134.H0_H0, -RZ.H0_H0 ;  /* 0xa00000ff869fa230 */ /* 0x000fe20000000900 */
[----:B------:R-:W-:Y:S01]  /*22730*/  SHF.R.U32.HI R0, RZ, 0x10, R0 ;  /* 0x00000010ff007819 */ /* 0x000fe20000011600 */
[----:B------:R-:W4:Y:S01]  /*22740*/  LDSM.16.MT88.4 R44, [R188+0xa000] ;  /* 0x00a00000bc2c783b */ /* 0x000f220000004200 */
[----:B------:R-:W-:Y:S02]  /*22750*/  PRMT R26, R162, 0x7610, R26 ;  /* 0x00007610a21a7816 */ /* 0x000fe4000000001a */
[----:B------:R-:W-:Y:S02]  /*22760*/  PRMT R24, R159, 0x7610, R24 ;  /* 0x000076109f187816 */ /* 0x000fe40000000018 */
[----:B------:R-:W-:Y:S02]  /*22770*/  LOP3.LUT R0, R0, 0xff, RZ, 0xc0, !PT ;  /* 0x000000ff00007812 */ /* 0x000fe400078ec0ff */
[----:B------:R-:W-:Y:S01]  /*22780*/  @!P2 PRMT R134, R24, 0x5410, RZ ;  /* 0x000054101886a816 */ /* 0x000fe200000000ff */
[----:B------:R5:W-:Y:S01]  /*22790*/  STG.E.U16 desc[UR22][R182.64+0x32], R133 ;  /* 0x00003285b6007986 */ /* 0x000be2000c101516 */
[----:B------:R-:W-:Y:S04]  /*227a0*/  PRMT R25, R161, 0x7610, R25 ;  /* 0x00007610a1197816 */ /* 0x000fe80000000019 */
[----:B------:R-:W-:Y:S02]  /*227b0*/  @!P6 PRMT R135, R25, 0x5410, RZ ;  /* 0x000054101987e816 */ /* 0x000fe400000000ff */
[----:B-1----:R-:W-:Y:S02]  /*227c0*/  LOP3.LUT R163, R146, 0xff, RZ, 0xc0, !PT ;  /* 0x000000ff92a37812 */ /* 0x002fe400078ec0ff */
[----:B---3--:R-:W-:Y:S02]  /*227d0*/  PRMT R149, R132, 0x5410, R136 ;  /* 0x0000541084957816 */ /* 0x008fe40000000088 */
[----:B------:R-:W-:Y:S02]  /*227e0*/  @!P1 PRMT R132, R137, 0x5410, RZ ;  /* 0x0000541089849816 */ /* 0x000fe400000000ff */
[----:B------:R-:W-:Y:S01]  /*227f0*/  @!P4 PRMT R136, R26, 0x5410, RZ ;  /* 0x000054101a88c816 */ /* 0x000fe200000000ff */
[----:B------:R3:W3:Y:S01]  /*22800*/  LDL.S16 R137, [R1+0xc4] ;  /* 0x0000c40001897983 */ /* 0x0006e20000100600 */
[----:B------:R-:W-:Y:S02]  /*22810*/  ISETP.LE.U32.AND P1, PT, R3, UR12, PT ;  /* 0x0000000c03007c0c */ /* 0x000fe4000bf23070 */
[----:B------:R-:W-:Y:S01]  /*22820*/  LOP3.LUT R3, R146, 0xff, RZ, 0xc0, !PT ;  /* 0x000000ff92037812 */ /* 0x000fe200078ec0ff */
[----:B------:R1:W-:Y:S01]  /*22830*/  @!P6 STL.S16 [R1+0x9c], R161 ;  /* 0x00009ca10100e387 */ /* 0x0003e20000100600 */
[----:B--2---:R-:W-:Y:S02]  /*22840*/  SHF.R.U32.HI R162, RZ, 0x18, R146 ;  /* 0x00000018ffa27819 */ /* 0x004fe40000011692 */
[----:B------:R-:W-:Y:S01]  /*22850*/  ISETP.LE.U32.AND P4, PT, R3, UR12, PT ;  /* 0x0000000c03007c0c */ /* 0x000fe2000bf83070 */
[----:B------:R2:W-:Y:S01]  /*22860*/  @!P2 STL.S16 [R1+0x78], R159 ;  /* 0x0000789f0100a387 */ /* 0x0005e20000100600 */
[----:B------:R-:W-:Y:S02]  /*22870*/  ISETP.LE.U32.AND P2, PT, R0, UR12, PT ;  /* 0x0000000c00007c0c */ /* 0x000fe4000bf43070 */
[----:B------:R-:W-:Y:S01]  /*22880*/  PRMT R0, R165, 0x7610, R0 ;  /* 0x00007610a5007816 */ /* 0x000fe20000000000 */
[----:B------:R2:W3:Y:S01]  /*22890*/  LDL.S16 R185, [R1+0x8c] ;  /* 0x00008c0001b97983 */ /* 0x0004e20000100600 */
[----:B------:R-:W-:Y:S02]  /*228a0*/  SHF.R.U32.HI R3, RZ, 0x10, R146 ;  /* 0x00000010ff037819 */ /* 0x000fe40000011692 */
[----:B-----5:R-:W-:Y:S01]  /*228b0*/  LOP3.LUT R133, R154, 0xff, RZ, 0xc0, !PT ;  /* 0x000000ff9a857812 */ /* 0x020fe200078ec0ff */
[----:B------:R2:W5:Y:S01]  /*228c0*/  LDL.S16 R172, [R1+0x88] ;  /* 0x0000880001ac7983 */ /* 0x0005620000100600 */
[----:B------:R-:W-:Y:S01]  /*228d0*/  LOP3.LUT R3, R3, 0xff, RZ, 0xc0, !PT ;  /* 0x000000ff03037812 */ /* 0x000fe200078ec0ff */
[-C--:B----4-:R-:W-:Y:S02]  /*228e0*/  HMMA.16816.F32 R64, R12, R44.reuse, R64 ;  /* 0x0000002c0c40723c */ /* 0x090fe40000001840 */
[----:B------:R-:W4:Y:S01]  /*228f0*/  LDSM.16.MT88.4 R24, [R190+0xa000] ;  /* 0x00a00000be18783b */ /* 0x000f220000004200 */
[----:B------:R-:W-:Y:S02]  /*22900*/  ISETP.LE.U32.AND P6, PT, R3, UR12, PT ;  /* 0x0000000c03007c0c */ /* 0x000fe4000bfc3070 */
[----:B------:R-:W-:Y:S01]  /*22910*/  LOP3.LUT R3, R153, UR33, R164, 0x96, !PT ;  /* 0x0000002199037c12 */ /* 0x000fe2000f8e96a4 */
[C---:B------:R-:W-:Y:S04]  /*22920*/  HMMA.16816.F32 R68, R28.reuse, R44, R68 ;  /* 0x0000002c1c44723c */ /* 0x040fe80000001844 */
[----:B------:R4:W-:Y:S01]  /*22930*/  STG.E.U16 desc[UR22][R178.64+0x40], R132 ;  /* 0x00004084b2007986 */ /* 0x0009e2000c101516 */
[----:B-1----:R-:W-:Y:S01]  /*22940*/  SHF.R.U32.HI R161, RZ, 0x10, R146 ;  /* 0x00000010ffa17819 */ /* 0x002fe20000011692 */
[-C--:B------:R-:W-:Y:S02]  /*22950*/  HMMA.16816.F32 R72, R28, R46.reuse, R72 ;  /* 0x0000002e1c48723c */ /* 0x080fe40000001848 */
[----:B------:R-:W-:Y:S03]  /*22960*/  STG.E.U16 desc[UR22][R178.64+0x42], R136 ;  /* 0x00004288b2007986 */ /* 0x000fe6000c101516 */
[C---:B------:R-:W-:Y:S01]  /*22970*/  LOP3.LUT R44, R152.reuse, 0xffff, RZ, 0xc0, !PT ;  /* 0x0000ffff982c7812 */ /* 0x040fe200078ec0ff */
[C---:B------:R-:W-:Y:S01]  /*22980*/  HMMA.16816.F32 R76, R12.reuse, R46, R76 ;  /* 0x0000002e0c4c723c */ /* 0x040fe2000000184c */
[----:B------:R-:W-:Y:S04]  /*22990*/  STG.E.U16 desc[UR22][R180.64+0x40], R135 ;  /* 0x00004087b4007986 */ /* 0x000fe8000c101516 */
[----:B------:R-:W-:Y:S01]  /*229a0*/  LOP3.LUT R45, R152, 0xff, RZ, 0xc0, !PT ;  /* 0x000000ff982d7812 */ /* 0x000fe200078ec0ff */
[----:B------:R1:W-:Y:S01]  /*229b0*/  STG.E.U16 desc[UR22][R180.64+0x42], R134 ;  /* 0x00004286b4007986 */ /* 0x0003e2000c101516 */
[----:B------:R-:W-:Y:S04]  /*229c0*/  SHF.R.U32.HI R2, RZ, 0x8, R44 ;  /* 0x00000008ff027819 */ /* 0x000fe8000001162c */
[----:B--2---:R-:W-:Y:S02]  /*229d0*/  LOP3.LUT R159, R146, 0xffff, RZ, 0xc0, !PT ;  /* 0x0000ffff929f7812 */ /* 0x004fe400078ec0ff */
[----:B------:R-:W-:Y:S02]  /*229e0*/  PRMT R147, R0, 0x5410, R62 ;  /* 0x0000541000937816 */ /* 0x000fe4000000003e */
[----:B------:R-:W-:Y:S02]  /*229f0*/  PRMT R146, R59, 0x5410, R60 ;  /* 0x000054103b927816 */ /* 0x000fe4000000003c */
[--C-:B------:R-:W-:Y:S02]  /*22a00*/  SHF.R.U32.HI R46, RZ, 0x10, R152.reuse ;  /* 0x00000010ff2e7819 */ /* 0x100fe40000011698 */
[----:B------:R-:W-:Y:S02]  /*22a10*/  SHF.R.U32.HI R152, RZ, 0x18, R152 ;  /* 0x00000018ff987819 */ /* 0x000fe40000011698 */
[----:B------:R-:W-:Y:S02]  /*22a20*/  LOP3.LUT R44, R154, 0xffff, RZ, 0xc0, !PT ;  /* 0x0000ffff9a2c7812 */ /* 0x000fe400078ec0ff */
[----:B----4-:R-:W-:Y:S01]  /*22a30*/  SHF.R.U32.HI R132, RZ, 0x10, R154 ;  /* 0x00000010ff847819 */ /* 0x010fe2000001169a */
[-C--:B------:R-:W-:Y:S03]  /*22a40*/  HMMA.16816.F32 R80, R12, R24.reuse, R80 ;  /* 0x000000180c50723c */ /* 0x080fe60000001850 */
[----:B------:R-:W-:Y:S03]  /*22a50*/  SHF.R.U32.HI R44, RZ, 0x8, R44 ;  /* 0x00000008ff2c7819 */ /* 0x000fe6000001162c */
[C---:B------:R-:W-:Y:S05]  /*22a60*/  HMMA.16816.F32 R84, R28.reuse, R24, R84 ;  /* 0x000000181c54723c */ /* 0x040fea0000001854 */
[----:B------:R-:W-:Y:S01]  /*22a70*/  LOP3.LUT R44, R44, 0xffff, RZ, 0xc0, !PT ;  /* 0x0000ffff2c2c7812 */ /* 0x000fe200078ec0ff */
[-C--:B------:R-:W-:Y:S05]  /*22a80*/  HMMA.16816.F32 R88, R28, R26.reuse, R88 ;  /* 0x0000001a1c58723c */ /* 0x080fea0000001858 */
[----:B------:R-:W-:Y:S01]  /*22a90*/  SHF.R.U32.HI R24, RZ, 0x8, R56 ;  /* 0x00000008ff187819 */ /* 0x000fe20000011638 */
[C---:B------:R-:W-:Y:S05]  /*22aa0*/  HMMA.16816.F32 R92, R12.reuse, R26, R92 ;  /* 0x0000001a0c5c723c */ /* 0x040fea000000185c */
[----:B------:R-:W-:Y:S02]  /*22ab0*/  PRMT R56, R45, 0x5410, R2 ;  /* 0x000054102d387816 */ /* 0x000fe40000000002 */
[----:B------:R-:W-:Y:S02]  /*22ac0*/  PRMT R58, R58, 0x5410, R24 ;  /* 0x000054103a3a7816 */ /* 0x000fe40000000018 */
[----:B------:R-:W-:Y:S02]  /*22ad0*/  LDSM.16.MT88.4 R24, [R190+0xb000] ;  /* 0x00b00000be18783b */ /* 0x000fe40000004200 */
[----:B------:R-:W-:Y:S02]  /*22ae0*/  LOP3.LUT R2, R157, 0xffff, RZ, 0xc0, !PT ;  /* 0x0000ffff9d027812 */ /* 0x000fe400078ec0ff */
[----:B-1----:R-:W-:Y:S02]  /*22af0*/  LOP3.LUT R134, R156, 0xff, RZ, 0xc0, !PT ;  /* 0x000000ff9c867812 */ /* 0x002fe400078ec0ff */
[----:B------:R-:W-:Y:S01]  /*22b00*/  SHF.R.U32.HI R2, RZ, 0x8, R2 ;  /* 0x00000008ff027819 */ /* 0x000fe20000011602 */
[----:B---3--:R-:W-:Y:S05]  /*22b10*/  @!P5 HADD2 R137, -R0.H0_H0, -RZ.H0_H0 ;  /* 0xa00000ff0089d230 */ /* 0x008fea0000000900 */
[----:B------:R-:W-:Y:S01]  /*22b20*/  PRMT R43, R137, 0x7610, R43 ;  /* 0x00007610892b7816 */ /* 0x000fe2000000002b */
[----:B------:R1:W-:Y:S03]  /*22b30*/  @!P5 STL.S16 [R1+0xc4], R137 ;  /* 0x0000c4890100d387 */ /* 0x0003e60000100600 */
[----:B------:R-:W-:Y:S02]  /*22b40*/  @!P5 PRMT R0, R43, 0x5410, RZ ;  /* 0x000054102b00d816 */ /* 0x000fe400000000ff */
[----:B------:R-:W-:Y:S01]  /*22b50*/  ISETP.LE.U32.AND P5, PT, R40, UR12, PT ;  /* 0x0000000c28007c0c */ /* 0x000fe2000bfa3070 */
[----:B------:R-:W-:Y:S02]  /*22b60*/  @!P3 HADD2 R185, -R62.H0_H0, -RZ.H0_H0 ;  /* 0xa00000ff3eb9b230 */ /* 0x000fe40000000900 */
[----:B------:R-:W-:Y:S01]  /*22b70*/  STG.E.U16 desc[UR22][R186.64+0x3e], R0 ;  /* 0x00003e00ba007986 */ /* 0x000fe2000c101516 */
[----:B-----5:R-:W-:Y:S02]  /*22b80*/  @!P2 HADD2 R172, -R59.H0_H0, -RZ.H0_H0 ;  /* 0xa00000ff3baca230 */ /* 0x020fe40000000900 */
[----:B------:R-:W-:Y:S03]  /*22b90*/  PRMT R40, R185, 0x7610, R40 ;  /* 0x00007610b9287816 */ /* 0x000fe60000000028 */
[----:B------:R-:W-:Y:S02]  /*22ba0*/  PRMT R42, R172, 0x7610, R42 ;  /* 0x00007610ac2a7816 */ /* 0x000fe4000000002a */
[----:B------:R-:W-:Y:S02]  /*22bb0*/  @!P3 PRMT R62, R40, 0x5410, RZ ;  /* 0x00005410283eb816 */ /* 0x000fe400000000ff */
[----:B------:R-:W-:Y:S02]  /*22bc0*/  LOP3.LUT R40, R154, 0xff, RZ, 0xc0, !PT ;  /* 0x000000ff9a287812 */ /* 0x000fe400078ec0ff */
[----:B------:R-:W-:Y:S01]  /*22bd0*/  @!P2 PRMT R59, R42, 0x5410, RZ ;  /* 0x000054102a3ba816 */ /* 0x000fe200000000ff */
[----:B------:R2:W-:Y:S04]  /*22be0*/  STG.E.U16 desc[UR22][R186.64+0x40], R62 ;  /* 0x0000403eba007986 */ /* 0x0005e8000c101516 */
[----:B-1----:R3:W4:Y:S04]  /*22bf0*/  LDL.S16 R137, [R1+0x84] ;  /* 0x0000840001897983 */ /* 0x0027280000100600 */
[----:B------:R1:W-:Y:S01]  /*22c00*/  @!P3 STL.S16 [R1+0x8c], R185 ;  /* 0x00008cb90100b387 */ /* 0x0003e20000100600 */
[----:B------:R-:W-:Y:S03]  /*22c10*/  ISETP.LE.U32.AND P3, PT, R41, UR12, PT ;  /* 0x0000000c29007c0c */ /* 0x000fe6000bf63070 */
[----:B------:R5:W-:Y:S01]  /*22c20*/  @!P2 STL.S16 [R1+0x88], R172 ;  /* 0x000088ac0100a387 */ /* 0x000be20000100600 */
[----:B------:R-:W-:Y:S03]  /*22c30*/  ISETP.LE.U32.AND P2, PT, R40, UR12, PT ;  /* 0x0000000c28007c0c */ /* 0x000fe6000bf43070 */
[----:B------:R-:W3:Y:S08]  /*22c40*/  LDSM.16.MT88.4 R40, [R188+0xb000] ;  /* 0x00b00000bc28783b */ /* 0x000ef00000004200 */
[----:B------:R3:W-:Y:S01]  /*22c50*/  STG.E.U16 desc[UR22][R182.64+0x40], R59 ;  /* 0x0000403bb6007986 */ /* 0x0007e2000c101516 */
[----:B--2---:R-:W-:Y:S01]  /*22c60*/  PRMT R62, R175, 0x7632, R62 ;  /* 0x00007632af3e7816 */ /* 0x004fe2000000003e */
[----:B-1----:R-:W-:Y:S01]  /*22c70*/  IMAD.WIDE.U32 R184, R184, -0x2daee0ad, RZ ;  /* 0xd2511f53b8b87825 */ /* 0x002fe200078e00ff */
[----:B-----5:R-:W1:Y:S04]  /*22c80*/  MUFU.EX2 R172, R244 ;  /* 0x000000f400ac7308 */ /* 0x020e680000000800 */
[----:B---3--:R-:W-:Y:S01]  /*22c90*/  LOP3.LUT R59, R185, UR33, R168, 0x96, !PT ;  /* 0x00000021b93b7c12 */ /* 0x008fe2000f8e96a8 */
[-C--:B------:R-:W-:Y:S06]  /*22ca0*/  HMMA.16816.F32 R96, R12, R40.reuse, R96 ;  /* 0x000000280c60723c */ /* 0x080fec0000001860 */
[C---:B------:R-:W-:Y:S06]  /*22cb0*/  HMMA.16816.F32 R100, R28.reuse, R40, R100 ;  /* 0x000000281c64723c */ /* 0x040fec0000001864 */
[-C--:B------:R-:W-:Y:S05]  /*22cc0*/  HMMA.16816.F32 R104, R28, R42.reuse, R104 ;  /* 0x0000002a1c68723c */ /* 0x080fea0000001868 */
[----:B------:R-:W-:Y:S01]  /*22cd0*/  LOP3.LUT R40, R46, 0xff, RZ, 0xc0, !PT ;  /* 0x000000ff2e287812 */ /* 0x000fe200078ec0ff */
[C---:B------:R-:W-:Y:S05]  /*22ce0*/  HMMA.16816.F32 R108, R12.reuse, R42, R108 ;  /* 0x0000002a0c6c723c */ /* 0x040fea000000186c */
[----:B------:R-:W-:Y:S01]  /*22cf0*/  LOP3.LUT R41, R157, 0xff, RZ, 0xc0, !PT ;  /* 0x000000ff9d297812 */ /* 0x000fe200078ec0ff */
[-C--:B------:R-:W-:Y:S05]  /*22d00*/  HMMA.16816.F32 R112, R12, R24.reuse, R112 ;  /* 0x000000180c70723c */ /* 0x080fea0000001870 */
[----:B------:R-:W-:Y:S01]  /*22d10*/  PRMT R152, R40, 0x5410, R152 ;  /* 0x0000541028987816 */ /* 0x000fe20000000098 */
[C---:B------:R-:W-:Y:S05]  /*22d20*/  HMMA.16816.F32 R116, R28.reuse, R24, R116 ;  /* 0x000000181c74723c */ /* 0x040fea0000001874 */
[----:B------:R-:W-:Y:S01]  /*22d30*/  PRMT R40, R41, 0x5410, R2 ;  /* 0x0000541029287816 */ /* 0x000fe20000000002 */
[-C--:B------:R-:W-:Y:S01]  /*22d40*/  HMMA.16816.F32 R120, R28, R26.reuse, R120 ;  /* 0x0000001a1c78723c */ /* 0x080fe20000001878 */
[----:B------:R-:W-:Y:S04]  /*22d50*/  LDSM.16.MT88.4 R28, [R190+0x9400] ;  /* 0x00940000be1c783b */ /* 0x000fe80000004200 */
[--C-:B------:R-:W-:Y:S01]  /*22d60*/  SHF.R.U32.HI R2, RZ, 0x10, R157.reuse ;  /* 0x00000010ff027819 */ /* 0x100fe2000001169d */
[----:B------:R-:W-:Y:S05]  /*22d70*/  HMMA.16816.F32 R124, R12, R26, R124 ;  /* 0x0000001a0c7c723c */ /* 0x000fea000000187c */
[----:B------:R-:W-:Y:S02]  /*22d80*/  SHF.R.U32.HI R157, RZ, 0x18, R157 ;  /* 0x00000018ff9d7819 */ /* 0x000fe4000001169d */
[----:B------:R-:W-:Y:S04]  /*22d90*/  LOP3.LUT R2, R2, 0xff, RZ, 0xc0, !PT ;  /* 0x000000ff02027812 */ /* 0x000fe800078ec0ff */
[----:B------:R-:W-:Y:S02]  /*22da0*/  PRMT R157, R2, 0x5410, R157 ;  /* 0x00005410029d7816 */ /* 0x000fe4000000009d */
[C---:B------:R-:W-:Y:S02]  /*22db0*/  LOP3.LUT R2, R3.reuse, 0xffff, RZ, 0xc0, !PT ;  /* 0x0000ffff03027812 */ /* 0x040fe400078ec0ff */
[--C-:B------:R-:W-:Y:S02]  /*22dc0*/  SHF.R.U32.HI R24, RZ, 0x10, R3.reuse ;  /* 0x00000010ff187819 */ /* 0x100fe40000011603 */
[----:B------:R-:W-:Y:S02]  /*22dd0*/  LOP3.LUT R41, R3, 0xff, RZ, 0xc0, !PT ;  /* 0x000000ff03297812 */ /* 0x000fe400078ec0ff */
[----:B------:R-:W-:Y:S02]  /*22de0*/  SHF.R.U32.HI R25, RZ, 0x18, R3 ;  /* 0x00000018ff197819 */ /* 0x000fe40000011603 */
[----:B------:R-:W-:Y:S02]  /*22df0*/  SHF.R.U32.HI R3, RZ, 0x8, R2 ;  /* 0x00000008ff037819 */ /* 0x000fe40000011602 */
[--C-:B------:R-:W-:Y:S02]  /*22e00*/  HSET2.LE.AND R42, R58, R194.reuse, PT ;  /* 0x000000c23a2a7233 */ /* 0x100fe40003803000 */
[----:B------:R-:W-:Y:S02]  /*22e10*/  PRMT R3, R41, 0x5410, R3 ;  /* 0x0000541029037816 */ /* 0x000fe40000000003 */
[C---:B------:R-:W-:Y:S02]  /*22e20*/  PRMT R58, R170.reuse, 0x7632, R58 ;  /* 0x00007632aa3a7816 */ /* 0x040fe4000000003a */
[--C-:B------:R-:W-:Y:S02]  /*22e30*/  HSET2.LE.AND R15, R152, R194.reuse, PT ;  /* 0x000000c2980f7233 */ /* 0x100fe40003803000 */
[--C-:B------:R-:W-:Y:S02]  /*22e40*/  HSET2.LE.AND R12, R3, R194.reuse, PT ;  /* 0x000000c2030c7233 */ /* 0x100fe40003803000 */
[----:B------:R-:W-:Y:S02]  /*22e50*/  PRMT R3, R170, 0x7610, R3 ;  /* 0x00007610aa037816 */ /* 0x000fe40000000003 */
[--C-:B------:R-:W-:Y:S02]  /*22e60*/  HSET2.LE.AND R43, R150, R194.reuse, PT ;  /* 0x000000c2962b7233 */ /* 0x100fe40003803000 */
[--C-:B------:R-:W-:Y:S02]  /*22e70*/  HSET2.LE.AND R14, R56, R194.reuse, PT ;  /* 0x000000c2380e7233 */ /* 0x100fe40003803000 */
[----:B------:R-:W-:Y:S02]  /*22e80*/  LOP3.LUT R15, R15, R142, RZ, 0xc0, !PT ;  /* 0x0000008e0f0f7212 */ /* 0x000fe400078ec0ff */
[----:B------:R-:W-:Y:S02]  /*22e90*/  LOP3.LUT R43, R43, R139, RZ, 0xc0, !PT ;  /* 0x0000008b2b2b7212 */ /* 0x000fe400078ec0ff */
[----:B------:R-:W-:Y:S02]  /*22ea0*/  LOP3.LUT R14, R14, R143, RZ, 0xc0, !PT ;  /* 0x0000008f0e0e7212 */ /* 0x000fe400078ec0ff */
[----:B------:R-:W-:Y:S02]  /*22eb0*/  LOP3.LUT R2, R24, 0xff, RZ, 0xc0, !PT ;  /* 0x000000ff18027812 */ /* 0x000fe400078ec0ff */
[--C-:B------:R-:W-:Y:S02]  /*22ec0*/  HSET2.LE.AND R40, R40, R194.reuse, PT ;  /* 0x000000c228287233 */ /* 0x100fe40003803000 */
[--C-:B------:R-:W-:Y:S02]  /*22ed0*/  HSET2.LE.AND R41, R157, R194.reuse, PT ;  /* 0x000000c29d297233 */ /* 0x100fe40003803000 */
[----:B------:R-:W-:Y:S02]  /*22ee0*/  PRMT R2, R2, 0x5410, R25 ;  /* 0x0000541002027816 */ /* 0x000fe40000000019 */
[----:B------:R-:W-:Y:S02]  /*22ef0*/  LOP3.LUT R40, R40, R138, RZ, 0xc0, !PT ;  /* 0x0000008a28287212 */ /* 0x000fe400078ec0ff */
[----:B------:R-:W-:Y:S02]  /*22f00*/  LOP3.LUT R41, R41, R141, RZ, 0xc0, !PT ;  /* 0x0000008d29297212 */ /* 0x000fe400078ec0ff */
[----:B------:R-:W-:Y:S01]  /*22f10*/  LOP3.LUT R42, R42, R140, RZ, 0xc0, !PT ;  /* 0x0000008c2a2a7212 */ /* 0x000fe200078ec0ff */
[----:B------:R-:W-:Y:S01]  /*22f20*/  IMAD.WIDE.U32 R140, R167, -0x2daee0ad, RZ ;  /* 0xd2511f53a78c7825 */ /* 0x000fe200078e00ff */
[--C-:B------:R-:W-:Y:S02]  /*22f30*/  HSET2.LE.AND R13, R2, R194.reuse, PT ;  /* 0x000000c2020d7233 */ /* 0x100fe40003803000 */
[----:B------:R-:W-:Y:S02]  /*22f40*/  LOP3.LUT R12, R12, R144, RZ, 0xc0, !PT ;  /* 0x000000900c0c7212 */ /* 0x000fe400078ec0ff */
[----:B------:R-:W-:Y:S02]  /*22f50*/  SHF.R.U32.HI R2, RZ, 0x10, R154 ;  /* 0x00000010ff027819 */ /* 0x000fe4000001169a */
[----:B------:R-:W-:Y:S02]  /*22f60*/  LOP3.LUT R13, R13, R145, RZ, 0xc0, !PT ;  /* 0x000000910d0d7212 */ /* 0x000fe400078ec0ff */
[----:B------:R-:W-:Y:S02]  /*22f70*/  LOP3.LUT R2, R2, 0xff, RZ, 0xc0, !PT ;  /* 0x000000ff02027812 */ /* 0x000fe400078ec0ff */
[----:B------:R-:W-:Y:S02]  /*22f80*/  PRMT R56, R171, 0x7632, R56 ;  /* 0x00007632ab387816 */ /* 0x000fe40000000038 */
[----:B------:R-:W-:Y:S02]  /*22f90*/  LOP3.LUT R138, R155, UR21, R158, 0x96, !PT ;  /* 0x000000159b8a7c12 */ /* 0x000fe4000f8e969e */
[----:B------:R-:W-:Y:S01]  /*22fa0*/  PRMT R136, R57, 0x5410, R56 ;  /* 0x0000541039887816 */ /* 0x000fe20000000038 */
[----:B----4-:R-:W-:Y:S05]  /*22fb0*/  @!P1 HADD2 R137, -R60.H0_H0, -RZ.H0_H0 ;  /* 0xa00000ff3c899230 */ /* 0x010fea0000000900 */
[----:B------:R-:W-:Y:S01]  /*22fc0*/  PRMT R45, R137, 0x7610, R45 ;  /* 0x00007610892d7816 */ /* 0x000fe2000000002d */
[----:B------:R2:W-:Y:S03]  /*22fd0*/  @!P1 STL.S16 [R1+0x84], R137 ;  /* 0x0000848901009387 */ /* 0x0005e60000100600 */
[----:B------:R-:W-:Y:S01]  /*22fe0*/  @!P1 PRMT R60, R45, 0x5410, RZ ;  /* 0x000054102d3c9816 */ /* 0x000fe200000000ff */
[----:B------:R3:W4:Y:S01]  /*22ff0*/  LDL.S16 R151, [R1+0x48] ;  /* 0x0000480001977983 */ /* 0x0007220000100600 */
[----:B------:R-:W-:Y:S03]  /*23000*/  ISETP.LE.U32.AND P1, PT, R44, UR12, PT ;  /* 0x0000000c2c007c0c */ /* 0x000fe6000bf23070 */
[----:B------:R3:W5:Y:S04]  /*23010*/  LDL.S16 R153, [R1+0x50] ;  /* 0x0000500001997983 */ /* 0x0007680000100600 */
[----:B------:R-:W1:Y:S08]  /*23020*/  LDSM.16.MT88.4 R44, [R188+0x9400] ;  /* 0x00940000bc2c783b */ /* 0x000e700000004200 */
[----:B------:R3:W-:Y:S04]  /*23030*/  STG.E.U16 desc[UR22][R182.64+0x42], R60 ;  /* 0x0000423cb6007986 */ /* 0x0007e8000c101516 */
[----:B--2---:R2:W2:Y:S01]  /*23040*/  LDL.S16 R137, [R1+0x54] ;  /* 0x0000540001897983 */ /* 0x0044a20000100600 */
[----:B---3--:R-:W-:Y:S01]  /*23050*/  PRMT R60, R175, 0x7610, R60 ;  /* 0x00007610af3c7816 */ /* 0x008fe2000000003c */
[-C--:B-1----:R-:W-:Y:S06]  /*23060*/  HMMA.16816.F32 R4, R40, R44.reuse, R4 ;  /* 0x0000002c2804723c */ /* 0x082fec0000001804 */
[C---:B------:R-:W-:Y:S06]  /*23070*/  HMMA.16816.F32 R8, R12.reuse, R44, R8 ;  /* 0x0000002c0c08723c */ /* 0x040fec0000001808 */
[-C--:B------:R-:W-:Y:S05]  /*23080*/  HMMA.16816.F32 R16, R12, R46.reuse, R16 ;  /* 0x0000002e0c10723c */ /* 0x080fea0000001810 */
[----:B------:R-:W-:Y:S01]  /*23090*/  LOP3.LUT R45, R154, 0xffff, RZ, 0xc0, !PT ;  /* 0x0000ffff9a2d7812 */ /* 0x000fe200078ec0ff */
[C---:B------:R-:W-:Y:S05]  /*230a0*/  HMMA.16816.F32 R20, R40.reuse, R46, R20 ;  /* 0x0000002e2814723c */ /* 0x040fea0000001814 */
[--C-:B------:R-:W-:Y:S01]  /*230b0*/  SHF.R.U32.HI R44, RZ, 0x18, R154.reuse ;  /* 0x00000018ff2c7819 */ /* 0x100fe2000001169a */
[-C--:B------:R-:W-:Y:S05]  /*230c0*/  HMMA.16816.F32 R32, R40, R28.reuse, R32 ;  /* 0x0000001c2820723c */ /* 0x080fea0000001820 */
[----:B------:R-:W-:Y:S01]  /*230d0*/  SHF.R.U32.HI R154, RZ, 0x18, R154 ;  /* 0x00000018ff9a7819 */ /* 0x000fe2000001169a */
[C---:B------:R-:W-:Y:S06]  /*230e0*/  HMMA.16816.F32 R36, R12.reuse, R28, R36 ;  /* 0x0000001c0c24723c */ /* 0x040fec0000001824 */
[-C--:B------:R-:W-:Y:S05]  /*230f0*/  HMMA.16816.F32 R48, R12, R30.reuse, R48 ;  /* 0x0000001e0c30723c */ /* 0x080fea0000001830 */
[----:B------:R-:W-:Y:S01]  /*23100*/  LOP3.LUT R28, R141, UR33, R160, 0x96, !PT ;  /* 0x000000218d1c7c12 */ /* 0x000fe2000f8e96a0 */
[C---:B------:R-:W-:Y:S05]  /*23110*/  HMMA.16816.F32 R52, R40.reuse, R30, R52 ;  /* 0x0000001e2834723c */ /* 0x040fea0000001834 */
[----:B------:R-:W-:Y:S02]  /*23120*/  LOP3.LUT R0, R28, 0xff, RZ, 0xc0, !PT ;  /* 0x000000ff1c007812 */ /* 0x000fe400078ec0ff */
[----:B------:R-:W-:Y:S04]  /*23130*/  SHF.R.U32.HI R29, RZ, 0x8, R45 ;  /* 0x00000008ff1d7819 */ /* 0x000fe8000001162d */
[----:B------:R-:W-:Y:S02]  /*23140*/  PRMT R145, R133, 0x5410, R29 ;  /* 0x0000541085917816 */ /* 0x000fe4000000001d */
[----:B------:R-:W-:Y:S01]  /*23150*/  LOP3.LUT R133, R138, 0xff, RZ, 0xc0, !PT ;  /* 0x000000ff8a857812 */ /* 0x000fe200078ec0ff */
[----:B----4-:R-:W-:Y:S02]  /*23160*/  @!P5 HADD2 R151, -R58.H0_H0, -RZ.H0_H0 ;  /* 0xa00000ff3a97d230 */ /* 0x010fe40000000900 */
[----:B-----5:R-:W-:Y:S03]  /*23170*/  @!P6 HADD2 R153, -R57.H0_H0, -RZ.H0_H0 ;  /* 0xa00000ff3999e230 */ /* 0x020fe60000000900 */
[----:B------:R-:W-:Y:S02]  /*23180*/  PRMT R139, R151, 0x7610, R139 ;  /* 0x00007610978b7816 */ /* 0x000fe4000000008b */
[----:B------:R-:W-:Y:S04]  /*23190*/  PRMT R144, R153, 0x7610, R144 ;  /* 0x0000761099907816 */ /* 0x000fe80000000090 */
[----:B------:R-:W-:Y:S01]  /*231a0*/  @!P6 PRMT R57, R144, 0x5410, RZ ;  /* 0x000054109039e816 */ /* 0x000fe200000000ff */
[----:B--2---:R-:W-:Y:S05]  /*231b0*/  @!P4 HADD2 R137, -R3.H0_H0, -RZ.H0_H0 ;  /* 0xa00000ff0389c230 */ /* 0x004fea0000000900 */
[----:B------:R-:W-:Y:S01]  /*231c0*/  PRMT R24, R137, 0x7610, R24 ;  /* 0x0000761089187816 */ /* 0x000fe20000000018 */
[----:B------:R1:W-:Y:S04]  /*231d0*/  @!P4 STL.S16 [R1+0x54], R137 ;  /* 0x000054890100c387 */ /* 0x0003e80000100600 */
[----:B------:R2:W-:Y:S04]  /*231e0*/  @!P5 STL.S16 [R1+0x48], R151 ;  /* 0x000048970100d387 */ /* 0x0005e80000100600 */
[----:B------:R3:W4:Y:S04]  /*231f0*/  LDL.S16 R142, [R1+0x44] ;  /* 0x00004400018e7983 */ /* 0x0007280000100600 */
[----:B------:R3:W5:Y:S01]  /*23200*/  LDL.S16 R143, [R1+0x40] ;  /* 0x00004000018f7983 */ /* 0x0007620000100600 */
[----:B-1----:R-:W-:Y:S02]  /*23210*/  PRMT R137, R3, 0x5410, R58 ;  /* 0x0000541003897816 */ /* 0x002fe4000000003a */
[----:B------:R-:W-:Y:S02]  /*23220*/  @!P5 PRMT R58, R139, 0x5410, RZ ;  /* 0x000054108b3ad816 */ /* 0x000fe400000000ff */
[----:B------:R-:W-:Y:S01]  /*23230*/  @!P4 PRMT R3, R24, 0x5410, RZ ;  /* 0x000054101803c816 */ /* 0x000fe200000000ff */
[----:B------:R3:W3:Y:S01]  /*23240*/  LDL.S16 R139, [R1+0x28] ;  /* 0x00002800018b7983 */ /* 0x0006e20000100600 */
[----:B------:R-:W-:Y:S02]  /*23250*/  ISETP.LE.U32.AND P4, PT, R2, UR12, PT ;  /* 0x0000000c02007c0c */ /* 0x000fe4000bf83070 */
[----:B------:R-:W-:Y:S01]  /*23260*/  SHF.R.U32.HI R2, RZ, 0x8, R159 ;  /* 0x00000008ff027819 */ /* 0x000fe2000001169f */
[----:B------:R-:W-:Y:S01]  /*23270*/  @!P6 STL.S16 [R1+0x50], R153 ;  /* 0x000050990100e387 */ /* 0x000fe20000100600 */
[----:B------:R-:W-:Y:S02]  /*23280*/  ISETP.LE.U32.AND P6, PT, R0, UR12, PT ;  /* 0x0000000c00007c0c */ /* 0x000fe4000bfc3070 */
[----:B------:R-:W-:Y:S01]  /*23290*/  PRMT R150, R163, 0x5410, R2 ;  /* 0x00005410a3967816 */ /* 0x000fe20000000002 */
[----:B------:R-:W1:Y:S01]  /*232a0*/  LDSM.16.MT88.4 R24, [R188+0xa400] ;  /* 0x00a40000bc18783b */ /* 0x000e620000004200 */
[----:B------:R-:W-:Y:S02]  /*232b0*/  LOP3.LUT R2, R132, 0xff, RZ, 0xc0, !PT ;  /* 0x000000ff84027812 */ /* 0x000fe400078ec0ff */
[----:B------:R-:W-:Y:S02]  /*232c0*/  LOP3.LUT R0, R28, 0xffff, RZ, 0xc0, !PT ;  /* 0x0000ffff1c007812 */ /* 0x000fe400078ec0ff */
[----:B------:R-:W-:Y:S02]  /*232d0*/  PRMT R154, R2, 0x5410, R154 ;  /* 0x00005410029a7816 */ /* 0x000fe4000000009a */
[--C-:B------:R-:W-:Y:S01]  /*232e0*/  SHF.R.U32.HI R29, RZ, 0x8, R0.reuse ;  /* 0x00000008ff1d7819 */ /* 0x100fe20000011600 */
[----:B------:R1:W3:Y:S01]  /*232f0*/  LDL.S16 R132, [R1+0x30] ;  /* 0x0000300001847983 */ /* 0x0002e20000100600 */
[C---:B------:R-:W-:Y:S02]  /*23300*/  PRMT R0, R174.reuse, 0x7610, R0 ;  /* 0x00007610ae007816 */ /* 0x040fe40000000000 */
[----:B------:R-:W-:Y:S01]  /*23310*/  PRMT R2, R174, 0x7632, R2 ;  /* 0x00007632ae027816 */ /* 0x000fe20000000002 */
[----:B------:R1:W-:Y:S01]  /*23320*/  STG.E.U16 desc[UR22][R178.64+0x50], R3 ;  /* 0x00005003b2007986 */ /* 0x0003e2000c101516 */
[----:B------:R-:W-:Y:S02]  /*23330*/  LOP3.LUT R29, R29, 0xffff, RZ, 0xc0, !PT ;  /* 0x0000ffff1d1d7812 */ /* 0x000fe400078ec0ff */
[----:B------:R-:W-:Y:S01]  /*23340*/  ISETP.LE.U32.AND P5, PT, R44, UR12, PT ;  /* 0x0000000c2c007c0c */ /* 0x000fe2000bfa3070 */
[----:B------:R-:W-:Y:S01]  /*23350*/  STG.E.U16 desc[UR22][R178.64+0x52], R58 ;  /* 0x0000523ab2007986 */ /* 0x000fe2000c101516 */
[----:B------:R-:W-:Y:S02]  /*23360*/  LOP3.LUT R44, R161, 0xff, RZ, 0xc0, !PT ;  /* 0x000000ffa12c7812 */ /* 0x000fe400078ec0ff */
[----:B------:R-:W-:Y:S01]  /*23370*/  PRMT R135, R0, 0x5410, R2 ;  /* 0x0000541000877816 */ /* 0x000fe20000000002 */
[----:B------:R-:W-:Y:S01]  /*23380*/  STG.E.U16 desc[UR22][R180.64+0x50], R57 ;  /* 0x00005039b4007986 */ /* 0x000fe2000c101516 */
[----:B--2---:R-:W-:Y:S03]  /*23390*/  PRMT R151, R44, 0x5410, R162 ;  /* 0x000054102c977816 */ /* 0x004fe600000000a2 */
[----:B------:R-:W2:Y:S01]  /*233a0*/  LDSM.16.MT88.4 R44, [R190+0xa400] ;  /* 0x00a40000be2c783b */ /* 0x000ea20000004200 */
[----:B-1----:R-:W-:Y:S01]  /*233b0*/  LOP3.LUT R3, R59, 0xff, RZ, 0xc0, !PT ;  /* 0x000000ff3b037812 */ /* 0x002fe200078ec0ff */
[-C--:B------:R-:W-:Y:S06]  /*233c0*/  HMMA.16816.F32 R64, R40, R24.reuse, R64 ;  /* 0x000000182840723c */ /* 0x080fec0000001840 */
[C---:B------:R-:W-:Y:S06]  /*233d0*/  HMMA.16816.F32 R68, R12.reuse, R24, R68 ;  /* 0x000000180c44723c */ /* 0x040fec0000001844 */
[-C--:B------:R-:W-:Y:S05]  /*233e0*/  HMMA.16816.F32 R72, R12, R26.reuse, R72 ;  /* 0x0000001a0c48723c */ /* 0x080fea0000001848 */
[--C-:B------:R-:W-:Y:S01]  /*233f0*/  SHF.R.U32.HI R24, RZ, 0x18, R28.reuse ;  /* 0x00000018ff187819 */ /* 0x100fe2000001161c */
[C---:B------:R-:W-:Y:S05]  /*23400*/  HMMA.16816.F32 R76, R40.reuse, R26, R76 ;  /* 0x0000001a284c723c */ /* 0x040fea000000184c */
[----:B------:R-:W-:Y:S01]  /*23410*/  SHF.R.U32.HI R28, RZ, 0x10, R28 ;  /* 0x00000010ff1c7819 */ /* 0x000fe2000001161c */
[-C--:B--2---:R-:W-:Y:S05]  /*23420*/  HMMA.16816.F32 R80, R40, R44.reuse, R80 ;  /* 0x0000002c2850723c */ /* 0x084fea0000001850 */
[----:B------:R-:W-:Y:S01]  /*23430*/  LOP3.LUT R28, R28, 0xff, RZ, 0xc0, !PT ;  /* 0x000000ff1c1c7812 */ /* 0x000fe200078ec0ff */
[C---:B------:R-:W-:Y:S06]  /*23440*/  HMMA.16816.F32 R84, R12.reuse, R44, R84 ;  /* 0x0000002c0c54723c */ /* 0x040fec0000001854 */
[-C--:B------:R-:W-:Y:S06]  /*23450*/  HMMA.16816.F32 R88, R12, R46.reuse, R88 ;  /* 0x0000002e0c58723c */ /* 0x080fec0000001858 */
[C---:B------:R-:W-:Y:S05]  /*23460*/  HMMA.16816.F32 R92, R40.reuse, R46, R92 ;  /* 0x0000002e285c723c */ /* 0x040fea000000185c */
[----:B----4-:R-:W-:Y:S02]  /*23470*/  @!P3 HADD2 R142, -R56.H0_H0, -RZ.H0_H0 ;  /* 0xa00000ff388eb230 */ /* 0x010fe40000000900 */
[----:B-----5:R-:W-:Y:S04]  /*23480*/  @!P2 HADD2 R143, -R0.H0_H0, -RZ.H0_H0 ;  /* 0xa00000ff008fa230 */ /* 0x020fe80000000900 */
[----:B------:R-:W-:Y:S01]  /*23490*/  PRMT R31, R142, 0x7610, R31 ;  /* 0x000076108e1f7816 */ /* 0x000fe2000000001f */
[----:B------:R1:W-:Y:S01]  /*234a0*/  @!P3 STL.S16 [R1+0x44], R142 ;  /* 0x0000448e0100b387 */ /* 0x0003e20000100600 */
[----:B------:R-:W-:Y:S03]  /*234b0*/  PRMT R30, R143, 0x7610, R30 ;  /* 0x000076108f1e7816 */ /* 0x000fe6000000001e */
[----:B------:R2:W-:Y:S01]  /*234c0*/  @!P2 STL.S16 [R1+0x40], R143 ;  /* 0x0000408f0100a387 */ /* 0x0005e20000100600 */
[----:B------:R-:W-:Y:S02]  /*234d0*/  @!P3 PRMT R56, R31, 0x5410, RZ ;  /* 0x000054101f38b816 */ /* 0x000fe400000000ff */
[----:B------:R-:W-:Y:S02]  /*234e0*/  ISETP.LE.U32.AND P3, PT, R29, UR12, PT ;  /* 0x0000000c1d007c0c */ /* 0x000fe4000bf63070 */
[----:B------:R-:W-:Y:S01]  /*234f0*/  @!P2 PRMT R0, R30, 0x5410, RZ ;  /* 0x000054101e00a816 */ /* 0x000fe200000000ff */
[----:B------:R-:W-:Y:S01]  /*23500*/  STG.E.U16 desc[UR22][R180.64+0x52], R56 ;  /* 0x00005238b4007986 */ /* 0x000fe2000c101516 */
[----:B------:R-:W-:Y:S03]  /*23510*/  ISETP.LE.U32.AND P2, PT, R24, UR12, PT ;  /* 0x0000000c18007c0c */ /* 0x000fe6000bf43070 */
[----:B------:R-:W4:Y:S01]  /*23520*/  LDSM.16.MT88.4 R24, [R188+0xb400] ;  /* 0x00b40000bc18783b */ /* 0x000f220000004200 */
[----:B---3--:R-:W-:Y:S05]  /*23530*/  @!P1 HADD2 R139, -R2.H0_H0, -RZ.H0_H0 ;  /* 0xa00000ff028b9230 */ /* 0x008fea0000000900 */
[----:B------:R-:W-:Y:S02]  /*23540*/  PRMT R29, R139, 0x7610, R29 ;  /* 0x000076108b1d7816 */ /* 0x000fe4000000001d */
[----:B------:R3:W-:Y:S02]  /*23550*/  @!P1 STL.S16 [R1+0x28], R139 ;  /* 0x0000288b01009387 */ /* 0x0007e40000100600 */
[----:B------:R-:W-:Y:S02]  /*23560*/  @!P1 PRMT R2, R29, 0x5410, RZ ;  /* 0x000054101d029816 */ /* 0x000fe400000000ff */
[----:B------:R3:W5:Y:S01]  /*23570*/  LDL.S16 R157, [R1+0x4c] ;  /* 0x00004c00019d7983 */ /* 0x0007620000100600 */
[----:B------:R-:W-:Y:S02]  /*23580*/  ISETP.LE.U32.AND P1, PT, R28, UR12, PT ;  /* 0x0000000c1c007c0c */ /* 0x000fe4000bf23070 */
[----:B------:R-:W-:Y:S01]  /*23590*/  SHF.R.U32.HI R29, RZ, 0x10, R156 ;  /* 0x00000010ff1d7819 */ /* 0x000fe2000001169c */
[----:B------:R4:W-:Y:S01]  /*235a0*/  STG.E.U16 desc[UR22][R186.64+0x4e], R0 ;  /* 0x00004e00ba007986 */ /* 0x0009e2000c101516 */
[----:B-1----:R-:W-:Y:S01]  /*235b0*/  LOP3.LUT R142, R141, UR33, R160, 0x96, !PT ;  /* 0x000000218d8e7c12 */ /* 0x002fe2000f8e96a0 */
[----:B------:R-:W-:Y:S01]  /*235c0*/  @!P4 HADD2 R132, -R60.H0_H0, -RZ.H0_H0 ;  /* 0xa00000ff3c84c230 */ /* 0x000fe20000000900 */
[----:B------:R-:W-:Y:S01]  /*235d0*/  LOP3.LUT R45, R29, 0xff, RZ, 0xc0, !PT ;  /* 0x000000ff1d2d7812 */ /* 0x000fe200078ec0ff */
[----:B------:R-:W-:Y:S03]  /*235e0*/  STG.E.U16 desc[UR22][R186.64+0x50], R2 ;  /* 0x00005002ba007986 */ /* 0x000fe6000c101516 */
[----:B------:R-:W-:Y:S01]  /*235f0*/  PRMT R28, R132, 0x7610, R28 ;  /* 0x00007610841c7816 */ /* 0x000fe2000000001c */
[----:B------:R1:W-:Y:S04]  /*23600*/  @!P4 STL.S16 [R1+0x30], R132 ;  /* 0x000030840100c387 */ /* 0x0003e80000100600 */
[----:B--2---:R2:W2:Y:S04]  /*23610*/  LDL.S16 R143, [R1+0x3c] ;  /* 0x00003c00018f7983 */ /* 0x0044a80000100600 */
[----:B------:R2:W2:Y:S04]  /*23620*/  LDL.S16 R153, [R1+0x34] ;  /* 0x0000340001997983 */ /* 0x0004a80000100600 */
[----:B---3--:R3:W3:Y:S01]  /*23630*/  LDL.S16 R139, [R1+0x38] ;  /* 0x00003800018b7983 */ /* 0x0086e20000100600 */
[-C--:B----4-:R-:W-:Y:S03]  /*23640*/  HMMA.16816.F32 R96, R40, R24.reuse, R96 ;  /* 0x000000182860723c */ /* 0x090fe60000001860 */
[----:B------:R-:W-:Y:S03]  /*23650*/  SHF.R.U32.HI R0, RZ, 0x10, R140 ;  /* 0x00000010ff007819 */ /* 0x000fe6000001168c */
[C---:B------:R-:W-:Y:S05]  /*23660*/  HMMA.16816.F32 R100, R12.reuse, R24, R100 ;  /* 0x000000180c64723c */ /* 0x040fea0000001864 */
[----:B-1----:R-:W-:Y:S01]  /*23670*/  PRMT R132, R60, 0x5410, R62 ;  /* 0x000054103c847816 */ /* 0x002fe2000000003e */
[-C--:B------:R-:W-:Y:S05]  /*23680*/  HMMA.16816.F32 R104, R12, R26.reuse, R104 ;  /* 0x0000001a0c68723c */ /* 0x080fea0000001868 */
[----:B------:R-:W-:Y:S01]  /*23690*/  @!P4 PRMT R60, R28, 0x5410, RZ ;  /* 0x000054101c3cc816 */ /* 0x000fe200000000ff */
[C---:B------:R-:W-:Y:S04]  /*236a0*/  HMMA.16816.F32 R108, R40.reuse, R26, R108 ;  /* 0x0000001a286c723c */ /* 0x040fe8000000186c */
[----:B------:R-:W-:Y:S01]  /*236b0*/  ISETP.LE.U32.AND P4, PT, R3, UR12, PT ;  /* 0x0000000c03007c0c */ /* 0x000fe2000bf83070 */
[----:B------:R1:W-:Y:S01]  /*236c0*/  STG.E.U16 desc[UR22][R182.64+0x50], R60 ;  /* 0x0000503cb6007986 */ /* 0x0003e2000c101516 */
[----:B------:R-:W-:Y:S02]  /*236d0*/  LOP3.LUT R3, R138, 0xffff, RZ, 0xc0, !PT ;  /* 0x0000ffff8a037812 */ /* 0x000fe400078ec0ff */
[----:B------:R-:W-:Y:S03]  /*236e0*/  LOP3.LUT R28, R156, 0xffff, RZ, 0xc0, !PT ;  /* 0x0000ffff9c1c7812 */ /* 0x000fe600078ec0ff */
[----:B------:R-:W-:Y:S02]  /*236f0*/  SHF.R.U32.HI R44, RZ, 0x8, R3 ;  /* 0x00000008ff2c7819 */ /* 0x000fe40000011603 */
[----:B------:R-:W-:Y:S02]  /*23700*/  LOP3.LUT R3, R59, 0xffff, RZ, 0xc0, !PT ;  /* 0x0000ffff3b037812 */ /* 0x000fe400078ec0ff */
[----:B------:R-:W-:Y:S02]  /*23710*/  SHF.R.U32.HI R58, RZ, 0x8, R28 ;  /* 0x00000008ff3a7819 */ /* 0x000fe4000001161c */
[----:B------:R-:W-:Y:S01]  /*23720*/  SHF.R.U32.HI R3, RZ, 0x8, R3 ;  /* 0x00000008ff037819 */ /* 0x000fe20000011603 */
[----:B------:R-:W4:Y:S01]  /*23730*/  LDSM.16.MT88.4 R28, [R190+0xb400] ;  /* 0x00b40000be1c783b */ /* 0x000f220000004200 */
[----:B------:R-:W-:Y:S02]  /*23740*/  PRMT R144, R133, 0x5410, R44 ;  /* 0x0000541085907816 */ /* 0x000fe4000000002c */
[----:B------:R-:W-:Y:S02]  /*23750*/  LOP3.LUT R44, R3, 0xffff, RZ, 0xc0, !PT ;  /* 0x0000ffff032c7812 */ /* 0x000fe400078ec0ff */
[C---:B------:R-:W-:Y:S02]  /*23760*/  PRMT R3, R177.reuse, 0x7610, R3 ;  /* 0x00007610b1037816 */ /* 0x040fe40000000003 */
[----:B------:R-:W-:Y:S01]  /*23770*/  PRMT R133, R177, 0x7632, R133 ;  /* 0x00007632b1857816 */ /* 0x000fe20000000085 */
[----:B------:R-:W-:Y:S01]  /*23780*/  FADD.FTZ R177, R172, R202 ;  /* 0x000000caacb17221 */ /* 0x000fe20000010000 */
[----:B------:R-:W-:Y:S02]  /*23790*/  PRMT R58, R134, 0x5410, R58 ;  /* 0x00005410863a7816 */ /* 0x000fe4000000003a */
[----:B------:R-:W-:Y:S02]  /*237a0*/  PRMT R134, R63, 0x7632, R134 ;  /* 0x000076323f867816 */ /* 0x000fe40000000086 */
[----:B------:R-:W-:Y:S02]  /*237b0*/  SHF.R.U32.HI R156, RZ, 0x18, R156 ;  /* 0x00000018ff9c7819 */ /* 0x000fe4000001169c */
[--C-:B------:R-:W-:Y:S02]  /*237c0*/  SHF.R.U32.HI R24, RZ, 0x18, R59.reuse ;  /* 0x00000018ff187819 */ /* 0x100fe4000001163b */
[--C-:B------:R-:W-:Y:S02]  /*237d0*/  HSET2.LE.AND R26, R150, R194.reuse, PT ;  /* 0x000000c2961a7233 */ /* 0x100fe40003803000 */
[--C-:B------:R-:W-:Y:S02]  /*237e0*/  HSET2.LE.AND R27, R151, R194.reuse, PT ;  /* 0x000000c2971b7233 */ /* 0x100fe40003803000 */
[----:B------:R-:W-:Y:S02]  /*237f0*/  PRMT R156, R45, 0x5410, R156 ;  /* 0x000054102d9c7816 */ /* 0x000fe4000000009c */
[----:B------:R-:W-:Y:S02]  /*23800*/  LOP3.LUT R2, R0, 0xff, RZ, 0xc0, !PT ;  /* 0x000000ff00027812 */ /* 0x000fe400078ec0ff */
[----:B------:R-:W-:Y:S02]  /*23810*/  SHF.R.U32.HI R0, RZ, 0x10, R59 ;  /* 0x00000010ff007819 */ /* 0x000fe4000001163b */
[C---:B-1----:R-:W-:Y:S02]  /*23820*/  PRMT R60, R61.reuse, 0x7632, R60 ;  /* 0x000076323d3c7816 */ /* 0x042fe4000000003c */
[----:B------:R-:W-:Y:S02]  /*23830*/  LOP3.LUT R0, R0, 0xff, RZ, 0xc0, !PT ;  /* 0x000000ff00007812 */ /* 0x000fe400078ec0ff */
[----:B------:R-:W-:Y:S02]  /*23840*/  LOP3.LUT R26, R26, R137, RZ, 0xc0, !PT ;  /* 0x000000891a1a7212 */ /* 0x000fe400078ec0ff */
[----:B------:R-:W-:Y:S02]  /*23850*/  PRMT R137, R61, 0x5410, R60 ;  /* 0x000054103d897816 */ /* 0x000fe4000000003c */
[----:B------:R-:W-:Y:S02]  /*23860*/  LOP3.LUT R27, R27, R136, RZ, 0xc0, !PT ;  /* 0x000000881b1b7212 */ /* 0x000fe400078ec0ff */
[----:B------:R-:W-:Y:S01]  /*23870*/  F2FP.F16.F32.PACK_AB R172, R200, R172 ;  /* 0x000000acc8ac723e */ /* 0x000fe200000000ff */
[-C--:B----4-:R-:W-:Y:S03]  /*23880*/  HMMA.16816.F32 R112, R40, R28.reuse, R112 ;  /* 0x0000001c2870723c */ /* 0x090fe60000001870 */
[----:B------:R-:W-:Y:S03]  /*23890*/  PRMT R176, R172, 0x7632, R176 ;  /* 0x00007632acb07816 */ /* 0x000fe600000000b0 */
[C---:B------:R-:W-:Y:S06]  /*238a0*/  HMMA.16816.F32 R116, R12.reuse, R28, R116 ;  /* 0x0000001c0c74723c */ /* 0x040fec0000001874 */
[-C--:B------:R-:W-:Y:S06]  /*238b0*/  HMMA.16816.F32 R120, R12, R30.reuse, R120 ;  /* 0x0000001e0c78723c */ /* 0x080fec0000001878 */
[----:B------:R-:W-:Y:S05]  /*238c0*/  HMMA.16816.F32 R124, R40, R30, R124 ;  /* 0x0000001e287c723c */ /* 0x000fea000000187c */
[--C-:B------:R-:W-:Y:S02]  /*238d0*/  HSET2.LE.AND R12, R144, R194.reuse, PT ;  /* 0x000000c2900c7233 */ /* 0x100fe40003803000 */
[--C-:B------:R-:W-:Y:S04]  /*238e0*/  HSET2.LE.AND R14, R145, R194.reuse, PT ;  /* 0x000000c2910e7233 */ /* 0x100fe80003803000 */
[--C-:B------:R-:W-:Y:S02]  /*238f0*/  HSET2.LE.AND R15, R154, R194.reuse, PT ;  /* 0x000000c29a0f7233 */ /* 0x100fe40003803000 */
[----:B------:R-:W-:Y:S02]  /*23900*/  LOP3.LUT R12, R12, R147, RZ, 0xc0, !PT ;  /* 0x000000930c0c7212 */ /* 0x000fe400078ec0ff */
[----:B------:R-:W-:Y:S02]  /*23910*/  LOP3.LUT R14, R14, R135, RZ, 0xc0, !PT ;  /* 0x000000870e0e7212 */ /* 0x000fe400078ec0ff */
[----:B------:R-:W-:Y:S02]  /*23920*/  LOP3.LUT R15, R15, R132, RZ, 0xc0, !PT ;  /* 0x000000840f0f7212 */ /* 0x000fe400078ec0ff */
[----:B------:R-:W-:Y:S02]  /*23930*/  PRMT R132, R197, 0x7632, R132 ;  /* 0x00007632c5847816 */ /* 0x000fe40000000084 */
[----:B------:R-:W-:Y:S02]  /*23940*/  LOP3.LUT R40, R140, 0xffff, RZ, 0xc0, !PT ;  /* 0x0000ffff8c287812 */ /* 0x000fe400078ec0ff */
[----:B------:R-:W-:Y:S01]  /*23950*/  LOP3.LUT R135, R185, UR33, R168, 0x96, !PT ;  /* 0x00000021b9877c12 */ /* 0x000fe2000f8e96a8 */
[----:B-----5:R-:W-:Y:S05]  /*23960*/  @!P5 HADD2 R157, -R62.H0_H0, -RZ.H0_H0 ;  /* 0xa00000ff3e9dd230 */ /* 0x020fea0000000900 */
[----:B------:R-:W-:Y:S01]  /*23970*/  @!P5 STL.S16 [R1+0x4c], R157 ;  /* 0x00004c9d0100d387 */ /* 0x000fe20000100600 */
[----:B------:R-:W-:Y:S03]  /*23980*/  PRMT R155, R157, 0x7610, R155 ;  /* 0x000076109d9b7816 */ /* 0x000fe6000000009b */
[----:B------:R4:W5:Y:S01]  /*23990*/  LDL.S16 R57, [R1+0x2c] ;  /* 0x00002c0001397983 */ /* 0x0009620000100600 */
[----:B------:R-:W-:Y:S02]  /*239a0*/  @!P5 PRMT R62, R155, 0x5410, RZ ;  /* 0x000054109b3ed816 */ /* 0x000fe400000000ff */
[----:B------:R-:W-:Y:S02]  /*239b0*/  ISETP.LE.U32.AND P5, PT, R44, UR12, PT ;  /* 0x0000000c2c007c0c */ /* 0x000fe4000bfa3070 */
[--C-:B------:R-:W-:Y:S01]  /*239c0*/  SHF.R.U32.HI R44, RZ, 0x10, R138.reuse ;  /* 0x00000010ff2c7819 */ /* 0x100fe2000001168a */
[----:B------:R1:W-:Y:S01]  /*239d0*/  STG.E.U16 desc[UR22][R182.64+0x52], R62 ;  /* 0x0000523eb6007986 */ /* 0x0003e2000c101516 */
[----:B--2---:R-:W-:Y:S01]  /*239e0*/  @!P6 HADD2 R143, -R3.H0_H0, -RZ.H0_H0 ;  /* 0xa00000ff038fe230 */ /* 0x004fe20000000900 */
[----:B------:R-:W-:Y:S02]  /*239f0*/  SHF.R.U32.HI R138, RZ, 0x18, R138 ;  /* 0x00000018ff8a7819 */ /* 0x000fe4000001168a */
[----:B------:R-:W-:Y:S01]  /*23a00*/  LOP3.LUT R25, R44, 0xff, RZ, 0xc0, !PT ;  /* 0x000000ff2c197812 */ /* 0x000fe200078ec0ff */
[----:B------:R-:W-:Y:S01]  /*23a10*/  @!P1 HADD2 R153, -R63.H0_H0, -RZ.H0_H0 ;  /* 0xa00000ff3f999230 */ /* 0x000fe20000000900 */
[----:B------:R2:W-:Y:S01]  /*23a20*/  @!P6 STL.S16 [R1+0x3c], R143 ;  /* 0x00003c8f0100e387 */ /* 0x0005e20000100600 */
[----:B------:R-:W-:Y:S01]  /*23a30*/  PRMT R46, R143, 0x7610, R46 ;  /* 0x000076108f2e7816 */ /* 0x000fe2000000002e */
[----:B---3--:R-:W-:Y:S05]  /*23a40*/  @!P3 HADD2 R139, -R133.H0_H0, -RZ.H0_H0 ;  /* 0xa00000ff858bb230 */ /* 0x008fea0000000900 */
[----:B------:R3:W-:Y:S01]  /*23a50*/  @!P3 STL.S16 [R1+0x38], R139 ;  /* 0x0000388b0100b387 */ /* 0x0007e20000100600 */
[----:B------:R-:W-:Y:S03]  /*23a60*/  PRMT R45, R139, 0x7610, R45 ;  /* 0x000076108b2d7816 */ /* 0x000fe6000000002d */
[----:B------:R-:W-:Y:S01]  /*23a70*/  @!P1 STL.S16 [R1+0x34], R153 ;  /* 0x0000349901009387 */ /* 0x000fe20000100600 */
[----:B-1----:R-:W-:Y:S01]  /*23a80*/  MUFU.EX2 R62, R241 ;  /* 0x000000f1003e7308 */ /* 0x002fe20000000800 */
[----:B--2---:R-:W-:Y:S02]  /*23a90*/  PRMT R143, R25, 0x5410, R138 ;  /* 0x00005410198f7816 */ /* 0x004fe4000000008a */
[----:B------:R-:W-:Y:S02]  /*23aa0*/  PRMT R138, R63, 0x5410, R134 ;  /* 0x000054103f8a7816 */ /* 0x000fe40000000086 */
[--C-:B------:R-:W-:Y:S02]  /*23ab0*/  HSET2.LE.AND R25, R156, R194.reuse, PT ;  /* 0x000000c29c197233 */ /* 0x100fe40003803000 */
[--C-:B------:R-:W-:Y:S02]  /*23ac0*/  HSET2.LE.AND R13, R143, R194.reuse, PT ;  /* 0x000000c28f0d7233 */ /* 0x100fe40003803000 */
[----:B---3--:R-:W-:Y:S02]  /*23ad0*/  PRMT R139, R3, 0x5410, R133 ;  /* 0x00005410038b7816 */ /* 0x008fe40000000085 */
[----:B------:R-:W-:Y:S02]  /*23ae0*/  @!P6 PRMT R3, R46, 0x5410, RZ ;  /* 0x000054102e03e816 */ /* 0x000fe400000000ff */
[----:B------:R-:W-:Y:S02]  /*23af0*/  ISETP.LE.U32.AND P6, PT, R24, UR12, PT ;  /* 0x0000000c18007c0c */ /* 0x000fe4000bfc3070 */
[----:B------:R-:W-:Y:S01]  /*23b00*/  LOP3.LUT R24, R140, 0xff, RZ, 0xc0, !PT ;  /* 0x000000ff8c187812 */ /* 0x000fe200078ec0ff */
[----:B------:R1:W-:Y:S01]  /*23b10*/  STG.E.U16 desc[UR22][R178.64+0x60], R3 ;  /* 0x00006003b2007986 */ /* 0x0003e2000c101516 */
[----:B------:R-:W-:Y:S02]  /*23b20*/  @!P3 PRMT R133, R45, 0x5410, RZ ;  /* 0x000054102d85b816 */ /* 0x000fe400000000ff */
[----:B------:R-:W-:Y:S01]  /*23b30*/  ISETP.LE.U32.AND P3, PT, R24, UR12, PT ;  /* 0x0000000c18007c0c */ /* 0x000fe2000bf63070 */
[----:B------:R-:W2:Y:S01]  /*23b40*/  LDSM.16.MT88.4 R44, [R188+0x9800] ;  /* 0x00980000bc2c783b */ /* 0x000ea20000004200 */
[----:B------:R-:W-:Y:S02]  /*23b50*/  PRMT R24, R153, 0x7610, R24 ;  /* 0x0000761099187816 */ /* 0x000fe40000000018 */
[----:B------:R-:W-:Y:S02]  /*23b60*/  LOP3.LUT R25, R25, R148, RZ, 0xc0, !PT ;  /* 0x0000009419197212 */ /* 0x000fe400078ec0ff */
[----:B------:R-:W-:Y:S02]  /*23b70*/  @!P1 PRMT R63, R24, 0x5410, RZ ;  /* 0x00005410183f9816 */ /* 0x000fe400000000ff */
[----:B------:R-:W-:Y:S01]  /*23b80*/  ISETP.LE.U32.AND P1, PT, R2, UR12, PT ;  /* 0x0000000c02007c0c */ /* 0x000fe2000bf23070 */
[----:B------:R-:W-:Y:S01]  /*23b90*/  STG.E.U16 desc[UR22][R178.64+0x62], R133 ;  /* 0x00006285b2007986 */ /* 0x000fe2000c101516 */
[--C-:B------:R-:W-:Y:S02]  /*23ba0*/  HSET2.LE.AND R24, R58, R194.reuse, PT ;  /* 0x000000c23a187233 */ /* 0x100fe40003803000 */
[----:B------:R-:W-:Y:S01]  /*23bb0*/  LOP3.LUT R13, R13, R146, RZ, 0xc0, !PT ;  /* 0x000000920d0d7212 */ /* 0x000fe200078ec0ff */
[----:B------:R-:W-:Y:S01]  /*23bc0*/  STG.E.U16 desc[UR22][R180.64+0x60], R63 ;  /* 0x0000603fb4007986 */ /* 0x000fe2000c101516 */
[----:B------:R-:W-:Y:S02]  /*23bd0*/  LOP3.LUT R143, R140, 0xff, RZ, 0xc0, !PT ;  /* 0x000000ff8c8f7812 */ /* 0x000fe400078ec0ff */
[----:B------:R-:W-:Y:S02]  /*23be0*/  LOP3.LUT R24, R24, R149, RZ, 0xc0, !PT ;  /* 0x0000009518187212 */ /* 0x000fe400078ec0ff */
[--C-:B-1----:R-:W-:Y:S05]  /*23bf0*/  SHF.R.U32.HI R3, RZ, 0x10, R184.reuse ;  /* 0x00000010ff037819 */ /* 0x102fea00000116b8 */
[-C--:B--2---:R-:W-:Y:S06]  /*23c00*/  HMMA.16816.F32 R4, R24, R44.reuse, R4 ;  /* 0x0000002c1804723c */ /* 0x084fec0000001804 */
[C---:B------:R-:W-:Y:S06]  /*23c10*/  HMMA.16816.F32 R8, R12.reuse, R44, R8 ;  /* 0x0000002c0c08723c */ /* 0x040fec0000001808 */
[-C--:B------:R-:W-:Y:S05]  /*23c20*/  HMMA.16816.F32 R16, R12, R46.reuse, R16 ;  /* 0x0000002e0c10723c */ /* 0x080fea0000001810 */
[----:B------:R-:W-:Y:S01]  /*23c30*/  SHF.R.U32.HI R45, RZ, 0x18, R184 ;  /* 0x00000018ff2d7819 */ /* 0x000fe200000116b8 */
[C---:B------:R-:W-:Y:S07]  /*23c40*/  HMMA.16816.F32 R20, R24.reuse, R46, R20 ;  /* 0x0000002e1814723c */ /* 0x040fee0000001814 */
[----:B------:R-:W-:Y:S04]  /*23c50*/  SHF.R.U32.HI R47, RZ, 0x8, R40 ;  /* 0x00000008ff2f7819 */ /* 0x000fe80000011628 */
[----:B------:R-:W-:Y:S01]  /*23c60*/  PRMT R144, R143, 0x5410, R47 ;  /* 0x000054108f907816 */ /* 0x000fe2000000002f */
[----:B-----5:R-:W-:Y:S05]  /*23c70*/  @!P2 HADD2 R57, -R134.H0_H0, -RZ.H0_H0 ;  /* 0xa00000ff8639a230 */ /* 0x020fea0000000900 */
[----:B------:R-:W-:Y:S01]  /*23c80*/  @!P2 STL.S16 [R1+0x2c], R57 ;  /* 0x00002c390100a387 */ /* 0x000fe20000100600 */
[----:B------:R-:W-:Y:S03]  /*23c90*/  PRMT R2, R57, 0x7610, R2 ;  /* 0x0000761039027816 */ /* 0x000fe60000000002 */
[----:B------:R4:W2:Y:S01]  /*23ca0*/  LDL.S16 R28, [R1+0x14] ;  /* 0x00001400011c7983 */ /* 0x0008a20000100600 */
[----:B------:R-:W-:Y:S02]  /*23cb0*/  @!P2 PRMT R134, R2, 0x5410, RZ ;  /* 0x000054100286a816 */ /* 0x000fe400000000ff */
[----:B------:R-:W-:Y:S01]  /*23cc0*/  ISETP.LE.U32.AND P2, PT, R0, UR12, PT ;  /* 0x0000000c00007c0c */ /* 0x000fe2000bf43070 */
[----:B------:R4:W3:Y:S01]  /*23cd0*/  LDL.S16 R153, [R1+0x20] ;  /* 0x0000200001997983 */ /* 0x0008e20000100600 */
[----:B------:R-:W-:Y:S02]  /*23ce0*/  LOP3.LUT R0, R140, 0xffff, RZ, 0xc0, !PT ;  /* 0x0000ffff8c007812 */ /* 0x000fe400078ec0ff */
[----:B------:R-:W-:Y:S01]  /*23cf0*/  SHF.R.U32.HI R2, RZ, 0x18, R140 ;  /* 0x00000018ff027819 */ /* 0x000fe2000001168c */
[----:B------:R4:W5:Y:S01]  /*23d00*/  LDL.S16 R150, [R1+0x10] ;  /* 0x0000100001967983 */ /* 0x0009620000100600 */
[----:B------:R-:W-:Y:S02]  /*23d10*/  SHF.R.U32.HI R0, RZ, 0x8, R0 ;  /* 0x00000008ff007819 */ /* 0x000fe40000011600 */
[--C-:B------:R-:W-:Y:S01]  /*23d20*/  SHF.R.U32.HI R141, RZ, 0x10, R140.reuse ;  /* 0x00000010ff8d7819 */ /* 0x100fe2000001168c */
[----:B------:R-:W1:Y:S01]  /*23d30*/  LDSM.16.MT88.4 R56, [R190+0x9800] ;  /* 0x00980000be38783b */ /* 0x000e620000004200 */
[----:B------:R-:W-:Y:S02]  /*23d40*/  LOP3.LUT R0, R0, 0xffff, RZ, 0xc0, !PT ;  /* 0x0000ffff00007812 */ /* 0x000fe400078ec0ff */
[----:B------:R-:W-:Y:S02]  /*23d50*/  SHF.R.U32.HI R140, RZ, 0x18, R140 ;  /* 0x00000018ff8c7819 */ /* 0x000fe4000001168c */
[----:B------:R-:W-:Y:S03]  /*23d60*/  LOP3.LUT R46, R141, 0xff, RZ, 0xc0, !PT ;  /* 0x000000ff8d2e7812 */ /* 0x000fe600078ec0ff */
[----:B------:R-:W-:Y:S01]  /*23d70*/  STG.E.U16 desc[UR22][R180.64+0x62], R134 ;  /* 0x00006286b4007986 */ /* 0x000fe2000c101516 */
[----:B------:R-:W-:Y:S01]  /*23d80*/  PRMT R145, R46, 0x5410, R140 ;  /* 0x000054102e917816 */ /* 0x000fe2000000008c */
[-C--:B-1----:R-:W-:Y:S06]  /*23d90*/  HMMA.16816.F32 R32, R24, R56.reuse, R32 ;  /* 0x000000381820723c */ /* 0x082fec0000001820 */
[C---:B------:R-:W-:Y:S06]  /*23da0*/  HMMA.16816.F32 R36, R12.reuse, R56, R36 ;  /* 0x000000380c24723c */ /* 0x040fec0000001824 */
[-C--:B------:R-:W-:Y:S05]  /*23db0*/  HMMA.16816.F32 R48, R12, R58.reuse, R48 ;  /* 0x0000003a0c30723c */ /* 0x080fea0000001830 */
[----:B------:R-:W-:Y:S01]  /*23dc0*/  LOP3.LUT R56, R184, 0xff, RZ, 0xc0, !PT ;  /* 0x000000ffb8387812 */ /* 0x000fe200078ec0ff */
[C---:B------:R-:W-:Y:S05]  /*23dd0*/  HMMA.16816.F32 R52, R24.reuse, R58, R52 ;  /* 0x0000003a1834723c */ /* 0x040fea0000001834 */
[----:B--2---:R-:W-:Y:S02]  /*23de0*/  @!P4 HADD2 R28, -R61.H0_H0, -RZ.H0_H0 ;  /* 0xa00000ff3d1cc230 */ /* 0x004fe40000000900 */
[----:B---3--:R-:W-:Y:S04]  /*23df0*/  @!P5 HADD2 R153, -R60.H0_H0, -RZ.H0_H0 ;  /* 0xa00000ff3c99d230 */ /* 0x008fe80000000900 */
[----:B------:R-:W-:Y:S01]  /*23e00*/  PRMT R43, R28, 0x7610, R43 ;  /* 0x000076101c2b7816 */ /* 0x000fe2000000002b */
[----:B------:R-:W-:Y:S03]  /*23e10*/  @!P4 STL.S16 [R1+0x14], R28 ;  /* 0x0000141c0100c387 */ /* 0x000fe60000100600 */
[----:B------:R-:W-:Y:S01]  /*23e20*/  @!P4 PRMT R61, R43, 0x5410, RZ ;  /* 0x000054102b3dc816 */ /* 0x000fe200000000ff */
[----:B------:R-:W-:Y:S01]  /*23e30*/  @!P5 STL.S16 [R1+0x20], R153 ;  /* 0x000020990100d387 */ /* 0x000fe20000100600 */
[----:B------:R-:W-:Y:S02]  /*23e40*/  ISETP.LE.U32.AND P4, PT, R0, UR12, PT ;  /* 0x0000000c00007c0c */ /* 0x000fe4000bf83070 */
[----:B------:R-:W-:Y:S01]  /*23e50*/  PRMT R0, R197, 0x7610, R0 ;  /* 0x00007610c5007816 */ /* 0x000fe20000000000 */
[----:B------:R4:W2:Y:S01]  /*23e60*/  LDL.S16 R149, [R1+0x18] ;  /* 0x0000180001957983 */ /* 0x0008a20000100600 */
[----:B------:R-:W-:Y:S01]  /*23e70*/  PRMT R42, R153, 0x7610, R42 ;  /* 0x00007610992a7816 */ /* 0x000fe2000000002a */
[----:B------:R-:W1:Y:S01]  /*23e80*/  MUFU.EX2 R197, R234 ;  /* 0x000000ea00c57308 */ /* 0x000e620000000800 */
[----:B------:R-:W-:Y:S01]  /*23e90*/  PRMT R136, R0, 0x5410, R132 ;  /* 0x0000541000887816 */ /* 0x000fe20000000084 */
[----:B-----5:R-:W-:Y:S01]  /*23ea0*/  @!P2 HADD2 R150, -R0.H0_H0, -RZ.H0_H0 ;  /* 0xa00000ff0096a230 */ /* 0x020fe20000000900 */
[----:B------:R-:W-:Y:S01]  /*23eb0*/  @!P5 PRMT R60, R42, 0x5410, RZ ;  /* 0x000054102a3cd816 */ /* 0x000fe200000000ff */
[----:B------:R-:W3:Y:S01]  /*23ec0*/  LDSM.16.MT88.4 R28, [R188+0xa800] ;  /* 0x00a80000bc1c783b */ /* 0x000ee20000004200 */
[----:B------:R-:W-:Y:S02]  /*23ed0*/  ISETP.LE.U32.AND P5, PT, R2, UR12, PT ;  /* 0x0000000c02007c0c */ /* 0x000fe4000bfa3070 */
[----:B------:R-:W-:Y:S02]  /*23ee0*/  PRMT R41, R150, 0x7610, R41 ;  /* 0x0000761096297816 */ /* 0x000fe40000000029 */
[----:B------:R-:W-:Y:S02]  /*23ef0*/  LOP3.LUT R2, R184, 0xff, RZ, 0xc0, !PT ;  /* 0x000000ffb8027812 */ /* 0x000fe400078ec0ff */
[----:B------:R-:W-:Y:S01]  /*23f00*/  @!P2 PRMT R0, R41, 0x5410, RZ ;  /* 0x000054102900a816 */ /* 0x000fe200000000ff */
[----:B------:R-:W-:Y:S01]  /*23f10*/  @!P2 STL.S16 [R1+0x10], R150 ;  /* 0x000010960100a387 */ /* 0x000fe20000100600 */
[----:B------:R-:W-:Y:S02]  /*23f20*/  ISETP.LE.U32.AND P2, PT, R2, UR12, PT ;  /* 0x0000000c02007c0c */ /* 0x000fe4000bf43070 */
[----:B------:R-:W-:Y:S01]  /*23f30*/  LOP3.LUT R2, R184, 0xffff, RZ, 0xc0, !PT ;  /* 0x0000ffffb8027812 */ /* 0x000fe200078ec0ff */
[----:B------:R4:W5:Y:S01]  /*23f40*/  LDL.S16 R148, [R1+0x1c] ;  /* 0x00001c0001947983 */ /* 0x0009620000100600 */
[----:B-1----:R-:W-:Y:S01]  /*23f50*/  F2FP.F16.F32.PACK_AB R175, R196, R197 ;  /* 0x000000c5c4af723e */ /* 0x002fe200000000ff */
[----:B------:R-:W-:Y:S01]  /*23f60*/  FADD.FTZ R234, R200, R177 ;  /* 0x000000b1c8ea7221 */ /* 0x000fe20000010000 */
[----:B------:R-:W-:Y:S01]  /*23f70*/  SHF.R.U32.HI R44, RZ, 0x8, R2 ;  /* 0x00000008ff2c7819 */ /* 0x000fe20000011602 */
[----:B------:R-:W1:Y:S01]  /*23f80*/  LDSM.16.MT88.4 R40, [R190+0xa800] ;  /* 0x00a80000be28783b */ /* 0x000e620000004200 */
[----:B------:R-:W-:Y:S02]  /*23f90*/  LOP3.LUT R2, R3, 0xff, RZ, 0xc0, !PT ;  /* 0x000000ff03027812 */ /* 0x000fe400078ec0ff */
[----:B------:R-:W-:Y:S02]  /*23fa0*/  PRMT R146, R56, 0x5410, R44 ;  /* 0x0000541038927816 */ /* 0x000fe4000000002c */
[----:B------:R-:W-:Y:S02]  /*23fb0*/  PRMT R147, R2, 0x5410, R45 ;  /* 0x0000541002937816 */ /* 0x000fe4000000002d */
[----:B------:R-:W-:Y:S01]  /*23fc0*/  F2FP.F16.F32.PACK_AB R2, R201, R62 ;  /* 0x0000003ec902723e */ /* 0x000fe200000000ff */
[----:B------:R-:W-:Y:S01]  /*23fd0*/  STG.E.U16 desc[UR22][R186.64+0x5e], R61 ;  /* 0x00005e3dba007986 */ /* 0x000fe2000c101516 */
[----:B------:R-:W-:Y:S02]  /*23fe0*/  LOP3.LUT R56, R142, 0xff, RZ, 0xc0, !PT ;  /* 0x000000ff8e387812 */ /* 0x000fe400078ec0ff */
[----:B------:R-:W-:Y:S01]  /*23ff0*/  PRMT R174, R175, 0x7632, R174 ;  /* 0x00007632afae7816 */ /* 0x000fe200000000ae */
[----:B------:R-:W-:Y:S01]  /*24000*/  STG.E.U16 desc[UR22][R186.64+0x60], R60 ;  /* 0x0000603cba007986 */ /* 0x000fe2000c101516 */
[----:B------:R-:W-:Y:S01]  /*24010*/  LOP3.LUT R3, R184, 0xffff, RZ, 0xc0, !PT ;  /* 0x0000ffffb8037812 */ /* 0x000fe200078ec0ff */
[----:B------:R-:W-:Y:S02]  /*24020*/  FADD.FTZ R185, R62, R198 ;  /* 0x000000c63eb97221 */ /* 0x000fe40000010000 */
[----:B------:R4:W-:Y:S01]  /*24030*/  STG.E.U16 desc[UR22][R182.64+0x60], R0 ;  /* 0x00006000b6007986 */ /* 0x0009e2000c101516 */
[----:B------:R-:W4:Y:S01]  /*24040*/  MUFU.EX2 R198, R248 ;  /* 0x000000f800c67308 */ /* 0x000f220000000800 */
[----:B------:R-:W-:Y:S04]  /*24050*/  SHF.R.U32.HI R3, RZ, 0x8, R3 ;  /* 0x00000008ff037819 */ /* 0x000fe80000011603 */
[----:B------:R-:W-:Y:S01]  /*24060*/  LOP3.LUT R3, R3, 0xffff, RZ, 0xc0, !PT ;  /* 0x0000ffff03037812 */ /* 0x000fe200078ec0ff */
[-C--:B---3--:R-:W-:Y:S06]  /*24070*/  HMMA.16816.F32 R64, R24, R28.reuse, R64 ;  /* 0x0000001c1840723c */ /* 0x088fec0000001840 */
[C---:B------:R-:W-:Y:S06]  /*24080*/  HMMA.16816.F32 R68, R12.reuse, R28, R68 ;  /* 0x0000001c0c44723c */ /* 0x040fec0000001844 */
        /* <DEDUP_REMOVED lines=9> */
[----:B------:R-:W-:Y:S01]  /*24120*/  SHF.R.U32.HI R30, RZ, 0x8, R28 ;  /* 0x00000008ff1e7819 */ /* 0x000fe2000001161c */
[C---:B------:R-:W-:Y:S05]  /*24130*/  HMMA.16816.F32 R92, R24.reuse, R42, R92 ;  /* 0x0000002a185c723c */ /* 0x040fea000000185c */
[----:B------:R-:W-:Y:S02]  /*24140*/  SHF.R.U32.HI R142, RZ, 0x18, R142 ;  /* 0x00000018ff8e7819 */ /* 0x000fe4000001168e */
[----:B------:R-:W-:Y:S04]  /*24150*/  LOP3.LUT R28, R29, 0xff, RZ, 0xc0, !PT ;  /* 0x000000ff1d1c7812 */ /* 0x000fe800078ec0ff */
[----:B------:R-:W-:Y:S02]  /*24160*/  PRMT R58, R56, 0x5410, R30 ;  /* 0x00005410383a7816 */ /* 0x000fe4000000001e */
[----:B------:R-:W-:Y:S02]  /*24170*/  PRMT R59, R28, 0x5410, R142 ;  /* 0x000054101c3b7816 */ /* 0x000fe4000000008e */
[----:B------:R-:W-:Y:S01]  /*24180*/  LDSM.16.MT88.4 R140, [R190+0x9c00] ;  /* 0x009c0000be8c783b */ /* 0x000fe20000004200 */
[----:B------:R-:W-:Y:S02]  /*24190*/  LOP3.LUT R40, R135, 0xffff, RZ, 0xc0, !PT ;  /* 0x0000ffff87287812 */ /* 0x000fe400078ec0ff */
[----:B------:R-:W-:Y:S02]  /*241a0*/  SHF.R.U32.HI R41, RZ, 0x10, R135 ;  /* 0x00000010ff297819 */ /* 0x000fe40000011687 */
[----:B------:R-:W-:Y:S02]  /*241b0*/  SHF.R.U32.HI R56, RZ, 0x8, R40 ;  /* 0x00000008ff387819 */ /* 0x000fe40000011628 */
[----:B------:R-:W-:Y:S02]  /*241c0*/  LOP3.LUT R40, R41, 0xff, RZ, 0xc0, !PT ;  /* 0x000000ff29287812 */ /* 0x000fe400078ec0ff */
[--C-:B------:R-:W-:Y:S02]  /*241d0*/  HSET2.LE.AND R41, R59, R194.reuse, PT ;  /* 0x000000c23b297233 */ /* 0x100fe40003803000 */
[--C-:B------:R-:W-:Y:S02]  /*241e0*/  HSET2.LE.AND R42, R144, R194.reuse, PT ;  /* 0x000000c2902a7233 */ /* 0x100fe40003803000 */
[----:B------:R-:W-:Y:S02]  /*241f0*/  SHF.R.U32.HI R184, RZ, 0x18, R184 ;  /* 0x00000018ffb87819 */ /* 0x000fe400000116b8 */
[----:B------:R-:W-:Y:S02]  /*24200*/  LOP3.LUT R41, R41, R138, RZ, 0xc0, !PT ;  /* 0x0000008a29297212 */ /* 0x000fe400078ec0ff */
[--C-:B------:R-:W-:Y:S01]  /*24210*/  HSET2.LE.AND R43, R145, R194.reuse, PT ;  /* 0x000000c2912b7233 */ /* 0x100fe20003803000 */
[----:B--2---:R-:W-:Y:S05]  /*24220*/  @!P6 HADD2 R149, -R132.H0_H0, -RZ.H0_H0 ;  /* 0xa00000ff8495e230 */ /* 0x004fea0000000900 */
[----:B------:R-:W-:Y:S01]  /*24230*/  @!P6 STL.S16 [R1+0x18], R149 ;  /* 0x000018950100e387 */ /* 0x000fe20000100600 */
[----:B------:R-:W-:Y:S04]  /*24240*/  PRMT R44, R149, 0x7610, R44 ;  /* 0x00007610952c7816 */ /* 0x000fe8000000002c */
[----:B------:R-:W-:Y:S02]  /*24250*/  @!P6 PRMT R132, R44, 0x5410, RZ ;  /* 0x000054102c84e816 */ /* 0x000fe400000000ff */
[----:B------:R-:W1:Y:S01]  /*24260*/  LDSM.16.MT88.4 R44, [R188+0xb800] ;  /* 0x00b80000bc2c783b */ /* 0x000e620000004200 */
[----:B------:R-:W-:Y:S02]  /*24270*/  ISETP.LE.U32.AND P6, PT, R3, UR12, PT ;  /* 0x0000000c03007c0c */ /* 0x000fe4000bfc3070 */
[C---:B------:R-:W-:Y:S01]  /*24280*/  PRMT R3, R2.reuse, 0x7632, R3 ;  /* 0x0000763202037816 */ /* 0x040fe20000000003 */
[----:B-----5:R-:W-:Y:S03]  /*24290*/  @!P3 HADD2 R148, -R2.H0_H0, -RZ.H0_H0 ;  /* 0xa00000ff0294b230 */ /* 0x020fe60000000900 */
[----:B------:R-:W-:Y:S01]  /*242a0*/  PRMT R62, R2, 0x5410, R3 ;  /* 0x00005410023e7816 */ /* 0x000fe20000000003 */
[----:B------:R-:W-:Y:S01]  /*242b0*/  STG.E.U16 desc[UR22][R182.64+0x62], R132 ;  /* 0x00006284b6007986 */ /* 0x000fe2000c101516 */
[----:B------:R-:W-:Y:S03]  /*242c0*/  PRMT R57, R148, 0x7610, R57 ;  /* 0x0000761094397816 */ /* 0x000fe60000000039 */
[----:B------:R-:W-:Y:S01]  /*242d0*/  @!P3 STL.S16 [R1+0x1c], R148 ;  /* 0x00001c940100b387 */ /* 0x000fe20000100600 */
[----:B------:R-:W-:Y:S02]  /*242e0*/  LOP3.LUT R42, R42, R62, RZ, 0xc0, !PT ;  /* 0x0000003e2a2a7212 */ /* 0x000fe400078ec0ff */
[----:B------:R-:W-:Y:S01]  /*242f0*/  @!P3 PRMT R2, R57, 0x5410, RZ ;  /* 0x000054103902b816 */ /* 0x000fe200000000ff */
[----:B------:R2:W3:Y:S01]  /*24300*/  LDL.S16 R63, [R1+0x24] ;  /* 0x00002400013f7983 */ /* 0x0004e20000100600 */
[----:B------:R-:W-:Y:S02]  /*24310*/  ISETP.LE.U32.AND P3, PT, R31, UR12, PT ;  /* 0x0000000c1f007c0c */ /* 0x000fe4000bf63070 */
[----:B------:R-:W-:Y:S01]  /*24320*/  LOP3.LUT R57, R135, 0xff, RZ, 0xc0, !PT ;  /* 0x000000ff87397812 */ /* 0x000fe200078ec0ff */
[----:B------:R-:W5:Y:S01]  /*24330*/  LDSM.16.MT88.4 R28, [R190+0xb800] ;  /* 0x00b80000be1c783b */ /* 0x000f620000004200 */
[----:B------:R-:W-:Y:S02]  /*24340*/  SHF.R.U32.HI R135, RZ, 0x18, R135 ;  /* 0x00000018ff877819 */ /* 0x000fe40000011687 */
[----:B------:R-:W-:Y:S02]  /*24350*/  PRMT R133, R57, 0x5410, R56 ;  /* 0x0000541039857816 */ /* 0x000fe40000000038 */
[----:B------:R-:W-:Y:S02]  /*24360*/  PRMT R135, R40, 0x5410, R135 ;  /* 0x0000541028877816 */ /* 0x000fe40000000087 */
[----:B----4-:R-:W-:Y:S01]  /*24370*/  F2FP.F16.F32.PACK_AB R40, R198, R199 ;  /* 0x000000c7c628723e */ /* 0x010fe200000000ff */
[----:B------:R2:W4:Y:S02]  /*24380*/  LDL.S16 R205, [R1+0xc] ;  /* 0x00000c0001cd7983 */ /* 0x0005240000100600 */
[----:B------:R-:W-:Y:S01]  /*24390*/  @!P3 HADD2 R252, -R175.H0_H0, -RZ.H0_H0 ;  /* 0xa00000ffaffcb230 */ /* 0x000fe20000000900 */
[C---:B------:R-:W-:Y:S01]  /*243a0*/  PRMT R0, R40.reuse, 0x7610, R0 ;  /* 0x0000761028007816 */ /* 0x040fe20000000000 */
[----:B------:R-:W2:Y:S01]  /*243b0*/  LDSM.16.MT88.4 R148, [R188+0x9c00] ;  /* 0x009c0000bc94783b */ /* 0x000ea20000004200 */
[----:B------:R-:W-:Y:S02]  /*243c0*/  PRMT R173, R40, 0x7632, R173 ;  /* 0x0000763228ad7816 */ /* 0x000fe400000000ad */
[--C-:B------:R-:W-:Y:S01]  /*243d0*/  HSET2.LE.AND R40, R58, R194.reuse, PT ;  /* 0x000000c23a287233 */ /* 0x100fe20003803000 */
[-C--:B-1----:R-:W-:Y:S04]  /*243e0*/  HMMA.16816.F32 R96, R24, R44.reuse, R96 ;  /* 0x0000002c1860723c */ /* 0x082fe80000001860 */
[----:B------:R-:W1:Y:S01]  /*243f0*/  LDSM.16.MT88.4 R56, [R188+0xac00] ;  /* 0x00ac0000bc38783b */ /* 0x000e620000004200 */
[----:B------:R-:W-:Y:S01]  /*24400*/  LOP3.LUT R40, R40, R139, RZ, 0xc0, !PT ;  /* 0x0000008b28287212 */ /* 0x000fe200078ec0ff */
[C---:B------:R-:W-:Y:S06]  /*24410*/  HMMA.16816.F32 R100, R12.reuse, R44, R100 ;  /* 0x0000002c0c64723c */ /* 0x040fec0000001864 */
[----:B------:R2:W-:Y:S01]  /*24420*/  STG.E.U16 desc[UR22][R178.64+0x70], R2 ;  /* 0x00007002b2007986 */ /* 0x0005e2000c101516 */
[-C--:B------:R-:W-:Y:S04]  /*24430*/  HMMA.16816.F32 R104, R12, R46.reuse, R104 ;  /* 0x0000002e0c68723c */ /* 0x080fe80000001868 */
[--C-:B------:R-:W-:Y:S02]  /*24440*/  HSET2.LE.AND R44, R133, R194.reuse, PT ;  /* 0x000000c2852c7233 */ /* 0x100fe40003803000 */
[C---:B------:R-:W-:Y:S05]  /*24450*/  HMMA.16816.F32 R108, R24.reuse, R46, R108 ;  /* 0x0000002e186c723c */ /* 0x040fea000000186c */
[--C-:B------:R-:W-:Y:S01]  /*24460*/  HSET2.LE.AND R45, R135, R194.reuse, PT ;  /* 0x000000c2872d7233 */ /* 0x100fe20003803000 */
[-C--:B-----5:R-:W-:Y:S01]  /*24470*/  HMMA.16816.F32 R112, R24, R28.reuse, R112 ;  /* 0x0000001c1870723c */ /* 0x0a0fe20000001870 */
[----:B------:R-:W-:Y:S04]  /*24480*/  LDSM.16.MT88.4 R132, [R188+0xbc00] ;  /* 0x00bc0000bc84783b */ /* 0x000fe80000004200 */
[----:B------:R-:W-:Y:S01]  /*24490*/  PRMT R46, R172, 0x5410, R176 ;  /* 0x00005410ac2e7816 */ /* 0x000fe200000000b0 */
[C---:B------:R-:W-:Y:S05]  /*244a0*/  HMMA.16816.F32 R116, R12.reuse, R28, R116 ;  /* 0x0000001c0c74723c */ /* 0x040fea0000001874 */
[----:B------:R-:W-:Y:S01]  /*244b0*/  LOP3.LUT R43, R43, R46, RZ, 0xc0, !PT ;  /* 0x0000002e2b2b7212 */ /* 0x000fe200078ec0ff */
[-C--:B------:R-:W-:Y:S01]  /*244c0*/  HMMA.16816.F32 R120, R12, R30.reuse, R120 ;  /* 0x0000001e0c78723c */ /* 0x080fe20000001878 */
[----:B------:R-:W-:Y:S04]  /*244d0*/  LDSM.16.MT88.4 R12, [R190+0xbc00] ;  /* 0x00bc0000be0c783b */ /* 0x000fe80000004200 */
[--C-:B------:R-:W-:Y:S01]  /*244e0*/  HSET2.LE.AND R46, R146, R194.reuse, PT ;  /* 0x000000c2922e7233 */ /* 0x100fe20003803000 */
[----:B------:R-:W-:Y:S05]  /*244f0*/  HMMA.16816.F32 R124, R24, R30, R124 ;  /* 0x0000001e187c723c */ /* 0x000fea000000187c */
[----:B--2---:R-:W-:Y:S02]  /*24500*/  PRMT R2, R0, 0x5410, R173 ;  /* 0x0000541000027816 */ /* 0x004fe400000000ad */
[----:B------:R-:W-:Y:S04]  /*24510*/  HSET2.LE.AND R47, R147, R194, PT ;  /* 0x000000c2932f7233 */ /* 0x000fe80003803000 */
[----:B------:R-:W-:Y:S02]  /*24520*/  LOP3.LUT R46, R46, R2, RZ, 0xc0, !PT ;  /* 0x000000022e2e7212 */ /* 0x000fe400078ec0ff */
[----:B------:R-:W-:Y:S02]  /*24530*/  PRMT R2, R175, 0x5410, R174 ;  /* 0x00005410af027816 */ /* 0x000fe400000000ae */
[----:B------:R-:W-:Y:S02]  /*24540*/  LOP3.LUT R44, R44, R137, RZ, 0xc0, !PT ;  /* 0x000000892c2c7212 */ /* 0x000fe400078ec0ff */
[----:B------:R-:W-:Y:S02]  /*24550*/  LOP3.LUT R47, R47, R2, RZ, 0xc0, !PT ;  /* 0x000000022f2f7212 */ /* 0x000fe400078ec0ff */
[----:B------:R-:W-:Y:S02]  /*24560*/  LOP3.LUT R45, R45, R136, RZ, 0xc0, !PT ;  /* 0x000000882d2d7212 */ /* 0x000fe400078ec0ff */
[----:B------:R-:W-:Y:S01]  /*24570*/  @!P3 PRMT R175, R252, 0x5410, RZ ;  /* 0x00005410fcafb816 */ /* 0x000fe200000000ff */
[----:B---3--:R-:W-:Y:S05]  /*24580*/  @!P4 HADD2 R63, -R3.H0_H0, -RZ.H0_H0 ;  /* 0xa00000ff033fc230 */ /* 0x008fea0000000900 */
[----:B------:R-:W-:Y:S01]  /*24590*/  @!P4 STL.S16 [R1+0x24], R63 ;  /* 0x0000243f0100c387 */ /* 0x000fe20000100600 */
[----:B------:R-:W-:Y:S03]  /*245a0*/  PRMT R152, R63, 0x7610, R152 ;  /* 0x000076103f987816 */ /* 0x000fe60000000098 */
[----:B------:R2:W3:Y:S01]  /*245b0*/  LDL.S16 R202, [R1+0x8] ;  /* 0x0000080001ca7983 */ /* 0x0004e20000100600 */
[----:B------:R-:W-:Y:S02]  /*245c0*/  @!P4 PRMT R3, R152, 0x5410, RZ ;  /* 0x000054109803c816 */ /* 0x000fe400000000ff */
[-C--:B------:R-:W-:Y:S01]  /*245d0*/  HMMA.16816.F32 R152, R40, R148.reuse, R4 ;  /* 0x000000942898723c */ /* 0x080fe20000001804 */
[----:B------:R2:W5:Y:S04]  /*245e0*/  LDL.S16 R29, [R1+0x4] ;  /* 0x00000400011d7983 */ /* 0x0005680000100600 */
[----:B------:R2:W2:Y:S01]  /*245f0*/  LDL.S16 R28, [R1] ;  /* 0x00000000011c7983 */ /* 0x0004a20000100600 */
[C---:B------:R-:W-:Y:S03]  /*24600*/  HMMA.16816.F32 R168, R44.reuse, R148, R8 ;  /* 0x000000942ca8723c */ /* 0x040fe60000001808 */
[----:B------:R-:W1:Y:S02]  /*24610*/  LDSM.16.MT88.4 R60, [R190+0xac00] ;  /* 0x00ac0000be3c783b */ /* 0x000e640000004200 */
[----:B----4-:R-:W-:Y:S01]  /*24620*/  @!P1 HADD2 R205, -R172.H0_H0, -RZ.H0_H0 ;  /* 0xa00000ffaccd9230 */ /* 0x010fe20000000900 */
[-C--:B------:R-:W-:Y:S05]  /*24630*/  HMMA.16816.F32 R164, R44, R150.reuse, R16 ;  /* 0x000000962ca4723c */ /* 0x080fea0000001810 */
[----:B------:R4:W-:Y:S01]  /*24640*/  STG.E.U16 desc[UR22][R178.64+0x72], R3 ;  /* 0x00007203b2007986 */ /* 0x0009e2000c101516 */
[C---:B------:R-:W-:Y:S03]  /*24650*/  HMMA.16816.F32 R148, R40.reuse, R150, R20 ;  /* 0x000000962894723c */ /* 0x040fe60000001814 */
[----:B------:R-:W-:Y:S02]  /*24660*/  @!P1 STL.S16 [R1+0xc], R205 ;  /* 0x00000ccd01009387 */ /* 0x000fe40000100600 */
[----:B------:R-:W-:Y:S01]  /*24670*/  PRMT R5, R205, 0x7610, R5 ;  /* 0x00007610cd057816 */ /* 0x000fe20000000005 */
[-C--:B------:R-:W-:Y:S05]  /*24680*/  HMMA.16816.F32 R144, R40, R140.reuse, R32 ;  /* 0x0000008c2890723c */ /* 0x080fea0000001820 */
[----:B------:R-:W-:Y:S01]  /*24690*/  @!P1 PRMT R172, R5, 0x5410, RZ ;  /* 0x0000541005ac9816 */ /* 0x000fe200000000ff */
[C---:B------:R-:W-:Y:S04]  /*246a0*/  HMMA.16816.F32 R160, R44.reuse, R140, R36 ;  /* 0x0000008c2ca0723c */ /* 0x040fe80000001824 */
[----:B------:R-:W-:Y:S01]  /*246b0*/  STG.E.U16 desc[UR22][R180.64+0x70], R172 ;  /* 0x000070acb4007986 */ /* 0x000fe2000c101516 */
[----:B------:R-:W-:Y:S01]  /*246c0*/  ISETP.LE.U32.AND P1, PT, R184, UR12, PT ;  /* 0x0000000cb8007c0c */ /* 0x000fe2000bf23070 */
[-C--:B------:R-:W-:Y:S06]  /*246d0*/  HMMA.16816.F32 R156, R44, R142.reuse, R48 ;  /* 0x0000008e2c9c723c */ /* 0x080fec0000001830 */
[C---:B------:R-:W-:Y:S06]  /*246e0*/  HMMA.16816.F32 R140, R40.reuse, R142, R52 ;  /* 0x0000008e288c723c */ /* 0x040fec0000001834 */
[-C--:B-1----:R-:W-:Y:S05]  /*246f0*/  HMMA.16816.F32 R136, R40, R56.reuse, R64 ;  /* 0x000000382888723c */ /* 0x082fea0000001840 */
[----:B------:R-:W-:Y:S01]  /*24700*/  @!P1 HADD2 R249, -R174.H0_H0, -RZ.H0_H0 ;  /* 0xa00000ffaef99230 */ /* 0x000fe20000000900 */
[C---:B------:R-:W-:Y:S05]  /*24710*/  HMMA.16816.F32 R68, R44.reuse, R56, R68 ;  /* 0x000000382c44723c */ /* 0x040fea0000001844 */
[----:B------:R-:W-:Y:S01]  /*24720*/  @!P1 PRMT R174, R249, 0x5410, RZ ;  /* 0x00005410f9ae9816 */ /* 0x000fe200000000ff */
[-C--:B------:R-:W-:Y:S05]  /*24730*/  HMMA.16816.F32 R72, R44, R58.reuse, R72 ;  /* 0x0000003a2c48723c */ /* 0x080fea0000001848 */
[----:B------:R-:W-:Y:S01]  /*24740*/  IADD3 R236, P1, R178, -0x80, RZ ;  /* 0xffffff80b2ec7810 */ /* 0x000fe20007f3e0ff */
[C---:B------:R-:W-:Y:S05]  /*24750*/  HMMA.16816.F32 R76, R40.reuse, R58, R76 ;  /* 0x0000003a284c723c */ /* 0x040fea000000184c */
[----:B------:R-:W-:Y:S01]  /*24760*/  IADD3.X R235, R179, -0x1, RZ, P1, !PT ;  /* 0xffffffffb3eb7810 */ /* 0x000fe20000ffe4ff */
[-C--:B------:R-:W-:Y:S01]  /*24770*/  HMMA.16816.F32 R80, R40, R60.reuse, R80 ;  /* 0x0000003c2850723c */ /* 0x080fe20000001850 */
[----:B------:R-:W-:Y:S01]  /*24780*/  ISETP.LT.AND P1, PT, RZ, UR44, PT ;  /* 0x0000002cff007c0c */ /* 0x000fe2000bf21270 */
[----:B------:R-:W-:Y:S04]  /*24790*/  UIADD3 UR44, UR44, -0x1, URZ ;  /* 0xffffffff2c2c7890 */ /* 0x000fe8000fffe03f */
[C---:B------:R-:W-:Y:S06]  /*247a0*/  HMMA.16816.F32 R84, R44.reuse, R60, R84 ;  /* 0x0000003c2c54723c */ /* 0x040fec0000001854 */
[-C--:B------:R-:W-:Y:S06]  /*247b0*/  HMMA.16816.F32 R88, R44, R62.reuse, R88 ;  /* 0x0000003e2c58723c */ /* 0x080fec0000001858 */
[C---:B------:R-:W-:Y:S06]  /*247c0*/  HMMA.16816.F32 R92, R40.reuse, R62, R92 ;  /* 0x0000003e285c723c */ /* 0x040fec000000185c */
[-C--:B------:R-:W-:Y:S06]  /*247d0*/  HMMA.16816.F32 R96, R40, R132.reuse, R96 ;  /* 0x000000842860723c */ /* 0x080fec0000001860 */
[C---:B------:R-:W-:Y:S06]  /*247e0*/  HMMA.16816.F32 R100, R44.reuse, R132, R100 ;  /* 0x000000842c64723c */ /* 0x040fec0000001864 */
[-C--:B------:R-:W-:Y:S05]  /*247f0*/  HMMA.16816.F32 R104, R44, R134.reuse, R104 ;  /* 0x000000862c68723c */ /* 0x080fea0000001868 */
[----:B------:R-:W-:Y:S01]  /*24800*/  IMAD.MOV.U32 R133, RZ, RZ, R128 ;  /* 0x000000ffff857224 */ /* 0x000fe200078e0080 */
[C---:B------:R-:W-:Y:S05]  /*24810*/  HMMA.16816.F32 R108, R40.reuse, R134, R108 ;  /* 0x00000086286c723c */ /* 0x040fea000000186c */
[----:B------:R-:W-:Y:S01]  /*24820*/  IMAD.MOV.U32 R132, RZ, RZ, R129 ;  /* 0x000000ffff847224 */ /* 0x000fe200078e0081 */
[-C--:B------:R-:W-:Y:S06]  /*24830*/  HMMA.16816.F32 R112, R40, R12.reuse, R112 ;  /* 0x0000000c2870723c */ /* 0x080fec0000001870 */
[C---:B------:R-:W-:Y:S06]  /*24840*/  HMMA.16816.F32 R116, R44.reuse, R12, R116 ;  /* 0x0000000c2c74723c */ /* 0x040fec0000001874 */
[-C--:B------:R-:W-:Y:S06]  /*24850*/  HMMA.16816.F32 R120, R44, R14.reuse, R120 ;  /* 0x0000000e2c78723c */ /* 0x080fec0000001878 */
[----:B------:R-:W-:Y:S05]  /*24860*/  HMMA.16816.F32 R124, R40, R14, R124 ;  /* 0x0000000e287c723c */ /* 0x000fea000000187c */
[----:B---3--:R-:W-:Y:S02]  /*24870*/  @!P5 HADD2 R202, -R176.H0_H0, -RZ.H0_H0 ;  /* 0xa00000ffb0cad230 */ /* 0x008fe40000000900 */
[----:B-----5:R-:W-:Y:S03]  /*24880*/  @!P2 HADD2 R29, -R0.H0_H0, -RZ.H0_H0 ;  /* 0xa00000ff001da230 */ /* 0x020fe60000000900 */
[----:B------:R-:W-:Y:S01]  /*24890*/  @!P5 STL.S16 [R1+0x8], R202 ;  /* 0x000008ca0100d387 */ /* 0x000fe20000100600 */
[----:B------:R-:W-:Y:S01]  /*248a0*/  PRMT R4, R202, 0x7610, R4 ;  /* 0x00007610ca047816 */ /* 0x000fe20000000004 */
[----:B--2---:R-:W-:Y:S02]  /*248b0*/  @!P6 HADD2 R28, -R173.H0_H0, -RZ.H0_H0 ;  /* 0xa00000ffad1ce230 */ /* 0x004fe40000000900 */
[----:B------:R-:W-:Y:S01]  /*248c0*/  @!P2 STL.S16 [R1+0x4], R29 ;  /* 0x0000041d0100a387 */ /* 0x000fe20000100600 */
[----:B------:R-:W-:Y:S02]  /*248d0*/  @!P5 PRMT R176, R4, 0x5410, RZ ;  /* 0x0000541004b0d816 */ /* 0x000fe400000000ff */
[----:B----4-:R-:W-:Y:S01]  /*248e0*/  PRMT R3, R29, 0x7610, R3 ;  /* 0x000076101d037816 */ /* 0x010fe20000000003 */
[----:B------:R-:W-:Y:S01]  /*248f0*/  @!P6 STL.S16 [R1], R28 ;  /* 0x0000001c0100e387 */ /* 0x000fe20000100600 */
[----:B------:R-:W-:Y:S02]  /*24900*/  PRMT R2, R28, 0x7610, R2 ;  /* 0x000076101c027816 */ /* 0x000fe40000000002 */
[----:B------:R-:W-:Y:S01]  /*24910*/  @!P2 PRMT R0, R3, 0x5410, RZ ;  /* 0x000054100300a816 */ /* 0x000fe200000000ff */
[----:B------:R-:W-:Y:S01]  /*24920*/  STG.E.U16 desc[UR22][R180.64+0x72], R176 ;  /* 0x000072b0b4007986 */ /* 0x000fe2000c101516 */
[----:B------:R-:W-:Y:S01]  /*24930*/  FADD.FTZ R3, R201, R185 ;  /* 0x000000b9c9037221 */ /* 0x000fe20000010000 */
[----:B------:R-:W-:Y:S01]  /*24940*/  @!P6 PRMT R173, R2, 0x5410, RZ ;  /* 0x0000541002ade816 */ /* 0x000fe200000000ff */
[----:B------:R-:W-:Y:S01]  /*24950*/  FADD.FTZ R2, R199, R204 ;  /* 0x000000ccc7027221 */ /* 0x000fe20000010000 */
[----:B------:R1:W-:Y:S03]  /*24960*/  STG.E.U16 desc[UR22][R186.64+0x6e], R0 ;  /* 0x00006e00ba007986 */ /* 0x0003e6000c101516 */
[----:B------:R-:W-:Y:S01]  /*24970*/  FADD.FTZ R237, R198, R2 ;  /* 0x00000002c6ed7221 */ /* 0x000fe20000010000 */
[----:B------:R2:W-:Y:S04]  /*24980*/  STL [R1+0x6c], R3 ;  /* 0x00006c0301007387 */ /* 0x0005e80000100800 */
[----:B------:R3:W-:Y:S04]  /*24990*/  STG.E.U16 desc[UR22][R186.64+0x70], R173 ;  /* 0x000070adba007986 */ /* 0x0007e8000c101516 */
[----:B------:R3:W-:Y:S04]  /*249a0*/  STG.E.U16 desc[UR22][R182.64+0x70], R175 ;  /* 0x000070afb6007986 */ /* 0x0007e8000c101516 */
[----:B------:R3:W-:Y:S01]  /*249b0*/  STG.E.U16 desc[UR22][R182.64+0x72], R174 ;  /* 0x000072aeb6007986 */ /* 0x0007e2000c101516 */
[----:B-1----:R-:W-:Y:S01]  /*249c0*/  FADD.FTZ R0, R197, R203 ;  /* 0x000000cbc5007221 */ /* 0x002fe20000010000 */
[----:B--2---:R-:W-:Y:S03]  /*249d0*/  IMAD.MOV.U32 R3, RZ, RZ, R130 ;  /* 0x000000ffff037224 */ /* 0x004fe600078e0082 */
[----:B------:R-:W-:Y:S01]  /*249e0*/  FADD.FTZ R240, R196, R0 ;  /* 0x00000000c4f07221 */ /* 0x000fe20000010000 */
[----:B------:R-:W-:Y:S01]  /*249f0*/  IMAD.MOV.U32 R0, RZ, RZ, R131 ;  /* 0x000000ffff007224 */ /* 0x000fe200078e0083 */
[----:B------:R-:W-:Y:S06]  /*24a00*/  @P1 BRA `(.L_x_572) ;  /* 0xffffff9400701947 */ /* 0x000fec000383ffff */
.L_x_571:
[----:B------:R-:W2:Y:S01]  /*24a10*/  LDL.LU R4, [R1+0x6c] ;  /* 0x00006c0001047983 */ /* 0x000ea20000300800 */
[----:B------:R-:W1:Y:S01]  /*24a20*/  S2UR UR4, SR_CgaCtaId ;  /* 0x00000000000479c3 */ /* 0x000e620000008800 */
[----:B------:R-:W-:Y:S01]  /*24a30*/  UISETP.NE.AND UP0, UPT, UR13, -0x1, UPT ;  /* 0xffffffff0d00788c */ /* 0x000fe2000bf05270 */
[----:B-----5:R-:W4:Y:S01]  /*24a40*/  S2R R59, SR_TID.X ;  /* 0x00000000003b7919 */ /* 0x020f220000002100 */
[----:B------:R-:W3:Y:S04]  /*24a50*/  SHFL.BFLY PT, R2, R234, 0x2, 0x1f ;  /* 0x0c401f00ea027f89 */ /* 0x000ee800000e0000 */
[----:B------:R-:W-:Y:S01]  /*24a60*/  PLOP3.LUT P1, PT, PT, PT, UP0, 0x80, 0x0 ;  /* 0x000000000000781c */ /* 0x000fe20003f2f008 */
[----:B------:R-:W4:Y:S04]  /*24a70*/  SHFL.BFLY PT, R3, R237, 0x2, 0x1f ;  /* 0x0c401f00ed037f89 */ /* 0x000f2800000e0000 */
[----:B------:R-:W-:-:S02]  /*24a80*/  @UP0 ULDC.64 UR6, c[0x0][0x298] ;  /* 0x0000a60000060ab9 */ /* 0x000fc40000000a00 */
[----:B------:R-:W-:Y:S01]  /*24a90*/  @UP0 UIMAD.WIDE.U32 UR10, UR13, UR6, URZ ;  /* 0x000000060d0a02a5 */ /* 0x000fe2000f8e003f */
[----:B------:R-:W4:Y:S02]  /*24aa0*/  SHFL.BFLY PT, R5, R240, 0x2, 0x1f ;  /* 0x0c401f00f0057f89 */ /* 0x000f2400000e0000 */
[----:B------:R-:W-:Y:S01]  /*24ab0*/  UMOV UR6, 0x400 ;  /* 0x0000040000067882 */ /* 0x000fe20000000000 */
[----:B------:R-:W-:-:S03]  /*24ac0*/  @UP0 UIMAD UR8, UR13, UR7, UR11 ;  /* 0x000000070d0802a4 */ /* 0x000fc6000f8e020b */
[----:B------:R-:W-:Y:S01]  /*24ad0*/  ULDC UR7, c[0x0][0x38c] ;  /* 0x0000e30000077ab9 */ /* 0x000fe20000000800 */
[----:B-1----:R-:W-:Y:S01]  /*24ae0*/  ULEA UR4, UR4, UR6, 0x18 ;  /* 0x0000000604047291 */ /* 0x002fe2000f8ec03f */
[----:B---3--:R-:W-:Y:S01]  /*24af0*/  FADD.FTZ R234, R2, R234 ;  /* 0x000000ea02ea7221 */ /* 0x008fe20000010000 */
[----:B----4-:R-:W-:Y:S01]  /*24b00*/  FADD.FTZ R237, R3, R237 ;  /* 0x000000ed03ed7221 */ /* 0x010fe20000010000 */
[----:B------:R-:W-:Y:S01]  /*24b10*/  SHF.R.S32.HI R10, RZ, 0x1f, R59 ;  /* 0x0000001fff0a7819 */ /* 0x000fe2000001143b */
[----:B------:R-:W-:-:S03]  /*24b20*/  FADD.FTZ R240, R5, R240 ;  /* 0x000000f005f07221 */ /* 0x000fc60000010000 */
[----:B------:R-:W1:Y:S01]  /*24b30*/  SHFL.BFLY PT, R2, R237, 0x1, 0x1f ;  /* 0x0c201f00ed027f89 */ /* 0x000e6200000e0000 */
[CC--:B------:R-:W-:Y:S02]  /*24b40*/  LEA.HI R58, R10.reuse, R59.reuse, RZ, 0x2 ;  /* 0x0000003b0a3a7211 */ /* 0x0c0fe400078f10ff */
[----:B------:R-:W-:Y:S01]  /*24b50*/  LEA.HI R10, R10, R59, RZ, 0x5 ;  /* 0x0000003b0a0a7211 */ /* 0x000fe200078f28ff */
[----:B------:R-:W3:Y:S01]  /*24b60*/  SHFL.BFLY PT, R3, R240, 0x1, 0x1f ;  /* 0x0c201f00f0037f89 */ /* 0x000ee200000e0000 */
[----:B------:R-:W-:Y:S02]  /*24b70*/  SHF.R.S32.HI R60, RZ, 0x2, R58 ;  /* 0x00000002ff3c7819 */ /* 0x000fe4000001143a */
[----:B------:R-:W-:Y:S02]  /*24b80*/  LOP3.LUT R6, R58, 0xfffffffc, RZ, 0xc0, !PT ;  /* 0xfffffffc3a067812 */ /* 0x000fe400078ec0ff */
[----:B------:R-:W-:-:S03]  /*24b90*/  SHF.R.S32.HI R7, RZ, 0x5, R10 ;  /* 0x00000005ff077819 */ /* 0x000fc6000001140a */
[----:B------:R-:W-:-:S05]  /*24ba0*/  IMAD.IADD R6, R59, 0x1, -R6 ;  /* 0x000000013b067824 */ /* 0x000fca00078e0a06 */
[----:B------:R-:W-:Y:S01]  /*24bb0*/  LEA R9, R7, R6, 0x8 ;  /* 0x0000000607097211 */ /* 0x000fe200078e40ff */
[----:B------:R-:W-:Y:S02]  /*24bc0*/  IMAD.MOV.U32 R6, RZ, RZ, 0x3f800000 ;  /* 0x3f800000ff067424 */ /* 0x000fe400078e00ff */
[----:B-1----:R-:W-:Y:S01]  /*24bd0*/  FADD.FTZ R54, R237, R2 ;  /* 0x00000002ed367221 */ /* 0x002fe20000010000 */
[----:B------:R-:W-:Y:S02]  /*24be0*/  IMAD.MOV.U32 R2, RZ, RZ, 0x3f800000 ;  /* 0x3f800000ff027424 */ /* 0x000fe400078e00ff */
[----:B---3--:R-:W-:Y:S02]  /*24bf0*/  FADD.FTZ R55, R240, R3 ;  /* 0x00000003f0377221 */ /* 0x008fe40000010000 */
[----:B------:R-:W-:Y:S01]  /*24c00*/  FSETP.NE.FTZ.AND P4, PT, R54, RZ, PT ;  /* 0x000000ff3600720b */ /* 0x000fe20003f95000 */
[----:B------:R-:W-:Y:S02]  /*24c10*/  IMAD.MOV.U32 R3, RZ, RZ, 0x3f800000 ;  /* 0x3f800000ff037424 */ /* 0x000fe400078e00ff */
[----:B------:R-:W-:-:S10]  /*24c20*/  FSETP.NE.FTZ.AND P3, PT, R55, RZ, PT ;  /* 0x000000ff3700720b */ /* 0x000fd40003f75000 */
[----:B------:R-:W1:Y:S08]  /*24c30*/  @P4 MUFU.RCP R2, R54 ;  /* 0x0000003600024308 */ /* 0x000e700000001000 */
[----:B------:R-:W-:Y:S01]  /*24c40*/  @P3 MUFU.RCP R6, R55 ;  /* 0x0000003700063308 */ /* 0x000fe20000001000 */
[----:B-1----:R-:W-:Y:S01]  /*24c50*/  FMUL.FTZ R2, R2, UR7 ;  /* 0x0000000702027c20 */ /* 0x002fe20008410000 */
[----:B--2---:R-:W1:Y:S02]  /*24c60*/  SHFL.BFLY PT, R0, R4, 0x2, 0x1f ;  /* 0x0c401f0004007f89 */ /* 0x004e6400000e0000 */
[----:B-1----:R-:W-:-:S02]  /*24c70*/  FADD.FTZ R0, R0, R4 ;  /* 0x0000000400007221 */ /* 0x002fc40000010000 */
[----:B------:R-:W1:Y:S04]  /*24c80*/  SHFL.BFLY PT, R4, R234, 0x1, 0x1f ;  /* 0x0c201f00ea047f89 */ /* 0x000e6800000e0000 */
[----:B------:R-:W2:Y:S01]  /*24c90*/  SHFL.BFLY PT, R51, R0, 0x1, 0x1f ;  /* 0x0c201f0000337f89 */ /* 0x000ea200000e0000 */
[----:B-1----:R-:W-:Y:S01]  /*24ca0*/  FADD.FTZ R234, R234, R4 ;  /* 0x00000004eaea7221 */ /* 0x002fe20000010000 */
[----:B------:R-:W-:Y:S02]  /*24cb0*/  IMAD.MOV.U32 R4, RZ, RZ, 0x3f800000 ;  /* 0x3f800000ff047424 */ /* 0x000fe400078e00ff */
[----:B--2---:R-:W-:Y:S01]  /*24cc0*/  FADD.FTZ R51, R0, R51 ;  /* 0x0000003300337221 */ /* 0x004fe20000010000 */
[----:B------:R-:W-:Y:S02]  /*24cd0*/  SHF.R.S32.HI R0, RZ, 0x1f, R60 ;  /* 0x0000001fff007819 */ /* 0x000fe4000001143c */
[----:B------:R-:W-:-:S02]  /*24ce0*/  FSETP.NE.FTZ.AND P5, PT, R234, RZ, PT ;  /* 0x000000ffea00720b */ /* 0x000fc40003fb5000 */
[----:B------:R-:W-:Y:S02]  /*24cf0*/  LEA.HI R0, R0, R60, RZ, 0x3 ;  /* 0x0000003c00007211 */ /* 0x000fe400078f18ff */
[----:B------:R-:W-:Y:S02]  /*24d00*/  FSETP.NE.FTZ.AND P6, PT, R51, RZ, PT ;  /* 0x000000ff3300720b */ /* 0x000fe40003fd5000 */
[----:B------:R-:W-:-:S05]  /*24d10*/  LOP3.LUT R0, R0, 0xfffffff8, RZ, 0xc0, !PT ;  /* 0xfffffff800007812 */ /* 0x000fca00078ec0ff */
[----:B------:R-:W-:Y:S02]  /*24d20*/  IMAD.IADD R0, R60, 0x1, -R0 ;  /* 0x000000013c007824 */ /* 0x000fe400078e0a00 */
[----:B------:R-:W1:Y:S03]  /*24d30*/  @P5 MUFU.RCP R3, R234 ;  /* 0x000000ea00035308 */ /* 0x000e660000001000 */
[----:B------:R-:W-:-:S04]  /*24d40*/  LEA.HI R5, R0, R0, RZ, 0x1 ;  /* 0x0000000000057211 */ /* 0x000fc800078f08ff */
[----:B------:R-:W-:Y:S01]  /*24d50*/  LOP3.LUT R8, R5, 0x3fffffe, RZ, 0xc0, !PT ;  /* 0x03fffffe05087812 */ /* 0x000fe200078ec0ff */
[----:B------:R-:W2:Y:S01]  /*24d60*/  @P6 MUFU.RCP R4, R51 ;  /* 0x0000003300046308 */ /* 0x000ea20000001000 */
[----:B------:R-:W-:-:S03]  /*24d70*/  SHF.R.S32.HI R5, RZ, 0x1, R5 ;  /* 0x00000001ff057819 */ /* 0x000fc60000011405 */
[----:B------:R-:W-:Y:S01]  /*24d80*/  IMAD.IADD R0, R0, 0x1, -R8 ;  /* 0x0000000100007824 */ /* 0x000fe200078e0a08 */
[C---:B------:R-:W-:Y:S01]  /*24d90*/  LOP3.LUT R8, R5.reuse, 0x1, RZ, 0xc0, !PT ;  /* 0x0000000105087812 */ /* 0x040fe200078ec0ff */
[----:B------:R-:W-:-:S03]  /*24da0*/  IMAD.SHL.U32 R7, R5, 0x40, RZ ;  /* 0x0000004005077824 */ /* 0x000fc600078e00ff */
[----:B------:R-:W-:Y:S01]  /*24db0*/  LEA R0, R0, R9, 0x4 ;  /* 0x0000000900007211 */ /* 0x000fe200078e20ff */
[----:B-1----:R-:W-:Y:S01]  /*24dc0*/  FMUL.FTZ R3, R3, UR7 ;  /* 0x0000000703037c20 */ /* 0x002fe20008410000 */
[----:B------:R-:W-:Y:S02]  /*24dd0*/  LOP3.LUT R7, R7, 0xc0, RZ, 0xc0, !PT ;  /* 0x000000c007077812 */ /* 0x000fe400078ec0ff */
[----:B------:R-:W-:Y:S02]  /*24de0*/  ISETP.NE.U32.AND P0, PT, R8, 0x1, PT ;  /* 0x000000010800780c */ /* 0x000fe40003f05070 */
[----:B------:R-:W-:Y:S01]  /*24df0*/  LEA.HI R7, R7, R7, RZ, 0x1d ;  /* 0x0000000707077211 */ /* 0x000fe200078fe8ff */
[----:B--2---:R-:W-:-:S04]  /*24e00*/  FMUL.FTZ R4, R4, UR7 ;  /* 0x0000000704047c20 */ /* 0x004fc80008410000 */
[----:B------:R-:W-:Y:S02]  /*24e10*/  IMAD.U32 R7, R0, 0x2, R7 ;  /* 0x0000000200077824 */ /* 0x000fe400078e0007 */
[----:B------:R-:W-:-:S03]  /*24e20*/  FMUL.FTZ R0, R6, UR7 ;  /* 0x0000000706007c20 */ /* 0x000fc60008410000 */
[----:B------:R-:W-:Y:S01]  /*24e30*/  LEA R16, R7, UR4, 0x1 ;  /* 0x0000000407107c11 */ /* 0x000fe2000f8e08ff */
[----:B------:R-:W-:Y:S06]  /*24e40*/  @P1 BRA `(.L_x_575) ;  /* 0x00000000001c1947 */ /* 0x000fec0003800000 */
[----:B------:R-:W1:Y:S01]  /*24e50*/  S2UR UR8, SR_CTAID.Y ;  /* 0x00000000000879c3 */ /* 0x000e620000002600 */
[----:B------:R-:W-:Y:S01]  /*24e60*/  ULDC.64 UR6, c[0x0][0x290] ;  /* 0x0000a40000067ab9 */ /* 0x000fe20000000a00 */
[----:B-1----:R-:W-:Y:S02]  /*24e70*/  USHF.R.S32.HI UR4, URZ, 0x1f, UR8 ;  /* 0x0000001f3f047899 */ /* 0x002fe40008011408 */
[----:B------:R-:W-:Y:S02]  /*24e80*/  UIMAD.WIDE.U32 UR10, UR8, UR6, URZ ;  /* 0x00000006080a72a5 */ /* 0x000fe4000f8e003f */
[----:B------:R-:W-:-:S04]  /*24e90*/  UIMAD UR4, UR4, UR6, URZ ;  /* 0x00000006040472a4 */ /* 0x000fc8000f8e023f */
[----:B------:R-:W-:-:S04]  /*24ea0*/  UIMAD UR4, UR8, UR7, UR4 ;  /* 0x00000007080472a4 */ /* 0x000fc8000f8e0204 */
[----:B------:R-:W-:-:S12]  /*24eb0*/  UIADD3 UR8, UR11, UR4, URZ ;  /* 0x000000040b087290 */ /* 0x000fd8000fffe03f */
.L_x_575:
[----:B------:R-:W-:Y:S01]  /*24ec0*/  ULDC.U8 UR4, c[0x0][0x3d8] ;  /* 0x0000f60000047ab9 */ /* 0x000fe20000000000 */
[C---:B------:R-:W-:Y:S01]  /*24ed0*/  VIADD R18, R16.reuse, 0xfffffff0 ;  /* 0xfffffff010127836 */ /* 0x040fe20000000000 */
[----:B------:R-:W-:Y:S01]  /*24ee0*/  ISETP.NE.AND P2, PT, RZ, UR4, PT ;  /* 0x00000004ff007c0c */ /* 0x000fe2000bf45270 */
[----:B------:R-:W-:Y:S01]  /*24ef0*/  ULDC.U8 UR7, c[0x0][0x3d9] ;  /* 0x0000f64000077ab9 */ /* 0x000fe20000000000 */
[----:B------:R-:W-:Y:S01]  /*24f00*/  @P0 VIADD R18, R16, 0x10 ;  /* 0x0000001010120836 */ /* 0x000fe20000000000 */
[----:B------:R-:W-:Y:S01]  /*24f10*/  LOP3.LUT P1, RZ, R5, 0x2, RZ, 0xc0, !PT ;  /* 0x0000000205ff7812 */ /* 0x000fe2000782c0ff */
[----:B------:R-:W-:Y:S01]  /*24f20*/  IMAD.MOV.U32 R56, RZ, RZ, 0x20 ;  /* 0x00000020ff387424 */ /* 0x000fe200078e00ff */
[----:B------:R-:W-:Y:S02]  /*24f30*/  ISETP.NE.OR P0, PT, RZ, UR7, !P2 ;  /* 0x00000007ff007c0c */ /* 0x000fe4000d705670 */
[----:B------:R-:W-:Y:S02]  /*24f40*/  CS2R R52, SRZ ;  /* 0x0000000000347805 */ /* 0x000fe4000001ff00 */
[----:B------:R-:W-:-:S02]  /*24f50*/  SEL R56, R56, 0xffffffe0, !P1 ;  /* 0xffffffe038387807 */ /* 0x000fc40004800000 */
[----:B------:R-:W-:-:S04]  /*24f60*/  PLOP3.LUT P1, PT, PT, PT, PT, 0x8, 0x0 ;  /* 0x000000000000781c */ /* 0x000fc80003f2e170 */
[----:B------:R-:W-:-:S03]  /*24f70*/  P2R R57, PR, RZ, 0x2 ;  /* 0x00000002ff397803 */ /* 0x000fc60000000000 */
[----:B------:R-:W-:Y:S06]  /*24f80*/  @P0 BRA `(.L_x_576) ;  /* 0x0000000000240947 */ /* 0x000fec0003800000 */
[----:B------:R-:W1:Y:S01]  /*24f90*/  S2UR UR4, SR_CTAID.Y ;  /* 0x00000000000479c3 */ /* 0x000e620000002600 */
[----:B------:R-:W-:Y:S01]  /*24fa0*/  ULDC UR6, c[0x0][0x2c4] ;  /* 0x0000b10000067ab9 */ /* 0x000fe20000000800 */
[----:B------:R-:W-:-:S04]  /*24fb0*/  PLOP3.LUT P0, PT, PT, PT, PT, 0x80, 0x0 ;  /* 0x000000000000781c */ /* 0x000fc80003f0f070 */
[----:B------:R-:W-:Y:S01]  /*24fc0*/  P2R R57, PR, RZ, 0x1 ;  /* 0x00000001ff397803 */ /* 0x000fe20000000000 */
[----:B-1----:R-:W-:-:S04]  /*24fd0*/  UIMAD UR4, UR4, UR6, URZ ;  /* 0x00000006040472a4 */ /* 0x002fc8000f8e023f */
[----:B------:R-:W-:-:S04]  /*24fe0*/  USEL UR13, UR4, UR13, !UP0 ;  /* 0x0000000d040d7287 */ /* 0x000fc8000c000000 */
[----:B------:R-:W-:Y:S02]  /*24ff0*/  USHF.R.S32.HI UR4, URZ, 0x1f, UR13 ;  /* 0x0000001f3f047899 */ /* 0x000fe4000801140d */
[----:B------:R-:W-:-:S04]  /*25000*/  IMAD.U32 R52, RZ, RZ, UR13 ;  /* 0x0000000dff347e24 */ /* 0x000fc8000f8e00ff */
[----:B------:R-:W-:-:S07]  /*25010*/  IMAD.U32 R53, RZ, RZ, UR4 ;  /* 0x00000004ff357e24 */ /* 0x000fce000f8e00ff */
.L_x_576:
[----:B------:R-:W-:Y:S01]  /*25020*/  LOP3.LUT R10, R10, 0xffffffe0, RZ, 0xc0, !PT ;  /* 0xffffffe00a0a7812 */ /* 0x000fe200078ec0ff */
        /* <DEDUP_REMOVED lines=24> */
[C---:B------:R-:W-:Y:S01]  /*251b0*/  FMUL.FTZ R154, R3.reuse, R154 ;  /* 0x0000009a039a7220 */ /* 0x040fe20000410000 */
[C---:B------:R-:W-:Y:S01]  /*251c0*/  FMUL.FTZ R4, R3.reuse, R155 ;  /* 0x0000009b03047220 */ /* 0x040fe20000410000 */
[C---:B------:R-:W-:Y:S01]  /*251d0*/  FMUL.FTZ R150, R3.reuse, R150 ;  /* 0x0000009603967220 */ /* 0x040fe20000410000 */
[C---:B------:R-:W-:Y:S01]  /*251e0*/  FMUL.FTZ R151, R3.reuse, R151 ;  /* 0x0000009703977220 */ /* 0x040fe20000410000 */
[----:B------:R-:W-:Y:S01]  /*251f0*/  IADD3 R59, -R10, R59, RZ ;  /* 0x0000003b0a3b7210 */ /* 0x000fe20007ffe1ff */
        /* <DEDUP_REMOVED lines=46> */
[----:B------:R-:W-:Y:S01]  /*254e0*/  F2FP.F16.F32.PACK_AB R5, R5, R152 ;  /* 0x000000980505723e */ /* 0x000fe200000000ff */
        /* <DEDUP_REMOVED lines=24> */
[----:B------:R1:W-:Y:S01]  /*25670*/  STS [R16], R5 ;  /* 0x0000000510007388 */ /* 0x0003e20000000800 */
[----:B------:R-:W-:Y:S01]  /*25680*/  F2FP.F16.F32.PACK_AB R0, R151, R150 ;  /* 0x000000969700723e */ /* 0x000fe200000000ff */
[----:B------:R-:W2:Y:S01]  /*25690*/  S2UR UR4, SR_CTAID.X ;  /* 0x00000000000479c3 */ /* 0x000ea20000002500 */
[----:B------:R-:W-:Y:S01]  /*256a0*/  F2FP.F16.F32.PACK_AB R3, R3, R168 ;  /* 0x000000a80303723e */ /* 0x000fe200000000ff */
[----:B------:R3:W-:Y:S01]  /*256b0*/  STS [R16+0x200], R4 ;  /* 0x0002000410007388 */ /* 0x0007e20000000800 */
[----:B------:R-:W-:Y:S01]  /*256c0*/  F2FP.F16.F32.PACK_AB R6, R6, R170 ;  /* 0x000000aa0606723e */ /* 0x000fe200000000ff */
[----:B------:R-:W-:Y:S01]  /*256d0*/  BSSY B0, `(.L_x_577) ;  /* 0x00000ca000007945 */ /* 0x000fe20003800000 */
[----:B------:R-:W-:Y:S01]  /*256e0*/  F2FP.F16.F32.PACK_AB R31, R31, R164 ;  /* 0x000000a41f1f723e */ /* 0x000fe200000000ff */
[----:B------:R4:W-:Y:S01]  /*256f0*/  STS [R18], R2 ;  /* 0x0000000212007388 */ /* 0x0009e20000000800 */
[----:B------:R-:W-:-:S02]  /*25700*/  F2FP.F16.F32.PACK_AB R30, R30, R166 ;  /* 0x000000a61e1e723e */ /* 0x000fc400000000ff */
[----:B------:R-:W-:Y:S01]  /*25710*/  ISETP.NE.AND P1, PT, RZ, UR7, PT ;  /* 0x00000007ff007c0c */ /* 0x000fe2000bf25270 */
[----:B------:R5:W-:Y:S01]  /*25720*/  STS [R18+0x200], R0 ;  /* 0x0002000012007388 */ /* 0x000be20000000800 */
        /* <DEDUP_REMOVED lines=8> */
[----:B------:R-:W-:Y:S01]  /*257b0*/  STS [R18+0x1000], R31 ;  /* 0x0010001f12007388 */ /* 0x000fe20000000800 */
[----:B------:R-:W-:Y:S01]  /*257c0*/  F2FP.F16.F32.PACK_AB R23, R23, R156 ;  /* 0x0000009c1717723e */ /* 0x000fe200000000ff */
[----:B-1----:R-:W1:Y:S01]  /*257d0*/  @P6 LDC R5, c[0x0][0x2e8] ;  /* 0x0000ba00ff056b82 */ /* 0x002e620000000800 */
[----:B------:R-:W-:Y:S01]  /*257e0*/  F2FP.F16.F32.PACK_AB R22, R22, R158 ;  /* 0x0000009e1616723e */ /* 0x000fe200000000ff */
[----:B------:R-:W-:Y:S01]  /*257f0*/  STS [R18+0x1200], R30 ;  /* 0x0012001e12007388 */ /* 0x000fe20000000800 */
[----:B------:R-:W-:Y:S01]  /*25800*/  F2FP.F16.F32.PACK_AB R21, R21, R136 ;  /* 0x000000881515723e */ /* 0x000fe200000000ff */
[----:B---3--:R-:W3:Y:S01]  /*25810*/  @P6 MUFU.LG2 R4, R51 ;  /* 0x0000003300046308 */ /* 0x008ee20000000c00 */
[----:B------:R-:W-:Y:S01]  /*25820*/  F2FP.F16.F32.PACK_AB R20, R20, R138 ;  /* 0x0000008a1414723e */ /* 0x000fe200000000ff */
[----:B--2---:R-:W-:Y:S01]  /*25830*/  UIMAD UR6, UR4, -0x80, UR15 ;  /* 0xffffff80040678a4 */ /* 0x004fe2000f8e020f */
[----:B----4-:R-:W-:-:S02]  /*25840*/  IADD3 R2, R16, R56, RZ ;  /* 0x0000003810027210 */ /* 0x010fc40007ffe0ff */
[----:B------:R-:W-:Y:S02]  /*25850*/  F2FP.F16.F32.PACK_AB R15, R15, R76 ;  /* 0x0000004c0f0f723e */ /* 0x000fe400000000ff */
[----:B-----5:R-:W-:Y:S01]  /*25860*/  IADD3 R0, R56, R18, RZ ;  /* 0x0000001238007210 */ /* 0x020fe20007ffe0ff */
[----:B------:R-:W-:Y:S01]  /*25870*/  STS [R2], R29 ;  /* 0x0000001d02007388 */ /* 0x000fe20000000800 */
[----:B------:R-:W-:Y:S02]  /*25880*/  F2FP.F16.F32.PACK_AB R14, R14, R78 ;  /* 0x0000004e0e0e723e */ /* 0x000fe400000000ff */
[----:B------:R-:W-:Y:S01]  /*25890*/  F2FP.F16.F32.PACK_AB R19, R19, R68 ;  /* 0x000000441313723e */ /* 0x000fe200000000ff */
[----:B------:R-:W-:Y:S01]  /*258a0*/  STS [R2+0x200], R28 ;  /* 0x0002001c02007388 */ /* 0x000fe20000000800 */
[----:B------:R-:W-:Y:S01]  /*258b0*/  F2FP.F16.F32.PACK_AB R17, R17, R70 ;  /* 0x000000461111723e */ /* 0x000fe200000000ff */
[----:B------:R-:W2:Y:S01]  /*258c0*/  @!P1 LDC R3, c[0x0][0x2c4] ;  /* 0x0000b100ff039b82 */ /* 0x000ea20000000800 */
[----:B------:R-:W-:Y:S01]  /*258d0*/  F2FP.F16.F32.PACK_AB R13, R13, R72 ;  /* 0x000000480d0d723e */ /* 0x000fe200000000ff */
[----:B------:R-:W-:Y:S01]  /*258e0*/  STS [R0], R25 ;  /* 0x0000001900007388 */ /* 0x000fe20000000800 */
[----:B------:R-:W-:-:S02]  /*258f0*/  F2FP.F16.F32.PACK_AB R12, R12, R74 ;  /* 0x0000004a0c0c723e */ /* 0x000fc400000000ff */
[----:B------:R-:W-:Y:S01]  /*25900*/  F2FP.F16.F32.PACK_AB R11, R11, R80 ;  /* 0x000000500b0b723e */ /* 0x000fe200000000ff */
[----:B------:R-:W-:Y:S01]  /*25910*/  STS [R0+0x200], R24 ;  /* 0x0002001800007388 */ /* 0x000fe20000000800 */
[----:B------:R-:W-:Y:S02]  /*25920*/  F2FP.F16.F32.PACK_AB R10, R10, R82 ;  /* 0x000000520a0a723e */ /* 0x000fe400000000ff */
        /* <DEDUP_REMOVED lines=31> */
[----:B------:R1:W-:Y:S01]  /*25b20*/  STS [R18+0x3000], R13 ;  /* 0x0030000d12007388 */ /* 0x0003e20000000800 */
[----:B------:R-:W-:-:S02]  /*25b30*/  F2FP.F16.F32.PACK_AB R50, R50, R122 ;  /* 0x0000007a3232723e */ /* 0x000fc400000000ff */
[----:B------:R-:W-:Y:S01]  /*25b40*/  PLOP3.LUT P0, PT, PT, PT, PT, 0x8, 0x0 ;  /* 0x000000000000781c */ /* 0x000fe20003f0e170 */
[----:B------:R1:W-:Y:S01]  /*25b50*/  STS [R18+0x3200], R12 ;  /* 0x0032000c12007388 */ /* 0x0003e20000000800 */
[----:B------:R-:W-:Y:S02]  /*25b60*/  @!P1 PLOP3.LUT P0, PT, P2, PT, PT, 0x80, 0x0 ;  /* 0x000000000000981c */ /* 0x000fe4000170f070 */
[----:B----4-:R-:W-:Y:S01]  /*25b70*/  MOV R22, 0x7f800000 ;  /* 0x7f80000000167802 */ /* 0x010fe20000000f00 */
[----:B------:R4:W-:Y:S01]  /*25b80*/  STS [R2+0x2000], R11 ;  /* 0x0020000b02007388 */ /* 0x0009e20000000800 */
[----:B-----5:R-:W-:Y:S02]  /*25b90*/  MOV R21, 0x7f800000 ;  /* 0x7f80000000157802 */ /* 0x020fe40000000f00 */
[----:B---3--:R-:W-:Y:S01]  /*25ba0*/  MOV R20, 0x7f800000 ;  /* 0x7f80000000147802 */ /* 0x008fe20000000f00 */
[----:B------:R-:W-:Y:S01]  /*25bb0*/  STS [R2+0x2200], R10 ;  /* 0x0022000a02007388 */ /* 0x000fe20000000800 */
[----:B------:R-:W-:-:S03]  /*25bc0*/  ISETP.GE.AND P2, PT, R60, UR6, PT ;  /* 0x000000063c007c0c */ /* 0x000fc6000bf46270 */
[----:B------:R3:W-:Y:S02]  /*25bd0*/  STS [R0+0x2000], R8 ;  /* 0x0020000800007388 */ /* 0x0007e40000000800 */
[----:B--2---:R-:W2:Y:S02]  /*25be0*/  @P0 LDC R3, c[0x0][0x2e4] ;  /* 0x0000b900ff030b82 */ /* 0x004ea40000000800 */
[----:B------:R5:W-:Y:S04]  /*25bf0*/  STS [R0+0x2200], R7 ;  /* 0x0022000700007388 */ /* 0x000be80000000800 */
[----:B------:R5:W-:Y:S01]  /*25c00*/  STS [R2+0x3000], R9 ;  /* 0x0030000902007388 */ /* 0x000be20000000800 */
[----:B-1----:R-:W1:Y:S01]  /*25c10*/  S2R R13, SR_TID.X ;  /* 0x00000000000d7919 */ /* 0x002e620000002100 */
[----:B------:R-:W2:Y:S02]  /*25c20*/  @!P1 LDC R12, c[0x0][0x270] ;  /* 0x00009c00ff0c9b82 */ /* 0x000ea40000000800 */
[----:B------:R-:W-:Y:S04]  /*25c30*/  STS [R2+0x3200], R40 ;  /* 0x0032002802007388 */ /* 0x000fe80000000800 */
[----:B------:R-:W-:Y:S02]  /*25c40*/  STS [R0+0x3000], R39 ;  /* 0x0030002700007388 */ /* 0x000fe40000000800 */
[----:B----4-:R-:W4:Y:S02]  /*25c50*/  @P1 LDC R11, c[0x0][0x2c0] ;  /* 0x0000b000ff0b1b82 */ /* 0x010f240000000800 */
[----:B------:R-:W-:Y:S01]  /*25c60*/  STS [R0+0x3200], R38 ;  /* 0x0032002600007388 */ /* 0x000fe20000000800 */
[----:B---3--:R-:W3:Y:S03]  /*25c70*/  @P4 MUFU.LG2 R8, R54 ;  /* 0x0000003600084308 */ /* 0x008ee60000000c00 */
[----:B------:R-:W-:Y:S02]  /*25c80*/  STS [R16+0x4000], R37 ;  /* 0x0040002510007388 */ /* 0x000fe40000000800 */
[----:B-----5:R-:W5:Y:S02]  /*25c90*/  @P1 LDC.64 R6, c[0x0][0x2c0] ;  /* 0x0000b000ff061b82 */ /* 0x020f640000000a00 */
[----:B------:R-:W-:Y:S04]  /*25ca0*/  STS [R16+0x4200], R36 ;  /* 0x0042002410007388 */ /* 0x000fe80000000800 */
[----:B------:R-:W-:Y:S02]  /*25cb0*/  STS [R18+0x4000], R33 ;  /* 0x0040002112007388 */ /* 0x000fe40000000800 */
[----:B------:R-:W4:Y:S02]  /*25cc0*/  @P5 LDC R9, c[0x0][0x2e8] ;  /* 0x0000ba00ff095b82 */ /* 0x000f240000000800 */
[----:B------:R-:W-:Y:S04]  /*25cd0*/  STS [R18+0x4200], R32 ;  /* 0x0042002012007388 */ /* 0x000fe80000000800 */
[----:B------:R-:W-:Y:S01]  /*25ce0*/  STS [R16+0x5000], R35 ;  /* 0x0050002310007388 */ /* 0x000fe20000000800 */
[----:B-1----:R-:W-:Y:S01]  /*25cf0*/  SHF.R.S32.HI R23, RZ, 0x1f, R13 ;  /* 0x0000001fff177819 */ /* 0x002fe2000001140d */
[----:B------:R-:W1:Y:S01]  /*25d00*/  @P4 LDC R10, c[0x0][0x2e8] ;  /* 0x0000ba00ff0a4b82 */ /* 0x000e620000000800 */
[----:B------:R-:W-:Y:S01]  /*25d10*/  @!P1 MOV R11, 0x1 ;  /* 0x00000001000b9802 */ /* 0x000fe20000000f00 */
[----:B------:R3:W-:Y:S01]  /*25d20*/  STS [R16+0x5200], R34 ;  /* 0x0052002210007388 */ /* 0x0007e20000000800 */
[----:B------:R-:W-:-:S03]  /*25d30*/  LEA.HI R23, R23, R13, RZ, 0x2 ;  /* 0x0000000d17177211 */ /* 0x000fc600078f10ff */
[----:B------:R-:W-:Y:S04]  /*25d40*/  STS [R18+0x5000], R41 ;  /* 0x0050002912007388 */ /* 0x000fe80000000800 */
[----:B------:R-:W-:Y:S04]  /*25d50*/  STS [R18+0x5200], R49 ;  /* 0x0052003112007388 */ /* 0x000fe80000000800 */
[----:B------:R-:W-:Y:S04]  /*25d60*/  STS [R2+0x4000], R48 ;  /* 0x0040003002007388 */ /* 0x000fe80000000800 */
[----:B------:R-:W-:Y:S04]  /*25d70*/  STS [R2+0x4200], R47 ;  /* 0x0042002f02007388 */ /* 0x000fe80000000800 */
[----:B------:R-:W-:Y:S04]  /*25d80*/  STS [R0+0x4000], R44 ;  /* 0x0040002c00007388 */ /* 0x000fe80000000800 */
[----:B------:R-:W-:Y:S01]  /*25d90*/  STS [R0+0x4200], R43 ;  /* 0x0042002b00007388 */ /* 0x000fe20000000800 */
[----:B---3--:R-:W-:-:S03]  /*25da0*/  MOV R16, 0x7f800000 ;  /* 0x7f80000000107802 */ /* 0x008fc60000000f00 */
[----:B------:R-:W-:Y:S04]  /*25db0*/  STS [R2+0x5000], R46 ;  /* 0x0050002e02007388 */ /* 0x000fe80000000800 */
[----:B------:R3:W-:Y:S04]  /*25dc0*/  STS [R2+0x5200], R45 ;  /* 0x0052002d02007388 */ /* 0x0007e80000000800 */
[----:B------:R-:W-:Y:S04]  /*25dd0*/  STS [R0+0x5000], R42 ;  /* 0x0050002a00007388 */ /* 0x000fe80000000800 */
[----:B------:R4:W-:Y:S01]  /*25de0*/  STS [R0+0x5200], R50 ;  /* 0x0052003200007388 */ /* 0x0009e20000000800 */
[----:B------:R-:W-:Y:S06]  /*25df0*/  BAR.SYNC.DEFER_BLOCKING 0x0 ;  /* 0x0000000000007b1d */ /* 0x000fec0000010000 */
[----:B------:R-:W1:Y:S01]  /*25e00*/  S2R R14, SR_CTAID.Y ;  /* 0x00000000000e7919 */ /* 0x000e620000002600 */
[----:B------:R-:W1:Y:S01]  /*25e10*/  S2R R25, SR_CTAID.Z ;  /* 0x0000000000197919 */ /* 0x000e620000002700 */
[----:B---3--:R-:W-:-:S04]  /*25e20*/  LOP3.LUT R2, R23, 0xfffffffc, RZ, 0xc0, !PT ;  /* 0xfffffffc17027812 */ /* 0x008fc800078ec0ff */
[----:B------:R-:W-:Y:S01]  /*25e30*/  IADD3 R13, -R2, R13, RZ ;  /* 0x0000000d020d7210 */ /* 0x000fe20007ffe1ff */
[----:B-----5:R-:W-:Y:S01]  /*25e40*/  @P1 IMAD R2, R7, R6, RZ ;  /* 0x0000000607021224 */ /* 0x020fe200078e02ff */
[----:B--2---:R-:W-:Y:S01]  /*25e50*/  @!P1 MOV R2, R3 ;  /* 0x0000000300029202 */ /* 0x004fe20000000f00 */
[----:B------:R-:W2:Y:S01]  /*25e60*/  @P3 LDC R6, c[0x0][0x2e8] ;  /* 0x0000ba00ff063b82 */ /* 0x000ea20000000800 */
[----:B----4-:R-:W-:Y:S01]  /*25e70*/  @P6 FMUL.FTZ R0, R4, 0.69314718246459960938 ;  /* 0x3f31721804006820 */ /* 0x010fe20000410000 */
[C---:B------:R-:W-:Y:S01]  /*25e80*/  LEA.HI.SX32 R7, R58.reuse, 0x40, 0x1e ;  /* 0x000000403a077811 */ /* 0x040fe200078ff2ff */
[----:B------:R-:W3:Y:S01]  /*25e90*/  @P5 MUFU.LG2 R4, R234 ;  /* 0x000000ea00045308 */ /* 0x000ee20000000c00 */
[----:B------:R4:W2:Y:S01]  /*25ea0*/  LDS.128 R32, [R195+0x1800] ;  /* 0x00180000c3207984 */ /* 0x0008a20000000c00 */
[----:B------:R-:W-:Y:S01]  /*25eb0*/  @P6 FFMA.FTZ R16, R131, R5, R0 ;  /* 0x0000000583106223 */ /* 0x000fe20000010000 */
[----:B------:R-:W-:Y:S02]  /*25ec0*/  LEA.HI.SX32 R5, R58, 0x20, 0x1e ;  /* 0x000000203a057811 */ /* 0x000fe400078ff2ff */
[----:B------:R4:W2:Y:S01]  /*25ed0*/  LDS.128 R28, [R195+0x3800] ;  /* 0x00380000c31c7984 */ /* 0x0008a20000000c00 */
[----:B------:R-:W-:Y:S01]  /*25ee0*/  @P1 MOV R0, 0x1 ;  /* 0x0000000100001802 */ /* 0x000fe20000000f00 */
[----:B------:R-:W-:Y:S01]  /*25ef0*/  @!P1 IMAD R0, R3, R12, RZ ;  /* 0x0000000c03009224 */ /* 0x000fe200078e02ff */
[----:B------:R-:W-:Y:S01]  /*25f00*/  ISETP.GE.AND P0, PT, R5, UR6, PT ;  /* 0x0000000605007c0c */ /* 0x000fe2000bf06270 */
[----:B------:R-:W-:Y:S01]  /*25f10*/  @P4 FMUL.FTZ R3, R8, 0.69314718246459960938 ;  /* 0x3f31721808034820 */ /* 0x000fe20000410000 */
[----:B------:R-:W5:Y:S01]  /*25f20*/  @P3 MUFU.LG2 R5, R55 ;  /* 0x0000003700053308 */ /* 0x000f620000000c00 */
[----:B------:R-:W-:-:S02]  /*25f30*/  ISETP.NE.AND P6, PT, R57, RZ, PT ;  /* 0x000000ff3900720c */ /* 0x000fc40003fc5270 */
[----:B-1----:R-:W-:Y:S01]  /*25f40*/  @P4 FFMA.FTZ R21, R129, R10, R3 ;  /* 0x0000000a81154223 */ /* 0x002fe20000010003 */
[----:B------:R-:W-:Y:S02]  /*25f50*/  ISETP.GE.AND P1, PT, R7, UR6, PT ;  /* 0x0000000607007c0c */ /* 0x000fe4000bf26270 */
[----:B------:R-:W-:Y:S01]  /*25f60*/  SHF.L.U32 R24, R13, 0x3, RZ ;  /* 0x000000030d187819 */ /* 0x000fe200000006ff */
[----:B---3--:R-:W-:Y:S01]  /*25f70*/  @P5 FMUL.FTZ R4, R4, 0.69314718246459960938 ;  /* 0x3f31721804045820 */ /* 0x008fe20000410000 */
[----:B------:R-:W-:-:S03]  /*25f80*/  IMAD R0, R14, R0, RZ ;  /* 0x000000000e007224 */ /* 0x000fc600078e02ff */
[----:B------:R-:W-:Y:S01]  /*25f90*/  @P5 FFMA.FTZ R22, R130, R9, R4 ;  /* 0x0000000982165223 */ /* 0x000fe20000010004 */
[----:B------:R-:W-:Y:S02]  /*25fa0*/  LOP3.LUT P5, RZ, R59, 0x3, RZ, 0xc0, !PT ;  /* 0x000000033bff7812 */ /* 0x000fe400078ac0ff */
[----:B------:R-:W-:Y:S01]  /*25fb0*/  SEL R4, R0, RZ, !P6 ;  /* 0x000000ff00047207 */ /* 0x000fe20007000000 */
[----:B------:R-:W-:-:S04]  /*25fc0*/  IMAD R0, R11, UR4, RZ ;  /* 0x000000040b007c24 */ /* 0x000fc8000f8e02ff */
[----:B------:R-:W-:Y:S01]  /*25fd0*/  IMAD R2, R25, R2, R4 ;  /* 0x0000000219027224 */ /* 0x000fe200078e0204 */
[----:B------:R-:W-:Y:S01]  /*25fe0*/  SHF.L.U32 R0, R0, 0x7, RZ ;  /* 0x0000000700007819 */ /* 0x000fe200000006ff */
[----:B-----5:R-:W-:-:S03]  /*25ff0*/  @P3 FMUL.FTZ R4, R5, 0.69314718246459960938 ;  /* 0x3f31721805043820 */ /* 0x020fc60000410000 */
[----:B------:R-:W-:Y:S01]  /*26000*/  IADD3 R12, P6, P4, R0, R52, R2 ;  /* 0x00000034000c7210 */ /* 0x000fe20007cde002 */
[----:B--2---:R-:W-:Y:S01]  /*26010*/  @P3 FFMA.FTZ R20, R128, R6, R4 ;  /* 0x0000000680143223 */ /* 0x004fe20000010004 */
[----:B------:R-:W-:Y:S02]  /*26020*/  SHF.R.S32.HI R3, RZ, 0x1f, R0 ;  /* 0x0000001fff037819 */ /* 0x000fe40000011400 */
[----:B------:R-:W-:-:S04]  /*26030*/  SHF.R.S32.HI R2, RZ, 0x1f, R2 ;  /* 0x0000001fff027819 */ /* 0x000fc80000011402 */
[----:B------:R-:W-:Y:S01]  /*26040*/  IADD3.X R10, R3, R53, R2, P6, P4 ;  /* 0x00000035030a7210 */ /* 0x000fe200037e8402 */
[----:B----4-:R-:W-:Y:S06]  /*26050*/  @P5 BRA `(.L_x_578) ;  /* 0x0000000000c45947 */ /* 0x010fec0003800000 */
[----:B------:R-:W1:Y:S02]  /*26060*/  S2R R4, SR_TID.X ;  /* 0x0000000000047919 */ /* 0x000e640000002100 */
[----:B-1----:R-:W-:-:S04]  /*26070*/  SHF.R.S32.HI R2, RZ, 0x1f, R4 ;  /* 0x0000001fff027819 */ /* 0x002fc80000011404 */
[----:B------:R-:W-:-:S04]  /*26080*/  LEA.HI R2, R2, R4, RZ, 0x5 ;  /* 0x0000000402027211 */ /* 0x000fc800078f28ff */
[----:B------:R-:W-:Y:S02]  /*26090*/  LOP3.LUT R0, R2, 0xffffffe0, RZ, 0xc0, !PT ;  /* 0xffffffe002007812 */ /* 0x000fe400078ec0ff */
[--C-:B------:R-:W-:Y:S02]  /*260a0*/  SHF.R.S32.HI R3, RZ, 0x5, R2.reuse ;  /* 0x00000005ff037819 */ /* 0x100fe40000011402 */
[----:B------:R-:W-:Y:S01]  /*260b0*/  SHF.R.S32.HI R2, RZ, 0x1f, R2 ;  /* 0x0000001fff027819 */ /* 0x000fe20000011402 */
[----:B------:R-:W-:-:S03]  /*260c0*/  IMAD.IADD R0, R4, 0x1, -R0 ;  /* 0x0000000104007824 */ /* 0x000fc600078e0a00 */
[----:B------:R-:W-:Y:S02]  /*260d0*/  LEA.HI R2, R2, R3, RZ, 0x2 ;  /* 0x0000000302027211 */ /* 0x000fe400078f10ff */
        /* <DEDUP_REMOVED lines=11> */
[----:B------:R-:W-:-:S07]  /*26190*/  ISETP.GE.AND P5, PT, R5, UR5, PT ;  /* 0x0000000505007c0c */ /* 0x000fce000bfa6270 */
[----:B------:R-:W1:Y:S01]  /*261a0*/  @!P3 LDC.64 R6, c[0x0][0x2b0] ;  /* 0x0000ac00ff06bb82 */ /* 0x000e620000000a00 */
[----:B------:R-:W-:-:S03]  /*261b0*/  @!P3 IMAD R2, R0, R11, RZ ;  /* 0x0000000b0002b224 */ /* 0x000fc600078e02ff */
[----:B------:R-:W-:Y:S02]  /*261c0*/  @!P6 IMAD R4, R4, R11, RZ ;  /* 0x0000000b0404e224 */ /* 0x000fe400078e02ff */
[C---:B------:R-:W-:Y:S02]  /*261d0*/  @!P3 IADD3 R3, P4, R2.reuse, R12, RZ ;  /* 0x0000000c0203b210 */ /* 0x040fe40007f9e0ff */
[----:B------:R-:W2:Y:S02]  /*261e0*/  @!P6 LDC.64 R18, c[0x0][0x2b0] ;  /* 0x0000ac00ff12eb82 */ /* 0x000ea40000000a00 */
[----:B------:R-:W-:-:S06]  /*261f0*/  @!P3 LEA.HI.X.SX32 R9, R2, R10, 0x1, P4 ;  /* 0x0000000a0209b211 */ /* 0x000fcc00020f0eff */
[----:B------:R-:W3:Y:S01]  /*26200*/  @!P5 LDC.64 R14, c[0x0][0x2b0] ;  /* 0x0000ac00ff0edb82 */ /* 0x000ee20000000a00 */
[----:B-1----:R-:W-:-:S04]  /*26210*/  @!P3 LEA R2, P4, R3, R6, 0x2 ;  /* 0x000000060302b211 */ /* 0x002fc800078810ff */
[----:B------:R-:W-:Y:S02]  /*26220*/  @!P3 LEA.HI.X R3, R3, R7, R9, 0x2, P4 ;  /* 0x000000070303b211 */ /* 0x000fe400020f1409 */
[----:B------:R-:W-:-:S03]  /*26230*/  ISETP.GE.AND P4, PT, R8, UR5, PT ;  /* 0x0000000508007c0c */ /* 0x000fc6000bf86270 */
[----:B------:R1:W-:Y:S01]  /*26240*/  @!P3 STG.E desc[UR22][R2.64], R16 ;  /* 0x000000100200b986 */ /* 0x0003e2000c101916 */
[----:B------:R-:W-:-:S09]  /*26250*/  @!P6 IADD3 R0, P3, R4, R12, RZ ;  /* 0x0000000c0400e210 */ /* 0x000fd20007f7e0ff */
[----:B-1----:R-:W1:Y:S01]  /*26260*/  @!P4 LDC.64 R16, c[0x0][0x2b0] ;  /* 0x0000ac00ff10cb82 */ /* 0x002e620000000a00 */
[----:B------:R-:W-:Y:S01]  /*26270*/  @!P6 LEA.HI.X.SX32 R2, R4, R10, 0x1, P3 ;  /* 0x0000000a0402e211 */ /* 0x000fe200018f0eff */
[----:B------:R-:W-:Y:S01]  /*26280*/  @!P5 IMAD R3, R5, R11, RZ ;  /* 0x0000000b0503d224 */ /* 0x000fe200078e02ff */
[----:B--2---:R-:W-:-:S04]  /*26290*/  @!P6 LEA R6, P3, R0, R18, 0x2 ;  /* 0x000000120006e211 */ /* 0x004fc800078610ff */
[----:B------:R-:W-:Y:S01]  /*262a0*/  @!P6 LEA.HI.X R7, R0, R19, R2, 0x2, P3 ;  /* 0x000000130007e211 */ /* 0x000fe200018f1402 */
[----:B------:R-:W-:Y:S01]  /*262b0*/  @!P4 IMAD R2, R8, R11, RZ ;  /* 0x0000000b0802c224 */ /* 0x000fe200078e02ff */
        /* <DEDUP_REMOVED lines=11> */
.L_x_578:
[----:B------:R-:W-:Y:S05]  /*26370*/  BSYNC B0 ;  /* 0x0000000000007941 */ /* 0x000fea0003800000 */
.L_x_577:
[----:B------:R1:W5:Y:S04]  /*26380*/  LDL R27, [R1+0xfc] ;  /* 0x0000fc00011b7983 */ /* 0x0003680000100800 */
[----:B------:R1:W5:Y:S01]  /*26390*/  LDL R26, [R1+0x128] ;  /* 0x00012800011a7983 */ /* 0x0003620000100800 */
[----:B--2---:R-:W-:Y:S01]  /*263a0*/  SHF.R.S32.HI R2, RZ, 0x2, R23 ;  /* 0x00000002ff027819 */ /* 0x004fe20000011417 */
[----:B------:R-:W-:Y:S01]  /*263b0*/  ULDC.64 UR4, c[0x0][0x2a0] ;  /* 0x0000a80000047ab9 */ /* 0x000fe20000000a00 */
[----:B------:R-:W-:Y:S01]  /*263c0*/  SHF.R.S32.HI R6, RZ, 0x1f, R25 ;  /* 0x0000001fff067819 */ /* 0x000fe20000011419 */
[----:B------:R1:W2:Y:S01]  /*263d0*/  LDS.128 R20, [R195] ;  /* 0x00000000c3147984 */ /* 0x0002a20000000c00 */
[----:B------:R-:W-:Y:S01]  /*263e0*/  SHF.R.S32.HI R0, RZ, 0x1f, R24 ;  /* 0x0000001fff007819 */ /* 0x000fe20000011418 */
[----:B------:R-:W-:Y:S01]  /*263f0*/  BSSY B0, `(.L_x_579) ;  /* 0x000001f000007945 */ /* 0x000fe20003800000 */
[----:B------:R-:W-:Y:S01]  /*26400*/  IADD3 R4, P3, R24, UR10, RZ ;  /* 0x0000000a18047c10 */ /* 0x000fe2000ff7e0ff */
[----:B------:R1:W3:Y:S01]  /*26410*/  LDS.128 R16, [R195+0x2000] ;  /* 0x00200000c3107984 */ /* 0x0002e20000000c00 */
[----:B------:R-:W-:-:S02]  /*26420*/  LEA.HI.SX32 R3, R58, 0x60, 0x1e ;  /* 0x000000603a037811 */ /* 0x000fc400078ff2ff */
[----:B------:R-:W-:Y:S01]  /*26430*/  IADD3.X R5, R0, UR8, RZ, P3, !PT ;  /* 0x0000000800057c10 */ /* 0x000fe20009ffe4ff */
[----:B------:R1:W4:Y:S01]  /*26440*/  LDS.128 R12, [R195+0x4000] ;  /* 0x00400000c30c7984 */ /* 0x0003220000000c00 */
[----:B------:R-:W-:Y:S01]  /*26450*/  IMAD R0, R6, UR4, RZ ;  /* 0x0000000406007c24 */ /* 0x000fe2000f8e02ff */
[----:B------:R-:W-:Y:S01]  /*26460*/  ISETP.GE.AND P3, PT, R3, UR6, PT ;  /* 0x0000000603007c0c */ /* 0x000fe2000bf66270 */
[----:B------:R-:W-:Y:S01]  /*26470*/  IMAD.U32 R6, RZ, RZ, UR14 ;  /* 0x0000000eff067e24 */ /* 0x000fe2000f8e00ff */
[----:B------:R-:W-:Y:S01]  /*26480*/  SHF.R.S32.HI R3, RZ, 0x1f, R2 ;  /* 0x0000001fff037819 */ /* 0x000fe20000011402 */
[C---:B------:R-:W-:Y:S02]  /*26490*/  IMAD R0, R25.reuse, UR5, R0 ;  /* 0x0000000519007c24 */ /* 0x040fe4000f8e0200 */
[----:B------:R-:W-:-:S04]  /*264a0*/  IMAD.WIDE.U32 R10, R25, UR4, R4 ;  /* 0x00000004190a7c25 */ /* 0x000fc8000f8e0004 */
[----:B------:R-:W-:-:S04]  /*264b0*/  IMAD.WIDE R2, R6, 0x80, R2 ;  /* 0x0000008006027825 */ /* 0x000fc800078e0202 */
[----:B------:R-:W-:Y:S01]  /*264c0*/  IMAD.IADD R9, R11, 0x1, R0 ;  /* 0x000000010b097824 */ /* 0x000fe200078e0200 */
[----:B------:R-:W-:Y:S06]  /*264d0*/  @P2 BRA `(.L_x_580) ;  /* 0x0000000000402947 */ /* 0x000fec0003800000 */
[----:B------:R-:W-:Y:S01]  /*264e0*/  ULDC.64 UR4, c[0x0][0x298] ;  /* 0x0000a60000047ab9 */ /* 0x000fe20000000a00 */
[----:B------:R-:W-:Y:S01]  /*264f0*/  IMAD.MOV.U32 R8, RZ, RZ, R10 ;  /* 0x000000ffff087224 */ /* 0x000fe200078e000a */
[----:B------:R-:W-:Y:S01]  /*26500*/  ULDC UR7, c[0x0][0x2d0] ;  /* 0x0000b40000077ab9 */ /* 0x000fe20000000800 */
[----:B------:R-:W-:Y:S01]  /*26510*/  IMAD R0, R3, UR4, RZ ;  /* 0x0000000403007c24 */ /* 0x000fe2000f8e02ff */
[----:B------:R-:W-:Y:S01]  /*26520*/  ISETP.GE.AND P6, PT, R24, UR7, PT ;  /* 0x0000000718007c0c */ /* 0x000fe2000bfc6270 */
[----:B------:R-:W-:Y:S01]  /*26530*/  IMAD.WIDE.U32 R6, R2, UR4, R8 ;  /* 0x0000000402067c25 */ /* 0x000fe2000f8e0008 */
[----:B-----5:R-:W-:Y:S02]  /*26540*/  ISETP.GE.AND P5, PT, R27, UR7, PT ;  /* 0x000000071b007c0c */ /* 0x020fe4000bfa6270 */
        /* <DEDUP_REMOVED lines=9> */
.L_x_580:
[----:B------:R-:W-:Y:S05]  /*265e0*/  BSYNC B0 ;  /* 0x0000000000007941 */ /* 0x000fea0003800000 */
.L_x_579:
[----:B--2---:R2:W1:Y:S01]  /*265f0*/  LDS.128 R20, [R195+0x800] ;  /* 0x00080000c3147984 */ /* 0x0044620000000c00 */
[----:B------:R-:W-:Y:S03]  /*26600*/  BSSY B0, `(.L_x_581) ;  /* 0x0000017000007945 */ /* 0x000fe60003800000 */
[----:B---3--:R2:W3:Y:S04]  /*26610*/  LDS.128 R16, [R195+0x2800] ;  /* 0x00280000c3107984 */ /* 0x0084e80000000c00 */
        /* <DEDUP_REMOVED lines=10> */
[----:B-----5:R-:W-:Y:S02]  /*266c0*/  ISETP.GE.AND P2, PT, R27, UR7, PT ;  /* 0x000000071b007c0c */ /* 0x020fe4000bf46270 */
        /* <DEDUP_REMOVED lines=8> */
[----:B---3--:R1:W-:Y:S04]  /*26750*/  @!P2 STG.E.128 desc[UR22][R4.64+0x40], R16 ;  /* 0x000040100400a986 */ /* 0x0083e8000c101d16 */
[----:B----4-:R1:W-:Y:S02]  /*26760*/  @!P0 STG.E.128 desc[UR22][R4.64+0x80], R12 ;  /* 0x0000800c04008986 */ /* 0x0103e4000c101d16 */
.L_x_582:
[----:B------:R-:W-:Y:S05]  /*26770*/  BSYNC B0 ;  /* 0x0000000000007941 */ /* 0x000fea0003800000 */
.L_x_581:
        /* <DEDUP_REMOVED lines=24> */
.L_x_584:
[----:B------:R-:W-:Y:S05]  /*26900*/  BSYNC B0 ;  /* 0x0000000000007941 */ /* 0x000fea0003800000 */
.L_x_583:
[----:B-1--4-:R1:W4:Y:S01]  /*26910*/  LDS.128 R12, [R195+0x5800] ;  /* 0x00580000c30c7984 */ /* 0x0123220000000c00 */
[----:B------:R-:W-:Y:S05]  /*26920*/  @P3 EXIT ;  /* 0x000000000000394d */ /* 0x000fea0003800000 */
[----:B------:R-:W-:Y:S01]  /*26930*/  IADD3 R0, P0, R2, 0x60, RZ ;  /* 0x0000006002007810 */ /* 0x000fe20007f1e0ff */
[----:B------:R-:W-:Y:S01]  /*26940*/  ULDC.64 UR4, c[0x0][0x298] ;  /* 0x0000a60000047ab9 */ /* 0x000fe20000000a00 */
[----:B------:R-:W-:Y:S02]  /*26950*/  ULDC UR6, c[0x0][0x2d0] ;  /* 0x0000b40000067ab9 */ /* 0x000fe40000000800 */
[----:B------:R-:W-:Y:S01]  /*26960*/  ISETP.GE.AND P2, PT, R24, UR6, PT ;  /* 0x0000000618007c0c */ /* 0x000fe2000bf46270 */
[----:B------:R-:W-:Y:S01]  /*26970*/  IMAD.X R2, RZ, RZ, R3, P0 ;  /* 0x000000ffff027224 */ /* 0x000fe200000e0603 */
[----:B------:R-:W-:Y:S02]  /*26980*/  MOV R3, R9 ;  /* 0x0000000900037202 */ /* 0x000fe40000000f00 */
[----:B-----5:R-:W-:Y:S01]  /*26990*/  ISETP.GE.AND P1, PT, R27, UR6, PT ;  /* 0x000000061b007c0c */ /* 0x020fe2000bf26270 */
[----:B------:R-:W-:Y:S01]  /*269a0*/  IMAD R6, R2, UR4, RZ ;  /* 0x0000000402067c24 */ /* 0x000fe2000f8e02ff */
[----:B------:R-:W-:Y:S01]  /*269b0*/  ISETP.GE.AND P0, PT, R26, UR6, PT ;  /* 0x000000061a007c0c */ /* 0x000fe2000bf06270 */
[----:B------:R-:W-:-:S04]  /*269c0*/  IMAD.MOV.U32 R2, RZ, RZ, R10 ;  /* 0x000000ffff027224 */ /* 0x000fc800078e000a */
[----:B------:R-:W-:-:S04]  /*269d0*/  IMAD.WIDE.U32 R4, R0, UR4, R2 ;  /* 0x0000000400047c25 */ /* 0x000fc8000f8e0002 */
        /* <DEDUP_REMOVED lines=10> */
.L_x_541:
[----:B------:R-:W-:Y:S01]  /*26a80*/  UISETP.NE.AND UP2, UPT, UR13, -0x1, UPT ;  /* 0xffffffff0d00788c */ /* 0x000fe2000bf45270 */
[----:B------:R-:W-:Y:S01]  /*26a90*/  LEA.HI R10, R24, R151, RZ, 0x2 ;  /* 0x00000097180a7211 */ /* 0x000fe200078f10ff */
[----:B------:R-:W-:Y:S01]  /*26aa0*/  ULDC.U8 UR8, c[0x0][0x3d8] ;  /* 0x0000f60000087ab9 */ /* 0x000fe20000000000 */
[----:B------:R-:W-:Y:S01]  /*26ab0*/  ULDC.U8 UR9, c[0x0][0x3d9] ;  /* 0x0000f64000097ab9 */ /* 0x000fe20000000000 */
[----:B------:R-:W-:Y:S01]  /*26ac0*/  UISETP.NE.AND UP3, UPT, UR8, URZ, UPT ;  /* 0x0000003f0800728c */ /* 0x000fe2000bf65270 */
[----:B------:R-:W-:Y:S01]  /*26ad0*/  LOP3.LUT R0, R10, 0xfffffffc, RZ, 0xc0, !PT ;  /* 0xfffffffc0a007812 */ /* 0x000fe200078ec0ff */
[----:B------:R-:W-:Y:S01]  /*26ae0*/  UISETP.NE.AND UP1, UPT, UR9, URZ, UPT ;  /* 0x0000003f0900728c */ /* 0x000fe2000bf25270 */
[----:B------:R-:W-:Y:S01]  /*26af0*/  IMAD.U32 R6, RZ, RZ, UR14 ;  /* 0x0000000eff067e24 */ /* 0x000fe2000f8e00ff */
[----:B------:R-:W-:Y:S01]  /*26b00*/  UISETP.EQ.AND UP3, UPT, UR9, URZ, UP3 ;  /* 0x0000003f0900728c */ /* 0x000fe20009f62270 */
[----:B------:R-:W-:Y:S02]  /*26b10*/  SHF.R.S32.HI R10, RZ, 0x2, R10 ;  /* 0x00000002ff0a7819 */ /* 0x000fe4000001140a */
[----:B------:R-:W-:Y:S01]  /*26b20*/  @UP2 ULDC.64 UR6, c[0x0][0x298] ;  /* 0x0000a60000062ab9 */ /* 0x000fe20000000a00 */
[----:B------:R-:W-:Y:S01]  /*26b30*/  UISETP.NE.OR UP0, UPT, UR13, -0x1, !UP3 ;  /* 0xffffffff0d00788c */ /* 0x000fe2000df05670 */
[----:B------:R-:W-:Y:S01]  /*26b40*/  PLOP3.LUT P0, PT, PT, PT, UP1, 0x80, 0x0 ;  /* 0x000000000000781c */ /* 0x000fe20003f0f018 */
[----:B------:R-:W-:Y:S01]  /*26b50*/  @UP2 UIMAD.WIDE.U32 UR10, UR13, UR6, URZ ;  /* 0x000000060d0a22a5 */ /* 0x000fe2000f8e003f */
[----:B------:R-:W-:-:S02]  /*26b60*/  SHF.R.S32.HI R11, RZ, 0x1f, R10 ;  /* 0x0000001fff0b7819 */ /* 0x000fc4000001140a */
[----:B------:R-:W-:Y:S01]  /*26b70*/  @UP1 ULDC UR14, c[0x0][0x2c0] ;  /* 0x0000b000000e1ab9 */ /* 0x000fe20000000800 */
[----:B------:R-:W-:Y:S02]  /*26b80*/  @UP2 UIMAD UR5, UR13, UR7, UR11 ;  /* 0x000000070d0522a4 */ /* 0x000fe4000f8e020b */
[----:B------:R-:W-:Y:S01]  /*26b90*/  @!UP2 USHF.R.S32.HI UR11, URZ, 0x1f, UR17 ;  /* 0x0000001f3f0ba899 */ /* 0x000fe20008011411 */
[----:B------:R-:W-:Y:S01]  /*26ba0*/  @!UP2 ULDC.64 UR6, c[0x0][0x290] ;  /* 0x0000a4000006aab9 */ /* 0x000fe20000000a00 */
[----:B------:R-:W-:Y:S02]  /*26bb0*/  @!UP3 UMOV UR20, URZ ;  /* 0x0000003f0014bc82 */ /* 0x000fe40008000000 */
[----:B------:R-:W-:Y:S02]  /*26bc0*/  @!UP2 UIMAD UR9, UR11, UR6, URZ ;  /* 0x000000060b09a2a4 */ /* 0x000fe4000f8e023f */
[----:B------:R-:W-:Y:S02]  /*26bd0*/  @!UP2 UIMAD.WIDE.U32 UR18, UR17, UR6, URZ ;  /* 0x000000061112a2a5 */ /* 0x000fe4000f8e003f */
[----:B------:R-:W-:Y:S01]  /*26be0*/  @!UP2 UIMAD UR9, UR17, UR7, UR9 ;  /* 0x000000071109a2a4 */ /* 0x000fe2000f8e0209 */
[----:B------:R-:W-:-:S02]  /*26bf0*/  @!UP3 UMOV UR21, URZ ;  /* 0x0000003f0015bc82 */ /* 0x000fc40008000000 */
[----:B------:R-:W-:Y:S01]  /*26c00*/  @UP1 ULDC.64 UR6, c[0x0][0x2c0] ;  /* 0x0000b00000061ab9 */ /* 0x000fe20000000a00 */
[----:B------:R-:W-:Y:S01]  /*26c10*/  @UP1 UMOV UR12, 0x1 ;  /* 0x00000001000c1882 */ /* 0x000fe20000000000 */
[----:B------:R-:W-:Y:S02]  /*26c20*/  @UP1 UIMAD UR11, UR7, UR6, URZ ;  /* 0x00000006070b12a4 */ /* 0x000fe4000f8e023f */
[----:B------:R-:W-:Y:S01]  /*26c30*/  @!UP2 UIADD3 UR5, UR19, UR9, URZ ;  /* 0x000000091305a290 */ /* 0x000fe2000fffe03f */
[----:B------:R-:W-:Y:S01]  /*26c40*/  @UP3 ULDC UR6, c[0x0][0x2c4] ;  /* 0x0000b10000063ab9 */ /* 0x000fe20000000800 */
[----:B------:R-:W-:Y:S01]  /*26c50*/  @!UP2 UMOV UR10, UR18 ;  /* 0x00000012000aac82 */ /* 0x000fe20008000000 */
[----:B------:R-:W-:-:S04]  /*26c60*/  @!UP0 UIMAD UR13, UR17, UR6, URZ ;  /* 0x00000006110d82a4 */ /* 0x000fc8000f8e023f */
[----:B------:R-:W-:-:S03]  /*26c70*/  @UP3 USHF.R.S32.HI UR6, URZ, 0x1f, UR13 ;  /* 0x0000001f3f063899 */ /* 0x000fc6000801140d */
[----:B------:R-:W-:-:S04]  /*26c80*/  @UP3 UMOV UR20, UR13 ;  /* 0x0000000d00143c82 */ /* 0x000fc80008000000 */
[----:B------:R-:W-:Y:S01]  /*26c90*/  @UP3 UMOV UR21, UR6 ;  /* 0x0000000600153c82 */ /* 0x000fe20008000000 */
[----:B------:R-:W-:Y:S05]  /*26ca0*/  @P0 BRA `(.L_x_585) ;  /* 0x0000000000180947 */ /* 0x000fea0003800000 */
[----:B------:R-:W-:Y:S01]  /*26cb0*/  UISETP.NE.AND UP0, UPT, UR8, URZ, UPT ;  /* 0x0000003f0800728c */ /* 0x000fe2000bf05270 */
[----:B------:R-:W-:Y:S01]  /*26cc0*/  ULDC UR11, c[0x0][0x2c4] ;  /* 0x0000b100000b7ab9 */ /* 0x000fe20000000800 */
[----:B------:R-:W-:Y:S01]  /*26cd0*/  ULDC UR12, c[0x0][0x270] ;  /* 0x00009c00000c7ab9 */ /* 0x000fe20000000800 */
[----:B------:R-:W-:-:S08]  /*26ce0*/  UMOV UR14, 0x1 ;  /* 0x00000001000e7882 */ /* 0x000fd00000000000 */
[----:B------:R-:W-:Y:S02]  /*26cf0*/  @UP0 ULDC UR11, c[0x0][0x2e4] ;  /* 0x0000b900000b0ab9 */ /* 0x000fe40000000800 */
[----:B------:R-:W-:-:S12]  /*26d00*/  UIMAD UR12, UR11, UR12, URZ ;  /* 0x0000000c0b0c72a4 */ /* 0x000fd8000f8e023f */
.L_x_585:
[----:B------:R-:W-:Y:S01]  /*26d10*/  IMAD.IADD R0, R151, 0x1, -R0 ;  /* 0x0000000197007824 */ /* 0x000fe200078e0a00 */
[----:B------:R-:W-:Y:S01]  /*26d20*/  UIADD3 UR15, -UR24, UR15, URZ ;  /* 0x0000000f180f7290 */ /* 0x000fe2000fffe13f */
[C---:B------:R-:W-:Y:S01]  /*26d30*/  VIADD R14, R10.reuse, 0x20 ;  /* 0x000000200a0e7836 */ /* 0x040fe20000000000 */
[----:B------:R-:W-:Y:S01]  /*26d40*/  UIMAD UR12, UR17, UR12, URZ ;  /* 0x0000000c110c72a4 */ /* 0x000fe2000f8e023f */
[----:B------:R-:W-:Y:S01]  /*26d50*/  IADD3 R15, R10, 0x40, RZ ;  /* 0x000000400a0f7810 */ /* 0x000fe20007ffe0ff */
[----:B------:R-:W-:Y:S01]  /*26d60*/  USHF.R.S32.HI UR8, URZ, 0x1f, UR4 ;  /* 0x0000001f3f087899 */ /* 0x000fe20008011404 */
[C---:B------:R-:W-:Y:S01]  /*26d70*/  ISETP.NE.AND P3, PT, R0.reuse, RZ, PT ;  /* 0x000000ff0000720c */ /* 0x040fe20003f65270 */
[----:B------:R-:W-:Y:S01]  /*26d80*/  ULDC.64 UR6, c[0x0][0x2a0] ;  /* 0x0000a80000067ab9 */ /* 0x000fe20000000a00 */
[----:B------:R-:W-:Y:S01]  /*26d90*/  SHF.L.U32 R0, R0, 0x3, RZ ;  /* 0x0000000300007819 */ /* 0x000fe200000006ff */
[----:B------:R-:W-:Y:S01]  /*26da0*/  USEL UR12, UR12, URZ, !UP3 ;  /* 0x0000003f0c0c7287 */ /* 0x000fe2000d800000 */
[----:B------:R-:W-:Y:S01]  /*26db0*/  ISETP.GE.AND P0, PT, R10, UR15, PT ;  /* 0x0000000f0a007c0c */ /* 0x000fe2000bf06270 */
[----:B------:R-:W-:Y:S01]  /*26dc0*/  UIMAD UR8, UR8, UR6, URZ ;  /* 0x00000006080872a4 */ /* 0x000fe2000f8e023f */
[C---:B------:R-:W-:Y:S01]  /*26dd0*/  IADD3 R2, P1, R0.reuse, UR10, RZ ;  /* 0x0000000a00027c10 */ /* 0x040fe2000ff3e0ff */
[----:B------:R-:W-:Y:S01]  /*26de0*/  IMAD.U32 R12, RZ, RZ, UR6 ;  /* 0x00000006ff0c7e24 */ /* 0x000fe2000f8e00ff */
[----:B------:R-:W-:Y:S01]  /*26df0*/  UIMAD UR6, UR24, UR14, URZ ;  /* 0x0000000e180672a4 */ /* 0x000fe2000f8e023f */
[----:B------:R-:W-:Y:S01]  /*26e00*/  BSSY B0, `(.L_x_586) ;  /* 0x0000021000007945 */ /* 0x000fe20003800000 */
[----:B------:R-:W-:Y:S01]  /*26e10*/  LEA.HI.X.SX32 R3, R0, UR5, 0x1, P1 ;  /* 0x0000000500037c11 */ /* 0x000fe200088f0eff */
[----:B------:R-:W-:Y:S01]  /*26e20*/  UIMAD UR12, UR4, UR11, UR12 ;  /* 0x0000000b040c72a4 */ /* 0x000fe2000f8e020c */
[----:B------:R-:W-:Y:S01]  /*26e30*/  IMAD.WIDE R6, R6, 0x80, R10 ;  /* 0x0000008006067825 */ /* 0x000fe200078e020a */
[----:B------:R-:W-:Y:S01]  /*26e40*/  UIMAD UR7, UR4, UR7, UR8 ;  /* 0x00000007040772a4 */ /* 0x000fe2000f8e0208 */
[----:B------:R-:W-:Y:S01]  /*26e50*/  ISETP.GE.AND P2, PT, R14, UR15, PT ;  /* 0x0000000f0e007c0c */ /* 0x000fe2000bf46270 */
[----:B------:R-:W-:Y:S01]  /*26e60*/  USHF.R.S32.HI UR5, URZ, 0x1f, UR6 ;  /* 0x0000001f3f057899 */ /* 0x000fe20008011406 */
[----:B------:R-:W-:Y:S01]  /*26e70*/  IMAD.WIDE.U32 R12, R12, UR4, R2 ;  /* 0x000000040c0c7c25 */ /* 0x000fe2000f8e0002 */
[----:B------:R-:W-:Y:S01]  /*26e80*/  USHF.R.S32.HI UR8, URZ, 0x1f, UR12 ;  /* 0x0000001f3f087899 */ /* 0x000fe2000801140c */
[----:B------:R-:W-:Y:S01]  /*26e90*/  ISETP.GE.AND P1, PT, R15, UR15, PT ;  /* 0x0000000f0f007c0c */ /* 0x000fe2000bf26270 */
[----:B------:R-:W-:Y:S01]  /*26ea0*/  UIADD3 UR6, UP1, UP0, UR6, UR20, UR12 ;  /* 0x0000001406067290 */ /* 0x000fe2000f83e00c */
[----:B------:R-:W-:Y:S01]  /*26eb0*/  VIADD R16, R10, 0x60 ;  /* 0x000000600a107836 */ /* 0x000fe20000000000 */
[----:B------:R-:W-:Y:S01]  /*26ec0*/  IADD3 R9, R13, UR7, RZ ;  /* 0x000000070d097c10 */ /* 0x000fe2000fffe0ff */
[C---:B------:R-:W-:Y:S01]  /*26ed0*/  VIADD R17, R0.reuse, 0x40 ;  /* 0x0000004000117836 */ /* 0x040fe20000000000 */
[----:B------:R-:W-:Y:S01]  /*26ee0*/  UIADD3.X UR20, UR5, UR21, UR8, UP1, UP0 ;  /* 0x0000001505147290 */ /* 0x000fe20008fe0408 */
[----:B------:R-:W-:Y:S01]  /*26ef0*/  IADD3 R18, R0, 0x20, RZ ;  /* 0x0000002000127810 */ /* 0x000fe20007ffe0ff */
[----:B------:R-:W-:Y:S10]  /*26f00*/  @P0 BRA `(.L_x_587) ;  /* 0x0000000000400947 */ /* 0x000ff40003800000 */
        /* <DEDUP_REMOVED lines=16> */
.L_x_587:
[----:B------:R-:W-:Y:S05]  /*27010*/  BSYNC B0 ;  /* 0x0000000000007941 */ /* 0x000fea0003800000 */
.L_x_586:
[----:B------:R-:W-:Y:S01]  /*27020*/  BSSY B0, `(.L_x_588) ;  /* 0x0000016000007945 */ /* 0x000fe20003800000 */
[----:B------:R-:W-:-:S03]  /*27030*/  ISETP.GE.AND P0, PT, R16, UR15, PT ;  /* 0x0000000f10007c0c */ /* 0x000fc6000bf06270 */
[----:B------:R-:W-:Y:S10]  /*27040*/  @P2 BRA `(.L_x_589) ;  /* 0x00000000004c2947 */ /* 0x000ff40003800000 */
[----:B-1----:R-:W-:Y:S01]  /*27050*/  IADD3 R2, P2, R6, 0x20, RZ ;  /* 0x0000002006027810 */ /* 0x002fe20007f5e0ff */
        /* <DEDUP_REMOVED lines=18> */
.L_x_589:
[----:B------:R-:W-:Y:S05]  /*27180*/  BSYNC B0 ;  /* 0x0000000000007941 */ /* 0x000fea0003800000 */
.L_x_588:
[----:B------:R-:W-:Y:S01]  /*27190*/  BSSY B0, `(.L_x_590) ;  /* 0x0000016000007945 */ /* 0x000fe20003800000 */
[----:B------:R-:W-:-:S03]  /*271a0*/  ISETP.GE.OR P6, PT, R10, UR15, P3 ;  /* 0x0000000f0a007c0c */ /* 0x000fc60009fc6670 */
[----:B------:R-:W-:Y:S10]  /*271b0*/  @P1 BRA `(.L_x_591) ;  /* 0x00000000004c1947 */ /* 0x000ff40003800000 */
[----:B-12---:R-:W-:Y:S01]  /*271c0*/  IADD3 R2, P1, R6, 0x40, RZ ;  /* 0x0000004006027810 */ /* 0x006fe20007f3e0ff */
        /* <DEDUP_REMOVED lines=18> */
.L_x_591:
[----:B------:R-:W-:Y:S05]  /*272f0*/  BSYNC B0 ;  /* 0x0000000000007941 */ /* 0x000fea0003800000 */
.L_x_590:
[----:B------:R-:W-:Y:S01]  /*27300*/  BSSY B0, `(.L_x_592) ;  /* 0x0000018000007945 */ /* 0x000fe20003800000 */
[----:B------:R-:W-:Y:S02]  /*27310*/  ISETP.GE.OR P5, PT, R14, UR15, P3 ;  /* 0x0000000f0e007c0c */ /* 0x000fe40009fa6670 */
[----:B------:R-:W-:Y:S02]  /*27320*/  ISETP.GE.OR P4, PT, R15, UR15, P3 ;  /* 0x0000000f0f007c0c */ /* 0x000fe40009f86670 */
[----:B------:R-:W-:Y:S01]  /*27330*/  ISETP.GE.OR P3, PT, R16, UR15, P3 ;  /* 0x0000000f10007c0c */ /* 0x000fe20009f66670 */
[----:B------:R-:W-:-:S12]  /*27340*/  @P0 BRA `(.L_x_593) ;  /* 0x00000000004c0947 */ /* 0x000fd80003800000 */
[----:B------:R-:W-:Y:S01]  /*27350*/  IADD3 R8, P0, R6, 0x60, RZ ;  /* 0x0000006006087810 */ /* 0x000fe20007f1e0ff */
[----:B------:R-:W-:Y:S01]  /*27360*/  ULDC.64 UR4, c[0x0][0x298] ;  /* 0x0000a60000047ab9 */ /* 0x000fe20000000a00 */
[----:B-123--:R-:W-:Y:S01]  /*27370*/  MOV R3, R9 ;  /* 0x0000000900037202 */ /* 0x00efe20000000f00 */
[----:B------:R-:W-:Y:S01]  /*27380*/  IMAD.MOV.U32 R2, RZ, RZ, R12 ;  /* 0x000000ffff027224 */ /* 0x000fe200078e000c */
[----:B------:R-:W-:Y:S01]  /*27390*/  ULDC UR7, c[0x0][0x2d0] ;  /* 0x0000b40000077ab9 */ /* 0x000fe20000000800 */
        /* <DEDUP_REMOVED lines=14> */
.L_x_593:
[----:B------:R-:W-:Y:S05]  /*27480*/  BSYNC B0 ;  /* 0x0000000000007941 */ /* 0x000fea0003800000 */
.L_x_592:
[----:B------:R-:W-:Y:S04]  /*27490*/  BSSY B0, `(.L_x_594) ;  /* 0x000000a000007945 */ /* 0x000fe80003800000 */
[----:B------:R-:W-:Y:S05]  /*274a0*/  @P6 BRA `(.L_x_595) ;  /* 0x0000000000206947 */ /* 0x000fea0003800000 */
[----:B------:R-:W-:Y:S01]  /*274b0*/  IMAD R0, R10, UR14, RZ ;  /* 0x0000000e0a007c24 */ /* 0x000fe2000f8e02ff */
[----:B------:R-:W-:-:S04]  /*274c0*/  ULDC.64 UR4, c[0x0][0x2b0] ;  /* 0x0000ac0000047ab9 */ /* 0x000fc80000000a00 */
[----:B-1234-:R-:W-:-:S04]  /*274d0*/  IADD3 R3, P0, R0, UR6, RZ ;  /* 0x0000000600037c10 */ /* 0x01efc8000ff1e0ff */
[----:B------:R-:W-:Y:S02]  /*274e0*/  LEA.HI.X.SX32 R0, R0, UR20, 0x1, P0 ;  /* 0x0000001400007c11 */ /* 0x000fe400080f0eff */
[----:B------:R-:W-:-:S04]  /*274f0*/  LEA R2, P0, R3, UR4, 0x2 ;  /* 0x0000000403027c11 */ /* 0x000fc8000f8010ff */
[----:B------:R-:W-:Y:S01]  /*27500*/  LEA.HI.X R3, R3, UR5, R0, 0x2, P0 ;  /* 0x0000000503037c11 */ /* 0x000fe200080f1400 */
[----:B------:R-:W-:-:S05]  /*27510*/  IMAD.MOV.U32 R0, RZ, RZ, 0x7f800000 ;  /* 0x7f800000ff007424 */ /* 0x000fca00078e00ff */
[----:B------:R1:W-:Y:S03]  /*27520*/  STG.E desc[UR22][R2.64], R0 ;  /* 0x0000000002007986 */ /* 0x0003e6000c101916 */
.L_x_595:
[----:B------:R-:W-:Y:S05]  /*27530*/  BSYNC B0 ;  /* 0x0000000000007941 */ /* 0x000fea0003800000 */
.L_x_594:
[----:B------:R-:W-:Y:S04]  /*27540*/  BSSY B0, `(.L_x_596) ;  /* 0x000000a000007945 */ /* 0x000fe80003800000 */
[----:B------:R-:W-:Y:S05]  /*27550*/  @P5 BRA `(.L_x_597) ;  /* 0x0000000000205947 */ /* 0x000fea0003800000 */
[----:B-1----:R-:W-:Y:S01]  /*27560*/  IMAD R0, R14, UR14, RZ ;  /* 0x0000000e0e007c24 */ /* 0x002fe2000f8e02ff */
[----:B------:R-:W-:-:S04]  /*27570*/  ULDC.64 UR4, c[0x0][0x2b0] ;  /* 0x0000ac0000047ab9 */ /* 0x000fc80000000a00 */
[----:B--234-:R-:W-:-:S04]  /*27580*/  IADD3 R3, P0, R0, UR6, RZ ;  /* 0x0000000600037c10 */ /* 0x01cfc8000ff1e0ff */
[----:B------:R-:W-:Y:S02]  /*27590*/  LEA.HI.X.SX32 R0, R0, UR20, 0x1, P0 ;  /* 0x0000001400007c11 */ /* 0x000fe400080f0eff */
[----:B------:R-:W-:-:S04]  /*275a0*/  LEA R2, P0, R3, UR4, 0x2 ;  /* 0x0000000403027c11 */ /* 0x000fc8000f8010ff */
[----:B------:R-:W-:Y:S01]  /*275b0*/  LEA.HI.X R3, R3, UR5, R0, 0x2, P0 ;  /* 0x0000000503037c11 */ /* 0x000fe200080f1400 */
[----:B------:R-:W-:-:S05]  /*275c0*/  IMAD.MOV.U32 R0, RZ, RZ, 0x7f800000 ;  /* 0x7f800000ff007424 */ /* 0x000fca00078e00ff */
[----:B------:R1:W-:Y:S03]  /*275d0*/  STG.E desc[UR22][R2.64], R0 ;  /* 0x0000000002007986 */ /* 0x0003e6000c101916 */
.L_x_597:
[----:B------:R-:W-:Y:S05]  /*275e0*/  BSYNC B0 ;  /* 0x0000000000007941 */ /* 0x000fea0003800000 */
.L_x_596:
        /* <DEDUP_REMOVED lines=10> */
.L_x_599:
[----:B------:R-:W-:Y:S05]  /*27690*/  BSYNC B0 ;  /* 0x0000000000007941 */ /* 0x000fea0003800000 */
.L_x_598:
[----:B------:R-:W-:Y:S05]  /*276a0*/  @P3 EXIT ;  /* 0x000000000000394d */ /* 0x000fea0003800000 */
[----:B-1----:R-:W-:Y:S01]  /*276b0*/  IMAD R0, R16, UR14, RZ ;  /* 0x0000000e10007c24 */ /* 0x002fe2000f8e02ff */
[----:B------:R-:W-:-:S04]  /*276c0*/  ULDC.64 UR4, c[0x0][0x2b0] ;  /* 0x0000ac0000047ab9 */ /* 0x000fc80000000a00 */
[----:B--234-:R-:W-:-:S04]  /*276d0*/  IADD3 R3, P0, R0, UR6, RZ ;  /* 0x0000000600037c10 */ /* 0x01cfc8000ff1e0ff */
[----:B------:R-:W-:Y:S02]  /*276e0*/  LEA.HI.X.SX32 R0, R0, UR20, 0x1, P0 ;  /* 0x0000001400007c11 */ /* 0x000fe400080f0eff */
[----:B------:R-:W-:-:S04]  /*276f0*/  LEA R2, P0, R3, UR4, 0x2 ;  /* 0x0000000403027c11 */ /* 0x000fc8000f8010ff */
[----:B------:R-:W-:Y:S01]  /*27700*/  LEA.HI.X R3, R3, UR5, R0, 0x2, P0 ;  /* 0x0000000503037c11 */ /* 0x000fe200080f1400 */
[----:B------:R-:W-:-:S05]  /*27710*/  IMAD.MOV.U32 R0, RZ, RZ, 0x7f800000 ;  /* 0x7f800000ff007424 */ /* 0x000fca00078e00ff */
[----:B------:R-:W-:Y:S01]  /*27720*/  STG.E desc[UR22][R2.64], R0 ;  /* 0x0000000002007986 */ /* 0x000fe2000c101916 */
[----:B------:R-:W-:Y:S05]  /*27730*/  EXIT ;  /* 0x000000000000794d */ /* 0x000fea0003800000 */
.L_x_600:
        /* <DEDUP_REMOVED lines=12> */
.L_x_1155:


//--------------------- .text._ZN5flash16flash_fwd_kernelI23Flash_fwd_kernel_traitsILi96ELi128ELi64ELi4ELb0ELb0EN7cutlass6half_tE19Flash_kernel_traitsILi96ELi128ELi64ELi4ES3_EELb0ELb1ELb0ELb0ELb0ELb0ELb1ELb0EEEvNS_16Flash_fwd_paramsE --------------------------
	.section	.text._ZN5flash16flash_fwd_kernelI23Flash_fwd_kernel_traitsILi96ELi128ELi64ELi4ELb0ELb0EN7cutlass6half_tE19Flash_kernel_traitsILi96ELi128ELi64ELi4ES3_EELb0ELb1ELb0ELb0ELb0ELb0ELb1ELb0EEEvNS_16Flash_fwd_paramsE,"ax",@progbits
	.align	128
        .global         _ZN5flash16flash_fwd_kernelI23Flash_fwd_kernel_traitsILi96ELi128ELi64ELi4ELb0ELb0EN7cutlass6half_tE19Flash_kernel_traitsILi96ELi128ELi64ELi4ES3_EELb0ELb1ELb0ELb0ELb0ELb0ELb1ELb0EEEvNS_16Flash_fwd_paramsE
        .type           _ZN5flash16flash_fwd_kernelI23Flash_fwd_kernel_traitsILi96ELi128ELi64ELi4ELb0ELb0EN7cutlass6half_tE19Flash_kernel_traitsILi96ELi128ELi64ELi4ES3_EELb0ELb1ELb0ELb0ELb0ELb0ELb1ELb0EEEvNS_16Flash_fwd_paramsE,@function
        .size           _ZN5flash16flash_fwd_kernelI23Flash_fwd_kernel_traitsILi96ELi128ELi64ELi4ELb0ELb0EN7cutlass6half_tE19Flash_kernel_traitsILi96ELi128ELi64ELi4ES3_EELb0ELb1ELb0ELb0ELb0ELb0ELb1ELb0EEEvNS_16Flash_fwd_paramsE,(.L_x_1156 - _ZN5flash16flash_fwd_kernelI23Flash_fwd_kernel_traitsILi96ELi128ELi64ELi4ELb0ELb0EN7cutlass6half_tE19Flash_kernel_traitsILi96ELi128ELi64ELi4ES3_EELb0ELb1ELb0ELb0ELb0ELb0ELb1ELb0EEEvNS_16Flash_fwd_paramsE)
        .other          _ZN5flash16flash_fwd_kernelI23Flash_fwd_kernel_traitsILi96ELi128ELi64ELi4ELb0ELb0EN7cutlass6half_tE19Flash_kernel_traitsILi96ELi128ELi64ELi4ES3_EELb0ELb1ELb0ELb0ELb0ELb0ELb1ELb0EEEvNS_16Flash_fwd_paramsE,@"STO_CUDA_ENTRY STV_DEFAULT"
_ZN5flash16flash_fwd_kernelI23Flash_fwd_kernel_traitsILi96ELi128ELi64ELi4ELb0ELb0EN7cutlass6half_tE19Flash_kernel_traitsILi96ELi128ELi64ELi4ES3_EELb0ELb1ELb0ELb0ELb0ELb0ELb1ELb0EEEvNS_16Flash_fwd_paramsE:
.text._ZN5flash16flash_fwd_kernelI23Flash_fwd_kernel_traitsILi96ELi128ELi64ELi4ELb0ELb0EN7cutlass6half_tE19Flash_kernel_traitsILi96ELi128ELi64ELi4ES3_EELb0ELb1ELb0ELb0ELb0ELb0ELb1ELb0EEEvNS_16Flash_fwd_paramsE:
[----:B------:R-:W1:Y:S08]  /*0000*/  LDC R1, c[0x0][0x28] ;  /* 0x00000a00ff017b82 */ /* 0x000e700000000800 */
[----:B------:R-:W2:Y:S01]  /*0010*/  S2UR UR11, SR_CTAID.Y ;  /* 0x00000000000b79c3 */ /* 0x000ea20000002600 */
[----:B------:R-:W-:Y:S01]  /*0020*/  ULDC.64 UR4, c[0x0][0x300] ;  /* 0x0000c00000047ab9 */ /* 0x000fe20000000a00 */
[----:B------:R-:W-:Y:S01]  /*0030*/  ULDC.64 UR6, c[0x0][0x2f0] ;  /* 0x0000bc0000067ab9 */ /* 0x000fe20000000a00 */
[----:B------:R-:W-:Y:S01]  /*0040*/  UISETP.NE.U32.AND UP1, UPT, UR4, URZ, UPT ;  /* 0x0000003f0400728c */ /* 0x000fe2000bf25070 */
[----:B-1----:R-:W-:Y:S01]  /*0050*/  VIADD R1, R1, 0xffffffb8 ;  /* 0xffffffb801017836 */ /* 0x002fe20000000000 */
[----:B------:R-:W-:-:S02]  /*0060*/  UISETP.NE.U32.AND UP2, UPT, UR6, URZ, UPT ;  /* 0x0000003f0600728c */ /* 0x000fc4000bf45070 */
[----:B------:R-:W-:Y:S01]  /*0070*/  UISETP.NE.AND.EX UP1, UPT, UR5, URZ, UPT, UP1 ;  /* 0x0000003f0500728c */ /* 0x000fe2000bf25310 */
[----:B------:R-:W-:Y:S01]  /*0080*/  ULDC.64 UR8, c[0x0][0x2f0] ;  /* 0x0000bc0000087ab9 */ /* 0x000fe20000000a00 */
[----:B------:R-:W-:Y:S01]  /*0090*/  UISETP.NE.AND.EX UP2, UPT, UR7, URZ, UPT, UP2 ;  /* 0x0000003f0700728c */ /* 0x000fe2000bf45320 */
[----:B------:R-:W-:-:S03]  /*00a0*/  ULDC.U8 UR6, c[0x0][0x3c2] ;  /* 0x0000f08000067ab9 */ /* 0x000fc60000000000 */
[----:B------:R-:W-:Y:S01]  /*00b0*/  PLOP3.LUT P0, PT, PT, PT, UP1, 0x80, 0x0 ;  /* 0x000000000000781c */ /* 0x000fe20003f0f018 */
[----:B------:R-:W-:Y:S01]  /*00c0*/  ULDC.64 UR4, c[0x0][0x2f8] ;  /* 0x0000be0000047ab9 */ /* 0x000fe20000000a00 */
[----:B------:R-:W-:Y:S01]  /*00d0*/  UISETP.NE.AND UP3, UPT, UR6, URZ, UPT ;  /* 0x0000003f0600728c */ /* 0x000fe2000bf65270 */
[----:B------:R-:W-:Y:S01]  /*00e0*/  PLOP3.LUT P2, PT, PT, PT, UP2, 0x80, 0x0 ;  /* 0x000000000000781c */ /* 0x000fe20003f4f028 */
[----:B------:R-:W-:Y:S01]  /*00f0*/  UISETP.EQ.U32.AND UP0, UPT, UR4, URZ, UPT ;  /* 0x0000003f0400728c */ /* 0x000fe2000bf02070 */
[----:B------:R-:W-:Y:S01]  /*0100*/  ULDC.64 UR22, c[0x0][0x208] ;  /* 0x0000820000167ab9 */ /* 0x000fe20000000a00 */
[----:B------:R-:W-:Y:S02]  /*0110*/  ULDC.64 UR6, c[0x0][0x2f8] ;  /* 0x0000be0000067ab9 */ /* 0x000fe40000000a00 */
[----:B------:R-:W-:Y:S02]  /*0120*/  UISETP.EQ.OR.EX UP0, UPT, UR5, URZ, !UP3, UP0 ;  /* 0x0000003f0500728c */ /* 0x000fe4000df02700 */
[----:B--2---:R-:W-:-:S06]  /*0130*/  UIMAD.WIDE UR8, UR11, 0x4, UR8 ;  /* 0x000000040b0878a5 */ /* 0x004fcc000f8e0208 */
[----:B------:R-:W-:Y:S02]  /*0140*/  IMAD.U32 R2, RZ, RZ, UR8 ;  /* 0x00000008ff027e24 */ /* 0x000fe4000f8e00ff */
[----:B------:R-:W-:Y:S01]  /*0150*/  IMAD.U32 R3, RZ, RZ, UR9 ;  /* 0x00000009ff037e24 */ /* 0x000fe2000f8e00ff */
[----:B------:R-:W-:Y:S02]  /*0160*/  @UP1 ULDC.64 UR8, c[0x0][0x300] ;  /* 0x0000c00000081ab9 */ /* 0x000fe40000000a00 */
[----:B------:R-:W-:Y:S02]  /*0170*/  @UP1 UIMAD.WIDE UR8, UR11, 0x4, UR8 ;  /* 0x000000040b0818a5 */ /* 0x000fe4000f8e0208 */
[----:B------:R-:W2:Y:S04]  /*0180*/  @P2 LDG.E R7, desc[UR22][R2.64] ;  /* 0x0000001602072981 */ /* 0x000ea8000c1e1900 */
[----:B------:R-:W-:Y:S01]  /*0190*/  IMAD.U32 R4, RZ, RZ, UR8 ;  /* 0x00000008ff047e24 */ /* 0x000fe2000f8e00ff */
[----:B------:R1:W3:Y:S01]  /*01a0*/  @P2 LDG.E R6, desc[UR22][R2.64+0x4] ;  /* 0x0000041602062981 */ /* 0x0002e2000c1e1900 */
[----:B------:R-:W-:Y:S01]  /*01b0*/  IMAD.U32 R5, RZ, RZ, UR9 ;  /* 0x00000009ff057e24 */ /* 0x000fe2000f8e00ff */
[----:B------:R-:W-:Y:S01]  /*01c0*/  PLOP3.LUT P1, PT, PT, PT, UP0, 0x80, 0x0 ;  /* 0x000000000000781c */ /* 0x000fe20003f2f008 */
[----:B------:R-:W-:-:S03]  /*01d0*/  UIMAD.WIDE UR6, UR11, 0x4, UR6 ;  /* 0x000000040b0678a5 */ /* 0x000fc6000f8e0206 */
[----:B------:R-:W4:Y:S03]  /*01e0*/  @P0 LDG.E R4, desc[UR22][R4.64] ;  /* 0x0000001604040981 */ /* 0x000f26000c1e1900 */
[----:B-1----:R-:W-:Y:S02]  /*01f0*/  IMAD.U32 R2, RZ, RZ, UR6 ;  /* 0x00000006ff027e24 */ /* 0x002fe4000f8e00ff */
        /* <DEDUP_REMOVED lines=12> */
[----:B------:R-:W-:-:S07]  /*02c0*/  @UP2 UIADD3 UR17, UR17, -UR15, URZ ;  /* 0x8000000f11112290 */ /* 0x000fce000fffe03f */
[----:B------:R-:W-:Y:S01]  /*02d0*/  @!UP2 ULDC UR17, c[0x0][0x2c4] ;  /* 0x0000b1000011aab9 */ /* 0x000fe20000000800 */
[----:B-----5:R-:W-:Y:S01]  /*02e0*/  @!P1 R2UR UR6, R0 ;  /* 0x00000000000692ca */ /* 0x020fe200000e0000 */
[----:B-1----:R-:W-:-:S14]  /*02f0*/  @!P0 BRA `(.L_x_601) ;  /* 0x00000000001c8947 */ /* 0x002fdc0003800000 */
[----:B------:R-:W-:-:S13]  /*0300*/  PLOP3.LUT P0, PT, PT, PT, UP3, 0x80, 0x0 ;  /* 0x000000000000781c */ /* 0x000fda0003f0f038 */
[----:B------:R-:W2:Y:S04]  /*0310*/  @P0 LDG.E R0, desc[UR22][R2.64+0x4] ;  /* 0x0000041602000981 */ /* 0x000ea8000c1e1900 */
[----:B------:R-:W3:Y:S01]  /*0320*/  @!P0 LDG.E R2, desc[UR22][R2.64] ;  /* 0x0000001602028981 */ /* 0x000ee2000c1e1900 */
[----:B--2---:R-:W-:-:S13]  /*0330*/  @P0 R2UR UR7, R0 ;  /* 0x00000000000702ca */ /* 0x004fda00000e0000 */
[----:B------:R-:W-:-:S07]  /*0340*/  @UP3 UIADD3 UR7, UR7, -UR6, URZ ;  /* 0x8000000607073290 */ /* 0x000fce000fffe03f */
[----:B---3--:R-:W-:Y:S01]  /*0350*/  @!P0 R2UR UR7, R2 ;  /* 0x00000000020782ca */ /* 0x008fe200000e0000 */
[----:B------:R-:W-:-:S14]  /*0360*/  BRA `(.L_x_602) ;  /* 0x0000000000047947 */ /* 0x000fdc0003800000 */
.L_x_601:
[----:B------:R-:W-:-:S05]  /*0370*/  ULDC UR7, c[0x0][0x2c8] ;  /* 0x0000b20000077ab9 */ /* 0x000fca0000000800 */
.L_x_602:
        /* <DEDUP_REMOVED lines=43> */
[CC--:B------:R-:W-:Y:S02]  /*0630*/  LEA.HI R8, R20.reuse, R153.reuse, RZ, 0x2 ;  /* 0x0000009914087211 */ /* 0x0c0fe400078f10ff */
[----:B------:R-:W-:Y:S02]  /*0640*/  LEA.HI R28, R20, R153, RZ, 0x3 ;  /* 0x00000099141c7211 */ /* 0x000fe400078f18ff */
[----:B------:R-:W-:-:S02]  /*0650*/  PLOP3.LUT P1, PT, PT, PT, UP0, 0x80, 0x0 ;  /* 0x000000000000781c */ /* 0x000fc40003f2f008 */
[----:B------:R-:W-:Y:S01]  /*0660*/  @UP1 ULDC.64 UR4, c[0x0][0x240] ;  /* 0x0000900000041ab9 */ /* 0x000fe20000000a00 */
[----:B------:R-:W-:Y:S01]  /*0670*/  @!UP1 USHF.R.S32.HI UR7, URZ, 0x1f, UR11 ;  /* 0x0000001f3f079899 */ /* 0x000fe2000801140b */
[----:B------:R-:W-:Y:S01]  /*0680*/  SHF.R.S32.HI R25, RZ, 0x3, R28 ;  /* 0x00000003ff197819 */ /* 0x000fe2000001141c */
[----:B------:R-:W-:Y:S02]  /*0690*/  @UP1 UIMAD.WIDE.U32 UR28, UR15, UR4, URZ ;  /* 0x000000040f1c12a5 */ /* 0x000fe4000f8e003f */
[----:B------:R-:W-:Y:S02]  /*06a0*/  @UP0 UIADD3 UR13, UR12, UR6, URZ ;  /* 0x000000060c0d0290 */ /* 0x000fe4000fffe03f */
[----:B------:R-:W-:Y:S01]  /*06b0*/  @UP1 UIMAD UR10, UR15, UR5, UR29 ;  /* 0x000000050f0a12a4 */ /* 0x000fe2000f8e021d */
[----:B------:R-:W-:Y:S02]  /*06c0*/  @UP0 ULDC.64 UR8, c[0x0][0x248] ;  /* 0x0000920000080ab9 */ /* 0x000fe40000000a00 */
[----:B------:R-:W-:Y:S01]  /*06d0*/  @!UP1 ULDC.64 UR4, c[0x0][0x228] ;  /* 0x00008a0000049ab9 */ /* 0x000fe20000000a00 */
[----:B-1----:R-:W-:Y:S01]  /*06e0*/  IABS R0, R12 ;  /* 0x0000000c00007213 */ /* 0x002fe20000000000 */
[----:B------:R-:W-:-:S02]  /*06f0*/  @!UP1 UIMAD UR7, UR7, UR4, URZ ;  /* 0x00000004070792a4 */ /* 0x000fc4000f8e023f */
[----:B------:R-:W-:Y:S02]  /*0700*/  @!UP1 UIMAD.WIDE.U32 UR26, UR11, UR4, URZ ;  /* 0x000000040b1a92a5 */ /* 0x000fe4000f8e003f */
[----:B------:R-:W-:Y:S01]  /*0710*/  IMAD.MOV.U32 R10, RZ, RZ, R0 ;  /* 0x000000ffff0a7224 */ /* 0x000fe200078e0000 */
[----:B------:R-:W-:Y:S02]  /*0720*/  @UP0 UIMAD.WIDE.U32 UR30, UR13, UR8, URZ ;  /* 0x000000080d1e02a5 */ /* 0x000fe4000f8e003f */
[----:B------:R-:W-:Y:S01]  /*0730*/  @!UP1 UIMAD UR5, UR11, UR5, UR7 ;  /* 0x000000050b0592a4 */ /* 0x000fe2000f8e0207 */
[----:B------:R-:W1:Y:S01]  /*0740*/  I2F.RP R2, R10 ;  /* 0x0000000a00027306 */ /* 0x000e620000209400 */
[----:B--2---:R-:W-:Y:S01]  /*0750*/  IABS R4, R4 ;  /* 0x0000000400047213 */ /* 0x004fe20000000000 */
[----:B------:R-:W-:Y:S01]  /*0760*/  @UP0 UIMAD UR13, UR13, UR9, URZ ;  /* 0x000000090d0d02a4 */ /* 0x000fe2000f8e023f */
[----:B------:R-:W-:Y:S01]  /*0770*/  @UP1 UMOV UR18, UR28 ;  /* 0x0000001c00121c82 */ /* 0x000fe20008000000 */
[----:B------:R-:W-:-:S02]  /*0780*/  @UP0 UMOV UR28, UR30 ;  /* 0x0000001e001c0c82 */ /* 0x000fc40008000000 */
        /* <DEDUP_REMOVED lines=10> */
[----:B------:R-:W-:Y:S01]  /*0830*/  IMAD.MOV.U32 R2, RZ, RZ, R4 ;  /* 0x000000ffff027224 */ /* 0x000fe200078e0004 */
[----:B------:R-:W-:-:S03]  /*0840*/  LOP3.LUT R4, R8, 0xfffffffc, RZ, 0xc0, !PT ;  /* 0xfffffffc08047812 */ /* 0x000fc600078ec0ff */
[----:B------:R-:W-:-:S04]  /*0850*/  IMAD.HI.U32 R0, R0, R2, RZ ;  /* 0x0000000200007227 */ /* 0x000fc800078e00ff */
[----:B------:R-:W-:Y:S01]  /*0860*/  IMAD.IADD R5, R153, 0x1, -R4 ;  /* 0x0000000199057824 */ /* 0x000fe200078e0a04 */
[----:B------:R-:W-:Y:S01]  /*0870*/  IADD3 R3, -R0, RZ, RZ ;  /* 0x000000ff00037210 */ /* 0x000fe20007ffe1ff */
[----:B------:R-:W-:-:S03]  /*0880*/  IMAD.SHL.U32 R4, R25, 0x40, RZ ;  /* 0x0000004019047824 */ /* 0x000fc600078e00ff */
[----:B------:R-:W-:Y:S01]  /*0890*/  SHF.L.U32 R106, R5, 0x3, RZ ;  /* 0x00000003056a7819 */ /* 0x000fe200000006ff */
[----:B------:R-:W-:Y:S01]  /*08a0*/  IMAD R3, R10, R3, R2 ;  /* 0x000000030a037224 */ /* 0x000fe200078e0202 */
[----:B------:R-:W-:Y:S02]  /*08b0*/  SHF.R.S32.HI R2, RZ, 0x2, R8 ;  /* 0x00000002ff027819 */ /* 0x000fe40000011408 */
[----:B------:R-:W-:Y:S02]  /*08c0*/  LOP3.LUT R4, R4, 0xc0, RZ, 0xc0, !PT ;  /* 0x000000c004047812 */ /* 0x000fe400078ec0ff */
[----:B------:R-:W-:Y:S01]  /*08d0*/  ISETP.GT.U32.AND P3, PT, R10, R3, PT ;  /* 0x000000030a00720c */ /* 0x000fe20003f64070 */
[----:B------:R-:W-:Y:S01]  /*08e0*/  VIADD R5, R2, 0x40 ;  /* 0x0000004002057836 */ /* 0x000fe20000000000 */
[----:B------:R-:W-:Y:S02]  /*08f0*/  LOP3.LUT R6, R4, 0x18, R106, 0xf8, !PT ;  /* 0x0000001804067812 */ /* 0x000fe400078ef86a */
[----:B------:R-:W-:Y:S01]  /*0900*/  SHF.R.U32.HI R4, RZ, 0x3, R4 ;  /* 0x00000003ff047819 */ /* 0x000fe20000011604 */
[----:B------:R-:W-:Y:S08]  /*0910*/  @P1 BRA `(.L_x_604) ;  /* 0x0000000000301947 */ /* 0x000ff00003800000 */
        /* <DEDUP_REMOVED lines=12> */
.L_x_604:
[----:B------:R-:W-:Y:S01]  /*09e0*/  @UP0 UIADD3 UR29, UR12, UR6, URZ ;  /* 0x000000060c1d0290 */ /* 0x000fe2000fffe03f */
[----:B------:R-:W-:Y:S01]  /*09f0*/  LOP3.LUT R9, R6, R4, RZ, 0x3c, !PT ;  /* 0x0000000406097212 */ /* 0x000fe200078e3cff */
[----:B------:R-:W-:Y:S01]  /*0a00*/  @!P3 IMAD.IADD R3, R3, 0x1, -R10 ;  /* 0x000000010303b824 */ /* 0x000fe200078e0a0a */
[----:B------:R-:W-:Y:S01]  /*0a10*/  @UP0 ULDC.64 UR6, c[0x0][0x250] ;  /* 0x0000940000060ab9 */ /* 0x000fe20000000a00 */
[----:B------:R-:W-:Y:S01]  /*0a20*/  LEA.HI R4, R8, R2, RZ, 0x1 ;  /* 0x0000000208047211 */ /* 0x000fe200078f08ff */
[----:B------:R-:W-:Y:S01]  /*0a30*/  @UP0 UIMAD.WIDE.U32 UR4, UR29, UR6, URZ ;  /* 0x000000061d0402a5 */ /* 0x000fe2000f8e003f */
[----:B------:R-:W-:Y:S01]  /*0a40*/  LOP3.LUT R7, R12, UR25, RZ, 0x3c, !PT ;  /* 0x000000190c077c12 */ /* 0x000fe2000f8e3cff */
[----:B------:R-:W-:Y:S01]  /*0a50*/  @UP0 UIMAD UR29, UR29, UR7, URZ ;  /* 0x000000071d1d02a4 */ /* 0x000fe2000f8e023f */
[----:B------:R-:W-:Y:S01]  /*0a60*/  LOP3.LUT R4, R4, 0x7fffffe, RZ, 0xc0, !PT ;  /* 0x07fffffe04047812 */ /* 0x000fe200078ec0ff */
[----:B------:R-:W-:Y:S01]  /*0a70*/  USHF.R.S32.HI UR26, URZ, 0x1f, UR25 ;  /* 0x0000001f3f1a7899 */ /* 0x000fe20008011419 */
[----:B------:R-:W-:Y:S01]  /*0a80*/  LEA.HI R16, R20, R153, RZ, 0x5 ;  /* 0x0000009914107211 */ /* 0x000fe200078f28ff */
[----:B------:R-:W-:Y:S01]  /*0a90*/  @UP0 UIADD3 UR29, UR5, UR29, URZ ;  /* 0x0000001d051d0290 */ /* 0x000fe2000fffe03f */
[----:B------:R-:W-:Y:S01]  /*0aa0*/  ISETP.GE.AND P2, PT, R7, RZ, PT ;  /* 0x000000ff0700720c */ /* 0x000fe20003f46270 */
[----:B------:R-:W-:Y:S01]  /*0ab0*/  IMAD.IADD R7, R2, 0x1, -R4 ;  /* 0x0000000102077824 */ /* 0x000fe200078e0a04 */
[----:B------:R-:W-:Y:S01]  /*0ac0*/  ISETP.GE.U32.AND P5, PT, R3, R10, PT ;  /* 0x0000000a0300720c */ /* 0x000fe20003fa6070 */
[----:B------:R-:W-:Y:S01]  /*0ad0*/  IMAD.U32 R10, RZ, RZ, UR16 ;  /* 0x00000010ff0a7e24 */ /* 0x000fe2000f8e00ff */
[----:B------:R-:W-:Y:S01]  /*0ae0*/  ISETP.GE.AND P0, PT, R5, UR14, PT ;  /* 0x0000000e05007c0c */ /* 0x000fe2000bf06270 */
        /* <DEDUP_REMOVED lines=19> */
.L_x_605:
[----:B------:R-:W-:Y:S01]  /*0c20*/  IMAD R6, R3, UR8, RZ ;  /* 0x0000000803067c24 */ /* 0x000fe2000f8e02ff */
[----:B------:R-:W-:Y:S01]  /*0c30*/  LEA R7, R24, R7, 0x3 ;  /* 0x0000000718077211 */ /* 0x000fe200078e18ff */
[----:B------:R-:W-:Y:S01]  /*0c40*/  IMAD.WIDE.U32 R4, R2, UR8, R106 ;  /* 0x0000000802047c25 */ /* 0x000fe2000f8e006a */
[----:B------:R-:W-:Y:S01]  /*0c50*/  @P5 IADD3 R0, R0, 0x1, RZ ;  /* 0x0000000100005810 */ /* 0x000fe20007ffe0ff */
[----:B------:R-:W1:Y:S01]  /*0c60*/  S2UR UR27, SR_CgaCtaId ;  /* 0x00000000001b79c3 */ /* 0x000e620000008800 */
[C---:B------:R-:W-:Y:S01]  /*0c70*/  IADD3 R23, R2.reuse, 0x20, RZ ;  /* 0x0000002002177810 */ /* 0x040fe20007ffe0ff */
[----:B------:R-:W-:Y:S01]  /*0c80*/  IMAD R6, R2, UR9, R6 ;  /* 0x0000000902067c24 */ /* 0x000fe2000f8e0206 */
[----:B------:R-:W-:Y:S01]  /*0c90*/  IADD3 R8, P1, R4, UR28, RZ ;  /* 0x0000001c04087c10 */ /* 0x000fe2000ff3e0ff */
[----:B------:R-:W-:Y:S01]  /*0ca0*/  IMAD.U32 R230, R7, 0x20, R9 ;  /* 0x0000002007e67824 */ /* 0x000fe200078e0009 */
[----:B------:R-:W-:Y:S01]  /*0cb0*/  @!P2 IADD3 R0, -R0, RZ, RZ ;  /* 0x000000ff0000a210 */ /* 0x000fe20007ffe1ff */
[----:B------:R-:W-:Y:S01]  /*0cc0*/  IMAD R7, R3, UR6, RZ ;  /* 0x0000000603077c24 */ /* 0x000fe2000f8e02ff */
[----:B------:R-:W-:Y:S01]  /*0cd0*/  IADD3.X R9, R5, UR13, R6, P1, !PT ;  /* 0x0000000d05097c10 */ /* 0x000fe20008ffe406 */
[----:B------:R-:W-:Y:S01]  /*0ce0*/  IMAD.WIDE.U32 R4, R2, UR6, R106 ;  /* 0x0000000602047c25 */ /* 0x000fe2000f8e006a */
[----:B------:R-:W-:Y:S01]  /*0cf0*/  @!P4 LOP3.LUT R0, RZ, R12, RZ, 0x33, !PT ;  /* 0x0000000cff00c212 */ /* 0x000fe200078e33ff */
[----:B------:R-:W-:Y:S01]  /*0d00*/  ULDC.64 UR12, c[0x0][0x260] ;  /* 0x00009800000c7ab9 */ /* 0x000fe20000000a00 */
[----:B------:R-:W-:Y:S01]  /*0d10*/  IADD3 R6, P1, R106, UR18, RZ ;  /* 0x000000126a067c10 */ /* 0x000fe2000ff3e0ff */
[----:B------:R-:W-:Y:S01]  /*0d20*/  IMAD R12, R2, UR7, R7 ;  /* 0x00000007020c7c24 */ /* 0x000fe2000f8e0207 */
[----:B------:R-:W-:Y:S01]  /*0d30*/  IADD3 R4, P2, R4, UR4, RZ ;  /* 0x0000000404047c10 */ /* 0x000fe2000ff5e0ff */
[C---:B------:R-:W-:Y:S01]  /*0d40*/  IMAD.WIDE.U32 R32, R0.reuse, UR12, R8 ;  /* 0x0000000c00207c25 */ /* 0x040fe2000f8e0008 */
[----:B------:R-:W-:Y:S01]  /*0d50*/  IADD3.X R7, R107, UR10, RZ, P1, !PT ;  /* 0x0000000a6b077c10 */ /* 0x000fe20008ffe4ff */
[----:B------:R-:W-:Y:S01]  /*0d60*/  ULDC.64 UR10, c[0x0][0x268] ;  /* 0x00009a00000a7ab9 */ /* 0x000fe20000000a00 */
[----:B------:R-:W-:Y:S01]  /*0d70*/  IADD3.X R5, R5, UR29, R12, P2, !PT ;  /* 0x0000001d05057c10 */ /* 0x000fe200097fe40c */
[----:B------:R-:W-:Y:S01]  /*0d80*/  ULDC.64 UR4, c[0x0][0x258] ;  /* 0x0000960000047ab9 */ /* 0x000fe20000000a00 */
[----:B------:R2:W-:Y:S01]  /*0d90*/  STL.64 [R1+0x40], R32 ;  /* 0x0000402001007387 */ /* 0x0005e20000100a00 */
[----:B------:R-:W-:Y:S01]  /*0da0*/  IMAD.U32 R14, RZ, RZ, UR4 ;  /* 0x00000004ff0e7e24 */ /* 0x000fe2000f8e00ff */
[----:B------:R-:W-:Y:S01]  /*0db0*/  SHF.R.S32.HI R12, RZ, 0x1f, R0 ;  /* 0x0000001fff0c7819 */ /* 0x000fe20000011400 */
[----:B------:R-:W-:Y:S01]  /*0dc0*/  IMAD.WIDE.U32 R30, R0, UR10, R4 ;  /* 0x0000000a001e7c25 */ /* 0x000fe2000f8e0004 */
[----:B------:R-:W-:Y:S01]  /*0dd0*/  ISETP.GE.AND P2, PT, R2, UR14, PT ;  /* 0x0000000e02007c0c */ /* 0x000fe2000bf46270 */
[----:B------:R-:W-:Y:S01]  /*0de0*/  UIMAD UR26, UR26, UR4, URZ ;  /* 0x000000041a1a72a4 */ /* 0x000fe2000f8e023f */
[----:B------:R-:W-:Y:S01]  /*0df0*/  BSSY B0, `(.L_x_606) ;  /* 0x000003b000007945 */ /* 0x000fe20003800000 */
[----:B------:R-:W-:Y:S01]  /*0e00*/  IMAD.WIDE.U32 R14, R14, UR25, R6 ;  /* 0x000000190e0e7c25 */ /* 0x000fe2000f8e0006 */
[----:B------:R2:W-:Y:S01]  /*0e10*/  STL.64 [R1+0x8], R30 ;  /* 0x0000081e01007387 */ /* 0x0005e20000100a00 */
[----:B------:R-:W-:Y:S01]  /*0e20*/  UIADD3 UR18, UR19, -0x1, URZ ;  /* 0xffffffff13127890 */ /* 0x000fe2000fffe03f */
[----:B------:R-:W-:Y:S01]  /*0e30*/  ISETP.GE.AND P1, PT, R23, UR14, PT ;  /* 0x0000000e17007c0c */ /* 0x000fe2000bf26270 */
[----:B------:R-:W-:Y:S01]  /*0e40*/  IMAD R6, R12, UR12, RZ ;  /* 0x0000000c0c067c24 */ /* 0x000fe2000f8e02ff */
[----:B------:R-:W-:Y:S01]  /*0e50*/  UIMAD UR5, UR25, UR5, UR26 ;  /* 0x00000005190572a4 */ /* 0x000fe2000f8e021a */
[----:B------:R-:W-:Y:S01]  /*0e60*/  IMAD.WIDE R10, R10, 0x80, R2 ;  /* 0x000000800a0a7825 */ /* 0x000fe200078e0202 */
[----:B------:R-:W-:Y:S01]  /*0e70*/  UIMAD UR12, UR18, -0x40, UR24 ;  /* 0xffffffc0120c78a4 */ /* 0x000fe2000f8e0218 */
[----:B------:R-:W-:-:S02]  /*0e80*/  LEA.HI R20, R20, R153, RZ, 0x4 ;  /* 0x0000009914147211 */ /* 0x000fc400078f20ff */
[----:B------:R-:W-:Y:S01]  /*0e90*/  IMAD R26, R0, UR13, R6 ;  /* 0x0000000d001a7c24 */ /* 0x000fe2000f8e0206 */
[----:B------:R-:W-:Y:S01]  /*0ea0*/  LOP3.LUT R16, R16, 0xffffffe0, RZ, 0xc0, !PT ;  /* 0xffffffe010107812 */ /* 0x000fe200078ec0ff */
[----:B------:R-:W-:Y:S01]  /*0eb0*/  IMAD R6, R12, UR10, RZ ;  /* 0x0000000a0c067c24 */ /* 0x000fe2000f8e02ff */
[----:B------:R-:W-:Y:S01]  /*0ec0*/  UMOV UR10, 0x400 ;  /* 0x00000400000a7882 */ /* 0x000fe20000000000 */
[----:B------:R-:W-:Y:S01]  /*0ed0*/  VIADD R13, R15, UR5 ;  /* 0x000000050f0d7c36 */ /* 0x000fe20008000000 */
[----:B-1----:R-:W-:Y:S01]  /*0ee0*/  ULEA UR4, UR27, UR10, 0x18 ;  /* 0x0000000a1b047291 */ /* 0x002fe2000f8ec03f */
[----:B------:R-:W-:Y:S01]  /*0ef0*/  IMAD R27, R0, UR11, R6 ;  /* 0x0000000b001b7c24 */ /* 0x000fe2000f8e0206 */
[----:B------:R-:W-:Y:S01]  /*0f00*/  ISETP.GE.AND P6, PT, R2, UR12, PT ;  /* 0x0000000c02007c0c */ /* 0x000fe2000bfc6270 */
[C---:B------:R-:W-:Y:S01]  /*0f10*/  VIADD R181, R106.reuse, 0x20 ;  /* 0x000000206ab57836 */ /* 0x040fe20000000000 */
[----:B------:R-:W-:Y:S02]  /*0f20*/  IADD3 R180, R106, 0x40, RZ ;  /* 0x000000406ab47810 */ /* 0x000fe40007ffe0ff */
[----:B------:R-:W-:Y:S01]  /*0f30*/  LEA R230, R230, UR4, 0x1 ;  /* 0x00000004e6e67c11 */ /* 0x000fe2000f8e08ff */
[----:B------:R-:W-:Y:S08]  /*0f40*/  @P2 BRA `(.L_x_607) ;  /* 0x0000000000942947 */ /* 0x000ff00003800000 */
        /* <DEDUP_REMOVED lines=37> */
.L_x_607:
[----:B------:R-:W-:Y:S05]  /*11a0*/  BSYNC B0 ;  /* 0x0000000000007941 */ /* 0x000fea0003800000 */
.L_x_606:
[----:B------:R-:W-:Y:S01]  /*11b0*/  SHF.R.S32.HI R19, RZ, 0x4, R20 ;  /* 0x00000004ff137819 */ /* 0x000fe20000011414 */
[----:B------:R-:W-:Y:S01]  /*11c0*/  BSSY B0, `(.L_x_608) ;  /* 0x000002c000007945 */ /* 0x000fe20003800000 */
[----:B------:R-:W-:Y:S01]  /*11d0*/  ISETP.GE.AND P5, PT, R2, UR12, PT ;  /* 0x0000000c02007c0c */ /* 0x000fe2000bfa6270 */
[----:B---3--:R-:W-:Y:S01]  /*11e0*/  IMAD.IADD R8, R153, 0x1, -R16 ;  /* 0x0000000199087824 */ /* 0x008fe200078e0a10 */
[----:B------:R-:W-:Y:S01]  /*11f0*/  LEA.HI R18, R20, R19, RZ, 0x1 ;  /* 0x0000001314127211 */ /* 0x000fe200078f08ff */
[----:B------:R-:W-:Y:S01]  /*1200*/  VIADD R9, R2, 0x60 ;  /* 0x0000006002097836 */ /* 0x000fe20000000000 */
[----:B------:R-:W-:Y:S09]  /*1210*/  @P1 BRA `(.L_x_609) ;  /* 0x0000000000981947 */ /* 0x000ff20003800000 */
[----:B------:R-:W-:Y:S01]  /*1220*/  ULDC UR5, c[0x0][0x2d0] ;  /* 0x0000b40000057ab9 */ /* 0x000fe20000000800 */
[----:B-1----:R-:W-:Y:S01]  /*1230*/  IADD3 R4, P1, R10, 0x20, RZ ;  /* 0x000000200a047810 */ /* 0x002fe20007f3e0ff */
        /* <DEDUP_REMOVED lines=36> */
.L_x_609:
[----:B------:R-:W-:Y:S05]  /*1480*/  BSYNC B0 ;  /* 0x0000000000007941 */ /* 0x000fea0003800000 */
.L_x_608:
[----:B------:R-:W-:Y:S01]  /*1490*/  LOP3.LUT R2, R18, 0xfffffffe, RZ, 0xc0, !PT ;  /* 0xfffffffe12027812 */ /* 0x000fe200078ec0ff */
[----:B------:R-:W-:Y:S01]  /*14a0*/  BSSY B0, `(.L_x_610) ;  /* 0x000002e000007945 */ /* 0x000fe20003800000 */
[----:B------:R-:W-:Y:S02]  /*14b0*/  SHF.R.S32.HI R0, RZ, 0x1f, R8 ;  /* 0x0000001fff007819 */ /* 0x000fe40000011408 */
[----:B------:R-:W-:Y:S01]  /*14c0*/  ISETP.GE.AND P4, PT, R9, UR14, PT ;  /* 0x0000000e09007c0c */ /* 0x000fe2000bf86270 */
[----:B------:R-:W-:Y:S01]  /*14d0*/  IMAD.IADD R22, R19, 0x1, -R2 ;  /* 0x0000000113167824 */ /* 0x000fe200078e0a02 */
[----:B------:R-:W-:Y:S02]  /*14e0*/  LEA.HI R21, R0, R8, RZ, 0x2 ;  /* 0x0000000800157211 */ /* 0x000fe400078f10ff */
[----:B------:R-:W-:Y:S02]  /*14f0*/  LOP3.LUT R18, R20, 0xfffffff0, RZ, 0xc0, !PT ;  /* 0xfffffff014127812 */ /* 0x000fe400078ec0ff */
[----:B------:R-:W-:Y:S01]  /*1500*/  LOP3.LUT R19, R28, 0xfffffff8, RZ, 0xc0, !PT ;  /* 0xfffffff81c137812 */ /* 0x000fe200078ec0ff */
[----:B------:R-:W-:Y:S06]  /*1510*/  @P0 BRA `(.L_x_611) ;  /* 0x0000000000980947 */ /* 0x000fec0003800000 */
        /* <DEDUP_REMOVED lines=38> */
.L_x_611:
[----:B------:R-:W-:Y:S05]  /*1780*/  BSYNC B0 ;  /* 0x0000000000007941 */ /* 0x000fea0003800000 */
.L_x_610:
        /* <DEDUP_REMOVED lines=40> */
.L_x_613:
[----:B------:R-:W-:Y:S05]  /*1a10*/  BSYNC B0 ;  /* 0x0000000000007941 */ /* 0x000fea0003800000 */
.L_x_612:
[----:B------:R-:W-:Y:S01]  /*1a20*/  IMAD.IADD R187, R33, 0x1, R26 ;  /* 0x0000000121bb7824 */ /* 0x000fe200078e021a */
[----:B------:R-:W-:Y:S01]  /*1a30*/  USHF.L.U32 UR26, UR8, 0x6, URZ ;  /* 0x00000006081a7899 */ /* 0x000fe2000800063f */
[----:B------:R-:W-:Y:S01]  /*1a40*/  IMAD.MOV.U32 R186, RZ, RZ, R32 ;  /* 0x000000ffffba7224 */ /* 0x000fe200078e0020 */
[----:B------:R-:W-:Y:S01]  /*1a50*/  USHF.L.U64.HI UR25, UR8, 0x6, UR9 ;  /* 0x0000000608197899 */ /* 0x000fe20008010209 */
[C---:B------:R-:W-:Y:S01]  /*1a60*/  IMAD.IADD R8, R153.reuse, 0x1, -R18 ;  /* 0x0000000199087824 */ /* 0x040fe200078e0a12 */
[----:B------:R-:W-:Y:S01]  /*1a70*/  USHF.R.S32.HI UR28, URZ, 0x1f, UR18 ;  /* 0x0000001f3f1c7899 */ /* 0x000fe20008011412 */
[----:B------:R-:W-:Y:S01]  /*1a80*/  IMAD.IADD R10, R153, 0x1, -R19 ;  /* 0x00000001990a7824 */ /* 0x000fe200078e0a13 */
[----:B------:R2:W-:Y:S01]  /*1a90*/  STL.64 [R1+0x38], R186 ;  /* 0x000038ba01007387 */ /* 0x0005e20000100a00 */
[----:B------:R-:W-:Y:S01]  /*1aa0*/  UIMAD UR5, UR25, UR18, URZ ;  /* 0x00000012190572a4 */ /* 0x000fe2000f8e023f */
[----:B------:R-:W-:Y:S01]  /*1ab0*/  LEA.HI R0, R8, R8, RZ, 0x1 ;  /* 0x0000000808007211 */ /* 0x000fe200078f08ff */
[----:B------:R-:W-:Y:S01]  /*1ac0*/  IMAD.U32 R155, RZ, RZ, UR26 ;  /* 0x0000001aff9b7e24 */ /* 0x000fe2000f8e00ff */
[----:B-1-3--:R-:W-:Y:S01]  /*1ad0*/  SHF.R.S32.HI R3, RZ, 0x1f, R8 ;  /* 0x0000001fff037819 */ /* 0x00afe20000011408 */
[----:B------:R-:W-:Y:S01]  /*1ae0*/  UIMAD UR5, UR28, UR26, UR5 ;  /* 0x0000001a1c0572a4 */ /* 0x000fe2000f8e0205 */
[--C-:B----4-:R-:W-:Y:S01]  /*1af0*/  SHF.R.S32.HI R4, RZ, 0x1, R0.reuse ;  /* 0x00000001ff047819 */ /* 0x110fe20000011400 */
[----:B------:R-:W-:Y:S01]  /*1b00*/  BSSY B0, `(.L_x_614) ;  /* 0x0000031000007945 */ /* 0x000fe20003800000 */
[----:B------:R-:W-:-:S02]  /*1b10*/  SHF.R.S32.HI R2, RZ, 0x1f, R0 ;  /* 0x0000001fff027819 */ /* 0x000fc40000011400 */
[----:B------:R-:W-:Y:S02]  /*1b20*/  LOP3.LUT R7, R0, 0x7fffffe, RZ, 0xc0, !PT ;  /* 0x07fffffe00077812 */ /* 0x000fe400078ec0ff */
[----:B------:R-:W-:Y:S02]  /*1b30*/  LEA.HI R9, R10, R10, RZ, 0x1 ;  /* 0x0000000a0a097211 */ /* 0x000fe400078f08ff */
[----:B------:R-:W-:Y:S01]  /*1b40*/  LEA.HI R0, R2, R4, RZ, 0x2 ;  /* 0x0000000402007211 */ /* 0x000fe200078f10ff */
[----:B------:R-:W-:Y:S01]  /*1b50*/  IMAD.IADD R152, R8, 0x1, -R7 ;  /* 0x0000000108987824 */ /* 0x000fe200078e0a07 */
[----:B------:R-:W-:Y:S01]  /*1b60*/  LEA.HI R13, R3, R8, RZ, 0x3 ;  /* 0x00000008030d7211 */ /* 0x000fe200078f18ff */
[----:B------:R-:W-:Y:S01]  /*1b70*/  IMAD.WIDE.U32 R2, R155, UR18, R186 ;  /* 0x000000129b027c25 */ /* 0x000fe2000f8e00ba */
[----:B------:R-:W-:Y:S02]  /*1b80*/  LOP3.LUT R6, R9, 0x7fffffe, RZ, 0xc0, !PT ;  /* 0x07fffffe09067812 */ /* 0x000fe400078ec0ff */
[----:B------:R-:W-:Y:S01]  /*1b90*/  LOP3.LUT R0, R0, 0xfffffffc, RZ, 0xc0, !PT ;  /* 0xfffffffc00007812 */ /* 0x000fe200078ec0ff */
[----:B------:R-:W-:Y:S01]  /*1ba0*/  VIADD R8, R3, UR5 ;  /* 0x0000000503087c36 */ /* 0x000fe20008000000 */
[----:B------:R-:W-:Y:S01]  /*1bb0*/  LEA R11, R24, UR21, 0x4 ;  /* 0x00000015180b7c11 */ /* 0x000fe2000f8e20ff */
[----:B------:R-:W-:Y:S01]  /*1bc0*/  IMAD.IADD R12, R10, 0x1, -R6 ;  /* 0x000000010a0c7824 */ /* 0x000fe200078e0a06 */
[----:B------:R-:W-:Y:S01]  /*1bd0*/  SHF.R.S32.HI R5, RZ, 0x2, R21 ;  /* 0x00000002ff057819 */ /* 0x000fe20000011415 */
[----:B------:R-:W-:Y:S01]  /*1be0*/  IMAD.IADD R15, R4, 0x1, -R0 ;  /* 0x00000001040f7824 */ /* 0x000fe200078e0a00 */
[----:B------:R-:W-:-:S02]  /*1bf0*/  ISETP.GE.AND P0, PT, R23, UR12, PT ;  /* 0x0000000c17007c0c */ /* 0x000fc4000bf06270 */
[----:B------:R-:W-:Y:S01]  /*1c00*/  IADD3 R14, R11, 0x1, R5 ;  /* 0x000000010b0e7810 */ /* 0x000fe20007ffe005 */
[----:B--2---:R-:W-:Y:S10]  /*1c10*/  @P6 BRA `(.L_x_615) ;  /* 0x00000000007c6947 */ /* 0x004ff40003800000 */
        /* <DEDUP_REMOVED lines=31> */
.L_x_615:
[----:B------:R-:W-:Y:S05]  /*1e10*/  BSYNC B0 ;  /* 0x0000000000007941 */ /* 0x000fea0003800000 */
.L_x_614:
        /* <DEDUP_REMOVED lines=9> */
[----:B--2---:R-:W-:Y:S02]  /*1eb0*/  IADD3.X R6, R8, UR5, RZ, P0, !PT ;  /* 0x0000000508067c10 */ /* 0x004fe400087fe4ff */
[----:B------:R-:W-:-:S07]  /*1ec0*/  ISETP.GE.AND P0, PT, R180, UR10, PT ;  /* 0x0000000ab4007c0c */ /* 0x000fce000bf06270 */
[----:B-1----:R-:W1:Y:S01]  /*1ed0*/  @!P3 LDC.64 R4, c[0x0][0x218] ;  /* 0x00008600ff04bb82 */ /* 0x002e620000000a00 */
[----:B------:R3:W-:Y:S07]  /*1ee0*/  @P3 STS.128 [R230+0x6800], RZ ;  /* 0x006800ffe6003388 */ /* 0x0007ee0000000c00 */
[----:B------:R-:W2:Y:S01]  /*1ef0*/  @!P2 LDC.64 R10, c[0x0][0x218] ;  /* 0x00008600ff0aab82 */ /* 0x000ea20000000a00 */
        /* <DEDUP_REMOVED lines=22> */
.L_x_617:
[----:B------:R-:W-:Y:S05]  /*2060*/  BSYNC B0 ;  /* 0x0000000000007941 */ /* 0x000fea0003800000 */
.L_x_616:
[----:B------:R-:W0:Y:S01]  /*2070*/  LDGDEPBAR ;  /* 0x00000000000079af */ /* 0x000e220000000000 */
[----:B------:R-:W-:Y:S01]  /*2080*/  IMAD.SHL.U32 R0, R9, 0x40, RZ ;  /* 0x0000004009007824 */ /* 0x000fe200078e00ff */
[----:B------:R-:W-:Y:S01]  /*2090*/  IADD3 R11, R31, R27, RZ ;  /* 0x0000001b1f0b7210 */ /* 0x000fe20007ffe0ff */
[----:B---34-:R-:W-:Y:S01]  /*20a0*/  IMAD.SHL.U32 R3, R13, 0x20, RZ ;  /* 0x000000200d037824 */ /* 0x018fe200078e00ff */
[----:B------:R-:W-:Y:S01]  /*20b0*/  MOV R10, R30 ;  /* 0x0000001e000a7202 */ /* 0x000fe20000000f00 */
[----:B------:R-:W-:Y:S01]  /*20c0*/  IMAD.SHL.U32 R2, R15, 0x40, RZ ;  /* 0x000000400f027824 */ /* 0x000fe200078e00ff */
[----:B------:R-:W-:Y:S01]  /*20d0*/  LOP3.LUT R0, R0, 0xc0, RZ, 0xc0, !PT ;  /* 0x000000c000007812 */ /* 0x000fe200078ec0ff */
[----:B-12---:R-:W-:Y:S01]  /*20e0*/  IMAD.SHL.U32 R5, R25, 0x8, RZ ;  /* 0x0000000819057824 */ /* 0x006fe200078e00ff */
[----:B------:R-:W-:Y:S01]  /*20f0*/  LOP3.LUT R105, R3, 0xffffff00, RZ, 0xc0, !PT ;  /* 0xffffff0003697812 */ /* 0x000fe200078ec0ff */
[----:B------:R-:W-:Y:S01]  /*2100*/  IMAD.SHL.U32 R4, R22, 0x8, RZ ;  /* 0x0000000816047824 */ /* 0x000fe200078e00ff */
[----:B------:R-:W-:Y:S01]  /*2110*/  LOP3.LUT R2, R2, 0xc0, RZ, 0xc0, !PT ;  /* 0x000000c002027812 */ /* 0x000fe200078ec0ff */
[----:B------:R1:W-:Y:S01]  /*2120*/  STL.64 [R1], R10 ;  /* 0x0000000a01007387 */ /* 0x0003e20000100a00 */
[----:B------:R-:W-:Y:S01]  /*2130*/  LOP3.LUT R3, R0, 0x8, R5, 0xf8, !PT ;  /* 0x0000000800037812 */ /* 0x000fe200078ef805 */
[----:B------:R-:W-:Y:S01]  /*2140*/  USHF.L.U64.HI UR21, UR6, 0x6, UR7 ;  /* 0x0000000606157899 */ /* 0x000fe20008010207 */
[----:B------:R-:W-:Y:S01]  /*2150*/  SHF.R.U32.HI R0, RZ, 0x3, R0 ;  /* 0x00000003ff007819 */ /* 0x000fe20000011600 */
[----:B------:R-:W-:Y:S01]  /*2160*/  USHF.L.U32 UR27, UR6, 0x6, URZ ;  /* 0x00000006061b7899 */ /* 0x000fe2000800063f */
[----:B------:R-:W-:Y:S01]  /*2170*/  LOP3.LUT R6, R2, 0x8, R4, 0xf8, !PT ;  /* 0x0000000802067812 */ /* 0x000fe200078ef804 */
[----:B------:R-:W-:Y:S01]  /*2180*/  IMAD R4, R24, 0x200, R105 ;  /* 0x0000020018047824 */ /* 0x000fe200078e0269 */
[----:B------:R-:W-:Y:S01]  /*2190*/  SHF.R.U32.HI R5, RZ, 0x3, R2 ;  /* 0x00000003ff057819 */ /* 0x000fe20000011602 */
[----:B------:R-:W-:Y:S01]  /*21a0*/  UIMAD UR10, UR21, UR18, URZ ;  /* 0x00000012150a72a4 */ /* 0x000fe2000f8e023f */
[----:B------:R-:W-:Y:S01]  /*21b0*/  LOP3.LUT R2, R3, R0, RZ, 0x3c, !PT ;  /* 0x0000000003027212 */ /* 0x000fe200078e3cff */
[----:B------:R-:W-:Y:S01]  /*21c0*/  IMAD.U32 R0, RZ, RZ, UR24 ;  /* 0x00000018ff007e24 */ /* 0x000fe2000f8e00ff */
[----:B------:R-:W-:Y:S01]  /*21d0*/  LEA R7, R22, R12, 0x3 ;  /* 0x0000000c16077211 */ /* 0x000fe200078e18ff */
[----:B------:R-:W-:Y:S01]  /*21e0*/  UIMAD UR10, UR28, UR27, UR10 ;  /* 0x0000001b1c0a72a4 */ /* 0x000fe2000f8e020a */
[----:B------:R-:W-:-:S04]  /*21f0*/  DEPBAR.LE SB0, 0x0 ;  /* 0x000080000000791a */ /* 0x000fc80000000000 */
[----:B------:R-:W-:Y:S01]  /*2200*/  BAR.SYNC.DEFER_BLOCKING 0x0 ;  /* 0x0000000000007b1d */ /* 0x000fe20000010000 */
[----:B------:R-:W-:Y:S02]  /*2210*/  LOP3.LUT R154, R6, R5, RZ, 0x3c, !PT ;  /* 0x00000005069a7212 */ /* 0x000fe400078e3cff */
[----:B------:R-:W-:Y:S02]  /*2220*/  LEA R3, R152, R4, 0x5 ;  /* 0x0000000498037211 */ /* 0x000fe400078e28ff */
[----:B------:R-:W-:Y:S01]  /*2230*/  IADD3 R4, R0, -UR17, R14 ;  /* 0x8000001100047c10 */ /* 0x000fe2000fffe00e */
[----:B------:R-:W-:Y:S01]  /*2240*/  IMAD.U32 R0, R7, 0x20, R2 ;  /* 0x0000002007007824 */ /* 0x000fe200078e0002 */
[----:B------:R-:W-:Y:S01]  /*2250*/  BSSY B0, `(.L_x_618) ;  /* 0x000002d000007945 */ /* 0x000fe20003800000 */
[----:B------:R-:W-:Y:S01]  /*2260*/  IMAD.IADD R2, R154, 0x1, R3 ;  /* 0x000000019a027824 */ /* 0x000fe200078e0203 */
[----:B------:R-:W-:Y:S01]  /*2270*/  ISETP.GE.AND P0, PT, R23, UR12, PT ;  /* 0x0000000c17007c0c */ /* 0x000fe2000bf06270 */
[----:B------:R-:W-:-:S02]  /*2280*/  IMAD.U32 R3, RZ, RZ, UR18 ;  /* 0x00000012ff037e24 */ /* 0x000fc4000f8e00ff */
[----:B------:R-:W-:Y:S01]  /*2290*/  VIADD R104, R4, UR20 ;  /* 0x0000001404687c36 */ /* 0x000fe20008000000 */
[----:B------:R-:W-:Y:S01]  /*22a0*/  LEA R228, R2, UR4, 0x1 ;  /* 0x0000000402e47c11 */ /* 0x000fe2000f8e08ff */
[----:B------:R-:W-:-:S04]  /*22b0*/  IMAD.WIDE.U32 R2, R3, UR27, R10 ;  /* 0x0000001b03027c25 */ /* 0x000fc8000f8e000a */
        /* <DEDUP_REMOVED lines=38> */
.L_x_619:
[----:B------:R-:W-:Y:S05]  /*2520*/  BSYNC B0 ;  /* 0x0000000000007941 */ /* 0x000fea0003800000 */
.L_x_618:
        /* <DEDUP_REMOVED lines=12> */
[----:B---3--:R-:W-:Y:S02]  /*25f0*/  IADD3.X R6, R8, UR12, RZ, P0, !PT ;  /* 0x0000000c08067c10 */ /* 0x008fe400087fe4ff */
        /* <DEDUP_REMOVED lines=26> */
.L_x_621:
[----:B------:R-:W-:Y:S05]  /*27a0*/  BSYNC B0 ;  /* 0x0000000000007941 */ /* 0x000fea0003800000 */
.L_x_620:
[----:B------:R-:W-:Y:S01]  /*27b0*/  LDSM.16.M88.4 R28, [R225+0x6000] ;  /* 0x00600000e11c783b */ /* 0x000fe20000000200 */
[----:B-1-3--:R-:W-:Y:S01]  /*27c0*/  IMAD.MOV.U32 R2, RZ, RZ, 0x10 ;  /* 0x00000010ff027424 */ /* 0x00afe200078e00ff */
[----:B------:R-:W-:Y:S01]  /*27d0*/  LOP3.LUT P0, RZ, R9, 0x2, RZ, 0xc0, !PT ;  /* 0x0000000209ff7812 */ /* 0x000fe2000780c0ff */
[----:B------:R-:W-:Y:S01]  /*27e0*/  ULDC UR28, c[0x0][0x39c] ;  /* 0x0000e700001c7ab9 */ /* 0x000fe20000000800 */
[----:B------:R-:W1:Y:S01]  /*27f0*/  LDSM.16.M88.4 R20, [R228+0x1000] ;  /* 0x00100000e414783b */ /* 0x000e620000000200 */
[----:B------:R-:W-:Y:S01]  /*2800*/  LOP3.LUT P1, RZ, R15, 0x2, RZ, 0xc0, !PT ;  /* 0x000000020fff7812 */ /* 0x000fe2000782c0ff */
[----:B------:R-:W-:Y:S01]  /*2810*/  UISETP.GE.AND UP0, UPT, UR19, 0x2, UPT ;  /* 0x000000021300788c */ /* 0x000fe2000bf06270 */
[C---:B------:R-:W-:Y:S01]  /*2820*/  SEL R0, R2.reuse, 0xfffffff0, !P0 ;  /* 0xfffffff002007807 */ /* 0x040fe20004000000 */
[----:B------:R-:W3:Y:S01]  /*2830*/  LDSM.16.M88.4 R24, [R228] ;  /* 0x00000000e418783b */ /* 0x000ee20000000200 */
[----:B------:R-:W-:-:S03]  /*2840*/  SEL R2, R2, 0xfffffff0, !P1 ;  /* 0xfffffff002027807 */ /* 0x000fc60004800000 */
[----:B------:R-:W-:Y:S01]  /*2850*/  IMAD R227, R0, 0x2, R225 ;  /* 0x0000000200e37824 */ /* 0x000fe200078e02e1 */
[----:B--2---:R-:W-:Y:S01]  /*2860*/  LDSM.16.M88.4 R4, [R228+0x3000] ;  /* 0x00300000e404783b */ /* 0x004fe20000000200 */
[----:B------:R-:W-:-:S03]  /*2870*/  IMAD R229, R2, 0x2, R228 ;  /* 0x0000000202e57824 */ /* 0x000fc600078e02e4 */
[----:B------:R-:W-:Y:S04]  /*2880*/  LDSM.16.M88.4 R44, [R227+0x6000] ;  /* 0x00600000e32c783b */ /* 0x000fe80000000200 */
[----:B------:R-:W2:Y:S04]  /*2890*/  LDSM.16.M88.4 R8, [R229+0x1000] ;  /* 0x00100000e508783b */ /* 0x000ea80000000200 */
[----:B------:R-:W5:Y:S04]  /*28a0*/  LDSM.16.M88.4 R12, [R229] ;  /* 0x00000000e50c783b */ /* 0x000f680000000200 */
[----:B------:R-:W-:Y:S04]  /*28b0*/  LDSM.16.M88.4 R60, [R225+0x7000] ;  /* 0x00700000e13c783b */ /* 0x000fe80000000200 */
[----:B------:R-:W-:Y:S04]  /*28c0*/  LDSM.16.M88.4 R16, [R228+0x2000] ;  /* 0x00200000e410783b */ /* 0x000fe80000000200 */
[----:B------:R-:W4:Y:S04]  /*28d0*/  LDSM.16.M88.4 R36, [R225+0x6400] ;  /* 0x00640000e124783b */ /* 0x000f280000000200 */
[----:B------:R-:W-:Y:S01]  /*28e0*/  LDSM.16.M88.4 R76, [R227+0x7000] ;  /* 0x00700000e34c783b */ /* 0x000fe20000000200 */
[-C--:B-1----:R-:W-:Y:S03]  /*28f0*/  HMMA.16816.F32 R40, R20, R28.reuse, RZ ;  /* 0x0000001c1428723c */ /* 0x082fe600000018ff */
[----:B------:R-:W-:Y:S04]  /*2900*/  LDSM.16.M88.4 R48, [R225+0x6800] ;  /* 0x00680000e130783b */ /* 0x000fe80000000200 */
[----:B------:R-:W-:Y:S01]  /*2910*/  LDSM.16.M88.4 R52, [R225+0x6c00] ;  /* 0x006c0000e134783b */ /* 0x000fe20000000200 */
[----:B---3--:R-:W-:Y:S03]  /*2920*/  HMMA.16816.F32 R32, R24, R28, RZ ;  /* 0x0000001c1820723c */ /* 0x008fe600000018ff */
[----:B------:R-:W-:Y:S03]  /*2930*/  LDSM.16.M88.4 R68, [R225+0x8000] ;  /* 0x00800000e144783b */ /* 0x000fe60000000200 */
[----:B------:R-:W-:Y:S01]  /*2940*/  HMMA.16816.F32 R88, R20, R30, RZ ;  /* 0x0000001e1458723c */ /* 0x000fe200000018ff */
[----:B------:R-:W-:Y:S04]  /*2950*/  LDSM.16.M88.4 R72, [R227+0x6400] ;  /* 0x00640000e348783b */ /* 0x000fe80000000200 */
[----:B------:R-:W-:Y:S04]  /*2960*/  LDSM.16.M88.4 R64, [R227+0x6800] ;  /* 0x00680000e340783b */ /* 0x000fe80000000200 */
[----:B------:R-:W-:Y:S01]  /*2970*/  LDSM.16.M88.4 R124, [R227+0x6c00] ;  /* 0x006c0000e37c783b */ /* 0x000fe20000000200 */
[-C--:B--2---:R-:W-:Y:S03]  /*2980*/  HMMA.16816.F32 R56, R8, R44.reuse, R40 ;  /* 0x0000002c0838723c */ /* 0x084fe60000001828 */
[----:B------:R-:W0:Y:S05]  /*2990*/  LDGDEPBAR ;  /* 0x00000000000079af */ /* 0x000e2a0000000000 */
[----:B-----5:R-:W-:Y:S01]  /*29a0*/  HMMA.16816.F32 R40, R12, R44, R32 ;  /* 0x0000002c0c28723c */ /* 0x020fe20000001820 */
[----:B------:R-:W1:Y:S05]  /*29b0*/  LDSM.16.M88.4 R32, [R229+0x2000] ;  /* 0x00200000e520783b */ /* 0x000e6a0000000200 */
[C---:B----4-:R-:W-:Y:S06]  /*29c0*/  HMMA.16816.F32 R92, R20.reuse, R36, RZ ;  /* 0x00000024145c723c */ /* 0x050fec00000018ff */
[----:B------:R-:W-:Y:S06]  /*29d0*/  HMMA.16816.F32 R120, R20, R38, RZ ;  /* 0x000000261478723c */ /* 0x000fec00000018ff */
[----:B------:R-:W-:Y:S06]  /*29e0*/  HMMA.16816.F32 R96, R4, R60, R56 ;  /* 0x0000003c0460723c */ /* 0x000fec0000001838 */
[----:B------:R-:W-:Y:S01]  /*29f0*/  HMMA.16816.F32 R56, R24, R30, RZ ;  /* 0x0000001e1838723c */ /* 0x000fe200000018ff */
[----:B------:R-:W-:Y:S05]  /*2a00*/  LDSM.16.M88.4 R28, [R228+0x4000] ;  /* 0x00400000e41c783b */ /* 0x000fea0000000200 */
[----:B------:R-:W-:Y:S01]  /*2a10*/  HMMA.16816.F32 R80, R16, R60, R40 ;  /* 0x0000003c1050723c */ /* 0x000fe20000001828 */
[----:B------:R-:W2:Y:S05]  /*2a20*/  LDSM.16.M88.4 R40, [R229+0x3000] ;  /* 0x00300000e528783b */ /* 0x000eaa0000000200 */
[C---:B------:R-:W-:Y:S06]  /*2a30*/  HMMA.16816.F32 R128, R24.reuse, R36, RZ ;  /* 0x000000241880723c */ /* 0x040fec00000018ff */
[----:B------:R-:W-:Y:S01]  /*2a40*/  HMMA.16816.F32 R144, R24, R38, RZ ;  /* 0x000000261890723c */ /* 0x000fe200000018ff */
[----:B------:R-:W3:Y:S05]  /*2a50*/  LDSM.16.M88.4 R36, [R228+0x5000] ;  /* 0x00500000e424783b */ /* 0x000eea0000000200 */
[----:B------:R-:W-:Y:S01]  /*2a60*/  HMMA.16816.F32 R84, R12, R46, R56 ;  /* 0x0000002e0c54723c */ /* 0x000fe20000001838 */
[----:B------:R-:W-:Y:S05]  /*2a70*/  LDSM.16.M88.4 R56, [R227+0x8000] ;  /* 0x00800000e338783b */ /* 0x000fea0000000200 */
[----:B-1----:R-:W-:Y:S06]  /*2a80*/  HMMA.16816.F32 R80, R32, R76, R80 ;  /* 0x0000004c2050723c */ /* 0x002fec0000001850 */
[----:B------:R-:W-:Y:S06]  /*2a90*/  HMMA.16816.F32 R44, R8, R46, R88 ;  /* 0x0000002e082c723c */ /* 0x000fec0000001858 */
[C---:B------:R-:W-:Y:S06]  /*2aa0*/  HMMA.16816.F32 R116, R20.reuse, R48, RZ ;  /* 0x000000301474723c */ /* 0x040fec00000018ff */
[C---:B------:R-:W-:Y:S06]  /*2ab0*/  HMMA.16816.F32 R108, R20.reuse, R52, RZ ;  /* 0x00000034146c723c */ /* 0x040fec00000018ff */
[C---:B------:R-:W-:Y:S06]  /*2ac0*/  HMMA.16816.F32 R112, R20.reuse, R50, RZ ;  /* 0x000000321470723c */ /* 0x040fec00000018ff */
[----:B------:R-:W-:Y:S01]  /*2ad0*/  HMMA.16816.F32 R100, R20, R54, RZ ;  /* 0x000000361464723c */ /* 0x000fe200000018ff */
[----:B------:R-:W1:Y:S05]  /*2ae0*/  LDSM.16.M88.4 R20, [R229+0x4000] ;  /* 0x00400000e514783b */ /* 0x000e6a0000000200 */
[C---:B------:R-:W-:Y:S06]  /*2af0*/  HMMA.16816.F32 R136, R24.reuse, R48, RZ ;  /* 0x000000301888723c */ /* 0x040fec00000018ff */
[C---:B------:R-:W-:Y:S06]  /*2b00*/  HMMA.16816.F32 R140, R24.reuse, R50, RZ ;  /* 0x00000032188c723c */ /* 0x040fec00000018ff */
[C---:B------:R-:W-:Y:S06]  /*2b10*/  HMMA.16816.F32 R132, R24.reuse, R52, RZ ;  /* 0x000000341884723c */ /* 0x040fec00000018ff */
[----:B------:R-:W-:Y:S01]  /*2b20*/  HMMA.16816.F32 R148, R24, R54, RZ ;  /* 0x000000361894723c */ /* 0x000fe200000018ff */
[----:B------:R-:W4:Y:S04]  /*2b30*/  LDSM.16.M88.4 R52, [R225+0x7400] ;  /* 0x00740000e134783b */ /* 0x000f280000000200 */
[----:B------:R-:W5:Y:S01]  /*2b40*/  LDSM.16.M88.4 R24, [R229+0x5000] ;  /* 0x00500000e518783b */ /* 0x000f620000000200 */
[----:B--2---:R-:W-:Y:S06]  /*2b50*/  HMMA.16816.F32 R48, R40, R76, R96 ;  /* 0x0000004c2830723c */ /* 0x004fec0000001860 */
[----:B------:R-:W-:Y:S06]  /*2b60*/  HMMA.16816.F32 R88, R16, R62, R84 ;  /* 0x0000003e1058723c */ /* 0x000fec0000001854 */
[----:B------:R-:W-:Y:S06]  /*2b70*/  HMMA.16816.F32 R84, R28, R68, R80 ;  /* 0x000000441c54723c */ /* 0x000fec0000001850 */
[----:B------:R-:W-:Y:S01]  /*2b80*/  HMMA.16816.F32 R80, R4, R62, R44 ;  /* 0x0000003e0450723c */ /* 0x000fe2000000182c */
[----:B------:R-:W2:Y:S05]  /*2b90*/  LDSM.16.M88.4 R44, [R227+0x7400] ;  /* 0x00740000e32c783b */ /* 0x000eaa0000000200 */
[C---:B------:R-:W-:Y:S06]  /*2ba0*/  HMMA.16816.F32 R96, R8.reuse, R72, R92 ;  /* 0x000000480860723c */ /* 0x040fec000000185c */
[C---:B------:R-:W-:Y:S06]  /*2bb0*/  HMMA.16816.F32 R116, R8.reuse, R64, R116 ;  /* 0x000000400874723c */ /* 0x040fec0000001874 */
[C---:B------:R-:W-:Y:S06]  /*2bc0*/  HMMA.16816.F32 R108, R8.reuse, R124, R108 ;  /* 0x0000007c086c723c */ /* 0x040fec000000186c */
[C---:B------:R-:W-:Y:S06]  /*2bd0*/  HMMA.16816.F32 R120, R8.reuse, R74, R120 ;  /* 0x0000004a0878723c */ /* 0x040fec0000001878 */
[C---:B------:R-:W-:Y:S06]  /*2be0*/  HMMA.16816.F32 R112, R8.reuse, R66, R112 ;  /* 0x000000420870723c */ /* 0x040fec0000001870 */
[----:B------:R-:W-:Y:S06]  /*2bf0*/  HMMA.16816.F32 R100, R8, R126, R100 ;  /* 0x0000007e0864723c */ /* 0x000fec0000001864 */
[----:B------:R-:W-:Y:S06]  /*2c00*/  HMMA.16816.F32 R8, R12, R72, R128 ;  /* 0x000000480c08723c */ /* 0x000fec0000001880 */
[----:B---3--:R-:W-:Y:S06]  /*2c10*/  HMMA.16816.F32 R48, R36, R68, R48 ;  /* 0x000000442430723c */ /* 0x008fec0000001830 */
[-C--:B------:R-:W-:Y:S06]  /*2c20*/  HMMA.16816.F32 R60, R32, R78.reuse, R88 ;  /* 0x0000004e203c723c */ /* 0x080fec0000001858 */
[----:B------:R-:W-:Y:S06]  /*2c30*/  HMMA.16816.F32 R76, R40, R78, R80 ;  /* 0x0000004e284c723c */ /* 0x000fec0000001850 */
[----:B-1----:R-:W-:Y:S06]  /*2c40*/  HMMA.16816.F32 R84, R20, R56, R84 ;  /* 0x000000381454723c */ /* 0x002fec0000001854 */
[C---:B------:R-:W-:Y:S06]  /*2c50*/  HMMA.16816.F32 R136, R12.reuse, R64, R136 ;  /* 0x000000400c88723c */ /* 0x040fec0000001888 */
[----:B------:R-:W-:Y:S06]  /*2c60*/  HMMA.16816.F32 R140, R12, R66, R140 ;  /* 0x000000420c8c723c */ /* 0x000fec000000188c */
[----:B----4-:R-:W-:Y:S06]  /*2c70*/  HMMA.16816.F32 R64, R16, R52, R8 ;  /* 0x000000341040723c */ /* 0x010fec0000001808 */
[----:B-----5:R-:W-:Y:S01]  /*2c80*/  HMMA.16816.F32 R80, R24, R56, R48 ;  /* 0x000000381850723c */ /* 0x020fe20000001830 */
[----:B------:R-:W1:Y:S01]  /*2c90*/  LDSM.16.M88.4 R48, [R225+0x8400] ;  /* 0x00840000e130783b */ /* 0x000e620000000200 */
[----:B------:R-:W-:-:S04]  /*2ca0*/  FMUL.FTZ R0, R84, UR28 ;  /* 0x0000001c54007c20 */ /* 0x000fc80008410000 */
[----:B------:R-:W-:Y:S01]  /*2cb0*/  HMMA.16816.F32 R8, R4, R52, R96 ;  /* 0x000000340408723c */ /* 0x000fe20000001860 */
[----:B------:R3:W-:Y:S05]  /*2cc0*/  MUFU.TANH R178, R0 ;  /* 0x0000000000b27308 */ /* 0x0007ea0000002400 */
[-C--:B------:R-:W-:Y:S06]  /*2cd0*/  HMMA.16816.F32 R60, R28, R70.reuse, R60 ;  /* 0x000000461c3c723c */ /* 0x080fec000000183c */
[----:B------:R-:W-:Y:S06]  /*2ce0*/  HMMA.16816.F32 R68, R36, R70, R76 ;  /* 0x000000462444723c */ /* 0x000fec000000184c */
[----:B------:R-:W-:Y:S01]  /*2cf0*/  HMMA.16816.F32 R92, R12, R74, R144 ;  /* 0x0000004a0c5c723c */ /* 0x000fe20000001890 */
[----:B---3--:R-:W-:-:S04]  /*2d00*/  FMUL.FTZ R0, R85, UR28 ;  /* 0x0000001c55007c20 */ /* 0x008fc80008410000 */
[----:B------:R3:W4:Y:S01]  /*2d10*/  MUFU.TANH R160, R0 ;  /* 0x0000000000a07308 */ /* 0x0007220000002400 */
[-C--:B--2---:R-:W-:Y:S06]  /*2d20*/  HMMA.16816.F32 R72, R32, R44.reuse, R64 ;  /* 0x0000002c2048723c */ /* 0x084fec0000001840 */
[----:B------:R-:W-:Y:S01]  /*2d30*/  HMMA.16816.F32 R64, R40, R44, R8 ;  /* 0x0000002c2840723c */ /* 0x000fe20000001808 */
[----:B------:R-:W2:Y:S05]  /*2d40*/  LDSM.16.M88.4 R8, [R227+0x8400] ;  /* 0x00840000e308783b */ /* 0x000eaa0000000200 */
[----:B------:R-:W-:Y:S01]  /*2d50*/  HMMA.16816.F32 R76, R20, R58, R60 ;  /* 0x0000003a144c723c */ /* 0x000fe2000000183c */
[----:B------:R-:W5:Y:S01]  /*2d60*/  LDSM.16.M88.4 R60, [R225+0x7800] ;  /* 0x00780000e13c783b */ /* 0x000f620000000200 */
[----:B---3--:R-:W-:-:S04]  /*2d70*/  FMUL.FTZ R0, R86, UR28 ;  /* 0x0000001c56007c20 */ /* 0x008fc80008410000 */
[----:B------:R-:W-:Y:S01]  /*2d80*/  HMMA.16816.F32 R88, R24, R58, R68 ;  /* 0x0000003a1858723c */ /* 0x000fe20000001844 */
[----:B------:R3:W-:Y:S05]  /*2d90*/  MUFU.TANH R167, R0 ;  /* 0x0000000000a77308 */ /* 0x0007ea0000002400 */
[----:B------:R-:W-:Y:S06]  /*2da0*/  HMMA.16816.F32 R56, R16, R54, R92 ;  /* 0x000000361038723c */ /* 0x000fec000000185c */
[----:B-1----:R-:W-:Y:S06]  /*2db0*/  HMMA.16816.F32 R68, R28, R48, R72 ;  /* 0x000000301c44723c */ /* 0x002fec0000001848 */
[----:B------:R-:W-:Y:S01]  /*2dc0*/  HMMA.16816.F32 R72, R4, R54, R120 ;  /* 0x000000360448723c */ /* 0x000fe20000001878 */
[----:B---3--:R-:W-:-:S04]  /*2dd0*/  FMUL.FTZ R0, R87, UR28 ;  /* 0x0000001c57007c20 */ /* 0x008fc80008410000 */
[----:B------:R1:W3:Y:S01]  /*2de0*/  MUFU.TANH R159, R0 ;  /* 0x00000000009f7308 */ /* 0x0002e20000002400 */
[----:B------:R-:W-:Y:S06]  /*2df0*/  HMMA.16816.F32 R52, R36, R48, R64 ;  /* 0x000000302434723c */ /* 0x000fec0000001840 */
[----:B------:R-:W-:Y:S01]  /*2e00*/  HMMA.16816.F32 R64, R32, R46, R56 ;  /* 0x0000002e2040723c */ /* 0x000fe20000001838 */
[----:B------:R-:W4:Y:S05]  /*2e10*/  LDSM.16.M88.4 R56, [R227+0x7800] ;  /* 0x00780000e338783b */ /* 0x000f2a0000000200 */
[----:B------:R-:W-:Y:S01]  /*2e20*/  HMMA.16816.F32 R132, R12, R124, R132 ;  /* 0x0000007c0c84723c */ /* 0x000fe20000001884 */
[----:B-1----:R-:W-:-:S05]  /*2e30*/  FMUL.FTZ R0, R80, UR28 ;  /* 0x0000001c50007c20 */ /* 0x002fca0008410000 */
[----:B------:R-:W-:Y:S01]  /*2e40*/  HMMA.16816.F32 R72, R40, R46, R72 ;  /* 0x0000002e2848723c */ /* 0x000fe20000001848 */
[----:B------:R1:W-:Y:S05]  /*2e50*/  MUFU.TANH R166, R0 ;  /* 0x0000000000a67308 */ /* 0x0003ea0000002400 */
[----:B--2---:R-:W-:Y:S01]  /*2e60*/  HMMA.16816.F32 R84, R24, R8, R52 ;  /* 0x000000081854723c */ /* 0x004fe20000001834 */
[----:B------:R-:W2:Y:S05]  /*2e70*/  LDSM.16.M88.4 R52, [R225+0x8800] ;  /* 0x00880000e134783b */ /* 0x000eaa0000000200 */
[----:B------:R-:W-:Y:S06]  /*2e80*/  HMMA.16816.F32 R44, R28, R50, R64 ;  /* 0x000000321c2c723c */ /* 0x000fec0000001840 */
[----:B------:R-:W-:Y:S01]  /*2e90*/  HMMA.16816.F32 R124, R12, R126, R148 ;  /* 0x0000007e0c7c723c */ /* 0x000fe20000001894 */
[----:B-1----:R-:W-:-:S04]  /*2ea0*/  FMUL.FTZ R0, R81, UR28 ;  /* 0x0000001c51007c20 */ /* 0x002fc80008410000 */
[----:B------:R1:W3:Y:S01]  /*2eb0*/  MUFU.TANH R158, R0 ;  /* 0x00000000009e7308 */ /* 0x0002e20000002400 */
[----:B------:R-:W-:Y:S01]  /*2ec0*/  HMMA.16816.F32 R48, R36, R50, R72 ;  /* 0x000000322430723c */ /* 0x000fe20000001848 */
[----:B-1----:R-:W-:-:S06]  /*2ed0*/  FMUL.FTZ R0, R82, UR28 ;  /* 0x0000001c52007c20 */ /* 0x002fcc0008410000 */
[----:B------:R1:W-:-:S15]  /*2ee0*/  MUFU.TANH R165, R0 ;  /* 0x0000000000a57308 */ /* 0x0003de0000002400 */
[----:B------:R-:W-:-:S02]  /*2ef0*/  NOP ;  /* 0x0000000000007918 */ /* 0x000fc40000000000 */
[----:B------:R-:W-:Y:S01]  /*2f00*/  HMMA.16816.F32 R72, R24, R10, R48 ;  /* 0x0000000a1848723c */ /* 0x000fe20000001830 */
[----:B-1----:R-:W-:-:S05]  /*2f10*/  FMUL.FTZ R0, R83, UR28 ;  /* 0x0000001c53007c20 */ /* 0x002fca0008410000 */
[----:B------:R-:W-:Y:S01]  /*2f20*/  HMMA.16816.F32 R80, R20, R8, R68 ;  /* 0x000000081450723c */ /* 0x000fe20000001844 */
[----:B------:R1:W3:Y:S05]  /*2f30*/  MUFU.TANH R147, R0 ;  /* 0x0000000000937308 */ /* 0x0002ea0000002400 */
[----:B-----5:R-:W-:Y:S01]  /*2f40*/  HMMA.16816.F32 R68, R16, R60, R136 ;  /* 0x0000003c1044723c */ /* 0x020fe20000001888 */
[----:B-1----:R-:W-:-:S04]  /*2f50*/  FMUL.FTZ R0, R76, UR28 ;  /* 0x0000001c4c007c20 */ /* 0x002fc80008410000 */
[----:B------:R1:W5:-:S15]  /*2f60*/  MUFU.TANH R145, R0 ;  /* 0x0000000000917308 */ /* 0x00035e0000002400 */
[----:B------:R-:W-:-:S04]  /*2f70*/  NOP ;  /* 0x0000000000007918 */ /* 0x000fc80000000000 */
[----:B----4-:R-:W-:Y:S06]  /*2f80*/  HMMA.16816.F32 R64, R32, R56, R68 ;  /* 0x000000382040723c */ /* 0x010fec0000001844 */
[----:B------:R-:W-:Y:S01]  /*2f90*/  HMMA.16816.F32 R68, R20, R10, R44 ;  /* 0x0000000a1444723c */ /* 0x000fe2000000182c */
[----:B------:R-:W4:Y:S01]  /*2fa0*/  LDSM.16.M88.4 R44, [R227+0x8800] ;  /* 0x00880000e32c783b */ /* 0x000f220000000200 */
[----:B-1----:R-:W-:-:S03]  /*2fb0*/  FMUL.FTZ R0, R77, UR28 ;  /* 0x0000001c4d007c20 */ /* 0x002fc60008410000 */
[----:B------:R-:W1:Y:S01]  /*2fc0*/  LDSM.16.M88.4 R8, [R225+0x7c00] ;  /* 0x007c0000e108783b */ /* 0x000e620000000200 */
[----:B------:R3:W-:-:S12]  /*2fd0*/  MUFU.TANH R157, R0 ;  /* 0x00000000009d7308 */ /* 0x0007d80000002400 */
[----:B--2---:R-:W-:Y:S06]  /*2fe0*/  HMMA.16816.F32 R48, R28, R52, R64 ;  /* 0x000000341c30723c */ /* 0x004fec0000001840 */
[----:B------:R-:W-:Y:S01]  /*2ff0*/  HMMA.16816.F32 R64, R16, R62, R140 ;  /* 0x0000003e1040723c */ /* 0x000fe2000000188c */
[----:B---3--:R-:W-:-:S04]  /*3000*/  FMUL.FTZ R0, R78, UR28 ;  /* 0x0000001c4e007c20 */ /* 0x008fc80008410000 */
[----:B------:R2:W3:Y:S02]  /*3010*/  MUFU.TANH R144, R0 ;  /* 0x0000000000907308 */ /* 0x0004e40000002400 */
[----:B--2---:R-:W-:Y:S02]  /*3020*/  FMUL.FTZ R0, R79, UR28 ;  /* 0x0000001c4f007c20 */ /* 0x004fe40008410000 */
[C---:B------:R-:W-:Y:S04]  /*3030*/  HMMA.16816.F32 R76, R4.reuse, R60, R116 ;  /* 0x0000003c044c723c */ /* 0x040fe80000001874 */
[----:B------:R2:W-:Y:S02]  /*3040*/  MUFU.TANH R146, R0 ;  /* 0x0000000000927308 */ /* 0x0005e40000002400 */
[----:B------:R-:W-:Y:S09]  /*3050*/  HMMA.16816.F32 R60, R4, R62, R112 ;  /* 0x0000003e043c723c */ /* 0x000ff20000001870 */
[----:B------:R-:W-:Y:S01]  /*3060*/  HMMA.16816.F32 R64, R32, R58, R64 ;  /* 0x0000003a2040723c */ /* 0x000fe20000001840 */
[----:B--2---:R-:W-:Y:S01]  /*3070*/  FMUL.FTZ R0, R88, UR28 ;  /* 0x0000001c58007c20 */ /* 0x004fe20008410000 */
[----:B------:R-:W-:-:S03]  /*3080*/  IMAD R88, R152, 0x20, R105 ;  /* 0x0000002098587824 */ /* 0x000fc600078e0269 */
[----:B------:R2:W3:Y:S04]  /*3090*/  MUFU.TANH R130, R0 ;  /* 0x0000000000827308 */ /* 0x0004e80000002400 */
[C---:B------:R-:W-:Y:S06]  /*30a0*/  HMMA.16816.F32 R12, R40.reuse, R56, R76 ;  /* 0x00000038280c723c */ /* 0x040fec000000184c */
[----:B------:R-:W-:Y:S01]  /*30b0*/  HMMA.16816.F32 R60, R40, R58, R60 ;  /* 0x0000003a283c723c */ /* 0x000fe2000000183c */
[----:B--2---:R-:W-:-:S04]  /*30c0*/  FMUL.FTZ R0, R89, UR28 ;  /* 0x0000001c59007c20 */ /* 0x004fc80008410000 */
[----:B------:R2:W-:-:S13]  /*30d0*/  MUFU.TANH R131, R0 ;  /* 0x0000000000837308 */ /* 0x0005da0000002400 */
[----:B------:R-:W-:Y:S01]  /*30e0*/  HMMA.16816.F32 R12, R36, R52, R12 ;  /* 0x00000034240c723c */ /* 0x000fe2000000180c */
[----:B--2---:R-:W-:-:S04]  /*30f0*/  FMUL.FTZ R0, R90, UR28 ;  /* 0x0000001c5a007c20 */ /* 0x004fc80008410000 */
[----:B------:R2:W3:-:S15]  /*3100*/  MUFU.TANH R122, R0 ;  /* 0x00000000007a7308 */ /* 0x0004de0000002400 */
[----:B------:R-:W-:-:S04]  /*3110*/  NOP ;  /* 0x0000000000007918 */ /* 0x000fc80000000000 */
[----:B----4-:R-:W-:Y:S06]  /*3120*/  HMMA.16816.F32 R56, R24, R44, R12 ;  /* 0x0000002c1838723c */ /* 0x010fec000000180c */
[----:B------:R-:W-:Y:S01]  /*3130*/  HMMA.16816.F32 R12, R28, R54, R64 ;  /* 0x000000361c0c723c */ /* 0x000fe20000001840 */
[----:B------:R-:W-:Y:S01]  /*3140*/  LDSM.16.M88.4 R64, [R225+0x8c00] ;  /* 0x008c0000e140783b */ /* 0x000fe20000000200 */
[----:B--2---:R-:W-:-:S04]  /*3150*/  FMUL.FTZ R0, R91, UR28 ;  /* 0x0000001c5b007c20 */ /* 0x004fc80008410000 */
[----:B------:R2:W4:-:S12]  /*3160*/  MUFU.TANH R129, R0 ;  /* 0x0000000000817308 */ /* 0x0005180000002400 */
[----:B------:R-:W-:-:S04]  /*3170*/  FMUL.FTZ R3, R58, UR28 ;  /* 0x0000001c3a037c20 */ /* 0x000fc80008410000 */
[----:B------:R5:W-:Y:S02]  /*3180*/  MUFU.TANH R171, R3 ;  /* 0x0000000300ab7308 */ /* 0x000be40000002400 */
[----:B------:R-:W-:Y:S01]  /*3190*/  HMMA.16816.F32 R76, R20, R46, R12 ;  /* 0x0000002e144c723c */ /* 0x000fe2000000180c */
[----:B--2---:R-:W-:-:S05]  /*31a0*/  FMUL.FTZ R0, R80, UR28 ;  /* 0x0000001c50007c20 */ /* 0x004fca0008410000 */
[----:B------:R2:W4:Y:S01]  /*31b0*/  MUFU.TANH R123, R0 ;  /* 0x00000000007b7308 */ /* 0x0005220000002400 */
[----:B------:R-:W-:Y:S01]  /*31c0*/  VIMNMX R14, R104, UR24, PT ;  /* 0x00000018680e7c48 */ /* 0x000fe2000bfe0100 */
[----:B-----5:R-:W-:Y:S01]  /*31d0*/  IMAD.U32 R3, RZ, RZ, UR24 ;  /* 0x00000018ff037e24 */ /* 0x020fe2000f8e00ff */
[----:B------:R-:W-:-:S04]  /*31e0*/  UMOV UR24, UR18 ;  /* 0x0000001200187c82 */ /* 0x000fc80008000000 */
[----:B------:R-:W-:Y:S01]  /*31f0*/  VIADDMNMX R15, R104, 0x8, R3, PT ;  /* 0x00000008680f7846 */ /* 0x000fe20003800103 */
[----:B--2---:R-:W-:-:S10]  /*3200*/  FMUL.FTZ R0, R81, UR28 ;  /* 0x0000001c51007c20 */ /* 0x004fd40008410000 */
[----:B------:R-:W-:Y:S01]  /*3210*/  FMUL.FTZ R12, R79, UR28 ;  /* 0x0000001c4f0c7c20 */ /* 0x000fe20008410000 */
[----:B------:R-:W-:Y:S01]  /*3220*/  FMUL.FTZ R13, R78, UR28 ;  /* 0x0000001c4e0d7c20 */ /* 0x000fe20008410000 */
[----:B------:R2:W-:Y:S02]  /*3230*/  MUFU.TANH R128, R0 ;  /* 0x0000000000807308 */ /* 0x0005e40000002400 */
[----:B--2---:R-:W-:-:S06]  /*3240*/  FMUL.FTZ R0, R82, UR28 ;  /* 0x0000001c52007c20 */ /* 0x004fcc0008410000 */
[----:B------:R2:W5:Y:S02]  /*3250*/  MUFU.TANH R121, R0 ;  /* 0x0000000000797308 */ /* 0x0005640000002400 */
[----:B--2---:R-:W-:Y:S02]  /*3260*/  FMUL.FTZ R0, R83, UR28 ;  /* 0x0000001c53007c20 */ /* 0x004fe40008410000 */
[----:B-1----:R-:W-:Y:S04]  /*3270*/  HMMA.16816.F32 R80, R4, R8, R108 ;  /* 0x000000080450723c */ /* 0x002fe8000000186c */
[----:B------:R1:W-:Y:S02]  /*3280*/  MUFU.TANH R156, R0 ;  /* 0x00000000009c7308 */ /* 0x0003e40000002400 */
[----:B-1----:R-:W-:-:S06]  /*3290*/  FMUL.FTZ R0, R84, UR28 ;  /* 0x0000001c54007c20 */ /* 0x002fcc0008410000 */
[----:B------:R1:W2:Y:S02]  /*32a0*/  MUFU.TANH R120, R0 ;  /* 0x0000000000787308 */ /* 0x0002a40000002400 */
[----:B-1----:R-:W-:-:S06]  /*32b0*/  FMUL.FTZ R0, R85, UR28 ;  /* 0x0000001c55007c20 */ /* 0x002fcc0008410000 */
[----:B------:R1:W-:Y:S02]  /*32c0*/  MUFU.TANH R119, R0 ;  /* 0x0000000000777308 */ /* 0x0003e40000002400 */
[----:B-1----:R-:W-:-:S06]  /*32d0*/  FMUL.FTZ R0, R86, UR28 ;  /* 0x0000001c56007c20 */ /* 0x002fcc0008410000 */
[----:B------:R1:W2:Y:S02]  /*32e0*/  MUFU.TANH R137, R0 ;  /* 0x0000000000897308 */ /* 0x0002a40000002400 */
[----:B-1----:R-:W-:Y:S02]  /*32f0*/  FMUL.FTZ R0, R87, UR28 ;  /* 0x0000001c57007c20 */ /* 0x002fe40008410000 */
[----:B------:R-:W-:Y:S04]  /*3300*/  HMMA.16816.F32 R84, R4, R10, R100 ;  /* 0x0000000a0454723c */ /* 0x000fe80000001864 */
[----:B------:R1:W2:Y:S03]  /*3310*/  MUFU.TANH R117, R0 ;  /* 0x0000000000757308 */ /* 0x0002a60000002400 */
[----:B------:R-:W-:-:S02]  /*3320*/  IMAD.SHL.U32 R4, R153, 0x2, RZ ;  /* 0x0000000299047824 */ /* 0x000fc400078e00ff */
[----:B------:R-:W-:-:S03]  /*3330*/  FMUL.FTZ R5, R59, UR28 ;  /* 0x0000001c3b057c20 */ /* 0x000fc60008410000 */
[----:B------:R-:W-:Y:S01]  /*3340*/  LOP3.LUT R4, R4, 0x6, RZ, 0xc0, !PT ;  /* 0x0000000604047812 */ /* 0x000fe200078ec0ff */
[----:B------:R3:W-:Y:S01]  /*3350*/  MUFU.TANH R91, R5 ;  /* 0x00000005005b7308 */ /* 0x0007e20000002400 */
[----:B-1----:R-:W-:-:S07]  /*3360*/  FMUL.FTZ R0, R68, UR28 ;  /* 0x0000001c44007c20 */ /* 0x002fce0008410000 */
[----:B------:R1:W2:Y:S01]  /*3370*/  MUFU.TANH R116, R0 ;  /* 0x0000000000747308 */ /* 0x0002a20000002400 */
[----:B---3--:R-:W-:-:S07]  /*3380*/  FMUL.FTZ R5, R76, UR28 ;  /* 0x0000001c4c057c20 */ /* 0x008fce0008410000 */
[----:B------:R-:W-:Y:S01]  /*3390*/  MUFU.TANH R76, R13 ;  /* 0x0000000d004c7308 */ /* 0x000fe20000002400 */
[----:B-1----:R-:W-:-:S07]  /*33a0*/  FMUL.FTZ R0, R69, UR28 ;  /* 0x0000001c45007c20 */ /* 0x002fce0008410000 */
[----:B------:R-:W-:Y:S08]  /*33b0*/  MUFU.TANH R89, R5 ;  /* 0x0000000500597308 */ /* 0x000ff00000002400 */
[----:B------:R1:W-:Y:S02]  /*33c0*/  MUFU.TANH R118, R0 ;  /* 0x0000000000767308 */ /* 0x0003e40000002400 */
[----:B-1----:R-:W-:-:S06]  /*33d0*/  FMUL.FTZ R0, R70, UR28 ;  /* 0x0000001c46007c20 */ /* 0x002fcc0008410000 */
[----:B------:R1:W3:Y:S02]  /*33e0*/  MUFU.TANH R139, R0 ;  /* 0x00000000008b7308 */ /* 0x0002e40000002400 */
[----:B-1----:R-:W-:Y:S02]  /*33f0*/  FMUL.FTZ R0, R71, UR28 ;  /* 0x0000001c47007c20 */ /* 0x002fe40008410000 */
[----:B------:R-:W-:Y:S04]  /*3400*/  HMMA.16816.F32 R68, R20, R44, R48 ;  /* 0x0000002c1444723c */ /* 0x000fe80000001830 */
[----:B------:R1:W-:Y:S02]  /*3410*/  MUFU.TANH R138, R0 ;  /* 0x00000000008a7308 */ /* 0x0003e40000002400 */
[----:B------:R-:W-:Y:S07]  /*3420*/  HMMA.16816.F32 R48, R16, R8, R132 ;  /* 0x000000081030723c */ /* 0x000fee0000001884 */
[----:B------:R-:W-:-:S02]  /*3430*/  FMUL.FTZ R8, R77, UR28 ;  /* 0x0000001c4d087c20 */ /* 0x000fc40008410000 */
[----:B------:R-:W-:Y:S01]  /*3440*/  MUFU.TANH R77, R12 ;  /* 0x0000000c004d7308 */ /* 0x000fe20000002400 */
[----:B-1----:R-:W-:-:S07]  /*3450*/  FMUL.FTZ R0, R72, UR28 ;  /* 0x0000001c48007c20 */ /* 0x002fce0008410000 */
[----:B------:R1:W3:Y:S08]  /*3460*/  MUFU.TANH R98, R0 ;  /* 0x0000000000627308 */ /* 0x0002f00000002400 */
[----:B------:R-:W-:Y:S01]  /*3470*/  MUFU.TANH R90, R8 ;  /* 0x00000008005a7308 */ /* 0x000fe20000002400 */
[----:B-1----:R-:W-:-:S07]  /*3480*/  FMUL.FTZ R0, R73, UR28 ;  /* 0x0000001c49007c20 */ /* 0x002fce0008410000 */
[----:B------:R1:W-:Y:S02]  /*3490*/  MUFU.TANH R99, R0 ;  /* 0x0000000000637308 */ /* 0x0003e40000002400 */
[----:B-1----:R-:W-:-:S06]  /*34a0*/  FMUL.FTZ R0, R74, UR28 ;  /* 0x0000001c4a007c20 */ /* 0x002fcc0008410000 */
[----:B------:R1:W3:Y:S02]  /*34b0*/  MUFU.TANH R95, R0 ;  /* 0x00000000005f7308 */ /* 0x0002e40000002400 */
[----:B-1----:R-:W-:Y:S02]  /*34c0*/  FMUL.FTZ R0, R75, UR28 ;  /* 0x0000001c4b007c20 */ /* 0x002fe40008410000 */
[----:B------:R-:W1:Y:S04]  /*34d0*/  LDSM.16.M88.4 R72, [R227+0x7c00] ;  /* 0x007c0000e348783b */ /* 0x000e680000000200 */
[----:B------:R4:W3:Y:S02]  /*34e0*/  MUFU.TANH R96, R0 ;  /* 0x0000000000607308 */ /* 0x0008e40000002400 */
[----:B----4-:R-:W-:-:S06]  /*34f0*/  FMUL.FTZ R0, R68, UR28 ;  /* 0x0000001c44007c20 */ /* 0x010fcc0008410000 */
[----:B------:R4:W3:Y:S02]  /*3500*/  MUFU.TANH R94, R0 ;  /* 0x00000000005e7308 */ /* 0x0008e40000002400 */
[----:B----4-:R-:W-:Y:S01]  /*3510*/  FMUL.FTZ R0, R69, UR28 ;  /* 0x0000001c45007c20 */ /* 0x010fe20008410000 */
[----:B-1----:R-:W-:Y:S05]  /*3520*/  HMMA.16816.F32 R48, R32, R72, R48 ;  /* 0x000000482030723c */ /* 0x002fea0000001830 */
[----:B------:R1:W-:Y:S02]  /*3530*/  MUFU.TANH R97, R0 ;  /* 0x0000000000617308 */ /* 0x0003e40000002400 */
[----:B-1----:R-:W-:-:S06]  /*3540*/  FMUL.FTZ R0, R70, UR28 ;  /* 0x0000001c46007c20 */ /* 0x002fcc0008410000 */
[----:B------:R1:W4:Y:S02]  /*3550*/  MUFU.TANH R93, R0 ;  /* 0x00000000005d7308 */ /* 0x0003240000002400 */
[----:B-1----:R-:W-:Y:S02]  /*3560*/  FMUL.FTZ R0, R71, UR28 ;  /* 0x0000001c47007c20 */ /* 0x002fe40008410000 */
[----:B------:R-:W-:Y:S01]  /*3570*/  HMMA.16816.F32 R68, R36, R54, R60 ;  /* 0x000000362444723c */ /* 0x000fe2000000183c */
[----:B------:R-:W1:Y:S03]  /*3580*/  LDSM.16.M88.4 R52, [R227+0x8c00] ;  /* 0x008c0000e334783b */ /* 0x000e660000000200 */
[----:B------:R5:W-:Y:S01]  /*3590*/  MUFU.TANH R92, R0 ;  /* 0x00000000005c7308 */ /* 0x000be20000002400 */
[----:B------:R-:W-:-:S04]  /*35a0*/  DEPBAR.LE SB0, 0x0 ;  /* 0x000080000000791a */ /* 0x000fc80000000000 */
[----:B------:R-:W-:Y:S06]  /*35b0*/  HMMA.16816.F32 R60, R16, R10, R124 ;  /* 0x0000000a103c723c */ /* 0x000fec000000187c */
[----:B------:R-:W-:Y:S01]  /*35c0*/  HMMA.16816.F32 R8, R40, R72, R80 ;  /* 0x000000482808723c */ /* 0x000fe20000001850 */
[C-C-:B------:R-:W-:Y:S02]  /*35d0*/  VIADDMNMX R16, R104.reuse, 0x40, R3.reuse, PT ;  /* 0x0000004068107846 */ /* 0x140fe40003800103 */
[----:B------:R-:W-:Y:S01]  /*35e0*/  VIADDMNMX R17, R104, 0x48, R3, PT ;  /* 0x0000004868117846 */ /* 0x000fe20003800103 */
[----:B-----5:R-:W-:-:S02]  /*35f0*/  FMUL.FTZ R0, R56, UR28 ;  /* 0x0000001c38007c20 */ /* 0x020fc40008410000 */
[-C--:B------:R-:W-:Y:S02]  /*3600*/  HMMA.16816.F32 R40, R40, R74.reuse, R84 ;  /* 0x0000004a2828723c */ /* 0x080fe40000001854 */
[----:B------:R5:W4:Y:S10]  /*3610*/  MUFU.TANH R162, R0 ;  /* 0x0000000000a27308 */ /* 0x000b340000002400 */
[----:B------:R-:W-:Y:S01]  /*3620*/  HMMA.16816.F32 R32, R32, R74, R60 ;  /* 0x0000004a2020723c */ /* 0x000fe2000000183c */
[----:B-----5:R-:W-:-:S05]  /*3630*/  FMUL.FTZ R0, R57, UR28 ;  /* 0x0000001c39007c20 */ /* 0x020fca0008410000 */
[----:B------:R-:W-:Y:S01]  /*3640*/  HMMA.16816.F32 R56, R24, R46, R68 ;  /* 0x0000002e1838723c */ /* 0x000fe20000001844 */
[----:B------:R5:W4:Y:S02]  /*3650*/  MUFU.TANH R163, R0 ;  /* 0x0000000000a37308 */ /* 0x000b240000002400 */
[----:B-----5:R-:W-:-:S04]  /*3660*/  IMAD.U32 R0, RZ, RZ, UR18 ;  /* 0x00000012ff007e24 */ /* 0x020fc8000f8e00ff */
[----:B------:R-:W-:-:S15]  /*3670*/  IMAD R0, R0, 0x40, R4 ;  /* 0x0000004000007824 */ /* 0x000fde00078e0204 */
[----:B------:R-:W-:-:S02]  /*3680*/  NOP ;  /* 0x0000000000007918 */ /* 0x000fc40000000000 */
[----:B------:R-:W-:Y:S01]  /*3690*/  FMUL.FTZ R12, R56, UR28 ;  /* 0x0000001c380c7c20 */ /* 0x000fe20008410000 */
[----:B------:R-:W-:-:S03]  /*36a0*/  VIADD R4, R0, 0x1 ;  /* 0x0000000100047836 */ /* 0x000fc60000000000 */
[----:B------:R5:W4:Y:S01]  /*36b0*/  MUFU.TANH R62, R12 ;  /* 0x0000000c003e7308 */ /* 0x000b220000002400 */
[----:B------:R-:W-:Y:S01]  /*36c0*/  VIADD R3, R0, 0x8 ;  /* 0x0000000800037836 */ /* 0x000fe20000000000 */
[C---:B------:R-:W-:Y:S02]  /*36d0*/  ISETP.GE.AND P1, PT, R4.reuse, R14, PT ;  /* 0x0000000e0400720c */ /* 0x040fe40003f26270 */
[C---:B------:R-:W-:Y:S02]  /*36e0*/  ISETP.GE.AND P0, PT, R4.reuse, R15, PT ;  /* 0x0000000f0400720c */ /* 0x040fe40003f06270 */
[C---:B------:R-:W-:Y:S01]  /*36f0*/  ISETP.GE.AND P4, PT, R4.reuse, R16, PT ;  /* 0x000000100400720c */ /* 0x040fe20003f86270 */
[----:B------:R-:W-:Y:S01]  /*3700*/  BAR.SYNC.DEFER_BLOCKING 0x0 ;  /* 0x0000000000007b1d */ /* 0x000fe20000010000 */
[----:B------:R-:W-:Y:S02]  /*3710*/  ISETP.GE.AND P2, PT, R4, R17, PT ;  /* 0x000000110400720c */ /* 0x000fe40003f46270 */
[----:B------:R-:W-:Y:S01]  /*3720*/  HMMA.16816.F32 R4, R28, R64, R48 ;  /* 0x000000401c04723c */ /* 0x000fe20000001830 */
[----:B------:R-:W-:-:S02]  /*3730*/  FSEL R69, R160, -INF , !P1 ;  /* 0xff800000a0457808 */ /* 0x000fc40004800000 */
[C---:B------:R-:W-:Y:S02]  /*3740*/  ISETP.GE.AND P6, PT, R3.reuse, R14, PT ;  /* 0x0000000e0300720c */ /* 0x040fe40003fc6270 */
[C---:B------:R-:W-:Y:S01]  /*3750*/  ISETP.GE.AND P5, PT, R3.reuse, R15, PT ;  /* 0x0000000f0300720c */ /* 0x040fe20003fa6270 */
[----:B------:R-:W-:Y:S01]  /*3760*/  HMMA.16816.F32 R28, R28, R66, R32 ;  /* 0x000000421c1c723c */ /* 0x000fe20000001820 */
[----:B------:R-:W-:Y:S01]  /*3770*/  ISETP.GE.AND P3, PT, R3, R16, PT ;  /* 0x000000100300720c */ /* 0x000fe20003f66270 */
[----:B-----5:R-:W-:Y:S01]  /*3780*/  FMUL.FTZ R12, R57, UR28 ;  /* 0x0000001c390c7c20 */ /* 0x020fe20008410000 */
[----:B------:R-:W-:Y:S01]  /*3790*/  ISETP.GE.AND P1, PT, R3, R17, PT ;  /* 0x000000110300720c */ /* 0x000fe20003f26270 */
[----:B------:R-:W-:Y:S01]  /*37a0*/  VIADD R3, R0, 0x9 ;  /* 0x0000000900037836 */ /* 0x000fe20000000000 */
[----:B------:R-:W-:Y:S01]  /*37b0*/  FSEL R71, R159, -INF , !P0 ;  /* 0xff8000009f477808 */ /* 0x000fe20004000000 */
[----:B------:R-:W-:Y:S01]  /*37c0*/  MUFU.TANH R61, R12 ;  /* 0x0000000c003d7308 */ /* 0x000fe20000002400 */
[----:B------:R-:W-:-:S02]  /*37d0*/  FSEL R50, R158, -INF , !P4 ;  /* 0xff8000009e327808 */ /* 0x000fc40006000000 */
[----:B------:R-:W-:Y:S02]  /*37e0*/  FSEL R68, R147, -INF , !P2 ;  /* 0xff80000093447808 */ /* 0x000fe40005000000 */
[----:B------:R-:W-:Y:S02]  /*37f0*/  FSEL R70, R145, -INF , !P6 ;  /* 0xff80000091467808 */ /* 0x000fe40007000000 */
[C---:B------:R-:W-:Y:S02]  /*3800*/  ISETP.GE.AND P0, PT, R3.reuse, R14, PT ;  /* 0x0000000e0300720c */ /* 0x040fe40003f06270 */
[C---:B------:R-:W-:Y:S02]  /*3810*/  ISETP.GE.AND P4, PT, R3.reuse, R15, PT ;  /* 0x0000000f0300720c */ /* 0x040fe40003f86270 */
[C---:B------:R-:W-:Y:S01]  /*3820*/  ISETP.GE.AND P2, PT, R3.reuse, R16, PT ;  /* 0x000000100300720c */ /* 0x040fe20003f46270 */
[----:B-1----:R-:W-:Y:S01]  /*3830*/  HMMA.16816.F32 R44, R20, R52, R4 ;  /* 0x00000034142c723c */ /* 0x002fe20000001804 */
[----:B------:R-:W-:Y:S01]  /*3840*/  ISETP.GE.AND P6, PT, R3, R17, PT ;  /* 0x000000110300720c */ /* 0x000fe20003fc6270 */
[----:B------:R-:W-:Y:S01]  /*3850*/  VIADD R3, R0, 0x10 ;  /* 0x0000001000037836 */ /* 0x000fe20000000000 */
[----:B------:R-:W-:-:S02]  /*3860*/  FSEL R72, R144, -INF , !P5 ;  /* 0xff80000090487808 */ /* 0x000fc40006800000 */
[----:B------:R-:W-:Y:S01]  /*3870*/  FSEL R49, R130, -INF , !P3 ;  /* 0xff80000082317808 */ /* 0x000fe20005800000 */
[C---:B------:R-:W-:Y:S01]  /*3880*/  HMMA.16816.F32 R4, R36.reuse, R64, R8 ;  /* 0x000000402404723c */ /* 0x040fe20000001808 */
[----:B------:R-:W-:Y:S02]  /*3890*/  FSEL R56, R122, -INF , !P1 ;  /* 0xff8000007a387808 */ /* 0x000fe40004800000 */
[----:B------:R-:W-:Y:S02]  /*38a0*/  FSEL R60, R157, -INF , !P0 ;  /* 0xff8000009d3c7808 */ /* 0x000fe40004000000 */
[C---:B------:R-:W-:Y:S01]  /*38b0*/  ISETP.GE.AND P5, PT, R3.reuse, R14, PT ;  /* 0x0000000e0300720c */ /* 0x040fe20003fa6270 */
[----:B------:R-:W-:Y:S01]  /*38c0*/  HMMA.16816.F32 R36, R36, R66, R40 ;  /* 0x000000422424723c */ /* 0x000fe20000001828 */
[C---:B------:R-:W-:Y:S01]  /*38d0*/  ISETP.GE.AND P3, PT, R3.reuse, R15, PT ;  /* 0x0000000f0300720c */ /* 0x040fe20003f66270 */
[----:B------:R-:W-:Y:S01]  /*38e0*/  FMUL.FTZ R8, R58, UR28 ;  /* 0x0000001c3a087c20 */ /* 0x000fe20008410000 */
[----:B------:R-:W-:-:S02]  /*38f0*/  ISETP.GE.AND P1, PT, R3, R16, PT ;  /* 0x000000100300720c */ /* 0x000fc40003f26270 */
[----:B------:R-:W-:Y:S01]  /*3900*/  ISETP.GE.AND P0, PT, R3, R17, PT ;  /* 0x000000110300720c */ /* 0x000fe20003f06270 */
[----:B------:R-:W-:Y:S01]  /*3910*/  VIADD R3, R0, 0x11 ;  /* 0x0000001100037836 */ /* 0x000fe20000000000 */
[----:B------:R-:W-:Y:S01]  /*3920*/  FSEL R64, R146, -INF , !P4 ;  /* 0xff80000092407808 */ /* 0x000fe20006000000 */
[----:B------:R1:W5:Y:S01]  /*3930*/  MUFU.TANH R57, R8 ;  /* 0x0000000800397308 */ /* 0x0003620000002400 */
[----:B------:R-:W-:Y:S01]  /*3940*/  FSEL R48, R131, -INF , !P2 ;  /* 0xff80000083307808 */ /* 0x000fe20005000000 */
[----:B------:R-:W-:Y:S01]  /*3950*/  HMMA.16816.F32 R20, R20, R54, R28 ;  /* 0x000000361414723c */ /* 0x000fe2000000181c */
[----:B------:R-:W-:Y:S01]  /*3960*/  FSEL R51, R129, -INF , !P6 ;  /* 0xff80000081337808 */ /* 0x000fe20007000000 */
[----:B------:R-:W-:Y:S01]  /*3970*/  FMUL.FTZ R47, R47, UR28 ;  /* 0x0000001c2f2f7c20 */ /* 0x000fe20008410000 */
[----:B------:R-:W-:Y:S02]  /*3980*/  FSEL R58, R123, -INF , !P5 ;  /* 0xff8000007b3a7808 */ /* 0x000fe40006800000 */
[----:B------:R-:W-:-:S02]  /*3990*/  ISETP.GE.AND P4, PT, R3, R14, PT ;  /* 0x0000000e0300720c */ /* 0x000fc40003f86270 */
[C---:B------:R-:W-:Y:S01]  /*39a0*/  ISETP.GE.AND P2, PT, R3.reuse, R15, PT ;  /* 0x0000000f0300720c */ /* 0x040fe20003f46270 */
[C---:B------:R-:W-:Y:S01]  /*39b0*/  HMMA.16816.F32 R4, R24.reuse, R52, R4 ;  /* 0x000000341804723c */ /* 0x040fe20000001804 */
[C---:B------:R-:W-:Y:S01]  /*39c0*/  ISETP.GE.AND P6, PT, R3.reuse, R16, PT ;  /* 0x000000100300720c */ /* 0x040fe20003fc6270 */
[----:B------:R-:W-:Y:S01]  /*39d0*/  MUFU.TANH R47, R47 ;  /* 0x0000002f002f7308 */ /* 0x000fe20000002400 */
[----:B------:R-:W-:Y:S01]  /*39e0*/  ISETP.GE.AND P5, PT, R3, R17, PT ;  /* 0x000000110300720c */ /* 0x000fe20003fa6270 */
[----:B------:R-:W-:Y:S01]  /*39f0*/  VIADD R3, R0, 0x18 ;  /* 0x0000001800037836 */ /* 0x000fe20000000000 */
[----:B------:R-:W-:Y:S01]  /*3a00*/  FSEL R152, R121, -INF , !P3 ;  /* 0xff80000079987808 */ /* 0x000fe20005800000 */
[----:B------:R-:W-:Y:S01]  /*3a10*/  HMMA.16816.F32 R24, R24, R54, R36 ;  /* 0x000000361818723c */ /* 0x000fe20000001824 */
[----:B--2---:R-:W-:Y:S01]  /*3a20*/  FSEL R73, R120, -INF , !P1 ;  /* 0xff80000078497808 */ /* 0x004fe20004800000 */
[----:B-1----:R-:W-:Y:S01]  /*3a30*/  FMUL.FTZ R8, R59, UR28 ;  /* 0x0000001c3b087c20 */ /* 0x002fe20008410000 */
[----:B------:R-:W-:-:S02]  /*3a40*/  FSEL R137, R137, -INF , !P0 ;  /* 0xff80000089897808 */ /* 0x000fc40004000000 */
[----:B------:R-:W-:Y:S01]  /*3a50*/  FSEL R33, R128, -INF , !P4 ;  /* 0xff80000080217808 */ /* 0x000fe20006000000 */
[----:B------:R1:W2:Y:S01]  /*3a60*/  MUFU.TANH R19, R8 ;  /* 0x0000000800137308 */ /* 0x0002a20000002400 */
[C---:B------:R-:W-:Y:S02]  /*3a70*/  ISETP.GE.AND P3, PT, R3.reuse, R14, PT ;  /* 0x0000000e0300720c */ /* 0x040fe40003f66270 */
[C---:B------:R-:W-:Y:S01]  /*3a80*/  ISETP.GE.AND P1, PT, R3.reuse, R15, PT ;  /* 0x0000000f0300720c */ /* 0x040fe20003f26270 */
[----:B------:R-:W-:Y:S01]  /*3a90*/  FMUL.FTZ R20, R20, UR28 ;  /* 0x0000001c14147c20 */ /* 0x000fe20008410000 */
[C---:B------:R-:W-:Y:S02]  /*3aa0*/  ISETP.GE.AND P0, PT, R3.reuse, R16, PT ;  /* 0x000000100300720c */ /* 0x040fe40003f06270 */
[----:B------:R-:W-:Y:S01]  /*3ab0*/  ISETP.GE.AND P4, PT, R3, R17, PT ;  /* 0x000000110300720c */ /* 0x000fe20003f86270 */
[----:B------:R-:W-:Y:S01]  /*3ac0*/  VIADD R3, R0, 0x19 ;  /* 0x0000001900037836 */ /* 0x000fe20000000000 */
[----:B------:R-:W-:Y:S01]  /*3ad0*/  FSEL R156, R156, -INF , !P2 ;  /* 0xff8000009c9c7808 */ /* 0x000fe20005000000 */
[----:B------:R-:W-:Y:S01]  /*3ae0*/  MUFU.TANH R20, R20 ;  /* 0x0000001400147308 */ /* 0x000fe20000002400 */
[----:B------:R-:W-:Y:S01]  /*3af0*/  FSEL R65, R119, -INF , !P6 ;  /* 0xff80000077417808 */ /* 0x000fe20007000000 */
[----:B------:R-:W-:Y:S01]  /*3b00*/  FMUL.FTZ R4, R4, UR28 ;  /* 0x0000001c04047c20 */ /* 0x000fe20008410000 */
[----:B------:R-:W-:Y:S01]  /*3b10*/  FSEL R105, R117, -INF , !P5 ;  /* 0xff80000075697808 */ /* 0x000fe20006800000 */
[----:B------:R-:W-:Y:S01]  /*3b20*/  FMUL.FTZ R6, R6, UR28 ;  /* 0x0000001c06067c20 */ /* 0x000fe20008410000 */
[----:B------:R-:W-:Y:S01]  /*3b30*/  FSEL R35, R116, -INF , !P3 ;  /* 0xff80000074237808 */ /* 0x000fe20005800000 */
[----:B------:R-:W-:Y:S01]  /*3b40*/  FMUL.FTZ R5, R5, UR28 ;  /* 0x0000001c05057c20 */ /* 0x000fe20008410000 */
[----:B-1----:R-:W-:Y:S01]  /*3b50*/  FMUL.FTZ R8, R44, UR28 ;  /* 0x0000001c2c087c20 */ /* 0x002fe20008410000 */
[C---:B------:R-:W-:Y:S01]  /*3b60*/  ISETP.GE.AND P2, PT, R3.reuse, R14, PT ;  /* 0x0000000e0300720c */ /* 0x040fe20003f46270 */
[----:B------:R1:W-:Y:S01]  /*3b70*/  MUFU.TANH R10, R4 ;  /* 0x00000004000a7308 */ /* 0x0003e20000002400 */
[C---:B------:R-:W-:Y:S01]  /*3b80*/  ISETP.GE.AND P6, PT, R3.reuse, R15, PT ;  /* 0x0000000f0300720c */ /* 0x040fe20003fc6270 */
[----:B------:R-:W-:Y:S01]  /*3b90*/  FMUL.FTZ R24, R24, UR28 ;  /* 0x0000001c18187c20 */ /* 0x000fe20008410000 */
[----:B------:R-:W-:Y:S01]  /*3ba0*/  ISETP.GE.AND P5, PT, R3, R16, PT ;  /* 0x000000100300720c */ /* 0x000fe20003fa6270 */
[----:B------:R-:W-:Y:S01]  /*3bb0*/  FMUL.FTZ R25, R25, UR28 ;  /* 0x0000001c19197c20 */ /* 0x000fe20008410000 */
[----:B------:R-:W-:Y:S01]  /*3bc0*/  ISETP.GE.AND P3, PT, R3, R17, PT ;  /* 0x000000110300720c */ /* 0x000fe20003f66270 */
[----:B------:R-:W-:Y:S01]  /*3bd0*/  VIADD R3, R0, 0x20 ;  /* 0x0000002000037836 */ /* 0x000fe20000000000 */
[----:B---3--:R-:W-:Y:S01]  /*3be0*/  FSEL R139, R139, -INF , !P1 ;  /* 0xff8000008b8b7808 */ /* 0x008fe20004800000 */
[----:B------:R3:W2:Y:S01]  /*3bf0*/  MUFU.TANH R18, R8 ;  /* 0x0000000800127308 */ /* 0x0006a20000002400 */
[----:B------:R-:W-:-:S02]  /*3c00*/  FSEL R63, R98, -INF , !P0 ;  /* 0xff800000623f7808 */ /* 0x000fc40004000000 */
[----:B------:R-:W-:Y:S02]  /*3c10*/  FSEL R100, R95, -INF , !P4 ;  /* 0xff8000005f647808 */ /* 0x000fe40006000000 */
[----:B------:R-:W-:Y:S02]  /*3c20*/  FSEL R34, R118, -INF , !P2 ;  /* 0xff80000076227808 */ /* 0x000fe40005000000 */
[C---:B------:R-:W-:Y:S01]  /*3c30*/  ISETP.GE.AND P1, PT, R3.reuse, R14, PT ;  /* 0x0000000e0300720c */ /* 0x040fe20003f26270 */
[----:B------:R4:W-:Y:S01]  /*3c40*/  MUFU.TANH R11, R5 ;  /* 0x00000005000b7308 */ /* 0x0009e20000002400 */
[C---:B------:R-:W-:Y:S01]  /*3c50*/  ISETP.GE.AND P0, PT, R3.reuse, R15, PT ;  /* 0x0000000f0300720c */ /* 0x040fe20003f06270 */
[C---:B-1----:R-:W-:Y:S01]  /*3c60*/  VIADD R4, R0.reuse, 0x28 ;  /* 0x0000002800047836 */ /* 0x042fe20000000000 */
[C---:B------:R-:W-:Y:S02]  /*3c70*/  ISETP.GE.AND P4, PT, R3.reuse, R16, PT ;  /* 0x000000100300720c */ /* 0x040fe40003f86270 */
[----:B------:R-:W-:Y:S01]  /*3c80*/  ISETP.GE.AND P2, PT, R3, R17, PT ;  /* 0x000000110300720c */ /* 0x000fe20003f46270 */
[----:B------:R-:W-:Y:S01]  /*3c90*/  VIADD R3, R0, 0x21 ;  /* 0x0000002100037836 */ /* 0x000fe20000000000 */
[----:B------:R-:W-:Y:S01]  /*3ca0*/  FSEL R138, R138, -INF , !P6 ;  /* 0xff8000008a8a7808 */ /* 0x000fe20007000000 */
[----:B------:R-:W-:Y:S01]  /*3cb0*/  MUFU.TANH R24, R24 ;  /* 0x0000001800187308 */ /* 0x000fe20000002400 */
[----:B---3--:R-:W-:Y:S01]  /*3cc0*/  FMUL.FTZ R8, R45, UR28 ;  /* 0x0000001c2d087c20 */ /* 0x008fe20008410000 */
[----:B------:R-:W-:-:S02]  /*3cd0*/  FSEL R59, R99, -INF , !P5 ;  /* 0xff800000633b7808 */ /* 0x000fc40006800000 */
[----:B------:R-:W-:Y:S02]  /*3ce0*/  FSEL R136, R96, -INF , !P3 ;  /* 0xff80000060887808 */ /* 0x000fe40005800000 */
[----:B------:R-:W-:Y:S02]  /*3cf0*/  FSEL R164, R94, -INF , !P1 ;  /* 0xff8000005ea47808 */ /* 0x000fe40004800000 */
[----:B------:R1:W-:Y:S01]  /*3d00*/  MUFU.TANH R13, R8 ;  /* 0x00000008000d7308 */ /* 0x0003e20000002400 */
[----:B------:R-:W-:Y:S01]  /*3d10*/  ISETP.GE.AND P6, PT, R3, R14, PT ;  /* 0x0000000e0300720c */ /* 0x000fe20003fc6270 */
[----:B----4-:R-:W-:Y:S01]  /*3d20*/  FMUL.FTZ R5, R7, UR28 ;  /* 0x0000001c07057c20 */ /* 0x010fe20008410000 */
[C---:B------:R-:W-:Y:S02]  /*3d30*/  ISETP.GE.AND P5, PT, R3.reuse, R15, PT ;  /* 0x0000000f0300720c */ /* 0x040fe40003fa6270 */
[C---:B------:R-:W-:Y:S02]  /*3d40*/  ISETP.GE.AND P3, PT, R3.reuse, R16, PT ;  /* 0x000000100300720c */ /* 0x040fe40003f66270 */
[----:B------:R-:W-:Y:S01]  /*3d50*/  ISETP.GE.AND P1, PT, R3, R17, PT ;  /* 0x000000110300720c */ /* 0x000fe20003f26270 */
[----:B------:R-:W-:Y:S01]  /*3d60*/  VIADD R3, R0, 0x29 ;  /* 0x0000002900037836 */ /* 0x000fe20000000000 */
[----:B------:R-:W-:Y:S01]  /*3d70*/  FSEL R184, R93, -INF , !P0 ;  /* 0xff8000005db87808 */ /* 0x000fe20004000000 */
[----:B------:R3:W-:Y:S01]  /*3d80*/  MUFU.TANH R9, R5 ;  /* 0x0000000500097308 */ /* 0x0007e20000002400 */
[----:B------:R-:W-:-:S02]  /*3d90*/  ISETP.GE.AND P0, PT, R4, R14, PT ;  /* 0x0000000e0400720c */ /* 0x000fc40003f06270 */
[----:B------:R-:W-:Y:S02]  /*3da0*/  FSEL R162, R162, -INF , !P4 ;  /* 0xff800000a2a27808 */ /* 0x000fe40006000000 */
[----:B------:R-:W-:Y:S01]  /*3db0*/  FSEL R171, R171, -INF , !P2 ;  /* 0xff800000abab7808 */ /* 0x000fe20005000000 */
[----:B-1----:R-:W-:Y:S01]  /*3dc0*/  FMUL.FTZ R8, R46, UR28 ;  /* 0x0000001c2e087c20 */ /* 0x002fe20008410000 */
[----:B------:R-:W-:Y:S01]  /*3dd0*/  FSEL R175, R97, -INF , !P6 ;  /* 0xff80000061af7808 */ /* 0x000fe20007000000 */
[----:B------:R-:W-:Y:S01]  /*3de0*/  MUFU.TANH R25, R25 ;  /* 0x0000001900197308 */ /* 0x000fe20000002400 */
[----:B------:R-:W-:Y:S02]  /*3df0*/  FSEL R188, R92, -INF , !P5 ;  /* 0xff8000005cbc7808 */ /* 0x000fe40006800000 */
[----:B------:R-:W-:Y:S02]  /*3e00*/  FSEL R163, R163, -INF , !P3 ;  /* 0xff800000a3a37808 */ /* 0x000fe40005800000 */
[----:B------:R-:W-:-:S02]  /*3e10*/  FSEL R170, R91, -INF , !P1 ;  /* 0xff8000005baa7808 */ /* 0x000fc40004800000 */
[----:B------:R-:W-:Y:S01]  /*3e20*/  FSEL R177, R89, -INF , !P0 ;  /* 0xff80000059b17808 */ /* 0x000fe20004000000 */
[----:B------:R-:W1:Y:S01]  /*3e30*/  MUFU.TANH R12, R8 ;  /* 0x00000008000c7308 */ /* 0x000e620000002400 */
[C---:B------:R-:W-:Y:S01]  /*3e40*/  ISETP.GE.AND P4, PT, R4.reuse, R15, PT ;  /* 0x0000000f0400720c */ /* 0x040fe20003f86270 */
[----:B---3--:R-:W-:Y:S01]  /*3e50*/  FMUL.FTZ R5, R23, UR28 ;  /* 0x0000001c17057c20 */ /* 0x008fe20008410000 */
[C---:B------:R-:W-:Y:S02]  /*3e60*/  ISETP.GE.AND P2, PT, R4.reuse, R16, PT ;  /* 0x000000100400720c */ /* 0x040fe40003f46270 */
[----:B------:R-:W-:Y:S01]  /*3e70*/  ISETP.GE.AND P6, PT, R4, R17, PT ;  /* 0x000000110400720c */ /* 0x000fe20003fc6270 */
[----:B------:R-:W-:Y:S01]  /*3e80*/  FMUL.FTZ R4, R21, UR28 ;  /* 0x0000001c15047c20 */ /* 0x000fe20008410000 */
[C---:B------:R-:W-:Y:S01]  /*3e90*/  ISETP.GE.AND P5, PT, R3.reuse, R14, PT ;  /* 0x0000000e0300720c */ /* 0x040fe20003fa6270 */
[----:B------:R3:W4:Y:S01]  /*3ea0*/  MUFU.TANH R8, R6 ;  /* 0x0000000600087308 */ /* 0x0007220000002400 */
[----:B------:R-:W-:-:S02]  /*3eb0*/  ISETP.GE.AND P3, PT, R3, R15, PT ;  /* 0x0000000f0300720c */ /* 0x000fc40003f66270 */
[C---:B------:R-:W-:Y:S02]  /*3ec0*/  ISETP.GE.AND P1, PT, R3.reuse, R16, PT ;  /* 0x000000100300720c */ /* 0x040fe40003f26270 */
[----:B------:R-:W-:Y:S01]  /*3ed0*/  ISETP.GE.AND P0, PT, R3, R17, PT ;  /* 0x000000110300720c */ /* 0x000fe20003f06270 */
[----:B------:R-:W-:Y:S01]  /*3ee0*/  VIADD R3, R0, 0x30 ;  /* 0x0000003000037836 */ /* 0x000fe20000000000 */
[----:B------:R-:W-:Y:S01]  /*3ef0*/  FSEL R182, R76, -INF , !P4 ;  /* 0xff8000004cb67808 */ /* 0x000fe20006000000 */
[----:B------:R2:W-:Y:S01]  /*3f00*/  MUFU.TANH R7, R4 ;  /* 0x0000000400077308 */ /* 0x0005e20000002400 */
[----:B------:R-:W-:Y:S02]  /*3f10*/  FSEL R161, R62, -INF , !P2 ;  /* 0xff8000003ea17808 */ /* 0x000fe40005000000 */
[----:B------:R-:W-:Y:S02]  /*3f20*/  ISETP.GE.AND P4, PT, R3, R14, PT ;  /* 0x0000000e0300720c */ /* 0x000fe40003f86270 */
[----:B-----5:R-:W-:-:S02]  /*3f30*/  FSEL R168, R57, -INF , !P6 ;  /* 0xff80000039a87808 */ /* 0x020fc40007000000 */
[----:B------:R-:W-:Y:S01]  /*3f40*/  FSEL R176, R90, -INF , !P5 ;  /* 0xff8000005ab07808 */ /* 0x000fe20006800000 */
[----:B------:R-:W-:Y:S01]  /*3f50*/  MUFU.TANH R5, R5 ;  /* 0x0000000500057308 */ /* 0x000fe20000002400 */
[C---:B------:R-:W-:Y:S01]  /*3f60*/  ISETP.GE.AND P2, PT, R3.reuse, R15, PT ;  /* 0x0000000f0300720c */ /* 0x040fe20003f46270 */
[----:B---3--:R-:W-:Y:S01]  /*3f70*/  FMUL.FTZ R6, R22, UR28 ;  /* 0x0000001c16067c20 */ /* 0x008fe20008410000 */
[C---:B------:R-:W-:Y:S02]  /*3f80*/  ISETP.GE.AND P6, PT, R3.reuse, R16, PT ;  /* 0x000000100300720c */ /* 0x040fe40003fc6270 */
[----:B------:R-:W-:Y:S01]  /*3f90*/  ISETP.GE.AND P5, PT, R3, R17, PT ;  /* 0x000000110300720c */ /* 0x000fe20003fa6270 */
[C---:B------:R-:W-:Y:S01]  /*3fa0*/  VIADD R3, R0.reuse, 0x38 ;  /* 0x0000003800037836 */ /* 0x040fe20000000000 */
[----:B------:R-:W-:Y:S01]  /*3fb0*/  FSEL R179, R77, -INF , !P3 ;  /* 0xff8000004db37808 */ /* 0x000fe20005800000 */
[----:B------:R-:W3:Y:S01]  /*3fc0*/  MUFU.TANH R6, R6 ;  /* 0x0000000600067308 */ /* 0x000ee20000002400 */
[----:B--2---:R-:W-:Y:S01]  /*3fd0*/  VIADD R4, R0, 0x31 ;  /* 0x0000003100047836 */ /* 0x004fe20000000000 */
[----:B------:R-:W-:-:S02]  /*3fe0*/  FSEL R160, R61, -INF , !P1 ;  /* 0xff8000003da07808 */ /* 0x000fc40004800000 */
[----:B------:R-:W-:Y:S02]  /*3ff0*/  FSEL R169, R19, -INF , !P0 ;  /* 0xff80000013a97808 */ /* 0x000fe40004000000 */
[----:B------:R-:W-:Y:S02]  /*4000*/  FSEL R174, R18, -INF , !P4 ;  /* 0xff80000012ae7808 */ /* 0x000fe40006000000 */
[C---:B------:R-:W-:Y:S02]  /*4010*/  ISETP.GE.AND P3, PT, R4.reuse, R14, PT ;  /* 0x0000000e0400720c */ /* 0x040fe40003f66270 */
[C---:B------:R-:W-:Y:S02]  /*4020*/  ISETP.GE.AND P1, PT, R4.reuse, R15, PT ;  /* 0x0000000f0400720c */ /* 0x040fe40003f26270 */
[C---:B------:R-:W-:Y:S02]  /*4030*/  ISETP.GE.AND P0, PT, R4.reuse, R16, PT ;  /* 0x000000100400720c */ /* 0x040fe40003f06270 */
[----:B------:R-:W-:Y:S01]  /*4040*/  ISETP.GE.AND P4, PT, R4, R17, PT ;  /* 0x000000110400720c */ /* 0x000fe20003f86270 */
[----:B------:R-:W-:Y:S01]  /*4050*/  FMUL.FTZ R4, R26, UR28 ;  /* 0x0000001c1a047c20 */ /* 0x000fe20008410000 */
[----:B-1----:R-:W-:-:S02]  /*4060*/  FSEL R183, R12, -INF , !P2 ;  /* 0xff8000000cb77808 */ /* 0x002fc40005000000 */
[----:B------:R-:W-:Y:S02]  /*4070*/  FSEL R203, R10, -INF , !P6 ;  /* 0xff8000000acb7808 */ /* 0x000fe40007000000 */
[----:B----4-:R-:W-:Y:S01]  /*4080*/  FSEL R206, R8, -INF , !P5 ;  /* 0xff80000008ce7808 */ /* 0x010fe20006800000 */
[----:B------:R-:W1:Y:S01]  /*4090*/  MUFU.TANH R4, R4 ;  /* 0x0000000400047308 */ /* 0x000e620000002400 */
[----:B------:R-:W-:Y:S02]  /*40a0*/  FSEL R173, R13, -INF , !P3 ;  /* 0xff8000000dad7808 */ /* 0x000fe40005800000 */
[C---:B------:R-:W-:Y:S02]  /*40b0*/  ISETP.GE.AND P2, PT, R3.reuse, R14, PT ;  /* 0x0000000e0300720c */ /* 0x040fe40003f46270 */
[C---:B------:R-:W-:Y:S02]  /*40c0*/  ISETP.GE.AND P6, PT, R3.reuse, R15, PT ;  /* 0x0000000f0300720c */ /* 0x040fe40003fc6270 */
[----:B------:R-:W-:-:S02]  /*40d0*/  ISETP.GE.AND P5, PT, R3, R16, PT ;  /* 0x000000100300720c */ /* 0x000fc40003fa6270 */
[----:B------:R-:W-:Y:S01]  /*40e0*/  ISETP.GE.AND P3, PT, R3, R17, PT ;  /* 0x000000110300720c */ /* 0x000fe20003f66270 */
[----:B------:R-:W-:Y:S01]  /*40f0*/  FMUL.FTZ R3, R27, UR28 ;  /* 0x0000001c1b037c20 */ /* 0x000fe20008410000 */
[----:B------:R-:W-:Y:S02]  /*4100*/  FSEL R202, R11, -INF , !P0 ;  /* 0xff8000000bca7808 */ /* 0x000fe40004000000 */
[----:B------:R-:W-:Y:S02]  /*4110*/  ISETP.GE.AND P0, PT, R0, R15, PT ;  /* 0x0000000f0000720c */ /* 0x000fe40003f06270 */
[----:B------:R-:W-:Y:S01]  /*4120*/  FSEL R208, R47, -INF , !P1 ;  /* 0xff8000002fd07808 */ /* 0x000fe20004800000 */
[----:B------:R-:W2:Y:S01]  /*4130*/  MUFU.TANH R3, R3 ;  /* 0x0000000300037308 */ /* 0x000ea20000002400 */
[----:B------:R-:W-:Y:S02]  /*4140*/  FSEL R32, R167, -INF , !P0 ;  /* 0xff800000a7207808 */ /* 0x000fe40004000000 */
[----:B------:R-:W-:-:S02]  /*4150*/  PLOP3.LUT P0, PT, PT, PT, UP0, 0x80, 0x0 ;  /* 0x000000000000781c */ /* 0x000fc40003f0f008 */
[----:B------:R-:W-:Y:S02]  /*4160*/  FSEL R204, R9, -INF , !P4 ;  /* 0xff80000009cc7808 */ /* 0x000fe40006000000 */
[----:B------:R-:W-:Y:S02]  /*4170*/  FSEL R172, R20, -INF , !P2 ;  /* 0xff80000014ac7808 */ /* 0x000fe40005000000 */
[C---:B------:R-:W-:Y:S02]  /*4180*/  ISETP.GE.AND P1, PT, R0.reuse, R14, PT ;  /* 0x0000000e0000720c */ /* 0x040fe40003f26270 */
[C---:B------:R-:W-:Y:S02]  /*4190*/  ISETP.GE.AND P4, PT, R0.reuse, R16, PT ;  /* 0x000000100000720c */ /* 0x040fe40003f86270 */
[C---:B------:R-:W-:Y:S01]  /*41a0*/  ISETP.GE.AND P2, PT, R0.reuse, R17, PT ;  /* 0x000000110000720c */ /* 0x040fe20003f46270 */
[----:B------:R-:W-:Y:S01]  /*41b0*/  VIADD R0, R0, 0x39 ;  /* 0x0000003900007836 */ /* 0x000fe20000000000 */
[----:B---3--:R-:W-:-:S02]  /*41c0*/  FSEL R209, R6, -INF , !P6 ;  /* 0xff80000006d17808 */ /* 0x008fc40007000000 */
[----:B------:R-:W-:Y:S02]  /*41d0*/  FSEL R201, R24, -INF , !P5 ;  /* 0xff80000018c97808 */ /* 0x000fe40006800000 */
[----:B-1----:R-:W-:Y:S02]  /*41e0*/  FSEL R205, R4, -INF , !P3 ;  /* 0xff80000004cd7808 */ /* 0x002fe40005800000 */
[----:B------:R-:W-:Y:S02]  /*41f0*/  FSEL R20, R178, -INF , !P1 ;  /* 0xff800000b2147808 */ /* 0x000fe40004800000 */
[C---:B------:R-:W-:Y:S02]  /*4200*/  ISETP.GE.AND P6, PT, R0.reuse, R14, PT ;  /* 0x0000000e0000720c */ /* 0x040fe40003fc6270 */
[C---:B------:R-:W-:Y:S02]  /*4210*/  ISETP.GE.AND P5, PT, R0.reuse, R15, PT ;  /* 0x0000000f0000720c */ /* 0x040fe40003fa6270 */
[----:B------:R-:W-:-:S02]  /*4220*/  ISETP.GE.AND P3, PT, R0, R16, PT ;  /* 0x000000100000720c */ /* 0x000fc40003f66270 */
[----:B------:R-:W-:Y:S01]  /*4230*/  ISETP.GE.AND P1, PT, R0, R17, PT ;  /* 0x000000110000720c */ /* 0x000fe20003f26270 */
[----:B------:R-:W-:Y:S01]  /*4240*/  IMAD.IADD R0, R154, 0x1, R88 ;  /* 0x000000019a007824 */ /* 0x000fe200078e0258 */
[----:B------:R-:W-:Y:S02]  /*4250*/  FSEL R21, R166, -INF , !P4 ;  /* 0xff800000a6157808 */ /* 0x000fe40006000000 */
[----:B------:R-:W-:Y:S02]  /*4260*/  FSEL R22, R165, -INF , !P2 ;  /* 0xff800000a5167808 */ /* 0x000fe40005000000 */
[----:B------:R-:W-:Y:S02]  /*4270*/  FSEL R178, R7, -INF , !P6 ;  /* 0xff80000007b27808 */ /* 0x000fe40007000000 */
[----:B------:R-:W-:Y:S02]  /*4280*/  FSEL R210, R5, -INF , !P5 ;  /* 0xff80000005d27808 */ /* 0x000fe40006800000 */
[----:B------:R-:W-:-:S02]  /*4290*/  FSEL R200, R25, -INF , !P3 ;  /* 0xff80000019c87808 */ /* 0x000fc40005800000 */
[----:B--2---:R-:W-:Y:S01]  /*42a0*/  FSEL R207, R3, -INF , !P1 ;  /* 0xff80000003cf7808 */ /* 0x004fe20004800000 */
        /* <DEDUP_REMOVED lines=65> */
.L_x_624:
[----:B------:R-:W-:Y:S05]  /*46c0*/  BSYNC B0 ;  /* 0x0000000000007941 */ /* 0x000fea0003800000 */
.L_x_623:
[----:B------:R-:W0:Y:S02]  /*46d0*/  LDGDEPBAR ;  /* 0x00000000000079af */ /* 0x000e240000000000 */
.L_x_622:
[----:B------:R-:W-:Y:S01]  /*46e0*/  FMNMX.FTZ R3, R20, R69, !PT ;  /* 0x0000004514037209 */ /* 0x000fe20007810000 */
[----:B------:R-:W-:Y:S01]  /*46f0*/  ULDC UR18, c[0x0][0x2ec] ;  /* 0x0000bb0000127ab9 */ /* 0x000fe20000000800 */
[----:B------:R-:W-:Y:S02]  /*4700*/  LEA R224, R0, UR4, 0x1 ;  /* 0x0000000400e07c11 */ /* 0x000fe4000f8e08ff */
        /* <DEDUP_REMOVED lines=40> */
[----:B------:R-:W3:Y:S01]  /*4990*/  SHFL.BFLY PT, R5, R3, 0x2, 0x1f ;  /* 0x0c401f0003057f89 */ /* 0x000ee200000e0000 */
[----:B------:R-:W-:Y:S02]  /*49a0*/  FMNMX.FTZ R104, R178, R104, !PT ;  /* 0x00000068b2687209 */ /* 0x000fe40007810000 */
[----:B------:R-:W-:Y:S02]  /*49b0*/  FMNMX.FTZ R4, R169, R4, !PT ;  /* 0x00000004a9047209 */ /* 0x000fe40007810000 */
[----:B------:R-:W-:Y:S01]  /*49c0*/  LEA R226, R2, R224, 0x1 ;  /* 0x000000e002e27211 */ /* 0x000fe200078e08ff */
[----:B-12---:R-:W1:Y:S01]  /*49d0*/  SHFL.BFLY PT, R6, R104, 0x2, 0x1f ;  /* 0x0c401f0068067f89 */ /* 0x006e6200000e0000 */
[----:B------:R-:W-:-:S03]  /*49e0*/  FMNMX.FTZ R4, R206, R4, !PT ;  /* 0x00000004ce047209 */ /* 0x000fc60007810000 */
[----:B------:R-:W-:Y:S01]  /*49f0*/  LDSM.16.MT88.4 R24, [R226+0x9000] ;  /* 0x00900000e218783b */ /* 0x000fe20000004200 */
[----:B------:R-:W-:-:S03]  /*4a00*/  FMNMX.FTZ R4, R204, R4, !PT ;  /* 0x00000004cc047209 */ /* 0x000fc60007810000 */
[----:B------:R-:W-:Y:S01]  /*4a10*/  LDSM.16.MT88.4 R40, [R226+0xa000] ;  /* 0x00a00000e228783b */ /* 0x000fe20000004200 */
[----:B------:R-:W-:-:S03]  /*4a20*/  FMNMX.FTZ R4, R205, R4, !PT ;  /* 0x00000004cd047209 */ /* 0x000fc60007810000 */
[----:B------:R-:W-:Y:S01]  /*4a30*/  LDSM.16.MT88.4 R52, [R226+0xb000] ;  /* 0x00b00000e234783b */ /* 0x000fe20000004200 */
[----:B------:R-:W-:-:S05]  /*4a40*/  FMNMX.FTZ R4, R207, R4, !PT ;  /* 0x00000004cf047209 */ /* 0x000fca0007810000 */
[----:B------:R-:W2:Y:S01]  /*4a50*/  SHFL.BFLY PT, R101, R4, 0x2, 0x1f ;  /* 0x0c401f0004657f89 */ /* 0x000ea200000e0000 */
[----:B---3--:R-:W-:Y:S02]  /*4a60*/  FMNMX.FTZ R3, R3, R5, !PT ;  /* 0x0000000503037209 */ /* 0x008fe40007810000 */
[----:B------:R-:W-:Y:S02]  /*4a70*/  FMNMX.FTZ R5, R32, R71, !PT ;  /* 0x0000004720057209 */ /* 0x000fe40007810000 */
[----:B-1----:R-:W-:Y:S01]  /*4a80*/  FMNMX.FTZ R104, R104, R6, !PT ;  /* 0x0000000668687209 */ /* 0x002fe20007810000 */
[----:B------:R-:W1:Y:S01]  /*4a90*/  SHFL.BFLY PT, R102, R3, 0x1, 0x1f ;  /* 0x0c201f0003667f89 */ /* 0x000e6200000e0000 */
[----:B------:R-:W-:-:S03]  /*4aa0*/  FMNMX.FTZ R5, R72, R5, !PT ;  /* 0x0000000548057209 */ /* 0x000fc60007810000 */
[----:B------:R-:W3:Y:S01]  /*4ab0*/  SHFL.BFLY PT, R6, R104, 0x1, 0x1f ;  /* 0x0c201f0068067f89 */ /* 0x000ee200000e0000 */
[----:B------:R-:W-:-:S04]  /*4ac0*/  FMNMX.FTZ R5, R64, R5, !PT ;  /* 0x0000000540057209 */ /* 0x000fc80007810000 */
[----:B------:R-:W-:-:S04]  /*4ad0*/  FMNMX.FTZ R5, R152, R5, !PT ;  /* 0x0000000598057209 */ /* 0x000fc80007810000 */
[----:B------:R-:W-:-:S04]  /*4ae0*/  FMNMX.FTZ R5, R156, R5, !PT ;  /* 0x000000059c057209 */ /* 0x000fc80007810000 */
[----:B------:R-:W-:Y:S02]  /*4af0*/  FMNMX.FTZ R5, R139, R5, !PT ;  /* 0x000000058b057209 */ /* 0x000fe40007810000 */
[----:B--2---:R-:W-:Y:S02]  /*4b00*/  FMNMX.FTZ R101, R4, R101, !PT ;  /* 0x0000006504657209 */ /* 0x004fe40007810000 */
[----:B------:R-:W-:Y:S02]  /*4b10*/  FMNMX.FTZ R4, R138, R5, !PT ;  /* 0x000000058a047209 */ /* 0x000fe40007810000 */
[----:B-1----:R-:W-:Y:S02]  /*4b20*/  FMNMX.FTZ R102, R3, R102, !PT ;  /* 0x0000006603667209 */ /* 0x002fe40007810000 */
[----:B------:R-:W-:Y:S02]  /*4b30*/  FMNMX.FTZ R4, R184, R4, !PT ;  /* 0x00000004b8047209 */ /* 0x000fe40007810000 */
[----:B---3--:R-:W-:Y:S01]  /*4b40*/  FMNMX.FTZ R104, R104, R6, !PT ;  /* 0x0000000668687209 */ /* 0x008fe20007810000 */
[----:B------:R-:W-:Y:S01]  /*4b50*/  FMUL.FTZ R13, R102, UR18 ;  /* 0x00000012660d7c20 */ /* 0x000fe20008410000 */
[----:B------:R-:W-:Y:S01]  /*4b60*/  FMNMX.FTZ R4, R188, R4, !PT ;  /* 0x00000004bc047209 */ /* 0x000fe20007810000 */
[----:B------:R-:W1:Y:S01]  /*4b70*/  SHFL.BFLY PT, R6, R101, 0x1, 0x1f ;  /* 0x0c201f0065067f89 */ /* 0x000e6200000e0000 */
[C---:B------:R-:W-:Y:S01]  /*4b80*/  FSETP.NEU.FTZ.AND P1, PT, R104.reuse, -INF , PT ;  /* 0xff8000006800780b */ /* 0x040fe20003f3d000 */
[----:B------:R-:W-:Y:S01]  /*4b90*/  FMUL.FTZ R5, R104, UR18 ;  /* 0x0000001268057c20 */ /* 0x000fe20008410000 */
[----:B------:R-:W-:-:S04]  /*4ba0*/  FMNMX.FTZ R4, R182, R4, !PT ;  /* 0x00000004b6047209 */ /* 0x000fc80007810000 */
[----:B------:R-:W-:Y:S02]  /*4bb0*/  FMNMX.FTZ R4, R179, R4, !PT ;  /* 0x00000004b3047209 */ /* 0x000fe40007810000 */
[----:B------:R-:W-:Y:S02]  /*4bc0*/  FSEL R3, R5, RZ, P1 ;  /* 0x000000ff05037208 */ /* 0x000fe40000800000 */
[----:B------:R-:W-:Y:S02]  /*4bd0*/  FMNMX.FTZ R4, R183, R4, !PT ;  /* 0x00000004b7047209 */ /* 0x000fe40007810000 */
[----:B------:R-:W-:Y:S01]  /*4be0*/  FSETP.NEU.FTZ.AND P1, PT, R102, -INF , PT ;  /* 0xff8000006600780b */ /* 0x000fe20003f3d000 */
[----:B------:R-:W-:Y:S01]  /*4bf0*/  FFMA.FTZ R5, R20, UR18, -R3 ;  /* 0x0000001214057c23 */ /* 0x000fe20008010803 */
[----:B------:R-:W-:Y:S02]  /*4c00*/  FMNMX.FTZ R4, R208, R4, !PT ;  /* 0x00000004d0047209 */ /* 0x000fe40007810000 */
[----:B------:R-:W-:Y:S01]  /*4c10*/  FSEL R13, R13, RZ, P1 ;  /* 0x000000ff0d0d7208 */ /* 0x000fe20000800000 */
[----:B------:R2:W-:Y:S01]  /*4c20*/  MUFU.EX2 R18, R5 ;  /* 0x0000000500127308 */ /* 0x0005e20000000800 */
[----:B------:R-:W-:-:S04]  /*4c30*/  FMNMX.FTZ R4, R209, R4, !PT ;  /* 0x00000004d1047209 */ /* 0x000fc80007810000 */
[----:B------:R-:W-:Y:S02]  /*4c40*/  FMNMX.FTZ R4, R210, R4, !PT ;  /* 0x00000004d2047209 */ /* 0x000fe40007810000 */
[----:B-1----:R-:W-:-:S03]  /*4c50*/  FMNMX.FTZ R101, R101, R6, !PT ;  /* 0x0000000665657209 */ /* 0x002fc60007810000 */
[----:B------:R-:W1:Y:S01]  /*4c60*/  SHFL.BFLY PT, R6, R4, 0x2, 0x1f ;  /* 0x0c401f0004067f89 */ /* 0x000e6200000e0000 */
[C---:B------:R-:W-:Y:S01]  /*4c70*/  FSETP.NEU.FTZ.AND P1, PT, R101.reuse, -INF , PT ;  /* 0xff8000006500780b */ /* 0x040fe20003f3d000 */
[----:B------:R-:W-:-:S05]  /*4c80*/  FMUL.FTZ R12, R101, UR18 ;  /* 0x00000012650c7c20 */ /* 0x000fca0008410000 */
[----:B------:R-:W-:Y:S01]  /*4c90*/  FSEL R12, R12, RZ, P1 ;  /* 0x000000ff0c0c7208 */ /* 0x000fe20000800000 */
[----:B--2---:R-:W-:-:S04]  /*4ca0*/  FFMA.FTZ R5, R21, UR18, -R13 ;  /* 0x0000001215057c23 */ /* 0x004fc8000801080d */
[--C-:B------:R-:W-:Y:S01]  /*4cb0*/  FFMA.FTZ R0, R68, UR18, -R12.reuse ;  /* 0x0000001244007c23 */ /* 0x100fe2000801080c */
[----:B------:R-:W-:Y:S01]  /*4cc0*/  FFMA.FTZ R2, R51, UR18, -R12 ;  /* 0x0000001233027c23 */ /* 0x000fe2000801080c */
[----:B------:R2:W-:Y:S08]  /*4cd0*/  MUFU.EX2 R186, R5 ;  /* 0x0000000500ba7308 */ /* 0x0005f00000000800 */
[----:B------:R3:W-:Y:S08]  /*4ce0*/  MUFU.EX2 R190, R0 ;  /* 0x0000000000be7308 */ /* 0x0007f00000000800 */
[----:B------:R4:W-:Y:S01]  /*4cf0*/  MUFU.EX2 R216, R2 ;  /* 0x0000000200d87308 */ /* 0x0009e20000000800 */
[----:B--2---:R-:W-:-:S07]  /*4d00*/  FFMA.FTZ R5, R50, UR18, -R13 ;  /* 0x0000001232057c23 */ /* 0x004fce000801080d */
[----:B------:R2:W5:Y:S01]  /*4d10*/  MUFU.EX2 R19, R5 ;  /* 0x0000000500137308 */ /* 0x0005620000000800 */
[----:B---3--:R-:W-:-:S07]  /*4d20*/  FFMA.FTZ R0, R56, UR18, -R12 ;  /* 0x0000001238007c23 */ /* 0x008fce000801080c */
[----:B------:R1:W3:Y:S01]  /*4d30*/  MUFU.EX2 R189, R0 ;  /* 0x0000000000bd7308 */ /* 0x0002e20000000800 */
[----:B----4-:R-:W-:-:S07]  /*4d40*/  FFMA.FTZ R2, R69, UR18, -R3 ;  /* 0x0000001245027c23 */ /* 0x010fce0008010803 */
[----:B------:R4:W4:Y:S01]  /*4d50*/  MUFU.EX2 R250, R2 ;  /* 0x0000000200fa7308 */ /* 0x0009220000000800 */
[----:B--2---:R-:W-:-:S07]  /*4d60*/  FFMA.FTZ R5, R49, UR18, -R13 ;  /* 0x0000001231057c23 */ /* 0x004fce000801080d */
[----:B------:R2:W-:Y:S01]  /*4d70*/  MUFU.EX2 R191, R5 ;  /* 0x0000000500bf7308 */ /* 0x0005e20000000800 */
[----:B-1----:R-:W-:Y:S02]  /*4d80*/  FMNMX.FTZ R0, R4, R6, !PT ;  /* 0x0000000604007209 */ /* 0x002fe40007810000 */
[----:B-----5:R-:W-:Y:S02]  /*4d90*/  F2FP.F16.F32.PACK_AB R4, R19, R186 ;  /* 0x000000ba1304723e */ /* 0x020fe400000000ff */
[----:B---3--:R-:W-:Y:S01]  /*4da0*/  F2FP.F16.F32.PACK_AB R7, R216, R189 ;  /* 0x000000bdd807723e */ /* 0x008fe200000000ff */
[----:B------:R-:W1:Y:S01]  /*4db0*/  SHFL.BFLY PT, R8, R0, 0x1, 0x1f ;  /* 0x0c201f0000087f89 */ /* 0x000e6200000e0000 */
[----:B----4-:R-:W-:-:S04]  /*4dc0*/  FFMA.FTZ R2, R70, UR18, -R3 ;  /* 0x0000001246027c23 */ /* 0x010fc80008010803 */
[----:B------:R3:W-:Y:S01]  /*4dd0*/  MUFU.EX2 R212, R2 ;  /* 0x0000000200d47308 */ /* 0x0007e20000000800 */
[----:B--2---:R-:W-:Y:S02]  /*4de0*/  FFMA.FTZ R5, R48, UR18, -R13 ;  /* 0x0000001230057c23 */ /* 0x004fe4000801080d */
[----:B------:R-:W-:Y:S05]  /*4df0*/  LDSM.16.MT88.4 R48, [R226+0xb400] ;  /* 0x00b40000e230783b */ /* 0x000fea0000004200 */
[----:B------:R2:W4:Y:S01]  /*4e00*/  MUFU.EX2 R217, R5 ;  /* 0x0000000500d97308 */ /* 0x0005220000000800 */
[----:B---3--:R-:W-:Y:S01]  /*4e10*/  FFMA.FTZ R2, R60, UR18, -R3 ;  /* 0x000000123c027c23 */ /* 0x008fe20008010803 */
[----:B-1----:R-:W-:-:S02]  /*4e20*/  FMNMX.FTZ R103, R0, R8, !PT ;  /* 0x0000000800677209 */ /* 0x002fc40007810000 */
[----:B------:R-:W-:-:S04]  /*4e30*/  F2FP.F16.F32.PACK_AB R8, R250, R18 ;  /* 0x00000012fa08723e */ /* 0x000fc800000000ff */
[----:B------:R1:W3:Y:S01]  /*4e40*/  MUFU.EX2 R187, R2 ;  /* 0x0000000200bb7308 */ /* 0x0002e20000000800 */
[C---:B------:R-:W-:Y:S01]  /*4e50*/  FSETP.NEU.FTZ.AND P1, PT, R103.reuse, -INF , PT ;  /* 0xff8000006700780b */ /* 0x040fe20003f3d000 */
[----:B------:R-:W-:Y:S01]  /*4e60*/  FMUL.FTZ R0, R103, UR18 ;  /* 0x0000001267007c20 */ /* 0x000fe20008410000 */
[----:B--2---:R-:W-:Y:S01]  /*4e70*/  FFMA.FTZ R5, R22, UR18, -R12 ;  /* 0x0000001216057c23 */ /* 0x004fe2000801080c */
[----:B----4-:R-:W-:Y:S01]  /*4e80*/  F2FP.F16.F32.PACK_AB R6, R217, R191 ;  /* 0x000000bfd906723e */ /* 0x010fe200000000ff */
[----:B------:R-:W2:Y:S02]  /*4e90*/  LDSM.16.MT88.4 R20, [R224+0x9000] ;  /* 0x00900000e014783b */ /* 0x000ea40000004200 */
[----:B------:R-:W-:Y:S01]  /*4ea0*/  FSEL R0, R0, RZ, P1 ;  /* 0x000000ff00007208 */ /* 0x000fe20000800000 */
[----:B------:R-:W4:Y:S01]  /*4eb0*/  MUFU.EX2 R211, R5 ;  /* 0x0000000500d37308 */ /* 0x000f220000000800 */
[----:B-1----:R-:W-:Y:S01]  /*4ec0*/  FFMA.FTZ R2, R58, UR18, -R3 ;  /* 0x000000123a027c23 */ /* 0x002fe20008010803 */
[----:B---3--:R-:W-:-:S06]  /*4ed0*/  F2FP.F16.F32.PACK_AB R10, R187, R212 ;  /* 0x000000d4bb0a723e */ /* 0x008fcc00000000ff */
[----:B------:R1:W-:Y:S01]  /*4ee0*/  MUFU.EX2 R215, R2 ;  /* 0x0000000200d77308 */ /* 0x0003e20000000800 */
[----:B----4-:R-:W-:-:S07]  /*4ef0*/  F2FP.F16.F32.PACK_AB R5, R190, R211 ;  /* 0x000000d3be05723e */ /* 0x010fce00000000ff */
[----:B------:R-:W-:Y:S01]  /*4f00*/  HMMA.16816.F32 R120, R4, R28, RZ ;  /* 0x0000001c0478723c */ /* 0x000fe200000018ff */
[----:B-1----:R-:W-:-:S05]  /*4f10*/  FFMA.FTZ R2, R33, UR18, -R3 ;  /* 0x0000001221027c23 */ /* 0x002fca0008010803 */
[C---:B------:R-:W-:Y:S01]  /*4f20*/  HMMA.16816.F32 R88, R4.reuse, R30, RZ ;  /* 0x0000001e0458723c */ /* 0x040fe200000018ff */
[----:B------:R1:W-:Y:S05]  /*4f30*/  MUFU.EX2 R214, R2 ;  /* 0x0000000200d67308 */ /* 0x0003ea0000000800 */
[C---:B------:R-:W-:Y:S06]  /*4f40*/  HMMA.16816.F32 R124, R4.reuse, R24, RZ ;  /* 0x00000018047c723c */ /* 0x040fec00000018ff */
[C---:B--2---:R-:W-:Y:S06]  /*4f50*/  HMMA.16816.F32 R128, R4.reuse, R20, RZ ;  /* 0x000000140480723c */ /* 0x044fec00000018ff */
[----:B------:R-:W-:Y:S01]  /*4f60*/  HMMA.16816.F32 R96, R4, R22, RZ ;  /* 0x000000160460723c */ /* 0x000fe200000018ff */
[----:B-1----:R-:W-:-:S04]  /*4f70*/  FFMA.FTZ R2, R32, UR18, -R0 ;  /* 0x0000001220027c23 */ /* 0x002fc80008010800 */
[----:B------:R1:W-:Y:S01]  /*4f80*/  MUFU.EX2 R247, R2 ;  /* 0x0000000200f77308 */ /* 0x0003e20000000800 */
[C---:B------:R-:W-:Y:S06]  /*4f90*/  HMMA.16816.F32 R92, R4.reuse, R26, RZ ;  /* 0x0000001a045c723c */ /* 0x040fec00000018ff */
[C---:B------:R-:W-:Y:S06]  /*4fa0*/  HMMA.16816.F32 R116, R4.reuse, R40, RZ ;  /* 0x000000280474723c */ /* 0x040fec00000018ff */
[----:B------:R-:W-:Y:S01]  /*4fb0*/  HMMA.16816.F32 R84, R4, R42, RZ ;  /* 0x0000002a0454723c */ /* 0x000fe200000018ff */
[----:B-1----:R-:W-:-:S05]  /*4fc0*/  FFMA.FTZ R2, R71, UR18, -R0 ;  /* 0x0000001247027c23 */ /* 0x002fca0008010800 */
[C---:B------:R-:W-:Y:S01]  /*4fd0*/  HMMA.16816.F32 R80, R4.reuse, R46, RZ ;  /* 0x0000002e0450723c */ /* 0x040fe200000018ff */
[----:B------:R1:W2:Y:S05]  /*4fe0*/  MUFU.EX2 R245, R2 ;  /* 0x0000000200f57308 */ /* 0x0002aa0000000800 */
[C---:B------:R-:W-:Y:S06]  /*4ff0*/  HMMA.16816.F32 R76, R4.reuse, R54, RZ ;  /* 0x00000036044c723c */ /* 0x040fec00000018ff */
[C---:B------:R-:W-:Y:S06]  /*5000*/  HMMA.16816.F32 R112, R4.reuse, R44, RZ ;  /* 0x0000002c0470723c */ /* 0x040fec00000018ff */
[----:B------:R-:W-:Y:S01]  /*5010*/  HMMA.16816.F32 R108, R4, R52, RZ ;  /* 0x00000034046c723c */ /* 0x000fe200000018ff */
[----:B-1----:R-:W-:Y:S01]  /*5020*/  FFMA.FTZ R2, R72, UR18, -R0 ;  /* 0x0000001248027c23 */ /* 0x002fe20008010800 */
[----:B--2---:R-:W-:-:S03]  /*5030*/  F2FP.F16.F32.PACK_AB R9, R245, R247 ;  /* 0x000000f7f509723e */ /* 0x004fc600000000ff */
[----:B------:R1:W-:Y:S02]  /*5040*/  MUFU.EX2 R246, R2 ;  /* 0x0000000200f67308 */ /* 0x0003e40000000800 */
[----:B-1----:R-:W-:-:S06]  /*5050*/  FFMA.FTZ R2, R64, UR18, -R0 ;  /* 0x0000001240027c23 */ /* 0x002fcc0008010800 */
[----:B------:R1:W2:Y:S02]  /*5060*/  MUFU.EX2 R249, R2 ;  /* 0x0000000200f97308 */ /* 0x0002a40000000800 */
[----:B-1----:R-:W-:Y:S01]  /*5070*/  FFMA.FTZ R2, R35, UR18, -R3 ;  /* 0x0000001223027c23 */ /* 0x002fe20008010803 */
[----:B--2---:R-:W-:-:S05]  /*5080*/  F2FP.F16.F32.PACK_AB R11, R249, R246 ;  /* 0x000000f6f90b723e */ /* 0x004fca00000000ff */
[----:B------:R1:W-:Y:S02]  /*5090*/  MUFU.EX2 R36, R2 ;  /* 0x0000000200247308 */ /* 0x0003e40000000800 */
[C---:B------:R-:W-:Y:S06]  /*50a0*/  HMMA.16816.F32 R132, R8.reuse, R22, RZ ;  /* 0x000000160884723c */ /* 0x040fec00000018ff */
[C---:B------:R-:W-:Y:S06]  /*50b0*/  HMMA.16816.F32 R144, R8.reuse, R30, RZ ;  /* 0x0000001e0890723c */ /* 0x040fec00000018ff */
[----:B------:R-:W-:Y:S01]  /*50c0*/  HMMA.16816.F32 R68, R8, R24, RZ ;  /* 0x000000180844723c */ /* 0x000fe200000018ff */
[----:B-1----:R-:W-:-:S02]  /*50d0*/  FFMA.FTZ R2, R34, UR18, -R3 ;  /* 0x0000001222027c23 */ /* 0x002fc40008010803 */
[----:B------:R-:W1:Y:S02]  /*50e0*/  LDSM.16.MT88.4 R32, [R226+0xa400] ;  /* 0x00a40000e220783b */ /* 0x000e640000004200 */
[----:B------:R2:W-:Y:S01]  /*50f0*/  MUFU.EX2 R185, R2 ;  /* 0x0000000200b97308 */ /* 0x0005e20000000800 */
[C---:B------:R-:W-:Y:S01]  /*5100*/  HMMA.16816.F32 R140, R8.reuse, R26, RZ ;  /* 0x0000001a088c723c */ /* 0x040fe200000018ff */
[----:B------:R-:W3:Y:S05]  /*5110*/  LDSM.16.MT88.4 R24, [R224+0x9400] ;  /* 0x00940000e018783b */ /* 0x000eea0000004200 */
[----:B------:R-:W-:Y:S01]  /*5120*/  HMMA.16816.F32 R148, R8, R42, RZ ;  /* 0x0000002a0894723c */ /* 0x000fe200000018ff */
[----:B--2---:R-:W-:-:S05]  /*5130*/  FFMA.FTZ R2, R73, UR18, -R13 ;  /* 0x0000001249027c23 */ /* 0x004fca000801080d */
[C---:B------:R-:W-:Y:S01]  /*5140*/  HMMA.16816.F32 R72, R8.reuse, R20, RZ ;  /* 0x000000140848723c */ /* 0x040fe200000018ff */
[----:B------:R-:W-:Y:S01]  /*5150*/  LDSM.16.MT88.4 R20, [R226+0x9400] ;  /* 0x00940000e214783b */ /* 0x000fe20000004200 */
[----:B------:R2:W-:Y:S02]  /*5160*/  MUFU.EX2 R248, R2 ;  /* 0x0000000200f87308 */ /* 0x0005e40000000800 */
[--C-:B--2---:R-:W-:Y:S02]  /*5170*/  FFMA.FTZ R2, R65, UR18, -R13.reuse ;  /* 0x0000001241027c23 */ /* 0x104fe4000801080d */
[C---:B------:R-:W-:Y:S01]  /*5180*/  HMMA.16816.F32 R64, R8.reuse, R28, RZ ;  /* 0x0000001c0840723c */ /* 0x040fe200000018ff */
[----:B------:R-:W2:Y:S03]  /*5190*/  LDSM.16.MT88.4 R28, [R224+0xa400] ;  /* 0x00a40000e01c783b */ /* 0x000ea60000004200 */
[----:B------:R4:W5:Y:S02]  /*51a0*/  MUFU.EX2 R213, R2 ;  /* 0x0000000200d57308 */ /* 0x0009640000000800 */
[--C-:B----4-:R-:W-:Y:S01]  /*51b0*/  FFMA.FTZ R2, R63, UR18, -R13.reuse ;  /* 0x000000123f027c23 */ /* 0x110fe2000801080d */
[----:B-----5:R-:W-:Y:S01]  /*51c0*/  F2FP.F16.F32.PACK_AB R4, R213, R248 ;  /* 0x000000f8d504723e */ /* 0x020fe200000000ff */
[C---:B------:R-:W-:Y:S04]  /*51d0*/  HMMA.16816.F32 R60, R8.reuse, R40, RZ ;  /* 0x00000028083c723c */ /* 0x040fe800000018ff */
[----:B------:R4:W-:Y:S02]  /*51e0*/  MUFU.EX2 R252, R2 ;  /* 0x0000000200fc7308 */ /* 0x0009e40000000800 */
[----:B------:R-:W-:Y:S01]  /*51f0*/  HMMA.16816.F32 R40, R8, R52, RZ ;  /* 0x000000340828723c */ /* 0x000fe200000018ff */
[----:B----4-:R-:W-:-:S05]  /*5200*/  FFMA.FTZ R2, R59, UR18, -R13 ;  /* 0x000000123b027c23 */ /* 0x010fca000801080d */
[----:B------:R-:W-:Y:S01]  /*5210*/  HMMA.16816.F32 R56, R8, R44, RZ ;  /* 0x0000002c0838723c */ /* 0x000fe200000018ff */
[----:B------:R4:W5:Y:S02]  /*5220*/  MUFU.EX2 R251, R2 ;  /* 0x0000000200fb7308 */ /* 0x0009640000000800 */
[----:B----4-:R-:W-:Y:S01]  /*5230*/  FFMA.FTZ R2, R137, UR18, -R12 ;  /* 0x0000001289027c23 */ /* 0x010fe2000801080c */
[----:B-----5:R-:W-:-:S05]  /*5240*/  F2FP.F16.F32.PACK_AB R6, R251, R252 ;  /* 0x000000fcfb06723e */ /* 0x020fca00000000ff */
[----:B------:R4:W-:Y:S02]  /*5250*/  MUFU.EX2 R241, R2 ;  /* 0x0000000200f17308 */ /* 0x0009e40000000800 */
[----:B----4-:R-:W-:Y:S01]  /*5260*/  FFMA.FTZ R2, R105, UR18, -R12 ;  /* 0x0000001269027c23 */ /* 0x010fe2000801080c */
[----:B------:R-:W-:-:S05]  /*5270*/  IMAD.MOV.U32 R105, RZ, RZ, R212 ;  /* 0x000000ffff697224 */ /* 0x000fca00078e00d4 */
[----:B------:R4:W5:Y:S02]  /*5280*/  MUFU.EX2 R244, R2 ;  /* 0x0000000200f47308 */ /* 0x0009640000000800 */
[--C-:B----4-:R-:W-:Y:S01]  /*5290*/  FFMA.FTZ R2, R100, UR18, -R12.reuse ;  /* 0x0000001264027c23 */ /* 0x110fe2000801080c */
[----:B------:R-:W-:Y:S02]  /*52a0*/  MOV R100, R36 ;  /* 0x0000002400647202 */ /* 0x000fe40000000f00 */
[----:B------:R-:W4:Y:S03]  /*52b0*/  LDSM.16.MT88.4 R36, [R224+0xb400] ;  /* 0x00b40000e024783b */ /* 0x000f260000004200 */
[----:B------:R1:W-:Y:S01]  /*52c0*/  MUFU.EX2 R243, R2 ;  /* 0x0000000200f37308 */ /* 0x0003e20000000800 */
[----:B-----5:R-:W-:Y:S01]  /*52d0*/  F2FP.F16.F32.PACK_AB R5, R244, R241 ;  /* 0x000000f1f405723e */ /* 0x020fe200000000ff */
[----:B-1----:R-:W-:-:S06]  /*52e0*/  FFMA.FTZ R2, R136, UR18, -R12 ;  /* 0x0000001288027c23 */ /* 0x002fcc000801080c */
[----:B------:R1:W5:Y:S02]  /*52f0*/  MUFU.EX2 R242, R2 ;  /* 0x0000000200f27308 */ /* 0x0003640000000800 */
[--C-:B-1----:R-:W-:Y:S01]  /*5300*/  FFMA.FTZ R2, R152, UR18, -R0.reuse ;  /* 0x0000001298027c23 */ /* 0x102fe20008010800 */
[----:B-----5:R-:W-:Y:S01]  /*5310*/  F2FP.F16.F32.PACK_AB R7, R242, R243 ;  /* 0x000000f3f207723e */ /* 0x020fe200000000ff */
[----:B------:R-:W-:Y:S01]  /*5320*/  HMMA.16816.F32 R152, R8, R46, RZ ;  /* 0x0000002e0898723c */ /* 0x000fe200000018ff */
[----:B------:R-:W-:Y:S03]  /*5330*/  LDSM.16.MT88.4 R44, [R226+0x9800] ;  /* 0x00980000e22c783b */ /* 0x000fe60000004200 */
[----:B------:R1:W-:Y:S02]  /*5340*/  MUFU.EX2 R239, R2 ;  /* 0x0000000200ef7308 */ /* 0x0003e40000000800 */
[C---:B------:R-:W-:Y:S06]  /*5350*/  HMMA.16816.F32 R116, R4.reuse, R32, R116 ;  /* 0x000000200474723c */ /* 0x040fec0000001874 */
[C---:B---3--:R-:W-:Y:S06]  /*5360*/  HMMA.16816.F32 R128, R4.reuse, R24, R128 ;  /* 0x000000180480723c */ /* 0x048fec0000001880 */
[----:B------:R-:W-:Y:S01]  /*5370*/  HMMA.16816.F32 R96, R4, R26, R96 ;  /* 0x0000001a0460723c */ /* 0x000fe20000001860 */
[----:B-1----:R-:W-:-:S04]  /*5380*/  FFMA.FTZ R2, R156, UR18, -R0 ;  /* 0x000000129c027c23 */ /* 0x002fc80008010800 */
[----:B------:R1:W3:Y:S01]  /*5390*/  MUFU.EX2 R240, R2 ;  /* 0x0000000200f07308 */ /* 0x0002e20000000800 */
[----:B------:R-:W-:Y:S01]  /*53a0*/  HMMA.16816.F32 R156, R8, R54, RZ ;  /* 0x00000036089c723c */ /* 0x000fe200000018ff */
[----:B------:R-:W-:Y:S05]  /*53b0*/  LDSM.16.MT88.4 R52, [R224+0x9800] ;  /* 0x00980000e034783b */ /* 0x000fea0000004200 */
[----:B--2---:R-:W-:Y:S01]  /*53c0*/  HMMA.16816.F32 R120, R4, R28, R120 ;  /* 0x0000001c0478723c */ /* 0x004fe20000001878 */
[----:B------:R-:W-:Y:S02]  /*53d0*/  F2FP.F16.F32.PACK_AB R8, R214, R215 ;  /* 0x000000d7d608723e */ /* 0x000fe400000000ff */
[----:B------:R-:W-:-:S03]  /*53e0*/  F2FP.F16.F32.PACK_AB R10, R185, R100 ;  /* 0x00000064b90a723e */ /* 0x000fc600000000ff */
[----:B------:R-:W-:Y:S01]  /*53f0*/  HMMA.16816.F32 R124, R4, R20, R124 ;  /* 0x00000014047c723c */ /* 0x000fe2000000187c */
[----:B-1----:R-:W-:Y:S01]  /*5400*/  FFMA.FTZ R2, R139, UR18, -R0 ;  /* 0x000000128b027c23 */ /* 0x002fe20008010800 */
[----:B---3--:R-:W-:-:S04]  /*5410*/  F2FP.F16.F32.PACK_AB R9, R240, R239 ;  /* 0x000000eff009723e */ /* 0x008fc800000000ff */
[C---:B----4-:R-:W-:Y:S01]  /*5420*/  HMMA.16816.F32 R112, R4.reuse, R36, R112 ;  /* 0x000000240470723c */ /* 0x050fe20000001870 */
[----:B------:R1:W-:Y:S05]  /*5430*/  MUFU.EX2 R238, R2 ;  /* 0x0000000200ee7308 */ /* 0x0003ea0000000800 */
[----:B------:R-:W-:Y:S01]  /*5440*/  HMMA.16816.F32 R108, R4, R48, R108 ;  /* 0x00000030046c723c */ /* 0x000fe2000000186c */
[----:B-1----:R-:W-:-:S05]  /*5450*/  FFMA.FTZ R2, R138, UR18, -R0 ;  /* 0x000000128a027c23 */ /* 0x002fca0008010800 */
[C---:B------:R-:W-:Y:S01]  /*5460*/  HMMA.16816.F32 R136, R4.reuse, R22, R92 ;  /* 0x000000160488723c */ /* 0x040fe2000000185c */
[----:B------:R1:W2:Y:S05]  /*5470*/  MUFU.EX2 R237, R2 ;  /* 0x0000000200ed7308 */ /* 0x0002aa0000000800 */
[C---:B------:R-:W-:Y:S06]  /*5480*/  HMMA.16816.F32 R92, R4.reuse, R30, R88 ;  /* 0x0000001e045c723c */ /* 0x040fec0000001858 */
[C---:B------:R-:W-:Y:S06]  /*5490*/  HMMA.16816.F32 R88, R4.reuse, R34, R84 ;  /* 0x000000220458723c */ /* 0x040fec0000001854 */
[----:B------:R-:W-:Y:S01]  /*54a0*/  HMMA.16816.F32 R84, R4, R38, R80 ;  /* 0x000000260454723c */ /* 0x000fe20000001850 */
[----:B-1----:R-:W-:Y:S01]  /*54b0*/  FFMA.FTZ R2, R164, UR18, -R3 ;  /* 0x00000012a4027c23 */ /* 0x002fe20008010803 */
[----:B--2---:R-:W-:-:S03]  /*54c0*/  F2FP.F16.F32.PACK_AB R11, R237, R238 ;  /* 0x000000eeed0b723e */ /* 0x004fc600000000ff */
[----:B------:R1:W-:Y:S01]  /*54d0*/  MUFU.EX2 R236, R2 ;  /* 0x0000000200ec7308 */ /* 0x0003e20000000800 */
[----:B------:R-:W-:Y:S06]  /*54e0*/  HMMA.16816.F32 R80, R4, R50, R76 ;  /* 0x000000320450723c */ /* 0x000fec000000184c */
[C---:B------:R-:W-:Y:S06]  /*54f0*/  HMMA.16816.F32 R164, R8.reuse, R32, R60 ;  /* 0x0000002008a4723c */ /* 0x040fec000000183c */
[----:B------:R-:W-:Y:S01]  /*5500*/  HMMA.16816.F32 R32, R8, R34, R148 ;  /* 0x000000220820723c */ /* 0x000fe20000001894 */
[----:B-1----:R-:W-:-:S05]  /*5510*/  FFMA.FTZ R2, R162, UR18, -R13 ;  /* 0x00000012a2027c23 */ /* 0x002fca000801080d */
[C---:B------:R-:W-:Y:S01]  /*5520*/  HMMA.16816.F32 R76, R8.reuse, R24, R72 ;  /* 0x00000018084c723c */ /* 0x040fe20000001848 */
[----:B------:R-:W-:Y:S01]  /*5530*/  MOV R149, R217 ;  /* 0x000000d900957202 */ /* 0x000fe20000000f00 */
[----:B------:R1:W-:Y:S01]  /*5540*/  MUFU.EX2 R235, R2 ;  /* 0x0000000200eb7308 */ /* 0x0003e20000000800 */
[----:B------:R-:W-:Y:S02]  /*5550*/  MOV R150, R185 ;  /* 0x000000b900967202 */ /* 0x000fe40000000f00 */
[----:B------:R-:W-:Y:S01]  /*5560*/  MOV R151, R187 ;  /* 0x000000bb00977202 */ /* 0x000fe20000000f00 */
[C---:B------:R-:W-:Y:S06]  /*5570*/  HMMA.16816.F32 R72, R8.reuse, R20, R68 ;  /* 0x000000140848723c */ /* 0x040fec0000001844 */
[C---:B------:R-:W-:Y:S06]  /*5580*/  HMMA.16816.F32 R68, R8.reuse, R28, R64 ;  /* 0x0000001c0844723c */ /* 0x040fec0000001840 */
[C---:B------:R-:W-:Y:S01]  /*5590*/  HMMA.16816.F32 R64, R8.reuse, R26, R132 ;  /* 0x0000001a0840723c */ /* 0x040fe20000001884 */
[----:B-1----:R-:W-:Y:S01]  /*55a0*/  FFMA.FTZ R2, R163, UR18, -R13 ;  /* 0x00000012a3027c23 */ /* 0x002fe2000801080d */
[----:B------:R-:W1:Y:S03]  /*55b0*/  LDSM.16.MT88.4 R24, [R226+0xa800] ;  /* 0x00a80000e218783b */ /* 0x000e660000004200 */
[----:B------:R2:W3:Y:S01]  /*55c0*/  MUFU.EX2 R234, R2 ;  /* 0x0000000200ea7308 */ /* 0x0004e20000000800 */
[----:B------:R-:W-:Y:S01]  /*55d0*/  HMMA.16816.F32 R196, R8, R48, R40 ;  /* 0x0000003008c4723c */ /* 0x000fe20000001828 */
[----:B------:R-:W-:Y:S01]  /*55e0*/  IMAD.MOV.U32 R135, RZ, RZ, R216 ;  /* 0x000000ffff877224 */ /* 0x000fe200078e00d8 */
[----:B------:R-:W-:Y:S01]  /*55f0*/  MOV R134, R215 ;  /* 0x000000d700867202 */ /* 0x000fe20000000f00 */
[----:B------:R-:W4:Y:S01]  /*5600*/  LDSM.16.MT88.4 R40, [R224+0xa800] ;  /* 0x00a80000e028783b */ /* 0x000f220000004200 */
[----:B------:R-:W-:-:S02]  /*5610*/  MOV R133, R214 ;  /* 0x000000d600857202 */ /* 0x000fc40000000f00 */
[----:B------:R-:W-:Y:S01]  /*5620*/  HMMA.16816.F32 R60, R8, R22, R140 ;  /* 0x00000016083c723c */ /* 0x000fe2000000188c */
[----:B------:R-:W5:Y:S01]  /*5630*/  LDSM.16.MT88.4 R20, [R224+0xb800] ;  /* 0x00b80000e014783b */ /* 0x000f620000004200 */
[----:B------:R-:W-:-:S04]  /*5640*/  MOV R132, R213 ;  /* 0x000000d500847202 */ /* 0x000fc80000000f00 */
[C---:B------:R-:W-:Y:S01]  /*5650*/  HMMA.16816.F32 R192, R8.reuse, R36, R56 ;  /* 0x0000002408c0723c */ /* 0x040fe20000001838 */
[----:B------:R-:W-:Y:S02]  /*5660*/  MOV R141, R211 ;  /* 0x000000d3008d7202 */ /* 0x000fe40000000f00 */
[----:B------:R-:W-:Y:S01]  /*5670*/  MOV R140, R191 ;  /* 0x000000bf008c7202 */ /* 0x000fe20000000f00 */
[--C-:B--2---:R-:W-:Y:S01]  /*5680*/  FFMA.FTZ R2, R161, UR18, -R13.reuse ;  /* 0x00000012a1027c23 */ /* 0x104fe2000801080d */
[----:B---3--:R-:W-:Y:S01]  /*5690*/  F2FP.F16.F32.PACK_AB R4, R234, R235 ;  /* 0x000000ebea04723e */ /* 0x008fe200000000ff */
[C---:B------:R-:W-:Y:S01]  /*56a0*/  HMMA.16816.F32 R56, R8.reuse, R30, R144 ;  /* 0x0000001e0838723c */ /* 0x040fe20000001890 */
[----:B------:R-:W2:Y:S01]  /*56b0*/  LDSM.16.MT88.4 R28, [R226+0xb800] ;  /* 0x00b80000e21c783b */ /* 0x000ea20000004200 */
[----:B------:R3:W-:Y:S01]  /*56c0*/  MUFU.EX2 R233, R2 ;  /* 0x0000000200e97308 */ /* 0x0007e20000000800 */
[----:B------:R-:W-:Y:S02]  /*56d0*/  MOV R142, R190 ;  /* 0x000000be008e7202 */ /* 0x000fe40000000f00 */
[----:B------:R-:W-:Y:S01]  /*56e0*/  MOV R143, R186 ;  /* 0x000000ba008f7202 */ /* 0x000fe20000000f00 */
[C---:B------:R-:W-:Y:S06]  /*56f0*/  HMMA.16816.F32 R36, R8.reuse, R38, R152 ;  /* 0x000000260824723c */ /* 0x040fec0000001898 */
[----:B------:R-:W-:Y:S01]  /*5700*/  HMMA.16816.F32 R48, R8, R50, R156 ;  /* 0x000000320830723c */ /* 0x000fe2000000189c */
[----:B------:R-:W-:Y:S01]  /*5710*/  LDSM.16.MT88.4 R156, [R224+0xac00] ;  /* 0x00ac0000e09c783b */ /* 0x000fe20000004200 */
[----:B---3--:R-:W-:-:S04]  /*5720*/  FFMA.FTZ R2, R160, UR18, -R13 ;  /* 0x00000012a0027c23 */ /* 0x008fc8000801080d */
[----:B------:R3:W1:Y:S02]  /*5730*/  MUFU.EX2 R232, R2 ;  /* 0x0000000200e87308 */ /* 0x0006640000000800 */
[----:B---3--:R-:W-:Y:S01]  /*5740*/  FFMA.FTZ R2, R171, UR18, -R12 ;  /* 0x00000012ab027c23 */ /* 0x008fe2000801080c */
[----:B-1----:R-:W-:-:S05]  /*5750*/  F2FP.F16.F32.PACK_AB R6, R232, R233 ;  /* 0x000000e9e806723e */ /* 0x002fca00000000ff */
        /* <DEDUP_REMOVED lines=9> */
[----:B------:R-:W-:Y:S01]  /*57f0*/  IMAD.MOV.U32 R175, RZ, RZ, R189 ;  /* 0x000000ffffaf7224 */ /* 0x000fe200078e00bd */
[----:B---3--:R-:W-:-:S04]  /*5800*/  F2FP.F16.F32.PACK_AB R7, R221, R222 ;  /* 0x000000dedd07723e */ /* 0x008fc800000000ff */
[----:B------:R1:W3:Y:S03]  /*5810*/  MUFU.EX2 R220, R2 ;  /* 0x0000000200dc7308 */ /* 0x0002e60000000800 */
[C---:B------:R-:W-:Y:S06]  /*5820*/  HMMA.16816.F32 R168, R4.reuse, R24, R116 ;  /* 0x0000001804a8723c */ /* 0x040fec0000001874 */
[----:B------:R-:W-:Y:S01]  /*5830*/  HMMA.16816.F32 R128, R4, R52, R128 ;  /* 0x000000340480723c */ /* 0x000fe20000001880 */
[----:B-1----:R-:W-:Y:S01]  /*5840*/  FFMA.FTZ R2, R177, UR18, -R3 ;  /* 0x00000012b1027c23 */ /* 0x002fe20008010803 */
[----:B---3--:R-:W-:-:S04]  /*5850*/  F2FP.F16.F32.PACK_AB R8, R220, R236 ;  /* 0x000000ecdc08723e */ /* 0x008fc800000000ff */
[C---:B----4-:R-:W-:Y:S01]  /*5860*/  HMMA.16816.F32 R160, R4.reuse, R40, R120 ;  /* 0x0000002804a0723c */ /* 0x050fe20000001878 */
[----:B------:R1:W-:Y:S05]  /*5870*/  MUFU.EX2 R219, R2 ;  /* 0x0000000200db7308 */ /* 0x0003ea0000000800 */
[C---:B------:R-:W-:Y:S06]  /*5880*/  HMMA.16816.F32 R120, R4.reuse, R54, R96 ;  /* 0x000000360478723c */ /* 0x040fec0000001860 */
[C---:B------:R-:W-:Y:S01]  /*5890*/  HMMA.16816.F32 R144, R4.reuse, R44, R124 ;  /* 0x0000002c0490723c */ /* 0x040fe2000000187c */
[----:B------:R-:W3:Y:S05]  /*58a0*/  LDSM.16.MT88.4 R124, [R224+0x9c00] ;  /* 0x009c0000e07c783b */ /* 0x000eea0000004200 */
[----:B------:R-:W-:Y:S01]  /*58b0*/  HMMA.16816.F32 R136, R4, R46, R136 ;  /* 0x0000002e0488723c */ /* 0x000fe20000001888 */
[----:B-1----:R-:W-:-:S04]  /*58c0*/  FFMA.FTZ R2, R176, UR18, -R3 ;  /* 0x00000012b0027c23 */ /* 0x002fc80008010803 */
[----:B------:R1:W4:Y:S01]  /*58d0*/  MUFU.EX2 R218, R2 ;  /* 0x0000000200da7308 */ /* 0x0003220000000800 */
[C---:B------:R-:W-:Y:S06]  /*58e0*/  HMMA.16816.F32 R152, R4.reuse, R42, R92 ;  /* 0x0000002a0498723c */ /* 0x040fec000000185c */
[----:B------:R-:W-:Y:S01]  /*58f0*/  HMMA.16816.F32 R88, R4, R26, R88 ;  /* 0x0000001a0458723c */ /* 0x000fe20000001858 */
[----:B-1----:R-:W-:Y:S01]  /*5900*/  FFMA.FTZ R2, R174, UR18, -R3 ;  /* 0x00000012ae027c23 */ /* 0x002fe20008010803 */
[----:B----4-:R-:W-:-:S03]  /*5910*/  F2FP.F16.F32.PACK_AB R10, R218, R219 ;  /* 0x000000dbda0a723e */ /* 0x010fc600000000ff */
[----:B------:R1:W-:Y:S02]  /*5920*/  MUFU.EX2 R217, R2 ;  /* 0x0000000200d97308 */ /* 0x0003e40000000800 */
[----:B-1----:R-:W-:-:S06]  /*5930*/  FFMA.FTZ R2, R173, UR18, -R3 ;  /* 0x00000012ad027c23 */ /* 0x002fcc0008010803 */
[----:B------:R1:W4:Y:S02]  /*5940*/  MUFU.EX2 R216, R2 ;  /* 0x0000000200d87308 */ /* 0x0003240000000800 */
[--C-:B-1----:R-:W-:Y:S01]  /*5950*/  FFMA.FTZ R2, R172, UR18, -R3.reuse ;  /* 0x00000012ac027c23 */ /* 0x102fe20008010803 */
[----:B------:R-:W-:Y:S01]  /*5960*/  FFMA.FTZ R3, R178, UR18, -R3 ;  /* 0x00000012b2037c23 */ /* 0x000fe20008010803 */
[----:B----4-:R-:W-:-:S04]  /*5970*/  F2FP.F16.F32.PACK_AB R96, R216, R217 ;  /* 0x000000d9d860723e */ /* 0x010fc800000000ff */
[----:B------:R1:W-:Y:S08]  /*5980*/  MUFU.EX2 R215, R2 ;  /* 0x0000000200d77308 */ /* 0x0003f00000000800 */
[----:B------:R4:W2:Y:S01]  /*5990*/  MUFU.EX2 R213, R3 ;  /* 0x0000000300d57308 */ /* 0x0008a20000000800 */
[----:B-1----:R-:W-:Y:S02]  /*59a0*/  FFMA.FTZ R2, R184, UR18, -R0 ;  /* 0x00000012b8027c23 */ /* 0x002fe40008010800 */
[----:B-----5:R-:W-:Y:S05]  /*59b0*/  HMMA.16816.F32 R184, R4, R20, R112 ;  /* 0x0000001404b8723c */ /* 0x020fea0000001870 */
[----:B------:R1:W-:Y:S01]  /*59c0*/  MUFU.EX2 R214, R2 ;  /* 0x0000000200d67308 */ /* 0x0003e20000000800 */
[----:B----4-:R-:W-:-:S02]  /*59d0*/  MOV R3, R18 ;  /* 0x0000001200037202 */ /* 0x010fc40000000f00 */
[----:B--2---:R-:W-:-:S03]  /*59e0*/  F2FP.F16.F32.PACK_AB R98, R213, R215 ;  /* 0x000000d7d562723e */ /* 0x004fc600000000ff */
[----:B------:R-:W-:Y:S01]  /*59f0*/  FADD.FTZ R3, R3, R250 ;  /* 0x000000fa03037221 */ /* 0x000fe20000010000 */
[--C-:B-1----:R-:W-:Y:S02]  /*5a00*/  FFMA.FTZ R2, R188, UR18, -R0.reuse ;  /* 0x00000012bc027c23 */ /* 0x102fe40008010800 */
[C---:B------:R-:W-:Y:S02]  /*5a10*/  HMMA.16816.F32 R188, R4.reuse, R28, R108 ;  /* 0x0000001c04bc723c */ /* 0x040fe4000000186c */
[----:B------:R1:W2:Y:S04]  /*5a20*/  MUFU.EX2 R212, R2 ;  /* 0x0000000200d47308 */ /* 0x0002a80000000800 */
[----:B------:R-:W-:Y:S01]  /*5a30*/  HMMA.16816.F32 R108, R4, R30, R80 ;  /* 0x0000001e046c723c */ /* 0x000fe20000001850 */
[----:B------:R-:W-:Y:S01]  /*5a40*/  LDSM.16.MT88.4 R80, [R224+0xbc00] ;  /* 0x00bc0000e050783b */ /* 0x000fe20000004200 */
[----:B-1----:R-:W-:Y:S01]  /*5a50*/  FFMA.FTZ R2, R182, UR18, -R0 ;  /* 0x00000012b6027c23 */ /* 0x002fe20008010800 */
[----:B--2---:R-:W-:-:S03]  /*5a60*/  F2FP.F16.F32.PACK_AB R9, R212, R214 ;  /* 0x000000d6d409723e */ /* 0x004fc600000000ff */
[----:B------:R1:W-:Y:S02]  /*5a70*/  MUFU.EX2 R211, R2 ;  /* 0x0000000200d37308 */ /* 0x0003e40000000800 */
[--C-:B-1----:R-:W-:Y:S02]  /*5a80*/  FFMA.FTZ R2, R179, UR18, -R0.reuse ;  /* 0x00000012b3027c23 */ /* 0x102fe40008010800 */
[----:B------:R-:W-:Y:S01]  /*5a90*/  HMMA.16816.F32 R176, R4, R22, R84 ;  /* 0x0000001604b0723c */ /* 0x000fe20000001854 */
[----:B------:R-:W-:Y:S03]  /*5aa0*/  LDSM.16.MT88.4 R4, [R226+0xbc00] ;  /* 0x00bc0000e204783b */ /* 0x000fe60000004200 */
[----:B------:R1:W2:Y:S02]  /*5ab0*/  MUFU.EX2 R182, R2 ;  /* 0x0000000200b67308 */ /* 0x0002a40000000800 */
[----:B-1----:R-:W-:Y:S01]  /*5ac0*/  FFMA.FTZ R2, R183, UR18, -R0 ;  /* 0x00000012b7027c23 */ /* 0x002fe20008010800 */
[----:B------:R-:W-:Y:S01]  /*5ad0*/  IMAD.MOV.U32 R183, RZ, RZ, R150 ;  /* 0x000000ffffb77224 */ /* 0x000fe200078e0096 */
[----:B------:R-:W-:-:S02]  /*5ae0*/  MOV R150, R151 ;  /* 0x0000009700967202 */ /* 0x000fc40000000f00 */
[----:B------:R-:W-:Y:S02]  /*5af0*/  MOV R151, R175 ;  /* 0x000000af00977202 */ /* 0x000fe40000000f00 */
[----:B------:R-:W-:Y:S01]  /*5b00*/  MOV R175, R140 ;  /* 0x0000008c00af7202 */ /* 0x000fe20000000f00 */
[----:B------:R-:W-:Y:S01]  /*5b10*/  IMAD.MOV.U32 R140, RZ, RZ, R105 ;  /* 0x000000ffff8c7224 */ /* 0x000fe200078e0069 */
[----:B--2---:R-:W-:Y:S01]  /*5b20*/  F2FP.F16.F32.PACK_AB R11, R182, R211 ;  /* 0x000000d3b60b723e */ /* 0x004fe200000000ff */
[----:B------:R1:W-:Y:S06]  /*5b30*/  MUFU.EX2 R105, R2 ;  /* 0x0000000200697308 */ /* 0x0003ec0000000800 */
[C---:B------:R-:W-:Y:S06]  /*5b40*/  HMMA.16816.F32 R116, R8.reuse, R52, R76 ;  /* 0x000000340874723c */ /* 0x040fec000000184c */
[----:B------:R-:W-:Y:S01]  /*5b50*/  HMMA.16816.F32 R64, R8, R54, R64 ;  /* 0x000000360840723c */ /* 0x000fe20000001840 */
[----:B-1----:R-:W-:Y:S01]  /*5b60*/  FFMA.FTZ R2, R203, UR18, -R13 ;  /* 0x00000012cb027c23 */ /* 0x002fe2000801080d */
[----:B------:R-:W-:-:S05]  /*5b70*/  MOV R203, R100 ;  /* 0x0000006400cb7202 */ /* 0x000fca0000000f00 */
[----:B------:R-:W-:Y:S01]  /*5b80*/  IMAD.MOV.U32 R54, RZ, RZ, R134 ;  /* 0x000000ffff367224 */ /* 0x000fe200078e0086 */
[----:B------:R-:W-:Y:S01]  /*5b90*/  MOV R55, R133 ;  /* 0x0000008500377202 */ /* 0x000fe20000000f00 */
[----:B------:R1:W-:Y:S01]  /*5ba0*/  MUFU.EX2 R100, R2 ;  /* 0x0000000200647308 */ /* 0x0003e20000000800 */
[C---:B------:R-:W-:Y:S06]  /*5bb0*/  HMMA.16816.F32 R60, R8.reuse, R46, R60 ;  /* 0x0000002e083c723c */ /* 0x040fec000000183c */
[----:B------:R-:W-:Y:S01]  /*5bc0*/  HMMA.16816.F32 R56, R8, R42, R56 ;  /* 0x0000002a0838723c */ /* 0x000fe20000001838 */
[----:B------:R-:W-:Y:S01]  /*5bd0*/  MOV R47, R150 ;  /* 0x00000096002f7202 */ /* 0x000fe20000000f00 */
[----:B------:R-:W-:-:S04]  /*5be0*/  IMAD.MOV.U32 R46, RZ, RZ, R151 ;  /* 0x000000ffff2e7224 */ /* 0x000fc800078e0097 */
[C---:B------:R-:W-:Y:S01]  /*5bf0*/  HMMA.16816.F32 R84, R8.reuse, R28, R196 ;  /* 0x0000001c0854723c */ /* 0x040fe200000018c4 */
[----:B------:R-:W-:Y:S01]  /*5c00*/  IMAD.MOV.U32 R43, RZ, RZ, R142 ;  /* 0x000000ffff2b7224 */ /* 0x000fe200078e008e */
[----:B------:R-:W-:Y:S01]  /*5c10*/  MOV R42, R143 ;  /* 0x0000008f002a7202 */ /* 0x000fe20000000f00 */
[--C-:B-1----:R-:W-:Y:S01]  /*5c20*/  FFMA.FTZ R2, R202, UR18, -R13.reuse ;  /* 0x00000012ca027c23 */ /* 0x102fe2000801080d */
[----:B------:R-:W-:Y:S02]  /*5c30*/  MOV R202, R132 ;  /* 0x0000008400ca7202 */ /* 0x000fe40000000f00 */
[C---:B------:R-:W-:Y:S01]  /*5c40*/  HMMA.16816.F32 R164, R8.reuse, R24, R164 ;  /* 0x0000001808a4723c */ /* 0x040fe200000018a4 */
[----:B------:R1:W2:Y:S05]  /*5c50*/  MUFU.EX2 R53, R2 ;  /* 0x0000000200357308 */ /* 0x0002aa0000000800 */
[C---:B------:R-:W-:Y:S06]  /*5c60*/  HMMA.16816.F32 R32, R8.reuse, R26, R32 ;  /* 0x0000001a0820723c */ /* 0x040fec0000001820 */
[C---:B------:R-:W-:Y:S06]  /*5c70*/  HMMA.16816.F32 R36, R8.reuse, R22, R36 ;  /* 0x000000160824723c */ /* 0x040fec0000001824 */
[----:B------:R-:W-:Y:S01]  /*5c80*/  HMMA.16816.F32 R28, R8, R30, R48 ;  /* 0x0000001e081c723c */ /* 0x000fe20000001830 */
[----:B-1----:R-:W-:Y:S01]  /*5c90*/  FFMA.FTZ R2, R201, UR18, -R13 ;  /* 0x00000012c9027c23 */ /* 0x002fe2000801080d */
[----:B------:R-:W-:-:S02]  /*5ca0*/  MOV R201, R135 ;  /* 0x0000008700c97202 */ /* 0x000fc40000000f00 */
[----:B--2---:R-:W-:Y:S01]  /*5cb0*/  F2FP.F16.F32.PACK_AB R92, R53, R100 ;  /* 0x00000064355c723e */ /* 0x004fe200000000ff */
[----:B------:R1:W-:Y:S01]  /*5cc0*/  MUFU.EX2 R52, R2 ;  /* 0x0000000200347308 */ /* 0x0003e20000000800 */
[----:B------:R-:W-:Y:S01]  /*5cd0*/  HMMA.16816.F32 R132, R8, R44, R72 ;  /* 0x0000002c0884723c */ /* 0x000fe20000001848 */
[----:B-1----:R-:W-:Y:S01]  /*5ce0*/  FFMA.FTZ R2, R200, UR18, -R13 ;  /* 0x00000012c8027c23 */ /* 0x002fe2000801080d */
[----:B------:R-:W-:-:S04]  /*5cf0*/  MOV R200, R149 ;  /* 0x0000009500c87202 */ /* 0x000fc80000000f00 */
[C---:B------:R-:W-:Y:S01]  /*5d00*/  HMMA.16816.F32 R148, R8.reuse, R40, R68 ;  /* 0x000000280894723c */ /* 0x040fe20000001844 */
[----:B------:R1:W2:Y:S05]  /*5d10*/  MUFU.EX2 R45, R2 ;  /* 0x00000002002d7308 */ /* 0x0002aa0000000800 */
[----:B------:R-:W-:Y:S01]  /*5d20*/  HMMA.16816.F32 R68, R8, R20, R192 ;  /* 0x000000140844723c */ /* 0x000fe200000018c0 */
[----:B------:R-:W-:-:S05]  /*5d30*/  MOV R41, R140 ;  /* 0x0000008c00297202 */ /* 0x000fca0000000f00 */
[----:B------:R-:W-:-:S04]  /*5d40*/  FADD.FTZ R3, R41, R3 ;  /* 0x0000000329037221 */ /* 0x000fc80000010000 */
[----:B------:R-:W-:Y:S01]  /*5d50*/  FADD.FTZ R3, R47, R3 ;  /* 0x000000032f037221 */ /* 0x000fe20000010000 */
[--C-:B-1----:R-:W-:Y:S01]  /*5d60*/  FFMA.FTZ R2, R206, UR18, -R12.reuse ;  /* 0x00000012ce027c23 */ /* 0x102fe2000801080c */
[----:B------:R-:W-:Y:S02]  /*5d70*/  MOV R206, R175 ;  /* 0x000000af00ce7202 */ /* 0x000fe40000000f00 */
[----:B------:R-:W-:Y:S01]  /*5d80*/  FADD.FTZ R3, R54, R3 ;  /* 0x0000000336037221 */ /* 0x000fe20000010000 */
[----:B------:R-:W-:Y:S01]  /*5d90*/  LDSM.16.MT88.4 R172, [R226+0xac00] ;  /* 0x00ac0000e2ac783b */ /* 0x000fe20000004200 */
[----:B------:R1:W-:Y:S01]  /*5da0*/  MUFU.EX2 R44, R2 ;  /* 0x00000002002c7308 */ /* 0x0003e20000000800 */
[----:B--2---:R-:W-:Y:S01]  /*5db0*/  F2FP.F16.F32.PACK_AB R94, R45, R52 ;  /* 0x000000342d5e723e */ /* 0x004fe200000000ff */
[----:B------:R-:W-:Y:S01]  /*5dc0*/  FADD.FTZ R3, R55, R3 ;  /* 0x0000000337037221 */ /* 0x000fe20000010000 */
[----:B-1----:R-:W-:Y:S01]  /*5dd0*/  FFMA.FTZ R2, R204, UR18, -R12 ;  /* 0x00000012cc027c23 */ /* 0x002fe2000801080c */
[----:B------:R-:W-:-:S02]  /*5de0*/  MOV R204, R141 ;  /* 0x0000008d00cc7202 */ /* 0x000fc40000000f00 */
[----:B------:R-:W1:Y:S02]  /*5df0*/  LDSM.16.MT88.4 R140, [R226+0x9c00] ;  /* 0x009c0000e28c783b */ /* 0x000e640000004200 */
[----:B------:R2:W4:Y:S01]  /*5e00*/  MUFU.EX2 R40, R2 ;  /* 0x0000000200287308 */ /* 0x0005220000000800 */
[----:B------:R-:W-:-:S04]  /*5e10*/  FADD.FTZ R8, R204, R43 ;  /* 0x0000002bcc087221 */ /* 0x000fc80000010000 */
[----:B------:R-:W-:Y:S01]  /*5e20*/  FADD.FTZ R8, R46, R8 ;  /* 0x000000082e087221 */ /* 0x000fe20000010000 */
[--C-:B--2---:R-:W-:Y:S01]  /*5e30*/  FFMA.FTZ R2, R205, UR18, -R12.reuse ;  /* 0x00000012cd027c23 */ /* 0x104fe2000801080c */
[----:B------:R-:W-:Y:S02]  /*5e40*/  MOV R205, R19 ;  /* 0x0000001300cd7202 */ /* 0x000fe40000000f00 */
[----:B----4-:R-:W-:Y:S01]  /*5e50*/  F2FP.F16.F32.PACK_AB R93, R40, R44 ;  /* 0x0000002c285d723e */ /* 0x010fe200000000ff */
[----:B------:R2:W-:Y:S02]  /*5e60*/  MUFU.EX2 R19, R2 ;  /* 0x0000000200137308 */ /* 0x0005e40000000800 */
[----:B--2---:R-:W-:-:S06]  /*5e70*/  FFMA.FTZ R2, R207, UR18, -R12 ;  /* 0x00000012cf027c23 */ /* 0x004fcc000801080c */
[----:B------:R2:W4:Y:S02]  /*5e80*/  MUFU.EX2 R18, R2 ;  /* 0x0000000200127308 */ /* 0x0005240000000800 */
[----:B--2---:R-:W-:Y:S01]  /*5e90*/  FFMA.FTZ R2, R208, UR18, -R0 ;  /* 0x00000012d0027c23 */ /* 0x004fe20008010800 */
[----:B----4-:R-:W-:-:S05]  /*5ea0*/  F2FP.F16.F32.PACK_AB R95, R18, R19 ;  /* 0x00000013125f723e */ /* 0x010fca00000000ff */
[----:B------:R2:W4:Y:S02]  /*5eb0*/  MUFU.EX2 R13, R2 ;  /* 0x00000002000d7308 */ /* 0x0005240000000800 */
[C---:B---3--:R-:W-:Y:S06]  /*5ec0*/  HMMA.16816.F32 R112, R92.reuse, R124, R128 ;  /* 0x0000007c5c70723c */ /* 0x048fec0000001880 */
[C---:B-1----:R-:W-:Y:S06]  /*5ed0*/  HMMA.16816.F32 R128, R92.reuse, R140, R144 ;  /* 0x0000008c5c80723c */ /* 0x042fec0000001890 */
[----:B------:R-:W-:Y:S01]  /*5ee0*/  HMMA.16816.F32 R144, R92, R156, R160 ;  /* 0x0000009c5c90723c */ /* 0x000fe200000018a0 */
[--C-:B--2---:R-:W-:Y:S01]  /*5ef0*/  FFMA.FTZ R2, R209, UR18, -R0.reuse ;  /* 0x00000012d1027c23 */ /* 0x104fe20008010800 */
[----:B------:R-:W-:Y:S01]  /*5f00*/  FFMA.FTZ R0, R210, UR18, -R0 ;  /* 0x00000012d2007c23 */ /* 0x000fe20008010800 */
[----:B----4-:R-:W-:-:S02]  /*5f10*/  F2FP.F16.F32.PACK_AB R97, R13, R105 ;  /* 0x000000690d61723e */ /* 0x010fc400000000ff */
[----:B------:R1:W-:Y:S01]  /*5f20*/  MUFU.EX2 R12, R2 ;  /* 0x00000002000c7308 */ /* 0x0003e20000000800 */
[C---:B------:R-:W-:Y:S06]  /*5f30*/  HMMA.16816.F32 R160, R92.reuse, R172, R168 ;  /* 0x000000ac5ca0723c */ /* 0x040fec00000018a8 */
[C---:B------:R-:W-:Y:S01]  /*5f40*/  HMMA.16816.F32 R168, R92.reuse, R174, R88 ;  /* 0x000000ae5ca8723c */ /* 0x040fe20000001858 */
[----:B------:R2:W3:Y:S05]  /*5f50*/  MUFU.EX2 R9, R0 ;  /* 0x0000000000097308 */ /* 0x0004ea0000000800 */
[----:B------:R-:W-:Y:S01]  /*5f60*/  HMMA.16816.F32 R88, R92, R4, R188 ;  /* 0x000000045c58723c */ /* 0x000fe200000018bc */
[----:B-1----:R-:W-:-:S05]  /*5f70*/  FADD.FTZ R2, R247, R245 ;  /* 0x000000f5f7027221 */ /* 0x002fca0000010000 */
[C---:B------:R-:W-:Y:S01]  /*5f80*/  HMMA.16816.F32 R120, R92.reuse, R126, R120 ;  /* 0x0000007e5c78723c */ /* 0x040fe20000001878 */
[----:B------:R-:W-:Y:S01]  /*5f90*/  FADD.FTZ R2, R246, R2 ;  /* 0x00000002f6027221 */ /* 0x000fe20000010000 */
[----:B--2---:R-:W-:Y:S01]  /*5fa0*/  FADD.FTZ R0, R42, R205 ;  /* 0x000000cd2a007221 */ /* 0x004fe20000010000 */
[----:B---3--:R-:W-:Y:S02]  /*5fb0*/  F2FP.F16.F32.PACK_AB R99, R9, R12 ;  /* 0x0000000c0963723e */ /* 0x008fe400000000ff */
[----:B------:R-:W-:Y:S01]  /*5fc0*/  FADD.FTZ R2, R249, R2 ;  /* 0x00000002f9027221 */ /* 0x000fe20000010000 */
[----:B------:R-:W-:Y:S01]  /*5fd0*/  HMMA.16816.F32 R136, R92, R142, R136 ;  /* 0x0000008e5c88723c */ /* 0x000fe20000001888 */
[----:B------:R-:W-:Y:S02]  /*5fe0*/  FADD.FTZ R0, R206, R0 ;  /* 0x00000000ce007221 */ /* 0x000fe40000010000 */
[----:B------:R-:W-:Y:S02]  /*5ff0*/  FADD.FTZ R2, R239, R2 ;  /* 0x00000002ef027221 */ /* 0x000fe40000010000 */
[----:B------:R-:W-:Y:S01]  /*6000*/  FADD.FTZ R0, R200, R0 ;  /* 0x00000000c8007221 */ /* 0x000fe20000010000 */
[----:B------:R-:W-:Y:S01]  /*6010*/  HMMA.16816.F32 R84, R96, R4, R84 ;  /* 0x000000046054723c */ /* 0x000fe20000001854 */
[----:B------:R-:W-:-:S02]  /*6020*/  FADD.FTZ R2, R240, R2 ;  /* 0x00000002f0027221 */ /* 0x000fc40000010000 */
[----:B------:R-:W-:-:S03]  /*6030*/  FADD.FTZ R0, R248, R0 ;  /* 0x00000000f8007221 */ /* 0x000fc60000010000 */
[C---:B------:R-:W-:Y:S01]  /*6040*/  HMMA.16816.F32 R152, R92.reuse, R158, R152 ;  /* 0x0000009e5c98723c */ /* 0x040fe20000001898 */
        /* <DEDUP_REMOVED lines=45> */
[----:B------:R1:W-:Y:S02]  /*6320*/  STL [R1+0x14], R3 ;  /* 0x0000140301007387 */ /* 0x0003e40000100800 */
[----:B------:R-:W-:Y:S01]  /*6330*/  FADD.FTZ R0, R18, R0 ;  /* 0x0000000012007221 */ /* 0x000fe20000010000 */
[C---:B------:R-:W-:Y:S01]  /*6340*/  HMMA.16816.F32 R116, R96.reuse, R124, R116 ;  /* 0x0000007c6074723c */ /* 0x040fe20000001874 */
[----:B------:R1:W-:Y:S04]  /*6350*/  STL [R1+0x18], R252 ;  /* 0x000018fc01007387 */ /* 0x0003e80000100800 */
[----:B------:R1:W-:Y:S01]  /*6360*/  STL [R1+0x10], R2 ;  /* 0x0000100201007387 */ /* 0x0003e20000100800 */
[C---:B------:R-:W-:Y:S03]  /*6370*/  HMMA.16816.F32 R132, R96.reuse, R140, R132 ;  /* 0x0000008c6084723c */ /* 0x040fe60000001884 */
[----:B------:R1:W-:Y:S03]  /*6380*/  STL [R1+0x1c], R0 ;  /* 0x00001c0001007387 */ /* 0x0003e60000100800 */
        /* <DEDUP_REMOVED lines=12> */
[----:B------:R-:W2:Y:S01]  /*6450*/  LDL.64 R202, [R1] ;  /* 0x0000000001ca7983 */ /* 0x000ea20000100a00 */
        /* <DEDUP_REMOVED lines=43> */
[C---:B------:R-:W-:Y:S01]  /*6710*/  @!P5 LEA.HI.X R7, R0.reuse, R7, R3, 0x1, P2 ;  /* 0x000000070007d211 */ /* 0x040fe200010f0c03 */
        /* <DEDUP_REMOVED lines=9> */
[----:B------:R-:W-:Y:S01]  /*67b0*/  @!P5 LDGSTS.E.BYPASS.LTC128B.128 [R230+0x9800], desc[UR22][R6.64] ;  /* 0x0980000006e6dfae */ /* 0x000fe2000b901d56 */
[----:B-1----:R-:W-:-:S03]  /*67c0*/  @!P4 LEA R4, P1, R0, R12, 0x1 ;  /* 0x0000000c0004c211 */ /* 0x002fc600078208ff */
[----:B------:R-:W-:Y:S01]  /*67d0*/  @P4 STS.128 [R230+0xa800], RZ ;  /* 0x00a800ffe6004388 */ /* 0x000fe20000000c00 */
[C-C-:B------:R-:W-:Y:S02]  /*67e0*/  @!P4 LEA.HI.X R5, R0.reuse, R13, R3.reuse, 0x1, P1 ;  /* 0x0000000d0005c211 */ /* 0x140fe400008f0c03 */
[----:B------:R-:W-:-:S03]  /*67f0*/  @!P3 LEA.HI.X R3, R0, R19, R3, 0x1, P0 ;  /* 0x000000130003b211 */ /* 0x000fc600000f0c03 */
        /* <DEDUP_REMOVED lines=10> */
[----:B------:R-:W4:Y:S04]  /*68a0*/  LDSM.16.M88.4 R24, [R225+0x6000] ;  /* 0x00600000e118783b */ /* 0x000f280000000200 */
[----:B--2---:R-:W2:Y:S04]  /*68b0*/  LDSM.16.M88.4 R8, [R228+0x1000] ;  /* 0x00100000e408783b */ /* 0x004ea80000000200 */
[----:B------:R-:W5:Y:S04]  /*68c0*/  LDSM.16.M88.4 R48, [R225+0x6c00] ;  /* 0x006c0000e130783b */ /* 0x000f680000000200 */
[----:B------:R-:W3:Y:S04]  /*68d0*/  LDSM.16.M88.4 R32, [R225+0x6400] ;  /* 0x00640000e120783b */ /* 0x000ee80000000200 */
[----:B------:R-:W3:Y:S04]  /*68e0*/  LDSM.16.M88.4 R28, [R225+0x6800] ;  /* 0x00680000e11c783b */ /* 0x000ee80000000200 */
[----:B------:R-:W-:Y:S04]  /*68f0*/  LDSM.16.M88.4 R40, [R229] ;  /* 0x00000000e528783b */ /* 0x000fe80000000200 */
[----:B------:R-:W3:Y:S04]  /*6900*/  LDSM.16.M88.4 R64, [R227+0x6000] ;  /* 0x00600000e340783b */ /* 0x000ee80000000200 */
[----:B-1----:R-:W-:Y:S04]  /*6910*/  LDSM.16.M88.4 R4, [R229+0x1000] ;  /* 0x00100000e504783b */ /* 0x002fe80000000200 */
[----:B------:R-:W1:Y:S04]  /*6920*/  LDSM.16.M88.4 R176, [R227+0x6c00] ;  /* 0x006c0000e3b0783b */ /* 0x000e680000000200 */
[----:B------:R-:W-:Y:S01]  /*6930*/  LDSM.16.M88.4 R180, [R225+0x7000] ;  /* 0x00700000e1b4783b */ /* 0x000fe20000000200 */
[-C--:B----4-:R-:W-:Y:S03]  /*6940*/  HMMA.16816.F32 R52, R20, R24.reuse, RZ ;  /* 0x000000181434723c */ /* 0x090fe600000018ff */
[----:B------:R-:W4:Y:S04]  /*6950*/  LDSM.16.M88.4 R44, [R228+0x2000] ;  /* 0x00200000e42c783b */ /* 0x000f280000000200 */
[----:B------:R-:W4:Y:S01]  /*6960*/  LDSM.16.M88.4 R60, [R227+0x6400] ;  /* 0x00640000e33c783b */ /* 0x000f220000000200 */
[C---:B--2---:R-:W-:Y:S03]  /*6970*/  HMMA.16816.F32 R192, R8.reuse, R24, RZ ;  /* 0x0000001808c0723c */ /* 0x044fe600000018ff */
[----:B------:R-:W2:Y:S03]  /*6980*/  LDSM.16.M88.4 R108, [R227+0x6800] ;  /* 0x00680000e36c783b */ /* 0x000ea60000000200 */
[C---:B-----5:R-:W-:Y:S01]  /*6990*/  HMMA.16816.F32 R184, R8.reuse, R50, RZ ;  /* 0x0000003208b8723c */ /* 0x060fe200000018ff */
[----:B------:R-:W5:Y:S04]  /*69a0*/  LDSM.16.M88.4 R36, [R228+0x3000] ;  /* 0x00300000e424783b */ /* 0x000f680000000200 */
[----:B------:R-:W-:Y:S01]  /*69b0*/  LDSM.16.M88.4 R56, [R227+0x7000] ;  /* 0x00700000e338783b */ /* 0x000fe20000000200 */
[C---:B------:R-:W-:Y:S03]  /*69c0*/  HMMA.16816.F32 R196, R8.reuse, R48, RZ ;  /* 0x0000003008c4723c */ /* 0x040fe600000018ff */
[----:B------:R-:W0:Y:S03]  /*69d0*/  LDGDEPBAR ;  /* 0x00000000000079af */ /* 0x000e260000000000 */
[C---:B------:R-:W-:Y:S06]  /*69e0*/  HMMA.16816.F32 R220, R8.reuse, R26, RZ ;  /* 0x0000001a08dc723c */ /* 0x040fec00000018ff */
[C---:B---3--:R-:W-:Y:S06]  /*69f0*/  HMMA.16816.F32 R212, R8.reuse, R32, RZ ;  /* 0x0000002008d4723c */ /* 0x048fec00000018ff */
[C---:B------:R-:W-:Y:S06]  /*6a00*/  HMMA.16816.F32 R204, R8.reuse, R28, RZ ;  /* 0x0000001c08cc723c */ /* 0x040fec00000018ff */
[C---:B------:R-:W-:Y:S06]  /*6a10*/  HMMA.16816.F32 R208, R8.reuse, R34, RZ ;  /* 0x0000002208d0723c */ /* 0x040fec00000018ff */
[----:B------:R-:W-:Y:S06]  /*6a20*/  HMMA.16816.F32 R200, R8, R30, RZ ;  /* 0x0000001e08c8723c */ /* 0x000fec00000018ff */
[----:B------:R-:W-:Y:S01]  /*6a30*/  HMMA.16816.F32 R8, R40, R64, R52 ;  /* 0x000000402808723c */ /* 0x000fe20000001834 */
[----:B------:R-:W-:Y:S05]  /*6a40*/  LDSM.16.M88.4 R52, [R225+0x8000] ;  /* 0x00800000e134783b */ /* 0x000fea0000000200 */
[C---:B------:R-:W-:Y:S06]  /*6a50*/  HMMA.16816.F32 R188, R20.reuse, R28, RZ ;  /* 0x0000001c14bc723c */ /* 0x040fec00000018ff */
[C---:B------:R-:W-:Y:S06]  /*6a60*/  HMMA.16816.F32 R244, R20.reuse, R30, RZ ;  /* 0x0000001e14f4723c */ /* 0x040fec00000018ff */
[----:B------:R-:W-:Y:S06]  /*6a70*/  HMMA.16816.F32 R240, R20, R26, RZ ;  /* 0x0000001a14f0723c */ /* 0x000fec00000018ff */
[----:B-1----:R-:W-:Y:S06]  /*6a80*/  HMMA.16816.F32 R28, R4, R178, R184 ;  /* 0x000000b2041c723c */ /* 0x002fec00000018b8 */
[C---:B------:R-:W-:Y:S06]  /*6a90*/  HMMA.16816.F32 R24, R20.reuse, R32, RZ ;  /* 0x000000201418723c */ /* 0x040fec00000018ff */
[----:B------:R-:W-:Y:S01]  /*6aa0*/  HMMA.16816.F32 R236, R20, R34, RZ ;  /* 0x0000002214ec723c */ /* 0x000fe200000018ff */
[----:B------:R-:W1:Y:S05]  /*6ab0*/  LDSM.16.M88.4 R32, [R229+0x2000] ;  /* 0x00200000e520783b */ /* 0x000e6a0000000200 */
[----:B------:R-:W-:Y:S06]  /*6ac0*/  HMMA.16816.F32 R248, R4, R176, R196 ;  /* 0x000000b004f8723c */ /* 0x000fec00000018c4 */
[----:B------:R-:W-:Y:S01]  /*6ad0*/  HMMA.16816.F32 R216, R20, R48, RZ ;  /* 0x0000003014d8723c */ /* 0x000fe200000018ff */
[----:B------:R-:W-:-:S02]  /*6ae0*/  IMAD.MOV.U32 R105, RZ, RZ, R28 ;  /* 0x000000ffff697224 */ /* 0x000fc400078e001c */
[----:B------:R-:W-:Y:S02]  /*6af0*/  IMAD.MOV.U32 R19, RZ, RZ, R29 ;  /* 0x000000ffff137224 */ /* 0x000fe400078e001d */
[----:B------:R-:W-:Y:S01]  /*6b00*/  IMAD.MOV.U32 R13, RZ, RZ, R30 ;  /* 0x000000ffff0d7224 */ /* 0x000fe200078e001e */
[----:B------:R-:W-:Y:S01]  /*6b10*/  HMMA.16816.F32 R232, R20, R50, RZ ;  /* 0x0000003214e8723c */ /* 0x000fe200000018ff */
[----:B------:R-:W-:Y:S02]  /*6b20*/  IMAD.MOV.U32 R3, RZ, RZ, R31 ;  /* 0x000000ffff037224 */ /* 0x000fe400078e001f */
[----:B------:R-:W3:Y:S03]  /*6b30*/  LDSM.16.M88.4 R28, [R229+0x3000] ;  /* 0x00300000e51c783b */ /* 0x000ee60000000200 */
[----:B------:R-:W-:Y:S06]  /*6b40*/  HMMA.16816.F32 R20, R4, R64, R192 ;  /* 0x000000400414723c */ /* 0x000fec00000018c0 */
[----:B----4-:R-:W-:Y:S01]  /*6b50*/  HMMA.16816.F32 R8, R44, R180, R8 ;  /* 0x000000b42c08723c */ /* 0x010fe20000001808 */
[----:B------:R-:W-:-:S02]  /*6b60*/  IMAD.MOV.U32 R106, RZ, RZ, R248 ;  /* 0x000000ffff6a7224 */ /* 0x000fc400078e00f8 */
[----:B------:R-:W-:Y:S02]  /*6b70*/  IMAD.MOV.U32 R18, RZ, RZ, R249 ;  /* 0x000000ffff127224 */ /* 0x000fe400078e00f9 */
[----:B------:R-:W-:Y:S01]  /*6b80*/  IMAD.MOV.U32 R12, RZ, RZ, R250 ;  /* 0x000000ffff0c7224 */ /* 0x000fe200078e00fa */
[----:B------:R-:W-:Y:S01]  /*6b90*/  HMMA.16816.F32 R196, R40, R60, R24 ;  /* 0x0000003c28c4723c */ /* 0x000fe20000001818 */
[----:B------:R-:W4:Y:S01]  /*6ba0*/  LDSM.16.M88.4 R24, [R228+0x4000] ;  /* 0x00400000e418783b */ /* 0x000f220000000200 */
[----:B------:R-:W-:-:S04]  /*6bb0*/  IMAD.MOV.U32 R2, RZ, RZ, R251 ;  /* 0x000000ffff027224 */ /* 0x000fc800078e00fb */
[C---:B------:R-:W-:Y:S06]  /*6bc0*/  HMMA.16816.F32 R212, R4.reuse, R60, R212 ;  /* 0x0000003c04d4723c */ /* 0x040fec00000018d4 */
[C---:B--2---:R-:W-:Y:S06]  /*6bd0*/  HMMA.16816.F32 R204, R4.reuse, R108, R204 ;  /* 0x0000006c04cc723c */ /* 0x044fec00000018cc */
[C---:B------:R-:W-:Y:S06]  /*6be0*/  HMMA.16816.F32 R220, R4.reuse, R66, R220 ;  /* 0x0000004204dc723c */ /* 0x040fec00000018dc */
[C---:B------:R-:W-:Y:S06]  /*6bf0*/  HMMA.16816.F32 R208, R4.reuse, R62, R208 ;  /* 0x0000003e04d0723c */ /* 0x040fec00000018d0 */
[----:B------:R-:W-:Y:S06]  /*6c00*/  HMMA.16816.F32 R248, R4, R110, R200 ;  /* 0x0000006e04f8723c */ /* 0x000fec00000018c8 */
[----:B------:R-:W-:Y:S01]  /*6c10*/  HMMA.16816.F32 R184, R40, R66, R240 ;  /* 0x0000004228b8723c */ /* 0x000fe200000018f0 */
[----:B------:R-:W-:Y:S05]  /*6c20*/  LDSM.16.M88.4 R64, [R227+0x8000] ;  /* 0x00800000e340783b */ /* 0x000fea0000000200 */
[----:B-----5:R-:W-:Y:S01]  /*6c30*/  HMMA.16816.F32 R4, R36, R180, R20 ;  /* 0x000000b42404723c */ /* 0x020fe20000001814 */
[----:B------:R-:W2:Y:S05]  /*6c40*/  LDSM.16.M88.4 R20, [R228+0x5000] ;  /* 0x00500000e414783b */ /* 0x000eaa0000000200 */
[----:B-1----:R-:W-:Y:S01]  /*6c50*/  HMMA.16816.F32 R48, R32, R56, R8 ;  /* 0x000000382030723c */ /* 0x002fe20000001808 */
[----:B------:R-:W1:Y:S05]  /*6c60*/  LDSM.16.M88.4 R8, [R229+0x4000] ;  /* 0x00400000e508783b */ /* 0x000e6a0000000200 */
[C---:B------:R-:W-:Y:S06]  /*6c70*/  HMMA.16816.F32 R200, R40.reuse, R108, R188 ;  /* 0x0000006c28c8723c */ /* 0x040fec00000018bc */
[C---:B------:R-:W-:Y:S06]  /*6c80*/  HMMA.16816.F32 R216, R40.reuse, R176, R216 ;  /* 0x000000b028d8723c */ /* 0x040fec00000018d8 */
[C---:B------:R-:W-:Y:S01]  /*6c90*/  HMMA.16816.F32 R236, R40.reuse, R62, R236 ;  /* 0x0000003e28ec723c */ /* 0x040fe200000018ec */
[----:B------:R-:W5:Y:S05]  /*6ca0*/  LDSM.16.M88.4 R60, [R225+0x7400] ;  /* 0x00740000e13c783b */ /* 0x000f6a0000000200 */
[C---:B------:R-:W-:Y:S06]  /*6cb0*/  HMMA.16816.F32 R244, R40.reuse, R110, R244 ;  /* 0x0000006e28f4723c */ /* 0x040fec00000018f4 */
[----:B------:R-:W-:Y:S06]  /*6cc0*/  HMMA.16816.F32 R232, R40, R178, R232 ;  /* 0x000000b228e8723c */ /* 0x000fec00000018e8 */
[----:B---3--:R-:W-:Y:S01]  /*6cd0*/  HMMA.16816.F32 R40, R28, R56, R4 ;  /* 0x000000381c28723c */ /* 0x008fe20000001804 */
[----:B------:R-:W3:Y:S05]  /*6ce0*/  LDSM.16.M88.4 R4, [R229+0x5000] ;  /* 0x00500000e504783b */ /* 0x000eea0000000200 */
[----:B------:R-:W-:Y:S06]  /*6cf0*/  HMMA.16816.F32 R108, R44, R182, R184 ;  /* 0x000000b62c6c723c */ /* 0x000fec00000018b8 */
[----:B----4-:R-:W-:Y:S06]  /*6d00*/  HMMA.16816.F32 R48, R24, R52, R48 ;  /* 0x000000341830723c */ /* 0x010fec0000001830 */
[----:B------:R-:W-:Y:S06]  /*6d10*/  HMMA.16816.F32 R180, R36, R182, R220 ;  /* 0x000000b624b4723c */ /* 0x000fec00000018dc */
[----:B--2---:R-:W-:Y:S06]  /*6d20*/  HMMA.16816.F32 R40, R20, R52, R40 ;  /* 0x000000341428723c */ /* 0x004fec0000001828 */
[----:B------:R-:W-:Y:S06]  /*6d30*/  HMMA.16816.F32 R108, R32, R58, R108 ;  /* 0x0000003a206c723c */ /* 0x000fec000000186c */
[----:B-1----:R-:W-:Y:S01]  /*6d40*/  HMMA.16816.F32 R184, R8, R64, R48 ;  /* 0x0000004008b8723c */ /* 0x002fe20000001830 */
[----:B------:R-:W1:Y:S05]  /*6d50*/  LDSM.16.M88.4 R48, [R227+0x7400] ;  /* 0x00740000e330783b */ /* 0x000e6a0000000200 */
[----:B------:R-:W-:Y:S01]  /*6d60*/  HMMA.16816.F32 R180, R28, R58, R180 ;  /* 0x0000003a1cb4723c */ /* 0x000fe200000018b4 */
[----:B------:R-:W2:Y:S05]  /*6d70*/  LDSM.16.M88.4 R56, [R225+0x8400] ;  /* 0x00840000e138783b */ /* 0x000eaa0000000200 */
[----:B-----5:R-:W-:Y:S06]  /*6d80*/  HMMA.16816.F32 R176, R44, R60, R196 ;  /* 0x0000003c2cb0723c */ /* 0x020fec00000018c4 */
[----:B---3--:R-:W-:Y:S06]  /*6d90*/  HMMA.16816.F32 R192, R4, R64, R40 ;  /* 0x0000004004c0723c */ /* 0x008fec0000001828 */
[----:B------:R-:W-:Y:S01]  /*6da0*/  HMMA.16816.F32 R108, R24, R54, R108 ;  /* 0x00000036186c723c */ /* 0x000fe2000000186c */
[----:B------:R-:W-:-:S04]  /*6db0*/  FMUL.FTZ R0, R184, UR28 ;  /* 0x0000001cb8007c20 */ /* 0x000fc80008410000 */
[----:B------:R3:W-:Y:S01]  /*6dc0*/  MUFU.TANH R240, R0 ;  /* 0x0000000000f07308 */ /* 0x0007e20000002400 */
[----:B------:R-:W-:Y:S06]  /*6dd0*/  HMMA.16816.F32 R40, R36, R60, R212 ;  /* 0x0000003c2428723c */ /* 0x000fec00000018d4 */
[----:B------:R-:W-:Y:S06]  /*6de0*/  HMMA.16816.F32 R52, R20, R54, R180 ;  /* 0x000000361434723c */ /* 0x000fec00000018b4 */
[----:B-1----:R-:W-:Y:S01]  /*6df0*/  HMMA.16816.F32 R180, R32, R48, R176 ;  /* 0x0000003020b4723c */ /* 0x002fe200000018b0 */
[----:B---3--:R-:W-:-:S05]  /*6e00*/  FMUL.FTZ R0, R185, UR28 ;  /* 0x0000001cb9007c20 */ /* 0x008fca0008410000 */
[----:B------:R-:W-:Y:S01]  /*6e10*/  HMMA.16816.F32 R188, R8, R66, R108 ;  /* 0x0000004208bc723c */ /* 0x000fe2000000186c */
[----:B------:R1:W3:Y:S05]  /*6e20*/  MUFU.TANH R221, R0 ;  /* 0x0000000000dd7308 */ /* 0x0002ea0000002400 */
[----:B------:R-:W-:Y:S01]  /*6e30*/  HMMA.16816.F32 R108, R28, R48, R40 ;  /* 0x000000301c6c723c */ /* 0x000fe20000001828 */
[----:B------:R-:W-:Y:S05]  /*6e40*/  LDSM.16.M88.4 R40, [R227+0x8400] ;  /* 0x00840000e328783b */ /* 0x000fea0000000200 */
[----:B------:R-:W-:Y:S01]  /*6e50*/  HMMA.16816.F32 R196, R4, R66, R52 ;  /* 0x0000004204c4723c */ /* 0x000fe20000001834 */
[----:B------:R-:W4:Y:S05]  /*6e60*/  LDSM.16.M88.4 R52, [R225+0x7800] ;  /* 0x00780000e134783b */ /* 0x000f2a0000000200 */
[----:B------:R-:W-:Y:S01]  /*6e70*/  HMMA.16816.F32 R176, R44, R62, R236 ;  /* 0x0000003e2cb0723c */ /* 0x000fe200000018ec */
[----:B-1----:R-:W-:-:S04]  /*6e80*/  FMUL.FTZ R0, R186, UR28 ;  /* 0x0000001cba007c20 */ /* 0x002fc80008410000 */
[----:B------:R1:W-:Y:S01]  /*6e90*/  MUFU.TANH R231, R0 ;  /* 0x0000000000e77308 */ /* 0x0003e20000002400 */
[-C--:B--2---:R-:W-:Y:S01]  /*6ea0*/  HMMA.16816.F32 R180, R24, R56.reuse, R180 ;  /* 0x0000003818b4723c */ /* 0x084fe200000018b4 */
[----:B------:R-:W-:Y:S02]  /*6eb0*/  IMAD.MOV.U32 R236, RZ, RZ, R105 ;  /* 0x000000ffffec7224 */ /* 0x000fe400078e0069 */
[----:B------:R-:W-:Y:S02]  /*6ec0*/  IMAD.MOV.U32 R238, RZ, RZ, R13 ;  /* 0x000000ffffee7224 */ /* 0x000fe400078e000d */
[----:B------:R-:W-:Y:S01]  /*6ed0*/  IMAD.MOV.U32 R239, RZ, RZ, R3 ;  /* 0x000000ffffef7224 */ /* 0x000fe200078e0003 */
[----:B------:R-:W-:Y:S01]  /*6ee0*/  HMMA.16816.F32 R64, R20, R56, R108 ;  /* 0x000000381440723c */ /* 0x000fe2000000186c */
[----:B------:R-:W-:Y:S02]  /*6ef0*/  IMAD.MOV.U32 R237, RZ, RZ, R19 ;  /* 0x000000ffffed7224 */ /* 0x000fe400078e0013 */
[----:B-1----:R-:W-:-:S03]  /*6f00*/  FMUL.FTZ R0, R187, UR28 ;  /* 0x0000001cbb007c20 */ /* 0x002fc60008410000 */
[----:B------:R-:W-:Y:S01]  /*6f10*/  HMMA.16816.F32 R184, R36, R62, R208 ;  /* 0x0000003e24b8723c */ /* 0x000fe200000018d0 */
[----:B------:R-:W1:Y:S01]  /*6f20*/  LDSM.16.M88.4 R60, [R227+0x7800] ;  /* 0x00780000e33c783b */ /* 0x000e620000000200 */
[----:B------:R2:W5:Y:S04]  /*6f30*/  MUFU.TANH R100, R0 ;  /* 0x0000000000647308 */ /* 0x0005680000002400 */
[----:B------:R-:W-:Y:S06]  /*6f40*/  HMMA.16816.F32 R108, R32, R50, R176 ;  /* 0x00000032206c723c */ /* 0x000fec00000018b0 */
[----:B----4-:R-:W-:Y:S01]  /*6f50*/  HMMA.16816.F32 R176, R44, R52, R200 ;  /* 0x000000342cb0723c */ /* 0x010fe200000018c8 */
[----:B--2---:R-:W-:-:S04]  /*6f60*/  FMUL.FTZ R0, R192, UR28 ;  /* 0x0000001cc0007c20 */ /* 0x004fc80008410000 */
[----:B------:R2:W-:Y:S02]  /*6f70*/  MUFU.TANH R223, R0 ;  /* 0x0000000000df7308 */ /* 0x0005e40000002400 */
[----:B--2---:R-:W-:-:S15]  /*6f80*/  FMUL.FTZ R0, R193, UR28 ;  /* 0x0000001cc1007c20 */ /* 0x004fde0008410000 */
[----:B------:R-:W-:-:S02]  /*6f90*/  NOP ;  /* 0x0000000000007918 */ /* 0x000fc40000000000 */
[----:B-1----:R-:W-:Y:S01]  /*6fa0*/  HMMA.16816.F32 R176, R32, R60, R176 ;  /* 0x0000003c20b0723c */ /* 0x002fe200000018b0 */
[----:B------:R1:W2:Y:S02]  /*6fb0*/  MUFU.TANH R220, R0 ;  /* 0x0000000000dc7308 */ /* 0x0002a40000002400 */
[----:B-1----:R-:W-:-:S06]  /*6fc0*/  FMUL.FTZ R0, R194, UR28 ;  /* 0x0000001cc2007c20 */ /* 0x002fcc0008410000 */
[----:B------:R1:W-:Y:S02]  /*6fd0*/  MUFU.TANH R222, R0 ;  /* 0x0000000000de7308 */ /* 0x0003e40000002400 */
[----:B-1----:R-:W-:Y:S02]  /*6fe0*/  FMUL.FTZ R0, R195, UR28 ;  /* 0x0000001cc3007c20 */ /* 0x002fe40008410000 */
[----:B------:R-:W-:Y:S04]  /*6ff0*/  HMMA.16816.F32 R192, R4, R40, R64 ;  /* 0x0000002804c0723c */ /* 0x000fe80000001840 */
[----:B------:R1:W4:Y:S02]  /*7000*/  MUFU.TANH R213, R0 ;  /* 0x0000000000d57308 */ /* 0x0003240000002400 */
[----:B------:R-:W-:Y:S01]  /*7010*/  HMMA.16816.F32 R64, R24, R58, R108 ;  /* 0x0000003a1840723c */ /* 0x000fe2000000186c */
[----:B-1----:R-:W-:-:S05]  /*7020*/  FMUL.FTZ R0, R188, UR28 ;  /* 0x0000001cbc007c20 */ /* 0x002fca0008410000 */
[----:B------:R1:W4:Y:S02]  /*7030*/  MUFU.TANH R214, R0 ;  /* 0x0000000000d67308 */ /* 0x0003240000002400 */
[----:B-1----:R-:W-:-:S06]  /*7040*/  FMUL.FTZ R0, R189, UR28 ;  /* 0x0000001cbd007c20 */ /* 0x002fcc0008410000 */
[----:B------:R1:W-:Y:S02]  /*7050*/  MUFU.TANH R215, R0 ;  /* 0x0000000000d77308 */ /* 0x0003e40000002400 */
[----:B-1----:R-:W-:-:S06]  /*7060*/  FMUL.FTZ R0, R190, UR28 ;  /* 0x0000001cbe007c20 */ /* 0x002fcc0008410000 */
[----:B------:R1:W4:Y:S02]  /*7070*/  MUFU.TANH R105, R0 ;  /* 0x0000000000697308 */ /* 0x0003240000002400 */
[----:B-1----:R-:W-:Y:S02]  /*7080*/  FMUL.FTZ R0, R191, UR28 ;  /* 0x0000001cbf007c20 */ /* 0x002fe40008410000 */
[----:B------:R-:W-:Y:S04]  /*7090*/  HMMA.16816.F32 R188, R8, R40, R180 ;  /* 0x0000002808bc723c */ /* 0x000fe800000018b4 */
[----:B------:R1:W-:Y:S02]  /*70a0*/  MUFU.TANH R212, R0 ;  /* 0x0000000000d47308 */ /* 0x0003e40000002400 */
[----:B------:R-:W-:Y:S01]  /*70b0*/  HMMA.16816.F32 R180, R28, R50, R184 ;  /* 0x000000321cb4723c */ /* 0x000fe200000018b8 */
[----:B------:R-:W3:Y:S05]  /*70c0*/  LDSM.16.M88.4 R48, [R225+0x8800] ;  /* 0x00880000e130783b */ /* 0x000eea0000000200 */
[----:B------:R-:W-:Y:S01]  /*70d0*/  HMMA.16816.F32 R184, R36, R52, R204 ;  /* 0x0000003424b8723c */ /* 0x000fe200000018cc */
[----:B-1----:R-:W-:-:S04]  /*70e0*/  FMUL.FTZ R0, R196, UR28 ;  /* 0x0000001cc4007c20 */ /* 0x002fc80008410000 */
[----:B------:R1:W4:-:S13]  /*70f0*/  MUFU.TANH R210, R0 ;  /* 0x0000000000d27308 */ /* 0x00031a0000002400 */
[----:B------:R-:W-:Y:S01]  /*7100*/  HMMA.16816.F32 R108, R20, R58, R180 ;  /* 0x0000003a146c723c */ /* 0x000fe200000018b4 */
[----:B------:R-:W5:Y:S05]  /*7110*/  LDSM.16.M88.4 R56, [R227+0x8800] ;  /* 0x00880000e338783b */ /* 0x000f6a0000000200 */
[----:B------:R-:W-:Y:S01]  /*7120*/  HMMA.16816.F32 R180, R8, R42, R64 ;  /* 0x0000002a08b4723c */ /* 0x000fe20000001840 */
[----:B-1----:R-:W-:-:S05]  /*7130*/  FMUL.FTZ R0, R197, UR28 ;  /* 0x0000001cc5007c20 */ /* 0x002fca0008410000 */
[----:B------:R-:W-:Y:S01]  /*7140*/  HMMA.16816.F32 R184, R28, R60, R184 ;  /* 0x0000003c1cb8723c */ /* 0x000fe200000018b8 */
[----:B------:R1:W-:Y:S05]  /*7150*/  MUFU.TANH R211, R0 ;  /* 0x0000000000d37308 */ /* 0x0003ea0000002400 */
[----:B------:R-:W-:Y:S07]  /*7160*/  HMMA.16816.F32 R64, R44, R54, R244 ;  /* 0x000000362c40723c */ /* 0x000fee00000018f4 */
[----:B------:R-:W-:-:S02]  /*7170*/  IMAD.MOV.U32 R246, RZ, RZ, R12 ;  /* 0x000000fffff67224 */ /* 0x000fc400078e000c */
[----:B------:R-:W2:Y:S01]  /*7180*/  S2R R12, SR_TID.X ;  /* 0x00000000000c7919 */ /* 0x000ea20000002100 */
[----:B------:R-:W-:Y:S02]  /*7190*/  IMAD.MOV.U32 R245, RZ, RZ, R18 ;  /* 0x000000fffff57224 */ /* 0x000fe400078e0012 */
[----:B------:R-:W-:Y:S02]  /*71a0*/  IMAD.MOV.U32 R244, RZ, RZ, R106 ;  /* 0x000000fffff47224 */ /* 0x000fe400078e006a */
[----:B-1----:R-:W-:Y:S01]  /*71b0*/  FMUL.FTZ R0, R198, UR28 ;  /* 0x0000001cc6007c20 */ /* 0x002fe20008410000 */
[----:B------:R-:W-:-:S03]  /*71c0*/  IMAD.MOV.U32 R247, RZ, RZ, R2 ;  /* 0x000000fffff77224 */ /* 0x000fc600078e0002 */
[----:B------:R1:W4:Y:S02]  /*71d0*/  MUFU.TANH R13, R0 ;  /* 0x00000000000d7308 */ /* 0x0003240000002400 */
[----:B-1----:R-:W-:-:S06]  /*71e0*/  FMUL.FTZ R0, R199, UR28 ;  /* 0x0000001cc7007c20 */ /* 0x002fcc0008410000 */
[----:B------:R1:W4:Y:S02]  /*71f0*/  MUFU.TANH R208, R0 ;  /* 0x0000000000d07308 */ /* 0x0003240000002400 */
[----:B-1----:R-:W-:-:S06]  /*7200*/  FMUL.FTZ R0, R188, UR28 ;  /* 0x0000001cbc007c20 */ /* 0x002fcc0008410000 */
        /* <DEDUP_REMOVED lines=8> */
[----:B---3--:R-:W-:Y:S06]  /*7290*/  HMMA.16816.F32 R40, R24, R48, R176 ;  /* 0x000000301828723c */ /* 0x008fec00000018b0 */
[----:B------:R-:W-:Y:S06]  /*72a0*/  HMMA.16816.F32 R108, R36, R54, R248 ;  /* 0x00000036246c723c */ /* 0x000fec00000018f8 */
[----:B------:R-:W-:Y:S01]  /*72b0*/  HMMA.16816.F32 R176, R20, R48, R184 ;  /* 0x0000003014b0723c */ /* 0x000fe200000018b8 */
[----:B-1----:R-:W-:-:S04]  /*72c0*/  FMUL.FTZ R0, R192, UR28 ;  /* 0x0000001cc0007c20 */ /* 0x002fc80008410000 */
[----:B------:R1:W3:Y:S01]  /*72d0*/  MUFU.TANH R202, R0 ;  /* 0x0000000000ca7308 */ /* 0x0002e20000002400 */
[----:B------:R-:W-:Y:S06]  /*72e0*/  HMMA.16816.F32 R52, R32, R62, R64 ;  /* 0x0000003e2034723c */ /* 0x000fec0000001840 */
[----:B-----5:R-:W-:Y:S01]  /*72f0*/  HMMA.16816.F32 R184, R8, R56, R40 ;  /* 0x0000003808b8723c */ /* 0x020fe20000001828 */
[----:B------:R-:W5:Y:S05]  /*7300*/  LDSM.16.M88.4 R40, [R225+0x7c00] ;  /* 0x007c0000e128783b */ /* 0x000f6a0000000200 */
[----:B------:R-:W-:Y:S01]  /*7310*/  HMMA.16816.F32 R64, R28, R62, R108 ;  /* 0x0000003e1c40723c */ /* 0x000fe2000000186c */
[----:B-1----:R-:W-:-:S04]  /*7320*/  FMUL.FTZ R0, R193, UR28 ;  /* 0x0000001cc1007c20 */ /* 0x002fc80008410000 */
[----:B------:R1:W-:Y:S07]  /*7330*/  MUFU.TANH R204, R0 ;  /* 0x0000000000cc7308 */ /* 0x0003ee0000002400 */
[-C--:B------:R-:W-:Y:S01]  /*7340*/  HMMA.16816.F32 R60, R24, R50.reuse, R52 ;  /* 0x00000032183c723c */ /* 0x080fe20000001834 */
[----:B------:R-:W4:Y:S11]  /*7350*/  LDSM.16.M88.4 R52, [R227+0x7c00] ;  /* 0x007c0000e334783b */ /* 0x000f360000000200 */
[----:B------:R-:W-:Y:S01]  /*7360*/  HMMA.16816.F32 R64, R20, R50, R64 ;  /* 0x000000321440723c */ /* 0x000fe20000001840 */
[----:B-1----:R-:W-:Y:S01]  /*7370*/  FMUL.FTZ R0, R194, UR28 ;  /* 0x0000001cc2007c20 */ /* 0x002fe20008410000 */
[----:B------:R-:W1:Y:S03]  /*7380*/  LDSM.16.M88.4 R48, [R225+0x8c00] ;  /* 0x008c0000e130783b */ /* 0x000e660000000200 */
[----:B------:R2:W3:Y:S01]  /*7390*/  MUFU.TANH R3, R0 ;  /* 0x0000000000037308 */ /* 0x0004e20000002400 */
[----:B-----5:R-:W-:Y:S01]  /*73a0*/  HMMA.16816.F32 R108, R44, R40, R216 ;  /* 0x000000282c6c723c */ /* 0x020fe200000018d8 */
[----:B--2---:R-:W-:-:S15]  /*73b0*/  FMUL.FTZ R0, R195, UR28 ;  /* 0x0000001cc3007c20 */ /* 0x004fde0008410000 */
[----:B------:R-:W-:-:S02]  /*73c0*/  NOP ;  /* 0x0000000000007918 */ /* 0x000fc40000000000 */
[----:B------:R-:W-:Y:S01]  /*73d0*/  HMMA.16816.F32 R64, R4, R58, R64 ;  /* 0x0000003a0440723c */ /* 0x000fe20000001840 */
[----:B------:R2:W5:Y:S02]  /*73e0*/  MUFU.TANH R19, R0 ;  /* 0x0000000000137308 */ /* 0x0005640000002400 */
[----:B--2---:R-:W-:-:S06]  /*73f0*/  FMUL.FTZ R0, R180, UR28 ;  /* 0x0000001cb4007c20 */ /* 0x004fcc0008410000 */
[----:B------:R2:W5:-:S15]  /*7400*/  MUFU.TANH R201, R0 ;  /* 0x0000000000c97308 */ /* 0x00055e0000002400 */
[----:B------:R-:W-:Y:S01]  /*7410*/  FMUL.FTZ R64, R64, UR28 ;  /* 0x0000001c40407c20 */ /* 0x000fe20008410000 */
[----:B------:R-:W-:Y:S01]  /*7420*/  FMUL.FTZ R66, R66, UR28 ;  /* 0x0000001c42427c20 */ /* 0x000fe20008410000 */
[----:B------:R-:W-:Y:S01]  /*7430*/  FMUL.FTZ R65, R65, UR28 ;  /* 0x0000001c41417c20 */ /* 0x000fe20008410000 */
[----:B------:R-:W-:-:S04]  /*7440*/  FMUL.FTZ R67, R67, UR28 ;  /* 0x0000001c43437c20 */ /* 0x000fc80008410000 */
[----:B------:R-:W-:Y:S08]  /*7450*/  MUFU.TANH R66, R66 ;  /* 0x0000004200427308 */ /* 0x000ff00000002400 */
[----:B------:R-:W-:Y:S01]  /*7460*/  MUFU.TANH R65, R65 ;  /* 0x0000004100417308 */ /* 0x000fe20000002400 */
[----:B--2---:R-:W-:-:S07]  /*7470*/  FMUL.FTZ R0, R181, UR28 ;  /* 0x0000001cb5007c20 */ /* 0x004fce0008410000 */
[----:B------:R2:W-:Y:S08]  /*7480*/  MUFU.TANH R203, R0 ;  /* 0x0000000000cb7308 */ /* 0x0005f00000002400 */
[----:B------:R-:W-:Y:S01]  /*7490*/  MUFU.TANH R67, R67 ;  /* 0x0000004300437308 */ /* 0x000fe20000002400 */
[----:B--2---:R-:W-:-:S07]  /*74a0*/  FMUL.FTZ R0, R182, UR28 ;  /* 0x0000001cb6007c20 */ /* 0x004fce0008410000 */
[----:B------:R2:W5:Y:S02]  /*74b0*/  MUFU.TANH R199, R0 ;  /* 0x0000000000c77308 */ /* 0x0005640000002400 */
[----:B--2---:R-:W-:Y:S02]  /*74c0*/  FMUL.FTZ R0, R183, UR28 ;  /* 0x0000001cb7007c20 */ /* 0x004fe40008410000 */
[----:B------:R-:W-:Y:S04]  /*74d0*/  HMMA.16816.F32 R180, R4, R56, R176 ;  /* 0x0000003804b4723c */ /* 0x000fe800000018b0 */
[----:B------:R2:W-:Y:S02]  /*74e0*/  MUFU.TANH R200, R0 ;  /* 0x0000000000c87308 */ /* 0x0005e40000002400 */
[----:B------:R-:W-:Y:S07]  /*74f0*/  HMMA.16816.F32 R176, R36, R40, R244 ;  /* 0x0000002824b0723c */ /* 0x000fee00000018f4 */
[----:B------:R-:W-:-:S02]  /*7500*/  IMAD.SHL.U32 R40, R12, 0x2, RZ ;  /* 0x000000020c287824 */ /* 0x000fc400078e00ff */
[----:B--2---:R-:W-:-:S04]  /*7510*/  FMUL.FTZ R0, R188, UR28 ;  /* 0x0000001cbc007c20 */ /* 0x004fc80008410000 */
[----:B------:R2:W-:Y:S05]  /*7520*/  MUFU.TANH R197, R0 ;  /* 0x0000000000c57308 */ /* 0x0005ea0000002400 */
[----:B------:R-:W-:-:S04]  /*7530*/  FMUL.FTZ R2, R182, UR28 ;  /* 0x0000001cb6027c20 */ /* 0x000fc80008410000 */
[----:B------:R3:W-:Y:S01]  /*7540*/  MUFU.TANH R12, R2 ;  /* 0x00000002000c7308 */ /* 0x0007e20000002400 */
[----:B--2---:R-:W-:-:S07]  /*7550*/  FMUL.FTZ R0, R189, UR28 ;  /* 0x0000001cbd007c20 */ /* 0x004fce0008410000 */
[----:B------:R2:W-:Y:S01]  /*7560*/  MUFU.TANH R198, R0 ;  /* 0x0000000000c67308 */ /* 0x0005e20000002400 */
[----:B---3--:R-:W-:-:S07]  /*7570*/  FMUL.FTZ R2, R183, UR28 ;  /* 0x0000001cb7027c20 */ /* 0x008fce0008410000 */
[----:B------:R-:W-:Y:S01]  /*7580*/  MUFU.TANH R106, R2 ;  /* 0x00000002006a7308 */ /* 0x000fe20000002400 */
[----:B--2---:R-:W-:-:S07]  /*7590*/  FMUL.FTZ R0, R190, UR28 ;  /* 0x0000001cbe007c20 */ /* 0x004fce0008410000 */
[----:B------:R2:W3:Y:S02]  /*75a0*/  MUFU.TANH R18, R0 ;  /* 0x0000000000127308 */ /* 0x0004e40000002400 */
[----:B--2---:R-:W-:Y:S02]  /*75b0*/  FMUL.FTZ R0, R191, UR28 ;  /* 0x0000001cbf007c20 */ /* 0x004fe40008410000 */
[----:B------:R-:W-:Y:S04]  /*75c0*/  HMMA.16816.F32 R188, R8, R58, R60 ;  /* 0x0000003a08bc723c */ /* 0x000fe8000000183c */
[----:B------:R2:W3:Y:S02]  /*75d0*/  MUFU.TANH R195, R0 ;  /* 0x0000000000c37308 */ /* 0x0004e40000002400 */
[----:B----4-:R-:W-:Y:S06]  /*75e0*/  HMMA.16816.F32 R60, R32, R52, R108 ;  /* 0x00000034203c723c */ /* 0x010fec000000186c */
[----:B------:R-:W-:Y:S01]  /*75f0*/  HMMA.16816.F32 R108, R44, R42, R232 ;  /* 0x0000002a2c6c723c */ /* 0x000fe200000018e8 */
[----:B--2---:R-:W-:-:S04]  /*7600*/  FMUL.FTZ R0, R184, UR28 ;  /* 0x0000001cb8007c20 */ /* 0x004fc80008410000 */
[----:B------:R2:W4:Y:S07]  /*7610*/  MUFU.TANH R194, R0 ;  /* 0x0000000000c27308 */ /* 0x00052e0000002400 */
[----:B------:R-:W-:Y:S01]  /*7620*/  FMUL.FTZ R188, R188, UR28 ;  /* 0x0000001cbcbc7c20 */ /* 0x000fe20008410000 */
[----:B------:R-:W-:Y:S01]  /*7630*/  FMUL.FTZ R190, R190, UR28 ;  /* 0x0000001cbebe7c20 */ /* 0x000fe20008410000 */
[----:B------:R-:W-:Y:S01]  /*7640*/  FMUL.FTZ R189, R189, UR28 ;  /* 0x0000001cbdbd7c20 */ /* 0x000fe20008410000 */
[----:B------:R-:W-:-:S03]  /*7650*/  FMUL.FTZ R191, R191, UR28 ;  /* 0x0000001cbfbf7c20 */ /* 0x000fc60008410000 */
[----:B-1----:R-:W-:Y:S01]  /*7660*/  HMMA.16816.F32 R44, R24, R48, R60 ;  /* 0x00000030182c723c */ /* 0x002fe2000000183c */
[----:B------:R-:W-:Y:S05]  /*7670*/  MUFU.TANH R188, R188 ;  /* 0x000000bc00bc7308 */ /* 0x000fea0000002400 */
[----:B------:R-:W-:Y:S03]  /*7680*/  HMMA.16816.F32 R32, R32, R54, R108 ;  /* 0x000000362020723c */ /* 0x000fe6000000186c */
[----:B------:R-:W-:Y:S01]  /*7690*/  MUFU.TANH R190, R190 ;  /* 0x000000be00be7308 */ /* 0x000fe20000002400 */
[----:B--2---:R-:W-:-:S07]  /*76a0*/  FMUL.FTZ R0, R185, UR28 ;  /* 0x0000001cb9007c20 */ /* 0x004fce0008410000 */
[----:B------:R1:W-:Y:S08]  /*76b0*/  MUFU.TANH R196, R0 ;  /* 0x0000000000c47308 */ /* 0x0003f00000002400 */
[----:B------:R-:W-:Y:S05]  /*76c0*/  MUFU.TANH R189, R189 ;  /* 0x000000bd00bd7308 */ /* 0x000fea0000002400 */
[----:B------:R-:W-:Y:S03]  /*76d0*/  HMMA.16816.F32 R24, R24, R50, R32 ;  /* 0x000000321818723c */ /* 0x000fe60000001820 */
[----:B------:R-:W-:Y:S01]  /*76e0*/  MUFU.TANH R191, R191 ;  /* 0x000000bf00bf7308 */ /* 0x000fe20000002400 */
[----:B-1----:R-:W-:-:S07]  /*76f0*/  FMUL.FTZ R0, R186, UR28 ;  /* 0x0000001cba007c20 */ /* 0x002fce0008410000 */
[----:B------:R1:W2:Y:S02]  /*7700*/  MUFU.TANH R192, R0 ;  /* 0x0000000000c07308 */ /* 0x0002a40000002400 */
[----:B-1----:R-:W-:Y:S02]  /*7710*/  FMUL.FTZ R0, R187, UR28 ;  /* 0x0000001cbb007c20 */ /* 0x002fe40008410000 */
[----:B------:R-:W-:Y:S04]  /*7720*/  HMMA.16816.F32 R184, R36, R42, R236 ;  /* 0x0000002a24b8723c */ /* 0x000fe800000018ec */
[----:B------:R1:W-:Y:S03]  /*7730*/  MUFU.TANH R193, R0 ;  /* 0x0000000000c17308 */ /* 0x0003e60000002400 */
[----:B------:R-:W-:-:S02]  /*7740*/  LOP3.LUT R36, R40, 0x6, RZ, 0xc0, !PT ;  /* 0x0000000628247812 */ /* 0x000fc400078ec0ff */
[----:B------:R-:W-:Y:S01]  /*7750*/  HMMA.16816.F32 R40, R28, R52, R176 ;  /* 0x000000341c28723c */ /* 0x000fe200000018b0 */
[----:B-1----:R-:W-:-:S04]  /*7760*/  FMUL.FTZ R0, R180, UR28 ;  /* 0x0000001cb4007c20 */ /* 0x002fc80008410000 */
[----:B------:R1:W2:Y:S10]  /*7770*/  MUFU.TANH R180, R0 ;  /* 0x0000000000b47308 */ /* 0x0002b40000002400 */
[----:B------:R-:W-:Y:S09]  /*7780*/  HMMA.16816.F32 R56, R28, R54, R184 ;  /* 0x000000361c38723c */ /* 0x000ff200000018b8 */
[----:B------:R-:W-:Y:S01]  /*7790*/  HMMA.16816.F32 R28, R20, R48, R40 ;  /* 0x00000030141c723c */ /* 0x000fe20000001828 */
[----:B-1----:R-:W-:-:S04]  /*77a0*/  FMUL.FTZ R0, R181, UR28 ;  /* 0x0000001cb5007c20 */ /* 0x002fc80008410000 */
[----:B------:R1:W2:Y:S10]  /*77b0*/  MUFU.TANH R107, R0 ;  /* 0x00000000006b7308 */ /* 0x0002b40000002400 */
[----:B------:R-:W-:Y:S01]  /*77c0*/  HMMA.16816.F32 R20, R20, R50, R56 ;  /* 0x000000321414723c */ /* 0x000fe20000001838 */
[----:B-1----:R-:W-:-:S04]  /*77d0*/  IMAD.U32 R0, RZ, RZ, UR24 ;  /* 0x00000018ff007e24 */ /* 0x002fc8000f8e00ff */
[----:B------:R-:W-:Y:S02]  /*77e0*/  IMAD R0, R0, 0x40, R36 ;  /* 0x0000004000007824 */ /* 0x000fe400078e0224 */
[----:B------:R-:W1:Y:S01]  /*77f0*/  LDSM.16.M88.4 R36, [R227+0x8c00] ;  /* 0x008c0000e324783b */ /* 0x000e620000000200 */
[----:B------:R-:W-:-:S04]  /*7800*/  DEPBAR.LE SB0, 0x0 ;  /* 0x000080000000791a */ /* 0x000fc80000000000 */
[----:B------:R-:W-:Y:S01]  /*7810*/  VIADD R2, R0, 0x1 ;  /* 0x0000000100027836 */ /* 0x000fe20000000000 */
[----:B------:R-:W-:Y:S04]  /*7820*/  BAR.SYNC.DEFER_BLOCKING 0x0 ;  /* 0x0000000000007b1d */ /* 0x000fe80000010000 */
[C---:B------:R-:W-:Y:S02]  /*7830*/  ISETP.GE.AND P0, PT, R2.reuse, R14, PT ;  /* 0x0000000e0200720c */ /* 0x040fe40003f06270 */
[C---:B------:R-:W-:Y:S02]  /*7840*/  ISETP.GE.AND P6, PT, R2.reuse, R15, PT ;  /* 0x0000000f0200720c */ /* 0x040fe40003fc6270 */
[C---:B------:R-:W-:Y:S02]  /*7850*/  ISETP.GE.AND P2, PT, R2.reuse, R16, PT ;  /* 0x000000100200720c */ /* 0x040fe40003f46270 */
        /* <DEDUP_REMOVED lines=9> */
[----:B------:R-:W-:Y:S01]  /*78f0*/  ISETP.GE.AND P1, PT, R2, R17, PT ;  /* 0x000000110200720c */ /* 0x000fe20003f26270 */
[----:B------:R-:W-:Y:S01]  /*7900*/  VIADD R2, R0, 0x9 ;  /* 0x0000000900027836 */ /* 0x000fe20000000000 */
[----:B------:R-:W-:Y:S02]  /*7910*/  FSEL R52, R214, -INF , !P0 ;  /* 0xff800000d6347808 */ /* 0x000fe40004000000 */
[----:B------:R-:W-:Y:S02]  /*7920*/  FSEL R105, R105, -INF , !P6 ;  /* 0xff80000069697808 */ /* 0x000fe40007000000 */
[----:B------:R-:W-:Y:S01]  /*7930*/  FSEL R60, R210, -INF , !P2 ;  /* 0xff800000d23c7808 */ /* 0x000fe20005000000 */
[-C--:B-1----:R-:W-:Y:S01]  /*7940*/  HMMA.16816.F32 R44, R8, R36.reuse, R44 ;  /* 0x00000024082c723c */ /* 0x082fe2000000182c */
[----:B------:R-:W-:Y:S02]  /*7950*/  FSEL R61, R13, -INF , !P1 ;  /* 0xff8000000d3d7808 */ /* 0x000fe40004800000 */
[C---:B------:R-:W-:Y:S01]  /*7960*/  ISETP.GE.AND P0, PT, R2.reuse, R14, PT ;  /* 0x0000000e0200720c */ /* 0x040fe20003f06270 */
[----:B------:R1:W2:Y:S01]  /*7970*/  MUFU.TANH R13, R64 ;  /* 0x00000040000d7308 */ /* 0x0002a20000002400 */
[C---:B------:R-:W-:Y:S01]  /*7980*/  ISETP.GE.AND P6, PT, R2.reuse, R15, PT ;  /* 0x0000000f0200720c */ /* 0x040fe20003fc6270 */
[----:B------:R-:W-:Y:S01]  /*7990*/  HMMA.16816.F32 R28, R4, R36, R28 ;  /* 0x00000024041c723c */ /* 0x000fe2000000181c */
[----:B------:R-:W-:-:S02]  /*79a0*/  ISETP.GE.AND P2, PT, R2, R16, PT ;  /* 0x000000100200720c */ /* 0x000fc40003f46270 */
[----:B------:R-:W-:Y:S01]  /*79b0*/  ISETP.GE.AND P1, PT, R2, R17, PT ;  /* 0x000000110200720c */ /* 0x000fe20003f26270 */
[----:B------:R-:W-:Y:S01]  /*79c0*/  VIADD R2, R0, 0x10 ;  /* 0x0000001000027836 */ /* 0x000fe20000000000 */
[----:B------:R-:W-:Y:S01]  /*79d0*/  FSEL R41, R215, -INF , !P0 ;  /* 0xff800000d7297808 */ /* 0x000fe20004000000 */
[-C--:B------:R-:W-:Y:S01]  /*79e0*/  HMMA.16816.F32 R8, R8, R38.reuse, R24 ;  /* 0x000000260808723c */ /* 0x080fe20000001818 */
[----:B------:R-:W-:Y:S02]  /*79f0*/  FSEL R48, R212, -INF , !P6 ;  /* 0xff800000d4307808 */ /* 0x000fe40007000000 */
[----:B------:R-:W-:Y:S02]  /*7a00*/  FSEL R42, R211, -INF , !P2 ;  /* 0xff800000d32a7808 */ /* 0x000fe40005000000 */
[----:B------:R-:W-:Y:S01]  /*7a10*/  FSEL R43, R208, -INF , !P1 ;  /* 0xff800000d02b7808 */ /* 0x000fe20004800000 */
[----:B------:R-:W-:Y:S01]  /*7a20*/  HMMA.16816.F32 R4, R4, R38, R20 ;  /* 0x000000260404723c */ /* 0x000fe20000001814 */
[----:B------:R-:W-:-:S02]  /*7a30*/  ISETP.GE.AND P0, PT, R2, R14, PT ;  /* 0x0000000e0200720c */ /* 0x000fc40003f06270 */
[C---:B------:R-:W-:Y:S02]  /*7a40*/  ISETP.GE.AND P6, PT, R2.reuse, R15, PT ;  /* 0x0000000f0200720c */ /* 0x040fe40003fc6270 */
[C---:B------:R-:W-:Y:S01]  /*7a50*/  ISETP.GE.AND P2, PT, R2.reuse, R16, PT ;  /* 0x000000100200720c */ /* 0x040fe20003f46270 */
[----:B------:R-:W-:Y:S01]  /*7a60*/  FMUL.FTZ R45, R45, UR28 ;  /* 0x0000001c2d2d7c20 */ /* 0x000fe20008410000 */
[----:B------:R-:W-:Y:S01]  /*7a70*/  ISETP.GE.AND P1, PT, R2, R17, PT ;  /* 0x000000110200720c */ /* 0x000fe20003f26270 */
[----:B------:R-:W-:Y:S01]  /*7a80*/  VIADD R2, R0, 0x11 ;  /* 0x0000001100027836 */ /* 0x000fe20000000000 */
[----:B------:R-:W-:Y:S01]  /*7a90*/  FSEL R40, R209, -INF , !P0 ;  /* 0xff800000d1287808 */ /* 0x000fe20004000000 */
[----:B------:R-:W-:Y:S01]  /*7aa0*/  FMUL.FTZ R46, R46, UR28 ;  /* 0x0000001c2e2e7c20 */ /* 0x000fe20008410000 */
[----:B------:R-:W-:Y:S01]  /*7ab0*/  FSEL R111, R205, -INF , !P6 ;  /* 0xff800000cd6f7808 */ /* 0x000fe20007000000 */
[----:B------:R-:W-:Y:S01]  /*7ac0*/  FMUL.FTZ R28, R28, UR28 ;  /* 0x0000001c1c1c7c20 */ /* 0x000fe20008410000 */
[----:B-1----:R-:W-:Y:S01]  /*7ad0*/  FSEL R64, R202, -INF , !P2 ;  /* 0xff800000ca407808 */ /* 0x002fe20005000000 */
[----:B------:R-:W-:Y:S01]  /*7ae0*/  FMUL.FTZ R30, R30, UR28 ;  /* 0x0000001c1e1e7c20 */ /* 0x000fe20008410000 */
[----:B------:R-:W-:Y:S01]  /*7af0*/  FSEL R108, R3, -INF , !P1 ;  /* 0xff800000036c7808 */ /* 0x000fe20004800000 */
[----:B------:R-:W-:Y:S01]  /*7b00*/  FMUL.FTZ R3, R44, UR28 ;  /* 0x0000001c2c037c20 */ /* 0x000fe20008410000 */
[C---:B------:R-:W-:Y:S01]  /*7b10*/  ISETP.GE.AND P0, PT, R2.reuse, R14, PT ;  /* 0x0000000e0200720c */ /* 0x040fe20003f06270 */
[----:B------:R-:W-:Y:S01]  /*7b20*/  FMUL.FTZ R47, R47, UR28 ;  /* 0x0000001c2f2f7c20 */ /* 0x000fe20008410000 */
[C---:B------:R-:W-:Y:S01]  /*7b30*/  ISETP.GE.AND P6, PT, R2.reuse, R15, PT ;  /* 0x0000000f0200720c */ /* 0x040fe20003fc6270 */
[----:B------:R1:W2:Y:S01]  /*7b40*/  MUFU.TANH R37, R3 ;  /* 0x0000000300257308 */ /* 0x0002a20000002400 */
[C---:B------:R-:W-:Y:S01]  /*7b50*/  ISETP.GE.AND P2, PT, R2.reuse, R16, PT ;  /* 0x000000100200720c */ /* 0x040fe20003f46270 */
[----:B------:R-:W-:Y:S01]  /*7b60*/  FMUL.FTZ R29, R29, UR28 ;  /* 0x0000001c1d1d7c20 */ /* 0x000fe20008410000 */
[----:B------:R-:W-:Y:S01]  /*7b70*/  ISETP.GE.AND P1, PT, R2, R17, PT ;  /* 0x000000110200720c */ /* 0x000fe20003f26270 */
[----:B------:R-:W-:Y:S01]  /*7b80*/  VIADD R2, R0, 0x18 ;  /* 0x0000001800027836 */ /* 0x000fe20000000000 */
[----:B------:R-:W-:Y:S01]  /*7b90*/  FSEL R36, R207, -INF , !P0 ;  /* 0xff800000cf247808 */ /* 0x000fe20004000000 */
[----:B------:R-:W-:Y:S01]  /*7ba0*/  FMUL.FTZ R8, R8, UR28 ;  /* 0x0000001c08087c20 */ /* 0x000fe20008410000 */
[----:B------:R-:W-:Y:S01]  /*7bb0*/  FSEL R177, R206, -INF , !P6 ;  /* 0xff800000ceb17808 */ /* 0x000fe20007000000 */
[----:B------:R-:W-:Y:S01]  /*7bc0*/  MUFU.TANH R28, R28 ;  /* 0x0000001c001c7308 */ /* 0x000fe20000002400 */
[----:B------:R-:W-:Y:S01]  /*7bd0*/  FSEL R44, R204, -INF , !P2 ;  /* 0xff800000cc2c7808 */ /* 0x000fe20005000000 */
[----:B------:R-:W-:Y:S01]  /*7be0*/  FMUL.FTZ R4, R4, UR28 ;  /* 0x0000001c04047c20 */ /* 0x000fe20008410000 */
[----:B-----5:R-:W-:Y:S01]  /*7bf0*/  FSEL R109, R19, -INF , !P1 ;  /* 0xff800000136d7808 */ /* 0x020fe20004800000 */
[----:B------:R-:W-:Y:S01]  /*7c00*/  FMUL.FTZ R9, R9, UR28 ;  /* 0x0000001c09097c20 */ /* 0x000fe20008410000 */
[C---:B------:R-:W-:Y:S01]  /*7c10*/  ISETP.GE.AND P0, PT, R2.reuse, R14, PT ;  /* 0x0000000e0200720c */ /* 0x040fe20003f06270 */
[----:B------:R-:W-:Y:S01]  /*7c20*/  FMUL.FTZ R11, R11, UR28 ;  /* 0x0000001c0b0b7c20 */ /* 0x000fe20008410000 */
[C---:B------:R-:W-:Y:S01]  /*7c30*/  ISETP.GE.AND P6, PT, R2.reuse, R15, PT ;  /* 0x0000000f0200720c */ /* 0x040fe20003fc6270 */
[----:B------:R5:W-:Y:S01]  /*7c40*/  MUFU.TANH R19, R45 ;  /* 0x0000002d00137308 */ /* 0x000be20000002400 */
[----:B------:R-:W-:Y:S01]  /*7c50*/  ISETP.GE.AND P2, PT, R2, R16, PT ;  /* 0x000000100200720c */ /* 0x000fe20003f46270 */
[----:B-1----:R-:W-:Y:S01]  /*7c60*/  VIADD R3, R0, 0x30 ;  /* 0x0000003000037836 */ /* 0x002fe20000000000 */
[----:B------:R-:W-:Y:S01]  /*7c70*/  ISETP.GE.AND P1, PT, R2, R17, PT ;  /* 0x000000110200720c */ /* 0x000fe20003f26270 */
[----:B------:R-:W-:Y:S01]  /*7c80*/  VIADD R2, R0, 0x19 ;  /* 0x0000001900027836 */ /* 0x000fe20000000000 */
[----:B------:R-:W-:Y:S01]  /*7c90*/  FSEL R33, R201, -INF , !P0 ;  /* 0xff800000c9217808 */ /* 0x000fe20004000000 */
[----:B------:R-:W-:Y:S01]  /*7ca0*/  FMUL.FTZ R5, R5, UR28 ;  /* 0x0000001c05057c20 */ /* 0x000fe20008410000 */
[----:B------:R-:W-:Y:S01]  /*7cb0*/  FSEL R178, R199, -INF , !P6 ;  /* 0xff800000c7b27808 */ /* 0x000fe20007000000 */
[----:B------:R-:W-:Y:S01]  /*7cc0*/  MUFU.TANH R30, R30 ;  /* 0x0000001e001e7308 */ /* 0x000fe20000002400 */
[----:B---3--:R-:W-:-:S02]  /*7cd0*/  FSEL R110, R18, -INF , !P1 ;  /* 0xff800000126e7808 */ /* 0x008fc40004800000 */
[C---:B------:R-:W-:Y:S02]  /*7ce0*/  ISETP.GE.AND P0, PT, R2.reuse, R14, PT ;  /* 0x0000000e0200720c */ /* 0x040fe40003f06270 */
[C---:B------:R-:W-:Y:S02]  /*7cf0*/  ISETP.GE.AND P6, PT, R2.reuse, R15, PT ;  /* 0x0000000f0200720c */ /* 0x040fe40003fc6270 */
[C---:B------:R-:W-:Y:S01]  /*7d00*/  ISETP.GE.AND P1, PT, R2.reuse, R17, PT ;  /* 0x000000110200720c */ /* 0x040fe20003f26270 */
[----:B------:R1:W3:Y:S01]  /*7d10*/  MUFU.TANH R18, R46 ;  /* 0x0000002e00127308 */ /* 0x0002e20000002400 */
[----:B-----5:R-:W-:Y:S02]  /*7d20*/  FSEL R45, R197, -INF , !P2 ;  /* 0xff800000c52d7808 */ /* 0x020fe40005000000 */
[----:B------:R-:W-:Y:S01]  /*7d30*/  ISETP.GE.AND P2, PT, R2, R16, PT ;  /* 0x000000100200720c */ /* 0x000fe20003f46270 */
[----:B------:R-:W-:Y:S01]  /*7d40*/  VIADD R2, R0, 0x20 ;  /* 0x0000002000027836 */ /* 0x000fe20000000000 */
[----:B------:R-:W-:-:S02]  /*7d50*/  FSEL R32, R203, -INF , !P0 ;  /* 0xff800000cb207808 */ /* 0x000fc40004000000 */
[----:B------:R-:W-:Y:S01]  /*7d60*/  FSEL R176, R200, -INF , !P6 ;  /* 0xff800000c8b07808 */ /* 0x000fe20007000000 */
[----:B------:R-:W5:Y:S01]  /*7d70*/  MUFU.TANH R47, R47 ;  /* 0x0000002f002f7308 */ /* 0x000f620000002400 */
[----:B------:R-:W-:Y:S02]  /*7d80*/  FSEL R51, R195, -INF , !P1 ;  /* 0xff800000c3337808 */ /* 0x000fe40004800000 */
[C---:B------:R-:W-:Y:S02]  /*7d90*/  ISETP.GE.AND P0, PT, R2.reuse, R14, PT ;  /* 0x0000000e0200720c */ /* 0x040fe40003f06270 */
[C---:B------:R-:W-:Y:S02]  /*7da0*/  ISETP.GE.AND P6, PT, R2.reuse, R15, PT ;  /* 0x0000000f0200720c */ /* 0x040fe40003fc6270 */
[----:B------:R-:W-:Y:S01]  /*7db0*/  ISETP.GE.AND P1, PT, R2, R17, PT ;  /* 0x000000110200720c */ /* 0x000fe20003f26270 */
[----:B------:R-:W5:Y:S01]  /*7dc0*/  MUFU.TANH R29, R29 ;  /* 0x0000001d001d7308 */ /* 0x000f620000002400 */
[----:B-1----:R-:W-:-:S02]  /*7dd0*/  FSEL R46, R198, -INF , !P2 ;  /* 0xff800000c62e7808 */ /* 0x002fc40005000000 */
[----:B------:R-:W-:Y:S01]  /*7de0*/  ISETP.GE.AND P2, PT, R2, R16, PT ;  /* 0x000000100200720c */ /* 0x000fe20003f46270 */
[----:B------:R-:W-:Y:S01]  /*7df0*/  VIADD R2, R0, 0x21 ;  /* 0x0000002100027836 */ /* 0x000fe20000000000 */
[----:B----4-:R-:W-:Y:S02]  /*7e00*/  FSEL R182, R194, -INF , !P0 ;  /* 0xff800000c2b67808 */ /* 0x010fe40004000000 */
[----:B--2---:R-:W-:Y:S01]  /*7e10*/  FSEL R203, R192, -INF , !P6 ;  /* 0xff800000c0cb7808 */ /* 0x004fe20007000000 */
[----:B------:R-:W-:Y:S01]  /*7e20*/  MUFU.TANH R4, R4 ;  /* 0x0000000400047308 */ /* 0x000fe20000002400 */
[----:B------:R-:W-:Y:S02]  /*7e30*/  FSEL R184, R180, -INF , !P2 ;  /* 0xff800000b4b87808 */ /* 0x000fe40005000000 */
[----:B------:R-:W-:Y:S01]  /*7e40*/  FSEL R187, R12, -INF , !P1 ;  /* 0xff8000000cbb7808 */ /* 0x000fe20004800000 */
[----:B------:R-:W-:Y:S01]  /*7e50*/  FMUL.FTZ R12, R31, UR28 ;  /* 0x0000001c1f0c7c20 */ /* 0x000fe20008410000 */
[----:B------:R-:W-:-:S02]  /*7e60*/  ISETP.GE.AND P0, PT, R2, R14, PT ;  /* 0x0000000e0200720c */ /* 0x000fc40003f06270 */
[C---:B------:R-:W-:Y:S01]  /*7e70*/  ISETP.GE.AND P6, PT, R2.reuse, R15, PT ;  /* 0x0000000f0200720c */ /* 0x040fe20003fc6270 */
[----:B------:R-:W-:Y:S01]  /*7e80*/  MUFU.TANH R9, R9 ;  /* 0x0000000900097308 */ /* 0x000fe20000002400 */
[C---:B------:R-:W-:Y:S02]  /*7e90*/  ISETP.GE.AND P2, PT, R2.reuse, R16, PT ;  /* 0x000000100200720c */ /* 0x040fe40003f46270 */
[----:B------:R-:W-:Y:S01]  /*7ea0*/  ISETP.GE.AND P1, PT, R2, R17, PT ;  /* 0x000000110200720c */ /* 0x000fe20003f26270 */
[----:B------:R-:W-:Y:S01]  /*7eb0*/  VIADD R2, R0, 0x28 ;  /* 0x0000002800027836 */ /* 0x000fe20000000000 */
[----:B------:R-:W-:Y:S02]  /*7ec0*/  FSEL R181, R196, -INF , !P0 ;  /* 0xff800000c4b57808 */ /* 0x000fe40004000000 */
[----:B------:R-:W-:Y:S01]  /*7ed0*/  FSEL R201, R193, -INF , !P6 ;  /* 0xff800000c1c97808 */ /* 0x000fe20007000000 */
[----:B------:R-:W1:Y:S01]  /*7ee0*/  MUFU.TANH R12, R12 ;  /* 0x0000000c000c7308 */ /* 0x000e620000002400 */
[----:B------:R-:W-:-:S02]  /*7ef0*/  FSEL R183, R107, -INF , !P2 ;  /* 0xff8000006bb77808 */ /* 0x000fc40005000000 */
[----:B------:R-:W-:Y:S02]  /*7f00*/  FSEL R192, R106, -INF , !P1 ;  /* 0xff8000006ac07808 */ /* 0x000fe40004800000 */
        /* <DEDUP_REMOVED lines=8> */
[----:B------:R-:W-:Y:S01]  /*7f90*/  FSEL R185, R66, -INF , !P1 ;  /* 0xff80000042b97808 */ /* 0x000fe20004800000 */
[----:B------:R2:W4:Y:S01]  /*7fa0*/  MUFU.TANH R13, R8 ;  /* 0x00000008000d7308 */ /* 0x0005220000002400 */
[C---:B------:R-:W-:Y:S02]  /*7fb0*/  ISETP.GE.AND P0, PT, R2.reuse, R14, PT ;  /* 0x0000000e0200720c */ /* 0x040fe40003f06270 */
[C---:B------:R-:W-:Y:S02]  /*7fc0*/  ISETP.GE.AND P6, PT, R2.reuse, R15, PT ;  /* 0x0000000f0200720c */ /* 0x040fe40003fc6270 */
[----:B------:R-:W-:-:S02]  /*7fd0*/  ISETP.GE.AND P2, PT, R2, R16, PT ;  /* 0x000000100200720c */ /* 0x000fc40003f46270 */
[----:B------:R-:W-:Y:S01]  /*7fe0*/  ISETP.GE.AND P1, PT, R2, R17, PT ;  /* 0x000000110200720c */ /* 0x000fe20003f26270 */
[----:B------:R-:W-:Y:S01]  /*7ff0*/  VIADD R2, R0, 0x31 ;  /* 0x0000003100027836 */ /* 0x000fe20000000000 */
[----:B------:R-:W-:Y:S02]  /*8000*/  FSEL R189, R189, -INF , !P0 ;  /* 0xff800000bdbd7808 */ /* 0x000fe40004000000 */
[----:B------:R-:W-:Y:S02]  /*8010*/  FSEL R195, R191, -INF , !P6 ;  /* 0xff800000bfc37808 */ /* 0x000fe40007000000 */
[----:B------:R-:W-:Y:S02]  /*8020*/  FSEL R179, R65, -INF , !P2 ;  /* 0xff80000041b37808 */ /* 0x000fe40005000000 */
[----:B------:R-:W-:Y:S02]  /*8030*/  FSEL R186, R67, -INF , !P1 ;  /* 0xff80000043ba7808 */ /* 0x000fe40004800000 */
[C---:B------:R-:W-:Y:S01]  /*8040*/  ISETP.GE.AND P0, PT, R3.reuse, R14, PT ;  /* 0x0000000e0300720c */ /* 0x040fe20003f06270 */
[----:B--2---:R-:W-:Y:S01]  /*8050*/  FMUL.FTZ R8, R10, UR28 ;  /* 0x0000001c0a087c20 */ /* 0x004fe20008410000 */
[----:B------:R-:W-:-:S02]  /*8060*/  ISETP.GE.AND P6, PT, R3, R15, PT ;  /* 0x0000000f0300720c */ /* 0x000fc40003fc6270 */
[C---:B------:R-:W-:Y:S02]  /*8070*/  ISETP.GE.AND P2, PT, R3.reuse, R16, PT ;  /* 0x000000100300720c */ /* 0x040fe40003f46270 */
[----:B------:R-:W-:Y:S01]  /*8080*/  ISETP.GE.AND P1, PT, R3, R17, PT ;  /* 0x000000110300720c */ /* 0x000fe20003f26270 */
[----:B------:R-:W-:Y:S01]  /*8090*/  FMUL.FTZ R3, R6, UR28 ;  /* 0x0000001c06037c20 */ /* 0x000fe20008410000 */
[----:B------:R-:W2:Y:S01]  /*80a0*/  MUFU.TANH R8, R8 ;  /* 0x0000000800087308 */ /* 0x000ea20000002400 */
[----:B------:R-:W-:Y:S02]  /*80b0*/  FSEL R188, R37, -INF , !P0 ;  /* 0xff80000025bc7808 */ /* 0x000fe40004000000 */
[----:B---3--:R-:W-:Y:S02]  /*80c0*/  FSEL R197, R18, -INF , !P6 ;  /* 0xff80000012c57808 */ /* 0x008fe40007000000 */
[----:B------:R-:W-:Y:S02]  /*80d0*/  FSEL R202, R28, -INF , !P2 ;  /* 0xff8000001cca7808 */ /* 0x000fe40005000000 */
[----:B------:R-:W-:Y:S01]  /*80e0*/  FSEL R207, R30, -INF , !P1 ;  /* 0xff8000001ecf7808 */ /* 0x000fe20004800000 */
[----:B------:R-:W3:Y:S01]  /*80f0*/  MUFU.TANH R3, R3 ;  /* 0x0000000300037308 */ /* 0x000ee20000002400 */
[----:B------:R-:W-:-:S02]  /*8100*/  ISETP.GE.AND P0, PT, R2, R14, PT ;  /* 0x0000000e0200720c */ /* 0x000fc40003f06270 */
[C---:B------:R-:W-:Y:S02]  /*8110*/  ISETP.GE.AND P6, PT, R2.reuse, R15, PT ;  /* 0x0000000f0200720c */ /* 0x040fe40003fc6270 */
[C---:B------:R-:W-:Y:S02]  /*8120*/  ISETP.GE.AND P2, PT, R2.reuse, R16, PT ;  /* 0x000000100200720c */ /* 0x040fe40003f46270 */
[----:B------:R-:W-:Y:S01]  /*8130*/  ISETP.GE.AND P1, PT, R2, R17, PT ;  /* 0x000000110200720c */ /* 0x000fe20003f26270 */
[----:B------:R-:W-:Y:S01]  /*8140*/  VIADD R2, R0, 0x38 ;  /* 0x0000003800027836 */ /* 0x000fe20000000000 */
[----:B------:R-:W-:Y:S01]  /*8150*/  FSEL R190, R19, -INF , !P0 ;  /* 0xff80000013be7808 */ /* 0x000fe20004000000 */
[----:B------:R-:W3:Y:S01]  /*8160*/  MUFU.TANH R6, R11 ;  /* 0x0000000b00067308 */ /* 0x000ee20000002400 */
[----:B-----5:R-:W-:Y:S02]  /*8170*/  FSEL R208, R47, -INF , !P6 ;  /* 0xff8000002fd07808 */ /* 0x020fe40007000000 */
[----:B------:R-:W-:-:S02]  /*8180*/  FSEL R200, R29, -INF , !P2 ;  /* 0xff8000001dc87808 */ /* 0x000fc40005000000 */
[----:B-1----:R-:W-:Y:S02]  /*8190*/  FSEL R205, R12, -INF , !P1 ;  /* 0xff8000000ccd7808 */ /* 0x002fe40004800000 */
[C---:B------:R-:W-:Y:S02]  /*81a0*/  ISETP.GE.AND P0, PT, R2.reuse, R14, PT ;  /* 0x0000000e0200720c */ /* 0x040fe40003f06270 */
[C---:B------:R-:W-:Y:S02]  /*81b0*/  ISETP.GE.AND P6, PT, R2.reuse, R15, PT ;  /* 0x0000000f0200720c */ /* 0x040fe40003fc6270 */
[C---:B------:R-:W-:Y:S02]  /*81c0*/  ISETP.GE.AND P2, PT, R2.reuse, R16, PT ;  /* 0x000000100200720c */ /* 0x040fe40003f46270 */
[----:B------:R-:W-:Y:S01]  /*81d0*/  ISETP.GE.AND P1, PT, R2, R17, PT ;  /* 0x000000110200720c */ /* 0x000fe20003f26270 */
[----:B------:R-:W-:Y:S01]  /*81e0*/  FMUL.FTZ R2, R7, UR28 ;  /* 0x0000001c07027c20 */ /* 0x000fe20008410000 */
[----:B----4-:R-:W-:-:S02]  /*81f0*/  FSEL R191, R13, -INF , !P0 ;  /* 0xff8000000dbf7808 */ /* 0x010fc40004000000 */
[----:B--2---:R-:W-:Y:S02]  /*8200*/  FSEL R209, R8, -INF , !P6 ;  /* 0xff80000008d17808 */ /* 0x004fe40007000000 */
[----:B------:R-:W-:Y:S01]  /*8210*/  FSEL R199, R4, -INF , !P2 ;  /* 0xff80000004c77808 */ /* 0x000fe20005000000 */
[----:B------:R-:W-:Y:S01]  /*8220*/  MUFU.TANH R2, R2 ;  /* 0x0000000200027308 */ /* 0x000fe20000002400 */
[----:B---3--:R-:W-:Y:S02]  /*8230*/  FSEL R204, R3, -INF , !P1 ;  /* 0xff80000003cc7808 */ /* 0x008fe40004800000 */
[C---:B------:R-:W-:Y:S02]  /*8240*/  ISETP.GE.AND P0, PT, R0.reuse, R14, PT ;  /* 0x0000000e0000720c */ /* 0x040fe40003f06270 */
[C---:B------:R-:W-:Y:S02]  /*8250*/  ISETP.GE.AND P6, PT, R0.reuse, R15, PT ;  /* 0x0000000f0000720c */ /* 0x040fe40003fc6270 */
[C---:B------:R-:W-:Y:S01]  /*8260*/  ISETP.GE.AND P2, PT, R0.reuse, R16, PT ;  /* 0x000000100000720c */ /* 0x040fe20003f46270 */
[----:B------:R-:W1:Y:S01]  /*8270*/  MUFU.TANH R4, R5 ;  /* 0x0000000500047308 */ /* 0x000e620000002400 */
        /* <DEDUP_REMOVED lines=8> */
[----:B------:R-:W-:-:S02]  /*8300*/  FSEL R23, R222, -INF , !P1 ;  /* 0xff800000de177808 */ /* 0x000fc40004800000 */
[C---:B------:R-:W-:Y:S02]  /*8310*/  ISETP.GE.AND P6, PT, R0.reuse, R15, PT ;  /* 0x0000000f0000720c */ /* 0x040fe40003fc6270 */
[C---:B------:R-:W-:Y:S02]  /*8320*/  ISETP.GE.AND P2, PT, R0.reuse, R16, PT ;  /* 0x000000100000720c */ /* 0x040fe40003f46270 */
[----:B------:R-:W-:Y:S02]  /*8330*/  ISETP.GE.AND P1, PT, R0, R17, PT ;  /* 0x000000110000720c */ /* 0x000fe40003f26270 */
[----:B------:R-:W-:Y:S02]  /*8340*/  FSEL R210, R6, -INF , !P6 ;  /* 0xff80000006d27808 */ /* 0x000fe40007000000 */
[----:B-1----:R-:W-:Y:S02]  /*8350*/  FSEL R198, R4, -INF , !P2 ;  /* 0xff80000004c67808 */ /* 0x002fe40005000000 */
[----:B------:R-:W-:Y:S01]  /*8360*/  FSEL R206, R2, -INF , !P1 ;  /* 0xff80000002ce7808 */ /* 0x000fe20004800000 */
[----:B------:R-:W-:Y:S06]  /*8370*/  @P0 BRA `(.L_x_626) ;  /* 0x0000000400140947 */ /* 0x000fec0003800000 */
[----:B------:R-:W2:Y:S04]  /*8380*/  LDL.64 R238, [R1+0x40] ;  /* 0x0000400001ee7983 */ /* 0x000ea80000100a00 */
[----:B------:R-:W3:Y:S01]  /*8390*/  LDL.64 R242, [R1+0x38] ;  /* 0x0000380001f27983 */ /* 0x000ee20000100a00 */
[----:B------:R-:W-:Y:S01]  /*83a0*/  UIADD3 UR10, UR19, -0x3, URZ ;  /* 0xfffffffd130a7890 */ /* 0x000fe2000fffe03f */
[----:B------:R-:W1:Y:S01]  /*83b0*/  @!P5 LDC.64 R18, c[0x0][0x218] ;  /* 0x00008600ff12db82 */ /* 0x000e620000000a00 */
[----:B------:R-:W-:Y:S01]  /*83c0*/  BSSY B0, `(.L_x_627) ;  /* 0x000003f000007945 */ /* 0x000fe20003800000 */
[----:B------:R4:W-:Y:S01]  /*83d0*/  @P5 STS [R230+0x6000], RZ ;  /* 0x006000ffe6005388 */ /* 0x0009e20000000800 */
[----:B------:R-:W-:Y:S02]  /*83e0*/  USHF.R.S32.HI UR4, URZ, 0x1f, UR10 ;  /* 0x0000001f3f047899 */ /* 0x000fe4000801140a */
[----:B------:R-:W-:Y:S01]  /*83f0*/  UIMAD.WIDE.U32 UR30, UR10, UR8, URZ ;  /* 0x000000080a1e72a5 */ /* 0x000fe2000f8e003f */
[----:B------:R4:W-:Y:S01]  /*8400*/  @P5 STS [R230+0x6004], RZ ;  /* 0x006004ffe6005388 */ /* 0x0009e20000000800 */
[----:B------:R-:W-:Y:S01]  /*8410*/  UIMAD UR4, UR4, UR8, URZ ;  /* 0x00000008040472a4 */ /* 0x000fe2000f8e023f */
[----:B------:R-:W5:Y:S02]  /*8420*/  @!P4 LDC.64 R10, c[0x0][0x218] ;  /* 0x00008600ff0acb82 */ /* 0x000f640000000a00 */
[----:B------:R4:W-:Y:S01]  /*8430*/  @P5 STS.64 [R230+0x6008], RZ ;  /* 0x006008ffe6005388 */ /* 0x0009e20000000a00 */
[----:B------:R-:W-:Y:S01]  /*8440*/  UIMAD UR4, UR10, UR9, UR4 ;  /* 0x000000090a0472a4 */ /* 0x000fe2000f8e0204 */
[----:B------:R-:W-:-:S02]  /*8450*/  IMAD.U32 R0, RZ, RZ, UR30 ;  /* 0x0000001eff007e24 */ /* 0x000fc4000f8e00ff */
[----:B------:R-:W-:Y:S01]  /*8460*/  IMAD.U32 R2, RZ, RZ, UR30 ;  /* 0x0000001eff027e24 */ /* 0x000fe2000f8e00ff */
[----:B------:R-:W-:Y:S01]  /*8470*/  UIADD3 UR4, UR31, UR4, URZ ;  /* 0x000000041f047290 */ /* 0x000fe2000fffe03f */
[----:B------:R-:W4:Y:S05]  /*8480*/  @!P3 LDC.64 R8, c[0x0][0x218] ;  /* 0x00008600ff08bb82 */ /* 0x000f2a0000000a00 */
[----:B------:R-:W-:-:S03]  /*8490*/  IMAD.U32 R3, RZ, RZ, UR4 ;  /* 0x00000004ff037e24 */ /* 0x000fc6000f8e00ff */
[----:B------:R-:W4:Y:S08]  /*84a0*/  @!P5 LDC.64 R12, c[0x0][0x218] ;  /* 0x00008600ff0cdb82 */ /* 0x000f300000000a00 */
[----:B------:R-:W4:Y:S01]  /*84b0*/  @!P4 LDC.64 R6, c[0x0][0x218] ;  /* 0x00008600ff06cb82 */ /* 0x000f220000000a00 */
[----:B--2---:R-:W-:-:S04]  /*84c0*/  LEA R0, P0, R0, R238, 0x6 ;  /* 0x000000ee00007211 */ /* 0x004fc800078030ff */
[----:B---3--:R-:W-:Y:S02]  /*84d0*/  LEA.HI.X R3, R2, R243, R3, 0x6, P0 ;  /* 0x000000f302037211 */ /* 0x008fe400000f3403 */
[C---:B-1----:R-:W-:Y:S02]  /*84e0*/  @!P5 LEA R18, P1, R0.reuse, R18, 0x1 ;  /* 0x000000120012d211 */ /* 0x042fe400078208ff */
[C---:B-----5:R-:W-:Y:S02]  /*84f0*/  @!P4 LEA R10, P0, R0.reuse, R10, 0x1 ;  /* 0x0000000a000ac211 */ /* 0x060fe400078008ff */
[C---:B------:R-:W-:Y:S02]  /*8500*/  IADD3 R2, P6, R0.reuse, UR13, RZ ;  /* 0x0000000d00027c10 */ /* 0x040fe4000ffde0ff */
[C---:B------:R-:W-:Y:S02]  /*8510*/  @!P5 LEA.HI.X R19, R0.reuse, R19, R3, 0x1, P1 ;  /* 0x000000130013d211 */ /* 0x040fe400008f0c03 */
[----:B----4-:R-:W-:-:S02]  /*8520*/  @!P3 LEA R8, P1, R0, R8, 0x1 ;  /* 0x000000080008b211 */ /* 0x010fc400078208ff */
[--C-:B------:R-:W-:Y:S01]  /*8530*/  @!P4 LEA.HI.X R11, R0, R11, R3.reuse, 0x1, P0 ;  /* 0x0000000b000bc211 */ /* 0x100fe200000f0c03 */
[----:B------:R-:W-:Y:S01]  /*8540*/  @!PT LDS RZ, [RZ] ;  /* 0x00000000fffff984 */ /* 0x000fe20000000800 */
[----:B------:R-:W-:Y:S01]  /*8550*/  @!PT LDS RZ, [RZ] ;  /* 0x00000000fffff984 */ /* 0x000fe20000000800 */
[----:B------:R-:W-:Y:S01]  /*8560*/  @!PT LDS RZ, [RZ] ;  /* 0x00000000fffff984 */ /* 0x000fe20000000800 */
[----:B------:R1:W-:Y:S01]  /*8570*/  @!P5 LDGSTS.E.BYPASS.LTC128B.128 [R230+0x6000], desc[UR22][R18.64] ;  /* 0x0600000012e6dfae */ /* 0x0003e2000b901d56 */
[C---:B------:R-:W-:Y:S02]  /*8580*/  @!P5 LEA R12, P2, R2.reuse, R12, 0x1 ;  /* 0x0000000c020cd211 */ /* 0x040fe400078408ff */
[----:B------:R-:W-:Y:S01]  /*8590*/  IADD3.X R4, R3, UR5, RZ, P6, !PT ;  /* 0x0000000503047c10 */ /* 0x000fe2000b7fe4ff */
[----:B------:R1:W-:Y:S01]  /*85a0*/  @P4 STS.128 [R230+0x7000], RZ ;  /* 0x007000ffe6004388 */ /* 0x0003e20000000c00 */
[----:B------:R-:W-:Y:S02]  /*85b0*/  @!P4 LEA R6, P0, R2, R6, 0x1 ;  /* 0x000000060206c211 */ /* 0x000fe400078008ff */
[----:B------:R-:W-:Y:S01]  /*85c0*/  @!P3 LEA.HI.X R9, R0, R9, R3, 0x1, P1 ;  /* 0x000000090009b211 */ /* 0x000fe200008f0c03 */
[----:B------:R-:W-:Y:S01]  /*85d0*/  @!PT LDS RZ, [RZ] ;  /* 0x00000000fffff984 */ /* 0x000fe20000000800 */
[----:B------:R-:W-:Y:S01]  /*85e0*/  @!PT LDS RZ, [RZ] ;  /* 0x00000000fffff984 */ /* 0x000fe20000000800 */
[----:B------:R-:W-:Y:S01]  /*85f0*/  @!PT LDS RZ, [RZ] ;  /* 0x00000000fffff984 */ /* 0x000fe20000000800 */
[----:B------:R1:W-:Y:S01]  /*8600*/  @!P4 LDGSTS.E.BYPASS.LTC128B.128 [R230+0x7000], desc[UR22][R10.64+0x40] ;  /* 0x070000400ae6cfae */ /* 0x0003e2000b901d56 */
[----:B------:R-:W-:-:S02]  /*8610*/  @!P5 LEA.HI.X R13, R2, R13, R4, 0x1, P2 ;  /* 0x0000000d020dd211 */ /* 0x000fc400010f0c04 */
        /* <DEDUP_REMOVED lines=25> */
.L_x_628:
[----:B------:R-:W-:Y:S05]  /*87b0*/  BSYNC B0 ;  /* 0x0000000000007941 */ /* 0x000fea0003800000 */
.L_x_627:
[----:B------:R-:W0:Y:S02]  /*87c0*/  LDGDEPBAR ;  /* 0x00000000000079af */ /* 0x000e240000000000 */
.L_x_626:
[----:B-1----:R-:W3:Y:S04]  /*87d0*/  LDL.LU R10, [R1+0x1c] ;  /* 0x00001c00010a7983 */ /* 0x002ee80000300800 */
[----:B------:R-:W4:Y:S04]  /*87e0*/  LDL.LU R11, [R1+0x10] ;  /* 0x00001000010b7983 */ /* 0x000f280000300800 */
[----:B------:R-:W5:Y:S01]  /*87f0*/  LDL.LU R19, [R1+0x14] ;  /* 0x0000140001137983 */ /* 0x000f620000300800 */
        /* <DEDUP_REMOVED lines=51> */
[----:B--2---:R-:W1:Y:S01]  /*8b30*/  SHFL.BFLY PT, R6, R0, 0x1, 0x1f ;  /* 0x0c201f0000067f89 */ /* 0x004e6200000e0000 */
        /* <DEDUP_REMOVED lines=10> */
[----:B------:R-:W-:Y:S01]  /*8be0*/  MOV R66, R252 ;  /* 0x000000fc00427202 */ /* 0x000fe20000000f00 */
[----:B------:R-:W2:Y:S01]  /*8bf0*/  SHFL.BFLY PT, R7, R3, 0x2, 0x1f ;  /* 0x0c401f0003077f89 */ /* 0x000ea200000e0000 */
[----:B------:R-:W-:Y:S02]  /*8c00*/  FMNMX.FTZ R4, R198, R4, !PT ;  /* 0x00000004c6047209 */ /* 0x000fe40007810000 */
[----:B-1----:R-:W-:Y:S02]  /*8c10*/  FMNMX.FTZ R246, R0, R6, !PT ;  /* 0x0000000600f67209 */ /* 0x002fe40007810000 */
[----:B------:R-:W-:Y:S01]  /*8c20*/  FMNMX.FTZ R0, R185, R2, !PT ;  /* 0x00000002b9007209 */ /* 0x000fe20007810000 */
[----:B------:R-:W1:Y:S01]  /*8c30*/  SHFL.BFLY PT, R8, R4, 0x2, 0x1f ;  /* 0x0c401f0004087f89 */ /* 0x000e6200000e0000 */
[C---:B------:R-:W-:Y:S01]  /*8c40*/  FSETP.NEU.FTZ.AND P6, PT, R246.reuse, -INF , PT ;  /* 0xff800000f600780b */ /* 0x040fe20003fdd000 */
[----:B------:R-:W-:Y:S01]  /*8c50*/  FMUL.FTZ R2, R246, UR18 ;  /* 0x00000012f6027c20 */ /* 0x000fe20008410000 */
[----:B------:R-:W-:-:S04]  /*8c60*/  FMNMX.FTZ R0, R186, R0, !PT ;  /* 0x00000000ba007209 */ /* 0x000fc80007810000 */
[----:B------:R-:W-:Y:S02]  /*8c70*/  FMNMX.FTZ R0, R207, R0, !PT ;  /* 0x00000000cf007209 */ /* 0x000fe40007810000 */
[----:B------:R-:W-:Y:S02]  /*8c80*/  FSEL R2, R2, RZ, P6 ;  /* 0x000000ff02027208 */ /* 0x000fe40003000000 */
[----:B------:R-:W-:-:S03]  /*8c90*/  FMNMX.FTZ R0, R205, R0, !PT ;  /* 0x00000000cd007209 */ /* 0x000fc60007810000 */
[----:B------:R-:W-:Y:S01]  /*8ca0*/  FFMA.FTZ R5, R20, UR18, -R2 ;  /* 0x0000001214057c23 */ /* 0x000fe20008010802 */
[----:B------:R-:W-:Y:S02]  /*8cb0*/  FMNMX.FTZ R6, R204, R0, !PT ;  /* 0x00000000cc067209 */ /* 0x000fe40007810000 */
[----:B--2---:R-:W-:Y:S01]  /*8cc0*/  FMNMX.FTZ R0, R3, R7, !PT ;  /* 0x0000000703007209 */ /* 0x004fe20007810000 */
[----:B------:R2:W-:Y:S01]  /*8cd0*/  MUFU.EX2 R107, R5 ;  /* 0x00000005006b7308 */ /* 0x0005e20000000800 */
[----:B------:R-:W-:-:S03]  /*8ce0*/  FMNMX.FTZ R3, R206, R6, !PT ;  /* 0x00000006ce037209 */ /* 0x000fc60007810000 */
[----:B------:R-:W2:Y:S01]  /*8cf0*/  SHFL.BFLY PT, R7, R0, 0x1, 0x1f ;  /* 0x0c201f0000077f89 */ /* 0x000ea200000e0000 */
[----:B-1----:R-:W-:-:S03]  /*8d00*/  FMNMX.FTZ R4, R4, R8, !PT ;  /* 0x0000000804047209 */ /* 0x002fc60007810000 */
[----:B------:R-:W1:Y:S04]  /*8d10*/  SHFL.BFLY PT, R6, R3, 0x2, 0x1f ;  /* 0x0c401f0003067f89 */ /* 0x000e6800000e0000 */
[----:B------:R-:W1:Y:S01]  /*8d20*/  SHFL.BFLY PT, R8, R4, 0x1, 0x1f ;  /* 0x0c201f0004087f89 */ /* 0x000e6200000e0000 */
[----:B--2---:R-:W-:-:S04]  /*8d30*/  FFMA.FTZ R5, R53, UR18, -R2 ;  /* 0x0000001235057c23 */ /* 0x004fc80008010802 */
[----:B------:R2:W-:Y:S01]  /*8d40*/  MUFU.EX2 R67, R5 ;  /* 0x0000000500437308 */ /* 0x0005e20000000800 */
[----:B------:R-:W-:Y:S02]  /*8d50*/  FMNMX.FTZ R245, R0, R7, !PT ;  /* 0x0000000700f57209 */ /* 0x000fe40007810000 */
[----:B-1----:R-:W-:Y:S01]  /*8d60*/  FMNMX.FTZ R0, R3, R6, !PT ;  /* 0x0000000603007209 */ /* 0x002fe20007810000 */
[--C-:B------:R-:W-:Y:S02]  /*8d70*/  FFMA.FTZ R3, R32, UR18, -R2.reuse ;  /* 0x0000001220037c23 */ /* 0x100fe40008010802 */
[C---:B------:R-:W-:Y:S01]  /*8d80*/  FMUL.FTZ R13, R245.reuse, UR18 ;  /* 0x00000012f50d7c20 */ /* 0x040fe20008410000 */
[----:B------:R-:W-:Y:S02]  /*8d90*/  FSETP.NEU.FTZ.AND P2, PT, R245, -INF , PT ;  /* 0xff800000f500780b */ /* 0x000fe40003f5d000 */
[----:B------:R-:W-:Y:S01]  /*8da0*/  FMNMX.FTZ R244, R4, R8, !PT ;  /* 0x0000000804f47209 */ /* 0x000fe20007810000 */
[----:B--2---:R-:W-:Y:S01]  /*8db0*/  FFMA.FTZ R5, R52, UR18, -R2 ;  /* 0x0000001234057c23 */ /* 0x004fe20008010802 */
[----:B------:R1:W-:Y:S01]  /*8dc0*/  MUFU.EX2 R106, R3 ;  /* 0x00000003006a7308 */ /* 0x0003e20000000800 */
[----:B------:R-:W-:Y:S01]  /*8dd0*/  FSEL R13, R13, RZ, P2 ;  /* 0x000000ff0d0d7208 */ /* 0x000fe20001000000 */
[----:B------:R-:W-:Y:S01]  /*8de0*/  LDSM.16.MT88.4 R52, [R226+0xb000] ;  /* 0x00b00000e234783b */ /* 0x000fe20000004200 */
[----:B------:R-:W-:-:S03]  /*8df0*/  FSETP.NEU.FTZ.AND P1, PT, R244, -INF , PT ;  /* 0xff800000f400780b */ /* 0x000fc60003f3d000 */
[----:B------:R-:W-:Y:S02]  /*8e00*/  FFMA.FTZ R4, R21, UR18, -R13 ;  /* 0x0000001215047c23 */ /* 0x000fe4000801080d */
[----:B------:R2:W-:Y:S08]  /*8e10*/  MUFU.EX2 R252, R5 ;  /* 0x0000000500fc7308 */ /* 0x0005f00000000800 */
[----:B------:R2:W-:Y:S01]  /*8e20*/  MUFU.EX2 R250, R4 ;  /* 0x0000000400fa7308 */ /* 0x0005e20000000800 */
[----:B-1----:R-:W-:-:S05]  /*8e30*/  FMUL.FTZ R3, R244, UR18 ;  /* 0x00000012f4037c20 */ /* 0x002fca0008410000 */
[----:B------:R-:W-:Y:S01]  /*8e40*/  FSEL R3, R3, RZ, P1 ;  /* 0x000000ff03037208 */ /* 0x000fe20000800000 */
[----:B--2---:R-:W-:-:S04]  /*8e50*/  FFMA.FTZ R5, R41, UR18, -R2 ;  /* 0x0000001229057c23 */ /* 0x004fc80008010802 */
[----:B------:R1:W-:Y:S01]  /*8e60*/  MUFU.EX2 R18, R5 ;  /* 0x0000000500127308 */ /* 0x0003e20000000800 */
[----:B------:R-:W-:-:S07]  /*8e70*/  FFMA.FTZ R4, R100, UR18, -R13 ;  /* 0x0000001264047c23 */ /* 0x000fce000801080d */
[----:B------:R2:W-:Y:S01]  /*8e80*/  MUFU.EX2 R251, R4 ;  /* 0x0000000400fb7308 */ /* 0x0005e20000000800 */
[----:B-1----:R-:W-:-:S07]  /*8e90*/  FFMA.FTZ R5, R40, UR18, -R2 ;  /* 0x0000001228057c23 */ /* 0x002fce0008010802 */
[----:B------:R1:W-:Y:S01]  /*8ea0*/  MUFU.EX2 R65, R5 ;  /* 0x0000000500417308 */ /* 0x0003e20000000800 */
[----:B--2---:R-:W-:-:S07]  /*8eb0*/  FFMA.FTZ R4, R22, UR18, -R3 ;  /* 0x0000001216047c23 */ /* 0x004fce0008010803 */
[----:B------:R2:W-:Y:S01]  /*8ec0*/  MUFU.EX2 R247, R4 ;  /* 0x0000000400f77308 */ /* 0x0005e20000000800 */
[----:B-1----:R-:W-:Y:S02]  /*8ed0*/  FFMA.FTZ R5, R36, UR18, -R2 ;  /* 0x0000001224057c23 */ /* 0x002fe40008010802 */
[----:B------:R-:W-:Y:S05]  /*8ee0*/  LDSM.16.MT88.4 R36, [R224+0xb000] ;  /* 0x00b00000e024783b */ /* 0x000fea0000004200 */
[----:B------:R1:W-:Y:S01]  /*8ef0*/  MUFU.EX2 R212, R5 ;  /* 0x0000000500d47308 */ /* 0x0003e20000000800 */
[----:B--2---:R-:W-:-:S05]  /*8f00*/  FSEL R4, R244, RZ, P1 ;  /* 0x000000fff4047208 */ /* 0x004fca0000800000 */
[----:B------:R-:W-:-:S04]  /*8f10*/  FADD.FTZ R4, R102, -R4 ;  /* 0x8000000466047221 */ /* 0x000fc80000010000 */
[----:B------:R-:W-:Y:S01]  /*8f20*/  FMUL.FTZ R4, R4, UR18 ;  /* 0x0000001204047c20 */ /* 0x000fe20008410000 */
[----:B-1----:R-:W-:-:S03]  /*8f30*/  FFMA.FTZ R5, R33, UR18, -R2 ;  /* 0x0000001221057c23 */ /* 0x002fc60008010802 */
[----:B------:R1:W2:Y:S01]  /*8f40*/  MUFU.EX2 R50, R4 ;  /* 0x0000000400327308 */ /* 0x0002a20000000800 */
[----:B------:R-:W-:Y:S07]  /*8f50*/  LDSM.16.MT88.4 R32, [R226+0xa000] ;  /* 0x00a00000e220783b */ /* 0x000fee0000004200 */
[----:B------:R4:W-:Y:S01]  /*8f60*/  MUFU.EX2 R47, R5 ;  /* 0x00000005002f7308 */ /* 0x0009e20000000800 */
[----:B-1----:R-:W-:Y:S01]  /*8f70*/  FSEL R4, R245, RZ, P2 ;  /* 0x000000fff5047208 */ /* 0x002fe20001000000 */
[-C--:B--2---:R-:W-:Y:S01]  /*8f80*/  FMUL.FTZ R120, R120, R50.reuse ;  /* 0x0000003278787220 */ /* 0x084fe20000410000 */
[-C--:B------:R-:W-:Y:S01]  /*8f90*/  FMUL.FTZ R121, R121, R50.reuse ;  /* 0x0000003279797220 */ /* 0x080fe20000410000 */
[-C--:B------:R-:W-:Y:S01]  /*8fa0*/  FMUL.FTZ R128, R128, R50.reuse ;  /* 0x0000003280807220 */ /* 0x080fe20000410000 */
[----:B------:R-:W-:Y:S01]  /*8fb0*/  FMUL.FTZ R129, R129, R50 ;  /* 0x0000003281817220 */ /* 0x000fe20000410000 */
[----:B------:R-:W-:Y:S01]  /*8fc0*/  FADD.FTZ R9, R103, -R4 ;  /* 0x8000000467097221 */ /* 0x000fe20000010000 */
[----:B---3--:R-:W-:Y:S01]  /*8fd0*/  MOV R211, R10 ;  /* 0x0000000a00d37202 */ /* 0x008fe20000000f00 */
[-C--:B------:R-:W-:Y:S01]  /*8fe0*/  FMUL.FTZ R144, R144, R50.reuse ;  /* 0x0000003290907220 */ /* 0x080fe20000410000 */
[----:B----4-:R-:W1:Y:S01]  /*8ff0*/  SHFL.BFLY PT, R5, R0, 0x1, 0x1f ;  /* 0x0c201f0000057f89 */ /* 0x010e6200000e0000 */
[-C--:B------:R-:W-:Y:S01]  /*9000*/  FMUL.FTZ R145, R145, R50.reuse ;  /* 0x0000003291917220 */ /* 0x080fe20000410000 */
[-C--:B------:R-:W-:Y:S01]  /*9010*/  FMUL.FTZ R152, R152, R50.reuse ;  /* 0x0000003298987220 */ /* 0x080fe20000410000 */
[-C--:B------:R-:W-:Y:S01]  /*9020*/  FMUL.FTZ R153, R153, R50.reuse ;  /* 0x0000003299997220 */ /* 0x080fe20000410000 */
[-C--:B------:R-:W-:Y:S01]  /*9030*/  FMUL.FTZ R88, R88, R50.reuse ;  /* 0x0000003258587220 */ /* 0x080fe20000410000 */
[----:B------:R-:W-:Y:S01]  /*9040*/  FMUL.FTZ R89, R89, R50 ;  /* 0x0000003259597220 */ /* 0x000fe20000410000 */
[----:B------:R-:W-:Y:S01]  /*9050*/  F2FP.F16.F32.PACK_AB R10, R18, R252 ;  /* 0x000000fc120a723e */ /* 0x000fe200000000ff */
        /* <DEDUP_REMOVED lines=14> */
[----:B-1----:R-:W-:Y:S01]  /*9140*/  FMNMX.FTZ R231, R0, R5, !PT ;  /* 0x0000000500e77209 */ /* 0x002fe20007810000 */
[----:B------:R-:W-:-:S03]  /*9150*/  FFMA.FTZ R0, R62, UR18, -R3 ;  /* 0x000000123e007c23 */ /* 0x000fc60008010803 */
[C---:B------:R-:W-:Y:S01]  /*9160*/  FSETP.NEU.FTZ.AND P0, PT, R231.reuse, -INF , PT ;  /* 0xff800000e700780b */ /* 0x040fe20003f1d000 */
[----:B------:R1:W2:Y:S01]  /*9170*/  MUFU.EX2 R243, R0 ;  /* 0x0000000000f37308 */ /* 0x0002a20000000800 */
[----:B------:R-:W-:-:S05]  /*9180*/  FMUL.FTZ R12, R231, UR18 ;  /* 0x00000012e70c7c20 */ /* 0x000fca0008410000 */
[----:B------:R-:W-:-:S05]  /*9190*/  FSEL R12, R12, RZ, P0 ;  /* 0x000000ff0c0c7208 */ /* 0x000fca0000000000 */
[----:B------:R-:W-:-:S04]  /*91a0*/  FFMA.FTZ R5, R43, UR18, -R12 ;  /* 0x000000122b057c23 */ /* 0x000fc8000801080c */
[----:B------:R3:W-:Y:S01]  /*91b0*/  MUFU.EX2 R241, R5 ;  /* 0x0000000500f17308 */ /* 0x0007e20000000800 */
[----:B-1----:R-:W-:Y:S01]  /*91c0*/  FFMA.FTZ R0, R60, UR18, -R3 ;  /* 0x000000123c007c23 */ /* 0x002fe20008010803 */
[----:B--2---:R-:W-:-:S06]  /*91d0*/  F2FP.F16.F32.PACK_AB R4, R243, R247 ;  /* 0x000000f7f304723e */ /* 0x004fcc00000000ff */
[----:B------:R1:W-:Y:S01]  /*91e0*/  MUFU.EX2 R248, R0 ;  /* 0x0000000000f87308 */ /* 0x0003e20000000800 */
[----:B---3--:R-:W-:-:S05]  /*91f0*/  FSEL R5, R246, RZ, P6 ;  /* 0x000000fff6057208 */ /* 0x008fca0003000000 */
[----:B------:R-:W-:Y:S01]  /*9200*/  FADD.FTZ R8, R104, -R5 ;  /* 0x8000000568087221 */ /* 0x000fe20000010000 */
[----:B-1----:R-:W-:Y:S02]  /*9210*/  FFMA.FTZ R0, R42, UR18, -R3 ;  /* 0x000000122a007c23 */ /* 0x002fe40008010803 */
[----:B------:R-:W-:Y:S02]  /*9220*/  LDSM.16.MT88.4 R40, [R224+0xb400] ;  /* 0x00b40000e028783b */ /* 0x000fe40000004200 */
[----:B------:R1:W2:Y:S02]  /*9230*/  MUFU.EX2 R249, R0 ;  /* 0x0000000000f97308 */ /* 0x0002a40000000800 */
[--C-:B-1----:R-:W-:Y:S01]  /*9240*/  FFMA.FTZ R0, R23, UR18, -R12.reuse ;  /* 0x0000001217007c23 */ /* 0x102fe2000801080c */
[----:B--2---:R-:W-:Y:S01]  /*9250*/  F2FP.F16.F32.PACK_AB R6, R249, R248 ;  /* 0x000000f8f906723e */ /* 0x004fe200000000ff */
[----:B------:R-:W1:Y:S04]  /*9260*/  LDSM.16.MT88.4 R20, [R224+0x9000] ;  /* 0x00900000e014783b */ /* 0x000e680000004200 */
[----:B------:R2:W-:Y:S02]  /*9270*/  MUFU.EX2 R239, R0 ;  /* 0x0000000000ef7308 */ /* 0x0005e40000000800 */
[----:B--2---:R-:W-:-:S06]  /*9280*/  FFMA.FTZ R0, R63, UR18, -R12 ;  /* 0x000000123f007c23 */ /* 0x004fcc000801080c */
[----:B------:R2:W3:Y:S02]  /*9290*/  MUFU.EX2 R240, R0 ;  /* 0x0000000000f07308 */ /* 0x0004e40000000800 */
[----:B--2---:R-:W-:Y:S01]  /*92a0*/  FFMA.FTZ R0, R61, UR18, -R12 ;  /* 0x000000123d007c23 */ /* 0x004fe2000801080c */
[----:B---3--:R-:W-:-:S05]  /*92b0*/  F2FP.F16.F32.PACK_AB R5, R240, R239 ;  /* 0x000000eff005723e */ /* 0x008fca00000000ff */
[----:B------:R2:W3:Y:S02]  /*92c0*/  MUFU.EX2 R242, R0 ;  /* 0x0000000000f27308 */ /* 0x0004e40000000800 */
[----:B--2---:R-:W-:Y:S02]  /*92d0*/  FSEL R0, R231, RZ, P0 ;  /* 0x000000ffe7007208 */ /* 0x004fe40000000000 */
[----:B---3--:R-:W-:Y:S02]  /*92e0*/  F2FP.F16.F32.PACK_AB R7, R241, R242 ;  /* 0x000000f2f107723e */ /* 0x008fe400000000ff */
[----:B------:R-:W-:Y:S01]  /*92f0*/  PLOP3.LUT P0, PT, PT, PT, UP0, 0x40, 0x0 ;  /* 0x000000000000781c */ /* 0x000fe20003f0e808 */
[----:B------:R-:W-:-:S04]  /*9300*/  FADD.FTZ R0, R101, -R0 ;  /* 0x8000000065007221 */ /* 0x000fc80000010000 */
[----:B------:R-:W-:-:S04]  /*9310*/  FMUL.FTZ R0, R0, UR18 ;  /* 0x0000001200007c20 */ /* 0x000fc80008410000 */
[----:B------:R2:W3:Y:S02]  /*9320*/  MUFU.EX2 R49, R0 ;  /* 0x0000000000317308 */ /* 0x0004e40000000800 */
[----:B--2---:R-:W-:Y:S01]  /*9330*/  FFMA.FTZ R0, R105, UR18, -R13 ;  /* 0x0000001269007c23 */ /* 0x004fe2000801080d */
[-C--:B---3--:R-:W-:Y:S01]  /*9340*/  FMUL.FTZ R122, R122, R49.reuse ;  /* 0x000000317a7a7220 */ /* 0x088fe20000410000 */
[-C--:B------:R-:W-:Y:S01]  /*9350*/  FMUL.FTZ R123, R123, R49.reuse ;  /* 0x000000317b7b7220 */ /* 0x080fe20000410000 */
[----:B------:R-:W-:-:S03]  /*9360*/  FMUL.FTZ R130, R130, R49 ;  /* 0x0000003182827220 */ /* 0x000fc60000410000 */
[----:B------:R2:W-:Y:S01]  /*9370*/  MUFU.EX2 R238, R0 ;  /* 0x0000000000ee7308 */ /* 0x0005e20000000800 */
        /* <DEDUP_REMOVED lines=9> */
[----:B------:R-:W-:Y:S01]  /*9410*/  FMUL.FTZ R139, R139, R49 ;  /* 0x000000318b8b7220 */ /* 0x000fe20000410000 */
[C---:B------:R-:W-:Y:S01]  /*9420*/  HMMA.16816.F32 R60, R4.reuse, R24, R128 ;  /* 0x00000018043c723c */ /* 0x040fe20000001880 */
[----:B-----5:R-:W-:Y:S01]  /*9430*/  MOV R120, R19 ;  /* 0x0000001300787202 */ /* 0x020fe20000000f00 */
[----:B------:R-:W-:Y:S01]  /*9440*/  FMUL.FTZ R114, R114, R49 ;  /* 0x0000003172727220 */ /* 0x000fe20000410000 */
[----:B------:R-:W-:Y:S01]  /*9450*/  MOV R123, R107 ;  /* 0x0000006b007b7202 */ /* 0x000fe20000000f00 */
[----:B------:R-:W-:Y:S01]  /*9460*/  FMUL.FTZ R115, R115, R49 ;  /* 0x0000003173737220 */ /* 0x000fe20000410000 */
[----:B------:R-:W-:Y:S01]  /*9470*/  MOV R121, R106 ;  /* 0x0000006a00797202 */ /* 0x000fe20000000f00 */
[----:B--2---:R-:W-:Y:S01]  /*9480*/  FFMA.FTZ R0, R48, UR18, -R13 ;  /* 0x0000001230007c23 */ /* 0x004fe2000801080d */
[----:B------:R-:W-:Y:S01]  /*9490*/  MOV R129, R67 ;  /* 0x0000004300817202 */ /* 0x000fe20000000f00 */
[C---:B------:R-:W-:Y:S01]  /*94a0*/  HMMA.16816.F32 R144, R4.reuse, R28, R144 ;  /* 0x0000001c0490723c */ /* 0x040fe20000001890 */
[----:B------:R-:W-:Y:S01]  /*94b0*/  MOV R131, R11 ;  /* 0x0000000b00837202 */ /* 0x000fe20000000f00 */
[----:B------:R1:W2:Y:S01]  /*94c0*/  MUFU.EX2 R237, R0 ;  /* 0x0000000000ed7308 */ /* 0x0002a20000000800 */
[----:B------:R-:W-:Y:S01]  /*94d0*/  MOV R122, R66 ;  /* 0x00000042007a7202 */ /* 0x000fe20000000f00 */
[----:B------:R-:W-:Y:S01]  /*94e0*/  FMUL.FTZ R162, R162, R49 ;  /* 0x00000031a2a27220 */ /* 0x000fe20000410000 */
[----:B------:R-:W-:Y:S01]  /*94f0*/  MOV R128, R65 ;  /* 0x0000004100807202 */ /* 0x000fe20000000f00 */
[C---:B------:R-:W-:Y:S01]  /*9500*/  HMMA.16816.F32 R152, R4.reuse, R30, R152 ;  /* 0x0000001e0498723c */ /* 0x040fe20000001898 */
[----:B------:R-:W-:Y:S01]  /*9510*/  MOV R130, R211 ;  /* 0x000000d300827202 */ /* 0x000fe20000000f00 */
        /* <DEDUP_REMOVED lines=10> */
[----:B------:R-:W-:Y:S01]  /*95c0*/  HMMA.16816.F32 R136, R4, R26, R136 ;  /* 0x0000001a0488723c */ /* 0x000fe20000001888 */
[----:B-1----:R-:W-:Y:S01]  /*95d0*/  FFMA.FTZ R0, R64, UR18, -R3 ;  /* 0x0000001240007c23 */ /* 0x002fe20008010803 */
[----:B--2---:R-:W-:-:S03]  /*95e0*/  F2FP.F16.F32.PACK_AB R11, R237, R238 ;  /* 0x000000eeed0b723e */ /* 0x004fc600000000ff */
[----:B------:R1:W-:Y:S01]  /*95f0*/  MUFU.EX2 R236, R0 ;  /* 0x0000000000ec7308 */ /* 0x0003e20000000800 */
[C---:B------:R-:W-:Y:S06]  /*9600*/  HMMA.16816.F32 R112, R4.reuse, R20, R112 ;  /* 0x000000140470723c */ /* 0x040fec0000001870 */
[C---:B------:R-:W-:Y:S06]  /*9610*/  HMMA.16816.F32 R160, R4.reuse, R32, R160 ;  /* 0x0000002004a0723c */ /* 0x040fec00000018a0 */
[----:B------:R-:W-:Y:S01]  /*9620*/  HMMA.16816.F32 R168, R4, R34, R168 ;  /* 0x0000002204a8723c */ /* 0x000fe200000018a8 */
[----:B-1----:R-:W-:-:S05]  /*9630*/  FFMA.FTZ R0, R44, UR18, -R3 ;  /* 0x000000122c007c23 */ /* 0x002fca0008010803 */
[C---:B------:R-:W-:Y:S01]  /*9640*/  HMMA.16816.F32 R72, R4.reuse, R36, R72 ;  /* 0x000000240448723c */ /* 0x040fe20000001848 */
[----:B------:R1:W2:Y:S05]  /*9650*/  MUFU.EX2 R235, R0 ;  /* 0x0000000000eb7308 */ /* 0x0002aa0000000800 */
[C---:B------:R-:W-:Y:S06]  /*9660*/  HMMA.16816.F32 R76, R4.reuse, R38, R76 ;  /* 0x00000026044c723c */ /* 0x040fec000000184c */
[----:B------:R-:W-:Y:S01]  /*9670*/  HMMA.16816.F32 R92, R4, R54, R92 ;  /* 0x00000036045c723c */ /* 0x000fe2000000185c */
[----:B-1----:R-:W-:Y:S01]  /*9680*/  FMUL.FTZ R0, R8, UR18 ;  /* 0x0000001208007c20 */ /* 0x002fe20008410000 */
[----:B------:R-:W-:-:S05]  /*9690*/  F2FP.F16.F32.PACK_AB R8, R129, R123 ;  /* 0x0000007b8108723e */ /* 0x000fca00000000ff */
[----:B--2---:R-:W-:Y:S01]  /*96a0*/  F2FP.F16.F32.PACK_AB R4, R235, R236 ;  /* 0x000000eceb04723e */ /* 0x004fe200000000ff */
[----:B------:R1:W2:Y:S02]  /*96b0*/  MUFU.EX2 R48, R0 ;  /* 0x0000000000307308 */ /* 0x0002a40000000800 */
[----:B-1----:R-:W-:Y:S01]  /*96c0*/  FMUL.FTZ R0, R9, UR18 ;  /* 0x0000001209007c20 */ /* 0x002fe20008410000 */
[----:B------:R-:W-:Y:S01]  /*96d0*/  F2FP.F16.F32.PACK_AB R9, R251, R250 ;  /* 0x000000fafb09723e */ /* 0x000fe200000000ff */
[-C--:B--2---:R-:W-:Y:S01]  /*96e0*/  FMUL.FTZ R148, R148, R48.reuse ;  /* 0x0000003094947220 */ /* 0x084fe20000410000 */
[----:B------:R-:W-:-:S03]  /*96f0*/  FMUL.FTZ R149, R149, R48 ;  /* 0x0000003095957220 */ /* 0x000fc60000410000 */
        /* <DEDUP_REMOVED lines=17> */
[--C-:B-1----:R-:W-:Y:S01]  /*9810*/  FFMA.FTZ R0, R45, UR18, -R3.reuse ;  /* 0x000000122d007c23 */ /* 0x102fe20008010803 */
[-C--:B--2---:R-:W-:Y:S01]  /*9820*/  FMUL.FTZ R150, R150, R19.reuse ;  /* 0x0000001396967220 */ /* 0x084fe20000410000 */
        /* <DEDUP_REMOVED lines=19> */
[----:B-1----:R-:W-:Y:S01]  /*9960*/  FFMA.FTZ R0, R46, UR18, -R3 ;  /* 0x000000122e007c23 */ /* 0x002fe20008010803 */
[-C--:B------:R-:W-:Y:S01]  /*9970*/  FMUL.FTZ R70, R70, R19.reuse ;  /* 0x0000001346467220 */ /* 0x080fe20000410000 */
[-C--:B------:R-:W-:Y:S01]  /*9980*/  FMUL.FTZ R71, R71, R19.reuse ;  /* 0x0000001347477220 */ /* 0x080fe20000410000 */
[C---:B------:R-:W-:Y:S01]  /*9990*/  HMMA.16816.F32 R132, R8.reuse, R24, R132 ;  /* 0x000000180884723c */ /* 0x040fe20000001884 */
[----:B------:R1:W3:Y:S01]  /*99a0*/  MUFU.EX2 R233, R0 ;  /* 0x0000000000e97308 */ /* 0x0002e20000000800 */
[-C--:B------:R-:W-:Y:S01]  /*99b0*/  FMUL.FTZ R80, R80, R48.reuse ;  /* 0x0000003050507220 */ /* 0x080fe20000410000 */
[-C--:B------:R-:W-:Y:S01]  /*99c0*/  FMUL.FTZ R81, R81, R48.reuse ;  /* 0x0000003051517220 */ /* 0x080fe20000410000 */
[-C--:B------:R-:W-:Y:S01]  /*99d0*/  FMUL.FTZ R82, R82, R19.reuse ;  /* 0x0000001352527220 */ /* 0x080fe20000410000 */
[-C--:B------:R-:W-:Y:S01]  /*99e0*/  FMUL.FTZ R83, R83, R19.reuse ;  /* 0x0000001353537220 */ /* 0x080fe20000410000 */
[C---:B------:R-:W-:Y:S01]  /*99f0*/  HMMA.16816.F32 R88, R8.reuse, R26, R140 ;  /* 0x0000001a0858723c */ /* 0x040fe2000000188c */
[----:B------:R-:W4:Y:S01]  /*9a00*/  LDSM.16.MT88.4 R24, [R224+0xa400] ;  /* 0x00a40000e018783b */ /* 0x000f220000004200 */
        /* <DEDUP_REMOVED lines=9> */
[----:B------:R-:W-:Y:S01]  /*9aa0*/  LDSM.16.MT88.4 R140, [R226+0x9c00] ;  /* 0x009c0000e28c783b */ /* 0x000fe20000004200 */
[----:B-1----:R-:W-:Y:S01]  /*9ab0*/  FFMA.FTZ R0, R108, UR18, -R12 ;  /* 0x000000126c007c23 */ /* 0x002fe2000801080c */
[----:B------:R-:W-:Y:S01]  /*9ac0*/  MOV R127, R212 ;  /* 0x000000d4007f7202 */ /* 0x000fe20000000f00 */
[----:B------:R-:W-:Y:S01]  /*9ad0*/  HMMA.16816.F32 R116, R8, R20, R116 ;  /* 0x000000140874723c */ /* 0x000fe20000001874 */
[----:B------:R-:W-:Y:S01]  /*9ae0*/  MOV R126, R47 ;  /* 0x0000002f007e7202 */ /* 0x000fe20000000f00 */
[----:B------:R1:W-:Y:S01]  /*9af0*/  MUFU.EX2 R232, R0 ;  /* 0x0000000000e87308 */ /* 0x0003e20000000800 */
[----:B------:R-:W5:Y:S01]  /*9b00*/  LDSM.16.MT88.4 R44, [R226+0xb400] ;  /* 0x00b40000e22c783b */ /* 0x000f620000004200 */
[----:B---3--:R-:W-:-:S02]  /*9b10*/  F2FP.F16.F32.PACK_AB R6, R233, R234 ;  /* 0x000000eae906723e */ /* 0x008fc400000000ff */
[C---:B------:R-:W-:Y:S01]  /*9b20*/  HMMA.16816.F32 R164, R8.reuse, R32, R164 ;  /* 0x0000002008a4723c */ /* 0x040fe200000018a4 */
[----:B------:R-:W3:Y:S05]  /*9b30*/  LDSM.16.MT88.4 R20, [R226+0x9400] ;  /* 0x00940000e214783b */ /* 0x000eea0000004200 */
[C---:B------:R-:W-:Y:S01]  /*9b40*/  HMMA.16816.F32 R172, R8.reuse, R34, R172 ;  /* 0x0000002208ac723c */ /* 0x040fe200000018ac */
[----:B------:R-:W3:Y:S05]  /*9b50*/  LDSM.16.MT88.4 R32, [R226+0xa400] ;  /* 0x00a40000e220783b */ /* 0x000eea0000004200 */
[----:B------:R-:W-:Y:S01]  /*9b60*/  HMMA.16816.F32 R68, R8, R36, R68 ;  /* 0x000000240844723c */ /* 0x000fe20000001844 */
[----:B-1----:R-:W-:-:S04]  /*9b70*/  FFMA.FTZ R0, R109, UR18, -R12 ;  /* 0x000000126d007c23 */ /* 0x002fc8000801080c */
[----:B------:R1:W2:Y:S01]  /*9b80*/  MUFU.EX2 R223, R0 ;  /* 0x0000000000df7308 */ /* 0x0002a20000000800 */
[C---:B------:R-:W-:Y:S01]  /*9b90*/  HMMA.16816.F32 R80, R8.reuse, R38, R80 ;  /* 0x000000260850723c */ /* 0x040fe20000001850 */
[----:B------:R-:W-:Y:S05]  /*9ba0*/  LDSM.16.MT88.4 R36, [R226+0x9800] ;  /* 0x00980000e224783b */ /* 0x000fea0000004200 */
[C---:B------:R-:W-:Y:S06]  /*9bb0*/  HMMA.16816.F32 R84, R8.reuse, R52, R84 ;  /* 0x000000340854723c */ /* 0x040fec0000001854 */
[----:B------:R-:W-:Y:S01]  /*9bc0*/  HMMA.16816.F32 R96, R8, R54, R96 ;  /* 0x000000360860723c */ /* 0x000fe20000001860 */
[----:B-1----:R-:W-:Y:S01]  /*9bd0*/  FFMA.FTZ R0, R110, UR18, -R12 ;  /* 0x000000126e007c23 */ /* 0x002fe2000801080c */
[----:B--2---:R-:W-:-:S05]  /*9be0*/  F2FP.F16.F32.PACK_AB R5, R223, R232 ;  /* 0x000000e8df05723e */ /* 0x004fca00000000ff */
[----:B------:R-:W-:Y:S01]  /*9bf0*/  F2FP.F16.F32.PACK_AB R8, R127, R128 ;  /* 0x000000807f08723e */ /* 0x000fe200000000ff */
[----:B------:R1:W-:Y:S01]  /*9c00*/  MUFU.EX2 R222, R0 ;  /* 0x0000000000de7308 */ /* 0x0003e20000000800 */
[----:B------:R-:W-:Y:S01]  /*9c10*/  F2FP.F16.F32.PACK_AB R10, R121, R126 ;  /* 0x0000007e790a723e */ /* 0x000fe200000000ff */
[----:B-1----:R-:W-:-:S06]  /*9c20*/  FFMA.FTZ R0, R51, UR18, -R12 ;  /* 0x0000001233007c23 */ /* 0x002fcc000801080c */
[----:B------:R1:W2:Y:S02]  /*9c30*/  MUFU.EX2 R221, R0 ;  /* 0x0000000000dd7308 */ /* 0x0002a40000000800 */
[----:B-1----:R-:W-:Y:S01]  /*9c40*/  FFMA.FTZ R0, R111, UR18, -R13 ;  /* 0x000000126f007c23 */ /* 0x002fe2000801080d */
[----:B--2---:R-:W-:-:S05]  /*9c50*/  F2FP.F16.F32.PACK_AB R7, R221, R222 ;  /* 0x000000dedd07723e */ /* 0x004fca00000000ff */
[----:B------:R1:W-:Y:S02]  /*9c60*/  MUFU.EX2 R220, R0 ;  /* 0x0000000000dc7308 */ /* 0x0003e40000000800 */
[C---:B------:R-:W-:Y:S06]  /*9c70*/  HMMA.16816.F32 R52, R4.reuse, R28, R112 ;  /* 0x0000001c0434723c */ /* 0x040fec0000001870 */
[C---:B------:R-:W-:Y:S06]  /*9c80*/  HMMA.16816.F32 R56, R4.reuse, R30, R56 ;  /* 0x0000001e0438723c */ /* 0x040fec0000001838 */
[----:B----4-:R-:W-:Y:S01]  /*9c90*/  HMMA.16816.F32 R144, R4, R24, R144 ;  /* 0x000000180490723c */ /* 0x010fe20000001890 */
[----:B-1----:R-:W-:-:S04]  /*9ca0*/  FFMA.FTZ R0, R177, UR18, -R13 ;  /* 0x00000012b1007c23 */ /* 0x002fc8000801080d */
[----:B------:R1:W2:Y:S01]  /*9cb0*/  MUFU.EX2 R219, R0 ;  /* 0x0000000000db7308 */ /* 0x0002a20000000800 */
[C---:B------:R-:W-:Y:S06]  /*9cc0*/  HMMA.16816.F32 R152, R4.reuse, R26, R152 ;  /* 0x0000001a0498723c */ /* 0x040fec0000001898 */
[C---:B-----5:R-:W-:Y:S06]  /*9cd0*/  HMMA.16816.F32 R104, R4.reuse, R44, R104 ;  /* 0x0000002c0468723c */ /* 0x060fec0000001868 */
[----:B------:R-:W-:Y:S01]  /*9ce0*/  HMMA.16816.F32 R100, R4, R46, R92 ;  /* 0x0000002e0464723c */ /* 0x000fe2000000185c */
[----:B-1----:R-:W-:Y:S01]  /*9cf0*/  FFMA.FTZ R0, R178, UR18, -R13 ;  /* 0x00000012b2007c23 */ /* 0x002fe2000801080d */
[----:B--2---:R-:W-:-:S04]  /*9d00*/  F2FP.F16.F32.PACK_AB R9, R219, R220 ;  /* 0x000000dcdb09723e */ /* 0x004fc800000000ff */
[C---:B---3--:R-:W-:Y:S01]  /*9d10*/  HMMA.16816.F32 R60, R4.reuse, R20, R60 ;  /* 0x00000014043c723c */ /* 0x048fe2000000183c */
[----:B------:R1:W-:Y:S05]  /*9d20*/  MUFU.EX2 R218, R0 ;  /* 0x0000000000da7308 */ /* 0x0003ea0000000800 */
[C---:B------:R-:W-:Y:S06]  /*9d30*/  HMMA.16816.F32 R136, R4.reuse, R22, R136 ;  /* 0x000000160488723c */ /* 0x040fec0000001888 */
[C---:B------:R-:W-:Y:S06]  /*9d40*/  HMMA.16816.F32 R160, R4.reuse, R32, R160 ;  /* 0x0000002004a0723c */ /* 0x040fec00000018a0 */
[----:B------:R-:W-:Y:S01]  /*9d50*/  HMMA.16816.F32 R168, R4, R34, R168 ;  /* 0x0000002204a8723c */ /* 0x000fe200000018a8 */
[----:B-1----:R-:W-:-:S04]  /*9d60*/  FFMA.FTZ R0, R176, UR18, -R13 ;  /* 0x00000012b0007c23 */ /* 0x002fc8000801080d */
[----:B------:R1:W2:Y:S01]  /*9d70*/  MUFU.EX2 R217, R0 ;  /* 0x0000000000d97308 */ /* 0x0002a20000000800 */
[C---:B------:R-:W-:Y:S06]  /*9d80*/  HMMA.16816.F32 R72, R4.reuse, R40, R72 ;  /* 0x000000280448723c */ /* 0x040fec0000001848 */
[----:B------:R-:W-:Y:S01]  /*9d90*/  HMMA.16816.F32 R76, R4, R42, R76 ;  /* 0x0000002a044c723c */ /* 0x000fe2000000184c */
[----:B-1----:R-:W-:Y:S01]  /*9da0*/  FFMA.FTZ R0, R182, UR18, -R2 ;  /* 0x00000012b6007c23 */ /* 0x002fe20008010802 */
[----:B--2---:R-:W-:-:S03]  /*9db0*/  F2FP.F16.F32.PACK_AB R11, R217, R218 ;  /* 0x000000dad90b723e */ /* 0x004fc600000000ff */
[----:B------:R1:W-:Y:S04]  /*9dc0*/  MUFU.EX2 R216, R0 ;  /* 0x0000000000d87308 */ /* 0x0003e80000000800 */
[C---:B------:R-:W-:Y:S06]  /*9dd0*/  HMMA.16816.F32 R116, R8.reuse, R28, R116 ;  /* 0x0000001c0874723c */ /* 0x040fec0000001874 */
[C---:B------:R-:W-:Y:S01]  /*9de0*/  HMMA.16816.F32 R64, R8.reuse, R30, R64 ;  /* 0x0000001e0840723c */ /* 0x040fe20000001840 */
[----:B------:R-:W2:Y:S05]  /*9df0*/  LDSM.16.MT88.4 R28, [R224+0x9800] ;  /* 0x00980000e01c783b */ /* 0x000eaa0000004200 */
[----:B------:R-:W-:Y:S01]  /*9e00*/  HMMA.16816.F32 R148, R8, R24, R148 ;  /* 0x000000180894723c */ /* 0x000fe20000001894 */
[----:B-1----:R-:W-:-:S04]  /*9e10*/  FFMA.FTZ R0, R181, UR18, -R2 ;  /* 0x00000012b5007c23 */ /* 0x002fc80008010802 */
[----:B------:R1:W3:Y:S01]  /*9e20*/  MUFU.EX2 R215, R0 ;  /* 0x0000000000d77308 */ /* 0x0002e20000000800 */
[C---:B------:R-:W-:Y:S01]  /*9e30*/  HMMA.16816.F32 R156, R8.reuse, R26, R156 ;  /* 0x0000001a089c723c */ /* 0x040fe2000000189c */
[----:B------:R-:W4:Y:S05]  /*9e40*/  LDSM.16.MT88.4 R24, [R226+0xb800] ;  /* 0x00b80000e218783b */ /* 0x000f2a0000004200 */
[C---:B------:R-:W-:Y:S06]  /*9e50*/  HMMA.16816.F32 R132, R8.reuse, R20, R132 ;  /* 0x000000140884723c */ /* 0x040fec0000001884 */
[----:B------:R-:W-:Y:S01]  /*9e60*/  HMMA.16816.F32 R88, R8, R22, R88 ;  /* 0x000000160858723c */ /* 0x000fe20000001858 */
[----:B------:R-:W-:Y:S01]  /*9e70*/  LDSM.16.MT88.4 R20, [R224+0xb800] ;  /* 0x00b80000e014783b */ /* 0x000fe20000004200 */
[----:B-1----:R-:W-:-:S04]  /*9e80*/  FFMA.FTZ R0, R184, UR18, -R3 ;  /* 0x00000012b8007c23 */ /* 0x002fc80008010803 */
[C---:B------:R-:W-:Y:S01]  /*9e90*/  HMMA.16816.F32 R164, R8.reuse, R32, R164 ;  /* 0x0000002008a4723c */ /* 0x040fe200000018a4 */
[----:B------:R1:W-:Y:S05]  /*9ea0*/  MUFU.EX2 R214, R0 ;  /* 0x0000000000d67308 */ /* 0x0003ea0000000800 */
[C---:B------:R-:W-:Y:S01]  /*9eb0*/  HMMA.16816.F32 R172, R8.reuse, R34, R172 ;  /* 0x0000002208ac723c */ /* 0x040fe200000018ac */
[----:B------:R-:W5:Y:S05]  /*9ec0*/  LDSM.16.MT88.4 R32, [R224+0xa800] ;  /* 0x00a80000e020783b */ /* 0x000f6a0000004200 */
[C---:B------:R-:W-:Y:S06]  /*9ed0*/  HMMA.16816.F32 R68, R8.reuse, R40, R68 ;  /* 0x000000280844723c */ /* 0x040fec0000001844 */
[C---:B------:R-:W-:Y:S01]  /*9ee0*/  HMMA.16816.F32 R92, R8.reuse, R42, R80 ;  /* 0x0000002a085c723c */ /* 0x040fe20000001850 */
[--C-:B-1----:R-:W-:Y:S01]  /*9ef0*/  FFMA.FTZ R0, R183, UR18, -R3.reuse ;  /* 0x00000012b7007c23 */ /* 0x102fe20008010803 */
[----:B------:R-:W1:Y:S03]  /*9f00*/  LDSM.16.MT88.4 R40, [R226+0xa800] ;  /* 0x00a80000e228783b */ /* 0x000e660000004200 */
[----:B------:R2:W4:Y:S01]  /*9f10*/  MUFU.EX2 R213, R0 ;  /* 0x0000000000d57308 */ /* 0x0005220000000800 */
[C---:B------:R-:W-:Y:S01]  /*9f20*/  HMMA.16816.F32 R84, R8.reuse, R44, R84 ;  /* 0x0000002c0854723c */ /* 0x040fe20000001854 */
[----:B------:R-:W-:Y:S05]  /*9f30*/  LDSM.16.MT88.4 R80, [R224+0xbc00] ;  /* 0x00bc0000e050783b */ /* 0x000fea0000004200 */
[----:B------:R-:W-:Y:S07]  /*9f40*/  HMMA.16816.F32 R96, R8, R46, R96 ;  /* 0x0000002e0860723c */ /* 0x000fee0000001860 */
[----:B---3--:R-:W-:Y:S01]  /*9f50*/  F2FP.F16.F32.PACK_AB R8, R215, R216 ;  /* 0x000000d8d708723e */ /* 0x008fe200000000ff */
[----:B--2---:R-:W-:Y:S01]  /*9f60*/  FFMA.FTZ R0, R180, UR18, -R3 ;  /* 0x00000012b4007c23 */ /* 0x004fe20008010803 */
[----:B----4-:R-:W-:-:S03]  /*9f70*/  F2FP.F16.F32.PACK_AB R4, R213, R214 ;  /* 0x000000d6d504723e */ /* 0x010fc600000000ff */
[----:B------:R2:W-:Y:S02]  /*9f80*/  MUFU.EX2 R212, R0 ;  /* 0x0000000000d47308 */ /* 0x0005e40000000800 */
[----:B--2---:R-:W-:-:S06]  /*9f90*/  FFMA.FTZ R0, R179, UR18, -R3 ;  /* 0x00000012b3007c23 */ /* 0x004fcc0008010803 */
[----:B------:R2:W3:Y:S02]  /*9fa0*/  MUFU.EX2 R211, R0 ;  /* 0x0000000000d37308 */ /* 0x0004e40000000800 */
[----:B--2---:R-:W-:Y:S01]  /*9fb0*/  FFMA.FTZ R0, R187, UR18, -R12 ;  /* 0x00000012bb007c23 */ /* 0x004fe2000801080c */
[----:B---3--:R-:W-:-:S05]  /*9fc0*/  F2FP.F16.F32.PACK_AB R6, R211, R212 ;  /* 0x000000d4d306723e */ /* 0x008fca00000000ff */
[----:B------:R2:W-:Y:S02]  /*9fd0*/  MUFU.EX2 R187, R0 ;  /* 0x0000000000bb7308 */ /* 0x0005e40000000800 */
[----:B--2---:R-:W-:Y:S01]  /*9fe0*/  FFMA.FTZ R0, R192, UR18, -R12 ;  /* 0x00000012c0007c23 */ /* 0x004fe2000801080c */
[----:B------:R-:W-:-:S05]  /*9ff0*/  MOV R192, R121 ;  /* 0x0000007900c07202 */ /* 0x000fca0000000f00 */
[----:B------:R2:W3:Y:S02]  /*a000*/  MUFU.EX2 R184, R0 ;  /* 0x0000000000b87308 */ /* 0x0004e40000000800 */
[----:B--2---:R-:W-:Y:S01]  /*a010*/  FFMA.FTZ R0, R185, UR18, -R12 ;  /* 0x00000012b9007c23 */ /* 0x004fe2000801080c */
[----:B---3--:R-:W-:Y:S02]  /*a020*/  F2FP.F16.F32.PACK_AB R5, R184, R187 ;  /* 0x000000bbb805723e */ /* 0x008fe400000000ff */
[----:B------:R-:W-:-:S03]  /*a030*/  MOV R185, R126 ;  /* 0x0000007e00b97202 */ /* 0x000fc60000000f00 */
[----:B------:R2:W-:Y:S02]  /*a040*/  MUFU.EX2 R183, R0 ;  /* 0x0000000000b77308 */ /* 0x0005e40000000800 */
[----:B--2---:R-:W-:Y:S01]  /*a050*/  FFMA.FTZ R0, R186, UR18, -R12 ;  /* 0x00000012ba007c23 */ /* 0x004fe2000801080c */
[----:B------:R-:W-:Y:S02]  /*a060*/  MOV R186, R127 ;  /* 0x0000007f00ba7202 */ /* 0x000fe40000000f00 */
[----:B------:R-:W-:Y:S03]  /*a070*/  LDSM.16.MT88.4 R124, [R224+0x9c00] ;  /* 0x009c0000e07c783b */ /* 0x000fe60000004200 */
[----:B------:R2:W3:Y:S02]  /*a080*/  MUFU.EX2 R182, R0 ;  /* 0x0000000000b67308 */ /* 0x0004e40000000800 */
[----:B--2---:R-:W-:Y:S01]  /*a090*/  FFMA.FTZ R0, R193, UR18, -R2 ;  /* 0x00000012c1007c23 */ /* 0x004fe20008010802 */
[----:B---3--:R-:W-:-:S02]  /*a0a0*/  F2FP.F16.F32.PACK_AB R7, R182, R183 ;  /* 0x000000b7b607723e */ /* 0x008fc400000000ff */
[----:B------:R-:W-:-:S03]  /*a0b0*/  MOV R193, R128 ;  /* 0x0000008000c17202 */ /* 0x000fc60000000f00 */
[----:B------:R2:W-:Y:S02]  /*a0c0*/  MUFU.EX2 R181, R0 ;  /* 0x0000000000b57308 */ /* 0x0005e40000000800 */
[C---:B------:R-:W-:Y:S06]  /*a0d0*/  HMMA.16816.F32 R112, R4.reuse, R28, R52 ;  /* 0x0000001c0470723c */ /* 0x040fec0000001834 */
[C---:B------:R-:W-:Y:S06]  /*a0e0*/  HMMA.16816.F32 R52, R4.reuse, R24, R104 ;  /* 0x000000180434723c */ /* 0x040fec0000001868 */
[C---:B------:R-:W-:Y:S01]  /*a0f0*/  HMMA.16816.F32 R44, R4.reuse, R26, R100 ;  /* 0x0000001a042c723c */ /* 0x040fe20000001864 */
[--C-:B--2---:R-:W-:Y:S01]  /*a100*/  FFMA.FTZ R0, R189, UR18, -R2.reuse ;  /* 0x00000012bd007c23 */ /* 0x104fe20008010802 */
[----:B------:R-:W-:Y:S01]  /*a110*/  MOV R189, R18 ;  /* 0x0000001200bd7202 */ /* 0x000fe20000000f00 */
[----:B------:R-:W-:Y:S01]  /*a120*/  FFMA.FTZ R18, R188, UR18, -R2 ;  /* 0x00000012bc127c23 */ /* 0x000fe20008010802 */
[----:B------:R-:W-:Y:S01]  /*a130*/  MOV R188, R129 ;  /* 0x0000008100bc7202 */ /* 0x000fe20000000f00 */
[----:B------:R2:W3:Y:S01]  /*a140*/  MUFU.EX2 R180, R0 ;  /* 0x0000000000b47308 */ /* 0x0004e20000000800 */
[----:B------:R-:W-:Y:S01]  /*a150*/  HMMA.16816.F32 R56, R4, R30, R56 ;  /* 0x0000001e0438723c */ /* 0x000fe20000001838 */
[----:B------:R-:W-:-:S05]  /*a160*/  MOV R103, R245 ;  /* 0x000000f500677202 */ /* 0x000fca0000000f00 */
[C---:B------:R-:W-:Y:S01]  /*a170*/  HMMA.16816.F32 R60, R4.reuse, R36, R60 ;  /* 0x00000024043c723c */ /* 0x040fe2000000183c */
[----:B------:R-:W-:Y:S05]  /*a180*/  MUFU.EX2 R179, R18 ;  /* 0x0000001200b37308 */ /* 0x000fea0000000800 */
[----:B------:R-:W-:Y:S01]  /*a190*/  HMMA.16816.F32 R136, R4, R38, R136 ;  /* 0x000000260488723c */ /* 0x000fe20000001888 */
[----:B--2---:R-:W-:Y:S01]  /*a1a0*/  FFMA.FTZ R0, R190, UR18, -R2 ;  /* 0x00000012be007c23 */ /* 0x004fe20008010802 */
[----:B---3--:R-:W-:-:S04]  /*a1b0*/  F2FP.F16.F32.PACK_AB R10, R180, R181 ;  /* 0x000000b5b40a723e */ /* 0x008fc800000000ff */
[C---:B-----5:R-:W-:Y:S01]  /*a1c0*/  HMMA.16816.F32 R144, R4.reuse, R32, R144 ;  /* 0x000000200490723c */ /* 0x060fe20000001890 */
[----:B------:R-:W-:Y:S01]  /*a1d0*/  MOV R190, R130 ;  /* 0x0000008200be7202 */ /* 0x000fe20000000f00 */
[----:B------:R2:W-:Y:S04]  /*a1e0*/  MUFU.EX2 R178, R0 ;  /* 0x0000000000b27308 */ /* 0x0005e80000000800 */
[C---:B------:R-:W-:Y:S06]  /*a1f0*/  HMMA.16816.F32 R152, R4.reuse, R34, R152 ;  /* 0x000000220498723c */ /* 0x040fec0000001898 */
[C---:B-1----:R-:W-:Y:S06]  /*a200*/  HMMA.16816.F32 R160, R4.reuse, R40, R160 ;  /* 0x0000002804a0723c */ /* 0x042fec00000018a0 */
[----:B------:R-:W-:Y:S01]  /*a210*/  HMMA.16816.F32 R168, R4, R42, R168 ;  /* 0x0000002a04a8723c */ /* 0x000fe200000018a8 */
[----:B--2---:R-:W-:Y:S01]  /*a220*/  FFMA.FTZ R0, R191, UR18, -R2 ;  /* 0x00000012bf007c23 */ /* 0x004fe20008010802 */
[----:B------:R-:W-:-:S03]  /*a230*/  MOV R191, R131 ;  /* 0x0000008300bf7202 */ /* 0x000fc60000000f00 */
[----:B------:R1:W-:Y:S01]  /*a240*/  MUFU.EX2 R177, R0 ;  /* 0x0000000000b17308 */ /* 0x0003e20000000800 */
[C---:B------:R-:W-:Y:S06]  /*a250*/  HMMA.16816.F32 R72, R4.reuse, R20, R72 ;  /* 0x000000140448723c */ /* 0x040fec0000001848 */
[----:B------:R-:W-:Y:S01]  /*a260*/  HMMA.16816.F32 R76, R4, R22, R76 ;  /* 0x00000016044c723c */ /* 0x000fe2000000184c */
[----:B------:R-:W2:Y:S01]  /*a270*/  LDSM.16.MT88.4 R4, [R226+0xbc00] ;  /* 0x00bc0000e204783b */ /* 0x000ea20000004200 */
[----:B-1----:R-:W-:Y:S01]  /*a280*/  FFMA.FTZ R0, R203, UR18, -R13 ;  /* 0x00000012cb007c23 */ /* 0x002fe2000801080d */
[----:B------:R-:W-:-:S03]  /*a290*/  MOV R203, R120 ;  /* 0x0000007800cb7202 */ /* 0x000fc60000000f00 */
[----:B------:R1:W-:Y:S02]  /*a2a0*/  MUFU.EX2 R176, R0 ;  /* 0x0000000000b07308 */ /* 0x0003e40000000800 */
[----:B-1----:R-:W-:Y:S01]  /*a2b0*/  FFMA.FTZ R0, R201, UR18, -R13 ;  /* 0x00000012c9007c23 */ /* 0x002fe2000801080d */
[----:B------:R-:W-:-:S05]  /*a2c0*/  MOV R201, R122 ;  /* 0x0000007a00c97202 */ /* 0x000fca0000000f00 */
[----:B------:R1:W3:Y:S02]  /*a2d0*/  MUFU.EX2 R110, R0 ;  /* 0x00000000006e7308 */ /* 0x0002e40000000800 */
[----:B-1----:R-:W-:Y:S01]  /*a2e0*/  FFMA.FTZ R0, R196, UR18, -R13 ;  /* 0x00000012c4007c23 */ /* 0x002fe2000801080d */
[----:B---3--:R-:W-:Y:S02]  /*a2f0*/  F2FP.F16.F32.PACK_AB R9, R110, R176 ;  /* 0x000000b06e09723e */ /* 0x008fe400000000ff */
[----:B------:R-:W-:-:S03]  /*a300*/  MOV R196, R123 ;  /* 0x0000007b00c47202 */ /* 0x000fc60000000f00 */
[----:B------:R1:W-:Y:S02]  /*a310*/  MUFU.EX2 R109, R0 ;  /* 0x00000000006d7308 */ /* 0x0003e40000000800 */
[----:B-1----:R-:W-:-:S06]  /*a320*/  FFMA.FTZ R0, R195, UR18, -R13 ;  /* 0x00000012c3007c23 */ /* 0x002fcc000801080d */
[----:B------:R1:W3:Y:S02]  /*a330*/  MUFU.EX2 R108, R0 ;  /* 0x00000000006c7308 */ /* 0x0002e40000000800 */
[----:B-1----:R-:W-:Y:S01]  /*a340*/  FFMA.FTZ R0, R194, UR18, -R2 ;  /* 0x00000012c2007c23 */ /* 0x002fe20008010802 */
[----:B---3--:R-:W-:Y:S01]  /*a350*/  F2FP.F16.F32.PACK_AB R11, R108, R109 ;  /* 0x0000006d6c0b723e */ /* 0x008fe200000000ff */
[----:B------:R-:W-:-:S04]  /*a360*/  FFMA.FTZ R2, R190, R49, R239 ;  /* 0x00000031be027223 */ /* 0x000fc800000100ef */
[----:B------:R1:W-:Y:S02]  /*a370*/  MUFU.EX2 R111, R0 ;  /* 0x00000000006f7308 */ /* 0x0003e40000000800 */
[C---:B------:R-:W-:Y:S06]  /*a380*/  HMMA.16816.F32 R116, R8.reuse, R28, R116 ;  /* 0x0000001c0874723c */ /* 0x040fec0000001874 */
[C---:B------:R-:W-:Y:S06]  /*a390*/  HMMA.16816.F32 R28, R8.reuse, R30, R64 ;  /* 0x0000001e081c723c */ /* 0x040fec0000001840 */
[----:B------:R-:W-:Y:S01]  /*a3a0*/  HMMA.16816.F32 R132, R8, R36, R132 ;  /* 0x000000240884723c */ /* 0x000fe20000001884 */
[----:B-1----:R-:W-:-:S04]  /*a3b0*/  FFMA.FTZ R0, R197, UR18, -R13 ;  /* 0x00000012c5007c23 */ /* 0x002fc8000801080d */
[----:B------:R1:W-:Y:S01]  /*a3c0*/  MUFU.EX2 R104, R0 ;  /* 0x0000000000687308 */ /* 0x0003e20000000800 */
[C---:B------:R-:W-:Y:S06]  /*a3d0*/  HMMA.16816.F32 R148, R8.reuse, R32, R148 ;  /* 0x000000200894723c */ /* 0x040fec0000001894 */
[C---:B------:R-:W-:Y:S06]  /*a3e0*/  HMMA.16816.F32 R164, R8.reuse, R40, R164 ;  /* 0x0000002808a4723c */ /* 0x040fec00000018a4 */
[----:B------:R-:W-:Y:S01]  /*a3f0*/  HMMA.16816.F32 R68, R8, R20, R68 ;  /* 0x000000140844723c */ /* 0x000fe20000001844 */
[----:B-1----:R-:W-:-:S05]  /*a400*/  FFMA.FTZ R0, R202, UR18, -R3 ;  /* 0x00000012ca007c23 */ /* 0x002fca0008010803 */
[C---:B------:R-:W-:Y:S01]  /*a410*/  HMMA.16816.F32 R84, R8.reuse, R24, R84 ;  /* 0x000000180854723c */ /* 0x040fe20000001854 */
[----:B------:R1:W-:Y:S05]  /*a420*/  MUFU.EX2 R102, R0 ;  /* 0x0000000000667308 */ /* 0x0003ea0000000800 */
[C---:B------:R-:W-:Y:S06]  /*a430*/  HMMA.16816.F32 R36, R8.reuse, R38, R88 ;  /* 0x000000260824723c */ /* 0x040fec0000001858 */
[C---:B------:R-:W-:Y:S01]  /*a440*/  HMMA.16816.F32 R32, R8.reuse, R34, R156 ;  /* 0x000000220820723c */ /* 0x040fe2000000189c */
[----:B------:R-:W3:Y:S05]  /*a450*/  LDSM.16.MT88.4 R156, [R224+0xac00] ;  /* 0x00ac0000e09c783b */ /* 0x000eea0000004200 */
[C---:B------:R-:W-:Y:S01]  /*a460*/  HMMA.16816.F32 R40, R8.reuse, R42, R172 ;  /* 0x0000002a0828723c */ /* 0x040fe200000018ac */
[--C-:B-1----:R-:W-:Y:S01]  /*a470*/  FFMA.FTZ R0, R200, UR18, -R3.reuse ;  /* 0x00000012c8007c23 */ /* 0x102fe20008010803 */
[----:B------:R-:W1:Y:S03]  /*a480*/  LDSM.16.MT88.4 R172, [R226+0xac00] ;  /* 0x00ac0000e2ac783b */ /* 0x000e660000004200 */
[----:B------:R4:W5:Y:S01]  /*a490*/  MUFU.EX2 R101, R0 ;  /* 0x0000000000657308 */ /* 0x0009620000000800 */
[C---:B------:R-:W-:Y:S06]  /*a4a0*/  HMMA.16816.F32 R20, R8.reuse, R22, R92 ;  /* 0x000000160814723c */ /* 0x040fec000000185c */
[----:B------:R-:W-:Y:S07]  /*a4b0*/  HMMA.16816.F32 R24, R8, R26, R96 ;  /* 0x0000001a0818723c */ /* 0x000fee0000001860 */
[----:B------:R-:W-:Y:S01]  /*a4c0*/  FFMA.FTZ R8, R201, R48, R196 ;  /* 0x00000030c9087223 */ /* 0x000fe200000100c4 */
[----:B------:R-:W-:Y:S01]  /*a4d0*/  F2FP.F16.F32.PACK_AB R96, R178, R179 ;  /* 0x000000b3b260723e */ /* 0x000fe200000000ff */
[----:B------:R-:W-:Y:S01]  /*a4e0*/  FADD.FTZ R10, R240, R2 ;  /* 0x00000002f00a7221 */ /* 0x000fe20000010000 */
[--C-:B----4-:R-:W-:Y:S01]  /*a4f0*/  FFMA.FTZ R0, R199, UR18, -R3.reuse ;  /* 0x00000012c7007c23 */ /* 0x110fe20008010803 */
[----:B-----5:R-:W-:Y:S01]  /*a500*/  F2FP.F16.F32.PACK_AB R92, R101, R102 ;  /* 0x00000066655c723e */ /* 0x020fe200000000ff */
[----:B------:R-:W-:Y:S01]  /*a510*/  FADD.FTZ R9, R188, R8 ;  /* 0x00000008bc097221 */ /* 0x000fe20000010000 */
[----:B------:R-:W-:Y:S01]  /*a520*/  F2FP.F16.F32.PACK_AB R98, R111, R177 ;  /* 0x000000b16f62723e */ /* 0x000fe200000000ff */
[----:B------:R4:W-:Y:S02]  /*a530*/  MUFU.EX2 R100, R0 ;  /* 0x0000000000647308 */ /* 0x0009e40000000800 */
[----:B----4-:R-:W-:Y:S01]  /*a540*/  FFMA.FTZ R0, R198, UR18, -R3 ;  /* 0x00000012c6007c23 */ /* 0x010fe20008010803 */
[----:B------:R-:W-:-:S05]  /*a550*/  FFMA.FTZ R3, R191, R50, R247 ;  /* 0x00000032bf037223 */ /* 0x000fca00000100f7 */
[----:B------:R4:W5:Y:S02]  /*a560*/  MUFU.EX2 R67, R0 ;  /* 0x0000000000437308 */ /* 0x0009640000000800 */
[----:B----4-:R-:W-:Y:S01]  /*a570*/  FFMA.FTZ R0, R207, UR18, -R12 ;  /* 0x00000012cf007c23 */ /* 0x010fe2000801080c */
[----:B-----5:R-:W-:-:S05]  /*a580*/  F2FP.F16.F32.PACK_AB R94, R67, R100 ;  /* 0x00000064435e723e */ /* 0x020fca00000000ff */
[----:B------:R4:W-:Y:S02]  /*a590*/  MUFU.EX2 R66, R0 ;  /* 0x0000000000427308 */ /* 0x0009e40000000800 */
[----:B----4-:R-:W-:-:S06]  /*a5a0*/  FFMA.FTZ R0, R205, UR18, -R12 ;  /* 0x00000012cd007c23 */ /* 0x010fcc000801080c */
        /* <DEDUP_REMOVED lines=8> */
[----:B------:R4:W5:Y:S02]  /*a630*/  MUFU.EX2 R18, R0 ;  /* 0x0000000000127308 */ /* 0x0009640000000800 */
[C---:B--2---:R-:W-:Y:S06]  /*a640*/  HMMA.16816.F32 R88, R92.reuse, R4, R52 ;  /* 0x000000045c58723c */ /* 0x044fec0000001834 */
[C---:B------:R-:W-:Y:S06]  /*a650*/  HMMA.16816.F32 R112, R92.reuse, R124, R112 ;  /* 0x0000007c5c70723c */ /* 0x040fec0000001870 */
[----:B------:R-:W-:Y:S01]  /*a660*/  HMMA.16816.F32 R120, R92, R126, R56 ;  /* 0x0000007e5c78723c */ /* 0x000fe20000001838 */
[----:B----4-:R-:W-:Y:S01]  /*a670*/  FFMA.FTZ R0, R209, UR18, -R13 ;  /* 0x00000012d1007c23 */ /* 0x010fe2000801080d */
[----:B-----5:R-:W-:-:S03]  /*a680*/  F2FP.F16.F32.PACK_AB R97, R18, R104 ;  /* 0x000000681261723e */ /* 0x020fc600000000ff */
[----:B------:R2:W-:Y:S01]  /*a690*/  MUFU.EX2 R12, R0 ;  /* 0x00000000000c7308 */ /* 0x0005e20000000800 */
[C---:B------:R-:W-:Y:S06]  /*a6a0*/  HMMA.16816.F32 R128, R92.reuse, R140, R60 ;  /* 0x0000008c5c80723c */ /* 0x040fec000000183c */
[C---:B------:R-:W-:Y:S06]  /*a6b0*/  HMMA.16816.F32 R136, R92.reuse, R142, R136 ;  /* 0x0000008e5c88723c */ /* 0x040fec0000001888 */
[----:B---3--:R-:W-:Y:S01]  /*a6c0*/  HMMA.16816.F32 R144, R92, R156, R144 ;  /* 0x0000009c5c90723c */ /* 0x008fe20000001890 */
[----:B--2---:R-:W-:-:S05]  /*a6d0*/  FFMA.FTZ R0, R210, UR18, -R13 ;  /* 0x00000012d2007c23 */ /* 0x004fca000801080d */
[C---:B------:R-:W-:Y:S01]  /*a6e0*/  HMMA.16816.F32 R152, R92.reuse, R158, R152 ;  /* 0x0000009e5c98723c */ /* 0x040fe20000001898 */
[----:B------:R2:W3:Y:S05]  /*a6f0*/  MUFU.EX2 R11, R0 ;  /* 0x00000000000b7308 */ /* 0x0004ea0000000800 */
[C---:B-1----:R-:W-:Y:S06]  /*a700*/  HMMA.16816.F32 R160, R92.reuse, R172, R160 ;  /* 0x000000ac5ca0723c */ /* 0x042fec00000018a0 */
[C---:B------:R-:W-:Y:S06]  /*a710*/  HMMA.16816.F32 R168, R92.reuse, R174, R168 ;  /* 0x000000ae5ca8723c */ /* 0x040fec00000018a8 */
[----:B------:R-:W-:Y:S01]  /*a720*/  HMMA.16816.F32 R72, R92, R80, R72 ;  /* 0x000000505c48723c */ /* 0x000fe20000001848 */
[----:B--2---:R-:W-:Y:S01]  /*a730*/  FFMA.FTZ R0, R203, R19, R250 ;  /* 0x00000013cb007223 */ /* 0x004fe200000100fa */
[----:B---3--:R-:W-:-:S03]  /*a740*/  F2FP.F16.F32.PACK_AB R99, R11, R12 ;  /* 0x0000000c0b63723e */ /* 0x008fc600000000ff */
        /* <DEDUP_REMOVED lines=60> */
[----:B------:R1:W-:Y:S01]  /*ab10*/  STL [R1+0x14], R3 ;  /* 0x0000140301007387 */ /* 0x0003e20000100800 */
[----:B------:R-:W-:Y:S01]  /*ab20*/  FADD.FTZ R0, R64, R0 ;  /* 0x0000000040007221 */ /* 0x000fe20000010000 */
[----:B------:R-:W-:Y:S01]  /*ab30*/  FADD.FTZ R252, R111, R4 ;  /* 0x000000046ffc7221 */ /* 0x000fe20000010000 */
[----:B------:R-:W-:-:S02]  /*ab40*/  MOV R104, R246 ;  /* 0x000000f600687202 */ /* 0x000fc40000000f00 */
[----:B------:R-:W-:Y:S01]  /*ab50*/  FADD.FTZ R0, R51, R0 ;  /* 0x0000000033007221 */ /* 0x000fe20000010000 */
[C---:B------:R-:W-:Y:S01]  /*ab60*/  HMMA.16816.F32 R164, R96.reuse, R172, R164 ;  /* 0x000000ac60a4723c */ /* 0x040fe200000018a4 */
[----:B------:R1:W-:Y:S01]  /*ab70*/  STL [R1+0x18], R252 ;  /* 0x000018fc01007387 */ /* 0x0003e20000100800 */
[----:B------:R-:W-:Y:S02]  /*ab80*/  MOV R101, R231 ;  /* 0x000000e700657202 */ /* 0x000fe40000000f00 */
[----:B------:R-:W-:Y:S01]  /*ab90*/  MOV R102, R244 ;  /* 0x000000f400667202 */ /* 0x000fe20000000f00 */
[----:B------:R1:W-:Y:S01]  /*aba0*/  STL [R1+0x10], R2 ;  /* 0x0000100201007387 */ /* 0x0003e20000100800 */
[C---:B------:R-:W-:Y:S03]  /*abb0*/  HMMA.16816.F32 R68, R96.reuse, R80, R68 ;  /* 0x000000506044723c */ /* 0x040fe60000001844 */
[----:B------:R1:W-:Y:S03]  /*abc0*/  STL [R1+0x1c], R0 ;  /* 0x00001c0001007387 */ /* 0x0003e60000100800 */
        /* <DEDUP_REMOVED lines=9> */
[----:B------:R-:W2:Y:S04]  /*ac60*/  LDL.64 R188, [R1+0x8] ;  /* 0x0000080001bc7983 */ /* 0x000ea80000100a00 */
[----:B------:R-:W3:Y:S01]  /*ac70*/  LDL.64 R192, [R1] ;  /* 0x0000000001c07983 */ /* 0x000ee20000100a00 */
        /* <DEDUP_REMOVED lines=10> */
[----:B------:R-:W-:Y:S01]  /*ad20*/  IMAD.U32 R2, RZ, RZ, UR24 ;  /* 0x00000018ff027e24 */ /* 0x000fe2000f8e00ff */
[----:B------:R-:W-:Y:S01]  /*ad30*/  UIADD3 UR24, UR19, -0x3, URZ ;  /* 0xfffffffd13187890 */ /* 0x000fe2000fffe03f */
[----:B------:R-:W-:Y:S01]  /*ad40*/  IMAD.U32 R3, RZ, RZ, UR25 ;  /* 0x00000019ff037e24 */ /* 0x000fe2000f8e00ff */
[----:B------:R-:W-:-:S03]  /*ad50*/  UIADD3 UR10, UR25, UR10, URZ ;  /* 0x0000000a190a7290 */ /* 0x000fc6000fffe03f */
[----:B------:R-:W5:Y:S03]  /*ad60*/  @!P3 LDC.64 R10, c[0x0][0x220] ;  /* 0x00008800ff0abb82 */ /* 0x000f660000000a00 */
[----:B------:R-:W-:-:S05]  /*ad70*/  IMAD.U32 R3, RZ, RZ, UR10 ;  /* 0x0000000aff037e24 */ /* 0x000fca000f8e00ff */
[----:B------:R-:W5:Y:S01]  /*ad80*/  @!P5 LDC.64 R8, c[0x0][0x220] ;  /* 0x00008800ff08db82 */ /* 0x000f620000000a00 */
[----:B------:R-:W-:Y:S04]  /*ad90*/  @P5 STS [R230+0x9000], RZ ;  /* 0x009000ffe6005388 */ /* 0x000fe80000000800 */
[----:B------:R-:W-:Y:S03]  /*ada0*/  @P5 STS [R230+0x9004], RZ ;  /* 0x009004ffe6005388 */ /* 0x000fe60000000800 */
[----:B------:R-:W5:Y:S01]  /*adb0*/  @!P4 LDC.64 R6, c[0x0][0x220] ;  /* 0x00008800ff06cb82 */ /* 0x000f620000000a00 */
[----:B------:R-:W-:Y:S07]  /*adc0*/  @P5 STS.64 [R230+0x9008], RZ ;  /* 0x009008ffe6005388 */ /* 0x000fee0000000a00 */
[----:B------:R-:W5:Y:S01]  /*add0*/  @!P3 LDC.64 R18, c[0x0][0x220] ;  /* 0x00008800ff12bb82 */ /* 0x000f620000000a00 */
[----:B--2---:R-:W-:-:S04]  /*ade0*/  LEA R0, P0, R2, R188, 0x6 ;  /* 0x000000bc02007211 */ /* 0x004fc800078030ff */
[----:B---3--:R-:W-:Y:S02]  /*adf0*/  LEA.HI.X R3, R2, R193, R3, 0x6, P0 ;  /* 0x000000c102037211 */ /* 0x008fe400000f3403 */
[C---:B-1----:R-:W-:Y:S02]  /*ae00*/  @!P5 LEA R4, P0, R0.reuse, R4, 0x1 ;  /* 0x000000040004d211 */ /* 0x042fe400078008ff */
[C---:B----4-:R-:W-:Y:S02]  /*ae10*/  @!P4 LEA R12, P1, R0.reuse, R12, 0x1 ;  /* 0x0000000c000cc211 */ /* 0x050fe400078208ff */
[C-C-:B------:R-:W-:Y:S02]  /*ae20*/  @!P5 LEA.HI.X R5, R0.reuse, R5, R3.reuse, 0x1, P0 ;  /* 0x000000050005d211 */ /* 0x140fe400000f0c03 */
[C---:B-----5:R-:W-:Y:S02]  /*ae30*/  @!P3 LEA R10, P0, R0.reuse, R10, 0x1 ;  /* 0x0000000a000ab211 */ /* 0x060fe400078008ff */
        /* <DEDUP_REMOVED lines=13> */
[----:B------:R-:W-:Y:S01]  /*af10*/  @!P4 LDGSTS.E.BYPASS.LTC128B.128 [R230+0xa000], desc[UR22][R12.64+0x40] ;  /* 0x0a0000400ce6cfae */ /* 0x000fe2000b901d56 */
        /* <DEDUP_REMOVED lines=26> */
[----:B------:R-:W3:Y:S04]  /*b0c0*/  LDSM.16.M88.4 R28, [R225+0x6000] ;  /* 0x00600000e11c783b */ /* 0x000ee80000000200 */
[----:B--2---:R-:W2:Y:S04]  /*b0d0*/  LDSM.16.M88.4 R8, [R228+0x1000] ;  /* 0x00100000e408783b */ /* 0x004ea80000000200 */
[----:B------:R-:W4:Y:S04]  /*b0e0*/  LDSM.16.M88.4 R48, [R225+0x6c00] ;  /* 0x006c0000e130783b */ /* 0x000f280000000200 */
[----:B------:R-:W5:Y:S04]  /*b0f0*/  LDSM.16.M88.4 R24, [R225+0x6400] ;  /* 0x00640000e118783b */ /* 0x000f680000000200 */
[----:B------:R-:W5:Y:S04]  /*b100*/  LDSM.16.M88.4 R56, [R225+0x6800] ;  /* 0x00680000e138783b */ /* 0x000f680000000200 */
[----:B------:R-:W-:Y:S04]  /*b110*/  LDSM.16.M88.4 R40, [R229] ;  /* 0x00000000e528783b */ /* 0x000fe80000000200 */
[----:B------:R-:W5:Y:S04]  /*b120*/  LDSM.16.M88.4 R52, [R227+0x6000] ;  /* 0x00600000e334783b */ /* 0x000f680000000200 */
[----:B-1----:R-:W-:Y:S04]  /*b130*/  LDSM.16.M88.4 R4, [R229+0x1000] ;  /* 0x00100000e504783b */ /* 0x002fe80000000200 */
[----:B------:R-:W1:Y:S04]  /*b140*/  LDSM.16.M88.4 R104, [R227+0x6c00] ;  /* 0x006c0000e368783b */ /* 0x000e680000000200 */
[----:B------:R-:W-:Y:S01]  /*b150*/  LDSM.16.M88.4 R108, [R225+0x7000] ;  /* 0x00700000e16c783b */ /* 0x000fe20000000200 */
[-C--:B---3--:R-:W-:Y:S03]  /*b160*/  HMMA.16816.F32 R32, R20, R28.reuse, RZ ;  /* 0x0000001c1420723c */ /* 0x088fe600000018ff */
[----:B------:R-:W3:Y:S04]  /*b170*/  LDSM.16.M88.4 R44, [R228+0x2000] ;  /* 0x00200000e42c783b */ /* 0x000ee80000000200 */
[----:B------:R-:W3:Y:S01]  /*b180*/  LDSM.16.M88.4 R60, [R227+0x6800] ;  /* 0x00680000e33c783b */ /* 0x000ee20000000200 */
[C---:B--2---:R-:W-:Y:S03]  /*b190*/  HMMA.16816.F32 R176, R8.reuse, R28, RZ ;  /* 0x0000001c08b0723c */ /* 0x044fe600000018ff */
[----:B------:R-:W-:Y:S03]  /*b1a0*/  LDSM.16.M88.4 R100, [R227+0x7000] ;  /* 0x00700000e364783b */ /* 0x000fe60000000200 */
[-C--:B------:R-:W-:Y:S01]  /*b1b0*/  HMMA.16816.F32 R200, R8, R30.reuse, RZ ;  /* 0x0000001e08c8723c */ /* 0x080fe200000018ff */
[----:B------:R-:W-:Y:S04]  /*b1c0*/  LDSM.16.M88.4 R64, [R227+0x6400] ;  /* 0x00640000e340783b */ /* 0x000fe80000000200 */
[----:B------:R-:W-:Y:S01]  /*b1d0*/  LDSM.16.M88.4 R36, [R228+0x3000] ;  /* 0x00300000e424783b */ /* 0x000fe20000000200 */
[----:B------:R-:W-:Y:S03]  /*b1e0*/  HMMA.16816.F32 R208, R20, R30, RZ ;  /* 0x0000001e14d0723c */ /* 0x000fe600000018ff */
[----:B------:R-:W0:Y:S03]  /*b1f0*/  LDGDEPBAR ;  /* 0x00000000000079af */ /* 0x000e260000000000 */
[C---:B----4-:R-:W-:Y:S06]  /*b200*/  HMMA.16816.F32 R28, R8.reuse, R50, RZ ;  /* 0x00000032081c723c */ /* 0x050fec00000018ff */
[C---:B-----5:R-:W-:Y:S06]  /*b210*/  HMMA.16816.F32 R196, R8.reuse, R24, RZ ;  /* 0x0000001808c4723c */ /* 0x060fec00000018ff */
[C---:B------:R-:W-:Y:S06]  /*b220*/  HMMA.16816.F32 R192, R8.reuse, R26, RZ ;  /* 0x0000001a08c0723c */ /* 0x040fec00000018ff */
[C---:B------:R-:W-:Y:S06]  /*b230*/  HMMA.16816.F32 R180, R8.reuse, R48, RZ ;  /* 0x0000003008b4723c */ /* 0x040fec00000018ff */
[C---:B------:R-:W-:Y:S06]  /*b240*/  HMMA.16816.F32 R188, R8.reuse, R56, RZ ;  /* 0x0000003808bc723c */ /* 0x040fec00000018ff */
[----:B------:R-:W-:Y:S06]  /*b250*/  HMMA.16816.F32 R184, R8, R58, RZ ;  /* 0x0000003a08b8723c */ /* 0x000fec00000018ff */
[----:B------:R-:W-:Y:S01]  /*b260*/  HMMA.16816.F32 R8, R40, R52, R32 ;  /* 0x000000342808723c */ /* 0x000fe20000001820 */
[----:B------:R-:W2:Y:S05]  /*b270*/  LDSM.16.M88.4 R32, [R229+0x2000] ;  /* 0x00200000e520783b */ /* 0x000eaa0000000200 */
[C---:B------:R-:W-:Y:S06]  /*b280*/  HMMA.16816.F32 R232, R20.reuse, R24, RZ ;  /* 0x0000001814e8723c */ /* 0x040fec00000018ff */
[----:B------:R-:W-:Y:S06]  /*b290*/  HMMA.16816.F32 R216, R20, R26, RZ ;  /* 0x0000001a14d8723c */ /* 0x000fec00000018ff */
[----:B-1----:R-:W-:Y:S01]  /*b2a0*/  HMMA.16816.F32 R24, R4, R106, R28 ;  /* 0x0000006a0418723c */ /* 0x002fe2000000181c */
[----:B------:R-:W-:Y:S05]  /*b2b0*/  LDSM.16.M88.4 R28, [R229+0x3000] ;  /* 0x00300000e51c783b */ /* 0x000fea0000000200 */
[----:B---3--:R-:W-:Y:S06]  /*b2c0*/  HMMA.16816.F32 R8, R44, R108, R8 ;  /* 0x0000006c2c08723c */ /* 0x008fec0000001808 */
[----:B------:R-:W-:Y:S06]  /*b2d0*/  HMMA.16816.F32 R248, R4, R62, R184 ;  /* 0x0000003e04f8723c */ /* 0x000fec00000018b8 */
[C---:B------:R-:W-:Y:S06]  /*b2e0*/  HMMA.16816.F32 R212, R20.reuse, R48, RZ ;  /* 0x0000003014d4723c */ /* 0x040fec00000018ff */
[----:B------:R-:W-:Y:S01]  /*b2f0*/  HMMA.16816.F32 R236, R20, R50, RZ ;  /* 0x0000003214ec723c */ /* 0x000fe200000018ff */
[----:B------:R-:W-:Y:S01]  /*b300*/  IMAD.MOV.U32 R184, RZ, RZ, R25 ;  /* 0x000000ffffb87224 */ /* 0x000fe200078e0019 */
[----:B------:R-:W-:Y:S01]  /*b310*/  LDSM.16.M88.4 R48, [R225+0x8000] ;  /* 0x00800000e130783b */ /* 0x000fe20000000200 */
[----:B------:R-:W-:-:S02]  /*b320*/  IMAD.MOV.U32 R0, RZ, RZ, R24 ;  /* 0x000000ffff007224 */ /* 0x000fc400078e0018 */
[----:B------:R-:W-:Y:S01]  /*b330*/  IMAD.MOV.U32 R19, RZ, RZ, R26 ;  /* 0x000000ffff137224 */ /* 0x000fe200078e001a */
[----:B------:R-:W-:Y:S01]  /*b340*/  HMMA.16816.F32 R240, R4, R104, R180 ;  /* 0x0000006804f0723c */ /* 0x000fe200000018b4 */
[----:B------:R-:W-:Y:S02]  /*b350*/  IMAD.MOV.U32 R18, RZ, RZ, R27 ;  /* 0x000000ffff127224 */ /* 0x000fe400078e001b */
[----:B------:R-:W1:Y:S03]  /*b360*/  LDSM.16.M88.4 R24, [R228+0x4000] ;  /* 0x00400000e418783b */ /* 0x000e660000000200 */
[C---:B------:R-:W-:Y:S06]  /*b370*/  HMMA.16816.F32 R204, R20.reuse, R56, RZ ;  /* 0x0000003814cc723c */ /* 0x040fec00000018ff */
[----:B------:R-:W-:Y:S06]  /*b380*/  HMMA.16816.F32 R220, R20, R58, RZ ;  /* 0x0000003a14dc723c */ /* 0x000fec00000018ff */
[----:B------:R-:W-:Y:S06]  /*b390*/  HMMA.16816.F32 R20, R4, R52, R176 ;  /* 0x000000340414723c */ /* 0x000fec00000018b0 */
[----:B------:R-:W-:Y:S01]  /*b3a0*/  HMMA.16816.F32 R176, R40, R54, R208 ;  /* 0x0000003628b0723c */ /* 0x000fe200000018d0 */
[----:B------:R-:W-:-:S02]  /*b3b0*/  IMAD.MOV.U32 R13, RZ, RZ, R240 ;  /* 0x000000ffff0d7224 */ /* 0x000fc400078e00f0 */
[----:B------:R-:W-:Y:S02]  /*b3c0*/  IMAD.MOV.U32 R12, RZ, RZ, R241 ;  /* 0x000000ffff0c7224 */ /* 0x000fe400078e00f1 */
[----:B------:R-:W-:Y:S01]  /*b3d0*/  IMAD.MOV.U32 R3, RZ, RZ, R242 ;  /* 0x000000ffff037224 */ /* 0x000fe200078e00f2 */
[----:B------:R-:W-:Y:S01]  /*b3e0*/  HMMA.16816.F32 R200, R4, R54, R200 ;  /* 0x0000003604c8723c */ /* 0x000fe200000018c8 */
[----:B------:R-:W-:Y:S01]  /*b3f0*/  LDSM.16.M88.4 R52, [R227+0x8000] ;  /* 0x00800000e334783b */ /* 0x000fe20000000200 */
[----:B------:R-:W-:-:S04]  /*b400*/  IMAD.MOV.U32 R2, RZ, RZ, R243 ;  /* 0x000000ffff027224 */ /* 0x000fc800078e00f3 */
[----:B--2---:R-:W-:Y:S01]  /*b410*/  HMMA.16816.F32 R56, R32, R100, R8 ;  /* 0x000000642038723c */ /* 0x004fe20000001808 */
[----:B------:R-:W2:Y:S05]  /*b420*/  LDSM.16.M88.4 R8, [R229+0x4000] ;  /* 0x00400000e508783b */ /* 0x000eaa0000000200 */
[C---:B------:R-:W-:Y:S06]  /*b430*/  HMMA.16816.F32 R196, R4.reuse, R64, R196 ;  /* 0x0000004004c4723c */ /* 0x040fec00000018c4 */
[C---:B------:R-:W-:Y:S06]  /*b440*/  HMMA.16816.F32 R192, R4.reuse, R66, R192 ;  /* 0x0000004204c0723c */ /* 0x040fec00000018c0 */
[----:B------:R-:W-:Y:S06]  /*b450*/  HMMA.16816.F32 R240, R4, R60, R188 ;  /* 0x0000003c04f0723c */ /* 0x000fec00000018bc */
[----:B------:R-:W-:Y:S06]  /*b460*/  HMMA.16816.F32 R212, R40, R104, R212 ;  /* 0x0000006828d4723c */ /* 0x000fec00000018d4 */
[----:B------:R-:W-:Y:S01]  /*b470*/  HMMA.16816.F32 R4, R36, R108, R20 ;  /* 0x0000006c2404723c */ /* 0x000fe20000001814 */
[----:B------:R-:W3:Y:S05]  /*b480*/  LDSM.16.M88.4 R20, [R228+0x5000] ;  /* 0x00500000e414783b */ /* 0x000eea0000000200 */
[----:B------:R-:W-:Y:S06]  /*b490*/  HMMA.16816.F32 R236, R40, R106, R236 ;  /* 0x0000006a28ec723c */ /* 0x000fec00000018ec */
[----:B------:R-:W-:Y:S06]  /*b4a0*/  HMMA.16816.F32 R104, R44, R110, R176 ;  /* 0x0000006e2c68723c */ /* 0x000fec00000018b0 */
[C---:B------:R-:W-:Y:S06]  /*b4b0*/  HMMA.16816.F32 R180, R40.reuse, R64, R232 ;  /* 0x0000004028b4723c */ /* 0x040fec00000018e8 */
[C---:B------:R-:W-:Y:S06]  /*b4c0*/  HMMA.16816.F32 R216, R40.reuse, R66, R216 ;  /* 0x0000004228d8723c */ /* 0x040fec00000018d8 */
[C---:B------:R-:W-:Y:S06]  /*b4d0*/  HMMA.16816.F32 R204, R40.reuse, R60, R204 ;  /* 0x0000003c28cc723c */ /* 0x040fec00000018cc */
[----:B------:R-:W-:Y:S01]  /*b4e0*/  HMMA.16816.F32 R220, R40, R62, R220 ;  /* 0x0000003e28dc723c */ /* 0x000fe200000018dc */
[----:B------:R-:W4:Y:S05]  /*b4f0*/  LDSM.16.M88.4 R40, [R225+0x7400] ;  /* 0x00740000e128783b */ /* 0x000f2a0000000200 */
[----:B-1----:R-:W-:Y:S06]  /*b500*/  HMMA.16816.F32 R56, R24, R48, R56 ;  /* 0x000000301838723c */ /* 0x002fec0000001838 */
[----:B------:R-:W-:Y:S06]  /*b510*/  HMMA.16816.F32 R108, R36, R110, R200 ;  /* 0x0000006e246c723c */ /* 0x000fec00000018c8 */
[----:B------:R-:W-:Y:S01]  /*b520*/  HMMA.16816.F32 R60, R28, R100, R4 ;  /* 0x000000641c3c723c */ /* 0x000fe20000001804 */
[----:B------:R-:W1:Y:S01]  /*b530*/  LDSM.16.M88.4 R4, [R229+0x5000] ;  /* 0x00500000e504783b */ /* 0x000e620000000200 */
[----:B------:R-:W-:-:S02]  /*b540*/  IMAD.MOV.U32 R201, RZ, RZ, R184 ;  /* 0x000000ffffc97224 */ /* 0x000fc400078e00b8 */
[----:B------:R-:W-:Y:S02]  /*b550*/  IMAD.MOV.U32 R200, RZ, RZ, R0 ;  /* 0x000000ffffc87224 */ /* 0x000fe400078e0000 */
[----:B------:R-:W-:Y:S06]  /*b560*/  HMMA.16816.F32 R104, R32, R102, R104 ;  /* 0x000000662068723c */ /* 0x000fec0000001868 */
[----:B--2---:R-:W-:Y:S01]  /*b570*/  HMMA.16816.F32 R176, R8, R52, R56 ;  /* 0x0000003408b0723c */ /* 0x004fe20000001838 */
[----:B------:R-:W2:Y:S05]  /*b580*/  LDSM.16.M88.4 R56, [R227+0x7400] ;  /* 0x00740000e338783b */ /* 0x000eaa0000000200 */
[----:B------:R-:W-:Y:S06]  /*b590*/  HMMA.16816.F32 R100, R28, R102, R108 ;  /* 0x000000661c64723c */ /* 0x000fec000000186c */
[----:B---3--:R-:W-:Y:S06]  /*b5a0*/  HMMA.16816.F32 R64, R20, R48, R60 ;  /* 0x000000301440723c */ /* 0x008fec000000183c */
[----:B------:R-:W-:Y:S06]  /*b5b0*/  HMMA.16816.F32 R60, R24, R50, R104 ;  /* 0x00000032183c723c */ /* 0x000fec0000001868 */
[----:B----4-:R-:W-:Y:S01]  /*b5c0*/  HMMA.16816.F32 R180, R44, R40, R180 ;  /* 0x000000282cb4723c */ /* 0x010fe200000018b4 */
[----:B------:R-:W-:-:S04]  /*b5d0*/  FMUL.FTZ R0, R176, UR28 ;  /* 0x0000001cb0007c20 */ /* 0x000fc80008410000 */
[----:B------:R3:W-:Y:S01]  /*b5e0*/  MUFU.TANH R235, R0 ;  /* 0x0000000000eb7308 */ /* 0x0007e20000002400 */
[----:B------:R-:W-:Y:S01]  /*b5f0*/  HMMA.16816.F32 R100, R20, R50, R100 ;  /* 0x000000321464723c */ /* 0x000fe20000001864 */
[----:B------:R-:W4:Y:S05]  /*b600*/  LDSM.16.M88.4 R48, [R225+0x8400] ;  /* 0x00840000e130783b */ /* 0x000f2a0000000200 */
[----:B-1----:R-:W-:Y:S06]  /*b610*/  HMMA.16816.F32 R184, R4, R52, R64 ;  /* 0x0000003404b8723c */ /* 0x002fec0000001840 */
[----:B------:R-:W-:Y:S01]  /*b620*/  HMMA.16816.F32 R64, R44, R42, R216 ;  /* 0x0000002a2c40723c */ /* 0x000fe200000018d8 */
[----:B---3--:R-:W-:-:S05]  /*b630*/  FMUL.FTZ R0, R177, UR28 ;  /* 0x0000001cb1007c20 */ /* 0x008fca0008410000 */
[----:B------:R-:W-:Y:S01]  /*b640*/  HMMA.16816.F32 R108, R8, R54, R60 ;  /* 0x00000036086c723c */ /* 0x000fe2000000183c */
[----:B------:R1:W-:Y:S05]  /*b650*/  MUFU.TANH R232, R0 ;  /* 0x0000000000e87308 */ /* 0x0003ea0000002400 */
[----:B--2---:R-:W-:Y:S06]  /*b660*/  HMMA.16816.F32 R60, R32, R56, R180 ;  /* 0x00000038203c723c */ /* 0x004fec00000018b4 */
[----:B------:R-:W-:Y:S06]  /*b670*/  HMMA.16816.F32 R188, R36, R40, R196 ;  /* 0x0000002824bc723c */ /* 0x000fec00000018c4 */
[----:B------:R-:W-:Y:S01]  /*b680*/  HMMA.16816.F32 R104, R32, R58, R64 ;  /* 0x0000003a2068723c */ /* 0x000fe20000001840 */
[----:B-1----:R-:W-:-:S04]  /*b690*/  FMUL.FTZ R0, R178, UR28 ;  /* 0x0000001cb2007c20 */ /* 0x002fc80008410000 */
[----:B------:R1:W2:Y:S01]  /*b6a0*/  MUFU.TANH R234, R0 ;  /* 0x0000000000ea7308 */ /* 0x0002a20000002400 */
[----:B------:R-:W-:Y:S01]  /*b6b0*/  HMMA.16816.F32 R180, R4, R54, R100 ;  /* 0x0000003604b4723c */ /* 0x000fe20000001864 */
[----:B------:R-:W3:Y:S05]  /*b6c0*/  LDSM.16.M88.4 R52, [R225+0x7800] ;  /* 0x00780000e134783b */ /* 0x000eea0000000200 */
[----:B----4-:R-:W-:Y:S06]  /*b6d0*/  HMMA.16816.F32 R64, R24, R48, R60 ;  /* 0x000000301840723c */ /* 0x010fec000000183c */
[----:B------:R-:W-:Y:S01]  /*b6e0*/  HMMA.16816.F32 R60, R28, R56, R188 ;  /* 0x000000381c3c723c */ /* 0x000fe200000018bc */
[----:B-1----:R-:W-:-:S05]  /*b6f0*/  FMUL.FTZ R0, R179, UR28 ;  /* 0x0000001cb3007c20 */ /* 0x002fca0008410000 */
[----:B------:R-:W-:Y:S01]  /*b700*/  HMMA.16816.F32 R176, R36, R42, R192 ;  /* 0x0000002a24b0723c */ /* 0x000fe200000018c0 */
[----:B------:R-:W1:Y:S01]  /*b710*/  LDSM.16.M88.4 R40, [R227+0x8400] ;  /* 0x00840000e328783b */ /* 0x000e620000000200 */
[----:B------:R4:W-:Y:S04]  /*b720*/  MUFU.TANH R218, R0 ;  /* 0x0000000000da7308 */ /* 0x0009e80000002400 */
[----:B------:R-:W-:-:S12]  /*b730*/  HMMA.16816.F32 R100, R24, R50, R104 ;  /* 0x000000321864723c */ /* 0x000fd80000001868 */
[----:B------:R-:W-:Y:S01]  /*b740*/  HMMA.16816.F32 R104, R20, R48, R60 ;  /* 0x000000301468723c */ /* 0x000fe2000000183c */
[----:B----4-:R-:W-:Y:S01]  /*b750*/  FMUL.FTZ R0, R184, UR28 ;  /* 0x0000001cb8007c20 */ /* 0x010fe20008410000 */
[----:B------:R-:W4:Y:S03]  /*b760*/  LDSM.16.M88.4 R60, [R227+0x7800] ;  /* 0x00780000e33c783b */ /* 0x000f260000000200 */
[----:B------:R5:W-:Y:S01]  /*b770*/  MUFU.TANH R233, R0 ;  /* 0x0000000000e97308 */ /* 0x000be20000002400 */
[----:B------:R-:W-:Y:S06]  /*b780*/  HMMA.16816.F32 R56, R28, R58, R176 ;  /* 0x0000003a1c38723c */ /* 0x000fec00000018b0 */
[----:B---3--:R-:W-:Y:S07]  /*b790*/  HMMA.16816.F32 R188, R36, R52, R240 ;  /* 0x0000003424bc723c */ /* 0x008fee00000018f0 */
[----:B------:R-:W-:-:S02]  /*b7a0*/  IMAD.MOV.U32 R240, RZ, RZ, R13 ;  /* 0x000000fffff07224 */ /* 0x000fc400078e000d */
[----:B------:R-:W3:Y:S01]  /*b7b0*/  S2R R13, SR_TID.X ;  /* 0x00000000000d7919 */ /* 0x000ee20000002100 */
[----:B-----5:R-:W-:Y:S01]  /*b7c0*/  FMUL.FTZ R0, R185, UR28 ;  /* 0x0000001cb9007c20 */ /* 0x020fe20008410000 */
[----:B-1----:R-:W-:Y:S01]  /*b7d0*/  HMMA.16816.F32 R176, R8, R40, R64 ;  /* 0x0000002808b0723c */ /* 0x002fe20000001840 */
[----:B------:R-:W-:Y:S02]  /*b7e0*/  IMAD.MOV.U32 R241, RZ, RZ, R12 ;  /* 0x000000fffff17224 */ /* 0x000fe400078e000c */
[----:B------:R1:W-:Y:S01]  /*b7f0*/  MUFU.TANH R219, R0 ;  /* 0x0000000000db7308 */ /* 0x0003e20000002400 */
[----:B------:R-:W-:Y:S02]  /*b800*/  IMAD.MOV.U32 R242, RZ, RZ, R3 ;  /* 0x000000fffff27224 */ /* 0x000fe400078e0003 */
[----:B------:R-:W-:Y:S01]  /*b810*/  HMMA.16816.F32 R64, R44, R52, R204 ;  /* 0x000000342c40723c */ /* 0x000fe200000018cc */
[----:B------:R-:W-:-:S05]  /*b820*/  IMAD.MOV.U32 R243, RZ, RZ, R2 ;  /* 0x000000fffff37224 */ /* 0x000fca00078e0002 */
[----:B------:R-:W-:Y:S01]  /*b830*/  HMMA.16816.F32 R48, R20, R50, R56 ;  /* 0x000000321430723c */ /* 0x000fe20000001838 */
[----:B------:R-:W5:Y:S01]  /*b840*/  LDSM.16.M88.4 R56, [R225+0x8800] ;  /* 0x00880000e138783b */ /* 0x000f620000000200 */
[----:B------:R-:W-:Y:S02]  /*b850*/  IMAD.MOV.U32 R205, RZ, RZ, R201 ;  /* 0x000000ffffcd7224 */ /* 0x000fe400078e00c9 */
[----:B------:R-:W-:Y:S02]  /*b860*/  IMAD.MOV.U32 R206, RZ, RZ, R19 ;  /* 0x000000ffffce7224 */ /* 0x000fe400078e0013 */
[----:B------:R-:W-:Y:S02]  /*b870*/  IMAD.MOV.U32 R204, RZ, RZ, R200 ;  /* 0x000000ffffcc7224 */ /* 0x000fe400078e00c8 */
[----:B-1----:R-:W-:Y:S01]  /*b880*/  FMUL.FTZ R0, R186, UR28 ;  /* 0x0000001cba007c20 */ /* 0x002fe20008410000 */
[----:B------:R-:W-:-:S03]  /*b890*/  IMAD.MOV.U32 R207, RZ, RZ, R18 ;  /* 0x000000ffffcf7224 */ /* 0x000fc600078e0012 */
[----:B------:R1:W-:Y:S06]  /*b8a0*/  MUFU.TANH R247, R0 ;  /* 0x0000000000f77308 */ /* 0x0003ec0000002400 */
[----:B----4-:R-:W-:Y:S01]  /*b8b0*/  HMMA.16816.F32 R64, R32, R60, R64 ;  /* 0x0000003c2040723c */ /* 0x010fe20000001840 */
[----:B---3--:R-:W-:-:S05]  /*b8c0*/  IMAD.SHL.U32 R13, R13, 0x2, RZ ;  /* 0x000000020d0d7824 */ /* 0x008fca00078e00ff */
[----:B------:R-:W-:Y:S01]  /*b8d0*/  LOP3.LUT R2, R13, 0x6, RZ, 0xc0, !PT ;  /* 0x000000060d027812 */ /* 0x000fe200078ec0ff */
[----:B-1----:R-:W-:-:S04]  /*b8e0*/  FMUL.FTZ R0, R108, UR28 ;  /* 0x0000001c6c007c20 */ /* 0x002fc80008410000 */
[----:B------:R1:W-:-:S13]  /*b8f0*/  MUFU.TANH R217, R0 ;  /* 0x0000000000d97308 */ /* 0x0003da0000002400 */
[----:B-----5:R-:W-:Y:S01]  /*b900*/  HMMA.16816.F32 R64, R24, R56, R64 ;  /* 0x000000381840723c */ /* 0x020fe20000001840 */
[----:B-1----:R-:W-:-:S04]  /*b910*/  FMUL.FTZ R0, R109, UR28 ;  /* 0x0000001c6d007c20 */ /* 0x002fc80008410000 */
[----:B------:R1:W-:Y:S02]  /*b920*/  MUFU.TANH R203, R0 ;  /* 0x0000000000cb7308 */ /* 0x0003e40000002400 */
[----:B-1----:R-:W-:-:S06]  /*b930*/  FMUL.FTZ R0, R110, UR28 ;  /* 0x0000001c6e007c20 */ /* 0x002fcc0008410000 */
[----:B------:R1:W3:Y:S02]  /*b940*/  MUFU.TANH R208, R0 ;  /* 0x0000000000d07308 */ /* 0x0002e40000002400 */
[----:B-1----:R-:W-:Y:S02]  /*b950*/  FMUL.FTZ R0, R111, UR28 ;  /* 0x0000001c6f007c20 */ /* 0x002fe40008410000 */
[----:B------:R-:W-:Y:S04]  /*b960*/  HMMA.16816.F32 R108, R8, R42, R100 ;  /* 0x0000002a086c723c */ /* 0x000fe80000001864 */
[----:B------:R1:W4:Y:S02]  /*b970*/  MUFU.TANH R209, R0 ;  /* 0x0000000000d17308 */ /* 0x0003240000002400 */
[----:B------:R-:W-:Y:S01]  /*b980*/  HMMA.16816.F32 R100, R44, R54, R220 ;  /* 0x000000362c64723c */ /* 0x000fe200000018dc */
[----:B-1----:R-:W-:-:S05]  /*b990*/  FMUL.FTZ R0, R180, UR28 ;  /* 0x0000001cb4007c20 */ /* 0x002fca0008410000 */
[----:B------:R1:W5:-:S15]  /*b9a0*/  MUFU.TANH R210, R0 ;  /* 0x0000000000d27308 */ /* 0x00035e0000002400 */
[----:B------:R-:W-:-:S03]  /*b9b0*/  NOP ;  /* 0x0000000000007918 */ /* 0x000fc60000000000 */
[----:B------:R-:W-:Y:S01]  /*b9c0*/  HMMA.16816.F32 R100, R32, R62, R100 ;  /* 0x0000003e2064723c */ /* 0x000fe20000001864 */
[----:B-1----:R-:W-:-:S04]  /*b9d0*/  FMUL.FTZ R0, R181, UR28 ;  /* 0x0000001cb5007c20 */ /* 0x002fc80008410000 */
[----:B------:R1:W-:-:S15]  /*b9e0*/  MUFU.TANH R216, R0 ;  /* 0x0000000000d87308 */ /* 0x0003de0000002400 */
[----:B------:R-:W-:-:S04]  /*b9f0*/  NOP ;  /* 0x0000000000007918 */ /* 0x000fc80000000000 */
[----:B------:R-:W-:Y:S01]  /*ba00*/  HMMA.16816.F32 R100, R24, R58, R100 ;  /* 0x0000003a1864723c */ /* 0x000fe20000001864 */
[----:B-1----:R-:W-:-:S05]  /*ba10*/  FMUL.FTZ R0, R187, UR28 ;  /* 0x0000001cbb007c20 */ /* 0x002fca0008410000 */
[----:B------:R-:W-:Y:S01]  /*ba20*/  HMMA.16816.F32 R184, R4, R40, R104 ;  /* 0x0000002804b8723c */ /* 0x000fe20000001868 */
[----:B------:R1:W-:Y:S05]  /*ba30*/  MUFU.TANH R211, R0 ;  /* 0x0000000000d37308 */ /* 0x0003ea0000002400 */
[----:B------:R-:W-:Y:S06]  /*ba40*/  HMMA.16816.F32 R104, R36, R54, R248 ;  /* 0x000000362468723c */ /* 0x000fec00000018f8 */
[----:B------:R-:W-:Y:S01]  /*ba50*/  HMMA.16816.F32 R52, R28, R60, R188 ;  /* 0x0000003c1c34723c */ /* 0x000fe200000018bc */
[----:B-1----:R-:W-:-:S04]  /*ba60*/  FMUL.FTZ R0, R182, UR28 ;  /* 0x0000001cb6007c20 */ /* 0x002fc80008410000 */
[----:B------:R1:W-:Y:S02]  /*ba70*/  MUFU.TANH R202, R0 ;  /* 0x0000000000ca7308 */ /* 0x0003e40000002400 */
[----:B-1----:R-:W-:Y:S02]  /*ba80*/  FMUL.FTZ R0, R183, UR28 ;  /* 0x0000001cb7007c20 */ /* 0x002fe40008410000 */
[----:B------:R-:W-:Y:S01]  /*ba90*/  HMMA.16816.F32 R180, R4, R42, R48 ;  /* 0x0000002a04b4723c */ /* 0x000fe20000001830 */
[----:B------:R-:W1:Y:S03]  /*baa0*/  LDSM.16.M88.4 R40, [R227+0x8800] ;  /* 0x00880000e328783b */ /* 0x000e660000000200 */
[----:B------:R2:W5:Y:S01]  /*bab0*/  MUFU.TANH R201, R0 ;  /* 0x0000000000c97308 */ /* 0x0005620000002400 */
[----:B------:R-:W3:Y:S01]  /*bac0*/  LDSM.16.M88.4 R48, [R225+0x7c00] ;  /* 0x007c0000e130783b */ /* 0x000ee20000000200 */
[----:B--2---:R-:W-:-:S06]  /*bad0*/  FMUL.FTZ R0, R176, UR28 ;  /* 0x0000001cb0007c20 */ /* 0x004fcc0008410000 */
[----:B------:R2:W-:Y:S02]  /*bae0*/  MUFU.TANH R19, R0 ;  /* 0x0000000000137308 */ /* 0x0005e40000002400 */
[----:B--2---:R-:W-:Y:S01]  /*baf0*/  FMUL.FTZ R0, R177, UR28 ;  /* 0x0000001cb1007c20 */ /* 0x004fe20008410000 */
[----:B-1----:R-:W-:Y:S05]  /*bb00*/  HMMA.16816.F32 R100, R8, R42, R100 ;  /* 0x0000002a0864723c */ /* 0x002fea0000001864 */
[----:B------:R1:W2:Y:S02]  /*bb10*/  MUFU.TANH R200, R0 ;  /* 0x0000000000c87308 */ /* 0x0002a40000002400 */
[----:B-1----:R-:W-:-:S06]  /*bb20*/  FMUL.FTZ R0, R108, UR28 ;  /* 0x0000001c6c007c20 */ /* 0x002fcc0008410000 */
[----:B------:R1:W-:Y:S11]  /*bb30*/  MUFU.TANH R199, R0 ;  /* 0x0000000000c77308 */ /* 0x0003f60000002400 */
[----:B------:R-:W-:Y:S01]  /*bb40*/  FMUL.FTZ R102, R102, UR28 ;  /* 0x0000001c66667c20 */ /* 0x000fe20008410000 */
[----:B------:R-:W-:-:S05]  /*bb50*/  FMUL.FTZ R103, R103, UR28 ;  /* 0x0000001c67677c20 */ /* 0x000fca0008410000 */
[----:B------:R-:W-:Y:S08]  /*bb60*/  MUFU.TANH R102, R102 ;  /* 0x0000006600667308 */ /* 0x000ff00000002400 */
[----:B------:R-:W-:Y:S01]  /*bb70*/  MUFU.TANH R103, R103 ;  /* 0x0000006700677308 */ /* 0x000fe20000002400 */
[----:B-1----:R-:W-:-:S07]  /*bb80*/  FMUL.FTZ R0, R109, UR28 ;  /* 0x0000001c6d007c20 */ /* 0x002fce0008410000 */
[----:B------:R1:W2:Y:S02]  /*bb90*/  MUFU.TANH R18, R0 ;  /* 0x0000000000127308 */ /* 0x0002a40000002400 */
[----:B-1----:R-:W-:-:S06]  /*bba0*/  FMUL.FTZ R0, R178, UR28 ;  /* 0x0000001cb2007c20 */ /* 0x002fcc0008410000 */
[----:B------:R1:W2:Y:S02]  /*bbb0*/  MUFU.TANH R198, R0 ;  /* 0x0000000000c67308 */ /* 0x0002a40000002400 */
[----:B-1----:R-:W-:Y:S02]  /*bbc0*/  FMUL.FTZ R0, R179, UR28 ;  /* 0x0000001cb3007c20 */ /* 0x002fe40008410000 */
[----:B------:R-:W-:Y:S04]  /*bbd0*/  HMMA.16816.F32 R176, R8, R40, R64 ;  /* 0x0000002808b0723c */ /* 0x000fe80000001840 */
[----:B------:R1:W2:Y:S02]  /*bbe0*/  MUFU.TANH R197, R0 ;  /* 0x0000000000c57308 */ /* 0x0002a40000002400 */
[----:B---3--:R-:W-:Y:S01]  /*bbf0*/  HMMA.16816.F32 R64, R44, R48, R212 ;  /* 0x000000302c40723c */ /* 0x008fe200000018d4 */
[----:B-1----:R-:W-:-:S05]  /*bc00*/  FMUL.FTZ R0, R110, UR28 ;  /* 0x0000001c6e007c20 */ /* 0x002fca0008410000 */
[----:B------:R1:W3:Y:S02]  /*bc10*/  MUFU.TANH R196, R0 ;  /* 0x0000000000c47308 */ /* 0x0002e40000002400 */
[----:B-1----:R-:W-:Y:S02]  /*bc20*/  FMUL.FTZ R0, R111, UR28 ;  /* 0x0000001c6f007c20 */ /* 0x002fe40008410000 */
[----:B------:R-:W-:Y:S04]  /*bc30*/  HMMA.16816.F32 R108, R28, R62, R104 ;  /* 0x0000003e1c6c723c */ /* 0x000fe80000001868 */
[----:B------:R1:W3:Y:S02]  /*bc40*/  MUFU.TANH R194, R0 ;  /* 0x0000000000c27308 */ /* 0x0002e40000002400 */
[----:B------:R-:W-:Y:S01]  /*bc50*/  HMMA.16816.F32 R104, R20, R56, R52 ;  /* 0x000000381468723c */ /* 0x000fe20000001834 */
[----:B------:R-:W4:Y:S05]  /*bc60*/  LDSM.16.M88.4 R52, [R227+0x7c00] ;  /* 0x007c0000e334783b */ /* 0x000f2a0000000200 */
[----:B------:R-:W-:Y:S01]  /*bc70*/  HMMA.16816.F32 R60, R44, R50, R236 ;  /* 0x000000322c3c723c */ /* 0x000fe200000018ec */
[----:B------:R-:W5:Y:S01]  /*bc80*/  LDSM.16.M88.4 R44, [R225+0x8c00] ;  /* 0x008c0000e12c783b */ /* 0x000f620000000200 */
[----:B-1----:R-:W-:-:S04]  /*bc90*/  FMUL.FTZ R0, R184, UR28 ;  /* 0x0000001cb8007c20 */ /* 0x002fc80008410000 */
[----:B------:R1:W3:Y:S06]  /*bca0*/  MUFU.TANH R195, R0 ;  /* 0x0000000000c37308 */ /* 0x0002ec0000002400 */
[----:B------:R-:W-:Y:S06]  /*bcb0*/  HMMA.16816.F32 R56, R20, R58, R108 ;  /* 0x0000003a1438723c */ /* 0x000fec000000186c */
[----:B------:R-:W-:Y:S01]  /*bcc0*/  HMMA.16816.F32 R104, R4, R40, R104 ;  /* 0x000000280468723c */ /* 0x000fe20000001868 */
[----:B-1----:R-:W-:-:S04]  /*bcd0*/  FMUL.FTZ R0, R185, UR28 ;  /* 0x0000001cb9007c20 */ /* 0x002fc80008410000 */
[----:B------:R1:W3:Y:S01]  /*bce0*/  MUFU.TANH R193, R0 ;  /* 0x0000000000c17308 */ /* 0x0002e20000002400 */
[C---:B----4-:R-:W-:Y:S06]  /*bcf0*/  HMMA.16816.F32 R64, R32.reuse, R52, R64 ;  /* 0x000000342040723c */ /* 0x050fec0000001840 */
[----:B------:R-:W-:Y:S01]  /*bd00*/  HMMA.16816.F32 R60, R32, R54, R60 ;  /* 0x00000036203c723c */ /* 0x000fe2000000183c */
[----:B------:R-:W4:Y:S11]  /*bd10*/  LDSM.16.M88.4 R32, [R227+0x8c00] ;  /* 0x008c0000e320783b */ /* 0x000f360000000200 */
[----:B------:R-:W-:Y:S01]  /*bd20*/  FMUL.FTZ R104, R104, UR28 ;  /* 0x0000001c68687c20 */ /* 0x000fe20008410000 */
[----:B------:R-:W-:Y:S01]  /*bd30*/  FMUL.FTZ R105, R105, UR28 ;  /* 0x0000001c69697c20 */ /* 0x000fe20008410000 */
[----:B------:R-:W-:Y:S01]  /*bd40*/  FMUL.FTZ R107, R107, UR28 ;  /* 0x0000001c6b6b7c20 */ /* 0x000fe20008410000 */
[----:B------:R-:W-:Y:S01]  /*bd50*/  FMUL.FTZ R106, R106, UR28 ;  /* 0x0000001c6a6a7c20 */ /* 0x000fe20008410000 */
[----:B------:R-:W-:Y:S01]  /*bd60*/  HMMA.16816.F32 R56, R4, R42, R56 ;  /* 0x0000002a0438723c */ /* 0x000fe20000001838 */
[----:B------:R-:W-:-:S04]  /*bd70*/  DEPBAR.LE SB0, 0x0 ;  /* 0x000080000000791a */ /* 0x000fc80000000000 */
[----:B-1----:R-:W-:Y:S01]  /*bd80*/  FMUL.FTZ R0, R180, UR28 ;  /* 0x0000001cb4007c20 */ /* 0x002fe20008410000 */
[----:B------:R-:W-:Y:S08]  /*bd90*/  MUFU.TANH R104, R104 ;  /* 0x0000006800687308 */ /* 0x000ff00000002400 */
[----:B------:R1:W3:Y:S08]  /*bda0*/  MUFU.TANH R191, R0 ;  /* 0x0000000000bf7308 */ /* 0x0002f00000002400 */
[----:B------:R-:W-:Y:S02]  /*bdb0*/  MUFU.TANH R107, R107 ;  /* 0x0000006b006b7308 */ /* 0x000fe40000002400 */
[----:B------:R-:W-:Y:S01]  /*bdc0*/  FMUL.FTZ R13, R56, UR28 ;  /* 0x0000001c380d7c20 */ /* 0x000fe20008410000 */
[----:B------:R-:W-:Y:S01]  /*bdd0*/  FMUL.FTZ R58, R58, UR28 ;  /* 0x0000001c3a3a7c20 */ /* 0x000fe20008410000 */
[----:B------:R-:W-:-:S04]  /*bde0*/  FMUL.FTZ R59, R59, UR28 ;  /* 0x0000001c3b3b7c20 */ /* 0x000fc80008410000 */
[----:B------:R-:W-:Y:S01]  /*bdf0*/  MUFU.TANH R106, R106 ;  /* 0x0000006a006a7308 */ /* 0x000fe20000002400 */
[----:B-1----:R-:W-:-:S07]  /*be00*/  FMUL.FTZ R0, R181, UR28 ;  /* 0x0000001cb5007c20 */ /* 0x002fce0008410000 */
[----:B------:R1:W3:Y:S08]  /*be10*/  MUFU.TANH R189, R0 ;  /* 0x0000000000bd7308 */ /* 0x0002f00000002400 */
[----:B------:R-:W-:Y:S08]  /*be20*/  MUFU.TANH R58, R58 ;  /* 0x0000003a003a7308 */ /* 0x000ff00000002400 */
[----:B------:R-:W-:Y:S01]  /*be30*/  MUFU.TANH R59, R59 ;  /* 0x0000003b003b7308 */ /* 0x000fe20000002400 */
[----:B-1----:R-:W-:-:S07]  /*be40*/  FMUL.FTZ R0, R186, UR28 ;  /* 0x0000001cba007c20 */ /* 0x002fce0008410000 */
[----:B------:R1:W3:Y:S02]  /*be50*/  MUFU.TANH R192, R0 ;  /* 0x0000000000c07308 */ /* 0x0002e40000002400 */
[----:B-1----:R-:W-:-:S06]  /*be60*/  FMUL.FTZ R0, R187, UR28 ;  /* 0x0000001cbb007c20 */ /* 0x002fcc0008410000 */
[----:B------:R1:W3:Y:S02]  /*be70*/  MUFU.TANH R190, R0 ;  /* 0x0000000000be7308 */ /* 0x0002e40000002400 */
[----:B-1----:R-:W-:-:S06]  /*be80*/  FMUL.FTZ R0, R182, UR28 ;  /* 0x0000001cb6007c20 */ /* 0x002fcc0008410000 */
[----:B------:R1:W3:Y:S02]  /*be90*/  MUFU.TANH R188, R0 ;  /* 0x0000000000bc7308 */ /* 0x0002e40000002400 */
[----:B-1----:R-:W-:Y:S02]  /*bea0*/  FMUL.FTZ R0, R183, UR28 ;  /* 0x0000001cb7007c20 */ /* 0x002fe40008410000 */
[C---:B------:R-:W-:Y:S04]  /*beb0*/  HMMA.16816.F32 R180, R36.reuse, R48, R240 ;  /* 0x0000003024b4723c */ /* 0x040fe800000018f0 */
[----:B------:R1:W-:Y:S02]  /*bec0*/  MUFU.TANH R187, R0 ;  /* 0x0000000000bb7308 */ /* 0x0003e40000002400 */
[----:B------:R-:W-:Y:S06]  /*bed0*/  HMMA.16816.F32 R48, R36, R50, R204 ;  /* 0x000000322430723c */ /* 0x000fec00000018cc */
[C---:B-----5:R-:W-:Y:S01]  /*bee0*/  HMMA.16816.F32 R36, R24.reuse, R44, R64 ;  /* 0x0000002c1824723c */ /* 0x060fe20000001840 */
[----:B------:R5:W-:Y:S05]  /*bef0*/  MUFU.TANH R65, R13 ;  /* 0x0000000d00417308 */ /* 0x000bea0000002400 */
[----:B------:R-:W-:Y:S01]  /*bf00*/  HMMA.16816.F32 R24, R24, R46, R60 ;  /* 0x0000002e1818723c */ /* 0x000fe2000000183c */
[----:B-1----:R-:W-:-:S02]  /*bf10*/  FMUL.FTZ R0, R176, UR28 ;  /* 0x0000001cb0007c20 */ /* 0x002fc40008410000 */
[----:B------:R-:W-:Y:S03]  /*bf20*/  MUFU.TANH R66, R105 ;  /* 0x0000006900427308 */ /* 0x000fe60000002400 */
[C---:B------:R-:W-:Y:S05]  /*bf30*/  HMMA.16816.F32 R40, R28.reuse, R52, R180 ;  /* 0x000000341c28723c */ /* 0x040fea00000018b4 */
[----:B------:R1:W3:Y:S01]  /*bf40*/  MUFU.TANH R176, R0 ;  /* 0x0000000000b07308 */ /* 0x0002e20000002400 */
[----:B------:R-:W-:Y:S01]  /*bf50*/  HMMA.16816.F32 R52, R28, R54, R48 ;  /* 0x000000361c34723c */ /* 0x000fe20000001830 */
[----:B-----5:R-:W-:-:S05]  /*bf60*/  FMUL.FTZ R13, R57, UR28 ;  /* 0x0000001c390d7c20 */ /* 0x020fca0008410000 */
[C---:B----4-:R-:W-:Y:S01]  /*bf70*/  HMMA.16816.F32 R36, R8.reuse, R32, R36 ;  /* 0x000000200824723c */ /* 0x050fe20000001824 */
[----:B------:R-:W-:Y:S05]  /*bf80*/  MUFU.TANH R64, R13 ;  /* 0x0000000d00407308 */ /* 0x000fea0000002400 */
[----:B------:R-:W-:Y:S01]  /*bf90*/  HMMA.16816.F32 R24, R8, R34, R24 ;  /* 0x000000220818723c */ /* 0x000fe20000001818 */
[----:B-1----:R-:W-:-:S05]  /*bfa0*/  FMUL.FTZ R0, R177, UR28 ;  /* 0x0000001cb1007c20 */ /* 0x002fca0008410000 */
[C---:B------:R-:W-:Y:S01]  /*bfb0*/  HMMA.16816.F32 R28, R20.reuse, R44, R40 ;  /* 0x0000002c141c723c */ /* 0x040fe20000001828 */
[----:B------:R1:W-:Y:S05]  /*bfc0*/  MUFU.TANH R184, R0 ;  /* 0x0000000000b87308 */ /* 0x0003ea0000002400 */
[----:B------:R-:W-:Y:S06]  /*bfd0*/  HMMA.16816.F32 R20, R20, R46, R52 ;  /* 0x0000002e1414723c */ /* 0x000fec0000001834 */
[----:B------:R-:W-:Y:S01]  /*bfe0*/  FMUL.FTZ R36, R36, UR28 ;  /* 0x0000001c24247c20 */ /* 0x000fe20008410000 */
[----:B------:R-:W-:Y:S01]  /*bff0*/  FMUL.FTZ R10, R37, UR28 ;  /* 0x0000001c250a7c20 */ /* 0x000fe20008410000 */
[----:B------:R-:W-:Y:S01]  /*c000*/  FMUL.FTZ R39, R39, UR28 ;  /* 0x0000001c27277c20 */ /* 0x000fe20008410000 */
[----:B------:R-:W-:Y:S01]  /*c010*/  FMUL.FTZ R38, R38, UR28 ;  /* 0x0000001c26267c20 */ /* 0x000fe20008410000 */
[----:B------:R-:W-:Y:S02]  /*c020*/  MUFU.TANH R13, R36 ;  /* 0x00000024000d7308 */ /* 0x000fe40000002400 */
[----:B------:R-:W-:Y:S01]  /*c030*/  FMUL.FTZ R24, R24, UR28 ;  /* 0x0000001c18187c20 */ /* 0x000fe20008410000 */
[----:B-1----:R-:W-:Y:S01]  /*c040*/  FMUL.FTZ R0, R100, UR28 ;  /* 0x0000001c64007c20 */ /* 0x002fe20008410000 */
[----:B------:R-:W-:Y:S01]  /*c050*/  FMUL.FTZ R25, R25, UR28 ;  /* 0x0000001c19197c20 */ /* 0x000fe20008410000 */
[----:B------:R-:W-:Y:S01]  /*c060*/  FMUL.FTZ R26, R26, UR28 ;  /* 0x0000001c1a1a7c20 */ /* 0x000fe20008410000 */
[----:B------:R-:W-:-:S02]  /*c070*/  FMUL.FTZ R27, R27, UR28 ;  /* 0x0000001c1b1b7c20 */ /* 0x000fc40008410000 */
        /* <DEDUP_REMOVED lines=8> */
[----:B------:R1:W4:Y:S08]  /*c100*/  MUFU.TANH R177, R0 ;  /* 0x0000000000b17308 */ /* 0x0003300000002400 */
[----:B------:R-:W-:Y:S08]  /*c110*/  MUFU.TANH R39, R39 ;  /* 0x0000002700277308 */ /* 0x000ff00000002400 */
[----:B------:R-:W-:Y:S01]  /*c120*/  MUFU.TANH R38, R38 ;  /* 0x0000002600267308 */ /* 0x000fe20000002400 */
[----:B-1----:R-:W-:-:S07]  /*c130*/  FMUL.FTZ R0, R179, UR28 ;  /* 0x0000001cb3007c20 */ /* 0x002fce0008410000 */
[----:B------:R1:W5:Y:S02]  /*c140*/  MUFU.TANH R101, R0 ;  /* 0x0000000000657308 */ /* 0x0003640000002400 */
[----:B-1----:R-:W-:-:S04]  /*c150*/  IMAD.U32 R0, RZ, RZ, UR24 ;  /* 0x00000018ff007e24 */ /* 0x002fc8000f8e00ff */
[----:B------:R-:W-:-:S04]  /*c160*/  IMAD R0, R0, 0x40, R2 ;  /* 0x0000004000007824 */ /* 0x000fc800078e0202 */
[C---:B------:R-:W-:Y:S01]  /*c170*/  VIADD R3, R0.reuse, 0x8 ;  /* 0x0000000800037836 */ /* 0x040fe20000000000 */
[----:B------:R-:W-:Y:S01]  /*c180*/  BAR.SYNC.DEFER_BLOCKING 0x0 ;  /* 0x0000000000007b1d */ /* 0x000fe20000010000 */
[CC--:B------:R-:W-:Y:S01]  /*c190*/  ISETP.GE.AND P6, PT, R0.reuse, R15.reuse, PT ;  /* 0x0000000f0000720c */ /* 0x0c0fe20003fc6270 */
[C---:B------:R-:W-:Y:S01]  /*c1a0*/  VIADD R2, R0.reuse, 0x9 ;  /* 0x0000000900027836 */ /* 0x040fe20000000000 */
[CC--:B------:R-:W-:Y:S01]  /*c1b0*/  ISETP.GE.AND P2, PT, R0.reuse, R14.reuse, PT ;  /* 0x0000000e0000720c */ /* 0x0c0fe20003f46270 */
[----:B------:R-:W-:Y:S01]  /*c1c0*/  VIADD R12, R0, 0x1 ;  /* 0x00000001000c7836 */ /* 0x000fe20000000000 */
[----:B------:R-:W-:Y:S01]  /*c1d0*/  FSEL R49, R234, -INF , !P6 ;  /* 0xff800000ea317808 */ /* 0x000fe20007000000 */
[C---:B------:R-:W-:Y:S01]  /*c1e0*/  VIADD R8, R0.reuse, 0x11 ;  /* 0x0000001100087836 */ /* 0x040fe20000000000 */
[C---:B------:R-:W-:Y:S01]  /*c1f0*/  ISETP.GE.AND P6, PT, R3.reuse, R15, PT ;  /* 0x0000000f0300720c */ /* 0x040fe20003fc6270 */
[----:B------:R-:W-:Y:S01]  /*c200*/  VIADD R9, R0, 0x10 ;  /* 0x0000001000097836 */ /* 0x000fe20000000000 */
[----:B------:R-:W-:-:S02]  /*c210*/  ISETP.GE.AND P0, PT, R3, R14, PT ;  /* 0x0000000e0300720c */ /* 0x000fc40003f06270 */
[----:B------:R-:W-:Y:S02]  /*c220*/  FSEL R63, R208, -INF , !P6 ;  /* 0xff800000d03f7808 */ /* 0x000fe40007000000 */
[----:B------:R-:W-:Y:S02]  /*c230*/  ISETP.GE.AND P6, PT, R2, R15, PT ;  /* 0x0000000f0200720c */ /* 0x000fe40003fc6270 */
[----:B------:R-:W-:Y:S02]  /*c240*/  ISETP.GE.AND P1, PT, R12, R14, PT ;  /* 0x0000000e0c00720c */ /* 0x000fe40003f26270 */
[----:B------:R-:W-:Y:S02]  /*c250*/  FSEL R62, R209, -INF , !P6 ;  /* 0xff800000d13e7808 */ /* 0x000fe40007000000 */
[----:B------:R-:W-:Y:S02]  /*c260*/  ISETP.GE.AND P6, PT, R3, R16, PT ;  /* 0x000000100300720c */ /* 0x000fe40003fc6270 */
[----:B------:R-:W-:-:S02]  /*c270*/  FSEL R61, R217, -INF , !P0 ;  /* 0xff800000d93d7808 */ /* 0x000fc40004000000 */
[----:B------:R-:W-:Y:S02]  /*c280*/  ISETP.GE.AND P0, PT, R12, R16, PT ;  /* 0x000000100c00720c */ /* 0x000fe40003f06270 */
[----:B------:R-:W-:Y:S02]  /*c290*/  FSEL R50, R210, -INF , !P6 ;  /* 0xff800000d2327808 */ /* 0x000fe40007000000 */
[----:B------:R-:W-:Y:S02]  /*c2a0*/  FSEL R60, R232, -INF , !P1 ;  /* 0xff800000e83c7808 */ /* 0x000fe40004800000 */
[----:B------:R-:W-:Y:S02]  /*c2b0*/  ISETP.GE.AND P6, PT, R2, R17, PT ;  /* 0x000000110200720c */ /* 0x000fe40003fc6270 */
[----:B------:R-:W-:Y:S02]  /*c2c0*/  FSEL R56, R235, -INF , !P2 ;  /* 0xff800000eb387808 */ /* 0x000fe40005000000 */
[----:B------:R-:W-:-:S02]  /*c2d0*/  ISETP.GE.AND P1, PT, R12, R15, PT ;  /* 0x0000000f0c00720c */ /* 0x000fc40003f26270 */
[C---:B------:R-:W-:Y:S02]  /*c2e0*/  ISETP.GE.AND P2, PT, R2.reuse, R14, PT ;  /* 0x0000000e0200720c */ /* 0x040fe40003f46270 */
[----:B------:R-:W-:Y:S02]  /*c2f0*/  FSEL R45, R219, -INF , !P0 ;  /* 0xff800000db2d7808 */ /* 0x000fe40004000000 */
[----:B------:R-:W-:Y:S01]  /*c300*/  ISETP.GE.AND P0, PT, R2, R16, PT ;  /* 0x000000100200720c */ /* 0x000fe20003f06270 */
[----:B------:R-:W-:Y:S01]  /*c310*/  VIADD R2, R0, 0x19 ;  /* 0x0000001900027836 */ /* 0x000fe20000000000 */
[----:B------:R-:W-:Y:S02]  /*c320*/  FSEL R44, R201, -INF , !P6 ;  /* 0xff800000c92c7808 */ /* 0x000fe40007000000 */
[----:B------:R-:W-:Y:S02]  /*c330*/  FSEL R51, R218, -INF , !P1 ;  /* 0xff800000da337808 */ /* 0x000fe40004800000 */
[----:B------:R-:W-:-:S02]  /*c340*/  ISETP.GE.AND P6, PT, R8, R14, PT ;  /* 0x0000000e0800720c */ /* 0x000fc40003fc6270 */
[----:B------:R-:W-:Y:S02]  /*c350*/  FSEL R57, R203, -INF , !P2 ;  /* 0xff800000cb397808 */ /* 0x000fe40005000000 */
[----:B------:R-:W-:Y:S02]  /*c360*/  ISETP.GE.AND P1, PT, R0, R16, PT ;  /* 0x000000100000720c */ /* 0x000fe40003f26270 */
[----:B------:R-:W-:Y:S02]  /*c370*/  ISETP.GE.AND P2, PT, R12, R17, PT ;  /* 0x000000110c00720c */ /* 0x000fe40003f46270 */
[----:B------:R-:W-:Y:S01]  /*c380*/  FSEL R41, R216, -INF , !P0 ;  /* 0xff800000d8297808 */ /* 0x000fe20004000000 */
[----:B------:R1:W5:Y:S01]  /*c390*/  MUFU.TANH R12, R10 ;  /* 0x0000000a000c7308 */ /* 0x0003620000002400 */
[----:B--2---:R-:W-:Y:S02]  /*c3a0*/  FSEL R36, R200, -INF , !P6 ;  /* 0xff800000c8247808 */ /* 0x004fe40007000000 */
[----:B------:R-:W-:-:S02]  /*c3b0*/  FSEL R48, R233, -INF , !P1 ;  /* 0xff800000e9307808 */ /* 0x000fc40004800000 */
[-C--:B------:R-:W-:Y:S02]  /*c3c0*/  ISETP.GE.AND P0, PT, R0, R17.reuse, PT ;  /* 0x000000110000720c */ /* 0x080fe40003f06270 */
[----:B------:R-:W-:Y:S02]  /*c3d0*/  ISETP.GE.AND P6, PT, R2, R14, PT ;  /* 0x0000000e0200720c */ /* 0x000fe40003fc6270 */
[----:B------:R-:W-:Y:S01]  /*c3e0*/  ISETP.GE.AND P1, PT, R3, R17, PT ;  /* 0x000000110300720c */ /* 0x000fe20003f26270 */
[----:B------:R-:W-:Y:S01]  /*c3f0*/  VIADD R3, R0, 0x18 ;  /* 0x0000001800037836 */ /* 0x000fe20000000000 */
[----:B------:R-:W-:Y:S02]  /*c400*/  FSEL R43, R211, -INF , !P2 ;  /* 0xff800000d32b7808 */ /* 0x000fe40005000000 */
[----:B------:R-:W-:Y:S02]  /*c410*/  ISETP.GE.AND P2, PT, R9, R15, PT ;  /* 0x0000000f0900720c */ /* 0x000fe40003f46270 */
[----:B------:R-:W-:-:S02]  /*c420*/  FSEL R40, R247, -INF , !P0 ;  /* 0xff800000f7287808 */ /* 0x000fc40004000000 */
[----:B------:R-:W-:Y:S02]  /*c430*/  FSEL R18, R18, -INF , !P6 ;  /* 0xff80000012127808 */ /* 0x000fe40007000000 */
[----:B------:R-:W-:Y:S02]  /*c440*/  ISETP.GE.AND P0, PT, R9, R14, PT ;  /* 0x0000000e0900720c */ /* 0x000fe40003f06270 */
[-C--:B------:R-:W-:Y:S02]  /*c450*/  ISETP.GE.AND P6, PT, R8, R15.reuse, PT ;  /* 0x0000000f0800720c */ /* 0x080fe40003fc6270 */
[----:B------:R-:W-:Y:S02]  /*c460*/  FSEL R108, R198, -INF , !P2 ;  /* 0xff800000c66c7808 */ /* 0x000fe40005000000 */
[----:B------:R-:W-:Y:S02]  /*c470*/  ISETP.GE.AND P2, PT, R3, R15, PT ;  /* 0x0000000f0300720c */ /* 0x000fe40003f46270 */
[----:B------:R-:W-:-:S02]  /*c480*/  FSEL R19, R19, -INF , !P0 ;  /* 0xff80000013137808 */ /* 0x000fc40004000000 */
[----:B------:R-:W-:Y:S02]  /*c490*/  FSEL R109, R197, -INF , !P6 ;  /* 0xff800000c56d7808 */ /* 0x000fe40007000000 */
[----:B------:R-:W-:Y:S02]  /*c4a0*/  ISETP.GE.AND P0, PT, R3, R14, PT ;  /* 0x0000000e0300720c */ /* 0x000fe40003f06270 */
[----:B------:R-:W-:Y:S02]  /*c4b0*/  ISETP.GE.AND P6, PT, R2, R15, PT ;  /* 0x0000000f0200720c */ /* 0x000fe40003fc6270 */
[----:B------:R-:W-:Y:S02]  /*c4c0*/  FSEL R42, R202, -INF , !P1 ;  /* 0xff800000ca2a7808 */ /* 0x000fe40004800000 */
[----:B---3--:R-:W-:Y:S02]  /*c4d0*/  FSEL R110, R196, -INF , !P2 ;  /* 0xff800000c46e7808 */ /* 0x008fe40005000000 */
[----:B------:R-:W-:-:S02]  /*c4e0*/  ISETP.GE.AND P1, PT, R9, R16, PT ;  /* 0x000000100900720c */ /* 0x000fc40003f26270 */
[----:B------:R-:W-:Y:S02]  /*c4f0*/  ISETP.GE.AND P2, PT, R8, R16, PT ;  /* 0x000000100800720c */ /* 0x000fe40003f46270 */
[----:B------:R-:W-:Y:S02]  /*c500*/  FSEL R37, R199, -INF , !P0 ;  /* 0xff800000c7257808 */ /* 0x000fe40004000000 */
[----:B------:R-:W-:Y:S02]  /*c510*/  FSEL R111, R194, -INF , !P6 ;  /* 0xff800000c26f7808 */ /* 0x000fe40007000000 */
[-C--:B------:R-:W-:Y:S02]  /*c520*/  ISETP.GE.AND P0, PT, R9, R17.reuse, PT ;  /* 0x000000110900720c */ /* 0x080fe40003f06270 */
[----:B------:R-:W-:Y:S02]  /*c530*/  ISETP.GE.AND P6, PT, R8, R17, PT ;  /* 0x000000110800720c */ /* 0x000fe40003fc6270 */
[----:B-1----:R-:W-:Y:S01]  /*c540*/  HMMA.16816.F32 R8, R4, R32, R28 ;  /* 0x000000200408723c */ /* 0x002fe2000000181c */
[----:B------:R-:W-:-:S02]  /*c550*/  FSEL R46, R195, -INF , !P1 ;  /* 0xff800000c32e7808 */ /* 0x000fc40004800000 */
[----:B------:R-:W-:Y:S02]  /*c560*/  FSEL R47, R193, -INF , !P2 ;  /* 0xff800000c12f7808 */ /* 0x000fe40005000000 */
[-C--:B------:R-:W-:Y:S01]  /*c570*/  ISETP.GE.AND P1, PT, R3, R16.reuse, PT ;  /* 0x000000100300720c */ /* 0x080fe20003f26270 */
[----:B------:R-:W-:Y:S01]  /*c580*/  HMMA.16816.F32 R32, R4, R34, R20 ;  /* 0x000000220420723c */ /* 0x000fe20000001814 */
[----:B------:R-:W-:Y:S02]  /*c590*/  ISETP.GE.AND P2, PT, R2, R16, PT ;  /* 0x000000100200720c */ /* 0x000fe40003f46270 */
[----:B------:R-:W-:Y:S02]  /*c5a0*/  FSEL R52, R191, -INF , !P1 ;  /* 0xff800000bf347808 */ /* 0x000fe40004800000 */
[----:B------:R-:W-:Y:S02]  /*c5b0*/  FSEL R53, R189, -INF , !P2 ;  /* 0xff800000bd357808 */ /* 0x000fe40005000000 */
[C---:B------:R-:W-:Y:S01]  /*c5c0*/  VIADD R5, R0.reuse, 0x20 ;  /* 0x0000002000057836 */ /* 0x040fe20000000000 */
[-C--:B------:R-:W-:Y:S01]  /*c5d0*/  ISETP.GE.AND P1, PT, R3, R17.reuse, PT ;  /* 0x000000110300720c */ /* 0x080fe20003f26270 */
[----:B------:R-:W-:Y:S01]  /*c5e0*/  VIADD R4, R0, 0x21 ;  /* 0x0000002100047836 */ /* 0x000fe20000000000 */
[----:B------:R-:W-:Y:S01]  /*c5f0*/  ISETP.GE.AND P2, PT, R2, R17, PT ;  /* 0x000000110200720c */ /* 0x000fe20003f46270 */
[----:B------:R-:W-:Y:S01]  /*c600*/  VIADD R3, R0, 0x28 ;  /* 0x0000002800037836 */ /* 0x000fe20000000000 */
[----:B------:R-:W-:Y:S01]  /*c610*/  FSEL R54, R192, -INF , !P0 ;  /* 0xff800000c0367808 */ /* 0x000fe20004000000 */
[----:B------:R-:W-:Y:S01]  /*c620*/  VIADD R2, R0, 0x29 ;  /* 0x0000002900027836 */ /* 0x000fe20000000000 */
[----:B------:R-:W-:-:S02]  /*c630*/  FSEL R55, R190, -INF , !P6 ;  /* 0xff800000be377808 */ /* 0x000fc40007000000 */
[CC--:B------:R-:W-:Y:S02]  /*c640*/  ISETP.GE.AND P0, PT, R5.reuse, R14.reuse, PT ;  /* 0x0000000e0500720c */ /* 0x0c0fe40003f06270 */
[-C--:B------:R-:W-:Y:S01]  /*c650*/  ISETP.GE.AND P6, PT, R5, R15.reuse, PT ;  /* 0x0000000f0500720c */ /* 0x080fe20003fc6270 */
[----:B------:R-:W-:Y:S01]  /*c660*/  FMUL.FTZ R6, R10, UR28 ;  /* 0x0000001c0a067c20 */ /* 0x000fe20008410000 */
[----:B------:R-:W-:Y:S01]  /*c670*/  FSEL R100, R188, -INF , !P1 ;  /* 0xff800000bc647808 */ /* 0x000fe20004800000 */
[----:B------:R-:W-:Y:S01]  /*c680*/  FMUL.FTZ R8, R8, UR28 ;  /* 0x0000001c08087c20 */ /* 0x000fe20008410000 */
[----:B------:R-:W-:Y:S01]  /*c690*/  FSEL R176, R176, -INF , !P0 ;  /* 0xff800000b0b07808 */ /* 0x000fe20004000000 */
[----:B------:R-:W-:Y:S01]  /*c6a0*/  FMUL.FTZ R9, R9, UR28 ;  /* 0x0000001c09097c20 */ /* 0x000fe20008410000 */
[----:B----4-:R-:W-:Y:S01]  /*c6b0*/  FSEL R191, R177, -INF , !P6 ;  /* 0xff800000b1bf7808 */ /* 0x010fe20007000000 */
[----:B------:R-:W1:Y:S01]  /*c6c0*/  MUFU.TANH R6, R6 ;  /* 0x0000000600067308 */ /* 0x000e620000002400 */
[-C--:B------:R-:W-:Y:S01]  /*c6d0*/  ISETP.GE.AND P1, PT, R4, R14.reuse, PT ;  /* 0x0000000e0400720c */ /* 0x080fe20003f26270 */
[----:B------:R-:W-:Y:S01]  /*c6e0*/  FMUL.FTZ R32, R32, UR28 ;  /* 0x0000001c20207c20 */ /* 0x000fe20008410000 */
[----:B------:R-:W-:Y:S01]  /*c6f0*/  ISETP.GE.AND P0, PT, R2, R14, PT ;  /* 0x0000000e0200720c */ /* 0x000fe20003f06270 */
[----:B------:R-:W-:Y:S01]  /*c700*/  FMUL.FTZ R7, R33, UR28 ;  /* 0x0000001c21077c20 */ /* 0x000fe20008410000 */
[----:B------:R-:W-:Y:S01]  /*c710*/  ISETP.GE.AND P6, PT, R3, R15, PT ;  /* 0x0000000f0300720c */ /* 0x000fe20003fc6270 */
[----:B------:R-:W-:Y:S01]  /*c720*/  FMUL.FTZ R34, R34, UR28 ;  /* 0x0000001c22227c20 */ /* 0x000fe20008410000 */
[----:B------:R-:W-:Y:S01]  /*c730*/  FSEL R178, R184, -INF , !P1 ;  /* 0xff800000b8b27808 */ /* 0x000fe20004800000 */
[----:B------:R-:W2:Y:S01]  /*c740*/  MUFU.TANH R8, R8 ;  /* 0x0000000800087308 */ /* 0x000ea20000002400 */
[----:B------:R-:W-:-:S02]  /*c750*/  FSEL R185, R185, -INF , !P0 ;  /* 0xff800000b9b97808 */ /* 0x000fc40004000000 */
[----:B------:R-:W-:Y:S02]  /*c760*/  FSEL R195, R102, -INF , !P6 ;  /* 0xff80000066c37808 */ /* 0x000fe40007000000 */
[-C--:B------:R-:W-:Y:S02]  /*c770*/  ISETP.GE.AND P1, PT, R5, R16.reuse, PT ;  /* 0x000000100500720c */ /* 0x080fe40003f26270 */
[C---:B------:R-:W-:Y:S01]  /*c780*/  ISETP.GE.AND P0, PT, R4.reuse, R15, PT ;  /* 0x0000000f0400720c */ /* 0x040fe20003f06270 */
[----:B------:R-:W3:Y:S01]  /*c790*/  MUFU.TANH R9, R9 ;  /* 0x0000000900097308 */ /* 0x000ee20000002400 */
[----:B------:R-:W-:Y:S02]  /*c7a0*/  ISETP.GE.AND P6, PT, R4, R16, PT ;  /* 0x000000100400720c */ /* 0x000fe40003fc6270 */
[----:B-----5:R-:W-:Y:S02]  /*c7b0*/  FSEL R193, R101, -INF , !P0 ;  /* 0xff80000065c17808 */ /* 0x020fe40004000000 */
[----:B------:R-:W-:-:S02]  /*c7c0*/  FSEL R177, R104, -INF , !P1 ;  /* 0xff80000068b17808 */ /* 0x000fc40004800000 */
[----:B------:R-:W-:Y:S01]  /*c7d0*/  FSEL R179, R66, -INF , !P6 ;  /* 0xff80000042b37808 */ /* 0x000fe20007000000 */
[----:B------:R-:W4:Y:S01]  /*c7e0*/  MUFU.TANH R32, R32 ;  /* 0x0000002000207308 */ /* 0x000f220000002400 */
[C---:B------:R-:W-:Y:S02]  /*c7f0*/  ISETP.GE.AND P0, PT, R2.reuse, R15, PT ;  /* 0x0000000f0200720c */ /* 0x040fe40003f06270 */
[-C--:B------:R-:W-:Y:S02]  /*c800*/  ISETP.GE.AND P1, PT, R3, R16.reuse, PT ;  /* 0x000000100300720c */ /* 0x080fe40003f26270 */
[----:B------:R-:W-:Y:S02]  /*c810*/  ISETP.GE.AND P6, PT, R2, R16, PT ;  /* 0x000000100200720c */ /* 0x000fe40003fc6270 */
[----:B------:R-:W-:Y:S01]  /*c820*/  FSEL R105, R187, -INF , !P2 ;  /* 0xff800000bb697808 */ /* 0x000fe20005000000 */
[----:B------:R-:W5:Y:S01]  /*c830*/  MUFU.TANH R7, R7 ;  /* 0x0000000700077308 */ /* 0x000f620000002400 */
[----:B------:R-:W-:-:S02]  /*c840*/  FSEL R198, R103, -INF , !P0 ;  /* 0xff80000067c67808 */ /* 0x000fc40004000000 */
[----:B------:R-:W-:Y:S02]  /*c850*/  FSEL R180, R65, -INF , !P1 ;  /* 0xff80000041b47808 */ /* 0x000fe40004800000 */
[----:B------:R-:W-:Y:S02]  /*c860*/  FSEL R181, R64, -INF , !P6 ;  /* 0xff80000040b57808 */ /* 0x000fe40007000000 */
[C---:B------:R-:W-:Y:S02]  /*c870*/  ISETP.GE.AND P2, PT, R3.reuse, R14, PT ;  /* 0x0000000e0300720c */ /* 0x040fe40003f46270 */
[-C--:B------:R-:W-:Y:S01]  /*c880*/  ISETP.GE.AND P0, PT, R4, R17.reuse, PT ;  /* 0x000000110400720c */ /* 0x080fe20003f06270 */
        /* <DEDUP_REMOVED lines=8> */
[----:B------:R-:W-:Y:S02]  /*c910*/  FSEL R186, R186, -INF , !P2 ;  /* 0xff800000baba7808 */ /* 0x000fe40005000000 */
[-C--:B------:R-:W-:Y:S02]  /*c920*/  ISETP.GE.AND P1, PT, R2, R14.reuse, PT ;  /* 0x0000000e0200720c */ /* 0x080fe40003f26270 */
[-C--:B------:R-:W-:Y:S02]  /*c930*/  ISETP.GE.AND P6, PT, R0, R14.reuse, PT ;  /* 0x0000000e0000720c */ /* 0x080fe40003fc6270 */
[----:B------:R-:W-:Y:S01]  /*c940*/  ISETP.GE.AND P2, PT, R5, R17, PT ;  /* 0x000000110500720c */ /* 0x000fe20003f46270 */
[----:B------:R-:W-:Y:S01]  /*c950*/  FMUL.FTZ R5, R11, UR28 ;  /* 0x0000001c0b057c20 */ /* 0x000fe20008410000 */
[----:B------:R-:W-:Y:S02]  /*c960*/  FSEL R107, R107, -INF , !P0 ;  /* 0xff8000006b6b7808 */ /* 0x000fe40004000000 */
[----:B------:R-:W-:-:S02]  /*c970*/  ISETP.GE.AND P0, PT, R3, R14, PT ;  /* 0x0000000e0300720c */ /* 0x000fc40003f06270 */
[----:B------:R-:W-:Y:S01]  /*c980*/  FSEL R187, R24, -INF , !P1 ;  /* 0xff80000018bb7808 */ /* 0x000fe20004800000 */
[----:B------:R-:W5:Y:S01]  /*c990*/  MUFU.TANH R5, R5 ;  /* 0x0000000500057308 */ /* 0x000f620000002400 */
[----:B------:R-:W-:Y:S02]  /*c9a0*/  FSEL R188, R25, -INF , !P6 ;  /* 0xff80000019bc7808 */ /* 0x000fe40007000000 */
[----:B------:R-:W-:Y:S02]  /*c9b0*/  FSEL R106, R106, -INF , !P2 ;  /* 0xff8000006a6a7808 */ /* 0x000fe40005000000 */
[-C--:B------:R-:W-:Y:S02]  /*c9c0*/  ISETP.GE.AND P1, PT, R2, R15.reuse, PT ;  /* 0x0000000f0200720c */ /* 0x080fe40003f26270 */
[----:B------:R-:W-:Y:S02]  /*c9d0*/  ISETP.GE.AND P6, PT, R0, R15, PT ;  /* 0x0000000f0000720c */ /* 0x000fe40003fc6270 */
[----:B------:R-:W-:-:S02]  /*c9e0*/  ISETP.GE.AND P2, PT, R4, R14, PT ;  /* 0x0000000e0400720c */ /* 0x000fc40003f46270 */
[----:B------:R-:W-:Y:S02]  /*c9f0*/  FSEL R184, R12, -INF , !P0 ;  /* 0xff8000000cb87808 */ /* 0x000fe40004000000 */
[----:B------:R-:W-:Y:S02]  /*ca00*/  ISETP.GE.AND P0, PT, R3, R15, PT ;  /* 0x0000000f0300720c */ /* 0x000fe40003f06270 */
[----:B------:R-:W-:Y:S02]  /*ca10*/  FSEL R203, R26, -INF , !P1 ;  /* 0xff8000001acb7808 */ /* 0x000fe40004800000 */
[----:B------:R-:W-:Y:S02]  /*ca20*/  FSEL R204, R27, -INF , !P6 ;  /* 0xff8000001bcc7808 */ /* 0x000fe40007000000 */
[----:B------:R-:W-:Y:S02]  /*ca30*/  FSEL R14, R13, -INF , !P2 ;  /* 0xff8000000d0e7808 */ /* 0x000fe40005000000 */
[----:B------:R-:W-:-:S02]  /*ca40*/  ISETP.GE.AND P1, PT, R3, R16, PT ;  /* 0x000000100300720c */ /* 0x000fc40003f26270 */
[----:B------:R-:W-:Y:S01]  /*ca50*/  ISETP.GE.AND P6, PT, R3, R17, PT ;  /* 0x000000110300720c */ /* 0x000fe20003fc6270 */
[----:B------:R-:W-:Y:S01]  /*ca60*/  FMUL.FTZ R3, R35, UR28 ;  /* 0x0000001c23037c20 */ /* 0x000fe20008410000 */
[C---:B------:R-:W-:Y:S02]  /*ca70*/  ISETP.GE.AND P2, PT, R4.reuse, R15, PT ;  /* 0x0000000f0400720c */ /* 0x040fe40003f46270 */
[----:B------:R-:W-:Y:S02]  /*ca80*/  FSEL R202, R39, -INF , !P0 ;  /* 0xff80000027ca7808 */ /* 0x000fe40004000000 */
[----:B------:R-:W-:Y:S01]  /*ca90*/  ISETP.GE.AND P0, PT, R4, R17, PT ;  /* 0x000000110400720c */ /* 0x000fe20003f06270 */
[----:B------:R-:W-:Y:S01]  /*caa0*/  MUFU.TANH R3, R3 ;  /* 0x0000000300037308 */ /* 0x000fe20000002400 */
[----:B------:R-:W-:Y:S02]  /*cab0*/  FSEL R189, R38, -INF , !P2 ;  /* 0xff80000026bd7808 */ /* 0x000fe40005000000 */
[----:B------:R-:W-:-:S02]  /*cac0*/  ISETP.GE.AND P2, PT, R4, R16, PT ;  /* 0x000000100400720c */ /* 0x000fc40003f46270 */
[----:B-1----:R-:W-:Y:S02]  /*cad0*/  FSEL R197, R6, -INF , !P0 ;  /* 0xff80000006c57808 */ /* 0x002fe40004000000 */
[----:B------:R-:W-:Y:S01]  /*cae0*/  PLOP3.LUT P0, PT, PT, PT, UP0, 0x80, 0x0 ;  /* 0x000000000000781c */ /* 0x000fe20003f0f008 */
[----:B------:R-:W1:Y:S01]  /*caf0*/  MUFU.TANH R4, R34 ;  /* 0x0000002200047308 */ /* 0x000e620000002400 */
[----:B--2---:R-:W-:Y:S02]  /*cb00*/  FSEL R190, R8, -INF , !P2 ;  /* 0xff80000008be7808 */ /* 0x004fe40005000000 */
[----:B---3--:R-:W-:Y:S02]  /*cb10*/  FSEL R192, R9, -INF , !P1 ;  /* 0xff80000009c07808 */ /* 0x008fe40004800000 */
[-C--:B------:R-:W-:Y:S02]  /*cb20*/  ISETP.GE.AND P2, PT, R2, R16.reuse, PT ;  /* 0x000000100200720c */ /* 0x080fe40003f46270 */
[----:B------:R-:W-:-:S02]  /*cb30*/  ISETP.GE.AND P1, PT, R0, R16, PT ;  /* 0x000000100000720c */ /* 0x000fc40003f26270 */
[----:B----4-:R-:W-:Y:S02]  /*cb40*/  FSEL R194, R32, -INF , !P2 ;  /* 0xff80000020c27808 */ /* 0x010fe40005000000 */
[----:B-----5:R-:W-:Y:S02]  /*cb50*/  FSEL R196, R7, -INF , !P1 ;  /* 0xff80000007c47808 */ /* 0x020fe40004800000 */
[-C--:B------:R-:W-:Y:S02]  /*cb60*/  ISETP.GE.AND P2, PT, R2, R17.reuse, PT ;  /* 0x000000110200720c */ /* 0x080fe40003f46270 */
[----:B------:R-:W-:Y:S02]  /*cb70*/  ISETP.GE.AND P1, PT, R0, R17, PT ;  /* 0x000000110000720c */ /* 0x000fe40003f26270 */
[----:B------:R-:W-:Y:S02]  /*cb80*/  FSEL R199, R5, -INF , !P6 ;  /* 0xff80000005c77808 */ /* 0x000fe40007000000 */
[----:B-1----:R-:W-:-:S02]  /*cb90*/  FSEL R200, R4, -INF , !P2 ;  /* 0xff80000004c87808 */ /* 0x002fc40005000000 */
[----:B------:R-:W-:Y:S01]  /*cba0*/  FSEL R201, R3, -INF , !P1 ;  /* 0xff80000003c97808 */ /* 0x000fe20004800000 */
[----:B------:R-:W-:Y:S06]  /*cbb0*/  @!P0 BRA `(.L_x_629) ;  /* 0x0000000400148947 */ /* 0x000fec0003800000 */
        /* <DEDUP_REMOVED lines=24> */
[C---:B----4-:R-:W-:Y:S02]  /*cd40*/  @!P3 LEA R8, P1, R0.reuse, R8, 0x1 ;  /* 0x000000080008b211 */ /* 0x050fe400078208ff */
[C-C-:B------:R-:W-:Y:S02]  /*cd50*/  @!P5 LEA.HI.X R13, R0.reuse, R13, R2.reuse, 0x1, P6 ;  /* 0x0000000d000dd211 */ /* 0x140fe400030f0c02 */
[----:B------:R-:W-:-:S02]  /*cd60*/  @!P4 LEA.HI.X R11, R0, R11, R2, 0x1, P2 ;  /* 0x0000000b000bc211 */ /* 0x000fc400010f0c02 */
[C---:B------:R-:W-:Y:S01]  /*cd70*/  @!P3 LEA.HI.X R9, R0.reuse, R9, R2, 0x1, P1 ;  /* 0x000000090009b211 */ /* 0x040fe200008f0c02 */
[----:B------:R-:W-:Y:S01]  /*cd80*/  @!PT LDS RZ, [RZ] ;  /* 0x00000000fffff984 */ /* 0x000fe20000000800 */
[----:B------:R-:W-:Y:S01]  /*cd90*/  @!PT LDS RZ, [RZ] ;  /* 0x00000000fffff984 */ /* 0x000fe20000000800 */
[----:B------:R-:W-:Y:S01]  /*cda0*/  @!PT LDS RZ, [RZ] ;  /* 0x00000000fffff984 */ /* 0x000fe20000000800 */
[----:B------:R1:W-:Y:S01]  /*cdb0*/  @!P5 LDGSTS.E.BYPASS.LTC128B.128 [R230+0x6000], desc[UR22][R12.64] ;  /* 0x060000000ce6dfae */ /* 0x0003e2000b901d56 */
[----:B------:R-:W-:-:S03]  /*cdc0*/  IADD3 R0, P1, R0, UR13, RZ ;  /* 0x0000000d00007c10 */ /* 0x000fc6000ff3e0ff */
[----:B------:R1:W-:Y:S01]  /*cdd0*/  @P4 STS.128 [R230+0x7000], RZ ;  /* 0x007000ffe6004388 */ /* 0x0003e20000000c00 */
[----:B------:R-:W-:Y:S02]  /*cde0*/  @!P5 LEA R6, P2, R0, R6, 0x1 ;  /* 0x000000060006d211 */ /* 0x000fe400078408ff */
[----:B------:R-:W-:Y:S01]  /*cdf0*/  IADD3.X R2, R2, UR5, RZ, P1, !PT ;  /* 0x0000000502027c10 */ /* 0x000fe20008ffe4ff */
[----:B------:R-:W-:Y:S01]  /*ce00*/  @!PT LDS RZ, [RZ] ;  /* 0x00000000fffff984 */ /* 0x000fe20000000800 */
[----:B------:R-:W-:Y:S01]  /*ce10*/  @!PT LDS RZ, [RZ] ;  /* 0x00000000fffff984 */ /* 0x000fe20000000800 */
[----:B------:R-:W-:Y:S01]  /*ce20*/  @!PT LDS RZ, [RZ] ;  /* 0x00000000fffff984 */ /* 0x000fe20000000800 */
[----:B------:R1:W-:Y:S01]  /*ce30*/  @!P4 LDGSTS.E.BYPASS.LTC128B.128 [R230+0x7000], desc[UR22][R10.64+0x40] ;  /* 0x070000400ae6cfae */ /* 0x0003e2000b901d56 */
[C---:B------:R-:W-:Y:S02]  /*ce40*/  @!P4 LEA R4, P1, R0.reuse, R4, 0x1 ;  /* 0x000000040004c211 */ /* 0x040fe400078208ff */
[C-C-:B------:R-:W-:Y:S01]  /*ce50*/  @!P5 LEA.HI.X R7, R0.reuse, R7, R2.reuse, 0x1, P2 ;  /* 0x000000070007d211 */ /* 0x140fe200010f0c02 */
        /* <DEDUP_REMOVED lines=25> */
.L_x_631:
[----:B------:R-:W-:Y:S05]  /*cff0*/  BSYNC B0 ;  /* 0x0000000000007941 */ /* 0x000fea0003800000 */
.L_x_630:
[----:B------:R-:W0:Y:S02]  /*d000*/  LDGDEPBAR ;  /* 0x00000000000079af */ /* 0x000e240000000000 */
.L_x_629:
[----:B------:R-:W-:Y:S01]  /*d010*/  FMNMX.FTZ R104, R246, R56, !PT ;  /* 0x00000038f6687209 */ /* 0x000fe20007810000 */
[----:B-1----:R-:W3:Y:S03]  /*d020*/  LDL.LU R7, [R1+0x14] ;  /* 0x0000140001077983 */ /* 0x002ee60000300800 */
[----:B------:R-:W-:Y:S01]  /*d030*/  FMNMX.FTZ R104, R60, R104, !PT ;  /* 0x000000683c687209 */ /* 0x000fe20007810000 */
[----:B------:R-:W4:Y:S03]  /*d040*/  LDL.LU R24, [R1+0x10] ;  /* 0x0000100001187983 */ /* 0x000f260000300800 */
[----:B------:R-:W-:Y:S01]  /*d050*/  FMNMX.FTZ R104, R61, R104, !PT ;  /* 0x000000683d687209 */ /* 0x000fe20007810000 */
[----:B------:R-:W5:Y:S01]  /*d060*/  LDL.LU R11, [R1+0x1c] ;  /* 0x00001c00010b7983 */ /* 0x000f620000300800 */
[----:B------:R-:W-:Y:S01]  /*d070*/  FMNMX.FTZ R0, R245, R49, !PT ;  /* 0x00000031f5007209 */ /* 0x000fe20007810000 */
[----:B------:R-:W-:Y:S01]  /*d080*/  @UP0 UIADD3 UR19, UR19, -0x4, URZ ;  /* 0xfffffffc13130890 */ /* 0x000fe2000fffe03f */
[----:B------:R-:W-:Y:S01]  /*d090*/  FMNMX.FTZ R104, R57, R104, !PT ;  /* 0x0000006839687209 */ /* 0x000fe20007810000 */
[----:B------:R-:W-:Y:S01]  /*d0a0*/  LDSM.16.MT88.4 R20, [R226+0x9000] ;  /* 0x00900000e214783b */ /* 0x000fe20000004200 */
[----:B------:R-:W-:-:S02]  /*d0b0*/  FMNMX.FTZ R2, R51, R0, !PT ;  /* 0x0000000033027209 */ /* 0x000fc40007810000 */
[----:B------:R-:W-:Y:S01]  /*d0c0*/  FMNMX.FTZ R104, R19, R104, !PT ;  /* 0x0000006813687209 */ /* 0x000fe20007810000 */
        /* <DEDUP_REMOVED lines=26> */
[----:B--2---:R-:W1:Y:S01]  /*d270*/  SHFL.BFLY PT, R4, R104, 0x2, 0x1f ;  /* 0x0c401f0068047f89 */ /* 0x004e6200000e0000 */
        /* <DEDUP_REMOVED lines=16> */
[----:B------:R-:W-:-:S02]  /*d380*/  FMNMX.FTZ R2, R192, R2, !PT ;  /* 0x00000002c0027209 */ /* 0x000fc40007810000 */
[----:B------:R-:W-:Y:S02]  /*d390*/  FMNMX.FTZ R0, R105, R0, !PT ;  /* 0x0000000069007209 */ /* 0x000fe40007810000 */
[----:B------:R-:W-:Y:S02]  /*d3a0*/  FMNMX.FTZ R103, R195, R3, !PT ;  /* 0x00000003c3677209 */ /* 0x000fe40007810000 */
[----:B------:R-:W1:Y:S01]  /*d3b0*/  SHFL.BFLY PT, R3, R104, 0x1, 0x1f ;  /* 0x0c201f0068037f89 */ /* 0x000e6200000e0000 */
[----:B------:R-:W-:Y:S02]  /*d3c0*/  FMNMX.FTZ R102, R194, R2, !PT ;  /* 0x00000002c2667209 */ /* 0x000fe40007810000 */
[----:B------:R-:W-:Y:S02]  /*d3d0*/  FMNMX.FTZ R0, R106, R0, !PT ;  /* 0x000000006a007209 */ /* 0x000fe40007810000 */
[----:B------:R-:W-:Y:S02]  /*d3e0*/  FMNMX.FTZ R102, R196, R102, !PT ;  /* 0x00000066c4667209 */ /* 0x000fe40007810000 */
[----:B------:R-:W-:-:S02]  /*d3f0*/  FMNMX.FTZ R0, R107, R0, !PT ;  /* 0x000000006b007209 */ /* 0x000fc40007810000 */
[----:B------:R-:W-:Y:S01]  /*d400*/  FMNMX.FTZ R103, R198, R103, !PT ;  /* 0x00000067c6677209 */ /* 0x000fe20007810000 */
[----:B------:R-:W2:Y:S01]  /*d410*/  SHFL.BFLY PT, R5, R102, 0x2, 0x1f ;  /* 0x0c401f0066057f89 */ /* 0x000ea200000e0000 */
[----:B------:R-:W-:Y:S02]  /*d420*/  FMNMX.FTZ R0, R182, R0, !PT ;  /* 0x00000000b6007209 */ /* 0x000fe40007810000 */
[----:B------:R-:W-:Y:S02]  /*d430*/  FMNMX.FTZ R103, R189, R103, !PT ;  /* 0x00000067bd677209 */ /* 0x000fe40007810000 */
[----:B------:R-:W-:Y:S02]  /*d440*/  FMNMX.FTZ R0, R183, R0, !PT ;  /* 0x00000000b7007209 */ /* 0x000fe40007810000 */
[----:B------:R-:W-:Y:S02]  /*d450*/  FMNMX.FTZ R103, R202, R103, !PT ;  /* 0x00000067ca677209 */ /* 0x000fe40007810000 */
[----:B------:R-:W-:-:S02]  /*d460*/  FMNMX.FTZ R0, R197, R0, !PT ;  /* 0x00000000c5007209 */ /* 0x000fc40007810000 */
[----:B------:R-:W-:Y:S02]  /*d470*/  FMNMX.FTZ R103, R203, R103, !PT ;  /* 0x00000067cb677209 */ /* 0x000fe40007810000 */
[----:B------:R-:W-:Y:S02]  /*d480*/  FMNMX.FTZ R0, R199, R0, !PT ;  /* 0x00000000c7007209 */ /* 0x000fe40007810000 */
[----:B-1----:R-:W-:Y:S02]  /*d490*/  FMNMX.FTZ R104, R104, R3, !PT ;  /* 0x0000000368687209 */ /* 0x002fe40007810000 */
[----:B------:R-:W-:Y:S02]  /*d4a0*/  FMNMX.FTZ R0, R200, R0, !PT ;  /* 0x00000000c8007209 */ /* 0x000fe40007810000 */
[C---:B------:R-:W-:Y:S01]  /*d4b0*/  FSETP.NEU.FTZ.AND P4, PT, R104.reuse, -INF , PT ;  /* 0xff8000006800780b */ /* 0x040fe20003f9d000 */
[----:B------:R-:W-:Y:S01]  /*d4c0*/  FMUL.FTZ R2, R104, UR18 ;  /* 0x0000001268027c20 */ /* 0x000fe20008410000 */
[----:B------:R-:W-:-:S02]  /*d4d0*/  FMNMX.FTZ R0, R201, R0, !PT ;  /* 0x00000000c9007209 */ /* 0x000fc40007810000 */
[----:B------:R-:W-:Y:S02]  /*d4e0*/  FMNMX.FTZ R103, R204, R103, !PT ;  /* 0x00000067cc677209 */ /* 0x000fe40007810000 */
[----:B------:R-:W-:Y:S02]  /*d4f0*/  FSEL R2, R2, RZ, P4 ;  /* 0x000000ff02027208 */ /* 0x000fe40002000000 */
[----:B--2---:R-:W-:Y:S01]  /*d500*/  FMNMX.FTZ R102, R102, R5, !PT ;  /* 0x0000000566667209 */ /* 0x004fe20007810000 */
[----:B------:R-:W1:Y:S01]  /*d510*/  SHFL.BFLY PT, R4, R103, 0x2, 0x1f ;  /* 0x0c401f0067047f89 */ /* 0x000e6200000e0000 */
[----:B------:R-:W-:Y:S01]  /*d520*/  MOV R25, R252 ;  /* 0x000000fc00197202 */ /* 0x000fe20000000f00 */
[--C-:B------:R-:W-:Y:S01]  /*d530*/  FFMA.FTZ R3, R56, UR18, -R2.reuse ;  /* 0x0000001238037c23 */ /* 0x100fe20008010802 */
[--C-:B------:R-:W-:Y:S01]  /*d540*/  FFMA.FTZ R14, R14, UR18, -R2.reuse ;  /* 0x000000120e0e7c23 */ /* 0x100fe20008010802 */
[----:B------:R-:W2:Y:S01]  /*d550*/  SHFL.BFLY PT, R5, R0, 0x2, 0x1f ;  /* 0x0c401f0000057f89 */ /* 0x000ea200000e0000 */
[----:B------:R-:W-:Y:S01]  /*d560*/  MOV R58, R25 ;  /* 0x00000019003a7202 */ /* 0x000fe20000000f00 */
[----:B------:R1:W-:Y:S02]  /*d570*/  MUFU.EX2 R252, R3 ;  /* 0x0000000300fc7308 */ /* 0x0003e40000000800 */
[----:B------:R-:W2:Y:S01]  /*d580*/  SHFL.BFLY PT, R6, R102, 0x1, 0x1f ;  /* 0x0c201f0066067f89 */ /* 0x000ea200000e0000 */
[----:B-1----:R-:W-:Y:S01]  /*d590*/  FFMA.FTZ R3, R60, UR18, -R2 ;  /* 0x000000123c037c23 */ /* 0x002fe20008010802 */
[----:B------:R-:W-:-:S04]  /*d5a0*/  FMNMX.FTZ R103, R103, R4, !PT ;  /* 0x0000000467677209 */ /* 0x000fc80007810000 */
[----:B------:R1:W-:Y:S01]  /*d5b0*/  MUFU.EX2 R250, R3 ;  /* 0x0000000300fa7308 */ /* 0x0003e20000000800 */
[----:B--2---:R-:W-:Y:S01]  /*d5c0*/  FMNMX.FTZ R0, R0, R5, !PT ;  /* 0x0000000500007209 */ /* 0x004fe20007810000 */
[----:B------:R-:W2:Y:S01]  /*d5d0*/  SHFL.BFLY PT, R4, R103, 0x1, 0x1f ;  /* 0x0c201f0067047f89 */ /* 0x000ea200000e0000 */
[----:B------:R-:W-:-:S03]  /*d5e0*/  FMNMX.FTZ R102, R102, R6, !PT ;  /* 0x0000000666667209 */ /* 0x000fc60007810000 */
[----:B------:R-:W2:Y:S01]  /*d5f0*/  SHFL.BFLY PT, R101, R0, 0x1, 0x1f ;  /* 0x0c201f0000657f89 */ /* 0x000ea200000e0000 */
[----:B------:R-:W-:Y:S01]  /*d600*/  FSETP.NEU.FTZ.AND P2, PT, R102, -INF , PT ;  /* 0xff8000006600780b */ /* 0x000fe20003f5d000 */
[----:B-1----:R-:W-:-:S04]  /*d610*/  FFMA.FTZ R3, R61, UR18, -R2 ;  /* 0x000000123d037c23 */ /* 0x002fc80008010802 */
[----:B------:R1:W-:Y:S01]  /*d620*/  MUFU.EX2 R249, R3 ;  /* 0x0000000300f97308 */ /* 0x0003e20000000800 */
[----:B--2---:R-:W-:Y:S02]  /*d630*/  FMNMX.FTZ R103, R103, R4, !PT ;  /* 0x0000000467677209 */ /* 0x004fe40007810000 */
[----:B------:R-:W-:-:S03]  /*d640*/  FMNMX.FTZ R101, R0, R101, !PT ;  /* 0x0000006500657209 */ /* 0x000fc60007810000 */
[C---:B------:R-:W-:Y:S01]  /*d650*/  FMUL.FTZ R13, R103.reuse, UR18 ;  /* 0x00000012670d7c20 */ /* 0x040fe20008410000 */
[----:B------:R-:W-:Y:S02]  /*d660*/  FSETP.NEU.FTZ.AND P3, PT, R103, -INF , PT ;  /* 0xff8000006700780b */ /* 0x000fe40003f7d000 */
[C---:B------:R-:W-:Y:S01]  /*d670*/  FSETP.NEU.FTZ.AND P1, PT, R101.reuse, -INF , PT ;  /* 0xff8000006500780b */ /* 0x040fe20003f3d000 */
[----:B------:R-:W-:Y:S01]  /*d680*/  FMUL.FTZ R12, R101, UR18 ;  /* 0x00000012650c7c20 */ /* 0x000fe20008410000 */
[----:B------:R-:W-:Y:S01]  /*d690*/  FSEL R13, R13, RZ, P3 ;  /* 0x000000ff0d0d7208 */ /* 0x000fe20001800000 */
[----:B-1----:R-:W-:-:S03]  /*d6a0*/  FFMA.FTZ R3, R57, UR18, -R2 ;  /* 0x0000001239037c23 */ /* 0x002fc60008010802 */
[----:B------:R-:W-:Y:S01]  /*d6b0*/  FSEL R12, R12, RZ, P1 ;  /* 0x000000ff0c0c7208 */ /* 0x000fe20000800000 */
[----:B------:R-:W-:Y:S01]  /*d6c0*/  FFMA.FTZ R4, R49, UR18, -R13 ;  /* 0x0000001231047c23 */ /* 0x000fe2000801080d */
[----:B------:R1:W-:Y:S03]  /*d6d0*/  MUFU.EX2 R251, R3 ;  /* 0x0000000300fb7308 */ /* 0x0003e60000000800 */
[----:B------:R-:W-:-:S05]  /*d6e0*/  FFMA.FTZ R5, R44, UR18, -R12 ;  /* 0x000000122c057c23 */ /* 0x000fca000801080c */
[----:B------:R2:W-:Y:S08]  /*d6f0*/  MUFU.EX2 R247, R4 ;  /* 0x0000000400f77308 */ /* 0x0005f00000000800 */
[----:B------:R2:W-:Y:S01]  /*d700*/  MUFU.EX2 R238, R5 ;  /* 0x0000000500ee7308 */ /* 0x0005e20000000800 */
[----:B-1----:R-:W-:-:S07]  /*d710*/  FFMA.FTZ R3, R19, UR18, -R2 ;  /* 0x0000001213037c23 */ /* 0x002fce0008010802 */
[----:B------:R1:W-:Y:S01]  /*d720*/  MUFU.EX2 R10, R3 ;  /* 0x00000003000a7308 */ /* 0x0003e20000000800 */
[----:B--2---:R-:W-:-:S07]  /*d730*/  FFMA.FTZ R4, R51, UR18, -R13 ;  /* 0x0000001233047c23 */ /* 0x004fce000801080d */
[----:B------:R-:W-:Y:S01]  /*d740*/  MUFU.EX2 R248, R4 ;  /* 0x0000000400f87308 */ /* 0x000fe20000000800 */
[----:B------:R-:W-:Y:S01]  /*d750*/  FSEL R5, R104, RZ, P4 ;  /* 0x000000ff68057208 */ /* 0x000fe20002000000 */
[----:B-1----:R-:W-:-:S06]  /*d760*/  FFMA.FTZ R3, R36, UR18, -R2 ;  /* 0x0000001224037c23 */ /* 0x002fcc0008010802 */
[----:B------:R1:W-:Y:S02]  /*d770*/  MUFU.EX2 R26, R3 ;  /* 0x00000003001a7308 */ /* 0x0003e40000000800 */
[----:B-1----:R-:W-:-:S06]  /*d780*/  FFMA.FTZ R3, R37, UR18, -R2 ;  /* 0x0000001225037c23 */ /* 0x002fcc0008010802 */
[----:B------:R1:W-:Y:S02]  /*d790*/  MUFU.EX2 R9, R3 ;  /* 0x0000000300097308 */ /* 0x0003e40000000800 */
[----:B-1----:R-:W-:Y:S02]  /*d7a0*/  FFMA.FTZ R3, R18, UR18, -R2 ;  /* 0x0000001212037c23 */ /* 0x002fe40008010802 */
[----:B------:R-:W1:Y:S04]  /*d7b0*/  LDSM.16.MT88.4 R16, [R224+0x9000] ;  /* 0x00900000e010783b */ /* 0x000e680000004200 */
[----:B------:R2:W-:Y:S01]  /*d7c0*/  MUFU.EX2 R8, R3 ;  /* 0x0000000300087308 */ /* 0x0005e20000000800 */
[----:B---3--:R-:W-:Y:S02]  /*d7d0*/  MOV R39, R7 ;  /* 0x0000000700277202 */ /* 0x008fe40000000f00 */
[----:B----4-:R-:W-:Y:S01]  /*d7e0*/  MOV R38, R24 ;  /* 0x0000001800267202 */ /* 0x010fe20000000f00 */
[----:B--2---:R-:W-:-:S05]  /*d7f0*/  FMUL.FTZ R3, R102, UR18 ;  /* 0x0000001266037c20 */ /* 0x004fca0008410000 */
[----:B------:R-:W-:-:S05]  /*d800*/  FSEL R3, R3, RZ, P2 ;  /* 0x000000ff03037208 */ /* 0x000fca0001000000 */
[--C-:B------:R-:W-:Y:S01]  /*d810*/  FFMA.FTZ R0, R45, UR18, -R3.reuse ;  /* 0x000000122d007c23 */ /* 0x100fe20008010803 */
[----:B------:R-:W-:-:S03]  /*d820*/  FFMA.FTZ R4, R48, UR18, -R3 ;  /* 0x0000001230047c23 */ /* 0x000fc60008010803 */
[----:B------:R2:W-:Y:S08]  /*d830*/  MUFU.EX2 R240, R0 ;  /* 0x0000000000f07308 */ /* 0x0005f00000000800 */
[----:B------:R-:W-:Y:S01]  /*d840*/  MUFU.EX2 R241, R4 ;  /* 0x0000000400f17308 */ /* 0x000fe20000000800 */
[--C-:B--2---:R-:W-:Y:S02]  /*d850*/  FFMA.FTZ R0, R50, UR18, -R3.reuse ;  /* 0x0000001232007c23 */ /* 0x104fe40008010803 */
[----:B------:R-:W-:Y:S05]  /*d860*/  LDSM.16.MT88.4 R48, [R226+0xb000] ;  /* 0x00b00000e230783b */ /* 0x000fea0000004200 */
[----:B------:R2:W-:Y:S02]  /*d870*/  MUFU.EX2 R242, R0 ;  /* 0x0000000000f27308 */ /* 0x0005e40000000800 */
[----:B--2---:R-:W-:-:S06]  /*d880*/  FFMA.FTZ R0, R41, UR18, -R3 ;  /* 0x0000001229007c23 */ /* 0x004fcc0008010803 */
[----:B------:R2:W3:Y:S02]  /*d890*/  MUFU.EX2 R243, R0 ;  /* 0x0000000000f37308 */ /* 0x0004e40000000800 */
[----:B--2---:R-:W-:Y:S01]  /*d8a0*/  FFMA.FTZ R0, R40, UR18, -R12 ;  /* 0x0000001228007c23 */ /* 0x004fe2000801080c */
[----:B---3--:R-:W-:-:S05]  /*d8b0*/  F2FP.F16.F32.PACK_AB R6, R243, R242 ;  /* 0x000000f2f306723e */ /* 0x008fca00000000ff */
[----:B------:R2:W-:Y:S02]  /*d8c0*/  MUFU.EX2 R236, R0 ;  /* 0x0000000000ec7308 */ /* 0x0005e40000000800 */
[----:B--2---:R-:W-:-:S06]  /*d8d0*/  FFMA.FTZ R0, R43, UR18, -R12 ;  /* 0x000000122b007c23 */ /* 0x004fcc000801080c */
[----:B------:R2:W-:Y:S02]  /*d8e0*/  MUFU.EX2 R237, R0 ;  /* 0x0000000000ed7308 */ /* 0x0005e40000000800 */
[----:B--2---:R-:W-:Y:S02]  /*d8f0*/  FFMA.FTZ R0, R42, UR18, -R12 ;  /* 0x000000122a007c23 */ /* 0x004fe4000801080c */
[----:B------:R-:W-:Y:S04]  /*d900*/  LDSM.16.MT88.4 R40, [R226+0xb400] ;  /* 0x00b40000e228783b */ /* 0x000fe80000004200 */
[----:B------:R2:W3:Y:S02]  /*d910*/  MUFU.EX2 R239, R0 ;  /* 0x0000000000ef7308 */ /* 0x0004e40000000800 */
[----:B--2---:R-:W-:-:S02]  /*d920*/  FSEL R0, R102, RZ, P2 ;  /* 0x000000ff66007208 */ /* 0x004fc40001000000 */
[----:B---3--:R-:W-:-:S03]  /*d930*/  F2FP.F16.F32.PACK_AB R7, R238, R239 ;  /* 0x000000efee07723e */ /* 0x008fc600000000ff */
[----:B------:R-:W-:Y:S01]  /*d940*/  FADD.FTZ R4, R244, -R0 ;  /* 0x80000000f4047221 */ /* 0x000fe20000010000 */
[----:B------:R-:W-:Y:S02]  /*d950*/  FSEL R0, R101, RZ, P1 ;  /* 0x000000ff65007208 */ /* 0x000fe40000800000 */
[----:B------:R-:W-:Y:S01]  /*d960*/  MOV R244, R8 ;  /* 0x0000000800f47202 */ /* 0x000fe20000000f00 */
[----:B------:R-:W-:Y:S01]  /*d970*/  FMUL.FTZ R4, R4, UR18 ;  /* 0x0000001204047c20 */ /* 0x000fe20008410000 */
[----:B------:R-:W-:Y:S01]  /*d980*/  FADD.FTZ R8, R246, -R5 ;  /* 0x80000005f6087221 */ /* 0x000fe20000010000 */
[----:B------:R-:W-:Y:S01]  /*d990*/  FADD.FTZ R0, R231, -R0 ;  /* 0x80000000e7007221 */ /* 0x000fe20000010000 */
[----:B------:R-:W-:Y:S01]  /*d9a0*/  MOV R246, R9 ;  /* 0x0000000900f67202 */ /* 0x000fe20000000f00 */
[----:B------:R2:W3:Y:S01]  /*d9b0*/  MUFU.EX2 R44, R4 ;  /* 0x00000004002c7308 */ /* 0x0004e20000000800 */
[----:B------:R-:W-:Y:S01]  /*d9c0*/  F2FP.F16.F32.PACK_AB R5, R237, R236 ;  /* 0x000000eced05723e */ /* 0x000fe200000000ff */
[----:B------:R-:W-:-:S06]  /*d9d0*/  FMUL.FTZ R0, R0, UR18 ;  /* 0x0000001200007c20 */ /* 0x000fcc0008410000 */
[----:B------:R4:W5:Y:S01]  /*d9e0*/  MUFU.EX2 R15, R0 ;  /* 0x00000000000f7308 */ /* 0x0009620000000800 */
[----:B--2---:R-:W-:Y:S01]  /*d9f0*/  FSEL R4, R103, RZ, P3 ;  /* 0x000000ff67047208 */ /* 0x004fe20001800000 */
[-C--:B---3--:R-:W-:Y:S01]  /*da00*/  FMUL.FTZ R128, R128, R44.reuse ;  /* 0x0000002c80807220 */ /* 0x088fe20000410000 */
[-C--:B------:R-:W-:Y:S01]  /*da10*/  FMUL.FTZ R129, R129, R44.reuse ;  /* 0x0000002c81817220 */ /* 0x080fe20000410000 */
[-C--:B------:R-:W-:Y:S01]  /*da20*/  FMUL.FTZ R144, R144, R44.reuse ;  /* 0x0000002c90907220 */ /* 0x080fe20000410000 */
[----:B------:R-:W-:Y:S01]  /*da30*/  FMUL.FTZ R145, R145, R44 ;  /* 0x0000002c91917220 */ /* 0x000fe20000410000 */
[----:B------:R-:W-:Y:S01]  /*da40*/  FADD.FTZ R9, R245, -R4 ;  /* 0x80000004f5097221 */ /* 0x000fe20000010000 */
[----:B------:R-:W-:Y:S01]  /*da50*/  MOV R245, R26 ;  /* 0x0000001a00f57202 */ /* 0x000fe20000000f00 */
[-C--:B------:R-:W-:Y:S01]  /*da60*/  FMUL.FTZ R152, R152, R44.reuse ;  /* 0x0000002c98987220 */ /* 0x080fe20000410000 */
[--C-:B----4-:R-:W-:Y:S01]  /*da70*/  FFMA.FTZ R0, R63, UR18, -R13.reuse ;  /* 0x000000123f007c23 */ /* 0x110fe2000801080d */
[----:B------:R-:W2:Y:S01]  /*da80*/  LDSM.16.MT88.4 R24, [R224+0xa000] ;  /* 0x00a00000e018783b */ /* 0x000ea20000004200 */
[----:B------:R-:W-:Y:S01]  /*da90*/  F2FP.F16.F32.PACK_AB R4, R240, R241 ;  /* 0x000000f1f004723e */ /* 0x000fe200000000ff */
[-C--:B-----5:R-:W-:Y:S01]  /*daa0*/  FMUL.FTZ R130, R130, R15.reuse ;  /* 0x0000000f82827220 */ /* 0x0a0fe20000410000 */
        /* <DEDUP_REMOVED lines=17> */
[----:B---3--:R-:W-:Y:S01]  /*dbc0*/  FFMA.FTZ R0, R62, UR18, -R13 ;  /* 0x000000123e007c23 */ /* 0x008fe2000801080d */
        /* <DEDUP_REMOVED lines=20> */
[----:B---3--:R-:W-:Y:S01]  /*dd10*/  FFMA.FTZ R0, R46, UR18, -R3 ;  /* 0x000000122e007c23 */ /* 0x008fe20008010803 */
[-C--:B------:R-:W-:Y:S01]  /*dd20*/  FMUL.FTZ R79, R79, R15.reuse ;  /* 0x0000000f4f4f7220 */ /* 0x080fe20000410000 */
[-C--:B------:R-:W-:Y:S01]  /*dd30*/  FMUL.FTZ R88, R88, R44.reuse ;  /* 0x0000002c58587220 */ /* 0x080fe20000410000 */
[C---:B--2---:R-:W-:Y:S01]  /*dd40*/  HMMA.16816.F32 R144, R4.reuse, R24, R144 ;  /* 0x000000180490723c */ /* 0x044fe20000001890 */
[----:B------:R1:W-:Y:S01]  /*dd50*/  MUFU.EX2 R233, R0 ;  /* 0x0000000000e97308 */ /* 0x0003e20000000800 */
[-C--:B------:R-:W-:Y:S01]  /*dd60*/  FMUL.FTZ R89, R89, R44.reuse ;  /* 0x0000002c59597220 */ /* 0x080fe20000410000 */
[-C--:B------:R-:W-:Y:S01]  /*dd70*/  FMUL.FTZ R90, R90, R15.reuse ;  /* 0x0000000f5a5a7220 */ /* 0x080fe20000410000 */
[-C--:B------:R-:W-:Y:S01]  /*dd80*/  FMUL.FTZ R91, R91, R15.reuse ;  /* 0x0000000f5b5b7220 */ /* 0x080fe20000410000 */
[-C--:B------:R-:W-:Y:S01]  /*dd90*/  FMUL.FTZ R92, R92, R44.reuse ;  /* 0x0000002c5c5c7220 */ /* 0x080fe20000410000 */
[----:B------:R-:W-:Y:S01]  /*dda0*/  HMMA.16816.F32 R152, R4, R26, R152 ;  /* 0x0000001a0498723c */ /* 0x000fe20000001898 */
[----:B------:R-:W-:Y:S01]  /*ddb0*/  FMUL.FTZ R93, R93, R44 ;  /* 0x0000002c5d5d7220 */ /* 0x000fe20000410000 */
[-C--:B------:R-:W-:Y:S01]  /*ddc0*/  FMUL.FTZ R94, R94, R15.reuse ;  /* 0x0000000f5e5e7220 */ /* 0x080fe20000410000 */
[----:B------:R-:W-:-:S03]  /*ddd0*/  FMUL.FTZ R95, R95, R15 ;  /* 0x0000000f5f5f7220 */ /* 0x000fc60000410000 */
[----:B------:R-:W-:Y:S01]  /*dde0*/  HMMA.16816.F32 R136, R4, R22, R136 ;  /* 0x000000160488723c */ /* 0x000fe20000001888 */
[----:B-1----:R-:W-:Y:S01]  /*ddf0*/  FFMA.FTZ R0, R47, UR18, -R3 ;  /* 0x000000122f007c23 */ /* 0x002fe20008010803 */
[----:B------:R-:W-:-:S04]  /*de00*/  MOV R47, R58 ;  /* 0x0000003a002f7202 */ /* 0x000fc80000000f00 */
[C---:B------:R-:W-:Y:S01]  /*de10*/  HMMA.16816.F32 R160, R4.reuse, R28, R160 ;  /* 0x0000001c04a0723c */ /* 0x040fe200000018a0 */
[----:B------:R1:W-:Y:S05]  /*de20*/  MUFU.EX2 R232, R0 ;  /* 0x0000000000e87308 */ /* 0x0003ea0000000800 */
[C---:B------:R-:W-:Y:S06]  /*de30*/  HMMA.16816.F32 R56, R4.reuse, R20, R128 ;  /* 0x000000140438723c */ /* 0x040fec0000001880 */
[----:B------:R-:W-:Y:S01]  /*de40*/  HMMA.16816.F32 R168, R4, R30, R168 ;  /* 0x0000001e04a8723c */ /* 0x000fe200000018a8 */
[----:B------:R-:W-:-:S02]  /*de50*/  MOV R129, R11 ;  /* 0x0000000b00817202 */ /* 0x000fc40000000f00 */
[----:B------:R-:W-:Y:S02]  /*de60*/  MOV R128, R10 ;  /* 0x0000000a00807202 */ /* 0x000fe40000000f00 */
[----:B------:R-:W-:Y:S01]  /*de70*/  F2FP.F16.F32.PACK_AB R10, R251, R249 ;  /* 0x000000f9fb0a723e */ /* 0x000fe200000000ff */
[C---:B------:R-:W-:Y:S01]  /*de80*/  HMMA.16816.F32 R72, R4.reuse, R32, R72 ;  /* 0x000000200448723c */ /* 0x040fe20000001848 */
[----:B-1----:R-:W-:Y:S01]  /*de90*/  FMUL.FTZ R0, R8, UR18 ;  /* 0x0000001208007c20 */ /* 0x002fe20008410000 */
[----:B------:R-:W-:Y:S02]  /*dea0*/  F2FP.F16.F32.PACK_AB R8, R250, R252 ;  /* 0x000000fcfa08723e */ /* 0x000fe400000000ff */
[----:B----4-:R-:W-:Y:S01]  /*deb0*/  F2FP.F16.F32.PACK_AB R11, R234, R235 ;  /* 0x000000ebea0b723e */ /* 0x010fe200000000ff */
[----:B------:R1:W2:Y:S01]  /*dec0*/  MUFU.EX2 R46, R0 ;  /* 0x00000000002e7308 */ /* 0x0002a20000000800 */
[----:B------:R-:W-:Y:S01]  /*ded0*/  MOV R131, R39 ;  /* 0x0000002700837202 */ /* 0x000fe20000000f00 */
[----:B------:R-:W-:Y:S01]  /*dee0*/  HMMA.16816.F32 R76, R4, R34, R76 ;  /* 0x00000022044c723c */ /* 0x000fe2000000184c */
[----:B------:R-:W-:-:S02]  /*def0*/  MOV R130, R38 ;  /* 0x0000002600827202 */ /* 0x000fc40000000f00 */
[----:B------:R-:W-:Y:S03]  /*df00*/  LDSM.16.MT88.4 R36, [R224+0xb400] ;  /* 0x00b40000e024783b */ /* 0x000fe60000004200 */
        /* <DEDUP_REMOVED lines=44> */
[----:B-1----:R-:W-:Y:S01]  /*e1d0*/  FFMA.FTZ R0, R53, UR18, -R3 ;  /* 0x0000001235007c23 */ /* 0x002fe20008010803 */
[C---:B------:R-:W-:Y:S01]  /*e1e0*/  HMMA.16816.F32 R116, R8.reuse, R16, R116 ;  /* 0x000000100874723c */ /* 0x040fe20000001874 */
[-C--:B------:R-:W-:Y:S01]  /*e1f0*/  FMUL.FTZ R70, R70, R45.reuse ;  /* 0x0000002d46467220 */ /* 0x080fe20000410000 */
[-C--:B------:R-:W-:Y:S01]  /*e200*/  FMUL.FTZ R71, R71, R45.reuse ;  /* 0x0000002d47477220 */ /* 0x080fe20000410000 */
[----:B------:R1:W3:Y:S01]  /*e210*/  MUFU.EX2 R223, R0 ;  /* 0x0000000000df7308 */ /* 0x0002e20000000800 */
        /* <DEDUP_REMOVED lines=15> */
[----:B------:R-:W5:Y:S01]  /*e310*/  LDSM.16.MT88.4 R20, [R224+0xa400] ;  /* 0x00a40000e014783b */ /* 0x000f620000004200 */
[--C-:B-1----:R-:W-:Y:S01]  /*e320*/  FFMA.FTZ R0, R54, UR18, -R12.reuse ;  /* 0x0000001236007c23 */ /* 0x102fe2000801080c */
[----:B------:R-:W-:Y:S01]  /*e330*/  FMUL.FTZ R99, R99, R45 ;  /* 0x0000002d63637220 */ /* 0x000fe20000410000 */
[----:B------:R-:W-:Y:S01]  /*e340*/  F2FP.F16.F32.PACK_AB R4, R232, R233 ;  /* 0x000000e9e804723e */ /* 0x000fe200000000ff */
[----:B------:R-:W-:Y:S01]  /*e350*/  LDSM.16.MT88.4 R124, [R224+0x9c00] ;  /* 0x009c0000e07c783b */ /* 0x000fe20000004200 */
[----:B------:R1:W-:Y:S01]  /*e360*/  MUFU.EX2 R222, R0 ;  /* 0x0000000000de7308 */ /* 0x0003e20000000800 */
[C---:B------:R-:W-:Y:S01]  /*e370*/  HMMA.16816.F32 R164, R8.reuse, R28, R164 ;  /* 0x0000001c08a4723c */ /* 0x040fe200000018a4 */
[----:B---3--:R-:W-:Y:S01]  /*e380*/  F2FP.F16.F32.PACK_AB R6, R223, R231 ;  /* 0x000000e7df06723e */ /* 0x008fe200000000ff */
[----:B------:R-:W-:Y:S04]  /*e390*/  LDSM.16.MT88.4 R140, [R226+0x9c00] ;  /* 0x009c0000e28c783b */ /* 0x000fe80000004200 */
[C---:B------:R-:W-:Y:S01]  /*e3a0*/  HMMA.16816.F32 R172, R8.reuse, R30, R172 ;  /* 0x0000001e08ac723c */ /* 0x040fe200000018ac */
[----:B------:R-:W3:Y:S05]  /*e3b0*/  LDSM.16.MT88.4 R28, [R226+0xa400] ;  /* 0x00a40000e21c783b */ /* 0x000eea0000004200 */
[----:B------:R-:W-:Y:S01]  /*e3c0*/  HMMA.16816.F32 R68, R8, R32, R68 ;  /* 0x000000200844723c */ /* 0x000fe20000001844 */
[----:B-1----:R-:W-:-:S05]  /*e3d0*/  FFMA.FTZ R0, R55, UR18, -R12 ;  /* 0x0000001237007c23 */ /* 0x002fca000801080c */
[C---:B------:R-:W-:Y:S01]  /*e3e0*/  HMMA.16816.F32 R80, R8.reuse, R34, R80 ;  /* 0x000000220850723c */ /* 0x040fe20000001850 */
[----:B------:R-:W-:Y:S01]  /*e3f0*/  LDSM.16.MT88.4 R32, [R226+0x9800] ;  /* 0x00980000e220783b */ /* 0x000fe20000004200 */
[----:B------:R1:W2:Y:S04]  /*e400*/  MUFU.EX2 R221, R0 ;  /* 0x0000000000dd7308 */ /* 0x0002a80000000800 */
        /* <DEDUP_REMOVED lines=41> */
[----:B------:R-:W-:Y:S05]  /*e6a0*/  LDSM.16.MT88.4 R16, [R224+0xb800] ;  /* 0x00b80000e010783b */ /* 0x000fea0000004200 */
[C---:B------:R-:W-:Y:S06]  /*e6b0*/  HMMA.16816.F32 R148, R8.reuse, R20, R148 ;  /* 0x000000140894723c */ /* 0x040fec0000001894 */
[----:B------:R-:W-:Y:S01]  /*e6c0*/  HMMA.16816.F32 R156, R8, R22, R156 ;  /* 0x00000016089c723c */ /* 0x000fe2000000189c */
[----:B------:R-:W-:Y:S01]  /*e6d0*/  LDSM.16.MT88.4 R20, [R226+0xb800] ;  /* 0x00b80000e214783b */ /* 0x000fe20000004200 */
[----:B-1----:R-:W-:-:S04]  /*e6e0*/  FFMA.FTZ R0, R177, UR18, -R3 ;  /* 0x00000012b1007c23 */ /* 0x002fc80008010803 */
[C---:B------:R-:W-:Y:S01]  /*e6f0*/  HMMA.16816.F32 R164, R8.reuse, R28, R164 ;  /* 0x0000001c08a4723c */ /* 0x040fe200000018a4 */
[----:B------:R1:W-:Y:S05]  /*e700*/  MUFU.EX2 R212, R0 ;  /* 0x0000000000d47308 */ /* 0x0003ea0000000800 */
[C---:B------:R-:W-:Y:S01]  /*e710*/  HMMA.16816.F32 R172, R8.reuse, R30, R172 ;  /* 0x0000001e08ac723c */ /* 0x040fe200000018ac */
[----:B------:R-:W4:Y:S05]  /*e720*/  LDSM.16.MT88.4 R28, [R224+0xa800] ;  /* 0x00a80000e01c783b */ /* 0x000f2a0000004200 */
[C---:B------:R-:W-:Y:S06]  /*e730*/  HMMA.16816.F32 R68, R8.reuse, R36, R68 ;  /* 0x000000240844723c */ /* 0x040fec0000001844 */
[C---:B------:R-:W-:Y:S01]  /*e740*/  HMMA.16816.F32 R92, R8.reuse, R38, R80 ;  /* 0x00000026085c723c */ /* 0x040fe20000001850 */
[--C-:B-1----:R-:W-:Y:S01]  /*e750*/  FFMA.FTZ R0, R179, UR18, -R3.reuse ;  /* 0x00000012b3007c23 */ /* 0x102fe20008010803 */
[----:B------:R-:W1:Y:S03]  /*e760*/  LDSM.16.MT88.4 R36, [R226+0xa800] ;  /* 0x00a80000e224783b */ /* 0x000e660000004200 */
[----:B------:R5:W2:Y:S01]  /*e770*/  MUFU.EX2 R211, R0 ;  /* 0x0000000000d37308 */ /* 0x000aa20000000800 */
[C---:B------:R-:W-:Y:S01]  /*e780*/  HMMA.16816.F32 R84, R8.reuse, R40, R84 ;  /* 0x000000280854723c */ /* 0x040fe20000001854 */
[----:B------:R-:W-:Y:S05]  /*e790*/  LDSM.16.MT88.4 R80, [R224+0xbc00] ;  /* 0x00bc0000e050783b */ /* 0x000fea0000004200 */
[----:B------:R-:W-:Y:S07]  /*e7a0*/  HMMA.16816.F32 R96, R8, R42, R96 ;  /* 0x0000002a0860723c */ /* 0x000fee0000001860 */
[----:B---3--:R-:W-:Y:S01]  /*e7b0*/  F2FP.F16.F32.PACK_AB R8, R213, R214 ;  /* 0x000000d6d508723e */ /* 0x008fe200000000ff */
[----:B-----5:R-:W-:Y:S01]  /*e7c0*/  FFMA.FTZ R0, R180, UR18, -R3 ;  /* 0x00000012b4007c23 */ /* 0x020fe20008010803 */
[----:B--2---:R-:W-:-:S03]  /*e7d0*/  F2FP.F16.F32.PACK_AB R4, R211, R212 ;  /* 0x000000d4d304723e */ /* 0x004fc600000000ff */
[----:B------:R2:W-:Y:S02]  /*e7e0*/  MUFU.EX2 R210, R0 ;  /* 0x0000000000d27308 */ /* 0x0005e40000000800 */
[----:B--2---:R-:W-:-:S06]  /*e7f0*/  FFMA.FTZ R0, R181, UR18, -R3 ;  /* 0x00000012b5007c23 */ /* 0x004fcc0008010803 */
        /* <DEDUP_REMOVED lines=9> */
[----:B--2---:R-:W-:-:S06]  /*e890*/  FFMA.FTZ R0, R183, UR18, -R12 ;  /* 0x00000012b7007c23 */ /* 0x004fcc000801080c */
[----:B------:R-:W-:Y:S08]  /*e8a0*/  MUFU.EX2 R183, R14 ;  /* 0x0000000e00b77308 */ /* 0x000ff00000000800 */
        /* <DEDUP_REMOVED lines=10> */
[C---:B----4-:R-:W-:Y:S06]  /*e950*/  HMMA.16816.F32 R144, R4.reuse, R28, R144 ;  /* 0x0000001c0490723c */ /* 0x050fec0000001890 */
[----:B------:R-:W-:Y:S01]  /*e960*/  HMMA.16816.F32 R152, R4, R30, R152 ;  /* 0x0000001e0498723c */ /* 0x000fe20000001898 */
[----:B--2---:R-:W-:Y:S01]  /*e970*/  FFMA.FTZ R0, R184, UR18, -R2 ;  /* 0x00000012b8007c23 */ /* 0x004fe20008010802 */
[----:B---3--:R-:W-:-:S04]  /*e980*/  F2FP.F16.F32.PACK_AB R10, R185, R186 ;  /* 0x000000bab90a723e */ /* 0x008fc800000000ff */
[C---:B-1----:R-:W-:Y:S01]  /*e990*/  HMMA.16816.F32 R160, R4.reuse, R36, R160 ;  /* 0x0000002404a0723c */ /* 0x042fe200000018a0 */
[----:B------:R-:W-:Y:S01]  /*e9a0*/  MOV R184, R128 ;  /* 0x0000008000b87202 */ /* 0x000fe20000000f00 */
[----:B------:R1:W-:Y:S04]  /*e9b0*/  MUFU.EX2 R182, R0 ;  /* 0x0000000000b67308 */ /* 0x0003e80000000800 */
[C---:B------:R-:W-:Y:S06]  /*e9c0*/  HMMA.16816.F32 R168, R4.reuse, R38, R168 ;  /* 0x0000002604a8723c */ /* 0x040fec00000018a8 */
[C---:B------:R-:W-:Y:S06]  /*e9d0*/  HMMA.16816.F32 R72, R4.reuse, R16, R72 ;  /* 0x000000100448723c */ /* 0x040fec0000001848 */
[----:B------:R-:W-:Y:S01]  /*e9e0*/  HMMA.16816.F32 R76, R4, R18, R76 ;  /* 0x00000012044c723c */ /* 0x000fe2000000184c */
[----:B-1----:R-:W-:Y:S01]  /*e9f0*/  FFMA.FTZ R0, R187, UR18, -R2 ;  /* 0x00000012bb007c23 */ /* 0x002fe20008010802 */
        /* <DEDUP_REMOVED lines=160> */
.L_x_625:
[----:B------:R-:W-:-:S12]  /*f400*/  UIADD3 UR19, UR24, -0x1, URZ ;  /* 0xffffffff18137890 */ /* 0x000fd8000fffe03f */
.L_x_632:
        /* <DEDUP_REMOVED lines=15> */
[----:B------:R-:W-:Y:S01]  /*f500*/  ULDC UR9, c[0x0][0x2d0] ;  /* 0x0000b40000097ab9 */ /* 0x000fe20000000800 */
[----:B------:R-:W-:Y:S01]  /*f510*/  ULDC UR8, c[0x0][0x39c] ;  /* 0x0000e70000087ab9 */ /* 0x000fe20000000800 */
[----:B------:R-:W-:Y:S01]  /*f520*/  ULDC UR4, c[0x0][0x2ec] ;  /* 0x0000bb0000047ab9 */ /* 0x000fe20000000800 */
[----:B------:R-:W-:-:S07]  /*f530*/  ULDC.64 UR6, c[0x0][0x248] ;  /* 0x0000920000067ab9 */ /* 0x000fce0000000a00 */
[----:B------:R-:W1:Y:S08]  /*f540*/  @!P4 LDC.64 R2, c[0x0][0x220] ;  /* 0x00008800ff02cb82 */ /* 0x000e700000000a00 */
[----:B------:R-:W2:Y:S01]  /*f550*/  @!P4 LDC.64 R4, c[0x0][0x220] ;  /* 0x00008800ff04cb82 */ /* 0x000ea20000000a00 */
[----:B-1----:R1:W-:Y:S04]  /*f560*/  @!P4 STL.64 [R1+0x30], R2 ;  /* 0x000030020100c387 */ /* 0x0023e80000100a00 */
[----:B--2---:R2:W-:Y:S04]  /*f570*/  @!P4 STL.64 [R1+0x28], R4 ;  /* 0x000028040100c387 */ /* 0x0045e80000100a00 */
[----:B------:R-:W3:Y:S01]  /*f580*/  LDL.LU.64 R6, [R1] ;  /* 0x0000000001067983 */ /* 0x000ee20000300a00 */
[----:B-1----:R-:W-:-:S03]  /*f590*/  MOV R3, R104 ;  /* 0x0000006800037202 */ /* 0x002fc60000000f00 */
[----:B--2---:R-:W3:Y:S02]  /*f5a0*/  LDL.LU.64 R4, [R1+0x8] ;  /* 0x0000080001047983 */ /* 0x004ee40000300a00 */
[----:B---3--:R-:W-:-:S05]  /*f5b0*/  IMAD.MOV.U32 R5, RZ, RZ, R7 ;  /* 0x000000ffff057224 */ /* 0x008fca00078e0007 */
[----:B------:R1:W-:Y:S01]  /*f5c0*/  STL.64 [R1+0x20], R4 ;  /* 0x0000200401007387 */ /* 0x0003e20000100a00 */
[----:B------:R-:W-:Y:S05]  /*f5d0*/  BRA `(.L_x_634) ;  /* 0x00000004000c7947 */ /* 0x000fea0003800000 */
.L_x_636:
[----:B------:R-:W2:Y:S01]  /*f5e0*/  LDL.64 R248, [R1+0x40] ;  /* 0x0000400001f87983 */ /* 0x000ea20000100a00 */
[----:B------:R-:W1:Y:S01]  /*f5f0*/  @!P4 LDC.64 R6, c[0x0][0x218] ;  /* 0x00008600ff06cb82 */ /* 0x000e620000000a00 */
[----:B------:R-:W-:Y:S02]  /*f600*/  UIADD3 UR11, UR19, -0x1, URZ ;  /* 0xffffffff130b7890 */ /* 0x000fe4000fffe03f */
[----:B------:R-:W5:Y:S02]  /*f610*/  LDL.64 R102, [R1+0x38] ;  /* 0x0000380001667983 */ /* 0x000f640000100a00 */
[----:B------:R-:W-:Y:S02]  /*f620*/  USHF.R.S32.HI UR10, URZ, 0x1f, UR11 ;  /* 0x0000001f3f0a7899 */ /* 0x000fe4000801140b */
[----:B------:R1:W-:Y:S01]  /*f630*/  @P4 STS [R230+0x6000], RZ ;  /* 0x006000ffe6004388 */ /* 0x0003e20000000800 */
[----:B------:R-:W3:Y:S01]  /*f640*/  @!P3 LDC.64 R14, c[0x0][0x218] ;  /* 0x00008600ff0ebb82 */ /* 0x000ee20000000a00 */
        /* <DEDUP_REMOVED lines=14> */
[----:B-----5:R-:W-:Y:S02]  /*f730*/  LEA.HI.X R4, R2, R103, R4, 0x6, P0 ;  /* 0x0000006702047211 */ /* 0x020fe400000f3404 */
[C---:B-1----:R-:W-:Y:S02]  /*f740*/  @!P4 LEA R6, P0, R0.reuse, R6, 0x1 ;  /* 0x000000060006c211 */ /* 0x042fe400078008ff */
        /* <DEDUP_REMOVED lines=12> */
[----:B------:R-:W-:Y:S01]  /*f810*/  @!P3 LEA R8, P1, R2, R8, 0x1 ;  /* 0x000000080208b211 */ /* 0x000fe200078208ff */
        /* <DEDUP_REMOVED lines=31> */
.L_x_634:
[----:B--2---:R-:W2:Y:S01]  /*fa10*/  LDL.64 R20, [R1+0x20] ;  /* 0x0000200001147983 */ /* 0x004ea20000100a00 */
[----:B------:R-:W-:Y:S04]  /*fa20*/  DEPBAR.LE SB0, 0x0 ;  /* 0x000080000000791a */ /* 0x000fe80000000000 */
[----:B------:R-:W-:Y:S01]  /*fa30*/  ISETP.GE.AND P3, PT, R233, UR9, PT ;  /* 0x00000009e9007c0c */ /* 0x000fe2000bf66270 */
[----:B------:R-:W3:Y:S01]  /*fa40*/  LDL R6, [R1+0x30] ;  /* 0x0000300001067983 */ /* 0x000ee20000100800 */
[----:B------:R-:W-:Y:S01]  /*fa50*/  USHF.R.S32.HI UR11, URZ, 0x1f, UR19 ;  /* 0x0000001f3f0b7899 */ /* 0x000fe20008011413 */
[----:B-1----:R-:W-:Y:S01]  /*fa60*/  IMAD.U32 R4, RZ, RZ, UR19 ;  /* 0x00000013ff047e24 */ /* 0x002fe2000f8e00ff */
[----:B------:R-:W-:Y:S01]  /*fa70*/  UIMAD UR10, UR21, UR19, URZ ;  /* 0x00000013150a72a4 */ /* 0x000fe2000f8e023f */
[----:B------:R-:W4:Y:S01]  /*fa80*/  LDL R0, [R1+0x34] ;  /* 0x0000340001007983 */ /* 0x000f220000100800 */
[----:B------:R-:W-:Y:S02]  /*fa90*/  BAR.SYNC.DEFER_BLOCKING 0x0 ;  /* 0x0000000000007b1d */ /* 0x000fe40000010000 */
[----:B------:R-:W-:Y:S01]  /*faa0*/  UIMAD UR10, UR11, UR27, UR10 ;  /* 0x0000001b0b0a72a4 */ /* 0x000fe2000f8e020a */
[----:B------:R-:W-:Y:S03]  /*fab0*/  ISETP.GE.AND P2, PT, R234, UR9, PT ;  /* 0x00000009ea007c0c */ /* 0x000fe6000bf46270 */
[----:B------:R-:W-:Y:S02]  /*fac0*/  @P4 STS.64 [R230+0x9008], RZ ;  /* 0x009008ffe6004388 */ /* 0x000fe40000000a00 */
[----:B------:R-:W1:Y:S04]  /*fad0*/  @!P3 LDC.64 R12, c[0x0][0x220] ;  /* 0x00008800ff0cbb82 */ /* 0x000e680000000a00 */
[----:B------:R-:W5:Y:S04]  /*fae0*/  LDL R8, [R1+0x28] ;  /* 0x0000280001087983 */ /* 0x000f680000100800 */
[----:B------:R-:W4:Y:S01]  /*faf0*/  @!P2 LDC.64 R10, c[0x0][0x220] ;  /* 0x00008800ff0aab82 */ /* 0x000f220000000a00 */
[----:B------:R-:W5:Y:S07]  /*fb00*/  LDL R18, [R1+0x2c] ;  /* 0x00002c0001127983 */ /* 0x000f6e0000100800 */
[----:B------:R-:W4:Y:S01]  /*fb10*/  @!P3 LDC.64 R14, c[0x0][0x220] ;  /* 0x00008800ff0ebb82 */ /* 0x000f220000000a00 */
[----:B------:R-:W-:Y:S04]  /*fb20*/  @P4 STS [R230+0x9000], RZ ;  /* 0x009000ffe6004388 */ /* 0x000fe80000000800 */
[----:B------:R-:W-:Y:S03]  /*fb30*/  @P4 STS [R230+0x9004], RZ ;  /* 0x009004ffe6004388 */ /* 0x000fe60000000800 */
[----:B------:R-:W4:Y:S01]  /*fb40*/  @!P2 LDC.64 R16, c[0x0][0x220] ;  /* 0x00008800ff10ab82 */ /* 0x000f220000000a00 */
[----:B--2---:R-:W-:Y:S04]  /*fb50*/  IMAD.WIDE.U32 R4, R4, UR27, R20 ;  /* 0x0000001b04047c25 */ /* 0x004fe8000f8e0014 */
[----:B------:R-:W-:Y:S01]  /*fb60*/  VIADD R2, R5, UR10 ;  /* 0x0000000a05027c36 */ /* 0x000fe20008000000 */
[C---:B-1----:R-:W-:Y:S02]  /*fb70*/  @!P3 LEA R12, P1, R4.reuse, R12, 0x1 ;  /* 0x0000000c040cb211 */ /* 0x042fe400078208ff */
[C---:B---3--:R-:W-:Y:S02]  /*fb80*/  @!P4 LEA R6, P0, R4.reuse, R6, 0x1 ;  /* 0x000000060406c211 */ /* 0x048fe400078008ff */
[C-C-:B------:R-:W-:Y:S02]  /*fb90*/  @!P3 LEA.HI.X R13, R4.reuse, R13, R2.reuse, 0x1, P1 ;  /* 0x0000000d040db211 */ /* 0x140fe400008f0c02 */
[C-C-:B----4-:R-:W-:Y:S02]  /*fba0*/  @!P4 LEA.HI.X R7, R4.reuse, R0, R2.reuse, 0x1, P0 ;  /* 0x000000000407c211 */ /* 0x150fe400000f0c02 */
[C---:B------:R-:W-:Y:S02]  /*fbb0*/  @!P2 LEA R10, P0, R4.reuse, R10, 0x1 ;  /* 0x0000000a040aa211 */ /* 0x040fe400078008ff */
[C---:B------:R-:W-:Y:S01]  /*fbc0*/  IADD3 R0, P5, R4.reuse, UR20, RZ ;  /* 0x0000001404007c10 */ /* 0x040fe2000ffbe0ff */
[----:B------:R-:W-:Y:S01]  /*fbd0*/  @!PT LDS RZ, [RZ] ;  /* 0x00000000fffff984 */ /* 0x000fe20000000800 */
[----:B------:R-:W-:Y:S01]  /*fbe0*/  @!PT LDS RZ, [RZ] ;  /* 0x00000000fffff984 */ /* 0x000fe20000000800 */
[----:B------:R-:W-:Y:S01]  /*fbf0*/  @!PT LDS RZ, [RZ] ;  /* 0x00000000fffff984 */ /* 0x000fe20000000800 */
[----:B------:R1:W-:Y:S01]  /*fc00*/  @!P4 LDGSTS.E.BYPASS.LTC128B.128 [R230+0x9000], desc[UR22][R6.64] ;  /* 0x0900000006e6cfae */ /* 0x0003e2000b901d56 */
[----:B------:R-:W-:Y:S02]  /*fc10*/  @!P2 LEA.HI.X R11, R4, R11, R2, 0x1, P0 ;  /* 0x0000000b040ba211 */ /* 0x000fe400000f0c02 */
[----:B------:R-:W-:Y:S02]  /*fc20*/  IADD3.X R2, R2, UR12, RZ, P5, !PT ;  /* 0x0000000c02027c10 */ /* 0x000fe4000affe4ff */
[C---:B------:R-:W-:Y:S03]  /*fc30*/  @!P2 LEA R4, P0, R0.reuse, R16, 0x1 ;  /* 0x000000100004a211 */ /* 0x040fe600078008ff */
[----:B------:R-:W-:Y:S01]  /*fc40*/  @P3 STS.128 [R230+0xa000], RZ ;  /* 0x00a000ffe6003388 */ /* 0x000fe20000000c00 */
[C-C-:B------:R-:W-:Y:S07]  /*fc50*/  @!P2 LEA.HI.X R5, R0.reuse, R17, R2.reuse, 0x1, P0 ;  /* 0x000000110005a211 */ /* 0x140fee00000f0c02 */
[----:B------:R-:W-:Y:S01]  /*fc60*/  @!PT LDS RZ, [RZ] ;  /* 0x00000000fffff984 */ /* 0x000fe20000000800 */
[----:B------:R-:W-:Y:S01]  /*fc70*/  @!PT LDS RZ, [RZ] ;  /* 0x00000000fffff984 */ /* 0x000fe20000000800 */
[----:B------:R-:W-:Y:S01]  /*fc80*/  @!PT LDS RZ, [RZ] ;  /* 0x00000000fffff984 */ /* 0x000fe20000000800 */
[----:B------:R-:W-:Y:S08]  /*fc90*/  @!P3 LDGSTS.E.BYPASS.LTC128B.128 [R230+0xa000], desc[UR22][R12.64+0x40] ;  /* 0x0a0000400ce6bfae */ /* 0x000ff0000b901d56 */
[----:B------:R-:W-:Y:S01]  /*fca0*/  @P2 STS.128 [R230+0xb000], RZ ;  /* 0x00b000ffe6002388 */ /* 0x000fe20000000c00 */
[C---:B-1----:R-:W-:Y:S02]  /*fcb0*/  @!P3 LEA R6, P1, R0.reuse, R14, 0x1 ;  /* 0x0000000e0006b211 */ /* 0x042fe400078208ff */
[C---:B-----5:R-:W-:Y:S02]  /*fcc0*/  @!P4 LEA R8, P5, R0.reuse, R8, 0x1 ;  /* 0x000000080008c211 */ /* 0x060fe400078a08ff */
[C-C-:B------:R-:W-:Y:S03]  /*fcd0*/  @!P3 LEA.HI.X R7, R0.reuse, R15, R2.reuse, 0x1, P1 ;  /* 0x0000000f0007b211 */ /* 0x140fe600008f0c02 */
[----:B------:R-:W-:Y:S01]  /*fce0*/  @!PT LDS RZ, [RZ] ;  /* 0x00000000fffff984 */ /* 0x000fe20000000800 */
[----:B------:R-:W-:Y:S01]  /*fcf0*/  @!PT LDS RZ, [RZ] ;  /* 0x00000000fffff984 */ /* 0x000fe20000000800 */
[----:B------:R-:W-:Y:S01]  /*fd00*/  @!PT LDS RZ, [RZ] ;  /* 0x00000000fffff984 */ /* 0x000fe20000000800 */
[----:B------:R-:W-:Y:S01]  /*fd10*/  @!P2 LDGSTS.E.BYPASS.LTC128B.128 [R230+0xb000], desc[UR22][R10.64+0x80] ;  /* 0x0b0000800ae6afae */ /* 0x000fe2000b901d56 */
[----:B------:R-:W-:Y:S02]  /*fd20*/  @!P4 LEA.HI.X R9, R0, R18, R2, 0x1, P5 ;  /* 0x000000120009c211 */ /* 0x000fe400028f0c02 */
[----:B------:R-:W-:Y:S05]  /*fd30*/  ISETP.LT.AND P5, PT, RZ, UR19, PT ;  /* 0x00000013ff007c0c */ /* 0x000fea000bfa1270 */
[----:B------:R-:W-:Y:S08]  /*fd40*/  @P4 STS.128 [R230+0x9800], RZ ;  /* 0x009800ffe6004388 */ /* 0x000ff00000000c00 */
[----:B------:R-:W-:Y:S01]  /*fd50*/  @!PT LDS RZ, [RZ] ;  /* 0x00000000fffff984 */ /* 0x000fe20000000800 */
[----:B------:R-:W-:Y:S01]  /*fd60*/  @!PT LDS RZ, [RZ] ;  /* 0x00000000fffff984 */ /* 0x000fe20000000800 */
[----:B------:R-:W-:Y:S01]  /*fd70*/  @!PT LDS RZ, [RZ] ;  /* 0x00000000fffff984 */ /* 0x000fe20000000800 */
[----:B------:R-:W-:Y:S08]  /*fd80*/  @!P4 LDGSTS.E.BYPASS.LTC128B.128 [R230+0x9800], desc[UR22][R8.64] ;  /* 0x0980000008e6cfae */ /* 0x000ff0000b901d56 */
        /* <DEDUP_REMOVED lines=9> */
[----:B------:R1:W-:Y:S08]  /*fe20*/  @!P2 LDGSTS.E.BYPASS.LTC128B.128 [R230+0xb800], desc[UR22][R4.64+0x80] ;  /* 0x0b80008004e6afae */ /* 0x0003f0000b901d56 */
        /* <DEDUP_REMOVED lines=131> */
[----:B------:R-:W-:Y:S01]  /*10660*/  FMUL.FTZ R15, R15, UR8 ;  /* 0x000000080f0f7c20 */ /* 0x000fe20008410000 */
[----:B------:R-:W-:Y:S01]  /*10670*/  FMUL.FTZ R16, R16, UR8 ;  /* 0x0000000810107c20 */ /* 0x000fe20008410000 */
[----:B------:R-:W-:Y:S04]  /*10680*/  FMUL.FTZ R18, R18, UR8 ;  /* 0x0000000812127c20 */ /* 0x000fe80008410000 */
[----:B------:R2:W-:Y:S01]  /*10690*/  MUFU.TANH R188, R5 ;  /* 0x0000000500bc7308 */ /* 0x0005e20000002400 */
[----:B------:R-:W-:Y:S01]  /*106a0*/  FMUL.FTZ R17, R17, UR8 ;  /* 0x0000000811117c20 */ /* 0x000fe20008410000 */
[----:B------:R-:W-:Y:S08]  /*106b0*/  FMUL.FTZ R19, R19, UR8 ;  /* 0x0000000813137c20 */ /* 0x000ff00008410000 */
[----:B------:R-:W3:Y:S01]  /*106c0*/  MUFU.TANH R182, R8 ;  /* 0x0000000800b67308 */ /* 0x000ee20000002400 */
[----:B-1----:R-:W-:Y:S09]  /*106d0*/  FMNMX.FTZ R2, R181, R100, !PT ;  /* 0x00000064b5027209 */ /* 0x002ff20007810000 */
[----:B------:R-:W1:Y:S01]  /*106e0*/  MUFU.TANH R183, R10 ;  /* 0x0000000a00b77308 */ /* 0x000e620000002400 */
[----:B--2---:R-:W2:Y:S09]  /*106f0*/  LDSM.16.M88.4 R4, [R227+0x8400] ;  /* 0x00840000e304783b */ /* 0x004eb20000000200 */
[----:B------:R-:W-:Y:S10]  /*10700*/  MUFU.TANH R191, R9 ;  /* 0x0000000900bf7308 */ /* 0x000ff40000002400 */
[----:B------:R4:W-:Y:S10]  /*10710*/  MUFU.TANH R187, R11 ;  /* 0x0000000b00bb7308 */ /* 0x0009f40000002400 */
[----:B------:R-:W5:Y:S10]  /*10720*/  MUFU.TANH R184, R184 ;  /* 0x000000b800b87308 */ /* 0x000f740000002400 */
[----:B------:R-:W5:Y:S01]  /*10730*/  MUFU.TANH R178, R16 ;  /* 0x0000001000b27308 */ /* 0x000f620000002400 */
[----:B----4-:R-:W4:Y:S09]  /*10740*/  LDSM.16.M88.4 R8, [R227+0x8800] ;  /* 0x00880000e308783b */ /* 0x010f320000000200 */
[----:B------:R-:W5:Y:S01]  /*10750*/  MUFU.TANH R179, R18 ;  /* 0x0000001200b37308 */ /* 0x000f620000002400 */
[-C--:B--2---:R-:W-:Y:S06]  /*10760*/  HMMA.16816.F32 R20, R216, R4.reuse, R20 ;  /* 0x00000004d814723c */ /* 0x084fec0000001814 */
[C---:B------:R-:W-:Y:S03]  /*10770*/  HMMA.16816.F32 R24, R108.reuse, R4, R24 ;  /* 0x000000046c18723c */ /* 0x040fe60000001818 */
[----:B------:R-:W2:Y:S03]  /*10780*/  MUFU.TANH R186, R12 ;  /* 0x0000000c00ba7308 */ /* 0x000ea60000002400 */
[-C--:B------:R-:W-:Y:S07]  /*10790*/  HMMA.16816.F32 R28, R108, R6.reuse, R28 ;  /* 0x000000066c1c723c */ /* 0x080fee000000181c */
[----:B------:R-:W2:Y:S01]  /*107a0*/  MUFU.TANH R177, R17 ;  /* 0x0000001100b17308 */ /* 0x000ea20000002400 */
[C---:B------:R-:W-:Y:S01]  /*107b0*/  HMMA.16816.F32 R32, R216.reuse, R6, R32 ;  /* 0x00000006d820723c */ /* 0x040fe20000001820 */
[----:B------:R-:W3:Y:S01]  /*107c0*/  LDSM.16.M88.4 R4, [R227+0x8c00] ;  /* 0x008c0000e304783b */ /* 0x000ee20000000200 */
[----:B------:R-:W-:Y:S07]  /*107d0*/  DEPBAR.LE SB0, 0x0 ;  /* 0x000080000000791a */ /* 0x000fee0000000000 */
[----:B------:R-:W2:Y:S02]  /*107e0*/  MUFU.TANH R190, R14 ;  /* 0x0000000e00be7308 */ /* 0x000ea40000002400 */
[----:B------:R-:W-:Y:S01]  /*107f0*/  FMUL.FTZ R20, R20, UR8 ;  /* 0x0000000814147c20 */ /* 0x000fe20008410000 */
[----:B------:R-:W-:Y:S01]  /*10800*/  FMUL.FTZ R22, R22, UR8 ;  /* 0x0000000816167c20 */ /* 0x000fe20008410000 */
[----:B------:R-:W-:Y:S01]  /*10810*/  FMUL.FTZ R21, R21, UR8 ;  /* 0x0000000815157c20 */ /* 0x000fe20008410000 */
[----:B------:R-:W-:Y:S01]  /*10820*/  FMUL.FTZ R24, R24, UR8 ;  /* 0x0000000818187c20 */ /* 0x000fe20008410000 */
[----:B------:R-:W-:Y:S04]  /*10830*/  FMUL.FTZ R26, R26, UR8 ;  /* 0x000000081a1a7c20 */ /* 0x000fe80008410000 */
[----:B------:R-:W-:Y:S01]  /*10840*/  MUFU.TANH R189, R13 ;  /* 0x0000000d00bd7308 */ /* 0x000fe20000002400 */
        /* <DEDUP_REMOVED lines=13> */
[-C--:B---3--:R-:W-:Y:S08]  /*10920*/  HMMA.16816.F32 R52, R216, R4.reuse, R52 ;  /* 0x00000004d834723c */ /* 0x088ff00000001834 */
[----:B------:R-:W3:Y:S01]  /*10930*/  MUFU.TANH R200, R24 ;  /* 0x0000001800c87308 */ /* 0x000ee20000002400 */
[C---:B------:R-:W-:Y:S04]  /*10940*/  HMMA.16816.F32 R56, R108.reuse, R4, R56 ;  /* 0x000000046c38723c */ /* 0x040fe80000001838 */
[----:B------:R-:W-:Y:S02]  /*10950*/  FMUL.FTZ R33, R33, UR8 ;  /* 0x0000000821217c20 */ /* 0x000fe40008410000 */
[-C--:B------:R-:W-:Y:S03]  /*10960*/  HMMA.16816.F32 R60, R108, R6.reuse, R60 ;  /* 0x000000066c3c723c */ /* 0x080fe6000000183c */
[----:B------:R-:W3:Y:S02]  /*10970*/  MUFU.TANH R196, R22 ;  /* 0x0000001600c47308 */ /* 0x000ee40000002400 */
[----:B------:R-:W-:Y:S01]  /*10980*/  FMNMX.FTZ R4, R180, R3, !PT ;  /* 0x00000003b4047209 */ /* 0x000fe20007810000 */
[----:B------:R-:W-:Y:S07]  /*10990*/  HMMA.16816.F32 R64, R216, R6, R64 ;  /* 0x00000006d840723c */ /* 0x000fee0000001840 */
[----:B------:R-:W3:Y:S01]  /*109a0*/  MUFU.TANH R193, R21 ;  /* 0x0000001500c17308 */ /* 0x000ee20000002400 */
[----:B------:R-:W-:Y:S03]  /*109b0*/  FMNMX.FTZ R5, R182, R105, !PT ;  /* 0x00000069b6057209 */ /* 0x000fe60007810000 */
[----:B------:R-:W-:Y:S01]  /*109c0*/  FMUL.FTZ R28, R28, UR8 ;  /* 0x000000081c1c7c20 */ /* 0x000fe20008410000 */
[----:B------:R-:W-:Y:S01]  /*109d0*/  FMNMX.FTZ R7, R188, R4, !PT ;  /* 0x00000004bc077209 */ /* 0x000fe20007810000 */
[----:B------:R-:W-:Y:S04]  /*109e0*/  FMUL.FTZ R30, R30, UR8 ;  /* 0x000000081e1e7c20 */ /* 0x000fe80008410000 */
[----:B------:R-:W3:Y:S01]  /*109f0*/  MUFU.TANH R202, R26 ;  /* 0x0000001a00ca7308 */ /* 0x000ee20000002400 */
[----:B-1----:R-:W-:Y:S01]  /*10a00*/  FMNMX.FTZ R6, R183, R106, !PT ;  /* 0x0000006ab7067209 */ /* 0x002fe20007810000 */
[----:B------:R-:W-:Y:S01]  /*10a10*/  FMUL.FTZ R35, R35, UR8 ;  /* 0x0000000823237c20 */ /* 0x000fe20008410000 */
[----:B-----5:R-:W-:Y:S01]  /*10a20*/  FMNMX.FTZ R4, R184, R2, !PT ;  /* 0x00000002b8047209 */ /* 0x020fe20007810000 */
[----:B------:R-:W-:Y:S01]  /*10a30*/  FMUL.FTZ R36, R36, UR8 ;  /* 0x0000000824247c20 */ /* 0x000fe20008410000 */
[----:B------:R-:W-:Y:S01]  /*10a40*/  FMNMX.FTZ R2, R191, R5, !PT ;  /* 0x00000005bf027209 */ /* 0x000fe20007810000 */
[----:B------:R-:W-:Y:S01]  /*10a50*/  FMUL.FTZ R38, R38, UR8 ;  /* 0x0000000826267c20 */ /* 0x000fe20008410000 */
[----:B------:R-:W-:Y:S03]  /*10a60*/  FMUL.FTZ R0, R63, UR8 ;  /* 0x000000083f007c20 */ /* 0x000fe60008410000 */
[----:B------:R-:W1:Y:S01]  /*10a70*/  MUFU.TANH R198, R23 ;  /* 0x0000001700c67308 */ /* 0x000e620000002400 */
[----:B------:R-:W-:Y:S01]  /*10a80*/  FMNMX.FTZ R7, R178, R7, !PT ;  /* 0x00000007b2077209 */ /* 0x000fe20007810000 */
[----:B------:R-:W-:Y:S01]  /*10a90*/  FMUL.FTZ R37, R37, UR8 ;  /* 0x0000000825257c20 */ /* 0x000fe20008410000 */
[----:B------:R-:W-:Y:S01]  /*10aa0*/  FMNMX.FTZ R5, R187, R6, !PT ;  /* 0x00000006bb057209 */ /* 0x000fe20007810000 */
[----:B------:R-:W-:Y:S01]  /*10ab0*/  FMUL.FTZ R31, R31, UR8 ;  /* 0x000000081f1f7c20 */ /* 0x000fe20008410000 */
[----:B------:R-:W-:Y:S01]  /*10ac0*/  FMNMX.FTZ R6, R179, R4, !PT ;  /* 0x00000004b3067209 */ /* 0x000fe20007810000 */
[----:B------:R-:W-:Y:S01]  /*10ad0*/  FMUL.FTZ R29, R29, UR8 ;  /* 0x000000081d1d7c20 */ /* 0x000fe20008410000 */
[----:B--2---:R-:W-:Y:S03]  /*10ae0*/  FMNMX.FTZ R4, R186, R2, !PT ;  /* 0x00000002ba047209 */ /* 0x004fe60007810000 */
[----:B------:R2:W-:Y:S01]  /*10af0*/  MUFU.TANH R108, R0 ;  /* 0x00000000006c7308 */ /* 0x0005e20000002400 */
[----:B------:R-:W-:Y:S01]  /*10b00*/  FMNMX.FTZ R7, R177, R7, !PT ;  /* 0x00000007b1077209 */ /* 0x000fe20007810000 */
[----:B------:R-:W-:Y:S01]  /*10b10*/  FMUL.FTZ R39, R39, UR8 ;  /* 0x0000000827277c20 */ /* 0x000fe20008410000 */
[----:B------:R-:W-:Y:S01]  /*10b20*/  FMNMX.FTZ R2, R190, R5, !PT ;  /* 0x00000005be027209 */ /* 0x000fe20007810000 */
[----:B------:R-:W-:Y:S01]  /*10b30*/  FMUL.FTZ R48, R48, UR8 ;  /* 0x0000000830307c20 */ /* 0x000fe20008410000 */
[----:B----4-:R-:W-:Y:S01]  /*10b40*/  FMNMX.FTZ R5, R176, R6, !PT ;  /* 0x00000006b0057209 */ /* 0x010fe20007810000 */
[----:B------:R-:W-:Y:S01]  /*10b50*/  FMUL.FTZ R42, R42, UR8 ;  /* 0x000000082a2a7c20 */ /* 0x000fe20008410000 */
[----:B------:R-:W-:Y:S03]  /*10b60*/  FMNMX.FTZ R4, R189, R4, !PT ;  /* 0x00000004bd047209 */ /* 0x000fe60007810000 */
[----:B------:R-:W4:Y:S01]  /*10b70*/  MUFU.TANH R194, R32 ;  /* 0x0000002000c27308 */ /* 0x000f220000002400 */
[----:B------:R-:W-:Y:S01]  /*10b80*/  FMNMX.FTZ R6, R192, R7, !PT ;  /* 0x00000007c0067209 */ /* 0x000fe20007810000 */
[----:B------:R-:W-:Y:S01]  /*10b90*/  FMUL.FTZ R40, R40, UR8 ;  /* 0x0000000828287c20 */ /* 0x000fe20008410000 */
[----:B------:R-:W-:Y:S01]  /*10ba0*/  FMNMX.FTZ R8, R185, R2, !PT ;  /* 0x00000002b9087209 */ /* 0x000fe20007810000 */
[----:B------:R-:W-:Y:S01]  /*10bb0*/  FMUL.FTZ R50, R50, UR8 ;  /* 0x0000000832327c20 */ /* 0x000fe20008410000 */
[----:B---3--:R-:W-:Y:S01]  /*10bc0*/  FMNMX.FTZ R2, R200, R4, !PT ;  /* 0x00000004c8027209 */ /* 0x008fe20007810000 */
[----:B------:R-:W-:Y:S01]  /*10bd0*/  FMUL.FTZ R49, R49, UR8 ;  /* 0x0000000831317c20 */ /* 0x000fe20008410000 */
[----:B------:R-:W-:Y:S03]  /*10be0*/  FMNMX.FTZ R5, R196, R5, !PT ;  /* 0x00000005c4057209 */ /* 0x000fe60007810000 */
[----:B------:R-:W3:Y:S01]  /*10bf0*/  MUFU.TANH R201, R25 ;  /* 0x0000001900c97308 */ /* 0x000ee20000002400 */
[----:B------:R-:W-:Y:S01]  /*10c00*/  FMNMX.FTZ R4, R193, R6, !PT ;  /* 0x00000006c1047209 */ /* 0x000fe20007810000 */
[----:B------:R-:W-:Y:S01]  /*10c10*/  FMUL.FTZ R43, R43, UR8 ;  /* 0x000000082b2b7c20 */ /* 0x000fe20008410000 */
[----:B--2---:R-:W-:Y:S01]  /*10c20*/  FMNMX.FTZ R0, R202, R8, !PT ;  /* 0x00000008ca007209 */ /* 0x004fe20007810000 */
[----:B------:R-:W-:Y:S01]  /*10c30*/  FMUL.FTZ R41, R41, UR8 ;  /* 0x0000000829297c20 */ /* 0x000fe20008410000 */
[----:B-1----:R-:W-:Y:S01]  /*10c40*/  FMNMX.FTZ R5, R198, R5, !PT ;  /* 0x00000005c6057209 */ /* 0x002fe20007810000 */
[----:B------:R-:W-:Y:S01]  /*10c50*/  FMUL.FTZ R51, R51, UR8 ;  /* 0x0000000833337c20 */ /* 0x000fe20008410000 */
[----:B------:R-:W-:Y:S03]  /*10c60*/  FMUL.FTZ R52, R52, UR8 ;  /* 0x0000000834347c20 */ /* 0x000fe60008410000 */
[----:B------:R-:W1:Y:S01]  /*10c70*/  MUFU.TANH R204, R27 ;  /* 0x0000001b00cc7308 */ /* 0x000e620000002400 */
[----:B----4-:R-:W-:Y:S01]  /*10c80*/  FMNMX.FTZ R4, R194, R4, !PT ;  /* 0x00000004c2047209 */ /* 0x010fe20007810000 */
        /* <DEDUP_REMOVED lines=76> */
[----:B------:R-:W-:Y:S01]  /*11150*/  MUFU.TANH R243, R57 ;  /* 0x0000003900f37308 */ /* 0x000fe20000002400 */
[----:B--2---:R-:W-:Y:S09]  /*11160*/  FMNMX.FTZ R19, R237, R5, !PT ;  /* 0x00000005ed137209 */ /* 0x004ff20007810000 */
[----:B------:R-:W-:Y:S01]  /*11170*/  MUFU.TANH R244, R58 ;  /* 0x0000003a00f47308 */ /* 0x000fe20000002400 */
[----:B---3--:R-:W-:Y:S09]  /*11180*/  FMNMX.FTZ R5, R242, R2, !PT ;  /* 0x00000002f2057209 */ /* 0x008ff20007810000 */
        /* <DEDUP_REMOVED lines=10> */
.L_x_635:
[----:B------:R-:W-:Y:S01]  /*11230*/  FMNMX.FTZ R2, R243, R5, !PT ;  /* 0x00000005f3027209 */ /* 0x000fe20007810000 */
[----:B--2---:R-:W1:Y:S01]  /*11240*/  SHFL.BFLY PT, R6, R104, 0x2, 0x1f ;  /* 0x0c401f0068067f89 */ /* 0x004e6200000e0000 */
[----:B----4-:R-:W-:Y:S01]  /*11250*/  FMNMX.FTZ R5, R217, R18, !PT ;  /* 0x00000012d9057209 */ /* 0x010fe20007810000 */
        /* <DEDUP_REMOVED lines=9> */
[----:B------:R-:W4:Y:S08]  /*112f0*/  SHFL.BFLY PT, R102, R4, 0x2, 0x1f ;  /* 0x0c401f0004667f89 */ /* 0x000f3000000e0000 */
[----:B------:R-:W5:Y:S08]  /*11300*/  SHFL.BFLY PT, R2, R0, 0x2, 0x1f ;  /* 0x0c401f0000027f89 */ /* 0x000f7000000e0000 */
[----:B------:R-:W-:Y:S08]  /*11310*/  LDSM.16.MT88.4 R36, [R226+0x9000] ;  /* 0x00900000e224783b */ /* 0x000ff00000004200 */
[----:B------:R-:W-:Y:S01]  /*11320*/  LDSM.16.MT88.4 R52, [R224+0xa000] ;  /* 0x00a00000e034783b */ /* 0x000fe20000004200 */
[----:B-1----:R-:W-:Y:S02]  /*11330*/  FMNMX.FTZ R104, R104, R6, !PT ;  /* 0x0000000668687209 */ /* 0x002fe40007810000 */
[----:B--2---:R-:W-:Y:S05]  /*11340*/  FMNMX.FTZ R5, R5, R7, !PT ;  /* 0x0000000705057209 */ /* 0x004fea0007810000 */
[----:B------:R-:W1:Y:S01]  /*11350*/  SHFL.BFLY PT, R6, R104, 0x1, 0x1f ;  /* 0x0c201f0068067f89 */ /* 0x000e6200000e0000 */
[----:B----4-:R-:W-:Y:S07]  /*11360*/  FMNMX.FTZ R102, R4, R102, !PT ;  /* 0x0000006604667209 */ /* 0x010fee0007810000 */
[----:B------:R-:W2:Y:S01]  /*11370*/  SHFL.BFLY PT, R103, R5, 0x1, 0x1f ;  /* 0x0c201f0005677f89 */ /* 0x000ea200000e0000 */
[----:B-----5:R-:W-:Y:S07]  /*11380*/  FMNMX.FTZ R2, R0, R2, !PT ;  /* 0x0000000200027209 */ /* 0x020fee0007810000 */
[----:B------:R-:W4:Y:S08]  /*11390*/  SHFL.BFLY PT, R7, R102, 0x1, 0x1f ;  /* 0x0c201f0066077f89 */ /* 0x000f3000000e0000 */
[----:B------:R-:W5:Y:S01]  /*113a0*/  SHFL.BFLY PT, R4, R2, 0x1, 0x1f ;  /* 0x0c201f0002047f89 */ /* 0x000f6200000e0000 */
[----:B-1----:R-:W-:Y:S02]  /*113b0*/  FMNMX.FTZ R104, R104, R6, !PT ;  /* 0x0000000668687209 */ /* 0x002fe40007810000 */
[----:B--2---:R-:W-:Y:S03]  /*113c0*/  FMNMX.FTZ R103, R5, R103, !PT ;  /* 0x0000006705677209 */ /* 0x004fe60007810000 */
[C---:B------:R-:W-:Y:S01]  /*113d0*/  FADD.FTZ R0, -R104.reuse, R3 ;  /* 0x0000000368007221 */ /* 0x040fe20000010100 */
[----:B------:R-:W-:Y:S02]  /*113e0*/  FSETP.NEU.FTZ.AND P0, PT, R104, -INF , PT ;  /* 0xff8000006800780b */ /* 0x000fe40003f1d000 */
[----:B----4-:R-:W-:Y:S01]  /*113f0*/  FMNMX.FTZ R102, R102, R7, !PT ;  /* 0x0000000766667209 */ /* 0x010fe20007810000 */
[----:B------:R-:W-:Y:S01]  /*11400*/  FMUL.FTZ R3, R0, UR4 ;  /* 0x0000000400037c20 */ /* 0x000fe20008410000 */
[----:B------:R-:W-:Y:S01]  /*11410*/  FADD.FTZ R0, -R103, R100 ;  /* 0x0000006467007221 */ /* 0x000fe20000010100 */
[----:B-----5:R-:W-:Y:S02]  /*11420*/  FMNMX.FTZ R101, R2, R4, !PT ;  /* 0x0000000402657209 */ /* 0x020fe40007810000 */
[----:B------:R1:W2:Y:S01]  /*11430*/  MUFU.EX2 R100, R3 ;  /* 0x0000000300647308 */ /* 0x0002a20000000800 */
[----:B------:R-:W-:Y:S02]  /*11440*/  FMUL.FTZ R109, R102, UR4 ;  /* 0x00000004666d7c20 */ /* 0x000fe40008410000 */
        /* <DEDUP_REMOVED lines=17> */
[C---:B------:R-:W-:Y:S01]  /*11560*/  FMUL.FTZ R32, R100.reuse, R140 ;  /* 0x0000008c64207220 */ /* 0x040fe20000410000 */
[----:B------:R-:W-:Y:S01]  /*11570*/  FMUL.FTZ R33, R100, R141 ;  /* 0x0000008d64217220 */ /* 0x000fe20000410000 */
[--C-:B------:R-:W-:Y:S03]  /*11580*/  FFMA.FTZ R5, R176, UR4, -R106.reuse ;  /* 0x00000004b0057c23 */ /* 0x100fe6000801086a */
[----:B------:R2:W-:Y:S01]  /*11590*/  MUFU.EX2 R180, R4 ;  /* 0x0000000400b47308 */ /* 0x0005e20000000800 */
[----:B------:R-:W-:Y:S01]  /*115a0*/  FSEL R109, R109, RZ, P0 ;  /* 0x000000ff6d6d7208 */ /* 0x000fe20000000000 */
[--C-:B------:R-:W-:Y:S01]  /*115b0*/  FFMA.FTZ R111, R199, UR4, -R106.reuse ;  /* 0x00000004c76f7c23 */ /* 0x100fe2000801086a */
[----:B------:R-:W-:Y:S01]  /*115c0*/  FSETP.NEU.FTZ.AND P0, PT, R101, -INF , PT ;  /* 0xff8000006500780b */ /* 0x000fe20003f1d000 */
[----:B------:R-:W-:Y:S01]  /*115d0*/  FFMA.FTZ R44, R193, UR4, -R105 ;  /* 0x00000004c12c7c23 */ /* 0x000fe20008010869 */
[----:B------:R-:W-:Y:S01]  /*115e0*/  FFMA.FTZ R50, R196, UR4, -R106 ;  /* 0x00000004c4327c23 */ /* 0x000fe2000801086a */
[--C-:B------:R-:W-:Y:S01]  /*115f0*/  FFMA.FTZ R9, R189, UR4, -R109.reuse ;  /* 0x00000004bd097c23 */ /* 0x100fe2000801086d */
[----:B------:R-:W-:Y:S01]  /*11600*/  FSEL R110, R110, RZ, P0 ;  /* 0x000000ff6e6e7208 */ /* 0x000fe20000000000 */
[----:B------:R-:W-:Y:S02]  /*11610*/  FFMA.FTZ R7, R186, UR4, -R109 ;  /* 0x00000004ba077c23 */ /* 0x000fe4000801086d */
[----:B------:R-:W4:Y:S01]  /*11620*/  MUFU.EX2 R0, R0 ;  /* 0x0000000000007308 */ /* 0x000f220000000800 */
[C---:B-1----:R-:W-:Y:S01]  /*11630*/  FMUL.FTZ R12, R2.reuse, R120 ;  /* 0x00000078020c7220 */ /* 0x042fe20000410000 */
[C---:B------:R-:W-:Y:S01]  /*11640*/  FMUL.FTZ R13, R2.reuse, R121 ;  /* 0x00000079020d7220 */ /* 0x040fe20000410000 */
[----:B------:R-:W-:Y:S01]  /*11650*/  FMUL.FTZ R24, R2, R128 ;  /* 0x0000008002187220 */ /* 0x000fe20000410000 */
[----:B------:R-:W-:Y:S01]  /*11660*/  FFMA.FTZ R128, R202, UR4, -R110 ;  /* 0x00000004ca807c23 */ /* 0x000fe2000801086e */
[C---:B------:R-:W-:Y:S01]  /*11670*/  FMUL.FTZ R25, R2.reuse, R129 ;  /* 0x0000008102197220 */ /* 0x040fe20000410000 */
[C---:B------:R-:W-:Y:S01]  /*11680*/  FMUL.FTZ R28, R2.reuse, R136 ;  /* 0x00000088021c7220 */ /* 0x040fe20000410000 */
[----:B------:R-:W-:Y:S01]  /*11690*/  FMUL.FTZ R29, R2, R137 ;  /* 0x00000089021d7220 */ /* 0x000fe20000410000 */
[--C-:B--2---:R-:W-:Y:S02]  /*116a0*/  FFMA.FTZ R4, R188, UR4, -R105.reuse ;  /* 0x00000004bc047c23 */ /* 0x104fe40008010869 */
[----:B------:R-:W1:Y:S01]  /*116b0*/  MUFU.EX2 R3, R3 ;  /* 0x0000000300037308 */ /* 0x000e620000000800 */
[----:B------:R-:W-:Y:S01]  /*116c0*/  FMUL.FTZ R41, R2, R145 ;  /* 0x0000009102297220 */ /* 0x000fe20000410000 */
[--C-:B------:R-:W-:Y:S01]  /*116d0*/  FFMA.FTZ R56, R194, UR4, -R105.reuse ;  /* 0x00000004c2387c23 */ /* 0x100fe20008010869 */
[--C-:B------:R-:W-:Y:S01]  /*116e0*/  FFMA.FTZ R66, R197, UR4, -R106.reuse ;  /* 0x00000004c5427c23 */ /* 0x100fe2000801086a */
[----:B------:R-:W-:Y:S01]  /*116f0*/  FMUL.FTZ R45, R2, R153 ;  /* 0x00000099022d7220 */ /* 0x000fe20000410000 */
[C---:B------:R-:W-:Y:S01]  /*11700*/  FMUL.FTZ R48, R100.reuse, R156 ;  /* 0x0000009c64307220 */ /* 0x040fe20000410000 */
[----:B------:R-:W-:Y:S01]  /*11710*/  FMUL.FTZ R49, R100, R157 ;  /* 0x0000009d64317220 */ /* 0x000fe20000410000 */
[--C-:B------:R-:W-:Y:S03]  /*11720*/  FFMA.FTZ R60, R195, UR4, -R105.reuse ;  /* 0x00000004c33c7c23 */ /* 0x100fe60008010869 */
[----:B------:R2:W-:Y:S01]  /*11730*/  MUFU.EX2 R63, R4 ;  /* 0x00000004003f7308 */ /* 0x0005e20000000800 */
[C---:B----4-:R-:W-:Y:S01]  /*11740*/  FMUL.FTZ R11, R0.reuse, R115 ;  /* 0x00000073000b7220 */ /* 0x050fe20000410000 */
[C---:B------:R-:W-:Y:S01]  /*11750*/  FMUL.FTZ R10, R0.reuse, R114 ;  /* 0x00000072000a7220 */ /* 0x040fe20000410000 */
[C---:B------:R-:W-:Y:S01]  /*11760*/  FMUL.FTZ R14, R0.reuse, R122 ;  /* 0x0000007a000e7220 */ /* 0x040fe20000410000 */
[C---:B------:R-:W-:Y:S01]  /*11770*/  FMUL.FTZ R15, R0.reuse, R123 ;  /* 0x0000007b000f7220 */ /* 0x040fe20000410000 */
        /* <DEDUP_REMOVED lines=9> */
[----:B------:R-:W-:Y:S01]  /*11810*/  FMUL.FTZ R35, R3, R143 ;  /* 0x0000008f03237220 */ /* 0x000fe20000410000 */
[C---:B------:R-:W-:Y:S01]  /*11820*/  FMUL.FTZ R42, R0.reuse, R146 ;  /* 0x00000092002a7220 */ /* 0x040fe20000410000 */
[C---:B------:R-:W-:Y:S01]  /*11830*/  FMUL.FTZ R43, R0.reuse, R147 ;  /* 0x00000093002b7220 */ /* 0x040fe20000410000 */
[--C-:B--2---:R-:W-:Y:S01]  /*11840*/  FFMA.FTZ R4, R181, UR4, -R106.reuse ;  /* 0x00000004b5047c23 */ /* 0x104fe2000801086a */
[----:B------:R1:W-:Y:S01]  /*11850*/  MUFU.EX2 R189, R44 ;  /* 0x0000002c00bd7308 */ /* 0x0003e20000000800 */
[----:B------:R-:W2:Y:S01]  /*11860*/  LDSM.16.MT88.4 R120, [R226+0xa000] ;  /* 0x00a00000e278783b */ /* 0x000ea20000004200 */
[C---:B------:R-:W-:Y:S01]  /*11870*/  FMUL.FTZ R46, R0.reuse, R154 ;  /* 0x0000009a002e7220 */ /* 0x040fe20000410000 */
[C---:B------:R-:W-:Y:S01]  /*11880*/  FMUL.FTZ R47, R0.reuse, R155 ;  /* 0x0000009b002f7220 */ /* 0x040fe20000410000 */
[C---:B------:R-:W-:Y:S01]  /*11890*/  FMUL.FTZ R51, R3.reuse, R159 ;  /* 0x0000009f03337220 */ /* 0x040fe20000410000 */
[----:B------:R-:W-:Y:S01]  /*118a0*/  FMUL.FTZ R59, R0, R163 ;  /* 0x000000a3003b7220 */ /* 0x000fe20000410000 */
[C---:B---3--:R-:W-:Y:S01]  /*118b0*/  FMUL.FTZ R67, R3.reuse, R175 ;  /* 0x000000af03437220 */ /* 0x048fe20000410000 */
[----:B----4-:R-:W-:Y:S03]  /*118c0*/  FMUL.FTZ R5, R100, R117 ;  /* 0x0000007564057220 */ /* 0x010fe60000410000 */
[----:B------:R3:W-:Y:S01]  /*118d0*/  MUFU.EX2 R8, R4 ;  /* 0x0000000400087308 */ /* 0x0007e20000000800 */
[----:B------:R-:W4:Y:S01]  /*118e0*/  LDSM.16.MT88.4 R124, [R224+0xb000] ;  /* 0x00b00000e07c783b */ /* 0x000f220000004200 */
[----:B------:R-:W-:Y:S01]  /*118f0*/  FMUL.FTZ R57, R2, R161 ;  /* 0x000000a102397220 */ /* 0x000fe20000410000 */
[C---:B------:R-:W-:Y:S01]  /*11900*/  FMUL.FTZ R68, R100.reuse, R68 ;  /* 0x0000004464447220 */ /* 0x040fe20000410000 */
[----:B------:R-:W-:Y:S01]  /*11910*/  FMUL.FTZ R69, R100, R69 ;  /* 0x0000004564457220 */ /* 0x000fe20000410000 */
[C---:B------:R-:W-:Y:S01]  /*11920*/  FMUL.FTZ R70, R3.reuse, R70 ;  /* 0x0000004603467220 */ /* 0x040fe20000410000 */
[C---:B------:R-:W-:Y:S01]  /*11930*/  FMUL.FTZ R71, R3.reuse, R71 ;  /* 0x0000004703477220 */ /* 0x040fe20000410000 */
[C---:B------:R-:W-:Y:S03]  /*11940*/  FMUL.FTZ R72, R2.reuse, R72 ;  /* 0x0000004802487220 */ /* 0x040fe60000410000 */
[----:B------:R5:W5:Y:S01]  /*11950*/  MUFU.EX2 R64, R56 ;  /* 0x0000003800407308 */ /* 0x000b620000000800 */
[C---:B-1----:R-:W-:Y:S01]  /*11960*/  FMUL.FTZ R44, R2.reuse, R152 ;  /* 0x00000098022c7220 */ /* 0x042fe20000410000 */
[----:B------:R-:W4:Y:S01]  /*11970*/  LDL.LU R163, [R1+0x1c] ;  /* 0x00001c0001a37983 */ /* 0x000f220000300800 */
[----:B------:R-:W-:Y:S01]  /*11980*/  FMUL.FTZ R73, R2, R73 ;  /* 0x0000004902497220 */ /* 0x000fe20000410000 */
[C---:B------:R-:W-:Y:S01]  /*11990*/  FMUL.FTZ R74, R0.reuse, R74 ;  /* 0x0000004a004a7220 */ /* 0x040fe20000410000 */
[----:B------:R-:W-:Y:S01]  /*119a0*/  FMUL.FTZ R75, R0, R75 ;  /* 0x0000004b004b7220 */ /* 0x000fe20000410000 */
[----:B------:R-:W-:Y:S01]  /*119b0*/  LDSM.16.MT88.4 R140, [R226+0x9c00] ;  /* 0x009c0000e28c783b */ /* 0x000fe20000004200 */
[----:B------:R-:W-:Y:S03]  /*119c0*/  FMUL.FTZ R76, R2, R76 ;  /* 0x0000004c024c7220 */ /* 0x000fe60000410000 */
[----:B------:R1:W-:Y:S01]  /*119d0*/  MUFU.EX2 R137, R60 ;  /* 0x0000003c00897308 */ /* 0x0003e20000000800 */
[----:B---3--:R-:W-:Y:S01]  /*119e0*/  FFMA.FTZ R4, R184, UR4, -R106 ;  /* 0x00000004b8047c23 */ /* 0x008fe2000801086a */
[----:B------:R-:W-:Y:S01]  /*119f0*/  FMUL.FTZ R77, R2, R77 ;  /* 0x0000004d024d7220 */ /* 0x000fe20000410000 */
[C---:B------:R-:W-:Y:S01]  /*11a00*/  FMUL.FTZ R78, R0.reuse, R78 ;  /* 0x0000004e004e7220 */ /* 0x040fe20000410000 */
[----:B------:R-:W-:Y:S01]  /*11a10*/  FMUL.FTZ R79, R0, R79 ;  /* 0x0000004f004f7220 */ /* 0x000fe20000410000 */
[C---:B------:R-:W-:Y:S01]  /*11a20*/  FMUL.FTZ R80, R100.reuse, R80 ;  /* 0x0000005064507220 */ /* 0x040fe20000410000 */
[----:B------:R-:W-:Y:S01]  /*11a30*/  FMUL.FTZ R81, R100, R81 ;  /* 0x0000005164517220 */ /* 0x000fe20000410000 */
[C---:B------:R-:W-:Y:S03]  /*11a40*/  FMUL.FTZ R82, R3.reuse, R82 ;  /* 0x0000005203527220 */ /* 0x040fe60000410000 */
[----:B------:R3:W-:Y:S01]  /*11a50*/  MUFU.EX2 R65, R4 ;  /* 0x0000000400417308 */ /* 0x0007e20000000800 */
[----:B-----5:R-:W-:Y:S01]  /*11a60*/  FMUL.FTZ R56, R2, R160 ;  /* 0x000000a002387220 */ /* 0x020fe20000410000 */
[----:B------:R-:W-:Y:S01]  /*11a70*/  MOV R161, R64 ;  /* 0x0000004000a17202 */ /* 0x000fe20000000f00 */
[C---:B------:R-:W-:Y:S01]  /*11a80*/  FMUL.FTZ R64, R100.reuse, R172 ;  /* 0x000000ac64407220 */ /* 0x040fe20000410000 */
[C---:B------:R-:W-:Y:S01]  /*11a90*/  FMUL.FTZ R83, R3.reuse, R83 ;  /* 0x0000005303537220 */ /* 0x040fe20000410000 */
[C---:B------:R-:W-:Y:S01]  /*11aa0*/  FMUL.FTZ R84, R100.reuse, R84 ;  /* 0x0000005464547220 */ /* 0x040fe20000410000 */
[----:B------:R-:W-:Y:S01]  /*11ab0*/  FMUL.FTZ R85, R100, R85 ;  /* 0x0000005564557220 */ /* 0x000fe20000410000 */
[C---:B------:R-:W-:Y:S03]  /*11ac0*/  FMUL.FTZ R86, R3.reuse, R86 ;  /* 0x0000005603567220 */ /* 0x040fe60000410000 */
[----:B------:R5:W-:Y:S01]  /*11ad0*/  MUFU.EX2 R184, R7 ;  /* 0x0000000700b87308 */ /* 0x000be20000000800 */
[C---:B-1----:R-:W-:Y:S01]  /*11ae0*/  FMUL.FTZ R60, R2.reuse, R168 ;  /* 0x000000a8023c7220 */ /* 0x042fe20000410000 */
[C---:B------:R-:W-:Y:S01]  /*11af0*/  FMUL.FTZ R87, R3.reuse, R87 ;  /* 0x0000005703577220 */ /* 0x040fe20000410000 */
[C---:B------:R-:W-:Y:S01]  /*11b00*/  FMUL.FTZ R88, R2.reuse, R88 ;  /* 0x0000005802587220 */ /* 0x040fe20000410000 */
[----:B------:R-:W-:Y:S01]  /*11b10*/  FMUL.FTZ R89, R2, R89 ;  /* 0x0000005902597220 */ /* 0x000fe20000410000 */
[C---:B------:R-:W-:Y:S01]  /*11b20*/  FMUL.FTZ R90, R0.reuse, R90 ;  /* 0x0000005a005a7220 */ /* 0x040fe20000410000 */
[----:B------:R-:W-:Y:S01]  /*11b30*/  FMUL.FTZ R91, R0, R91 ;  /* 0x0000005b005b7220 */ /* 0x000fe20000410000 */
[----:B------:R-:W-:Y:S03]  /*11b40*/  FMUL.FTZ R92, R2, R92 ;  /* 0x0000005c025c7220 */ /* 0x000fe60000410000 */
[----:B------:R1:W-:Y:S01]  /*11b50*/  MUFU.EX2 R160, R66 ;  /* 0x0000004200a07308 */ /* 0x0003e20000000800 */
[--C-:B---3--:R-:W-:Y:S01]  /*11b60*/  FFMA.FTZ R4, R178, UR4, -R105.reuse ;  /* 0x00000004b2047c23 */ /* 0x108fe20008010869 */
[----:B------:R-:W-:Y:S01]  /*11b70*/  FMUL.FTZ R93, R2, R93 ;  /* 0x0000005d025d7220 */ /* 0x000fe20000410000 */
[C---:B------:R-:W-:Y:S01]  /*11b80*/  FMUL.FTZ R94, R0.reuse, R94 ;  /* 0x0000005e005e7220 */ /* 0x040fe20000410000 */
[----:B------:R-:W-:Y:S01]  /*11b90*/  FMUL.FTZ R95, R0, R95 ;  /* 0x0000005f005f7220 */ /* 0x000fe20000410000 */
[C---:B------:R-:W-:Y:S01]  /*11ba0*/  FMUL.FTZ R96, R100.reuse, R96 ;  /* 0x0000006064607220 */ /* 0x040fe20000410000 */
[----:B------:R-:W-:Y:S01]  /*11bb0*/  FMUL.FTZ R97, R100, R97 ;  /* 0x0000006164617220 */ /* 0x000fe20000410000 */
[C---:B------:R-:W-:Y:S03]  /*11bc0*/  FMUL.FTZ R98, R3.reuse, R98 ;  /* 0x0000006203627220 */ /* 0x040fe60000410000 */
[----:B------:R3:W-:Y:S01]  /*11bd0*/  MUFU.EX2 R188, R4 ;  /* 0x0000000400bc7308 */ /* 0x0007e20000000800 */
[C---:B-----5:R-:W-:Y:S01]  /*11be0*/  FMUL.FTZ R7, R3.reuse, R119 ;  /* 0x0000007703077220 */ /* 0x060fe20000410000 */
[----:B------:R-:W-:Y:S01]  /*11bf0*/  FMUL.FTZ R99, R3, R99 ;  /* 0x0000006303637220 */ /* 0x000fe20000410000 */
[----:B------:R-:W-:Y:S01]  /*11c00*/  FFMA.FTZ R107, R107, UR4, -R110 ;  /* 0x000000046b6b7c23 */ /* 0x000fe2000801086e */
[----:B-1----:R-:W-:Y:S06]  /*11c10*/  FMUL.FTZ R66, R3, R174 ;  /* 0x000000ae03427220 */ /* 0x002fec0000410000 */
[----:B------:R-:W-:Y:S01]  /*11c20*/  MUFU.EX2 R107, R107 ;  /* 0x0000006b006b7308 */ /* 0x000fe20000000800 */
[----:B---3--:R-:W-:Y:S09]  /*11c30*/  FFMA.FTZ R4, R177, UR4, -R105 ;  /* 0x00000004b1047c23 */ /* 0x008ff20008010869 */
[----:B------:R1:W3:Y:S02]  /*11c40*/  MUFU.EX2 R177, R4 ;  /* 0x0000000400b17308 */ /* 0x0002e40000000800 */
[----:B-1----:R-:W-:Y:S01]  /*11c50*/  FFMA.FTZ R4, R179, UR4, -R106 ;  /* 0x00000004b3047c23 */ /* 0x002fe2000801086a */
[----:B------:R-:W-:Y:S02]  /*11c60*/  MOV R179, R8 ;  /* 0x0000000800b37202 */ /* 0x000fe40000000f00 */
[----:B---3--:R-:W-:Y:S05]  /*11c70*/  F2FP.F16.F32.PACK_AB R114, R177, R188 ;  /* 0x000000bcb172723e */ /* 0x008fea00000000ff */
[----:B------:R1:W3:Y:S02]  /*11c80*/  MUFU.EX2 R181, R4 ;  /* 0x0000000400b57308 */ /* 0x0002e40000000800 */
[--C-:B-1----:R-:W-:Y:S01]  /*11c90*/  FFMA.FTZ R4, R182, UR4, -R109.reuse ;  /* 0x00000004b6047c23 */ /* 0x102fe2000801086d */
[----:B---3--:R-:W-:Y:S07]  /*11ca0*/  F2FP.F16.F32.PACK_AB R115, R176, R181 ;  /* 0x000000b5b073723e */ /* 0x008fee00000000ff */
[----:B------:R1:W-:Y:S10]  /*11cb0*/  MUFU.EX2 R182, R9 ;  /* 0x0000000900b67308 */ /* 0x0003f40000000800 */
[----:B------:R3:W5:Y:S01]  /*11cc0*/  MUFU.EX2 R8, R4 ;  /* 0x0000000400087308 */ /* 0x0007620000000800 */
[C---:B-1----:R-:W-:Y:S01]  /*11cd0*/  FMUL.FTZ R9, R2.reuse, R113 ;  /* 0x0000007102097220 */ /* 0x042fe20000410000 */
[----:B------:R-:W-:Y:S01]  /*11ce0*/  F2FP.F16.F32.PACK_AB R113, R65, R179 ;  /* 0x000000b34171723e */ /* 0x000fe200000000ff */
[--C-:B---3--:R-:W-:Y:S01]  /*11cf0*/  FFMA.FTZ R4, R191, UR4, -R109.reuse ;  /* 0x00000004bf047c23 */ /* 0x108fe2000801086d */
[----:B-----5:R-:W-:Y:S01]  /*11d00*/  MOV R186, R8 ;  /* 0x0000000800ba7202 */ /* 0x020fe20000000f00 */
[C---:B------:R-:W-:Y:S01]  /*11d10*/  FMUL.FTZ R8, R2.reuse, R112 ;  /* 0x0000007002087220 */ /* 0x040fe20000410000 */
[----:B------:R-:W-:Y:S04]  /*11d20*/  F2FP.F16.F32.PACK_AB R112, R63, R180 ;  /* 0x000000b43f70723e */ /* 0x000fe800000000ff */
[----:B------:R1:W-:Y:S02]  /*11d30*/  MUFU.EX2 R62, R4 ;  /* 0x00000004003e7308 */ /* 0x0003e40000000800 */
[--C-:B-1----:R-:W-:Y:S08]  /*11d40*/  FFMA.FTZ R4, R183, UR4, -R110.reuse ;  /* 0x00000004b7047c23 */ /* 0x102ff0000801086e */
[----:B------:R1:W-:Y:S10]  /*11d50*/  MUFU.EX2 R183, R40 ;  /* 0x0000002800b77308 */ /* 0x0003f40000000800 */
[----:B------:R3:W-:Y:S01]  /*11d60*/  MUFU.EX2 R6, R4 ;  /* 0x0000000400067308 */ /* 0x0007e20000000800 */
[----:B-1----:R-:W-:Y:S01]  /*11d70*/  FMUL.FTZ R40, R2, R144 ;  /* 0x0000009002287220 */ /* 0x002fe20000410000 */
[--C-:B---3--:R-:W-:Y:S08]  /*11d80*/  FFMA.FTZ R4, R187, UR4, -R110.reuse ;  /* 0x00000004bb047c23 */ /* 0x108ff0000801086e */
[----:B------:R1:W-:Y:S10]  /*11d90*/  MUFU.EX2 R187, R50 ;  /* 0x0000003200bb7308 */ /* 0x0003f40000000800 */
[----:B------:R3:W5:Y:S01]  /*11da0*/  MUFU.EX2 R61, R4 ;  /* 0x00000004003d7308 */ /* 0x0007620000000800 */
[----:B-1----:R-:W-:Y:S02]  /*11db0*/  FMUL.FTZ R50, R3, R158 ;  /* 0x0000009e03327220 */ /* 0x002fe40000410000 */
[----:B------:R-:W-:Y:S01]  /*11dc0*/  LDSM.16.MT88.4 R156, [R224+0xac00] ;  /* 0x00ac0000e09c783b */ /* 0x000fe20000004200 */
[--C-:B---3--:R-:W-:Y:S01]  /*11dd0*/  FFMA.FTZ R4, R190, UR4, -R110.reuse ;  /* 0x00000004be047c23 */ /* 0x108fe2000801086e */
[----:B-----5:R-:W-:Y:S05]  /*11de0*/  MOV R168, R61 ;  /* 0x0000003d00a87202 */ /* 0x020fea0000000f00 */
[----:B------:R1:W-:Y:S02]  /*11df0*/  MUFU.EX2 R178, R4 ;  /* 0x0000000400b27308 */ /* 0x0003e40000000800 */
[----:B-1----:R-:W-:Y:S01]  /*11e00*/  FFMA.FTZ R4, R185, UR4, -R110 ;  /* 0x00000004b9047c23 */ /* 0x002fe2000801086e */
[----:B------:R-:W-:Y:S01]  /*11e10*/  MOV R185, R6 ;  /* 0x0000000600b97202 */ /* 0x000fe20000000f00 */
[----:B------:R-:W-:Y:S01]  /*11e20*/  FMUL.FTZ R6, R3, R118 ;  /* 0x0000007603067220 */ /* 0x000fe20000410000 */
[----:B------:R-:W-:Y:S05]  /*11e30*/  F2FP.F16.F32.PACK_AB R118, R182, R184 ;  /* 0x000000b8b676723e */ /* 0x000fea00000000ff */
[----:B------:R1:W3:Y:S01]  /*11e40*/  MUFU.EX2 R191, R4 ;  /* 0x0000000400bf7308 */ /* 0x0002e20000000800 */
[----:B------:R-:W-:Y:S01]  /*11e50*/  F2FP.F16.F32.PACK_AB R117, R61, R185 ;  /* 0x000000b93d75723e */ /* 0x000fe200000000ff */
[----:B------:R-:W-:Y:S01]  /*11e60*/  FMUL.FTZ R61, R2, R169 ;  /* 0x000000a9023d7220 */ /* 0x000fe20000410000 */
[----:B------:R-:W-:Y:S01]  /*11e70*/  MOV R169, R62 ;  /* 0x0000003e00a97202 */ /* 0x000fe20000000f00 */
[----:B-1----:R-:W-:Y:S01]  /*11e80*/  FMUL.FTZ R4, R100, R116 ;  /* 0x0000007464047220 */ /* 0x002fe20000410000 */
[----:B------:R-:W-:Y:S01]  /*11e90*/  F2FP.F16.F32.PACK_AB R116, R62, R186 ;  /* 0x000000ba3e74723e */ /* 0x000fe200000000ff */
[----:B------:R-:W-:Y:S01]  /*11ea0*/  FMUL.FTZ R62, R0, R170 ;  /* 0x000000aa003e7220 */ /* 0x000fe20000410000 */
[----:B---3--:R-:W-:Y:S02]  /*11eb0*/  F2FP.F16.F32.PACK_AB R119, R191, R178 ;  /* 0x000000b2bf77723e */ /* 0x008fe400000000ff */
[----:B------:R-:W-:Y:S01]  /*11ec0*/  MOV R170, R65 ;  /* 0x0000004100aa7202 */ /* 0x000fe20000000f00 */
[C---:B------:R-:W-:Y:S01]  /*11ed0*/  FMUL.FTZ R65, R100.reuse, R173 ;  /* 0x000000ad64417220 */ /* 0x040fe20000410000 */
[-C--:B------:R-:W-:Y:S01]  /*11ee0*/  HMMA.16816.F32 R4, R112, R20.reuse, R4 ;  /* 0x000000147004723c */ /* 0x080fe20000001804 */
[----:B------:R-:W-:Y:S05]  /*11ef0*/  LDSM.16.MT88.4 R172, [R226+0xac00] ;  /* 0x00ac0000e2ac783b */ /* 0x000fea0000004200 */
        /* <DEDUP_REMOVED lines=8> */
[C---:B------:R-:W-:Y:S01]  /*11f80*/  FMUL.FTZ R23, R3.reuse, R135 ;  /* 0x0000008703177220 */ /* 0x040fe20000410000 */
[----:B------:R-:W-:Y:S06]  /*11f90*/  FMUL.FTZ R22, R3, R134 ;  /* 0x0000008603167220 */ /* 0x000fec0000410000 */
[----:B------:R3:W-:Y:S01]  /*11fa0*/  MUFU.EX2 R134, R128 ;  /* 0x0000008000867308 */ /* 0x0007e20000000800 */
[-C--:B------:R-:W-:Y:S06]  /*11fb0*/  HMMA.16816.F32 R20, R112, R36.reuse, R20 ;  /* 0x000000247014723c */ /* 0x080fec0000001814 */
[C---:B------:R-:W-:Y:S05]  /*11fc0*/  HMMA.16816.F32 R24, R116.reuse, R36, R24 ;  /* 0x000000247418723c */ /* 0x040fea0000001818 */
[--C-:B-1----:R-:W-:Y:S01]  /*11fd0*/  FFMA.FTZ R111, R200, UR4, -R109.reuse ;  /* 0x00000004c86f7c23 */ /* 0x102fe2000801086d */
[-C--:B------:R-:W-:Y:S03]  /*11fe0*/  HMMA.16816.F32 R28, R116, R38.reuse, R28 ;  /* 0x00000026741c723c */ /* 0x080fe6000000181c */
[----:B------:R1:W-:Y:S02]  /*11ff0*/  MUFU.EX2 R133, R111 ;  /* 0x0000006f00857308 */ /* 0x0003e40000000800 */
[--C-:B---3--:R-:W-:Y:S01]  /*12000*/  FFMA.FTZ R128, R203, UR4, -R109.reuse ;  /* 0x00000004cb807c23 */ /* 0x108fe2000801086d */
[C---:B------:R-:W-:Y:S05]  /*12010*/  HMMA.16816.F32 R32, R112.reuse, R38, R32 ;  /* 0x000000267020723c */ /* 0x040fea0000001820 */
[C---:B------:R-:W-:Y:S01]  /*12020*/  FMUL.FTZ R36, R100.reuse, R148 ;  /* 0x0000009464247220 */ /* 0x040fe20000410000 */
[----:B------:R-:W-:Y:S01]  /*12030*/  FMUL.FTZ R37, R100, R149 ;  /* 0x0000009564257220 */ /* 0x000fe20000410000 */
[C---:B------:R-:W-:Y:S01]  /*12040*/  FMUL.FTZ R38, R3.reuse, R150 ;  /* 0x0000009603267220 */ /* 0x040fe20000410000 */
[----:B------:R-:W-:Y:S01]  /*12050*/  FMUL.FTZ R39, R3, R151 ;  /* 0x0000009703277220 */ /* 0x000fe20000410000 */
[----:B------:R3:W-:Y:S02]  /*12060*/  MUFU.EX2 R136, R128 ;  /* 0x0000008000887308 */ /* 0x0007e40000000800 */
[--C-:B-1----:R-:W-:Y:S04]  /*12070*/  FFMA.FTZ R111, R201, UR4, -R109.reuse ;  /* 0x00000004c96f7c23 */ /* 0x102fe8000801086d */
[-C--:B------:R-:W-:Y:S04]  /*12080*/  HMMA.16816.F32 R36, R112, R52.reuse, R36 ;  /* 0x000000347024723c */ /* 0x080fe80000001824 */
[----:B------:R1:W5:Y:S02]  /*12090*/  MUFU.EX2 R135, R111 ;  /* 0x0000006f00877308 */ /* 0x0003640000000800 */
[C---:B------:R-:W-:Y:S01]  /*120a0*/  HMMA.16816.F32 R40, R116.reuse, R52, R40 ;  /* 0x000000347428723c */ /* 0x040fe20000001828 */
[----:B---3--:R-:W-:Y:S05]  /*120b0*/  LDSM.16.MT88.4 R128, [R226+0x9400] ;  /* 0x00940000e280783b */ /* 0x008fea0000004200 */
[-C--:B------:R-:W-:Y:S05]  /*120c0*/  HMMA.16816.F32 R44, R116, R54.reuse, R44 ;  /* 0x00000036742c723c */ /* 0x080fea000000182c */
[----:B------:R-:W-:Y:S01]  /*120d0*/  FFMA.FTZ R52, R198, UR4, -R106 ;  /* 0x00000004c6347c23 */ /* 0x000fe2000801086a */
[C---:B------:R-:W-:Y:S03]  /*120e0*/  HMMA.16816.F32 R48, R112.reuse, R54, R48 ;  /* 0x000000367030723c */ /* 0x040fe60000001830 */
[----:B------:R3:W5:Y:S02]  /*120f0*/  MUFU.EX2 R190, R52 ;  /* 0x0000003400be7308 */ /* 0x0007640000000800 */
[--C-:B-1----:R-:W-:Y:S01]  /*12100*/  FFMA.FTZ R111, R204, UR4, -R110.reuse ;  /* 0x00000004cc6f7c23 */ /* 0x102fe2000801086e */
[C---:B------:R-:W-:Y:S01]  /*12110*/  FMUL.FTZ R53, R100.reuse, R165 ;  /* 0x000000a564357220 */ /* 0x040fe20000410000 */
[C---:B------:R-:W-:Y:S01]  /*12120*/  FMUL.FTZ R54, R3.reuse, R166 ;  /* 0x000000a603367220 */ /* 0x040fe20000410000 */
[----:B------:R-:W-:Y:S05]  /*12130*/  FMUL.FTZ R55, R3, R167 ;  /* 0x000000a703377220 */ /* 0x000fea0000410000 */
[----:B------:R1:W5:Y:S01]  /*12140*/  MUFU.EX2 R162, R111 ;  /* 0x0000006f00a27308 */ /* 0x0003620000000800 */
[----:B---3--:R-:W-:Y:S07]  /*12150*/  FMUL.FTZ R52, R100, R164 ;  /* 0x000000a464347220 */ /* 0x008fee0000410000 */
[-C--:B--2---:R-:W-:Y:S03]  /*12160*/  HMMA.16816.F32 R52, R112, R120.reuse, R52 ;  /* 0x000000787034723c */ /* 0x084fe60000001834 */
[----:B-1----:R-:W-:Y:S03]  /*12170*/  FFMA.FTZ R111, R205, UR4, -R109 ;  /* 0x00000004cd6f7c23 */ /* 0x002fe6000801086d */
[C---:B------:R-:W-:Y:S01]  /*12180*/  HMMA.16816.F32 R56, R116.reuse, R120, R56 ;  /* 0x000000787438723c */ /* 0x040fe20000001838 */
[----:B------:R1:W2:Y:S05]  /*12190*/  MUFU.EX2 R252, R111 ;  /* 0x0000006f00fc7308 */ /* 0x0002aa0000000800 */
[-C--:B------:R-:W-:Y:S06]  /*121a0*/  HMMA.16816.F32 R60, R116, R122.reuse, R60 ;  /* 0x0000007a743c723c */ /* 0x080fec000000183c */
[C---:B------:R-:W-:Y:S01]  /*121b0*/  HMMA.16816.F32 R64, R112.reuse, R122, R64 ;  /* 0x0000007a7040723c */ /* 0x040fe20000001840 */
[----:B------:R-:W3:Y:S05]  /*121c0*/  LDSM.16.MT88.4 R120, [R226+0xb000] ;  /* 0x00b00000e278783b */ /* 0x000eea0000004200 */
[-C--:B----4-:R-:W-:Y:S05]  /*121d0*/  HMMA.16816.F32 R68, R112, R124.reuse, R68 ;  /* 0x0000007c7044723c */ /* 0x090fea0000001844 */
[--C-:B-1----:R-:W-:Y:S01]  /*121e0*/  FFMA.FTZ R111, R206, UR4, -R110.reuse ;  /* 0x00000004ce6f7c23 */ /* 0x102fe2000801086e */
[C---:B------:R-:W-:Y:S03]  /*121f0*/  HMMA.16816.F32 R72, R116.reuse, R124, R72 ;  /* 0x0000007c7448723c */ /* 0x040fe60000001848 */
[----:B------:R1:W-:Y:S03]  /*12200*/  MUFU.EX2 R251, R111 ;  /* 0x0000006f00fb7308 */ /* 0x0003e60000000800 */
[-C--:B------:R-:W-:Y:S06]  /*12210*/  HMMA.16816.F32 R76, R116, R126.reuse, R76 ;  /* 0x0000007e744c723c */ /* 0x080fec000000184c */
[C---:B------:R-:W-:Y:S01]  /*12220*/  HMMA.16816.F32 R80, R112.reuse, R126, R80 ;  /* 0x0000007e7050723c */ /* 0x040fe20000001850 */
[----:B------:R-:W4:Y:S04]  /*12230*/  LDSM.16.MT88.4 R124, [R224+0x9400] ;  /* 0x00940000e07c783b */ /* 0x000f280000004200 */
[----:B-1----:R-:W-:Y:S04]  /*12240*/  FFMA.FTZ R111, R207, UR4, -R110 ;  /* 0x00000004cf6f7c23 */ /* 0x002fe8000801086e */
[----:B------:R1:W2:Y:S01]  /*12250*/  MUFU.EX2 R250, R111 ;  /* 0x0000006f00fa7308 */ /* 0x0002a20000000800 */
[-C--:B---3--:R-:W-:Y:S06]  /*12260*/  HMMA.16816.F32 R84, R112, R120.reuse, R84 ;  /* 0x000000787054723c */ /* 0x088fec0000001854 */
[C---:B------:R-:W-:Y:S06]  /*12270*/  HMMA.16816.F32 R88, R116.reuse, R120, R88 ;  /* 0x000000787458723c */ /* 0x040fec0000001858 */
[-C--:B------:R-:W-:Y:S05]  /*12280*/  HMMA.16816.F32 R92, R116, R122.reuse, R92 ;  /* 0x0000007a745c723c */ /* 0x080fea000000185c */
[--C-:B-1----:R-:W-:Y:S01]  /*12290*/  FFMA.FTZ R111, R211, UR4, -R105.reuse ;  /* 0x00000004d36f7c23 */ /* 0x102fe20008010869 */
[----:B------:R-:W-:Y:S01]  /*122a0*/  HMMA.16816.F32 R96, R112, R122, R96 ;  /* 0x0000007a7060723c */ /* 0x000fe20000001860 */
[----:B------:R-:W1:Y:S02]  /*122b0*/  LDSM.16.MT88.4 R120, [R224+0xa400] ;  /* 0x00a40000e078783b */ /* 0x000e640000004200 */
[----:B------:R3:W-:Y:S02]  /*122c0*/  MUFU.EX2 R248, R111 ;  /* 0x0000006f00f87308 */ /* 0x0007e40000000800 */
[----:B-----5:R-:W-:Y:S02]  /*122d0*/  F2FP.F16.F32.PACK_AB R116, R135, R133 ;  /* 0x000000858774723e */ /* 0x020fe400000000ff */
[----:B------:R-:W-:Y:S04]  /*122e0*/  F2FP.F16.F32.PACK_AB R112, R189, R183 ;  /* 0x000000b7bd70723e */ /* 0x000fe800000000ff */
[----:B------:R-:W-:Y:S02]  /*122f0*/  F2FP.F16.F32.PACK_AB R113, R190, R187 ;  /* 0x000000bbbe71723e */ /* 0x000fe400000000ff */
[----:B------:R-:W-:Y:S02]  /*12300*/  F2FP.F16.F32.PACK_AB R114, R137, R161 ;  /* 0x000000a18972723e */ /* 0x000fe400000000ff */
[----:B------:R-:W-:Y:S02]  /*12310*/  F2FP.F16.F32.PACK_AB R115, R171, R160 ;  /* 0x000000a0ab73723e */ /* 0x000fe400000000ff */
[----:B------:R-:W-:Y:S02]  /*12320*/  F2FP.F16.F32.PACK_AB R117, R162, R134 ;  /* 0x00000086a275723e */ /* 0x000fe400000000ff */
[----:B--2---:R-:W-:Y:S01]  /*12330*/  F2FP.F16.F32.PACK_AB R118, R136, R252 ;  /* 0x000000fc8876723e */ /* 0x004fe200000000ff */
[--C-:B---3--:R-:W-:Y:S01]  /*12340*/  FFMA.FTZ R111, R213, UR4, -R105.reuse ;  /* 0x00000004d56f7c23 */ /* 0x108fe20008010869 */
[----:B------:R-:W-:Y:S01]  /*12350*/  F2FP.F16.F32.PACK_AB R119, R250, R251 ;  /* 0x000000fbfa77723e */ /* 0x000fe200000000ff */
[-C--:B----4-:R-:W-:Y:S02]  /*12360*/  HMMA.16816.F32 R4, R112, R124.reuse, R4 ;  /* 0x0000007c7004723c */ /* 0x090fe40000001804 */
[----:B------:R2:W3:Y:S04]  /*12370*/  MUFU.EX2 R249, R111 ;  /* 0x0000006f00f97308 */ /* 0x0004e80000000800 */
[C---:B------:R-:W-:Y:S06]  /*12380*/  HMMA.16816.F32 R8, R116.reuse, R124, R8 ;  /* 0x0000007c7408723c */ /* 0x040fec0000001808 */
[-C--:B------:R-:W-:Y:S06]  /*12390*/  HMMA.16816.F32 R12, R116, R126.reuse, R12 ;  /* 0x0000007e740c723c */ /* 0x080fec000000180c */
[C---:B------:R-:W-:Y:S01]  /*123a0*/  HMMA.16816.F32 R16, R112.reuse, R126, R16 ;  /* 0x0000007e7010723c */ /* 0x040fe20000001810 */
[----:B------:R-:W4:Y:S04]  /*123b0*/  LDSM.16.MT88.4 R124, [R226+0xa400] ;  /* 0x00a40000e27c783b */ /* 0x000f280000004200 */
[--C-:B--2---:R-:W-:Y:S01]  /*123c0*/  FFMA.FTZ R111, R214, UR4, -R106.reuse ;  /* 0x00000004d66f7c23 */ /* 0x104fe2000801086a */
[-C--:B------:R-:W-:Y:S03]  /*123d0*/  HMMA.16816.F32 R20, R112, R128.reuse, R20 ;  /* 0x000000807014723c */ /* 0x080fe60000001814 */
[----:B------:R2:W-:Y:S02]  /*123e0*/  MUFU.EX2 R213, R111 ;  /* 0x0000006f00d57308 */ /* 0x0005e40000000800 */
[----:B------:R-:W-:Y:S01]  /*123f0*/  MOV R214, R136 ;  /* 0x0000008800d67202 */ /* 0x000fe20000000f00 */
[C---:B------:R-:W-:Y:S06]  /*12400*/  HMMA.16816.F32 R24, R116.reuse, R128, R24 ;  /* 0x000000807418723c */ /* 0x040fec0000001818 */
[-C--:B------:R-:W-:Y:S06]  /*12410*/  HMMA.16816.F32 R28, R116, R130.reuse, R28 ;  /* 0x00000082741c723c */ /* 0x080fec000000181c */
[C---:B------:R-:W-:Y:S01]  /*12420*/  HMMA.16816.F32 R32, R112.reuse, R130, R32 ;  /* 0x000000827020723c */ /* 0x040fe20000001820 */
[----:B------:R-:W5:Y:S04]  /*12430*/  LDSM.16.MT88.4 R128, [R224+0xb400] ;  /* 0x00b40000e080783b */ /* 0x000f680000004200 */
[--C-:B--2---:R-:W-:Y:S01]  /*12440*/  FFMA.FTZ R111, R215, UR4, -R106.reuse ;  /* 0x00000004d76f7c23 */ /* 0x104fe2000801086a */
[-C--:B-1----:R-:W-:Y:S03]  /*12450*/  HMMA.16816.F32 R36, R112, R120.reuse, R36 ;  /* 0x000000787024723c */ /* 0x082fe60000001824 */
[----:B------:R1:W2:Y:S02]  /*12460*/  MUFU.EX2 R207, R111 ;  /* 0x0000006f00cf7308 */ /* 0x0002a40000000800 */
[----:B------:R-:W-:Y:S01]  /*12470*/  MOV R215, R137 ;  /* 0x0000008900d77202 */ /* 0x000fe20000000f00 */
[C---:B------:R-:W-:Y:S06]  /*12480*/  HMMA.16816.F32 R40, R116.reuse, R120, R40 ;  /* 0x000000787428723c */ /* 0x040fec0000001828 */
[-C--:B------:R-:W-:Y:S06]  /*12490*/  HMMA.16816.F32 R44, R116, R122.reuse, R44 ;  /* 0x0000007a742c723c */ /* 0x080fec000000182c */
[C---:B------:R-:W-:Y:S01]  /*124a0*/  HMMA.16816.F32 R48, R112.reuse, R122, R48 ;  /* 0x0000007a7030723c */ /* 0x040fe20000001830 */
[----:B------:R-:W3:Y:S04]  /*124b0*/  LDSM.16.MT88.4 R120, [R226+0xb400] ;  /* 0x00b40000e278783b */ /* 0x000ee80000004200 */
[--C-:B-1----:R-:W-:Y:S01]  /*124c0*/  FFMA.FTZ R111, R208, UR4, -R105.reuse ;  /* 0x00000004d06f7c23 */ /* 0x102fe20008010869 */
[-C--:B----4-:R-:W-:Y:S03]  /*124d0*/  HMMA.16816.F32 R52, R112, R124.reuse, R52 ;  /* 0x0000007c7034723c */ /* 0x090fe60000001834 */
[----:B------:R1:W-:Y:S03]  /*124e0*/  MUFU.EX2 R211, R111 ;  /* 0x0000006f00d37308 */ /* 0x0003e60000000800 */
[C---:B------:R-:W-:Y:S06]  /*124f0*/  HMMA.16816.F32 R56, R116.reuse, R124, R56 ;  /* 0x0000007c7438723c */ /* 0x040fec0000001838 */
[-C--:B------:R-:W-:Y:S06]  /*12500*/  HMMA.16816.F32 R60, R116, R126.reuse, R60 ;  /* 0x0000007e743c723c */ /* 0x080fec000000183c */
[C---:B------:R-:W-:Y:S01]  /*12510*/  HMMA.16816.F32 R64, R112.reuse, R126, R64 ;  /* 0x0000007e7040723c */ /* 0x040fe20000001840 */
[----:B------:R-:W4:Y:S04]  /*12520*/  LDSM.16.MT88.4 R124, [R224+0x9800] ;  /* 0x00980000e07c783b */ /* 0x000f280000004200 */
[----:B-1----:R-:W-:Y:S01]  /*12530*/  FFMA.FTZ R111, R209, UR4, -R105 ;  /* 0x00000004d16f7c23 */ /* 0x002fe20008010869 */
[-C--:B-----5:R-:W-:Y:S03]  /*12540*/  HMMA.16816.F32 R68, R112, R128.reuse, R68 ;  /* 0x000000807044723c */ /* 0x0a0fe60000001844 */
[----:B------:R1:W5:Y:S02]  /*12550*/  MUFU.EX2 R208, R111 ;  /* 0x0000006f00d07308 */ /* 0x0003640000000800 */
[----:B------:R-:W-:Y:S01]  /*12560*/  MOV R209, R132 ;  /* 0x0000008400d17202 */ /* 0x000fe20000000f00 */
[C---:B------:R-:W-:Y:S05]  /*12570*/  HMMA.16816.F32 R72, R116.reuse, R128, R72 ;  /* 0x000000807448723c */ /* 0x040fea0000001848 */
[--C-:B------:R-:W-:Y:S01]  /*12580*/  FFMA.FTZ R132, R210, UR4, -R106.reuse ;  /* 0x00000004d2847c23 */ /* 0x100fe2000801086a */
[-C--:B------:R-:W-:Y:S03]  /*12590*/  HMMA.16816.F32 R76, R116, R130.reuse, R76 ;  /* 0x00000082744c723c */ /* 0x080fe6000000184c */
[----:B------:R-:W-:Y:S02]  /*125a0*/  MUFU.EX2 R205, R132 ;  /* 0x0000008400cd7308 */ /* 0x000fe40000000800 */
[----:B------:R-:W-:Y:S01]  /*125b0*/  MOV R210, R185 ;  /* 0x000000b900d27202 */ /* 0x000fe20000000f00 */
[C---:B------:R-:W-:Y:S01]  /*125c0*/  HMMA.16816.F32 R80, R112.reuse, R130, R80 ;  /* 0x000000827050723c */ /* 0x040fe20000001850 */
[----:B------:R-:W-:Y:S04]  /*125d0*/  LDSM.16.MT88.4 R128, [R224+0xb800] ;  /* 0x00b80000e080783b */ /* 0x000fe80000004200 */
[----:B-1----:R-:W-:Y:S01]  /*125e0*/  FFMA.FTZ R111, R212, UR4, -R106 ;  /* 0x00000004d46f7c23 */ /* 0x002fe2000801086a */
[-C--:B---3--:R-:W-:Y:S03]  /*125f0*/  HMMA.16816.F32 R84, R112, R120.reuse, R84 ;  /* 0x000000787054723c */ /* 0x088fe60000001854 */
[----:B------:R1:W3:Y:S02]  /*12600*/  MUFU.EX2 R206, R111 ;  /* 0x0000006f00ce7308 */ /* 0x0002e40000000800 */
[----:B------:R-:W-:Y:S01]  /*12610*/  MOV R212, R135 ;  /* 0x0000008700d47202 */ /* 0x000fe20000000f00 */
[C---:B------:R-:W-:Y:S05]  /*12620*/  HMMA.16816.F32 R88, R116.reuse, R120, R88 ;  /* 0x000000787458723c */ /* 0x040fea0000001858 */
[----:B------:R-:W-:Y:S01]  /*12630*/  FFMA.FTZ R0, R0, R163, R210 ;  /* 0x000000a300007223 */ /* 0x000fe200000100d2 */
[-C--:B------:R-:W-:Y:S05]  /*12640*/  HMMA.16816.F32 R92, R116, R122.reuse, R92 ;  /* 0x0000007a745c723c */ /* 0x080fea000000185c */
[----:B------:R-:W-:Y:S01]  /*12650*/  MOV R210, R160 ;  /* 0x000000a000d27202 */ /* 0x000fe20000000f00 */
[----:B------:R-:W-:Y:S01]  /*12660*/  HMMA.16816.F32 R96, R112, R122, R96 ;  /* 0x0000007a7060723c */ /* 0x000fe20000001860 */
[----:B------:R-:W-:Y:S04]  /*12670*/  LDSM.16.MT88.4 R120, [R224+0xa800] ;  /* 0x00a80000e078783b */ /* 0x000fe80000004200 */
[--C-:B-1----:R-:W-:Y:S01]  /*12680*/  FFMA.FTZ R111, R220, UR4, -R109.reuse ;  /* 0x00000004dc6f7c23 */ /* 0x102fe2000801086d */
[----:B------:R-:W-:Y:S01]  /*12690*/  MOV R220, R190 ;  /* 0x000000be00dc7202 */ /* 0x000fe20000000f00 */
[----:B------:R-:W-:Y:S01]  /*126a0*/  FADD.FTZ R0, R168, R0 ;  /* 0x00000000a8007221 */ /* 0x000fe20000010000 */
[----:B------:R-:W-:Y:S01]  /*126b0*/  F2FP.F16.F32.PACK_AB R112, R249, R248 ;  /* 0x000000f8f970723e */ /* 0x000fe200000000ff */
[----:B------:R1:W-:Y:S02]  /*126c0*/  MUFU.EX2 R203, R111 ;  /* 0x0000006f00cb7308 */ /* 0x0003e40000000800 */
[----:B--2---:R-:W-:Y:S02]  /*126d0*/  F2FP.F16.F32.PACK_AB R113, R207, R213 ;  /* 0x000000d5cf71723e */ /* 0x004fe400000000ff */
[----:B-----5:R-:W-:Y:S02]  /*126e0*/  F2FP.F16.F32.PACK_AB R114, R208, R211 ;  /* 0x000000d3d072723e */ /* 0x020fe400000000ff */
[----:B---3--:R-:W-:Y:S07]  /*126f0*/  F2FP.F16.F32.PACK_AB R115, R206, R205 ;  /* 0x000000cdce73723e */ /* 0x008fee00000000ff */
[-C--:B----4-:R-:W-:Y:S03]  /*12700*/  HMMA.16816.F32 R4, R112, R124.reuse, R4 ;  /* 0x0000007c7004723c */ /* 0x090fe60000001804 */
[--C-:B-1----:R-:W-:Y:S01]  /*12710*/  FFMA.FTZ R111, R221, UR4, -R109.reuse ;  /* 0x00000004dd6f7c23 */ /* 0x102fe2000801086d */
[----:B------:R-:W-:Y:S03]  /*12720*/  MOV R221, R189 ;  /* 0x000000bd00dd7202 */ /* 0x000fe60000000f00 */
[----:B------:R1:W2:Y:S04]  /*12730*/  MUFU.EX2 R204, R111 ;  /* 0x0000006f00cc7308 */ /* 0x0002a80000000800 */
[--C-:B-1----:R-:W-:Y:S01]  /*12740*/  FFMA.FTZ R111, R231, UR4, -R110.reuse ;  /* 0x00000004e76f7c23 */ /* 0x102fe2000801086e */
[----:B------:R-:W-:Y:S02]  /*12750*/  MOV R231, R134 ;  /* 0x0000008600e77202 */ /* 0x000fe40000000f00 */
[----:B--2---:R-:W-:Y:S03]  /*12760*/  F2FP.F16.F32.PACK_AB R116, R204, R203 ;  /* 0x000000cbcc74723e */ /* 0x004fe600000000ff */
[----:B------:R1:W-:Y:S02]  /*12770*/  MUFU.EX2 R201, R111 ;  /* 0x0000006f00c97308 */ /* 0x0003e40000000800 */
[--C-:B-1----:R-:W-:Y:S01]  /*12780*/  FFMA.FTZ R111, R222, UR4, -R110.reuse ;  /* 0x00000004de6f7c23 */ /* 0x102fe2000801086e */
[----:B------:R-:W-:Y:S02]  /*12790*/  MOV R222, R133 ;  /* 0x0000008500de7202 */ /* 0x000fe40000000f00 */
[----:B------:R-:W1:Y:S05]  /*127a0*/  LDSM.16.MT88.4 R132, [R226+0x9800] ;  /* 0x00980000e284783b */ /* 0x000e6a0000004200 */
[----:B------:R2:W3:Y:S02]  /*127b0*/  MUFU.EX2 R202, R111 ;  /* 0x0000006f00ca7308 */ /* 0x0004e40000000800 */
[--C-:B--2---:R-:W-:Y:S01]  /*127c0*/  FFMA.FTZ R111, R223, UR4, -R109.reuse ;  /* 0x00000004df6f7c23 */ /* 0x104fe2000801086d */
[----:B---3--:R-:W-:Y:S01]  /*127d0*/  F2FP.F16.F32.PACK_AB R117, R202, R201 ;  /* 0x000000c9ca75723e */ /* 0x008fe200000000ff */
[----:B------:R-:W2:Y:S06]  /*127e0*/  LDL.LU R223, [R1+0x10] ;  /* 0x0000100001df7983 */ /* 0x000eac0000300800 */
[----:B------:R3:W-:Y:S02]  /*127f0*/  MUFU.EX2 R199, R111 ;  /* 0x0000006f00c77308 */ /* 0x0007e40000000800 */
[----:B---3--:R-:W-:Y:S01]  /*12800*/  FFMA.FTZ R111, R235, UR4, -R109 ;  /* 0x00000004eb6f7c23 */ /* 0x008fe2000801086d */
[----:B------:R-:W-:Y:S07]  /*12810*/  MOV R235, R186 ;  /* 0x000000ba00eb7202 */ /* 0x000fee0000000f00 */
[----:B------:R3:W4:Y:S02]  /*12820*/  MUFU.EX2 R200, R111 ;  /* 0x0000006f00c87308 */ /* 0x0007240000000800 */
[--C-:B---3--:R-:W-:Y:S01]  /*12830*/  FFMA.FTZ R111, R236, UR4, -R110.reuse ;  /* 0x00000004ec6f7c23 */ /* 0x108fe2000801086e */
[----:B------:R-:W-:Y:S02]  /*12840*/  MOV R236, R187 ;  /* 0x000000bb00ec7202 */ /* 0x000fe40000000f00 */
[----:B----4-:R-:W-:Y:S05]  /*12850*/  F2FP.F16.F32.PACK_AB R118, R200, R199 ;  /* 0x000000c7c876723e */ /* 0x010fea00000000ff */
        /* <DEDUP_REMOVED lines=8> */
[C---:B------:R-:W-:Y:S06]  /*128e0*/  HMMA.16816.F32 R8, R116.reuse, R124, R8 ;  /* 0x0000007c7408723c */ /* 0x040fec0000001808 */
[-C--:B------:R-:W-:Y:S05]  /*128f0*/  HMMA.16816.F32 R12, R116, R126.reuse, R12 ;  /* 0x0000007e740c723c */ /* 0x080fea000000180c */
[--C-:B---3--:R-:W-:Y:S01]  /*12900*/  FFMA.FTZ R111, R239, UR4, -R105.reuse ;  /* 0x00000004ef6f7c23 */ /* 0x108fe20008010869 */
[C---:B------:R-:W-:Y:S01]  /*12910*/  HMMA.16816.F32 R16, R112.reuse, R126, R16 ;  /* 0x0000007e7010723c */ /* 0x040fe20000001810 */
[----:B------:R-:W3:Y:S02]  /*12920*/  LDSM.16.MT88.4 R124, [R226+0xa800] ;  /* 0x00a80000e27c783b */ /* 0x000ee40000004200 */
[----:B------:R4:W-:Y:S02]  /*12930*/  MUFU.EX2 R195, R111 ;  /* 0x0000006f00c37308 */ /* 0x0009e40000000800 */
[----:B------:R-:W-:Y:S01]  /*12940*/  MOV R239, R182 ;  /* 0x000000b600ef7202 */ /* 0x000fe20000000f00 */
[-C--:B-1----:R-:W-:Y:S06]  /*12950*/  HMMA.16816.F32 R20, R112, R132.reuse, R20 ;  /* 0x000000847014723c */ /* 0x082fec0000001814 */
[C---:B------:R-:W-:Y:S06]  /*12960*/  HMMA.16816.F32 R24, R116.reuse, R132, R24 ;  /* 0x000000847418723c */ /* 0x040fec0000001818 */
[-C--:B------:R-:W-:Y:S05]  /*12970*/  HMMA.16816.F32 R28, R116, R134.reuse, R28 ;  /* 0x00000086741c723c */ /* 0x080fea000000181c */
[--C-:B----4-:R-:W-:Y:S01]  /*12980*/  FFMA.FTZ R111, R241, UR4, -R106.reuse ;  /* 0x00000004f16f7c23 */ /* 0x110fe2000801086a */
[C---:B------:R-:W-:Y:S03]  /*12990*/  HMMA.16816.F32 R32, R112.reuse, R134, R32 ;  /* 0x000000867020723c */ /* 0x040fe60000001820 */
[----:B------:R1:W-:Y:S02]  /*129a0*/  MUFU.EX2 R193, R111 ;  /* 0x0000006f00c17308 */ /* 0x0003e40000000800 */
[----:B------:R-:W-:Y:S01]  /*129b0*/  MOV R241, R176 ;  /* 0x000000b000f17202 */ /* 0x000fe20000000f00 */
[-C--:B------:R-:W-:Y:S06]  /*129c0*/  HMMA.16816.F32 R36, R112, R120.reuse, R36 ;  /* 0x000000787024723c */ /* 0x080fec0000001824 */
[C---:B------:R-:W-:Y:S06]  /*129d0*/  HMMA.16816.F32 R40, R116.reuse, R120, R40 ;  /* 0x000000787428723c */ /* 0x040fec0000001828 */
[-C--:B------:R-:W-:Y:S05]  /*129e0*/  HMMA.16816.F32 R44, R116, R122.reuse, R44 ;  /* 0x0000007a742c723c */ /* 0x080fea000000182c */
[--C-:B-1----:R-:W-:Y:S01]  /*129f0*/  FFMA.FTZ R111, R240, UR4, -R106.reuse ;  /* 0x00000004f06f7c23 */ /* 0x102fe2000801086a */
[C---:B------:R-:W-:Y:S01]  /*12a00*/  HMMA.16816.F32 R48, R112.reuse, R122, R48 ;  /* 0x0000007a7030723c */ /* 0x040fe20000001830 */
[----:B------:R-:W1:Y:S02]  /*12a10*/  LDSM.16.MT88.4 R120, [R226+0xb800] ;  /* 0x00b80000e278783b */ /* 0x000e640000004200 */
[----:B------:R4:W-:Y:S02]  /*12a20*/  MUFU.EX2 R194, R111 ;  /* 0x0000006f00c27308 */ /* 0x0009e40000000800 */
[----:B------:R-:W-:Y:S01]  /*12a30*/  MOV R240, R177 ;  /* 0x000000b100f07202 */ /* 0x000fe20000000f00 */
[-C--:B---3--:R-:W-:Y:S06]  /*12a40*/  HMMA.16816.F32 R52, R112, R124.reuse, R52 ;  /* 0x0000007c7034723c */ /* 0x088fec0000001834 */
[C---:B------:R-:W-:Y:S06]  /*12a50*/  HMMA.16816.F32 R56, R116.reuse, R124, R56 ;  /* 0x0000007c7438723c */ /* 0x040fec0000001838 */
[-C--:B------:R-:W-:Y:S05]  /*12a60*/  HMMA.16816.F32 R60, R116, R126.reuse, R60 ;  /* 0x0000007e743c723c */ /* 0x080fea000000183c */
[--C-:B----4-:R-:W-:Y:S01]  /*12a70*/  FFMA.FTZ R111, R218, UR4, -R105.reuse ;  /* 0x00000004da6f7c23 */ /* 0x110fe20008010869 */
[C---:B------:R-:W-:Y:S01]  /*12a80*/  HMMA.16816.F32 R64, R112.reuse, R126, R64 ;  /* 0x0000007e7040723c */ /* 0x040fe20000001840 */
[----:B------:R-:W3:Y:S02]  /*12a90*/  LDSM.16.MT88.4 R124, [R224+0x9c00] ;  /* 0x009c0000e07c783b */ /* 0x000ee40000004200 */
[----:B------:R-:W-:Y:S02]  /*12aa0*/  MUFU.EX2 R192, R111 ;  /* 0x0000006f00c07308 */ /* 0x000fe40000000800 */
[----:B------:R-:W-:Y:S01]  /*12ab0*/  FFMA.FTZ R105, R216, UR4, -R105 ;  /* 0x00000004d8697c23 */ /* 0x000fe20008010869 */
[-C--:B------:R-:W-:Y:S07]  /*12ac0*/  HMMA.16816.F32 R68, R112, R128.reuse, R68 ;  /* 0x000000807044723c */ /* 0x080fee0000001844 */
[----:B------:R4:W-:Y:S01]  /*12ad0*/  MUFU.EX2 R191, R105 ;  /* 0x0000006900bf7308 */ /* 0x0009e20000000800 */
[C---:B------:R-:W-:Y:S04]  /*12ae0*/  HMMA.16816.F32 R72, R116.reuse, R128, R72 ;  /* 0x000000807448723c */ /* 0x040fe80000001848 */
[----:B------:R-:W-:Y:S02]  /*12af0*/  MOV R216, R184 ;  /* 0x000000b800d87202 */ /* 0x000fe40000000f00 */
[-C--:B------:R-:W-:Y:S05]  /*12b00*/  HMMA.16816.F32 R76, R116, R130.reuse, R76 ;  /* 0x00000082744c723c */ /* 0x080fea000000184c */
[----:B------:R-:W-:Y:S01]  /*12b10*/  MOV R218, R178 ;  /* 0x000000b200da7202 */ /* 0x000fe20000000f00 */
[C---:B------:R-:W-:Y:S05]  /*12b20*/  HMMA.16816.F32 R80, R112.reuse, R130, R80 ;  /* 0x000000827050723c */ /* 0x040fea0000001850 */
[--C-:B----4-:R-:W-:Y:S01]  /*12b30*/  FFMA.FTZ R105, R219, UR4, -R106.reuse ;  /* 0x00000004db697c23 */ /* 0x110fe2000801086a */
[-C--:B-1----:R-:W-:Y:S03]  /*12b40*/  HMMA.16816.F32 R84, R112, R120.reuse, R84 ;  /* 0x000000787054723c */ /* 0x082fe60000001854 */
[----:B------:R1:W-:Y:S02]  /*12b50*/  MUFU.EX2 R190, R105 ;  /* 0x0000006900be7308 */ /* 0x0003e40000000800 */
[----:B------:R-:W-:Y:S01]  /*12b60*/  FFMA.FTZ R106, R217, UR4, -R106 ;  /* 0x00000004d96a7c23 */ /* 0x000fe2000801086a */
[C---:B------:R-:W-:Y:S05]  /*12b70*/  HMMA.16816.F32 R88, R116.reuse, R120, R88 ;  /* 0x000000787458723c */ /* 0x040fea0000001858 */
[----:B------:R-:W-:Y:S01]  /*12b80*/  MOV R217, R188 ;  /* 0x000000bc00d97202 */ /* 0x000fe20000000f00 */
[-C--:B------:R-:W-:Y:S01]  /*12b90*/  HMMA.16816.F32 R92, R116, R122.reuse, R92 ;  /* 0x0000007a745c723c */ /* 0x080fe2000000185c */
[----:B------:R-:W4:Y:S04]  /*12ba0*/  MUFU.EX2 R189, R106 ;  /* 0x0000006a00bd7308 */ /* 0x000f280000000800 */
[----:B------:R-:W-:Y:S01]  /*12bb0*/  MOV R219, R181 ;  /* 0x000000b500db7202 */ /* 0x000fe20000000f00 */
[----:B------:R-:W-:Y:S05]  /*12bc0*/  HMMA.16816.F32 R96, R112, R122, R96 ;  /* 0x0000007a7060723c */ /* 0x000fea0000001860 */
[--C-:B-1----:R-:W-:Y:S02]  /*12bd0*/  FFMA.FTZ R105, R242, UR4, -R109.reuse ;  /* 0x00000004f2697c23 */ /* 0x102fe4000801086d */
[----:B------:R-:W5:Y:S02]  /*12be0*/  LDL.LU R242, [R1+0x14] ;  /* 0x0000140001f27983 */ /* 0x000f640000300800 */
[----:B------:R1:W-:Y:S02]  /*12bf0*/  MUFU.EX2 R187, R105 ;  /* 0x0000006900bb7308 */ /* 0x0003e40000000800 */
[----:B----4-:R-:W-:Y:S01]  /*12c00*/  F2FP.F16.F32.PACK_AB R111, R189, R190 ;  /* 0x000000bebd6f723e */ /* 0x010fe200000000ff */
[----:B-1----:R-:W-:Y:S01]  /*12c10*/  FFMA.FTZ R105, R243, UR4, -R109 ;  /* 0x00000004f3697c23 */ /* 0x002fe2000801086d */
[----:B------:R-:W-:Y:S06]  /*12c20*/  MOV R243, R179 ;  /* 0x000000b300f37202 */ /* 0x000fec0000000f00 */
[----:B------:R1:W4:Y:S02]  /*12c30*/  MUFU.EX2 R188, R105 ;  /* 0x0000006900bc7308 */ /* 0x0003240000000800 */
[--C-:B-1----:R-:W-:Y:S01]  /*12c40*/  FFMA.FTZ R105, R244, UR4, -R110.reuse ;  /* 0x00000004f4697c23 */ /* 0x102fe2000801086e */
[----:B----4-:R-:W-:Y:S01]  /*12c50*/  F2FP.F16.F32.PACK_AB R176, R188, R187 ;  /* 0x000000bbbcb0723e */ /* 0x010fe200000000ff */
[----:B------:R-:W4:Y:S06]  /*12c60*/  LDL.LU R244, [R1+0x18] ;  /* 0x0000180001f47983 */ /* 0x000f2c0000300800 */
[----:B------:R1:W-:Y:S02]  /*12c70*/  MUFU.EX2 R185, R105 ;  /* 0x0000006900b97308 */ /* 0x0003e40000000800 */
[--C-:B-1----:R-:W-:Y:S01]  /*12c80*/  FFMA.FTZ R105, R247, UR4, -R110.reuse ;  /* 0x00000004f7697c23 */ /* 0x102fe2000801086e */
[----:B------:R-:W-:Y:S01]  /*12c90*/  FFMA.FTZ R110, R108, UR4, -R110 ;  /* 0x000000046c6e7c23 */ /* 0x000fe2000801086e */
[----:B------:R-:W-:Y:S06]  /*12ca0*/  F2FP.F16.F32.PACK_AB R108, R195, R196 ;  /* 0x000000c4c36c723e */ /* 0x000fec00000000ff */
[----:B------:R1:W3:Y:S01]  /*12cb0*/  MUFU.EX2 R186, R105 ;  /* 0x0000006900ba7308 */ /* 0x0002e20000000800 */
[----:B------:R-:W-:Y:S02]  /*12cc0*/  MOV R247, R180 ;  /* 0x000000b400f77202 */ /* 0x000fe40000000f00 */
[----:B------:R-:W4:Y:S01]  /*12cd0*/  LDSM.16.MT88.4 R180, [R224+0xbc00] ;  /* 0x00bc0000e0b4783b */ /* 0x000f220000004200 */
[----:B--2---:R-:W-:Y:S01]  /*12ce0*/  FFMA.FTZ R2, R2, R223, R235 ;  /* 0x000000df02027223 */ /* 0x004fe200000100eb */
[----:B------:R-:W-:Y:S02]  /*12cf0*/  MOV R223, R231 ;  /* 0x000000e700df7202 */ /* 0x000fe40000000f00 */
[----:B------:R-:W-:Y:S01]  /*12d00*/  MOV R231, R220 ;  /* 0x000000dc00e77202 */ /* 0x000fe20000000f00 */
[----:B------:R-:W-:Y:S01]  /*12d10*/  FADD.FTZ R2, R169, R2 ;  /* 0x00000002a9027221 */ /* 0x000fe20000010000 */
[----:B------:R-:W-:Y:S02]  /*12d20*/  MOV R220, R162 ;  /* 0x000000a200dc7202 */ /* 0x000fe40000000f00 */
[----:B------:R-:W-:Y:S02]  /*12d30*/  MOV R235, R222 ;  /* 0x000000de00eb7202 */ /* 0x000fe40000000f00 */
[----:B------:R-:W-:Y:S02]  /*12d40*/  MOV R222, R221 ;  /* 0x000000dd00de7202 */ /* 0x000fe40000000f00 */
[----:B------:R-:W-:Y:S01]  /*12d50*/  MOV R221, R212 ;  /* 0x000000d400dd7202 */ /* 0x000fe20000000f00 */
[--C-:B-1----:R-:W-:Y:S01]  /*12d60*/  FFMA.FTZ R105, R246, UR4, -R109.reuse ;  /* 0x00000004f6697c23 */ /* 0x102fe2000801086d */
[----:B------:R-:W-:Y:S01]  /*12d70*/  FFMA.FTZ R109, R245, UR4, -R109 ;  /* 0x00000004f56d7c23 */ /* 0x000fe2000801086d */
[----:B---3--:R-:W-:Y:S02]  /*12d80*/  F2FP.F16.F32.PACK_AB R177, R186, R185 ;  /* 0x000000b9bab1723e */ /* 0x008fe400000000ff */
[----:B------:R-:W-:Y:S01]  /*12d90*/  MUFU.EX2 R184, R105 ;  /* 0x0000006900b87308 */ /* 0x000fe20000000800 */
[----:B------:R-:W-:Y:S09]  /*12da0*/  MOV R212, R161 ;  /* 0x000000a100d47202 */ /* 0x000ff20000000f00 */
[----:B------:R1:W2:Y:S10]  /*12db0*/  MUFU.EX2 R106, R109 ;  /* 0x0000006d006a7308 */ /* 0x0002b40000000800 */
[----:B------:R3:W3:Y:S01]  /*12dc0*/  MUFU.EX2 R105, R110 ;  /* 0x0000006e00697308 */ /* 0x0006e20000000800 */
[----:B-1----:R-:W-:Y:S02]  /*12dd0*/  F2FP.F16.F32.PACK_AB R109, R194, R193 ;  /* 0x000000c1c26d723e */ /* 0x002fe400000000ff */
[----:B--2---:R-:W-:Y:S02]  /*12de0*/  F2FP.F16.F32.PACK_AB R178, R106, R184 ;  /* 0x000000b86ab2723e */ /* 0x004fe400000000ff */
        /* <DEDUP_REMOVED lines=27> */
[----:B------:R-:W-:Y:S03]  /*12fa0*/  FADD.FTZ R0, R235, R9 ;  /* 0x00000009eb007221 */ /* 0x000fe60000010000 */
[----:B------:R-:W-:Y:S04]  /*12fb0*/  FADD.FTZ R9, R231, R3 ;  /* 0x00000003e7097221 */ /* 0x000fe80000010000 */
[----:B------:R-:W-:Y:S01]  /*12fc0*/  FADD.FTZ R9, R210, R9 ;  /* 0x00000009d2097221 */ /* 0x000fe20000010000 */
[----:B----4-:R-:W-:Y:S04]  /*12fd0*/  FFMA.FTZ R100, R100, R244, R247 ;  /* 0x000000f464647223 */ /* 0x010fe800000100f7 */
[----:B------:R-:W-:Y:S01]  /*12fe0*/  FADD.FTZ R8, R209, R100 ;  /* 0x00000064d1087221 */ /* 0x000fe20000010000 */
[----:B------:R-:W-:Y:S02]  /*12ff0*/  MOV R209, R215 ;  /* 0x000000d700d17202 */ /* 0x000fe40000000f00 */
        /* <DEDUP_REMOVED lines=65> */
.L_x_633:
[----:B------:R-:W3:Y:S04]  /*13410*/  LDL.LU R8, [R1+0x18] ;  /* 0x0000180001087983 */ /* 0x000ee80000300800 */
[----:B------:R-:W2:Y:S04]  /*13420*/  LDL.LU R7, [R1+0x14] ;  /* 0x0000140001077983 */ /* 0x000ea80000300800 */
[----:B------:R-:W4:Y:S04]  /*13430*/  LDL.LU R6, [R1+0x10] ;  /* 0x0000100001067983 */ /* 0x000f280000300800 */
[----:B------:R-:W5:Y:S01]  /*13440*/  LDL.LU R4, [R1+0x1c] ;  /* 0x00001c0001047983 */ /* 0x000f620000300800 */
[----:B------:R-:W1:Y:S01]  /*13450*/  S2UR UR6, SR_CgaCtaId ;  /* 0x00000000000679c3 */ /* 0x000e620000008800 */
[----:B------:R-:W-:Y:S01]  /*13460*/  UISETP.NE.AND UP0, UPT, UR15, -0x1, UPT ;  /* 0xffffffff0f00788c */ /* 0x000fe2000bf05270 */
[----:B------:R-:W-:Y:S01]  /*13470*/  PLOP3.LUT P6, PT, PT, PT, PT, 0x8, 0x0 ;  /* 0x000000000000781c */ /* 0x000fe20003fce170 */
[----:B------:R-:W1:Y:S01]  /*13480*/  S2R R64, SR_TID.X ;  /* 0x0000000000407919 */ /* 0x000e620000002100 */
[----:B------:R-:W-:Y:S01]  /*13490*/  UMOV UR7, 0x400 ;  /* 0x0000040000077882 */ /* 0x000fe20000000000 */
[----:B------:R-:W-:-:S02]  /*134a0*/  IMAD.MOV.U32 R61, RZ, RZ, 0x20 ;  /* 0x00000020ff3d7424 */ /* 0x000fc400078e00ff */
[----:B------:R-:W-:-:S05]  /*134b0*/  PLOP3.LUT P0, PT, PT, PT, UP0, 0x80, 0x0 ;  /* 0x000000000000781c */ /* 0x000fca0003f0f008 */
[----:B------:R-:W-:Y:S02]  /*134c0*/  @UP0 ULDC.64 UR4, c[0x0][0x298] ;  /* 0x0000a60000040ab9 */ /* 0x000fe40000000a00 */
[----:B------:R-:W-:-:S07]  /*134d0*/  @UP0 UIMAD.WIDE.U32 UR8, UR15, UR4, URZ ;  /* 0x000000040f0802a5 */ /* 0x000fce000f8e003f */
[----:B------:R-:W-:Y:S01]  /*134e0*/  @UP0 UMOV UR4, UR8 ;  /* 0x0000000800040c82 */ /* 0x000fe20008000000 */
[----:B-1----:R-:W-:Y:S02]  /*134f0*/  ULEA UR6, UR6, UR7, 0x18 ;  /* 0x0000000706067291 */ /* 0x002fe4000f8ec03f */
[----:B------:R-:W-:Y:S01]  /*13500*/  @UP0 UIMAD UR7, UR15, UR5, UR9 ;  /* 0x000000050f0702a4 */ /* 0x000fe2000f8e0209 */
[----:B------:R-:W-:-:S04]  /*13510*/  SHF.R.S32.HI R62, RZ, 0x1f, R64 ;  /* 0x0000001fff3e7819 */ /* 0x000fc80000011440 */
[CC--:B------:R-:W-:Y:S02]  /*13520*/  LEA.HI R55, R62.reuse, R64.reuse, RZ, 0x2 ;  /* 0x000000403e377211 */ /* 0x0c0fe400078f10ff */
[----:B------:R-:W-:Y:S02]  /*13530*/  LEA.HI R62, R62, R64, RZ, 0x5 ;  /* 0x000000403e3e7211 */ /* 0x000fe400078f28ff */
[----:B------:R-:W-:Y:S02]  /*13540*/  SHF.R.S32.HI R63, RZ, 0x2, R55 ;  /* 0x00000002ff3f7819 */ /* 0x000fe40000011437 */
[----:B------:R-:W-:Y:S01]  /*13550*/  SHF.R.S32.HI R51, RZ, 0x5, R62 ;  /* 0x00000005ff337819 */ /* 0x000fe2000001143e */
[----:B---3--:R-:W1:Y:S04]  /*13560*/  SHFL.BFLY PT, R3, R8, 0x2, 0x1f ;  /* 0x0c401f0008037f89 */ /* 0x008e6800000e0000 */
[----:B--2---:R-:W2:Y:S04]  /*13570*/  SHFL.BFLY PT, R2, R7, 0x2, 0x1f ;  /* 0x0c401f0007027f89 */ /* 0x004ea800000e0000 */
[----:B----4-:R-:W3:Y:S04]  /*13580*/  SHFL.BFLY PT, R0, R6, 0x2, 0x1f ;  /* 0x0c401f0006007f89 */ /* 0x010ee800000e0000 */
[----:B-----5:R-:W4:Y:S01]  /*13590*/  SHFL.BFLY PT, R5, R4, 0x2, 0x1f ;  /* 0x0c401f0004057f89 */ /* 0x020f2200000e0000 */
[----:B-1----:R-:W-:Y:S01]  /*135a0*/  FADD.FTZ R3, R3, R8 ;  /* 0x0000000803037221 */ /* 0x002fe20000010000 */
[----:B--2---:R-:W-:-:S04]  /*135b0*/  FADD.FTZ R2, R2, R7 ;  /* 0x0000000702027221 */ /* 0x004fc80000010000 */
[----:B------:R-:W1:Y:S01]  /*135c0*/  SHFL.BFLY PT, R57, R3, 0x1, 0x1f ;  /* 0x0c201f0003397f89 */ /* 0x000e6200000e0000 */
[----:B---3--:R-:W-:-:S03]  /*135d0*/  FADD.FTZ R0, R0, R6 ;  /* 0x0000000600007221 */ /* 0x008fc60000010000 */
[----:B------:R-:W2:Y:S01]  /*135e0*/  SHFL.BFLY PT, R58, R2, 0x1, 0x1f ;  /* 0x0c201f00023a7f89 */ /* 0x000ea200000e0000 */
[----:B----4-:R-:W-:-:S03]  /*135f0*/  FADD.FTZ R5, R5, R4 ;  /* 0x0000000405057221 */ /* 0x010fc60000010000 */
[----:B------:R-:W3:Y:S01]  /*13600*/  SHFL.BFLY PT, R59, R0, 0x1, 0x1f ;  /* 0x0c201f00003b7f89 */ /* 0x000ee200000e0000 */
[----:B------:R-:W-:Y:S01]  /*13610*/  SHF.R.S32.HI R4, RZ, 0x1f, R63 ;  /* 0x0000001fff047819 */ /* 0x000fe2000001143f */
[----:B------:R-:W4:Y:S03]  /*13620*/  S2R R7, SR_TID.X ;  /* 0x0000000000077919 */ /* 0x000f260000002100 */
[----:B------:R-:W-:Y:S01]  /*13630*/  LEA.HI R4, R4, R63, RZ, 0x3 ;  /* 0x0000003f04047211 */ /* 0x000fe200078f18ff */
[----:B------:R-:W5:Y:S03]  /*13640*/  SHFL.BFLY PT, R60, R5, 0x1, 0x1f ;  /* 0x0c201f00053c7f89 */ /* 0x000f6600000e0000 */
[----:B------:R-:W-:-:S05]  /*13650*/  LOP3.LUT R4, R4, 0xfffffff8, RZ, 0xc0, !PT ;  /* 0xfffffff804047812 */ /* 0x000fca00078ec0ff */
[----:B------:R-:W-:Y:S02]  /*13660*/  IMAD.IADD R4, R63, 0x1, -R4 ;  /* 0x000000013f047824 */ /* 0x000fe400078e0a04 */
[----:B-1----:R-:W-:Y:S01]  /*13670*/  FADD.FTZ R57, R3, R57 ;  /* 0x0000003903397221 */ /* 0x002fe20000010000 */
[----:B--2---:R-:W-:Y:S01]  /*13680*/  FADD.FTZ R58, R2, R58 ;  /* 0x0000003a023a7221 */ /* 0x004fe20000010000 */
[----:B------:R-:W-:-:S03]  /*13690*/  LOP3.LUT R2, R55, 0xfffffffc, RZ, 0xc0, !PT ;  /* 0xfffffffc37027812 */ /* 0x000fc600078ec0ff */
[----:B------:R-:W-:Y:S01]  /*136a0*/  FSETP.NE.FTZ.AND P5, PT, R57, RZ, PT ;  /* 0x000000ff3900720b */ /* 0x000fe20003fb5000 */
[----:B---3--:R-:W-:Y:S01]  /*136b0*/  FADD.FTZ R59, R0, R59 ;  /* 0x0000003b003b7221 */ /* 0x008fe20000010000 */
[----:B------:R-:W-:Y:S01]  /*136c0*/  LEA.HI R0, R4, R4, RZ, 0x1 ;  /* 0x0000000404007211 */ /* 0x000fe200078f08ff */
[----:B------:R-:W-:Y:S01]  /*136d0*/  IMAD.IADD R2, R64, 0x1, -R2 ;  /* 0x0000000140027824 */ /* 0x000fe200078e0a02 */
[----:B------:R-:W-:Y:S02]  /*136e0*/  FSETP.NE.FTZ.AND P4, PT, R58, RZ, PT ;  /* 0x000000ff3a00720b */ /* 0x000fe40003f95000 */
[----:B------:R-:W-:Y:S01]  /*136f0*/  LOP3.LUT R3, R0, 0x3fffffe, RZ, 0xc0, !PT ;  /* 0x03fffffe00037812 */ /* 0x000fe200078ec0ff */
[----:B------:R-:W-:Y:S01]  /*13700*/  IMAD R2, R51, 0x100, R2 ;  /* 0x0000010033027824 */ /* 0x000fe200078e0202 */
[----:B------:R-:W-:Y:S01]  /*13710*/  SHF.R.S32.HI R0, RZ, 0x1, R0 ;  /* 0x00000001ff007819 */ /* 0x000fe20000011400 */
[----:B-----5:R-:W-:Y:S02]  /*13720*/  FADD.FTZ R60, R5, R60 ;  /* 0x0000003c053c7221 */ /* 0x020fe40000010000 */
[----:B------:R-:W-:Y:S01]  /*13730*/  IMAD.IADD R4, R4, 0x1, -R3 ;  /* 0x0000000104047824 */ /* 0x000fe200078e0a03 */
[----:B------:R-:W-:-:S02]  /*13740*/  LOP3.LUT R3, R0, 0x1, RZ, 0xc0, !PT ;  /* 0x0000000100037812 */ /* 0x000fc400078ec0ff */
[----:B------:R-:W-:Y:S01]  /*13750*/  LOP3.LUT P2, RZ, R0, 0x2, RZ, 0xc0, !PT ;  /* 0x0000000200ff7812 */ /* 0x000fe2000784c0ff */
[----:B------:R-:W-:Y:S01]  /*13760*/  IMAD R4, R4, 0x10, R2 ;  /* 0x0000001004047824 */ /* 0x000fe200078e0202 */
[----:B----4-:R-:W-:Y:S01]  /*13770*/  SHF.R.S32.HI R6, RZ, 0x1f, R7 ;  /* 0x0000001fff067819 */ /* 0x010fe20000011407 */
[----:B------:R-:W-:Y:S01]  /*13780*/  IMAD.SHL.U32 R2, R0, 0x40, RZ ;  /* 0x0000004000027824 */ /* 0x000fe200078e00ff */
[----:B------:R-:W-:Y:S01]  /*13790*/  ISETP.NE.U32.AND P3, PT, R3, 0x1, PT ;  /* 0x000000010300780c */ /* 0x000fe20003f65070 */
[----:B------:R-:W-:Y:S01]  /*137a0*/  IMAD.MOV.U32 R0, RZ, RZ, 0x3f800000 ;  /* 0x3f800000ff007424 */ /* 0x000fe200078e00ff */
[----:B------:R-:W-:Y:S01]  /*137b0*/  LEA.HI R6, R6, R7, RZ, 0x2 ;  /* 0x0000000706067211 */ /* 0x000fe200078f10ff */
[----:B------:R-:W-:Y:S01]  /*137c0*/  IMAD.MOV.U32 R3, RZ, RZ, 0x3f800000 ;  /* 0x3f800000ff037424 */ /* 0x000fe200078e00ff */
[----:B------:R-:W-:Y:S02]  /*137d0*/  LOP3.LUT R2, R2, 0xc0, RZ, 0xc0, !PT ;  /* 0x000000c002027812 */ /* 0x000fe400078ec0ff */
[----:B------:R-:W-:Y:S01]  /*137e0*/  SHF.R.S32.HI R54, RZ, 0x2, R6 ;  /* 0x00000002ff367819 */ /* 0x000fe20000011406 */
[----:B------:R1:W2:Y:S01]  /*137f0*/  @P5 MUFU.RCP R0, R57 ;  /* 0x0000003900005308 */ /* 0x0002a20000001000 */
[----:B------:R-:W-:-:S03]  /*13800*/  LEA.HI R2, R2, R2, RZ, 0x1d ;  /* 0x0000000202027211 */ /* 0x000fc600078fe8ff */
[----:B------:R-:W-:Y:S02]  /*13810*/  VIADD R6, R54, 0x40 ;  /* 0x0000004036067836 */ /* 0x000fe40000000000 */
[----:B------:R-:W-:-:S03]  /*13820*/  IMAD.U32 R2, R4, 0x2, R2 ;  /* 0x0000000204027824 */ /* 0x000fc600078e0002 */
[----:B------:R-:W-:Y:S02]  /*13830*/  ISETP.GE.AND P1, PT, R6, UR14, PT ;  /* 0x0000000e06007c0c */ /* 0x000fe4000bf26270 */
[----:B------:R-:W-:Y:S01]  /*13840*/  LEA R17, R2, UR6, 0x1 ;  /* 0x0000000602117c11 */ /* 0x000fe2000f8e08ff */
[----:B------:R-:W-:Y:S10]  /*13850*/  @P0 BRA `(.L_x_637) ;  /* 0x0000000000200947 */ /* 0x000ff40003800000 */
        /* <DEDUP_REMOVED lines=8> */
.L_x_637:
        /* <DEDUP_REMOVED lines=24> */
.L_x_638:
        /* <DEDUP_REMOVED lines=15> */
[C---:B------:R-:W-:Y:S01]  /*13b50*/  FMUL.FTZ R19, R0.reuse, R69 ;  /* 0x0000004500137220 */ /* 0x040fe20000410000 */
        /* <DEDUP_REMOVED lines=17> */
[C---:B------:R-:W-:Y:S01]  /*13c70*/  FMUL.FTZ R38, R3.reuse, R143 ;  /* 0x0000008f03267220 */ /* 0x040fe20000410000 */
[C---:B------:R-:W-:Y:S01]  /*13c80*/  FMUL.FTZ R150, R3.reuse, R150 ;  /* 0x0000009603967220 */ /* 0x040fe20000410000 */
[C---:B------:R-:W-:Y:S01]  /*13c90*/  FMUL.FTZ R34, R3.reuse, R151 ;  /* 0x0000009703227220 */ /* 0x040fe20000410000 */
[C---:B------:R-:W-:Y:S01]  /*13ca0*/  FMUL.FTZ R158, R3.reuse, R158 ;  /* 0x0000009e039e7220 */ /* 0x040fe20000410000 */
[----:B--2---:R-:W2:Y:S01]  /*13cb0*/  @P2 LDC R56, c[0x0][0x2e4] ;  /* 0x0000b900ff382b82 */ /* 0x004ea20000000800 */
[----:B------:R-:W-:Y:S01]  /*13cc0*/  FSETP.NE.FTZ.AND P2, PT, R60, RZ, PT ;  /* 0x000000ff3c00720b */ /* 0x000fe20003f55000 */
        /* <DEDUP_REMOVED lines=12> */
[----:B------:R-:W5:Y:S01]  /*13d90*/  @P2 MUFU.RCP R0, R60 ;  /* 0x0000003c00002308 */ /* 0x000f620000001000 */
        /* <DEDUP_REMOVED lines=25> */
[C---:B-----5:R-:W-:Y:S01]  /*13f30*/  FMUL.FTZ R115, R0.reuse, R115 ;  /* 0x0000007300737220 */ /* 0x060fe20000410000 */
        /* <DEDUP_REMOVED lines=26> */
[----:B------:R-:W-:Y:S01]  /*140e0*/  STS [R17], R5 ;  /* 0x0000000511007388 */ /* 0x000fe20000000800 */
[----:B------:R-:W-:Y:S01]  /*140f0*/  F2FP.F16.F32.PACK_AB R0, R127, R126 ;  /* 0x0000007e7f00723e */ /* 0x000fe200000000ff */
[----:B------:R-:W4:Y:S01]  /*14100*/  S2UR UR5, SR_CTAID.X ;  /* 0x00000000000579c3 */ /* 0x000f220000002500 */
[----:B------:R-:W-:Y:S01]  /*14110*/  F2FP.F16.F32.PACK_AB R3, R3, R112 ;  /* 0x000000700303723e */ /* 0x000fe200000000ff */
[----:B------:R5:W-:Y:S01]  /*14120*/  STS [R17+0x200], R4 ;  /* 0x0002000411007388 */ /* 0x000be20000000800 */
[----:B------:R-:W-:Y:S01]  /*14130*/  F2FP.F16.F32.PACK_AB R6, R115, R6 ;  /* 0x000000067306723e */ /* 0x000fe200000000ff */
[----:B------:R-:W-:Y:S01]  /*14140*/  BSSY B0, `(.L_x_639) ;  /* 0x00000bc000007945 */ /* 0x000fe20003800000 */
        /* <DEDUP_REMOVED lines=15> */
[----:B----4-:R-:W-:Y:S01]  /*14240*/  UIMAD UR6, UR5, -0x80, UR17 ;  /* 0xffffff80050678a4 */ /* 0x010fe2000f8e0211 */
[----:B------:R-:W-:Y:S01]  /*14250*/  F2FP.F16.F32.PACK_AB R35, R35, R148 ;  /* 0x000000942323723e */ /* 0x000fe200000000ff */
[----:B------:R-:W-:Y:S01]  /*14260*/  STS [R18+0x1200], R44 ;  /* 0x0012002c12007388 */ /* 0x000fe20000000800 */
[----:B------:R-:W-:Y:S01]  /*14270*/  F2FP.F16.F32.PACK_AB R34, R34, R150 ;  /* 0x000000962222723e */ /* 0x000fe200000000ff */
[----:B-----5:R-:W4:Y:S01]  /*14280*/  @P3 LDC.64 R4, c[0x0][0x2c0] ;  /* 0x0000b000ff043b82 */ /* 0x020f220000000a00 */
[----:B------:R-:W-:Y:S02]  /*14290*/  F2FP.F16.F32.PACK_AB R31, R31, R156 ;  /* 0x0000009c1f1f723e */ /* 0x000fe400000000ff */
[----:B-1----:R-:W-:-:S02]  /*142a0*/  IADD3 R2, R17, R61, RZ ;  /* 0x0000003d11027210 */ /* 0x002fc40007ffe0ff */
[----:B------:R-:W-:Y:S02]  /*142b0*/  F2FP.F16.F32.PACK_AB R30, R30, R158 ;  /* 0x0000009e1e1e723e */ /* 0x000fe400000000ff */
[----:B---3--:R-:W-:Y:S01]  /*142c0*/  IADD3 R0, R61, R18, RZ ;  /* 0x000000123d007210 */ /* 0x008fe20007ffe0ff */
[----:B------:R-:W-:Y:S01]  /*142d0*/  STS [R2], R43 ;  /* 0x0000002b02007388 */ /* 0x000fe20000000800 */
[----:B------:R-:W-:Y:S02]  /*142e0*/  F2FP.F16.F32.PACK_AB R33, R33, R144 ;  /* 0x000000902121723e */ /* 0x000fe400000000ff */
[----:B------:R-:W-:Y:S01]  /*142f0*/  F2FP.F16.F32.PACK_AB R32, R147, R32 ;  /* 0x000000209320723e */ /* 0x000fe200000000ff */
[----:B------:R-:W-:Y:S01]  /*14300*/  STS [R2+0x200], R42 ;  /* 0x0002002a02007388 */ /* 0x000fe20000000800 */
[----:B------:R-:W-:Y:S01]  /*14310*/  F2FP.F16.F32.PACK_AB R29, R29, R152 ;  /* 0x000000981d1d723e */ /* 0x000fe200000000ff */
[----:B--2---:R-:W1:Y:S01]  /*14320*/  @P5 MUFU.LG2 R3, R57 ;  /* 0x0000003900035308 */ /* 0x004e620000000c00 */
[----:B------:R-:W-:Y:S01]  /*14330*/  F2FP.F16.F32.PACK_AB R28, R155, R28 ;  /* 0x0000001c9b1c723e */ /* 0x000fe200000000ff */
[----:B------:R-:W-:Y:S01]  /*14340*/  STS [R0], R39 ;  /* 0x0000002700007388 */ /* 0x000fe20000000800 */
[----:B------:R-:W-:Y:S01]  /*14350*/  F2FP.F16.F32.PACK_AB R27, R27, R164 ;  /* 0x000000a41b1b723e */ /* 0x000fe200000000ff */
[----:B------:R-:W2:Y:S01]  /*14360*/  @!P3 LDC R6, c[0x0][0x270] ;  /* 0x00009c00ff06bb82 */ /* 0x000ea20000000800 */
        /* <DEDUP_REMOVED lines=11> */
[----:B------:R-:W-:Y:S01]  /*14420*/  F2FP.F16.F32.PACK_AB R19, R19, R68 ;  /* 0x000000441313723e */ /* 0x000fe200000000ff */
[----:B-1----:R-:W-:Y:S01]  /*14430*/  @P5 FMUL.FTZ R3, R3, 0.69314718246459960938 ;  /* 0x3f31721803035820 */ /* 0x002fe20000410000 */
        /* <DEDUP_REMOVED lines=22> */
[----:B------:R-:W-:Y:S04]  /*145a0*/  STS [R18+0x3000], R29 ;  /* 0x0030001d12007388 */ /* 0x000fe80000000800 */
        /* <DEDUP_REMOVED lines=8> */
[----:B------:R3:W-:Y:S04]  /*14630*/  STS [R0+0x3200], R20 ;  /* 0x0032001400007388 */ /* 0x0007e80000000800 */
[----:B------:R-:W-:Y:S04]  /*14640*/  STS [R17+0x4000], R19 ;  /* 0x0040001311007388 */ /* 0x000fe80000000800 */
[----:B------:R-:W-:Y:S04]  /*14650*/  STS [R17+0x4200], R16 ;  /* 0x0042001011007388 */ /* 0x000fe80000000800 */
[----:B------:R5:W-:Y:S04]  /*14660*/  STS [R18+0x4000], R13 ;  /* 0x0040000d12007388 */ /* 0x000be80000000800 */
[----:B------:R4:W-:Y:S04]  /*14670*/  STS [R18+0x4200], R12 ;  /* 0x0042000c12007388 */ /* 0x0009e80000000800 */
[----:B------:R2:W-:Y:S01]  /*14680*/  STS [R17+0x5000], R15 ;  /* 0x0050000f11007388 */ /* 0x0005e20000000800 */
[----:B-1----:R-:W-:-:S03]  /*14690*/  MOV R21, 0x7f800000 ;  /* 0x7f80000000157802 */ /* 0x002fc60000000f00 */
[----:B------:R-:W-:Y:S01]  /*146a0*/  STS [R17+0x5200], R14 ;  /* 0x0052000e11007388 */ /* 0x000fe20000000800 */
[----:B---3--:R-:W-:-:S03]  /*146b0*/  MOV R20, 0x7f800000 ;  /* 0x7f80000000147802 */ /* 0x008fc60000000f00 */
[----:B------:R1:W-:Y:S04]  /*146c0*/  STS [R18+0x5000], R11 ;  /* 0x0050000b12007388 */ /* 0x0003e80000000800 */
[----:B------:R-:W-:Y:S04]  /*146d0*/  STS [R18+0x5200], R10 ;  /* 0x0052000a12007388 */ /* 0x000fe80000000800 */
[----:B------:R3:W-:Y:S01]  /*146e0*/  STS [R2+0x4000], R9 ;  /* 0x0040000902007388 */ /* 0x0007e20000000800 */
[----:B-----5:R-:W-:-:S03]  /*146f0*/  MOV R13, 0x7f800000 ;  /* 0x7f800000000d7802 */ /* 0x020fc60000000f00 */
[----:B------:R5:W-:Y:S01]  /*14700*/  STS [R2+0x4200], R8 ;  /* 0x0042000802007388 */ /* 0x000be20000000800 */
[----:B----4-:R-:W-:Y:S03]  /*14710*/  @P0 MUFU.LG2 R12, R59 ;  /* 0x0000003b000c0308 */ /* 0x010fe60000000c00 */
[----:B------:R4:W-:Y:S01]  /*14720*/  STS [R0+0x4000], R7 ;  /* 0x0040000700007388 */ /* 0x0009e20000000800 */
[----:B--2---:R-:W2:Y:S03]  /*14730*/  @P0 LDC R15, c[0x0][0x2e8] ;  /* 0x0000ba00ff0f0b82 */ /* 0x004ea60000000800 */
[----:B------:R-:W-:Y:S04]  /*14740*/  STS [R0+0x4200], R46 ;  /* 0x0042002e00007388 */ /* 0x000fe80000000800 */
[----:B------:R-:W-:Y:S01]  /*14750*/  STS [R2+0x5000], R48 ;  /* 0x0050003002007388 */ /* 0x000fe20000000800 */
[----:B-1----:R-:W1:Y:S03]  /*14760*/  @P3 LDC R11, c[0x0][0x2c0] ;  /* 0x0000b000ff0b3b82 */ /* 0x002e660000000800 */
[----:B------:R2:W-:Y:S01]  /*14770*/  STS [R2+0x5200], R47 ;  /* 0x0052002f02007388 */ /* 0x0005e20000000800 */
[----:B------:R-:W2:Y:S04]  /*14780*/  S2R R22, SR_CTAID.Y ;  /* 0x0000000000167919 */ /* 0x000ea80000002600 */
[----:B---3--:R-:W3:Y:S01]  /*14790*/  @P5 LDC R9, c[0x0][0x2e8] ;  /* 0x0000ba00ff095b82 */ /* 0x008ee20000000800 */
[----:B------:R-:W-:Y:S01]  /*147a0*/  STS [R0+0x5000], R49 ;  /* 0x0050003100007388 */ /* 0x000fe20000000800 */
[----:B-----5:R-:W5:Y:S03]  /*147b0*/  @P4 MUFU.LG2 R8, R58 ;  /* 0x0000003a00084308 */ /* 0x020f660000000c00 */
[----:B------:R5:W-:Y:S03]  /*147c0*/  STS [R0+0x5200], R50 ;  /* 0x0052003200007388 */ /* 0x000be60000000800 */
[----:B------:R-:W1:Y:S01]  /*147d0*/  @P4 LDC R10, c[0x0][0x2e8] ;  /* 0x0000ba00ff0a4b82 */ /* 0x000e620000000800 */
[----:B----4-:R-:W-:-:S07]  /*147e0*/  LOP3.LUT R7, R62, 0xffffffe0, RZ, 0xc0, !PT ;  /* 0xffffffe03e077812 */ /* 0x010fce00078ec0ff */
[----:B------:R-:W-:Y:S01]  /*147f0*/  BAR.SYNC.DEFER_BLOCKING 0x0 ;  /* 0x0000000000007b1d */ /* 0x000fe20000010000 */
[----:B------:R-:W-:-:S07]  /*14800*/  @!P3 MOV R11, 0x1 ;  /* 0x00000001000bb802 */ /* 0x000fce0000000f00 */
[----:B------:R-:W4:Y:S01]  /*14810*/  @P2 LDC R14, c[0x0][0x2e8] ;  /* 0x0000ba00ff0e2b82 */ /* 0x000f220000000800 */
[----:B------:R-:W1:Y:S01]  /*14820*/  S2R R23, SR_CTAID.Z ;  /* 0x0000000000177919 */ /* 0x000e620000002700 */
[----:B--2---:R-:W-:Y:S01]  /*14830*/  @P3 MOV R2, 0x1 ;  /* 0x0000000100023802 */ /* 0x004fe20000000f00 */
[----:B------:R-:W-:-:S04]  /*14840*/  @!P3 IMAD R2, R56, R6, RZ ;  /* 0x000000063802b224 */ /* 0x000fc800078e02ff */
[----:B------:R-:W-:Y:S01]  /*14850*/  IMAD R2, R22, R2, RZ ;  /* 0x0000000216027224 */ /* 0x000fe200078e02ff */
[----:B-----5:R-:W-:Y:S02]  /*14860*/  IADD3 R0, R54, 0x60, RZ ;  /* 0x0000006036007810 */ /* 0x020fe40007ffe0ff */
[----:B------:R-:W-:Y:S01]  /*14870*/  MOV R22, 0x7f800000 ;  /* 0x7f80000000167802 */ /* 0x000fe20000000f00 */
[----:B------:R2:W2:Y:S01]  /*14880*/  LDS.128 R28, [R230+0x1800] ;  /* 0x00180000e61c7984 */ /* 0x0004a20000000c00 */
[----:B------:R-:W-:Y:S01]  /*14890*/  SEL R6, R2, RZ, !P6 ;  /* 0x000000ff02067207 */ /* 0x000fe20007000000 */
[----:B------:R-:W-:Y:S01]  /*148a0*/  @P3 IMAD R2, R5, R4, RZ ;  /* 0x0000000405023224 */ /* 0x000fe200078e02ff */
[----:B------:R-:W-:Y:S01]  /*148b0*/  ISETP.GE.AND P6, PT, R0, UR14, PT ;  /* 0x0000000e00007c0c */ /* 0x000fe2000bfc6270 */
[----:B------:R2:W2:Y:S01]  /*148c0*/  LDS.128 R24, [R230+0x3800] ;  /* 0x00380000e6187984 */ /* 0x0004a20000000c00 */
[----:B------:R-:W-:Y:S01]  /*148d0*/  IADD3 R0, -R7, R64, RZ ;  /* 0x0000004007007210 */ /* 0x000fe20007ffe1ff */
[----:B------:R-:W-:Y:S01]  /*148e0*/  @P4 FMUL.FTZ R4, R8, 0.69314718246459960938 ;  /* 0x3f31721808044820 */ /* 0x000fe20000410000 */
[----:B------:R-:W5:Y:S01]  /*148f0*/  @P2 MUFU.LG2 R7, R60 ;  /* 0x0000003c00072308 */ /* 0x000f620000000c00 */
[----:B------:R-:W-:Y:S01]  /*14900*/  @!P3 MOV R2, R56 ;  /* 0x000000380002b202 */ /* 0x000fe20000000f00 */
[----:B---3--:R-:W-:Y:S01]  /*14910*/  @P5 FFMA.FTZ R22, R104, R9, R3 ;  /* 0x0000000968165223 */ /* 0x008fe20000010003 */
[----:B------:R-:W-:Y:S01]  /*14920*/  LOP3.LUT P3, RZ, R0, 0x3, RZ, 0xc0, !PT ;  /* 0x0000000300ff7812 */ /* 0x000fe2000786c0ff */
[----:B-1----:R-:W-:-:S02]  /*14930*/  IMAD R0, R11, UR5, RZ ;  /* 0x000000050b007c24 */ /* 0x002fc4000f8e02ff */
[----:B------:R-:W-:Y:S01]  /*14940*/  @P4 FFMA.FTZ R21, R103, R10, R4 ;  /* 0x0000000a67154223 */ /* 0x000fe20000010004 */
[----:B------:R-:W-:Y:S01]  /*14950*/  @P0 FMUL.FTZ R5, R12, 0.69314718246459960938 ;  /* 0x3f3172180c050820 */ /* 0x000fe20000410000 */
[----:B------:R-:W-:Y:S01]  /*14960*/  IMAD R2, R23, R2, R6 ;  /* 0x0000000217027224 */ /* 0x000fe200078e0206 */
[----:B------:R-:W-:Y:S02]  /*14970*/  SHF.L.U32 R0, R0, 0x7, RZ ;  /* 0x0000000700007819 */ /* 0x000fe400000006ff */
[----:B------:R-:W-:Y:S02]  /*14980*/  @P0 FFMA.FTZ R13, R102, R15, R5 ;  /* 0x0000000f660d0223 */ /* 0x000fe40000010005 */
[----:B------:R-:W-:Y:S02]  /*14990*/  IADD3 R12, P5, P4, R0, R52, R2 ;  /* 0x00000034000c7210 */ /* 0x000fe40007cbe002 */
[----:B------:R-:W-:Y:S01]  /*149a0*/  SHF.R.S32.HI R3, RZ, 0x1f, R0 ;  /* 0x0000001fff037819 */ /* 0x000fe20000011400 */
[----:B-----5:R-:W-:Y:S01]  /*149b0*/  @P2 FMUL.FTZ R4, R7, 0.69314718246459960938 ;  /* 0x3f31721807042820 */ /* 0x020fe20000410000 */
[----:B------:R-:W-:-:S03]  /*149c0*/  SHF.R.S32.HI R2, RZ, 0x1f, R2 ;  /* 0x0000001fff027819 */ /* 0x000fc60000011402 */
[----:B----4-:R-:W-:Y:S01]  /*149d0*/  @P2 FFMA.FTZ R20, R101, R14, R4 ;  /* 0x0000000e65142223 */ /* 0x010fe20000010004 */
[----:B------:R-:W-:Y:S01]  /*149e0*/  IADD3.X R10, R3, R53, R2, P5, P4 ;  /* 0x00000035030a7210 */ /* 0x000fe20002fe8402 */
[----:B------:R-:W-:Y:S06]  /*149f0*/  @P3 BRA `(.L_x_640) ;  /* 0x0000000000c03947 */ /* 0x000fec0003800000 */
        /* <DEDUP_REMOVED lines=24> */
[----:B------:R-:W3:Y:S02]  /*14b80*/  @!P4 LDC.64 R14, c[0x0][0x2b0] ;  /* 0x0000ac00ff0ecb82 */ /* 0x000ee40000000a00 */
[----:B------:R-:W-:-:S06]  /*14b90*/  @!P5 LEA.HI.X.SX32 R0, R0, R10, 0x1, P0 ;  /* 0x0000000a0000d211 */ /* 0x000fcc00000f0eff */
[----:B------:R-:W4:Y:S01]  /*14ba0*/  @!P3 LDC.64 R18, c[0x0][0x2b0] ;  /* 0x0000ac00ff12bb82 */ /* 0x000f220000000a00 */
[----:B-1----:R-:W-:-:S07]  /*14bb0*/  @!P5 LEA R8, P0, R2, R6, 0x2 ;  /* 0x000000060208d211 */ /* 0x002fce00078010ff */
[----:B------:R-:W1:Y:S01]  /*14bc0*/  @!P2 LDC.64 R16, c[0x0][0x2b0] ;  /* 0x0000ac00ff10ab82 */ /* 0x000e620000000a00 */
[----:B------:R-:W-:Y:S01]  /*14bd0*/  @!P5 LEA.HI.X R9, R2, R7, R0, 0x2, P0 ;  /* 0x000000070209d211 */ /* 0x000fe200000f1400 */
[----:B------:R-:W-:Y:S01]  /*14be0*/  @!P3 IMAD R2, R4, R11, RZ ;  /* 0x0000000b0402b224 */ /* 0x000fe200078e02ff */
[----:B------:R-:W-:-:S03]  /*14bf0*/  @!P4 IADD3 R0, P0, R3, R12, RZ ;  /* 0x0000000c0300c210 */ /* 0x000fc60007f1e0ff */
[----:B------:R1:W-:Y:S01]  /*14c00*/  @!P5 STG.E desc[UR22][R8.64], R22 ;  /* 0x000000160800d986 */ /* 0x0003e2000c101916 */
[----:B------:R-:W-:Y:S02]  /*14c10*/  @!P4 LEA.HI.X.SX32 R3, R3, R10, 0x1, P0 ;  /* 0x0000000a0303c211 */ /* 0x000fe400000f0eff */
[----:B---3--:R-:W-:-:S04]  /*14c20*/  @!P4 LEA R6, P0, R0, R14, 0x2 ;  /* 0x0000000e0006c211 */ /* 0x008fc800078010ff */
[----:B------:R-:W-:Y:S01]  /*14c30*/  @!P4 LEA.HI.X R7, R0, R15, R3, 0x2, P0 ;  /* 0x0000000f0007c211 */ /* 0x000fe200000f1403 */
[----:B------:R-:W-:Y:S01]  /*14c40*/  @!P2 IMAD R3, R5, R11, RZ ;  /* 0x0000000b0503a224 */ /* 0x000fe200078e02ff */
        /* <DEDUP_REMOVED lines=11> */
.L_x_640:
[----:B------:R-:W-:Y:S05]  /*14d00*/  BSYNC B0 ;  /* 0x0000000000007941 */ /* 0x000fea0003800000 */
.L_x_639:
[----:B------:R-:W-:Y:S01]  /*14d10*/  SHF.R.S32.HI R0, RZ, 0x1f, R232 ;  /* 0x0000001fff007819 */ /* 0x000fe200000114e8 */
[----:B------:R1:W4:Y:S01]  /*14d20*/  LDS.128 R16, [R230+0x2000] ;  /* 0x00200000e6107984 */ /* 0x0003220000000c00 */
[----:B---3--:R-:W-:Y:S01]  /*14d30*/  SHF.R.S32.HI R5, RZ, 0x1f, R23 ;  /* 0x0000001fff057819 */ /* 0x008fe20000011417 */
[----:B------:R-:W-:Y:S01]  /*14d40*/  BSSY B0, `(.L_x_641) ;  /* 0x0000021000007945 */ /* 0x000fe20003800000 */
[----:B------:R-:W-:Y:S01]  /*14d50*/  IADD3 R2, P2, R232, UR4, RZ ;  /* 0x00000004e8027c10 */ /* 0x000fe2000ff5e0ff */
[----:B------:R-:W-:Y:S01]  /*14d60*/  ULDC.64 UR4, c[0x0][0x2a0] ;  /* 0x0000a80000047ab9 */ /* 0x000fe20000000a00 */
[----:B------:R1:W3:Y:S01]  /*14d70*/  LDS.128 R12, [R230+0x4000] ;  /* 0x00400000e60c7984 */ /* 0x0002e20000000c00 */
[----:B------:R-:W-:Y:S02]  /*14d80*/  ISETP.GE.AND P0, PT, R63, UR6, PT ;  /* 0x000000063f007c0c */ /* 0x000fe4000bf06270 */
[----:B------:R-:W-:Y:S01]  /*14d90*/  IADD3.X R3, R0, UR7, RZ, P2, !PT ;  /* 0x0000000700037c10 */ /* 0x000fe200097fe4ff */
[----:B------:R-:W-:Y:S01]  /*14da0*/  IMAD R0, R5, UR4, RZ ;  /* 0x0000000405007c24 */ /* 0x000fe2000f8e02ff */
[----:B------:R-:W-:-:S02]  /*14db0*/  LEA.HI.SX32 R4, R55, 0x20, 0x1e ;  /* 0x0000002037047811 */ /* 0x000fc400078ff2ff */
[----:B------:R-:W-:Y:S01]  /*14dc0*/  SHF.R.S32.HI R55, RZ, 0x1f, R54 ;  /* 0x0000001fff377819 */ /* 0x000fe20000011436 */
[C---:B------:R-:W-:Y:S01]  /*14dd0*/  IMAD R0, R23.reuse, UR5, R0 ;  /* 0x0000000517007c24 */ /* 0x040fe2000f8e0200 */
[----:B------:R-:W-:Y:S01]  /*14de0*/  ISETP.GE.AND P2, PT, R4, UR6, PT ;  /* 0x0000000604007c0c */ /* 0x000fe2000bf46270 */
[----:B------:R-:W-:Y:S02]  /*14df0*/  IMAD.WIDE.U32 R10, R23, UR4, R2 ;  /* 0x00000004170a7c25 */ /* 0x000fe4000f8e0002 */
[----:B------:R1:W1:Y:S02]  /*14e00*/  LDS.128 R20, [R230] ;  /* 0x00000000e6147984 */ /* 0x0002640000000c00 */
[----:B------:R-:W-:Y:S02]  /*14e10*/  IMAD.U32 R4, RZ, RZ, UR16 ;  /* 0x00000010ff047e24 */ /* 0x000fe4000f8e00ff */
[----:B------:R-:W-:Y:S02]  /*14e20*/  IMAD.IADD R9, R11, 0x1, R0 ;  /* 0x000000010b097824 */ /* 0x000fe400078e0200 */
[----:B------:R-:W-:Y:S01]  /*14e30*/  IMAD.WIDE R2, R4, 0x80, R54 ;  /* 0x0000008004027825 */ /* 0x000fe200078e0236 */
        /* <DEDUP_REMOVED lines=15> */
[----:B----4-:R1:W-:Y:S04]  /*14f30*/  @!P4 STG.E.128 desc[UR22][R4.64+0x40], R16 ;  /* 0x000040100400c986 */ /* 0x0103e8000c101d16 */
[----:B---3--:R1:W-:Y:S02]  /*14f40*/  @!P3 STG.E.128 desc[UR22][R4.64+0x80], R12 ;  /* 0x0000800c0400b986 */ /* 0x0083e4000c101d16 */
.L_x_642:
[----:B------:R-:W-:Y:S05]  /*14f50*/  BSYNC B0 ;  /* 0x0000000000007941 */ /* 0x000fea0003800000 */
.L_x_641:
[----:B-1----:R1:W1:Y:S01]  /*14f60*/  LDS.128 R20, [R230+0x800] ;  /* 0x00080000e6147984 */ /* 0x0022620000000c00 */
[----:B------:R-:W-:Y:S03]  /*14f70*/  BSSY B0, `(.L_x_643) ;  /* 0x0000017000007945 */ /* 0x000fe60003800000 */
[----:B----4-:R4:W1:Y:S04]  /*14f80*/  LDS.128 R16, [R230+0x2800] ;  /* 0x00280000e6107984 */ /* 0x0108680000000c00 */
[----:B---3--:R4:W3:Y:S01]  /*14f90*/  LDS.128 R12, [R230+0x4800] ;  /* 0x00480000e60c7984 */ /* 0x0088e20000000c00 */
        /* <DEDUP_REMOVED lines=19> */
[----:B---3--:R1:W-:Y:S02]  /*150d0*/  @!P0 STG.E.128 desc[UR22][R4.64+0x80], R12 ;  /* 0x0000800c04008986 */ /* 0x0083e4000c101d16 */
.L_x_644:
[----:B------:R-:W-:Y:S05]  /*150e0*/  BSYNC B0 ;  /* 0x0000000000007941 */ /* 0x000fea0003800000 */
.L_x_643:
[----:B-1----:R1:W1:Y:S01]  /*150f0*/  LDS.128 R20, [R230+0x1000] ;  /* 0x00100000e6147984 */ /* 0x0022620000000c00 */
[----:B------:R-:W-:Y:S03]  /*15100*/  BSSY B0, `(.L_x_645) ;  /* 0x0000017000007945 */ /* 0x000fe60003800000 */
[----:B------:R1:W1:Y:S04]  /*15110*/  LDS.128 R16, [R230+0x3000] ;  /* 0x00300000e6107984 */ /* 0x0002680000000c00 */
[----:B---3--:R3:W1:Y:S01]  /*15120*/  LDS.128 R12, [R230+0x5000] ;  /* 0x00500000e60c7984 */ /* 0x0086620000000c00 */
        /* <DEDUP_REMOVED lines=20> */
.L_x_646:
[----:B------:R-:W-:Y:S05]  /*15270*/  BSYNC B0 ;  /* 0x0000000000007941 */ /* 0x000fea0003800000 */
.L_x_645:
[----:B-1234-:R-:W1:Y:S01]  /*15280*/  LDS.128 R228, [R230+0x5800] ;  /* 0x00580000e6e47984 */ /* 0x01ee620000000c00 */
[----:B------:R-:W-:Y:S05]  /*15290*/  @P6 EXIT ;  /* 0x000000000000694d */ /* 0x000fea0003800000 */
[----:B------:R-:W-:Y:S01]  /*152a0*/  IADD3 R0, P0, R2, 0x60, RZ ;  /* 0x0000006002007810 */ /* 0x000fe20007f1e0ff */
[----:B------:R-:W-:Y:S01]  /*152b0*/  ULDC.64 UR4, c[0x0][0x298] ;  /* 0x0000a60000047ab9 */ /* 0x000fe20000000a00 */
[----:B------:R-:W-:Y:S02]  /*152c0*/  ULDC UR6, c[0x0][0x2d0] ;  /* 0x0000b40000067ab9 */ /* 0x000fe40000000800 */
[----:B------:R-:W-:Y:S01]  /*152d0*/  ISETP.GE.AND P2, PT, R232, UR6, PT ;  /* 0x00000006e8007c0c */ /* 0x000fe2000bf46270 */
[----:B------:R-:W-:Y:S01]  /*152e0*/  IMAD.X R2, RZ, RZ, R3, P0 ;  /* 0x000000ffff027224 */ /* 0x000fe200000e0603 */
[----:B------:R-:W-:Y:S02]  /*152f0*/  MOV R3, R9 ;  /* 0x0000000900037202 */ /* 0x000fe40000000f00 */
[----:B------:R-:W-:Y:S01]  /*15300*/  ISETP.GE.AND P1, PT, R233, UR6, PT ;  /* 0x00000006e9007c0c */ /* 0x000fe2000bf26270 */
        /* <DEDUP_REMOVED lines=12> */
[----:B-1----:R-:W-:Y:S01]  /*153d0*/  STG.E.128 desc[UR22][R2.64+0x80], R228 ;  /* 0x000080e402007986 */ /* 0x002fe2000c101d16 */
[----:B------:R-:W-:Y:S05]  /*153e0*/  EXIT ;  /* 0x000000000000794d */ /* 0x000fea0003800000 */
.L_x_603:
        /* <DEDUP_REMOVED lines=28> */
[----:B------:R-:W-:Y:S01]  /*155b0*/  IADD3 R15, R10, 0x40, RZ ;  /* 0x000000400a0f7810 */ /* 0x000fe20007ffe0ff */
[----:B------:R-:W-:Y:S01]  /*155c0*/  @UP2 UIMAD UR13, UR5, UR4, URZ ;  /* 0x00000004050d22a4 */ /* 0x000fe2000f8e023f */
[----:B------:R-:W-:Y:S01]  /*155d0*/  IMAD.WIDE R6, R6, 0x80, R10 ;  /* 0x0000008006067825 */ /* 0x000fe200078e020a */
[----:B------:R-:W-:Y:S01]  /*155e0*/  UISETP.NE.OR UP1, UPT, UR15, -0x1, UP3 ;  /* 0xffffffff0f00788c */ /* 0x000fe20009f25670 */
[----:B------:R-:W-:Y:S01]  /*155f0*/  IADD3 R17, R0, 0x40, RZ ;  /* 0x0000004000117810 */ /* 0x000fe20007ffe0ff */
[----:B------:R-:W-:Y:S01]  /*15600*/  ULDC.64 UR4, c[0x0][0x2a0] ;  /* 0x0000a80000047ab9 */ /* 0x000fe20000000a00 */
[----:B------:R-:W-:Y:S01]  /*15610*/  @!UP2 ULDC UR8, c[0x0][0x2c4] ;  /* 0x0000b1000008aab9 */ /* 0x000fe20000000800 */
[----:B------:R-:W-:Y:S01]  /*15620*/  UIMAD UR9, UR9, UR4, URZ ;  /* 0x00000004090972a4 */ /* 0x000fe2000f8e023f */
[----:B------:R-:W-:Y:S01]  /*15630*/  IMAD.U32 R12, RZ, RZ, UR4 ;  /* 0x00000004ff0c7e24 */ /* 0x000fe2000f8e00ff */
[----:B------:R-:W-:Y:S01]  /*15640*/  @UP0 ULDC UR8, c[0x0][0x2e4] ;  /* 0x0000b90000080ab9 */ /* 0x000fe20000000800 */
[----:B------:R-:W-:Y:S01]  /*15650*/  @!UP2 ULDC UR4, c[0x0][0x270] ;  /* 0x00009c000004aab9 */ /* 0x000fe20000000800 */
[----:B------:R-:W-:Y:S01]  /*15660*/  UIMAD UR5, UR25, UR5, UR9 ;  /* 0x00000005190572a4 */ /* 0x000fe2000f8e0209 */
[----:B------:R-:W-:Y:S01]  /*15670*/  VIADD R16, R10, 0x60 ;  /* 0x000000600a107836 */ /* 0x000fe20000000000 */
[----:B------:R-:W-:Y:S01]  /*15680*/  @UP4 UMOV UR14, UR12 ;  /* 0x0000000c000e4c82 */ /* 0x000fe20008000000 */
[----:B------:R-:W-:Y:S01]  /*15690*/  @UP2 UMOV UR9, 0x1 ;  /* 0x0000000100092882 */ /* 0x000fe20000000000 */
[----:B------:R-:W-:Y:S01]  /*156a0*/  @!UP2 UIMAD UR9, UR8, UR4, URZ ;  /* 0x000000040809a2a4 */ /* 0x000fe2000f8e023f */
[C---:B------:R-:W-:Y:S01]  /*156b0*/  VIADD R18, R0.reuse, 0x20 ;  /* 0x0000002000127836 */ /* 0x040fe20000000000 */
[----:B------:R-:W-:Y:S01]  /*156c0*/  @!UP4 UIADD3 UR7, UR19, UR6, URZ ;  /* 0x000000061307c290 */ /* 0x000fe2000fffe03f */
[----:B------:R-:W-:Y:S01]  /*156d0*/  @!UP4 UMOV UR14, UR18 ;  /* 0x00000012000ecc82 */ /* 0x000fe20008000000 */
[----:B------:R-:W-:Y:S01]  /*156e0*/  UIADD3 UR17, -UR21, UR17, URZ ;  /* 0x0000001115117290 */ /* 0x000fe2000fffe13f */
[----:B------:R-:W-:Y:S01]  /*156f0*/  IADD3 R2, P0, R0, UR14, RZ ;  /* 0x0000000e00027c10 */ /* 0x000fe2000ff1e0ff */
[----:B------:R-:W-:Y:S01]  /*15700*/  UIMAD UR9, UR11, UR9, URZ ;  /* 0x000000090b0972a4 */ /* 0x000fe2000f8e023f */
[----:B------:R-:W-:-:S02]  /*15710*/  @!UP3 ULDC UR12, c[0x0][0x2c4] ;  /* 0x0000b100000cbab9 */ /* 0x000fc40000000800 */
        /* <DEDUP_REMOVED lines=9> */
[----:B------:R-:W-:Y:S01]  /*157b0*/  VIADD R9, R13, UR5 ;  /* 0x000000050d097c36 */ /* 0x000fe20008000000 */
[----:B------:R-:W-:Y:S01]  /*157c0*/  UIMAD UR13, UR25, UR13, UR9 ;  /* 0x0000000d190d72a4 */ /* 0x000fe2000f8e0209 */
[----:B------:R-:W-:Y:S01]  /*157d0*/  ISETP.GE.AND P2, PT, R14, UR17, PT ;  /* 0x000000110e007c0c */ /* 0x000fe2000bf46270 */
[----:B------:R-:W-:Y:S01]  /*157e0*/  UMOV UR26, URZ ;  /* 0x0000003f001a7c82 */ /* 0x000fe20008000000 */
[----:B------:R-:W-:Y:S01]  /*157f0*/  @!UP3 UMOV UR26, UR15 ;  /* 0x0000000f001abc82 */ /* 0x000fe20008000000 */
[----:B------:R-:W-:Y:S01]  /*15800*/  UMOV UR27, URZ ;  /* 0x0000003f001b7c82 */ /* 0x000fe20008000000 */
[----:B------:R-:W-:Y:S01]  /*15810*/  USHF.R.S32.HI UR4, URZ, 0x1f, UR6 ;  /* 0x0000001f3f047899 */ /* 0x000fe20008011406 */
[----:B------:R-:W-:Y:S01]  /*15820*/  ISETP.GE.AND P1, PT, R15, UR17, PT ;  /* 0x000000110f007c0c */ /* 0x000fe2000bf26270 */
[----:B------:R-:W-:-:S02]  /*15830*/  @!UP3 USHF.R.S32.HI UR27, URZ, 0x1f, UR15 ;  /* 0x0000001f3f1bb899 */ /* 0x000fc4000801140f */
[----:B------:R-:W-:Y:S02]  /*15840*/  USHF.R.S32.HI UR7, URZ, 0x1f, UR13 ;  /* 0x0000001f3f077899 */ /* 0x000fe4000801140d */
        /* <DEDUP_REMOVED lines=19> */
.L_x_648:
[----:B------:R-:W-:Y:S05]  /*15980*/  BSYNC B0 ;  /* 0x0000000000007941 */ /* 0x000fea0003800000 */
.L_x_647:
        /* <DEDUP_REMOVED lines=22> */
.L_x_650:
[----:B------:R-:W-:Y:S05]  /*15af0*/  BSYNC B0 ;  /* 0x0000000000007941 */ /* 0x000fea0003800000 */
.L_x_649:
        /* <DEDUP_REMOVED lines=22> */
.L_x_652:
[----:B------:R-:W-:Y:S05]  /*15c60*/  BSYNC B0 ;  /* 0x0000000000007941 */ /* 0x000fea0003800000 */
.L_x_651:
        /* <DEDUP_REMOVED lines=24> */
.L_x_654:
[----:B------:R-:W-:Y:S05]  /*15df0*/  BSYNC B0 ;  /* 0x0000000000007941 */ /* 0x000fea0003800000 */
.L_x_653:
        /* <DEDUP_REMOVED lines=10> */
.L_x_656:
[----:B------:R-:W-:Y:S05]  /*15ea0*/  BSYNC B0 ;  /* 0x0000000000007941 */ /* 0x000fea0003800000 */
.L_x_655:
        /* <DEDUP_REMOVED lines=10> */
.L_x_658:
[----:B------:R-:W-:Y:S05]  /*15f50*/  BSYNC B0 ;  /* 0x0000000000007941 */ /* 0x000fea0003800000 */
.L_x_657:
        /* <DEDUP_REMOVED lines=10> */
.L_x_660:
[----:B------:R-:W-:Y:S05]  /*16000*/  BSYNC B0 ;  /* 0x0000000000007941 */ /* 0x000fea0003800000 */
.L_x_659:
        /* <DEDUP_REMOVED lines=10> */
.L_x_661:
        /* <DEDUP_REMOVED lines=13> */
.L_x_1156:


//--------------------- .text._ZN5flash16flash_fwd_kernelI23Flash_fwd_kernel_traitsILi96ELi128ELi64ELi4ELb0ELb0EN7cutlass6half_tE19Flash_kernel_traitsILi96ELi128ELi64ELi4ES3_EELb1ELb1ELb0ELb1ELb0ELb0ELb0ELb1EEEvNS_16Flash_fwd_paramsE --------------------------
	.section	.text._ZN5flash16flash_fwd_kernelI23Flash_fwd_kernel_traitsILi96ELi128ELi64ELi4ELb0ELb0EN7cutlass6half_tE19Flash_kernel_traitsILi96ELi128ELi64ELi4ES3_EELb1ELb1ELb0ELb1ELb0ELb0ELb0ELb1EEEvNS_16Flash_fwd_paramsE,"ax",@progbits
	.align	128
        .global         _ZN5flash16flash_fwd_kernelI23Flash_fwd_kernel_traitsILi96ELi128ELi64ELi4ELb0ELb0EN7cutlass6half_tE19Flash_kernel_traitsILi96ELi128ELi64ELi4ES3_EELb1ELb1ELb0ELb1ELb0ELb0ELb0ELb1EEEvNS_16Flash_fwd_paramsE
        .type           _ZN5flash16flash_fwd_kernelI23Flash_fwd_kernel_traitsILi96ELi128ELi64ELi4ELb0ELb0EN7cutlass6half_tE19Flash_kernel_traitsILi96ELi128ELi64ELi4ES3_EELb1ELb1ELb0ELb1ELb0ELb0ELb0ELb1EEEvNS_16Flash_fwd_paramsE,@function
        .size           _ZN5flash16flash_fwd_kernelI23Flash_fwd_kernel_traitsILi96ELi128ELi64ELi4ELb0ELb0EN7cutlass6half_tE19Flash_kernel_traitsILi96ELi128ELi64ELi4ES3_EELb1ELb1ELb0ELb1ELb0ELb0ELb0ELb1EEEvNS_16Flash_fwd_paramsE,(.L_x_1140 - _ZN5flash16flash_fwd_kernelI23Flash_fwd_kernel_traitsILi96ELi128ELi64ELi4ELb0ELb0EN7cutlass6half_tE19Flash_kernel_traitsILi96ELi128ELi64ELi4ES3_EELb1ELb1ELb0ELb1ELb0ELb0ELb0ELb1EEEvNS_16Flash_fwd_paramsE)
        .other          _ZN5flash16flash_fwd_kernelI23Flash_fwd_kernel_traitsILi96ELi128ELi64ELi4ELb0ELb0EN7cutlass6half_tE19Flash_kernel_traitsILi96ELi128ELi64ELi4ES3_EELb1ELb1ELb0ELb1ELb0ELb0ELb0ELb1EEEvNS_16Flash_fwd_paramsE,@"STO_CUDA_ENTRY STV_DEFAULT"
_ZN5flash16flash_fwd_kernelI23Flash_fwd_kernel_traitsILi96ELi128ELi64ELi4ELb0ELb0EN7cutlass6half_tE19Flash_kernel_traitsILi96ELi128ELi64ELi4ES3_EELb1ELb1ELb0ELb1ELb0ELb0ELb0ELb1EEEvNS_16Flash_fwd_paramsE:
.text._ZN5flash16flash_fwd_kernelI23Flash_fwd_kernel_traitsILi96ELi128ELi64ELi4ELb0ELb0EN7cutlass6half_tE19Flash_kernel_traitsILi96ELi128ELi64ELi4ES3_EELb1ELb1ELb0ELb1ELb0ELb0ELb0ELb1EEEvNS_16Flash_fwd_paramsE:
[----:B------:R-:W1:Y:S08]  /*0000*/  LDC R1, c[0x0][0x28] ;  /* 0x00000a00ff017b82 */ /* 0x000e700000000800 */
[----:B------:R-:W2:Y:S01]  /*0010*/  LDC.64 R172, c[0x0][0x198] ;  /* 0x00006600ffac7b82 */ /* 0x000ea20000000a00 */
[----:B------:R-:W-:Y:S01]  /*0020*/  BSSY B3, `(.L_x_662) ;  /* 0x0000003000037945 */ /* 0x000fe20003800000 */
[----:B-1----:R-:W-:-:S06]  /*0030*/  IADD3 R1, R1, -0x270, RZ ;  /* 0xfffffd9001017810 */ /* 0x002fcc0007ffe0ff */
[----:B--2---:R-:W-:Y:S05]  /*0040*/  CALL.REL.NOINC `($_ZN5flash16flash_fwd_kernelI23Flash_fwd_kernel_traitsILi96ELi128ELi64ELi4ELb0ELb0EN7cutlass6half_tE19Flash_kernel_traitsILi96ELi128ELi64ELi4ES3_EELb1ELb1ELb0ELb1ELb0ELb0ELb0ELb1EEEvNS_16Flash_fwd_paramsE$_ZN5flash22compute_attn_1rowblockI23Flash_fwd_kernel_traitsILi96ELi128ELi64ELi4ELb0ELb0EN7cutlass6half_tE19Flash_kernel_traitsILi96ELi128ELi64ELi4ES3_EELb1ELb1ELb0ELb1ELb0ELb0ELb0ELb1ENS_16Flash_fwd_paramsEEEvRKT8_iii) ;  /* 0x0000000000087944 */ /* 0x004fea0003c00000 */
[----:B------:R-:W-:Y:S05]  /*0050*/  BSYNC B3 ;  /* 0x0000000000037941 */ /* 0x000fea0003800000 */
.L_x_662:
[----:B------:R-:W-:Y:S05]  /*0060*/  EXIT ;  /* 0x000000000000794d */ /* 0x000fea0003800000 */
        .type           $_ZN5flash16flash_fwd_kernelI23Flash_fwd_kernel_traitsILi96ELi128ELi64ELi4ELb0ELb0EN7cutlass6half_tE19Flash_kernel_traitsILi96ELi128ELi64ELi4ES3_EELb1ELb1ELb0ELb1ELb0ELb0ELb0ELb1EEEvNS_16Flash_fwd_paramsE$_ZN5flash22compute_attn_1rowblockI23Flash_fwd_kernel_traitsILi96ELi128ELi64ELi4ELb0ELb0EN7cutlass6half_tE19Flash_kernel_traitsILi96ELi128ELi64ELi4ES3_EELb1ELb1ELb0ELb1ELb0ELb0ELb0ELb1ENS_16Flash_fwd_paramsEEEvRKT8_iii,@function
        .size           $_ZN5flash16flash_fwd_kernelI23Flash_fwd_kernel_traitsILi96ELi128ELi64ELi4ELb0ELb0EN7cutlass6half_tE19Flash_kernel_traitsILi96ELi128ELi64ELi4ES3_EELb1ELb1ELb0ELb1ELb0ELb0ELb0ELb1EEEvNS_16Flash_fwd_paramsE$_ZN5flash22compute_attn_1rowblockI23Flash_fwd_kernel_traitsILi96ELi128ELi64ELi4ELb0ELb0EN7cutlass6half_tE19Flash_kernel_traitsILi96ELi128ELi64ELi4ES3_EELb1ELb1ELb0ELb1ELb0ELb0ELb0ELb1ENS_16Flash_fwd_paramsEEEvRKT8_iii,(.L_x_1140 - $_ZN5flash16flash_fwd_kernelI23Flash_fwd_kernel_traitsILi96ELi128ELi64ELi4ELb0ELb0EN7cutlass6half_tE19Flash_kernel_traitsILi96ELi128ELi64ELi4ES3_EELb1ELb1ELb0ELb1ELb0ELb0ELb0ELb1EEEvNS_16Flash_fwd_paramsE$_ZN5flash22compute_attn_1rowblockI23Flash_fwd_kernel_traitsILi96ELi128ELi64ELi4ELb0ELb0EN7cutlass6half_tE19Flash_kernel_traitsILi96ELi128ELi64ELi4ES3_EELb1ELb1ELb0ELb1ELb0ELb0ELb0ELb1ENS_16Flash_fwd_paramsEEEvRKT8_iii)
$_ZN5flash16flash_fwd_kernelI23Flash_fwd_kernel_traitsILi96ELi128ELi64ELi4ELb0ELb0EN7cutlass6half_tE19Flash_kernel_traitsILi96ELi128ELi64ELi4ES3_EELb1ELb1ELb0ELb1ELb0ELb0ELb0ELb1EEEvNS_16Flash_fwd_paramsE$_ZN5flash22compute_attn_1rowblockI23Flash_fwd_kernel_traitsILi96ELi128ELi64ELi4ELb0ELb0EN7cutlass6half_tE19Flash_kernel_traitsILi96ELi128ELi64ELi4ES3_EELb1ELb1ELb0ELb1ELb0ELb0ELb0ELb1ENS_16Flash_fwd_paramsEEEvRKT8_iii:
[----:B------:R-:W-:Y:S02]  /*0070*/  ULDC.64 UR4, c[0x0][0x208] ;  /* 0x0000820000047ab9 */ /* 0x000fe40000000a00 */
[----:B------:R-:W2:Y:S04]  /*0080*/  LD.E.U8 R0, desc[UR4][R172.64+0x1a4] ;  /* 0x0001a404ac007980 */ /* 0x000ea8000c101100 */
[----:B------:R-:W3:Y:S01]  /*0090*/  LD.E.64 R160, desc[UR4][R172.64+0x190] ;  /* 0x00019004aca07980 */ /* 0x000ee2000c101b00 */
[----:B------:R-:W-:Y:S01]  /*00a0*/  S2UR UR8, SR_CTAID.Y ;  /* 0x00000000000879c3 */ /* 0x000fe20000002600 */
[----:B------:R-:W1:Y:S02]  /*00b0*/  S2R R152, SR_TID.X ;  /* 0x0000000000987919 */ /* 0x000e640000002100 */
[----:B------:R-:W4:Y:S05]  /*00c0*/  LD.E.64 R4, desc[UR4][R172.64+0x198] ;  /* 0x00019804ac047980 */ /* 0x000f2a000c101b00 */
[----:B------:R-:W-:Y:S01]  /*00d0*/  S2UR UR7, SR_CTAID.X ;  /* 0x00000000000779c3 */ /* 0x000fe20000002500 */
[----:B------:R-:W4:Y:S04]  /*00e0*/  LD.E R8, desc[UR4][R172.64+0x60] ;  /* 0x00006004ac087980 */ /* 0x000f28000c101900 */
[----:B------:R-:W5:Y:S03]  /*00f0*/  LD.E.U8 R200, desc[UR4][R172.64+0x178] ;  /* 0x00017804acc87980 */ /* 0x000f66000c101100 */
[----:B------:R-:W1:Y:S02]  /*0100*/  S2UR UR6, SR_CTAID.Z ;  /* 0x00000000000679c3 */ /* 0x000e640000002700 */
[----:B-1----:R-:W-:-:S06]  /*0110*/  ULOP3.LUT UR6, UR6, UR7, UR8, 0xfe, !UPT ;  /* 0x0000000706067292 */ /* 0x002fcc000f8efe08 */
[----:B------:R-:W-:-:S13]  /*0120*/  LOP3.LUT P2, RZ, R152, UR6, RZ, 0xfc, !PT ;  /* 0x0000000698ff7c12 */ /* 0x000fda000f84fcff */
[----:B------:R-:W4:Y:S01]  /*0130*/  @!P2 LD.E.64 R6, desc[UR4][R172.64+0x1a8] ;  /* 0x0001a804ac06a980 */ /* 0x000f22000c101b00 */
[----:B--2---:R-:W-:-:S13]  /*0140*/  ISETP.NE.AND P1, PT, R0, RZ, PT ;  /* 0x000000ff0000720c */ /* 0x004fda0003f25270 */
[----:B---3--:R-:W2:Y:S04]  /*0150*/  @P1 LD.E.64 R160, desc[UR4][R160.64] ;  /* 0x00000004a0a01980 */ /* 0x008ea8000c101b00 */
[----:B------:R-:W3:Y:S04]  /*0160*/  @P1 LD.E R0, desc[UR4][R172.64+0x1a0] ;  /* 0x0001a004ac001980 */ /* 0x000ee8000c101900 */
[----:B----4-:R-:W3:Y:S04]  /*0170*/  @P1 LD.E.64 R2, desc[UR4][R4.64] ;  /* 0x0000000404021980 */ /* 0x010ee8000c101b00 */
[----:B--2---:R1:W-:Y:S04]  /*0180*/  @!P2 ST.E.64 desc[UR4][R6.64], R160 ;  /* 0x000000a00600a985 */ /* 0x0043e8000c101b04 */
[----:B-1----:R-:W2:Y:S01]  /*0190*/  @!P2 LD.E.64 R6, desc[UR4][R172.64+0x1a8] ;  /* 0x0001a804ac06a980 */ /* 0x002ea2000c101b00 */
[----:B---3--:R-:W-:-:S05]  /*01a0*/  @P1 IADD3 R0, P0, R0, R2, RZ ;  /* 0x0000000200001210 */ /* 0x008fca0007f1e0ff */
[----:B------:R-:W-:Y:S02]  /*01b0*/  @P1 IMAD.X R2, RZ, RZ, R3, P0 ;  /* 0x000000ffff021224 */ /* 0x000fe400000e0603 */
[----:B------:R-:W-:Y:S02]  /*01c0*/  @P1 IMAD.MOV.U32 R4, RZ, RZ, R0 ;  /* 0x000000ffff041224 */ /* 0x000fe400078e0000 */
[----:B------:R-:W-:Y:S02]  /*01d0*/  @P1 IMAD.MOV.U32 R5, RZ, RZ, R2 ;  /* 0x000000ffff051224 */ /* 0x000fe400078e0002 */
[----:B------:R-:W-:Y:S02]  /*01e0*/  @!P2 IMAD.MOV.U32 R2, RZ, RZ, R4 ;  /* 0x000000ffff02a224 */ /* 0x000fe400078e0004 */
[----:B------:R-:W-:Y:S01]  /*01f0*/  @!P2 IMAD.MOV.U32 R3, RZ, RZ, R5 ;  /* 0x000000ffff03a224 */ /* 0x000fe200078e0005 */
[----:B------:R-:W1:Y:S04]  /*0200*/  S2R R162, SR_CTAID.Y ;  /* 0x0000000000a27919 */ /* 0x000e680000002600 */
[----:B--2---:R2:W-:Y:S04]  /*0210*/  @!P2 ST.E.64 desc[UR4][R6.64+0x8], R2 ;  /* 0x000008020600a985 */ /* 0x0045e8000c101b04 */
[----:B--2---:R-:W2:Y:S01]  /*0220*/  LD.E.64 R2, desc[UR4][R172.64+0xe0] ;  /* 0x0000e004ac027980 */ /* 0x004ea2000c101b00 */
[----:B------:R-:W-:-:S03]  /*0230*/  IMAD.MOV.U32 R30, RZ, RZ, -0x1 ;  /* 0xffffffffff1e7424 */ /* 0x000fc600078e00ff */
[----:B------:R-:W3:Y:S01]  /*0240*/  LD.E.64 R6, desc[UR4][R172.64+0xf0] ;  /* 0x0000f004ac067980 */ /* 0x000ee2000c101b00 */
[----:B--2---:R-:W-:-:S04]  /*0250*/  ISETP.NE.U32.AND P1, PT, R2, RZ, PT ;  /* 0x000000ff0200720c */ /* 0x004fc80003f25070 */
[----:B------:R-:W-:Y:S01]  /*0260*/  ISETP.NE.AND.EX P1, PT, R3, RZ, PT, P1 ;  /* 0x000000ff0300720c */ /* 0x000fe20003f25310 */
[----:B-1----:R-:W-:-:S12]  /*0270*/  IMAD.WIDE R2, R162, 0x4, R2 ;  /* 0x00000004a2027825 */ /* 0x002fd800078e0202 */
[----:B------:R-:W2:Y:S04]  /*0280*/  @P1 LD.E R30, desc[UR4][R2.64] ;  /* 0x00000004021e1980 */ /* 0x000ea8000c101900 */
[----:B------:R-:W2:Y:S04]  /*0290*/  @P1 LD.E R0, desc[UR4][R2.64+0x4] ;  /* 0x0000040402001980 */ /* 0x000ea8000c101900 */
[----:B------:R-:W4:Y:S01]  /*02a0*/  LD.E.64 R2, desc[UR4][R172.64+0xe8] ;  /* 0x0000e804ac027980 */ /* 0x000f22000c101b00 */
[----:B------:R-:W1:Y:S01]  /*02b0*/  S2R R163, SR_CTAID.Z ;  /* 0x0000000000a37919 */ /* 0x000e620000002700 */
[----:B---3--:R-:W-:Y:S01]  /*02c0*/  ISETP.NE.U32.AND P0, PT, R6, RZ, PT ;  /* 0x000000ff0600720c */ /* 0x008fe20003f05070 */
[----:B--2---:R-:W-:-:S06]  /*02d0*/  @P1 IMAD.IADD R176, R0, 0x1, -R30 ;  /* 0x0000000100b01824 */ /* 0x004fcc00078e0a1e */
[----:B------:R-:W2:Y:S01]  /*02e0*/  @!P1 LD.E R176, desc[UR4][R172.64+0xb4] ;  /* 0x0000b404acb09980 */ /* 0x000ea2000c101900 */
[----:B------:R-:W-:Y:S01]  /*02f0*/  ISETP.NE.AND.EX P0, PT, R7, RZ, PT, P0 ;  /* 0x000000ff0700720c */ /* 0x000fe20003f05300 */
[----:B------:R-:W-:Y:S01]  /*0300*/  IMAD.MOV.U32 R26, RZ, RZ, RZ ;  /* 0x000000ffff1a7224 */ /* 0x000fe200078e00ff */
[----:B------:R-:W-:-:S04]  /*0310*/  SHF.R.S32.HI R40, RZ, 0x1f, R152 ;  /* 0x0000001fff287819 */ /* 0x000fc80000011498 */
[----:B------:R-:W-:-:S07]  /*0320*/  LEA.HI R149, R40, R152, RZ, 0x5 ;  /* 0x0000009828957211 */ /* 0x000fce00078f28ff */
[----:B------:R-:W-:-:S05]  /*0330*/  @P0 IMAD.WIDE R6, R162, 0x4, R6 ;  /* 0x00000004a2060825 */ /* 0x000fca00078e0206 */
[----:B------:R3:W5:Y:S01]  /*0340*/  @P0 LD.E R26, desc[UR4][R6.64] ;  /* 0x00000004061a0980 */ /* 0x000762000c101900 */
[----:B-1----:R-:W-:-:S04]  /*0350*/  IMAD R0, R162, R8, R163 ;  /* 0x00000008a2007224 */ /* 0x002fc800078e02a3 */
[----:B------:R-:W-:Y:S01]  /*0360*/  IMAD.SHL.U32 R0, R0, 0x20, RZ ;  /* 0x0000002000007824 */ /* 0x000fe200078e00ff */
[----:B------:R1:W-:Y:S01]  /*0370*/  STL.64 [R1+0x120], R160 ;  /* 0x000120a001007387 */ /* 0x0003e20000100a00 */
[----:B----4-:R-:W-:-:S03]  /*0380*/  ISETP.NE.U32.AND P2, PT, R2, RZ, PT ;  /* 0x000000ff0200720c */ /* 0x010fc60003f45070 */
[----:B------:R1:W-:Y:S01]  /*0390*/  STL [R1+0x190], R30 ;  /* 0x0001901e01007387 */ /* 0x0003e20000100800 */
[----:B---3--:R-:W-:-:S05]  /*03a0*/  LOP3.LUT R6, R149, 0xffffffe0, RZ, 0xc0, !PT ;  /* 0xffffffe095067812 */ /* 0x008fca00078ec0ff */
[----:B------:R-:W-:-:S05]  /*03b0*/  IMAD.IADD R144, R152, 0x1, -R6 ;  /* 0x0000000198907824 */ /* 0x000fca00078e0a06 */
[----:B------:R-:W-:-:S05]  /*03c0*/  IADD3 R158, P1, P0, R0, R4, R144 ;  /* 0x00000004009e7210 */ /* 0x000fca000783e090 */
[----:B------:R1:W-:Y:S01]  /*03d0*/  STL [R1+0x194], R158 ;  /* 0x0001949e01007387 */ /* 0x0003e20000100800 */
[----:B------:R-:W-:Y:S01]  /*03e0*/  ISETP.NE.AND.EX P2, PT, R3, RZ, PT, P2 ;  /* 0x000000ff0300720c */ /* 0x000fe20003f45320 */
[----:B------:R-:W-:Y:S01]  /*03f0*/  BSSY B0, `(.L_x_663) ;  /* 0x000000b000007945 */ /* 0x000fe20003800000 */
[----:B------:R-:W-:Y:S01]  /*0400*/  IMAD.MOV.U32 R35, RZ, RZ, -0x1 ;  /* 0xffffffffff237424 */ /* 0x000fe200078e00ff */
[----:B------:R-:W-:Y:S01]  /*0410*/  SHF.R.S32.HI R6, RZ, 0x1f, R0 ;  /* 0x0000001fff067819 */ /* 0x000fe20000011400 */
[----:B------:R-:W-:Y:S01]  /*0420*/  IMAD.WIDE R2, R162, 0x4, R2 ;  /* 0x00000004a2027825 */ /* 0x000fe200078e0202 */
[----:B------:R-:W-:Y:S01]  /*0430*/  SHF.R.S32.HI R7, RZ, 0x1f, R144 ;  /* 0x0000001fff077819 */ /* 0x000fe20000011490 */
[----:B--2---:R1:W-:Y:S07]  /*0440*/  STL [R1+0x1bc], R176 ;  /* 0x0001bcb001007387 */ /* 0x0043ee0000100800 */
[----:B------:R-:W-:Y:S05]  /*0450*/  @!P2 BRA `(.L_x_664) ;  /* 0x000000000010a947 */ /* 0x000fea0003800000 */
[----:B------:R-:W2:Y:S02]  /*0460*/  LD.E.U8 R0, desc[UR4][R172.64+0x1b2] ;  /* 0x0001b204ac007980 */ /* 0x000ea4000c101100 */
[----:B--2---:R-:W-:-:S13]  /*0470*/  ISETP.NE.AND P3, PT, R0, RZ, PT ;  /* 0x000000ff0000720c */ /* 0x004fda0003f65270 */
[----:B------:R-:W-:Y:S05]  /*0480*/  @!P3 BRA `(.L_x_664) ;  /* 0x000000000004b947 */ /* 0x000fea0003800000 */
[----:B------:R2:W5:Y:S02]  /*0490*/  LD.E R35, desc[UR4][R2.64] ;  /* 0x0000000402237980 */ /* 0x000564000c101900 */
.L_x_664:
[----:B------:R-:W-:Y:S05]  /*04a0*/  BSYNC B0 ;  /* 0x0000000000007941 */ /* 0x000fea0003800000 */
.L_x_663:
[----:B------:R-:W-:Y:S01]  /*04b0*/  BSSY B0, `(.L_x_665) ;  /* 0x000000a000007945 */ /* 0x000fe20003800000 */
[----:B------:R-:W-:-:S03]  /*04c0*/  IADD3.X R155, R6, R5, R7, P1, P0 ;  /* 0x00000005069b7210 */ /* 0x000fc60000fe0407 */
[----:B------:R-:W-:Y:S05]  /*04d0*/  @!P2 BRA `(.L_x_666) ;  /* 0x000000000018a947 */ /* 0x000fea0003800000 */
[----:B------:R-:W3:Y:S02]  /*04e0*/  LD.E.U8 R0, desc[UR4][R172.64+0x1b2] ;  /* 0x0001b204ac007980 */ /* 0x000ee4000c101100 */
[----:B---3--:R-:W-:-:S13]  /*04f0*/  ISETP.NE.AND P0, PT, R0, RZ, PT ;  /* 0x000000ff0000720c */ /* 0x008fda0003f05270 */
[----:B------:R-:W3:Y:S02]  /*0500*/  @P0 LD.E R4, desc[UR4][R2.64+0x4] ;  /* 0x0000040402040980 */ /* 0x000ee4000c101900 */
[----:B---3-5:R-:W-:-:S06]  /*0510*/  @P0 IADD3 R4, R4, -R35, RZ ;  /* 0x8000002304040210 */ /* 0x028fcc0007ffe0ff */
[----:B------:R4:W5:Y:S01]  /*0520*/  @!P0 LD.E R4, desc[UR4][R2.64] ;  /* 0x0000000402048980 */ /* 0x000962000c101900 */
[----:B------:R-:W-:Y:S05]  /*0530*/  BRA `(.L_x_667) ;  /* 0x0000000000047947 */ /* 0x000fea0003800000 */
.L_x_666:
[----:B------:R3:W5:Y:S02]  /*0540*/  LD.E R4, desc[UR4][R172.64+0xb8] ;  /* 0x0000b804ac047980 */ /* 0x000764000c101900 */
.L_x_667:
[----:B------:R-:W-:Y:S05]  /*0550*/  BSYNC B0 ;  /* 0x0000000000007941 */ /* 0x000fea0003800000 */
.L_x_665:
[----:B--2-4-:R-:W2:Y:S01]  /*0560*/  LD.E.64 R2, desc[UR4][R172.64+0xf8] ;  /* 0x0000f804ac027980 */ /* 0x014ea2000c101b00 */
[----:B------:R-:W-:Y:S01]  /*0570*/  BSSY B1, `(.L_x_668) ;  /* 0x0000011000017945 */ /* 0x000fe20003800000 */
[----:B--2---:R-:W-:-:S04]  /*0580*/  ISETP.NE.U32.AND P0, PT, R2, RZ, PT ;  /* 0x000000ff0200720c */ /* 0x004fc80003f05070 */
[----:B------:R-:W-:-:S13]  /*0590*/  ISETP.NE.AND.EX P0, PT, R3, RZ, PT, P0 ;  /* 0x000000ff0300720c */ /* 0x000fda0003f05300 */
[----:B------:R-:W-:Y:S05]  /*05a0*/  @!P0 BRA `(.L_x_669) ;  /* 0x0000000000108947 */ /* 0x000fea0003800000 */
[----:B------:R-:W-:-:S05]  /*05b0*/  IMAD.WIDE R2, R162, 0x4, R2 ;  /* 0x00000004a2027825 */ /* 0x000fca00078e0202 */
[----:B------:R-:W2:Y:S02]  /*05c0*/  LD.E R0, desc[UR4][R2.64] ;  /* 0x0000000402007980 */ /* 0x000ea4000c101900 */
[----:B--2--5:R-:W-:Y:S01]  /*05d0*/  IADD3 R92, R0, -R26, RZ ;  /* 0x8000001a005c7210 */ /* 0x024fe20007ffe0ff */
[----:B------:R-:W-:Y:S05]  /*05e0*/  BRA `(.L_x_670) ;  /* 0x0000000000247947 */ /* 0x000fea0003800000 */
.L_x_669:
[----:B------:R-:W2:Y:S01]  /*05f0*/  LD.E.64 R2, desc[UR4][R172.64+0x108] ;  /* 0x00010804ac027980 */ /* 0x000ea2000c101b00 */
[----:B------:R-:W-:Y:S01]  /*0600*/  BSSY B0, `(.L_x_671) ;  /* 0x0000006000007945 */ /* 0x000fe20003800000 */
[----:B------:R-:W-:Y:S01]  /*0610*/  IMAD.MOV.U32 R0, RZ, RZ, RZ ;  /* 0x000000ffff007224 */ /* 0x000fe200078e00ff */
[----:B--2---:R-:W-:-:S04]  /*0620*/  ISETP.NE.U32.AND P0, PT, R2, RZ, PT ;  /* 0x000000ff0200720c */ /* 0x004fc80003f05070 */
[----:B------:R-:W-:-:S13]  /*0630*/  ISETP.NE.AND.EX P0, PT, R3, RZ, PT, P0 ;  /* 0x000000ff0300720c */ /* 0x000fda0003f05300 */
[----:B------:R-:W-:Y:S05]  /*0640*/  @!P0 BRA `(.L_x_672) ;  /* 0x0000000000048947 */ /* 0x000fea0003800000 */
[----:B------:R2:W5:Y:S02]  /*0650*/  LD.E R0, desc[UR4][R172.64+0xbc] ;  /* 0x0000bc04ac007980 */ /* 0x000564000c101900 */
.L_x_672:
[----:B------:R-:W-:Y:S05]  /*0660*/  BSYNC B0 ;  /* 0x0000000000007941 */ /* 0x000fea0003800000 */
.L_x_671:
[----:B-----5:R-:W-:Y:S02]  /*0670*/  IADD3 R92, R0, R4, -R26 ;  /* 0x00000004005c7210 */ /* 0x020fe40007ffe81a */
.L_x_670:
[----:B------:R-:W-:Y:S05]  /*0680*/  BSYNC B1 ;  /* 0x0000000000017941 */ /* 0x000fea0003800000 */
.L_x_668:
[----:B------:R-:W4:Y:S01]  /*0690*/  S2R R171, SR_CTAID.X ;  /* 0x0000000000ab7919 */ /* 0x000f220000002500 */
[----:B------:R-:W-:Y:S01]  /*06a0*/  MOV R0, 0x50 ;  /* 0x0000005000007802 */ /* 0x000fe20000000f00 */
[----:B------:R-:W-:-:S03]  /*06b0*/  IMAD.MOV.U32 R3, RZ, RZ, 0x0 ;  /* 0x00000000ff037424 */ /* 0x000fc600078e00ff */
[----:B------:R-:W-:Y:S01]  /*06c0*/  MOV R2, R0 ;  /* 0x0000000000027202 */ /* 0x000fe20000000f00 */
[----:B----4-:R-:W-:-:S05]  /*06d0*/  IMAD.SHL.U32 R157, R171, 0x80, RZ ;  /* 0x00000080ab9d7824 */ /* 0x010fca00078e00ff */
[----:B------:R-:W-:-:S13]  /*06e0*/  ISETP.GT.AND P0, PT, R176, R157, PT ;  /* 0x0000009db000720c */ /* 0x000fda0003f04270 */
[----:B-123--:R-:W-:Y:S05]  /*06f0*/  @!P0 RET.REL.NODEC R2 `(_ZN5flash16flash_fwd_kernelI23Flash_fwd_kernel_traitsILi96ELi128ELi64ELi4ELb0ELb0EN7cutlass6half_tE19Flash_kernel_traitsILi96ELi128ELi64ELi4ES3_EELb1ELb1ELb0ELb1ELb0ELb0ELb0ELb1EEEvNS_16Flash_fwd_paramsE) ;  /* 0xfffffff802408950 */ /* 0x00efea0003c3ffff */
[----:B------:R-:W2:Y:S01]  /*0700*/  LD.E R0, desc[UR4][R172.64+0x188] ;  /* 0x00018804ac007980 */ /* 0x000ea2000c101900 */
[----:B------:R-:W-:Y:S01]  /*0710*/  IADD3 R3, -R176, 0xbf, R157 ;  /* 0x000000bfb0037810 */ /* 0x000fe20007ffe19d */
[----:B------:R-:W-:-:S03]  /*0720*/  VIADD R2, R92, 0x3f ;  /* 0x0000003f5c027836 */ /* 0x000fc60000000000 */
[----:B--2---:R-:W-:Y:S02]  /*0730*/  IADD3 R0, R0, R3, R92 ;  /* 0x0000000300007210 */ /* 0x004fe40007ffe05c */
[----:B------:R-:W-:Y:S02]  /*0740*/  SHF.R.S32.HI R3, RZ, 0x1f, R2 ;  /* 0x0000001fff037819 */ /* 0x000fe40000011402 */
[----:B------:R-:W-:Y:S02]  /*0750*/  SHF.R.S32.HI R4, RZ, 0x1f, R0 ;  /* 0x0000001fff047819 */ /* 0x000fe40000011400 */
[----:B------:R-:W-:Y:S02]  /*0760*/  LEA.HI R2, R3, R2, RZ, 0x6 ;  /* 0x0000000203027211 */ /* 0x000fe400078f30ff */
[----:B------:R-:W-:Y:S02]  /*0770*/  LEA.HI R0, R4, R0, RZ, 0x6 ;  /* 0x0000000004007211 */ /* 0x000fe400078f30ff */
[----:B------:R-:W-:-:S02]  /*0780*/  SHF.R.S32.HI R2, RZ, 0x6, R2 ;  /* 0x00000006ff027819 */ /* 0x000fc40000011402 */
[----:B------:R-:W-:-:S04]  /*0790*/  SHF.R.S32.HI R0, RZ, 0x6, R0 ;  /* 0x00000006ff007819 */ /* 0x000fc80000011400 */
[----:B------:R-:W-:-:S04]  /*07a0*/  VIMNMX R159, R2, R0, PT ;  /* 0x00000000029f7248 */ /* 0x000fc80003fe0100 */
[----:B------:R-:W-:Y:S01]  /*07b0*/  ISETP.GE.AND P0, PT, R159, 0x1, PT ;  /* 0x000000019f00780c */ /* 0x000fe20003f06270 */
[----:B------:R1:W-:-:S12]  /*07c0*/  STL [R1+0x13c], R159 ;  /* 0x00013c9f01007387 */ /* 0x0003d80000100800 */
[----:B------:R-:W-:Y:S05]  /*07d0*/  @!P0 BRA `(.L_x_673) ;  /* 0x0000024000408947 */ /* 0x000fea0003800000 */
[----:B------:R-:W2:Y:S04]  /*07e0*/  LD.E R25, desc[UR4][R172.64+0x68] ;  /* 0x00006804ac197980 */ /* 0x000ea8000c101900 */
[----:B------:R-:W3:Y:S01]  /*07f0*/  LD.E.64 R10, desc[UR4][R172.64+0x38] ;  /* 0x00003804ac0a7980 */ /* 0x000ee2000c101b00 */
[----:B------:R-:W-:Y:S02]  /*0800*/  ISETP.NE.AND P1, PT, R30, -0x1, PT ;  /* 0xffffffff1e00780c */ /* 0x000fe40003f25270 */
[----:B------:R-:W-:Y:S01]  /*0810*/  ISETP.NE.AND P4, PT, R35, -0x1, PT ;  /* 0xffffffff2300780c */ /* 0x000fe20003f85270 */
[----:B------:R-:W4:Y:S01]  /*0820*/  LD.E.64 R4, desc[UR4][R172.64+0x30] ;  /* 0x00003004ac047980 */ /* 0x000f22000c101b00 */
[CC--:B------:R-:W-:Y:S01]  /*0830*/  LEA.HI R41, R40.reuse, R152.reuse, RZ, 0x3 ;  /* 0x0000009828297211 */ /* 0x0c0fe200078f18ff */
[----:B------:R-:W1:Y:S01]  /*0840*/  S2R R21, SR_CgaCtaId ;  /* 0x0000000000157919 */ /* 0x000e620000008800 */
[----:B------:R-:W-:-:S02]  /*0850*/  LEA.HI R8, R40, R152, RZ, 0x2 ;  /* 0x0000009828087211 */ /* 0x000fc400078f10ff */
[----:B------:R-:W-:Y:S01]  /*0860*/  SHF.R.S32.HI R156, RZ, 0x5, R149 ;  /* 0x00000005ff9c7819 */ /* 0x000fe20000011495 */
[----:B------:R-:W4:Y:S04]  /*0870*/  LD.E R216, desc[UR4][R172.64+0xc8] ;  /* 0x0000c804acd87980 */ /* 0x000f28000c101900 */
[----:B------:R-:W4:Y:S04]  /*0880*/  @!P1 LD.E.64 R12, desc[UR4][R172.64+0x18] ;  /* 0x00001804ac0c9980 */ /* 0x000f28000c101b00 */
[----:B------:R-:W4:Y:S01]  /*0890*/  @!P4 LD.E.64 R18, desc[UR4][R172.64+0x20] ;  /* 0x00002004ac12c980 */ /* 0x000f22000c101b00 */
[----:B------:R-:W-:-:S02]  /*08a0*/  SHF.R.S32.HI R39, RZ, 0x3, R41 ;  /* 0x00000003ff277819 */ /* 0x000fc40000011429 */
[----:B------:R-:W-:Y:S01]  /*08b0*/  LOP3.LUT R7, R8, 0xfffffffc, RZ, 0xc0, !PT ;  /* 0xfffffffc08077812 */ /* 0x000fe200078ec0ff */
[----:B------:R-:W4:Y:S01]  /*08c0*/  LD.E.64 R44, desc[UR4][R172.64+0x40] ;  /* 0x00004004ac2c7980 */ /* 0x000f22000c101b00 */
[----:B------:R-:W-:Y:S02]  /*08d0*/  SHF.L.U32 R3, R39, 0x6, RZ ;  /* 0x0000000627037819 */ /* 0x000fe400000006ff */
[----:B------:R-:W-:Y:S01]  /*08e0*/  SHF.R.S32.HI R6, RZ, 0x2, R8 ;  /* 0x00000002ff067819 */ /* 0x000fe20000011408 */
[----:B------:R-:W-:Y:S01]  /*08f0*/  IMAD.IADD R7, R152, 0x1, -R7 ;  /* 0x0000000198077824 */ /* 0x000fe200078e0a07 */
[----:B------:R-:W-:Y:S01]  /*0900*/  MOV R20, 0x400 ;  /* 0x0000040000147802 */ /* 0x000fe20000000f00 */
[----:B------:R-:W4:Y:S02]  /*0910*/  LD.E.64 R14, desc[UR4][R172.64+0x48] ;  /* 0x00004804ac0e7980 */ /* 0x000f24000c101b00 */
[----:B------:R-:W-:Y:S01]  /*0920*/  IMAD.SHL.U32 R170, R7, 0x8, RZ ;  /* 0x0000000807aa7824 */ /* 0x000fe200078e00ff */
[----:B------:R-:W-:Y:S01]  /*0930*/  @!P4 SHF.R.S32.HI R22, RZ, 0x1f, R162 ;  /* 0x0000001fff16c819 */ /* 0x000fe200000114a2 */
[----:B------:R1:W5:Y:S04]  /*0940*/  LD.E.64 R28, desc[UR4][R172.64+0x50] ;  /* 0x00005004ac1c7980 */ /* 0x000368000c101b00 */
[----:B------:R1:W5:Y:S04]  /*0950*/  LD.E R153, desc[UR4][R172.64+0x60] ;  /* 0x00006004ac997980 */ /* 0x000368000c101900 */
[----:B------:R1:W5:Y:S04]  /*0960*/  LD.E R154, desc[UR4][R172.64+0xc4] ;  /* 0x0000c404ac9a7980 */ /* 0x000368000c101900 */
[----:B------:R1:W5:Y:S04]  /*0970*/  LD.E R205, desc[UR4][R172.64+0xc0] ;  /* 0x0000c004accd7980 */ /* 0x000368000c101900 */
[----:B------:R1:W5:Y:S04]  /*0980*/  LD.E.64 R36, desc[UR4][R172.64+0x58] ;  /* 0x00005804ac247980 */ /* 0x000368000c101b00 */
[----:B------:R1:W5:Y:S04]  /*0990*/  LD.E.64 R218, desc[UR4][R172.64+0x8] ;  /* 0x00000804acda7980 */ /* 0x000368000c101b00 */
[----:B------:R1:W5:Y:S04]  /*09a0*/  LD.E.64 R220, desc[UR4][R172.64+0x10] ;  /* 0x00001004acdc7980 */ /* 0x000368000c101b00 */
[----:B------:R1:W5:Y:S01]  /*09b0*/  LD.E.64 R150, desc[UR4][R172.64+0x98] ;  /* 0x00009804ac967980 */ /* 0x000362000c101b00 */
[----:B--2---:R-:W-:-:S04]  /*09c0*/  IABS R0, R25 ;  /* 0x0000001900007213 */ /* 0x004fc80000000000 */
[----:B------:R-:W2:Y:S08]  /*09d0*/  I2F.RP R2, R0 ;  /* 0x0000000000027306 */ /* 0x000eb00000209400 */
[----:B--2---:R-:W2:Y:S02]  /*09e0*/  MUFU.RCP R2, R2 ;  /* 0x0000000200027308 */ /* 0x004ea40000001000 */
[----:B--2---:R-:W-:-:S06]  /*09f0*/  VIADD R2, R2, 0xffffffe ;  /* 0x0ffffffe02027836 */ /* 0x004fcc0000000000 */
[----:B------:R2:W1:Y:S02]  /*0a00*/  F2I.FTZ.U32.TRUNC.NTZ R9, R2 ;  /* 0x0000000200097305 */ /* 0x000464000021f000 */
[----:B--2---:R-:W-:Y:S02]  /*0a10*/  LOP3.LUT R2, R3, 0xc0, RZ, 0xc0, !PT ;  /* 0x000000c003027812 */ /* 0x004fe400078ec0ff */
[----:B------:R-:W-:-:S04]  /*0a20*/  LEA.HI R3, R8, R6, RZ, 0x1 ;  /* 0x0000000608037211 */ /* 0x000fc800078f08ff */
[----:B------:R-:W-:Y:S02]  /*0a30*/  LOP3.LUT R3, R3, 0x7fffffe, RZ, 0xc0, !PT ;  /* 0x07fffffe03037812 */ /* 0x000fe400078ec0ff */
[----:B------:R-:W-:Y:S02]  /*0a40*/  LOP3.LUT R7, R2, 0x18, R170, 0xf8, !PT ;  /* 0x0000001802077812 */ /* 0x000fe400078ef8aa */
[----:B------:R-:W-:Y:S01]  /*0a50*/  SHF.R.U32.HI R2, RZ, 0x3, R2 ;  /* 0x00000003ff027819 */ /* 0x000fe20000011602 */
[----:B------:R-:W-:Y:S01]  /*0a60*/  IMAD.IADD R3, R6, 0x1, -R3 ;  /* 0x0000000106037824 */ /* 0x000fe200078e0a03 */
[----:B------:R-:W-:Y:S02]  /*0a70*/  @!P4 SHF.R.S32.HI R8, RZ, 0x1f, R26 ;  /* 0x0000001fff08c819 */ /* 0x000fe4000001141a */
[----:B------:R-:W-:Y:S01]  /*0a80*/  LOP3.LUT R16, R7, R2, RZ, 0x3c, !PT ;  /* 0x0000000207107212 */ /* 0x000fe200078e3cff */
[----:B------:R-:W-:Y:S01]  /*0a90*/  IMAD R17, R156, 0x8, R3 ;  /* 0x000000089c117824 */ /* 0x000fe200078e0203 */
[----:B-1----:R-:W-:Y:S01]  /*0aa0*/  IADD3 R2, RZ, -R9, RZ ;  /* 0x80000009ff027210 */ /* 0x002fe20007ffe0ff */
[----:B---3--:R-:W-:Y:S01]  /*0ab0*/  @!P4 IMAD R7, R11, R26, RZ ;  /* 0x0000001a0b07c224 */ /* 0x008fe200078e02ff */
[----:B------:R-:W-:Y:S01]  /*0ac0*/  LEA R3, R21, R20, 0x18 ;  /* 0x0000001415037211 */ /* 0x000fe200078ec0ff */
[----:B------:R-:W-:Y:S01]  /*0ad0*/  IMAD.U32 R204, R17, 0x20, R16 ;  /* 0x0000002011cc7824 */ /* 0x000fe200078e0010 */
[----:B------:R-:W-:Y:S01]  /*0ae0*/  IABS R16, R25 ;  /* 0x0000001900107213 */ /* 0x000fe20000000000 */
[----:B------:R-:W-:-:S02]  /*0af0*/  @!P4 IMAD R20, R10, R8, R7 ;  /* 0x000000080a14c224 */ /* 0x000fc400078e0207 */
[----:B------:R-:W-:Y:S01]  /*0b00*/  IMAD R7, R2, R0, RZ ;  /* 0x0000000002077224 */ /* 0x000fe200078e02ff */
[----:B------:R-:W-:Y:S01]  /*0b10*/  @P4 IADD3 R2, R26, R35, RZ ;  /* 0x000000231a024210 */ /* 0x000fe20007ffe0ff */
[----:B------:R-:W-:-:S04]  /*0b20*/  IMAD.MOV.U32 R8, RZ, RZ, RZ ;  /* 0x000000ffff087224 */ /* 0x000fc800078e00ff */
[----:B------:R-:W-:-:S04]  /*0b30*/  IMAD.HI.U32 R24, R9, R7, R8 ;  /* 0x0000000709187227 */ /* 0x000fc800078e0008 */
[----:B------:R-:W-:Y:S02]  /*0b40*/  IMAD.MOV R7, RZ, RZ, -R16 ;  /* 0x000000ffff077224 */ /* 0x000fe400078e0a10 */
[-C--:B------:R-:W-:Y:S02]  /*0b50*/  @P4 IMAD R16, R11, R2.reuse, RZ ;  /* 0x000000020b104224 */ /* 0x080fe400078e02ff */
[----:B------:R-:W-:Y:S01]  /*0b60*/  @P4 IMAD.WIDE.U32 R8, R10, R2, RZ ;  /* 0x000000020a084225 */ /* 0x000fe200078e00ff */
[----:B------:R-:W-:-:S03]  /*0b70*/  IABS R21, R163 ;  /* 0x000000a300157213 */ /* 0x000fc60000000000 */
[----:B------:R-:W-:Y:S01]  /*0b80*/  @P4 IMAD.MOV.U32 R27, RZ, RZ, R8 ;  /* 0x000000ffff1b4224 */ /* 0x000fe200078e0008 */
[----:B------:R-:W-:Y:S01]  /*0b90*/  @P4 IADD3 R34, R9, R16, RZ ;  /* 0x0000001009224210 */ /* 0x000fe20007ffe0ff */
[----:B------:R-:W-:Y:S01]  /*0ba0*/  @!P4 IMAD.WIDE.U32 R8, R10, R26, RZ ;  /* 0x0000001a0a08c225 */ /* 0x000fe200078e00ff */
[----:B------:R-:W-:-:S03]  /*0bb0*/  @!P1 SHF.R.S32.HI R17, RZ, 0x1f, R162 ;  /* 0x0000001fff119819 */ /* 0x000fc600000114a2 */
[----:B------:R-:W-:-:S04]  /*0bc0*/  IMAD.HI.U32 R24, R24, R21, RZ ;  /* 0x0000001518187227 */ /* 0x000fc800078e00ff */
[-C--:B----4-:R-:W-:Y:S02]  /*0bd0*/  @!P1 IMAD R23, R13, R162.reuse, RZ ;  /* 0x000000a20d179224 */ /* 0x090fe400078e02ff */
[----:B------:R-:W-:Y:S02]  /*0be0*/  @!P4 IMAD.IADD R13, R9, 0x1, R20 ;  /* 0x00000001090dc824 */ /* 0x000fe400078e0214 */
[-C--:B------:R-:W-:Y:S02]  /*0bf0*/  @!P4 IMAD R9, R19, R162.reuse, RZ ;  /* 0x000000a21309c224 */ /* 0x080fe400078e02ff */
[----:B------:R-:W-:Y:S02]  /*0c00*/  IMAD R2, R24, R7, R21 ;  /* 0x0000000718027224 */ /* 0x000fe400078e0215 */
[C---:B------:R-:W-:Y:S02]  /*0c10*/  @!P1 IMAD R23, R12.reuse, R17, R23 ;  /* 0x000000110c179224 */ /* 0x040fe400078e0217 */
[----:B------:R-:W-:-:S04]  /*0c20*/  @!P1 IMAD.WIDE.U32 R20, R12, R162, RZ ;  /* 0x000000a20c149225 */ /* 0x000fc800078e00ff */
[----:B------:R-:W-:Y:S02]  /*0c30*/  @!P4 IMAD.MOV.U32 R12, RZ, RZ, R8 ;  /* 0x000000ffff0cc224 */ /* 0x000fe400078e0008 */
[----:B------:R-:W-:Y:S02]  /*0c40*/  @!P4 IMAD R32, R18, R22, R9 ;  /* 0x000000161220c224 */ /* 0x000fe400078e0209 */
[----:B------:R-:W-:Y:S01]  /*0c50*/  @P1 IMAD.MOV.U32 R8, RZ, RZ, R4 ;  /* 0x000000ffff081224 */ /* 0x000fe200078e0004 */
[----:B------:R-:W-:Y:S01]  /*0c60*/  @!P1 MOV R8, R4 ;  /* 0x0000000400089202 */ /* 0x000fe20000000f00 */
[----:B------:R-:W-:Y:S02]  /*0c70*/  @P1 IMAD.MOV.U32 R9, RZ, RZ, R5 ;  /* 0x000000ffff091224 */ /* 0x000fe400078e0005 */
[-C--:B------:R-:W-:Y:S02]  /*0c80*/  @P1 IMAD R7, R5, R30.reuse, RZ ;  /* 0x0000001e05071224 */ /* 0x080fe400078e02ff */
[----:B------:R-:W-:-:S02]  /*0c90*/  @P1 IMAD.WIDE.U32 R16, R4, R30, RZ ;  /* 0x0000001e04101225 */ /* 0x000fc400078e00ff */
[----:B------:R1:W5:Y:S02]  /*0ca0*/  @!P4 LD.E.64 R30, desc[UR4][R172.64+0x28] ;  /* 0x00002804ac1ec980 */ /* 0x000364000c101b00 */
[----:B------:R-:W-:Y:S02]  /*0cb0*/  @!P1 IMAD.MOV.U32 R9, RZ, RZ, R5 ;  /* 0x000000ffff099224 */ /* 0x000fe400078e0005 */
[----:B------:R1:W5:Y:S01]  /*0cc0*/  LD.E.64 R4, desc[UR4][R172.64] ;  /* 0x00000004ac047980 */ /* 0x000362000c101b00 */
[----:B------:R-:W-:Y:S01]  /*0cd0*/  @!P1 IMAD.MOV.U32 R16, RZ, RZ, R20 ;  /* 0x000000ffff109224 */ /* 0x000fe200078e0014 */
[----:B------:R-:W-:Y:S02]  /*0ce0*/  @P1 IADD3 R7, R17, R7, RZ ;  /* 0x0000000711071210 */ /* 0x000fe40007ffe0ff */
[----:B------:R-:W-:Y:S02]  /*0cf0*/  @!P1 IADD3 R7, R21, R23, RZ ;  /* 0x0000001715079210 */ /* 0x000fe40007ffe0ff */
[----:B------:R-:W-:-:S02]  /*0d00*/  SHF.R.S32.HI R42, RZ, 0x1f, R170 ;  /* 0x0000001fff2a7819 */ /* 0x000fc400000114aa */
[----:B------:R-:W-:-:S05]  /*0d10*/  IADD3 R16, P2, R170, R16, RZ ;  /* 0x00000010aa107210 */ /* 0x000fca0007f5e0ff */
[----:B------:R-:W-:Y:S01]  /*0d20*/  IMAD.X R17, R42, 0x1, R7, P2 ;  /* 0x000000012a117824 */ /* 0x000fe200010e0607 */
[--C-:B------:R-:W-:Y:S02]  /*0d30*/  SHF.R.S32.HI R7, RZ, 0x1f, R6.reuse ;  /* 0x0000001fff077819 */ /* 0x100fe40000011406 */
[----:B------:R-:W-:Y:S01]  /*0d40*/  IADD3 R43, -R157, R176, RZ ;  /* 0x000000b09d2b7210 */ /* 0x000fe20007ffe1ff */
[----:B------:R-:W-:Y:S01]  /*0d50*/  IMAD.WIDE R46, R171, 0x80, R6 ;  /* 0x00000080ab2e7825 */ /* 0x000fe200078e0206 */
[----:B------:R1:W-:Y:S04]  /*0d60*/  STL [R1+0x114], R170 ;  /* 0x000114aa01007387 */ /* 0x0003e80000100800 */
[----:B------:R1:W-:Y:S04]  /*0d70*/  STL [R1+0x1b8], R43 ;  /* 0x0001b82b01007387 */ /* 0x0003e80000100800 */
[----:B------:R1:W-:Y:S01]  /*0d80*/  STL.64 [R1+0x1a0], R46 ;  /* 0x0001a02e01007387 */ /* 0x0003e20000100a00 */
[----:B------:R-:W-:-:S03]  /*0d90*/  ISETP.GT.U32.AND P0, PT, R0, R2, PT ;  /* 0x000000020000720c */ /* 0x000fc60003f04070 */
[----:B------:R1:W-:Y:S04]  /*0da0*/  STL [R1+0x19c], R216 ;  /* 0x00019cd801007387 */ /* 0x0003e80000100800 */
[----:B------:R1:W-:Y:S01]  /*0db0*/  STL.64 [R1+0x118], R44 ;  /* 0x0001182c01007387 */ /* 0x0003e20000100a00 */
[----:B------:R-:W-:Y:S01]  /*0dc0*/  ISETP.GE.AND P1, PT, R6, R43, PT ;  /* 0x0000002b0600720c */ /* 0x000fe20003f26270 */
[----:B------:R-:W-:Y:S01]  /*0dd0*/  IMAD R15, R15, R163, RZ ;  /* 0x000000a30f0f7224 */ /* 0x000fe200078e02ff */
[----:B------:R-:W-:Y:S01]  /*0de0*/  SHF.R.S32.HI R33, RZ, 0x1f, R163 ;  /* 0x0000001fff217819 */ /* 0x000fe200000114a3 */
[----:B------:R-:W-:Y:S02]  /*0df0*/  @!P4 IMAD.WIDE.U32 R22, R162, R18, R12 ;  /* 0x00000012a216c225 */ /* 0x000fe400078e000c */
[----:B------:R-:W-:-:S02]  /*0e00*/  @!P0 IADD3 R2, R2, -R0, RZ ;  /* 0x8000000002028210 */ /* 0x000fc40007ffe0ff */
[----:B------:R-:W-:Y:S02]  /*0e10*/  IMAD R15, R14, R33, R15 ;  /* 0x000000210e0f7224 */ /* 0x000fe400078e020f */
[C---:B------:R-:W-:Y:S01]  /*0e20*/  IMAD.WIDE.U32 R16, R163.reuse, R14, R16 ;  /* 0x0000000ea3107225 */ /* 0x040fe200078e0010 */
[----:B------:R-:W-:Y:S01]  /*0e30*/  BSSY B0, `(.L_x_674) ;  /* 0x000002a000007945 */ /* 0x000fe20003800000 */
[----:B------:R-:W-:Y:S02]  /*0e40*/  ISETP.GE.U32.AND P2, PT, R2, R0, PT ;  /* 0x000000000200720c */ /* 0x000fe40003f46070 */
[----:B------:R-:W-:Y:S01]  /*0e50*/  LOP3.LUT R38, R163, R25, RZ, 0x3c, !PT ;  /* 0x00000019a3267212 */ /* 0x000fe200078e3cff */
[----:B------:R-:W-:Y:S01]  /*0e60*/  VIADD R2, R6, 0x40 ;  /* 0x0000004006027836 */ /* 0x000fe20000000000 */
[C---:B------:R-:W-:Y:S01]  /*0e70*/  IADD3 R247, R170.reuse, 0x20, RZ ;  /* 0x00000020aaf77810 */ /* 0x040fe20007ffe0ff */
[----:B------:R-:W-:Y:S01]  /*0e80*/  VIADD R248, R170, 0x40 ;  /* 0x00000040aaf87836 */ /* 0x000fe20000000000 */
[----:B------:R-:W-:Y:S01]  /*0e90*/  @!P4 MOV R27, R22 ;  /* 0x00000016001bc202 */ /* 0x000fe20000000f00 */
[----:B------:R-:W-:Y:S01]  /*0ea0*/  IMAD R204, R204, 0x2, R3 ;  /* 0x00000002cccc7824 */ /* 0x000fe200078e0203 */
[----:B------:R-:W-:Y:S01]  /*0eb0*/  IADD3 R15, R17, R15, RZ ;  /* 0x0000000f110f7210 */ /* 0x000fe20007ffe0ff */
[----:B------:R-:W-:Y:S06]  /*0ec0*/  @P1 BRA `(.L_x_675) ;  /* 0x0000000000801947 */ /* 0x000fec0003800000 */
[-C--:B-----5:R-:W-:Y:S01]  /*0ed0*/  ISETP.GE.AND P6, PT, R170, R205.reuse, PT ;  /* 0x000000cdaa00720c */ /* 0x0a0fe20003fc6270 */
[-C--:B------:R-:W-:Y:S01]  /*0ee0*/  IMAD R0, R47, R8.reuse, RZ ;  /* 0x000000082f007224 */ /* 0x080fe200078e02ff */
[-C--:B------:R-:W-:Y:S01]  /*0ef0*/  ISETP.GE.AND P5, PT, R247, R205.reuse, PT ;  /* 0x000000cdf700720c */ /* 0x080fe20003fa6270 */
[----:B------:R-:W-:Y:S01]  /*0f00*/  IMAD.MOV.U32 R14, RZ, RZ, R16 ;  /* 0x000000ffff0e7224 */ /* 0x000fe200078e0010 */
[----:B------:R-:W-:Y:S01]  /*0f10*/  ISETP.GE.AND P3, PT, R248, R205, PT ;  /* 0x000000cdf800720c */ /* 0x000fe20003f66270 */
[C---:B------:R-:W-:Y:S02]  /*0f20*/  IMAD R0, R46.reuse, R9, R0 ;  /* 0x000000092e007224 */ /* 0x040fe400078e0200 */
[----:B------:R-:W-:-:S04]  /*0f30*/  IMAD.WIDE.U32 R12, R46, R8, R14 ;  /* 0x000000082e0c7225 */ /* 0x000fc800078e000e */
[----:B------:R-:W-:Y:S02]  /*0f40*/  IMAD.IADD R0, R13, 0x1, R0 ;  /* 0x000000010d007824 */ /* 0x000fe400078e0200 */
[CC--:B------:R-:W-:Y:S01]  /*0f50*/  @!P6 LEA R20, P1, R12.reuse, R4.reuse, 0x1 ;  /* 0x000000040c14e211 */ /* 0x0c0fe200078208ff */
[----:B------:R2:W-:Y:S03]  /*0f60*/  @P6 STS [R204], RZ ;  /* 0x000000ffcc006388 */ /* 0x0005e60000000800 */
[C---:B------:R-:W-:Y:S01]  /*0f70*/  @!P6 LEA.HI.X R21, R12.reuse, R5, R0, 0x1, P1 ;  /* 0x000000050c15e211 */ /* 0x040fe200008f0c00 */
[----:B------:R2:W-:Y:S01]  /*0f80*/  @P6 STS [R204+0x4], RZ ;  /* 0x000004ffcc006388 */ /* 0x0005e20000000800 */
[----:B------:R-:W-:-:S03]  /*0f90*/  @!P5 LEA R18, P1, R12, R4, 0x1 ;  /* 0x000000040c12d211 */ /* 0x000fc600078208ff */
[----:B------:R2:W-:Y:S01]  /*0fa0*/  @P6 STS.64 [R204+0x8], RZ ;  /* 0x000008ffcc006388 */ /* 0x0005e20000000a00 */
[----:B------:R-:W-:-:S03]  /*0fb0*/  @!P5 LEA.HI.X R19, R12, R5, R0, 0x1, P1 ;  /* 0x000000050c13d211 */ /* 0x000fc600008f0c00 */
[----:B------:R-:W-:Y:S01]  /*0fc0*/  @!PT LDS RZ, [RZ] ;  /* 0x00000000fffff984 */ /* 0x000fe20000000800 */
[----:B------:R-:W-:Y:S01]  /*0fd0*/  @!PT LDS RZ, [RZ] ;  /* 0x00000000fffff984 */ /* 0x000fe20000000800 */
[----:B------:R-:W-:Y:S01]  /*0fe0*/  @!PT LDS RZ, [RZ] ;  /* 0x00000000fffff984 */ /* 0x000fe20000000800 */
[----:B------:R2:W-:Y:S04]  /*0ff0*/  @!P6 LDGSTS.E.BYPASS.LTC128B.128 [R204], desc[UR4][R20.64] ;  /* 0x0000000014ccefae */ /* 0x0005e8000b901d44 */
[----:B------:R2:W-:Y:S04]  /*1000*/  @P5 STS.128 [R204+0x2000], RZ ;  /* 0x002000ffcc005388 */ /* 0x0005e80000000c00 */
[----:B------:R-:W-:Y:S01]  /*1010*/  @!PT LDS RZ, [RZ] ;  /* 0x00000000fffff984 */ /* 0x000fe20000000800 */
[----:B------:R-:W-:Y:S01]  /*1020*/  @!PT LDS RZ, [RZ] ;  /* 0x00000000fffff984 */ /* 0x000fe20000000800 */
[----:B------:R-:W-:Y:S01]  /*1030*/  @!PT LDS RZ, [RZ] ;  /* 0x00000000fffff984 */ /* 0x000fe20000000800 */
[----:B------:R2:W-:Y:S04]  /*1040*/  @!P5 LDGSTS.E.BYPASS.LTC128B.128 [R204+0x2000], desc[UR4][R18.64+0x40] ;  /* 0x0200004012ccdfae */ /* 0x0005e8000b901d44 */
[----:B------:R2:W-:Y:S01]  /*1050*/  @P3 STS.128 [R204+0x4000], RZ ;  /* 0x004000ffcc003388 */ /* 0x0005e20000000c00 */
[----:B------:R-:W-:Y:S05]  /*1060*/  @P3 BRA `(.L_x_675) ;  /* 0x0000000000183947 */ /* 0x000fea0003800000 */
[----:B--2---:R-:W-:-:S04]  /*1070*/  LEA R18, P1, R12, R4, 0x1 ;  /* 0x000000040c127211 */ /* 0x004fc800078208ff */
[----:B------:R-:W-:-:S05]  /*1080*/  LEA.HI.X R19, R12, R5, R0, 0x1, P1 ;  /* 0x000000050c137211 */ /* 0x000fca00008f0c00 */
[----:B------:R-:W-:Y:S01]  /*1090*/  @!PT LDS RZ, [RZ] ;  /* 0x00000000fffff984 */ /* 0x000fe20000000800 */
[----:B------:R-:W-:Y:S01]  /*10a0*/  @!PT LDS RZ, [RZ] ;  /* 0x00000000fffff984 */ /* 0x000fe20000000800 */
[----:B------:R-:W-:Y:S01]  /*10b0*/  @!PT LDS RZ, [RZ] ;  /* 0x00000000fffff984 */ /* 0x000fe20000000800 */
[----:B------:R3:W-:Y:S04]  /*10c0*/  LDGSTS.E.BYPASS.LTC128B.128 [R204+0x4000], desc[UR4][R18.64+0x80] ;  /* 0x0400008012cc7fae */ /* 0x0007e8000b901d44 */
.L_x_675:
[----:B------:R-:W-:Y:S05]  /*10d0*/  BSYNC B0 ;  /* 0x0000000000007941 */ /* 0x000fea0003800000 */
.L_x_674:
[----:B------:R-:W-:Y:S01]  /*10e0*/  IADD3 R12, P6, R170, R27, RZ ;  /* 0x0000001baa0c7210 */ /* 0x000fe20007fde0ff */
[----:B------:R-:W-:Y:S01]  /*10f0*/  @!P0 VIADD R24, R24, 0x1 ;  /* 0x0000000118188836 */ /* 0x000fe20000000000 */
[----:B------:R-:W-:Y:S01]  /*1100*/  ISETP.GE.AND P3, PT, R38, RZ, PT ;  /* 0x000000ff2600720c */ /* 0x000fe20003f66270 */
[----:B------:R-:W-:Y:S01]  /*1110*/  VIADD R27, R6, 0x20 ;  /* 0x00000020061b7836 */ /* 0x000fe20000000000 */
[----:B------:R-:W-:Y:S01]  /*1120*/  ISETP.NE.AND P5, PT, R25, RZ, PT ;  /* 0x000000ff1900720c */ /* 0x000fe20003fa5270 */
[----:B------:R-:W-:Y:S01]  /*1130*/  @P2 VIADD R24, R24, 0x1 ;  /* 0x0000000118182836 */ /* 0x000fe20000000000 */
[-C--:B------:R-:W-:Y:S01]  /*1140*/  ISETP.GE.AND P1, PT, R2, R43.reuse, PT ;  /* 0x0000002b0200720c */ /* 0x080fe20003f26270 */
[----:B------:R-:W-:Y:S01]  /*1150*/  @!P4 IMAD.IADD R34, R23, 0x1, R32 ;  /* 0x000000011722c824 */ /* 0x000fe200078e0220 */
[----:B------:R-:W-:Y:S01]  /*1160*/  ISETP.GE.AND P2, PT, R27, R43, PT ;  /* 0x0000002b1b00720c */ /* 0x000fe20003f46270 */
[----:B------:R-:W-:Y:S01]  /*1170*/  IMAD R0, R11, R6, RZ ;  /* 0x000000060b007224 */ /* 0x000fe200078e02ff */
[----:B------:R-:W-:Y:S01]  /*1180*/  IADD3 R93, R159, -0x1, RZ ;  /* 0xffffffff9f5d7810 */ /* 0x000fe20007ffe0ff */
[----:B------:R-:W-:Y:S01]  /*1190*/  BSSY B0, `(.L_x_676) ;  /* 0x000002d000007945 */ /* 0x000fe20003800000 */
[----:B------:R-:W-:Y:S01]  /*11a0*/  IADD3.X R13, R42, R34, RZ, P6, !PT ;  /* 0x000000222a0d7210 */ /* 0x000fe200037fe4ff */
[----:B------:R-:W-:Y:S01]  /*11b0*/  IMAD R0, R10, R7, R0 ;  /* 0x000000070a007224 */ /* 0x000fe200078e0200 */
[----:B------:R-:W-:Y:S01]  /*11c0*/  IADD3 R2, R6, 0x60, RZ ;  /* 0x0000006006027810 */ /* 0x000fe20007ffe0ff */
[----:B------:R-:W-:-:S02]  /*11d0*/  @!P3 IMAD.MOV R24, RZ, RZ, -R24 ;  /* 0x000000ffff18b224 */ /* 0x000fc400078e0a18 */
[----:B------:R-:W-:Y:S01]  /*11e0*/  IMAD.WIDE.U32 R12, R10, R6, R12 ;  /* 0x000000060a0c7225 */ /* 0x000fe200078e000c */
[----:B------:R-:W-:Y:S02]  /*11f0*/  @!P5 LOP3.LUT R24, RZ, R25, RZ, 0x33, !PT ;  /* 0x00000019ff18d212 */ /* 0x000fe400078e33ff */
[----:B------:R-:W-:Y:S01]  /*1200*/  ISETP.GE.AND P0, PT, R2, R43, PT ;  /* 0x0000002b0200720c */ /* 0x000fe20003f06270 */
[----:B------:R-:W-:Y:S01]  /*1210*/  IMAD R25, R93, -0x40, R92 ;  /* 0xffffffc05d197824 */ /* 0x000fe200078e025c */
[----:B--23--:R-:W-:Y:S01]  /*1220*/  IADD3 R19, R13, R0, RZ ;  /* 0x000000000d137210 */ /* 0x00cfe20007ffe0ff */
[----:B------:R-:W-:Y:S01]  /*1230*/  IMAD.MOV.U32 R18, RZ, RZ, R12 ;  /* 0x000000ffff127224 */ /* 0x000fe200078e000c */
[----:B------:R-:W-:Y:S09]  /*1240*/  @P2 BRA `(.L_x_677) ;  /* 0x0000000000842947 */ /* 0x000ff20003800000 */
[----:B------:R-:W-:Y:S01]  /*1250*/  IADD3 R0, P2, R46, 0x20, RZ ;  /* 0x000000202e007810 */ /* 0x000fe20007f5e0ff */
[----:B------:R-:W-:Y:S01]  /*1260*/  IMAD.MOV.U32 R12, RZ, RZ, R16 ;  /* 0x000000ffff0c7224 */ /* 0x000fe200078e0010 */
[-C--:B-----5:R-:W-:Y:S01]  /*1270*/  ISETP.GE.AND P6, PT, R170, R205.reuse, PT ;  /* 0x000000cdaa00720c */ /* 0x0a0fe20003fc6270 */
[----:B------:R-:W-:Y:S01]  /*1280*/  IMAD.MOV.U32 R13, RZ, RZ, R15 ;  /* 0x000000ffff0d7224 */ /* 0x000fe200078e000f */
[-C--:B------:R-:W-:Y:S01]  /*1290*/  ISETP.GE.AND P5, PT, R247, R205.reuse, PT ;  /* 0x000000cdf700720c */ /* 0x080fe20003fa6270 */
[----:B------:R-:W-:Y:S01]  /*12a0*/  IMAD.X R2, RZ, RZ, R47, P2 ;  /* 0x000000ffff027224 */ /* 0x000fe200010e062f */
[----:B------:R-:W-:Y:S01]  /*12b0*/  ISETP.GE.AND P2, PT, R248, R205, PT ;  /* 0x000000cdf800720c */ /* 0x000fe20003f46270 */
[----:B------:R-:W-:-:S04]  /*12c0*/  IMAD.WIDE.U32 R12, R8, R0, R12 ;  /* 0x00000000080c7225 */ /* 0x000fc800078e000c */
[----:B------:R-:W-:-:S04]  /*12d0*/  IMAD R2, R2, R8, RZ ;  /* 0x0000000802027224 */ /* 0x000fc800078e02ff */
[----:B------:R-:W-:Y:S01]  /*12e0*/  IMAD R0, R9, R0, R2 ;  /* 0x0000000009007224 */ /* 0x000fe200078e0202 */
[----:B------:R-:W-:Y:S01]  /*12f0*/  @!P6 LEA R22, P3, R12, R4, 0x1 ;  /* 0x000000040c16e211 */ /* 0x000fe200078608ff */
[----:B------:R2:W-:Y:S02]  /*1300*/  @P6 STS.128 [R204+0x800], RZ ;  /* 0x000800ffcc006388 */ /* 0x0005e40000000c00 */
[----:B------:R-:W-:-:S05]  /*1310*/  IMAD.IADD R0, R13, 0x1, R0 ;  /* 0x000000010d007824 */ /* 0x000fca00078e0200 */
[C---:B------:R-:W-:Y:S02]  /*1320*/  @!P6 LEA.HI.X R23, R12.reuse, R5, R0, 0x1, P3 ;  /* 0x000000050c17e211 */ /* 0x040fe400018f0c00 */
[----:B------:R-:W-:-:S03]  /*1330*/  @!P5 LEA R20, P3, R12, R4, 0x1 ;  /* 0x000000040c14d211 */ /* 0x000fc600078608ff */
        /* <DEDUP_REMOVED lines=18> */
.L_x_677:
[----:B------:R-:W-:Y:S05]  /*1460*/  BSYNC B0 ;  /* 0x0000000000007941 */ /* 0x000fea0003800000 */
.L_x_676:
[----:B------:R-:W-:Y:S01]  /*1470*/  SHF.L.U64.HI R167, R10, 0x6, R11 ;  /* 0x000000060aa77819 */ /* 0x000fe2000001020b */
[-C--:B-----5:R-:W-:Y:S01]  /*1480*/  IMAD.WIDE.U32 R48, R28, R24.reuse, R18 ;  /* 0x000000181c307225 */ /* 0x0a0fe200078e0012 */
[----:B------:R-:W-:Y:S01]  /*1490*/  SHF.L.U32 R166, R10, 0x6, RZ ;  /* 0x000000060aa67819 */ /* 0x000fe200000006ff */
[----:B------:R-:W-:Y:S01]  /*14a0*/  BSSY B0, `(.L_x_678) ;  /* 0x000002c000007945 */ /* 0x000fe20003800000 */
[----:B------:R-:W-:Y:S01]  /*14b0*/  SHF.R.S32.HI R34, RZ, 0x1f, R24 ;  /* 0x0000001fff227819 */ /* 0x000fe20000011418 */
[----:B------:R4:W-:Y:S01]  /*14c0*/  STL [R1+0x198], R167 ;  /* 0x000198a701007387 */ /* 0x0009e20000100800 */
[----:B------:R-:W-:Y:S01]  /*14d0*/  IMAD R0, R29, R24, RZ ;  /* 0x000000181d007224 */ /* 0x000fe200078e02ff */
[----:B------:R-:W-:Y:S01]  /*14e0*/  ISETP.GE.AND P6, PT, R6, R25, PT ;  /* 0x000000190600720c */ /* 0x000fe20003fc6270 */
[----:B--2---:R-:W-:Y:S01]  /*14f0*/  IMAD R22, R167, R93, RZ ;  /* 0x0000005da7167224 */ /* 0x004fe200078e02ff */
[----:B------:R4:W-:Y:S01]  /*1500*/  STL.64 [R1+0x188], R48 ;  /* 0x0001883001007387 */ /* 0x0009e20000100a00 */
[----:B------:R-:W-:Y:S01]  /*1510*/  IMAD R23, R28, R34, R0 ;  /* 0x000000221c177224 */ /* 0x000fe200078e0200 */
[----:B------:R-:W-:-:S02]  /*1520*/  SHF.R.S32.HI R28, RZ, 0x1f, R93 ;  /* 0x0000001fff1c7819 */ /* 0x000fc4000001145d */
[----:B------:R4:W-:Y:S01]  /*1530*/  STL [R1+0x164], R166 ;  /* 0x000164a601007387 */ /* 0x0009e20000100800 */
[----:B------:R-:W-:Y:S06]  /*1540*/  @P1 BRA `(.L_x_679) ;  /* 0x0000000000841947 */ /* 0x000fec0003800000 */
[----:B------:R-:W-:Y:S01]  /*1550*/  IADD3 R0, P1, R46, 0x40, RZ ;  /* 0x000000402e007810 */ /* 0x000fe20007f3e0ff */
[----:B------:R-:W-:Y:S01]  /*1560*/  IMAD.MOV.U32 R12, RZ, RZ, R16 ;  /* 0x000000ffff0c7224 */ /* 0x000fe200078e0010 */
[-C--:B------:R-:W-:Y:S01]  /*1570*/  ISETP.GE.AND P5, PT, R170, R205.reuse, PT ;  /* 0x000000cdaa00720c */ /* 0x080fe20003fa6270 */
[----:B------:R-:W-:Y:S01]  /*1580*/  IMAD.MOV.U32 R13, RZ, RZ, R15 ;  /* 0x000000ffff0d7224 */ /* 0x000fe200078e000f */
[-C--:B------:R-:W-:Y:S01]  /*1590*/  ISETP.GE.AND P3, PT, R247, R205.reuse, PT ;  /* 0x000000cdf700720c */ /* 0x080fe20003f66270 */
[----:B------:R-:W-:Y:S01]  /*15a0*/  IMAD.X R2, RZ, RZ, R47, P1 ;  /* 0x000000ffff027224 */ /* 0x000fe200008e062f */
[----:B------:R-:W-:Y:S01]  /*15b0*/  ISETP.GE.AND P1, PT, R248, R205, PT ;  /* 0x000000cdf800720c */ /* 0x000fe20003f26270 */
[----:B------:R-:W-:-:S04]  /*15c0*/  IMAD.WIDE.U32 R12, R8, R0, R12 ;  /* 0x00000000080c7225 */ /* 0x000fc800078e000c */
[----:B------:R-:W-:-:S04]  /*15d0*/  IMAD R2, R2, R8, RZ ;  /* 0x0000000802027224 */ /* 0x000fc800078e02ff */
[----:B------:R-:W-:Y:S01]  /*15e0*/  IMAD R0, R9, R0, R2 ;  /* 0x0000000009007224 */ /* 0x000fe200078e0202 */
[----:B---3--:R-:W-:Y:S01]  /*15f0*/  @!P5 LEA R20, P2, R12, R4, 0x1 ;  /* 0x000000040c14d211 */ /* 0x008fe200078408ff */
        /* <DEDUP_REMOVED lines=22> */
.L_x_679:
[----:B------:R-:W-:Y:S05]  /*1760*/  BSYNC B0 ;  /* 0x0000000000007941 */ /* 0x000fea0003800000 */
.L_x_678:
[C---:B------:R-:W-:Y:S01]  /*1770*/  SHF.L.U64.HI R164, R10.reuse, 0x5, R11 ;  /* 0x000000050aa47819 */ /* 0x040fe2000001020b */
[----:B------:R-:W-:Y:S01]  /*1780*/  BSSY B0, `(.L_x_680) ;  /* 0x000002b000007945 */ /* 0x000fe20003800000 */
[----:B------:R-:W-:Y:S01]  /*1790*/  SHF.L.U32 R165, R10, 0x5, RZ ;  /* 0x000000050aa57819 */ /* 0x000fe200000006ff */
[----:B--2---:R-:W-:Y:S01]  /*17a0*/  IMAD R18, R28, R166, R22 ;  /* 0x000000a61c127224 */ /* 0x004fe200078e0216 */
[----:B------:R-:W-:Y:S01]  /*17b0*/  IADD3 R169, R49, R23, RZ ;  /* 0x0000001731a97210 */ /* 0x000fe20007ffe0ff */
[----:B------:R2:W-:Y:S01]  /*17c0*/  STL [R1+0x184], R164 ;  /* 0x000184a401007387 */ /* 0x0005e20000100800 */
[----:B------:R-:W-:Y:S02]  /*17d0*/  MOV R168, R48 ;  /* 0x0000003000a87202 */ /* 0x000fe40000000f00 */
[----:B------:R-:W-:Y:S01]  /*17e0*/  ISETP.GE.AND P5, PT, R27, R25, PT ;  /* 0x000000191b00720c */ /* 0x000fe20003fa6270 */
[----:B------:R2:W-:Y:S02]  /*17f0*/  STL [R1+0x180], R165 ;  /* 0x000180a501007387 */ /* 0x0005e40000100800 */
[----:B------:R-:W-:-:S02]  /*1800*/  IMAD.WIDE.U32 R10, R93, R166, R168 ;  /* 0x000000a65d0a7225 */ /* 0x000fc400078e00a8 */
[----:B------:R2:W-:Y:S01]  /*1810*/  STL.64 [R1+0x168], R168 ;  /* 0x000168a801007387 */ /* 0x0005e20000100a00 */
[----:B------:R-:W-:Y:S05]  /*1820*/  @P0 BRA `(.L_x_681) ;  /* 0x0000000000800947 */ /* 0x000fea0003800000 */
[----:B------:R-:W-:Y:S01]  /*1830*/  IADD3 R0, P0, R46, 0x60, RZ ;  /* 0x000000602e007810 */ /* 0x000fe20007f1e0ff */
[----:B------:R-:W-:Y:S01]  /*1840*/  IMAD.MOV.U32 R14, RZ, RZ, R16 ;  /* 0x000000ffff0e7224 */ /* 0x000fe200078e0010 */
[-C--:B------:R-:W-:Y:S02]  /*1850*/  ISETP.GE.AND P3, PT, R170, R205.reuse, PT ;  /* 0x000000cdaa00720c */ /* 0x080fe40003f66270 */
        /* <DEDUP_REMOVED lines=23> */
[----:B------:R-:W-:-:S04]  /*19d0*/  LEA R4, P0, R14, R4, 0x1 ;  /* 0x000000040e047211 */ /* 0x000fc800078008ff */
[----:B------:R-:W-:-:S05]  /*19e0*/  LEA.HI.X R5, R14, R5, R0, 0x1, P0 ;  /* 0x000000050e057211 */ /* 0x000fca00000f0c00 */
[----:B------:R-:W-:Y:S01]  /*19f0*/  @!PT LDS RZ, [RZ] ;  /* 0x00000000fffff984 */ /* 0x000fe20000000800 */
[----:B------:R-:W-:Y:S01]  /*1a00*/  @!PT LDS RZ, [RZ] ;  /* 0x00000000fffff984 */ /* 0x000fe20000000800 */
[----:B------:R-:W-:Y:S01]  /*1a10*/  @!PT LDS RZ, [RZ] ;  /* 0x00000000fffff984 */ /* 0x000fe20000000800 */
[----:B------:R1:W-:Y:S04]  /*1a20*/  LDGSTS.E.BYPASS.LTC128B.128 [R204+0x5800], desc[UR4][R4.64+0x80] ;  /* 0x0580008004cc7fae */ /* 0x0003e8000b901d44 */
.L_x_681:
[----:B------:R-:W-:Y:S05]  /*1a30*/  BSYNC B0 ;  /* 0x0000000000007941 */ /* 0x000fea0003800000 */
.L_x_680:
[----:B------:R-:W-:Y:S01]  /*1a40*/  BSSY B0, `(.L_x_682) ;  /* 0x000001e000007945 */ /* 0x000fe20003800000 */
[----:B------:R-:W-:-:S03]  /*1a50*/  IADD3 R0, R11, R18, RZ ;  /* 0x000000120b007210 */ /* 0x000fc60007ffe0ff */
[----:B------:R-:W-:Y:S05]  /*1a60*/  @P6 BRA `(.L_x_683) ;  /* 0x00000000006c6947 */ /* 0x000fea0003800000 */
[-C--:B------:R-:W-:Y:S02]  /*1a70*/  ISETP.GE.AND P3, PT, R170, R205.reuse, PT ;  /* 0x000000cdaa00720c */ /* 0x080fe40003f66270 */
[-C--:B------:R-:W-:Y:S02]  /*1a80*/  ISETP.GE.AND P2, PT, R247, R205.reuse, PT ;  /* 0x000000cdf700720c */ /* 0x080fe40003f46270 */
[----:B------:R-:W-:-:S09]  /*1a90*/  ISETP.GE.AND P0, PT, R248, R205, PT ;  /* 0x000000cdf800720c */ /* 0x000fd20003f06270 */
[CC--:B-1----:R-:W-:Y:S01]  /*1aa0*/  @!P3 LEA R8, P6, R10.reuse, R218.reuse, 0x1 ;  /* 0x000000da0a08b211 */ /* 0x0c2fe200078c08ff */
[----:B------:R1:W-:Y:S01]  /*1ab0*/  @P3 STS [R204+0x6000], RZ ;  /* 0x006000ffcc003388 */ /* 0x0003e20000000800 */
[C---:B------:R-:W-:Y:S02]  /*1ac0*/  @!P2 LEA R4, P1, R10.reuse, R218, 0x1 ;  /* 0x000000da0a04a211 */ /* 0x040fe400078208ff */
[CCC-:B------:R-:W-:Y:S01]  /*1ad0*/  @!P3 LEA.HI.X R9, R10.reuse, R219.reuse, R0.reuse, 0x1, P6 ;  /* 0x000000db0a09b211 */ /* 0x1c0fe200030f0c00 */
[----:B------:R1:W-:Y:S01]  /*1ae0*/  @P3 STS [R204+0x6004], RZ ;  /* 0x006004ffcc003388 */ /* 0x0003e20000000800 */
[----:B------:R-:W-:-:S03]  /*1af0*/  @!P2 LEA.HI.X R5, R10, R219, R0, 0x1, P1 ;  /* 0x000000db0a05a211 */ /* 0x000fc600008f0c00 */
[----:B------:R1:W-:Y:S04]  /*1b00*/  @P3 STS.64 [R204+0x6008], RZ ;  /* 0x006008ffcc003388 */ /* 0x0003e80000000a00 */
        /* <DEDUP_REMOVED lines=11> */
[----:B-1----:R-:W-:-:S04]  /*1bc0*/  LEA R4, P0, R10, R218, 0x1 ;  /* 0x000000da0a047211 */ /* 0x002fc800078008ff */
[----:B------:R-:W-:-:S05]  /*1bd0*/  LEA.HI.X R5, R10, R219, R0, 0x1, P0 ;  /* 0x000000db0a057211 */ /* 0x000fca00000f0c00 */
[----:B------:R-:W-:Y:S01]  /*1be0*/  @!PT LDS RZ, [RZ] ;  /* 0x00000000fffff984 */ /* 0x000fe20000000800 */
[----:B------:R-:W-:Y:S01]  /*1bf0*/  @!PT LDS RZ, [RZ] ;  /* 0x00000000fffff984 */ /* 0x000fe20000000800 */
[----:B------:R-:W-:Y:S01]  /*1c00*/  @!PT LDS RZ, [RZ] ;  /* 0x00000000fffff984 */ /* 0x000fe20000000800 */
[----:B------:R1:W-:Y:S04]  /*1c10*/  LDGSTS.E.BYPASS.LTC128B.128 [R204+0x8000], desc[UR4][R4.64+0x80] ;  /* 0x0800008004cc7fae */ /* 0x0003e8000b901d44 */
.L_x_683:
[----:B------:R-:W-:Y:S05]  /*1c20*/  BSYNC B0 ;  /* 0x0000000000007941 */ /* 0x000fea0003800000 */
.L_x_682:
[----:B------:R-:W-:Y:S04]  /*1c30*/  BSSY B0, `(.L_x_684) ;  /* 0x000001c000007945 */ /* 0x000fe80003800000 */
[----:B------:R-:W-:Y:S05]  /*1c40*/  @P5 BRA `(.L_x_685) ;  /* 0x0000000000685947 */ /* 0x000fea0003800000 */
[-C--:B------:R-:W-:Y:S02]  /*1c50*/  ISETP.GE.AND P5, PT, R170, R205.reuse, PT ;  /* 0x000000cdaa00720c */ /* 0x080fe40003fa6270 */
[-C--:B------:R-:W-:Y:S02]  /*1c60*/  ISETP.GE.AND P3, PT, R247, R205.reuse, PT ;  /* 0x000000cdf700720c */ /* 0x080fe40003f66270 */
[----:B------:R-:W-:Y:S02]  /*1c70*/  ISETP.GE.AND P1, PT, R248, R205, PT ;  /* 0x000000cdf800720c */ /* 0x000fe40003f26270 */
[----:B------:R-:W-:-:S05]  /*1c80*/  IADD3 R10, P0, R165, R10, RZ ;  /* 0x0000000aa50a7210 */ /* 0x000fca0007f1e0ff */
[----:B------:R-:W-:Y:S02]  /*1c90*/  IMAD.X R0, R164, 0x1, R0, P0 ;  /* 0x00000001a4007824 */ /* 0x000fe400000e0600 */
[CC--:B-1----:R-:W-:Y:S01]  /*1ca0*/  @!P5 LEA R12, P6, R10.reuse, R218.reuse, 0x1 ;  /* 0x000000da0a0cd211 */ /* 0x0c2fe200078c08ff */
[----:B------:R1:W-:Y:S01]  /*1cb0*/  @P5 STS.128 [R204+0x6800], RZ ;  /* 0x006800ffcc005388 */ /* 0x0003e20000000c00 */
[CC--:B------:R-:W-:Y:S02]  /*1cc0*/  @!P3 LEA R8, P2, R10.reuse, R218.reuse, 0x1 ;  /* 0x000000da0a08b211 */ /* 0x0c0fe400078408ff */
[C---:B------:R-:W-:Y:S02]  /*1cd0*/  @!P1 LEA R4, P0, R10.reuse, R218, 0x1 ;  /* 0x000000da0a049211 */ /* 0x040fe400078008ff */
[CCC-:B------:R-:W-:Y:S02]  /*1ce0*/  @!P5 LEA.HI.X R13, R10.reuse, R219.reuse, R0.reuse, 0x1, P6 ;  /* 0x000000db0a0dd211 */ /* 0x1c0fe400030f0c00 */
[----:B------:R-:W-:-:S02]  /*1cf0*/  @!P3 LEA.HI.X R9, R10, R219, R0, 0x1, P2 ;  /* 0x000000db0a09b211 */ /* 0x000fc400010f0c00 */
        /* <DEDUP_REMOVED lines=14> */
[----:B------:R1:W-:Y:S02]  /*1de0*/  @!P1 LDGSTS.E.BYPASS.LTC128B.128 [R204+0x8800], desc[UR4][R4.64+0x80] ;  /* 0x0880008004cc9fae */ /* 0x0003e4000b901d44 */
.L_x_685:
[----:B------:R-:W-:Y:S05]  /*1df0*/  BSYNC B0 ;  /* 0x0000000000007941 */ /* 0x000fea0003800000 */
.L_x_684:
[----:B-1----:R-:W2:Y:S01]  /*1e00*/  LD.E.64 R8, desc[UR4][R172.64+0x1b8] ;  /* 0x0001b804ac087980 */ /* 0x002ea2000c101b00 */
[----:B------:R-:W-:Y:S01]  /*1e10*/  LEA.HI R11, R40, R152, RZ, 0x4 ;  /* 0x00000098280b7211 */ /* 0x000fe200078f20ff */
[----:B------:R-:W-:Y:S01]  /*1e20*/  @!P4 IMAD R5, R45, R26, RZ ;  /* 0x0000001a2d05c224 */ /* 0x000fe200078e02ff */
[----:B------:R-:W-:Y:S01]  /*1e30*/  @!P4 SHF.R.S32.HI R4, RZ, 0x1f, R26 ;  /* 0x0000001fff04c819 */ /* 0x000fe2000001141a */
[----:B------:R-:W-:Y:S01]  /*1e40*/  @P4 IMAD.IADD R15, R26, 0x1, R35 ;  /* 0x000000011a0f4824 */ /* 0x000fe200078e0223 */
[----:B------:R-:W-:Y:S01]  /*1e50*/  LOP3.LUT R0, R11, 0xfffffff0, RZ, 0xc0, !PT ;  /* 0xfffffff00b007812 */ /* 0x000fe200078ec0ff */
[----:B------:R-:W0:Y:S01]  /*1e60*/  LDGDEPBAR ;  /* 0x00000000000079af */ /* 0x000e220000000000 */
[----:B------:R-:W-:-:S03]  /*1e70*/  SHF.R.S32.HI R2, RZ, 0x4, R11 ;  /* 0x00000004ff027819 */ /* 0x000fc6000001140b */
[----:B------:R-:W-:Y:S01]  /*1e80*/  IMAD.IADD R0, R152, 0x1, -R0 ;  /* 0x0000000198007824 */ /* 0x000fe200078e0a00 */
[----:B------:R-:W-:Y:S01]  /*1e90*/  LEA.HI R11, R11, R2, RZ, 0x1 ;  /* 0x000000020b0b7211 */ /* 0x000fe200078f08ff */
[----:B------:R1:W5:Y:S03]  /*1ea0*/  LD.E R147, desc[UR4][R172.64+0x188] ;  /* 0x00018804ac937980 */ /* 0x000366000c101900 */
[----:B------:R-:W-:Y:S02]  /*1eb0*/  LEA.HI R14, R0, R0, RZ, 0x1 ;  /* 0x00000000000e7211 */ /* 0x000fe400078f08ff */
[----:B--2---:R-:W-:-:S04]  /*1ec0*/  ISETP.NE.U32.AND P0, PT, R8, RZ, PT ;  /* 0x000000ff0800720c */ /* 0x004fc80003f05070 */
[----:B------:R-:W-:-:S13]  /*1ed0*/  ISETP.NE.AND.EX P0, PT, R9, RZ, PT, P0 ;  /* 0x000000ff0900720c */ /* 0x000fda0003f05300 */
[----:B------:R-:W2:Y:S01]  /*1ee0*/  @P0 LD.E.64 R12, desc[UR4][R172.64+0x1c0] ;  /* 0x0001c004ac0c0980 */ /* 0x000ea2000c101b00 */
[----:B------:R-:W-:Y:S01]  /*1ef0*/  LOP3.LUT R11, R11, 0xfffffffe, RZ, 0xc0, !PT ;  /* 0xfffffffe0b0b7812 */ /* 0x000fe200078ec0ff */
[C---:B------:R-:W-:Y:S01]  /*1f00*/  @!P4 IMAD R10, R44.reuse, R4, R5 ;  /* 0x000000042c0ac224 */ /* 0x040fe200078e0205 */
[----:B------:R-:W-:Y:S01]  /*1f10*/  SHF.R.S32.HI R17, RZ, 0x1f, R0 ;  /* 0x0000001fff117819 */ /* 0x000fe20000011400 */
[----:B------:R-:W-:Y:S01]  /*1f20*/  @!P4 IMAD.WIDE.U32 R4, R44, R26, RZ ;  /* 0x0000001a2c04c225 */ /* 0x000fe200078e00ff */
[----:B------:R-:W-:Y:S01]  /*1f30*/  LOP3.LUT R16, R14, 0x7fffffe, RZ, 0xc0, !PT ;  /* 0x07fffffe0e107812 */ /* 0x000fe200078ec0ff */
[----:B------:R1:W5:Y:S01]  /*1f40*/  @P0 LD.E R146, desc[UR4][R172.64+0xd8] ;  /* 0x0000d804ac920980 */ /* 0x000362000c101900 */
[----:B------:R-:W-:Y:S01]  /*1f50*/  LEA.HI R19, R17, R0, RZ, 0x3 ;  /* 0x0000000011137211 */ /* 0x000fe200078f18ff */
[----:B------:R-:W-:Y:S01]  /*1f60*/  IMAD.IADD R18, R2, 0x1, -R11 ;  /* 0x0000000102127824 */ /* 0x000fe200078e0a0b */
[----:B------:R-:W-:Y:S01]  /*1f70*/  IADD3 R145, R0, -R16, RZ ;  /* 0x8000001000917210 */ /* 0x000fe20007ffe0ff */
[----:B------:R-:W-:Y:S01]  /*1f80*/  @!P4 IMAD R2, R31, R162, RZ ;  /* 0x000000a21f02c224 */ /* 0x000fe200078e02ff */
[----:B------:R-:W-:Y:S01]  /*1f90*/  @!P4 SHF.R.S32.HI R0, RZ, 0x1f, R162 ;  /* 0x0000001fff00c819 */ /* 0x000fe200000114a2 */
[----:B------:R-:W-:Y:S01]  /*1fa0*/  @!P4 IMAD.IADD R5, R5, 0x1, R10 ;  /* 0x000000010505c824 */ /* 0x000fe200078e020a */
[----:B------:R-:W-:Y:S01]  /*1fb0*/  LOP3.LUT R16, R41, 0xfffffff8, RZ, 0xc0, !PT ;  /* 0xfffffff829107812 */ /* 0x000fe200078ec0ff */
[----:B------:R-:W-:-:S04]  /*1fc0*/  @P4 IMAD.WIDE.U32 R10, R44, R15, RZ ;  /* 0x0000000f2c0a4225 */ /* 0x000fc800078e00ff */
[----:B------:R-:W-:Y:S02]  /*1fd0*/  @!P4 IMAD R17, R30, R0, R2 ;  /* 0x000000001e11c224 */ /* 0x000fe400078e0202 */
[----:B------:R-:W-:Y:S02]  /*1fe0*/  @P4 IMAD R0, R45, R15, RZ ;  /* 0x0000000f2d004224 */ /* 0x000fe400078e02ff */
[----:B------:R-:W-:-:S04]  /*1ff0*/  @!P4 IMAD.WIDE.U32 R4, R162, R30, R4 ;  /* 0x0000001ea204c225 */ /* 0x000fc800078e0004 */
[----:B------:R-:W-:Y:S01]  /*2000*/  IMAD.IADD R15, R152, 0x1, -R16 ;  /* 0x00000001980f7824 */ /* 0x000fe200078e0a10 */
[----:B------:R-:W-:Y:S01]  /*2010*/  SHF.R.S32.HI R16, RZ, 0x1, R14 ;  /* 0x00000001ff107819 */ /* 0x000fe2000001140e */
[----:B------:R-:W-:Y:S01]  /*2020*/  @!P4 IMAD.MOV.U32 R10, RZ, RZ, R4 ;  /* 0x000000ffff0ac224 */ /* 0x000fe200078e0004 */
[----:B------:R-:W-:Y:S01]  /*2030*/  SHF.R.S32.HI R14, RZ, 0x1f, R14 ;  /* 0x0000001fff0e7819 */ /* 0x000fe2000001140e */
[----:B------:R-:W-:Y:S01]  /*2040*/  @P4 IMAD.IADD R0, R11, 0x1, R0 ;  /* 0x000000010b004824 */ /* 0x000fe200078e0200 */
[----:B------:R-:W-:Y:S01]  /*2050*/  LEA.HI R2, R15, R15, RZ, 0x1 ;  /* 0x0000000f0f027211 */ /* 0x000fe200078f08ff */
[----:B------:R-:W-:Y:S01]  /*2060*/  @P0 IMAD.MOV.U32 R32, RZ, RZ, R163 ;  /* 0x000000ffff200224 */ /* 0x000fe200078e00a3 */
[----:B------:R-:W-:Y:S02]  /*2070*/  @!P4 IADD3 R0, R5, R17, RZ ;  /* 0x000000110500c210 */ /* 0x000fe40007ffe0ff */
[----:B------:R-:W-:Y:S02]  /*2080*/  LEA.HI R11, R14, R16, RZ, 0x2 ;  /* 0x000000100e0b7211 */ /* 0x000fe400078f10ff */
[----:B------:R-:W-:-:S02]  /*2090*/  LOP3.LUT R5, R2, 0x7fffffe, RZ, 0xc0, !PT ;  /* 0x07fffffe02057812 */ /* 0x000fc400078ec0ff */
[----:B------:R-:W-:Y:S01]  /*20a0*/  IADD3 R4, P1, R170, R10, RZ ;  /* 0x0000000aaa047210 */ /* 0x000fe20007f3e0ff */
[-C--:B------:R-:W-:Y:S01]  /*20b0*/  IMAD R10, R45, R6.reuse, RZ ;  /* 0x000000062d0a7224 */ /* 0x080fe200078e02ff */
[----:B---3--:R-:W-:Y:S01]  /*20c0*/  SHF.R.S32.HI R20, RZ, 0x1, R2 ;  /* 0x00000001ff147819 */ /* 0x008fe20000011402 */
[----:B------:R-:W-:Y:S01]  /*20d0*/  IMAD.IADD R15, R15, 0x1, -R5 ;  /* 0x000000010f0f7824 */ /* 0x000fe200078e0a05 */
[----:B------:R-:W-:Y:S01]  /*20e0*/  LOP3.LUT R11, R11, 0xfffffffc, RZ, 0xc0, !PT ;  /* 0xfffffffc0b0b7812 */ /* 0x000fe200078ec0ff */
[----:B------:R-:W-:Y:S01]  /*20f0*/  IMAD R14, R44, R7, R10 ;  /* 0x000000072c0e7224 */ /* 0x000fe200078e020a */
[----:B------:R-:W-:Y:S01]  /*2100*/  @P0 SHF.R.S32.HI R10, RZ, 0x1f, R162 ;  /* 0x0000001fff0a0819 */ /* 0x000fe200000114a2 */
[----:B------:R-:W-:Y:S01]  /*2110*/  IMAD.X R5, R42, 0x1, R0, P1 ;  /* 0x000000012a057824 */ /* 0x000fe200008e0600 */
[----:B------:R-:W-:Y:S01]  /*2120*/  SHF.L.U32 R0, R20, 0x6, RZ ;  /* 0x0000000614007819 */ /* 0x000fe200000006ff */
[----:B------:R-:W-:Y:S01]  /*2130*/  IMAD.IADD R21, R16, 0x1, -R11 ;  /* 0x0000000110157824 */ /* 0x000fe200078e0a0b */
[----:B------:R-:W-:Y:S01]  /*2140*/  ISETP.GE.AND P1, PT, R6, R25, PT ;  /* 0x000000190600720c */ /* 0x000fe20003f26270 */
[----:B------:R-:W-:Y:S01]  /*2150*/  IMAD.WIDE.U32 R4, R44, R6, R4 ;  /* 0x000000062c047225 */ /* 0x000fe200078e0004 */
[----:B------:R-:W-:-:S03]  /*2160*/  LOP3.LUT R0, R0, 0xc0, RZ, 0xc0, !PT ;  /* 0x000000c000007812 */ /* 0x000fc600078ec0ff */
[----:B------:R-:W-:Y:S02]  /*2170*/  IMAD.SHL.U32 R11, R39, 0x8, RZ ;  /* 0x00000008270b7824 */ /* 0x000fe400078e00ff */
[----:B------:R-:W-:-:S03]  /*2180*/  IMAD.IADD R5, R5, 0x1, R14 ;  /* 0x0000000105057824 */ /* 0x000fc600078e020e */
[----:B------:R-:W-:Y:S01]  /*2190*/  LOP3.LUT R11, R0, 0x8, R11, 0xf8, !PT ;  /* 0x00000008000b7812 */ /* 0x000fe200078ef80b */
[----:B------:R-:W-:Y:S01]  /*21a0*/  IMAD.WIDE.U32 R46, R24, R36, R4 ;  /* 0x00000024182e7225 */ /* 0x000fe200078e0004 */
[----:B------:R-:W-:-:S03]  /*21b0*/  SHF.L.U64.HI R23, R44, 0x6, R45 ;  /* 0x000000062c177819 */ /* 0x000fc6000001022d */
[----:B------:R-:W-:Y:S01]  /*21c0*/  IMAD.SHL.U32 R22, R44, 0x40, RZ ;  /* 0x000000402c167824 */ /* 0x000fe200078e00ff */
[----:B------:R1:W-:Y:S04]  /*21d0*/  STL.64 [R1+0x178], R46 ;  /* 0x0001782e01007387 */ /* 0x0003e80000100a00 */
[----:B------:R1:W-:Y:S04]  /*21e0*/  STL [R1+0x50], R23 ;  /* 0x0000501701007387 */ /* 0x0003e80000100800 */
[----:B------:R1:W-:Y:S01]  /*21f0*/  STL [R1+0x24], R22 ;  /* 0x0000241601007387 */ /* 0x0003e20000100800 */
[----:B------:R-:W-:Y:S01]  /*2200*/  IMAD R5, R23, R93, RZ ;  /* 0x0000005d17057224 */ /* 0x000fe200078e02ff */
[----:B------:R-:W-:Y:S01]  /*2210*/  ISETP.GE.AND P6, PT, R27, R25, PT ;  /* 0x000000191b00720c */ /* 0x000fe20003fc6270 */
[----:B--2---:R-:W-:-:S02]  /*2220*/  @P0 IMAD R2, R13, R162, RZ ;  /* 0x000000a20d020224 */ /* 0x004fc400078e02ff */
[----:B------:R-:W-:-:S04]  /*2230*/  @P0 IMAD.WIDE.U32 R6, R162, R12, R32 ;  /* 0x0000000ca2060225 */ /* 0x000fc800078e0020 */
[----:B------:R-:W-:Y:S01]  /*2240*/  @P0 IMAD R2, R12, R10, R2 ;  /* 0x0000000a0c020224 */ /* 0x000fe200078e0202 */
[----:B------:R-:W-:Y:S02]  /*2250*/  SHF.R.U32.HI R10, RZ, 0x3, R0 ;  /* 0x00000003ff0a7819 */ /* 0x000fe40000011600 */
[C---:B------:R-:W-:Y:S02]  /*2260*/  @P0 LEA R8, P2, R6.reuse, R8, 0x2 ;  /* 0x0000000806080211 */ /* 0x040fe400078410ff */
[----:B------:R-:W-:Y:S02]  /*2270*/  @P0 IADD3 R0, R7, R2, RZ ;  /* 0x0000000207000210 */ /* 0x000fe40007ffe0ff */
[----:B------:R-:W-:Y:S02]  /*2280*/  LOP3.LUT R11, R11, R10, RZ, 0x3c, !PT ;  /* 0x0000000a0b0b7212 */ /* 0x000fe400078e3cff */
[----:B------:R-:W-:Y:S01]  /*2290*/  @P0 LEA.HI.X R9, R6, R9, R0, 0x2, P2 ;  /* 0x0000000906090211 */ /* 0x000fe200010f1400 */
[----:B------:R-:W-:-:S04]  /*22a0*/  IMAD.SHL.U32 R0, R21, 0x40, RZ ;  /* 0x0000004015007824 */ /* 0x000fc800078e00ff */
[----:B------:R1:W5:Y:S01]  /*22b0*/  @P0 LD.E R148, desc[UR4][R8.64] ;  /* 0x0000000408940980 */ /* 0x000362000c101900 */
[----:B------:R-:W-:-:S04]  /*22c0*/  DEPBAR.LE SB0, 0x0 ;  /* 0x000080000000791a */ /* 0x000fc80000000000 */
[----:B------:R-:W-:Y:S05]  /*22d0*/  WARPSYNC.ALL ;  /* 0x0000000000007948 */ /* 0x000fea0003800000 */
[----:B------:R-:W-:Y:S01]  /*22e0*/  BAR.SYNC.DEFER_BLOCKING 0x0 ;  /* 0x0000000000007b1d */ /* 0x000fe20000010000 */
[----:B------:R-:W-:Y:S01]  /*22f0*/  IMAD.SHL.U32 R2, R18, 0x8, RZ ;  /* 0x0000000812027824 */ /* 0x000fe200078e00ff */
[----:B------:R-:W-:Y:S02]  /*2300*/  SHF.L.U32 R6, R19, 0x5, RZ ;  /* 0x0000000513067819 */ /* 0x000fe400000006ff */
[----:B------:R-:W-:Y:S02]  /*2310*/  LOP3.LUT R0, R0, 0xc0, RZ, 0xc0, !PT ;  /* 0x000000c000007812 */ /* 0x000fe400078ec0ff */
[----:B------:R-:W-:-:S02]  /*2320*/  LOP3.LUT R94, R6, 0xffffff00, RZ, 0xc0, !PT ;  /* 0xffffff00065e7812 */ /* 0x000fc400078ec0ff */
[----:B------:R-:W-:Y:S02]  /*2330*/  LOP3.LUT R7, R0, 0x8, R2, 0xf8, !PT ;  /* 0x0000000800077812 */ /* 0x000fe400078ef802 */
[----:B------:R-:W-:Y:S01]  /*2340*/  SHF.R.U32.HI R6, RZ, 0x3, R0 ;  /* 0x00000003ff067819 */ /* 0x000fe20000011600 */
[----:B------:R-:W-:Y:S02]  /*2350*/  IMAD R0, R37, R24, RZ ;  /* 0x0000001825007224 */ /* 0x000fe400078e02ff */
[----:B------:R-:W-:Y:S02]  /*2360*/  IMAD R2, R156, 0x200, R94 ;  /* 0x000002009c027824 */ /* 0x000fe400078e025e */
[----:B------:R-:W-:Y:S02]  /*2370*/  IMAD R0, R36, R34, R0 ;  /* 0x0000002224007224 */ /* 0x000fe400078e0200 */
[----:B------:R-:W-:Y:S01]  /*2380*/  IMAD R10, R18, 0x8, R15 ;  /* 0x00000008120a7824 */ /* 0x000fe200078e020f */
[----:B-1----:R-:W-:Y:S01]  /*2390*/  MOV R8, R46 ;  /* 0x0000002e00087202 */ /* 0x002fe20000000f00 */
[----:B------:R-:W-:Y:S01]  /*23a0*/  IMAD R4, R145, 0x20, R2 ;  /* 0x0000002091047824 */ /* 0x000fe200078e0202 */
[----:B------:R-:W-:Y:S01]  /*23b0*/  IADD3 R9, R47, R0, RZ ;  /* 0x000000002f097210 */ /* 0x000fe20007ffe0ff */
[----:B------:R-:W-:Y:S01]  /*23c0*/  IMAD.U32 R2, R10, 0x20, R11 ;  /* 0x000000200a027824 */ /* 0x000fe200078e000b */
[C---:B------:R-:W-:Y:S01]  /*23d0*/  SHF.L.U64.HI R10, R44.reuse, 0x5, R45 ;  /* 0x000000052c0a7819 */ /* 0x040fe2000001022d */
[----:B------:R-:W-:-:S02]  /*23e0*/  IMAD.SHL.U32 R11, R44, 0x20, RZ ;  /* 0x000000202c0b7824 */ /* 0x000fc400078e00ff */
[----:B------:R1:W-:Y:S04]  /*23f0*/  STL.64 [R1+0x170], R8 ;  /* 0x0001700801007387 */ /* 0x0003e80000100a00 */
[----:B------:R1:W-:Y:S04]  /*2400*/  STL [R1+0x2c], R10 ;  /* 0x00002c0a01007387 */ /* 0x0003e80000100800 */
[----:B------:R1:W-:Y:S04]  /*2410*/  STL [R1+0x28], R11 ;  /* 0x0000280b01007387 */ /* 0x0003e80000100800 */
[----:B------:R1:W-:Y:S04]  /*2420*/  @P1 STS [R204+0x9000], RZ ;  /* 0x009000ffcc001388 */ /* 0x0003e80000000800 */
[----:B------:R1:W-:Y:S04]  /*2430*/  @P1 STS [R204+0x9004], RZ ;  /* 0x009004ffcc001388 */ /* 0x0003e80000000800 */
[----:B------:R1:W-:Y:S04]  /*2440*/  @P1 STS.64 [R204+0x9008], RZ ;  /* 0x009008ffcc001388 */ /* 0x0003e80000000a00 */
[----:B------:R1:W-:Y:S04]  /*2450*/  @P1 STS.128 [R204+0xa000], RZ ;  /* 0x00a000ffcc001388 */ /* 0x0003e80000000c00 */
[----:B------:R1:W-:Y:S01]  /*2460*/  @P1 STS.128 [R204+0xb000], RZ ;  /* 0x00b000ffcc001388 */ /* 0x0003e20000000c00 */
[----:B------:R-:W-:Y:S01]  /*2470*/  LOP3.LUT R95, R7, R6, RZ, 0x3c, !PT ;  /* 0x00000006075f7212 */ /* 0x000fe200078e3cff */
[----:B------:R-:W-:Y:S01]  /*2480*/  IMAD R6, R28, R22, R5 ;  /* 0x000000161c067224 */ /* 0x000fe200078e0205 */
[----:B------:R-:W-:Y:S03]  /*2490*/  BSSY B0, `(.L_x_686) ;  /* 0x0000022000007945 */ /* 0x000fe60003800000 */
[----:B------:R-:W-:-:S02]  /*24a0*/  IMAD.IADD R0, R95, 0x1, R4 ;  /* 0x000000015f007824 */ /* 0x000fc400078e0204 */
[----:B------:R-:W-:-:S03]  /*24b0*/  IMAD.WIDE.U32 R4, R93, R22, R8 ;  /* 0x000000165d047225 */ /* 0x000fc600078e0008 */
[----:B------:R-:W-:Y:S01]  /*24c0*/  LEA R198, R0, R3, 0x1 ;  /* 0x0000000300c67211 */ /* 0x000fe200078e08ff */
[----:B------:R-:W-:Y:S02]  /*24d0*/  IMAD R175, R2, 0x2, R3 ;  /* 0x0000000202af7824 */ /* 0x000fe400078e0203 */
[----:B------:R-:W-:Y:S01]  /*24e0*/  IMAD.IADD R0, R5, 0x1, R6 ;  /* 0x0000000105007824 */ /* 0x000fe200078e0206 */
[----:B------:R-:W-:Y:S06]  /*24f0*/  @P1 BRA `(.L_x_687) ;  /* 0x00000000006c1947 */ /* 0x000fec0003800000 */
        /* <DEDUP_REMOVED lines=27> */
.L_x_687:
[----:B------:R-:W-:Y:S05]  /*26b0*/  BSYNC B0 ;  /* 0x0000000000007941 */ /* 0x000fea0003800000 */
.L_x_686:
[----:B------:R1:W-:Y:S01]  /*26c0*/  @P6 STS.128 [R204+0x9800], RZ ;  /* 0x009800ffcc006388 */ /* 0x0003e20000000c00 */
[----:B------:R-:W-:Y:S03]  /*26d0*/  BSSY B0, `(.L_x_688) ;  /* 0x000001f000007945 */ /* 0x000fe60003800000 */
[----:B------:R1:W-:Y:S04]  /*26e0*/  @P6 STS.128 [R204+0xa800], RZ ;  /* 0x00a800ffcc006388 */ /* 0x0003e80000000c00 */
[----:B------:R1:W-:Y:S01]  /*26f0*/  @P6 STS.128 [R204+0xb800], RZ ;  /* 0x00b800ffcc006388 */ /* 0x0003e20000000c00 */
[----:B------:R-:W-:Y:S05]  /*2700*/  @P6 BRA `(.L_x_689) ;  /* 0x00000000006c6947 */ /* 0x000fea0003800000 */
[-C--:B------:R-:W-:Y:S02]  /*2710*/  ISETP.GE.AND P4, PT, R170, R205.reuse, PT ;  /* 0x000000cdaa00720c */ /* 0x080fe40003f86270 */
[-C--:B------:R-:W-:Y:S02]  /*2720*/  ISETP.GE.AND P3, PT, R247, R205.reuse, PT ;  /* 0x000000cdf700720c */ /* 0x080fe40003f66270 */
[----:B------:R-:W-:Y:S02]  /*2730*/  IADD3 R4, P2, R11, R4, RZ ;  /* 0x000000040b047210 */ /* 0x000fe40007f5e0ff */
[----:B------:R-:W-:-:S03]  /*2740*/  ISETP.GE.AND P1, PT, R248, R205, PT ;  /* 0x000000cdf800720c */ /* 0x000fc60003f26270 */
[----:B------:R-:W-:-:S04]  /*2750*/  IMAD.X R0, R10, 0x1, R0, P2 ;  /* 0x000000010a007824 */ /* 0x000fc800010e0600 */
[CC--:B-12---:R-:W-:Y:S01]  /*2760*/  @!P4 LEA R8, P5, R4.reuse, R220.reuse, 0x1 ;  /* 0x000000dc0408c211 */ /* 0x0c6fe200078a08ff */
[----:B------:R1:W-:Y:S01]  /*2770*/  @P4 STS.128 [R204+0x9800], RZ ;  /* 0x009800ffcc004388 */ /* 0x0003e20000000c00 */
[C---:B---3--:R-:W-:Y:S02]  /*2780*/  @!P3 LEA R6, P2, R4.reuse, R220, 0x1 ;  /* 0x000000dc0406b211 */ /* 0x048fe400078408ff */
[CCC-:B------:R-:W-:Y:S02]  /*2790*/  @!P4 LEA.HI.X R9, R4.reuse, R221.reuse, R0.reuse, 0x1, P5 ;  /* 0x000000dd0409c211 */ /* 0x1c0fe400028f0c00 */
        /* <DEDUP_REMOVED lines=18> */
.L_x_689:
[----:B------:R-:W-:Y:S05]  /*28c0*/  BSYNC B0 ;  /* 0x0000000000007941 */ /* 0x000fea0003800000 */
.L_x_688:
[----:B------:R-:W-:Y:S01]  /*28d0*/  LDSM.16.M88.4 R16, [R175+0x6000] ;  /* 0x00600000af10783b */ /* 0x000fe20000000200 */
[----:B------:R-:W-:Y:S01]  /*28e0*/  IMAD.MOV.U32 R2, RZ, RZ, 0x10 ;  /* 0x00000010ff027424 */ /* 0x000fe200078e00ff */
[----:B------:R-:W-:Y:S01]  /*28f0*/  LOP3.LUT P1, RZ, R20, 0x2, RZ, 0xc0, !PT ;  /* 0x0000000214ff7812 */ /* 0x000fe2000782c0ff */
[----:B------:R-:W-:Y:S01]  /*2900*/  IMAD.SHL.U32 R152, R152, 0x2, RZ ;  /* 0x0000000298987824 */ /* 0x000fe200078e00ff */
[----:B-123--:R-:W1:Y:S01]  /*2910*/  LDSM.16.M88.4 R4, [R198+0x1000] ;  /* 0x00100000c604783b */ /* 0x00ee620000000200 */
[----:B------:R-:W-:Y:S01]  /*2920*/  LOP3.LUT P2, RZ, R21, 0x2, RZ, 0xc0, !PT ;  /* 0x0000000215ff7812 */ /* 0x000fe2000784c0ff */
[----:B------:R-:W-:Y:S01]  /*2930*/  IMAD.MOV.U32 R201, RZ, RZ, RZ ;  /* 0x000000ffffc97224 */ /* 0x000fe200078e00ff */
[C---:B------:R-:W-:Y:S01]  /*2940*/  SEL R0, R2.reuse, 0xfffffff0, !P1 ;  /* 0xfffffff002007807 */ /* 0x040fe20004800000 */
[----:B------:R-:W2:Y:S01]  /*2950*/  LDSM.16.M88.4 R32, [R175+0x6400] ;  /* 0x00640000af20783b */ /* 0x000ea20000000200 */
[----:B------:R-:W-:Y:S01]  /*2960*/  SEL R2, R2, 0xfffffff0, !P2 ;  /* 0xfffffff002027807 */ /* 0x000fe20005000000 */
[----:B------:R-:W-:Y:S01]  /*2970*/  BSSY B1, `(.L_x_690) ;  /* 0x00001be000017945 */ /* 0x000fe20003800000 */
[----:B------:R-:W-:Y:S01]  /*2980*/  LOP3.LUT R174, R152, 0x6, RZ, 0xc0, !PT ;  /* 0x0000000698ae7812 */ /* 0x000fe200078ec0ff */
[----:B------:R-:W3:Y:S01]  /*2990*/  LDSM.16.M88.4 R28, [R175+0x6800] ;  /* 0x00680000af1c783b */ /* 0x000ee20000000200 */
[----:B------:R-:W-:Y:S01]  /*29a0*/  IMAD R197, R0, 0x2, R175 ;  /* 0x0000000200c57824 */ /* 0x000fe200078e02af */
[----:B------:R-:W-:Y:S01]  /*29b0*/  SHF.R.S32.HI R0, RZ, 0x1f, R144 ;  /* 0x0000001fff007819 */ /* 0x000fe20000011490 */
[----:B------:R-:W-:Y:S01]  /*29c0*/  IMAD R199, R2, 0x2, R198 ;  /* 0x0000000202c77824 */ /* 0x000fe200078e02c6 */
[----:B------:R-:W3:Y:S01]  /*29d0*/  LDSM.16.M88.4 R24, [R175+0x6c00] ;  /* 0x006c0000af18783b */ /* 0x000ee20000000200 */
[----:B------:R-:W-:-:S02]  /*29e0*/  VIADD R245, R160, 0xb54cda56 ;  /* 0xb54cda56a0f57836 */ /* 0x000fc40000000000 */
[----:B------:R-:W-:Y:S01]  /*29f0*/  VIADD R246, R161, 0x646e171e ;  /* 0x646e171ea1f67836 */ /* 0x000fe20000000000 */
[----:B------:R-:W3:Y:S01]  /*2a00*/  LDSM.16.M88.4 R8, [R198] ;  /* 0x00000000c608783b */ /* 0x000ee20000000200 */
[----:B------:R-:W-:-:S03]  /*2a10*/  IMAD.MOV.U32 R222, RZ, RZ, R93 ;  /* 0x000000ffffde7224 */ /* 0x000fc600078e005d */
[----:B------:R-:W-:Y:S04]  /*2a20*/  LDSM.16.M88.4 R44, [R197+0x6000] ;  /* 0x00600000c52c783b */ /* 0x000fe80000000200 */
[----:B------:R-:W3:Y:S04]  /*2a30*/  LDSM.16.M88.4 R12, [R199+0x1000] ;  /* 0x00100000c70c783b */ /* 0x000ee80000000200 */
[----:B------:R-:W3:Y:S04]  /*2a40*/  LDSM.16.M88.4 R40, [R197+0x6400] ;  /* 0x00640000c528783b */ /* 0x000ee80000000200 */
[----:B------:R-:W3:Y:S04]  /*2a50*/  LDSM.16.M88.4 R52, [R197+0x6800] ;  /* 0x00680000c534783b */ /* 0x000ee80000000200 */
[----:B----4-:R-:W4:Y:S04]  /*2a60*/  LDSM.16.M88.4 R48, [R197+0x6c00] ;  /* 0x006c0000c530783b */ /* 0x010f280000000200 */
[----:B------:R-:W4:Y:S01]  /*2a70*/  LDSM.16.M88.4 R20, [R199] ;  /* 0x00000000c714783b */ /* 0x000f220000000200 */
[C---:B-1----:R-:W-:Y:S03]  /*2a80*/  HMMA.16816.F32 R64, R4.reuse, R16, RZ ;  /* 0x000000100440723c */ /* 0x042fe600000018ff */
[----:B------:R-:W-:Y:S03]  /*2a90*/  LDSM.16.M88.4 R36, [R175+0x7000] ;  /* 0x00700000af24783b */ /* 0x000fe60000000200 */
[C---:B------:R-:W-:Y:S01]  /*2aa0*/  HMMA.16816.F32 R96, R4.reuse, R18, RZ ;  /* 0x000000120460723c */ /* 0x040fe200000018ff */
[----:B------:R-:W0:Y:S05]  /*2ab0*/  LDGDEPBAR ;  /* 0x00000000000079af */ /* 0x000e2a0000000000 */
[C---:B--2---:R-:W-:Y:S06]  /*2ac0*/  HMMA.16816.F32 R72, R4.reuse, R32, RZ ;  /* 0x000000200448723c */ /* 0x044fec00000018ff */
[C---:B------:R-:W-:Y:S06]  /*2ad0*/  HMMA.16816.F32 R88, R4.reuse, R34, RZ ;  /* 0x000000220458723c */ /* 0x040fec00000018ff */
[C---:B---3--:R-:W-:Y:S06]  /*2ae0*/  HMMA.16816.F32 R84, R4.reuse, R28, RZ ;  /* 0x0000001c0454723c */ /* 0x048fec00000018ff */
[C---:B------:R-:W-:Y:S06]  /*2af0*/  HMMA.16816.F32 R76, R4.reuse, R24, RZ ;  /* 0x00000018044c723c */ /* 0x040fec00000018ff */
[C---:B------:R-:W-:Y:S06]  /*2b00*/  HMMA.16816.F32 R80, R4.reuse, R30, RZ ;  /* 0x0000001e0450723c */ /* 0x040fec00000018ff */
[----:B------:R-:W-:Y:S01]  /*2b10*/  HMMA.16816.F32 R68, R4, R26, RZ ;  /* 0x0000001a0444723c */ /* 0x000fe200000018ff */
[----:B------:R-:W1:Y:S05]  /*2b20*/  LDSM.16.M88.4 R4, [R198+0x3000] ;  /* 0x00300000c604783b */ /* 0x000e6a0000000200 */
[C---:B------:R-:W-:Y:S06]  /*2b30*/  HMMA.16816.F32 R100, R8.reuse, R16, RZ ;  /* 0x000000100864723c */ /* 0x040fec00000018ff */
[C---:B------:R-:W-:Y:S06]  /*2b40*/  HMMA.16816.F32 R116, R8.reuse, R18, RZ ;  /* 0x000000120874723c */ /* 0x040fec00000018ff */
[C---:B------:R-:W-:Y:S06]  /*2b50*/  HMMA.16816.F32 R60, R8.reuse, R32, RZ ;  /* 0x00000020083c723c */ /* 0x040fec00000018ff */
[C---:B------:R-:W-:Y:S01]  /*2b60*/  HMMA.16816.F32 R136, R8.reuse, R34, RZ ;  /* 0x000000220888723c */ /* 0x040fe200000018ff */
[----:B------:R-:W2:Y:S05]  /*2b70*/  LDSM.16.M88.4 R32, [R175+0x7400] ;  /* 0x00740000af20783b */ /* 0x000eaa0000000200 */
[C---:B------:R-:W-:Y:S06]  /*2b80*/  HMMA.16816.F32 R56, R8.reuse, R28, RZ ;  /* 0x0000001c0838723c */ /* 0x040fec00000018ff */
[C---:B------:R-:W-:Y:S01]  /*2b90*/  HMMA.16816.F32 R132, R8.reuse, R30, RZ ;  /* 0x0000001e0884723c */ /* 0x040fe200000018ff */
[----:B------:R-:W3:Y:S05]  /*2ba0*/  LDSM.16.M88.4 R28, [R175+0x7800] ;  /* 0x00780000af1c783b */ /* 0x000eea0000000200 */
[C---:B------:R-:W-:Y:S06]  /*2bb0*/  HMMA.16816.F32 R16, R8.reuse, R24, RZ ;  /* 0x000000180810723c */ /* 0x040fec00000018ff */
[----:B------:R-:W-:Y:S01]  /*2bc0*/  HMMA.16816.F32 R112, R8, R26, RZ ;  /* 0x0000001a0870723c */ /* 0x000fe200000018ff */
[----:B------:R-:W3:Y:S04]  /*2bd0*/  LDSM.16.M88.4 R24, [R175+0x7c00] ;  /* 0x007c0000af18783b */ /* 0x000ee80000000200 */
[----:B------:R-:W3:Y:S01]  /*2be0*/  LDSM.16.M88.4 R8, [R198+0x2000] ;  /* 0x00200000c608783b */ /* 0x000ee20000000200 */
[C---:B------:R-:W-:Y:S06]  /*2bf0*/  HMMA.16816.F32 R64, R12.reuse, R44, R64 ;  /* 0x0000002c0c40723c */ /* 0x040fec0000001840 */
[C---:B------:R-:W-:Y:S06]  /*2c00*/  HMMA.16816.F32 R108, R12.reuse, R40, R72 ;  /* 0x000000280c6c723c */ /* 0x040fec0000001848 */
[C---:B------:R-:W-:Y:S06]  /*2c10*/  HMMA.16816.F32 R128, R12.reuse, R46, R96 ;  /* 0x0000002e0c80723c */ /* 0x040fec0000001860 */
[C---:B------:R-:W-:Y:S06]  /*2c20*/  HMMA.16816.F32 R124, R12.reuse, R42, R88 ;  /* 0x0000002a0c7c723c */ /* 0x040fec0000001858 */
[C---:B------:R-:W-:Y:S06]  /*2c30*/  HMMA.16816.F32 R104, R12.reuse, R52, R84 ;  /* 0x000000340c68723c */ /* 0x040fec0000001854 */
[C---:B----4-:R-:W-:Y:S06]  /*2c40*/  HMMA.16816.F32 R120, R12.reuse, R48, R76 ;  /* 0x000000300c78723c */ /* 0x050fec000000184c */
        /* <DEDUP_REMOVED lines=13> */
[----:B------:R-:W-:Y:S01]  /*2d20*/  HMMA.16816.F32 R12, R20, R50, R112 ;  /* 0x00000032140c723c */ /* 0x000fe20000001870 */
[----:B------:R-:W4:Y:S04]  /*2d30*/  LDSM.16.M88.4 R48, [R197+0x7400] ;  /* 0x00740000c530783b */ /* 0x000f280000000200 */
[----:B------:R-:W4:Y:S01]  /*2d40*/  LDSM.16.M88.4 R20, [R199+0x2000] ;  /* 0x00200000c714783b */ /* 0x000f220000000200 */
[C---:B-1----:R-:W-:Y:S06]  /*2d50*/  HMMA.16816.F32 R64, R4.reuse, R36, R64 ;  /* 0x000000240440723c */ /* 0x042fec0000001840 */
[C---:B--2---:R-:W-:Y:S06]  /*2d60*/  HMMA.16816.F32 R132, R4.reuse, R32, R108 ;  /* 0x000000200484723c */ /* 0x044fec000000186c */
[C---:B------:R-:W-:Y:S06]  /*2d70*/  HMMA.16816.F32 R100, R4.reuse, R38, R128 ;  /* 0x000000260464723c */ /* 0x040fec0000001880 */
[C---:B---3--:R-:W-:Y:S06]  /*2d80*/  HMMA.16816.F32 R136, R4.reuse, R28, R104 ;  /* 0x0000001c0488723c */ /* 0x048fec0000001868 */
        /* <DEDUP_REMOVED lines=9> */
[C---:B------:R-:W-:Y:S01]  /*2e20*/  HMMA.16816.F32 R4, R8.reuse, R34, R44 ;  /* 0x000000220804723c */ /* 0x040fe2000000182c */
[----:B------:R-:W-:Y:S04]  /*2e30*/  LDSM.16.M88.4 R44, [R175+0x8000] ;  /* 0x00800000af2c783b */ /* 0x000fe80000000200 */
[----:B------:R-:W-:Y:S01]  /*2e40*/  LDSM.16.M88.4 R32, [R175+0x8c00] ;  /* 0x008c0000af20783b */ /* 0x000fe20000000200 */
[C---:B------:R-:W-:Y:S03]  /*2e50*/  HMMA.16816.F32 R96, R8.reuse, R30, R40 ;  /* 0x0000001e0860723c */ /* 0x040fe60000001828 */
[----:B------:R-:W-:Y:S03]  /*2e60*/  LDSM.16.M88.4 R40, [R175+0x8400] ;  /* 0x00840000af28783b */ /* 0x000fe60000000200 */
[C---:B------:R-:W-:Y:S01]  /*2e70*/  HMMA.16816.F32 R88, R8.reuse, R24, R72 ;  /* 0x000000180858723c */ /* 0x040fe20000001848 */
[----:B------:R-:W-:Y:S05]  /*2e80*/  LDSM.16.M88.4 R28, [R197+0x8000] ;  /* 0x00800000c51c783b */ /* 0x000fea0000000200 */
[----:B------:R-:W-:Y:S01]  /*2e90*/  HMMA.16816.F32 R76, R8, R26, R12 ;  /* 0x0000001a084c723c */ /* 0x000fe2000000180c */
[----:B------:R-:W1:Y:S04]  /*2ea0*/  LDSM.16.M88.4 R8, [R198+0x5000] ;  /* 0x00500000c608783b */ /* 0x000e680000000200 */
[----:B------:R-:W2:Y:S01]  /*2eb0*/  LDSM.16.M88.4 R12, [R198+0x4000] ;  /* 0x00400000c60c783b */ /* 0x000ea20000000200 */
[C---:B----4-:R-:W-:Y:S03]  /*2ec0*/  HMMA.16816.F32 R72, R16.reuse, R56, R64 ;  /* 0x000000381048723c */ /* 0x050fe60000001840 */
[----:B------:R-:W-:Y:S03]  /*2ed0*/  LDSM.16.M88.4 R24, [R197+0x8400] ;  /* 0x00840000c518783b */ /* 0x000fe60000000200 */
        /* <DEDUP_REMOVED lines=10> */
[----:B------:R-:W-:Y:S05]  /*2f80*/  LDSM.16.M88.4 R84, [R197+0x8c00] ;  /* 0x008c0000c554783b */ /* 0x000fea0000000200 */
[C---:B------:R-:W-:Y:S01]  /*2f90*/  HMMA.16816.F32 R112, R20.reuse, R50, R4 ;  /* 0x000000321470723c */ /* 0x040fe20000001804 */
[----:B------:R-:W3:Y:S04]  /*2fa0*/  LDSM.16.M88.4 R4, [R199+0x5000] ;  /* 0x00500000c704783b */ /* 0x000ee80000000200 */
[----:B------:R-:W4:Y:S01]  /*2fb0*/  LDSM.16.M88.4 R48, [R197+0x8800] ;  /* 0x00880000c530783b */ /* 0x000f220000000200 */
[----:B------:R-:W-:Y:S01]  /*2fc0*/  HMMA.16816.F32 R80, R20, R52, R80 ;  /* 0x000000341450723c */ /* 0x000fe20000001850 */
[----:B------:R-:W-:-:S05]  /*2fd0*/  DEPBAR.LE SB0, 0x0 ;  /* 0x000080000000791a */ /* 0x000fca0000000000 */
[C---:B------:R-:W-:Y:S06]  /*2fe0*/  HMMA.16816.F32 R120, R20.reuse, R58, R104 ;  /* 0x0000003a1478723c */ /* 0x040fec0000001868 */
[C---:B------:R-:W-:Y:S06]  /*2ff0*/  HMMA.16816.F32 R108, R20.reuse, R54, R96 ;  /* 0x00000036146c723c */ /* 0x040fec0000001860 */
[C---:B------:R-:W-:Y:S06]  /*3000*/  HMMA.16816.F32 R104, R20.reuse, R60, R88 ;  /* 0x0000003c1468723c */ /* 0x040fec0000001858 */
[----:B------:R-:W-:Y:S06]  /*3010*/  HMMA.16816.F32 R96, R20, R62, R76 ;  /* 0x0000003e1460723c */ /* 0x000fec000000184c */
[C---:B-1----:R-:W-:Y:S06]  /*3020*/  HMMA.16816.F32 R88, R8.reuse, R44, R72 ;  /* 0x0000002c0858723c */ /* 0x042fec0000001848 */
[C---:B------:R-:W-:Y:S06]  /*3030*/  HMMA.16816.F32 R76, R8.reuse, R46, R68 ;  /* 0x0000002e084c723c */ /* 0x040fec0000001844 */
[C---:B------:R-:W-:Y:S06]  /*3040*/  HMMA.16816.F32 R72, R8.reuse, R40, R64 ;  /* 0x000000280848723c */ /* 0x040fec0000001840 */
[C---:B------:R-:W-:Y:S06]  /*3050*/  HMMA.16816.F32 R68, R8.reuse, R42, R100 ;  /* 0x0000002a0844723c */ /* 0x040fec0000001864 */
[C---:B------:R-:W-:Y:S06]  /*3060*/  HMMA.16816.F32 R64, R8.reuse, R36, R136 ;  /* 0x000000240840723c */ /* 0x040fec0000001888 */
[C---:B------:R-:W-:Y:S06]  /*3070*/  HMMA.16816.F32 R60, R8.reuse, R38, R132 ;  /* 0x00000026083c723c */ /* 0x040fec0000001884 */
[C---:B------:R-:W-:Y:S06]  /*3080*/  HMMA.16816.F32 R56, R8.reuse, R32, R140 ;  /* 0x000000200838723c */ /* 0x040fec000000188c */
[----:B------:R-:W-:Y:S06]  /*3090*/  HMMA.16816.F32 R52, R8, R34, R128 ;  /* 0x000000220834723c */ /* 0x000fec0000001880 */
[C---:B--2---:R-:W-:Y:S06]  /*30a0*/  HMMA.16816.F32 R20, R12.reuse, R44, R124 ;  /* 0x0000002c0c14723c */ /* 0x044fec000000187c */
[C---:B------:R-:W-:Y:S06]  /*30b0*/  HMMA.16816.F32 R8, R12.reuse, R40, R116 ;  /* 0x000000280c08723c */ /* 0x040fec0000001874 */
[C---:B------:R-:W-:Y:S06]  /*30c0*/  HMMA.16816.F32 R40, R12.reuse, R42, R112 ;  /* 0x0000002a0c28723c */ /* 0x040fec0000001870 */
[C---:B------:R-:W-:Y:S06]  /*30d0*/  HMMA.16816.F32 R80, R12.reuse, R36, R80 ;  /* 0x000000240c50723c */ /* 0x040fec0000001850 */
[----:B------:R-:W-:Y:S01]  /*30e0*/  HMMA.16816.F32 R44, R12, R46, R120 ;  /* 0x0000002e0c2c723c */ /* 0x000fe20000001878 */
[----:B------:R-:W-:-:S04]  /*30f0*/  LEA.HI R36, R0, R144, RZ, 0x2 ;  /* 0x0000009000247211 */ /* 0x000fc800078f10ff */
[----:B------:R-:W-:Y:S01]  /*3100*/  SHF.R.S32.HI R0, RZ, 0x2, R36 ;  /* 0x00000002ff007819 */ /* 0x000fe20000011424 */
[----:B------:R-:W-:Y:S06]  /*3110*/  HMMA.16816.F32 R100, R12, R38, R108 ;  /* 0x000000260c64723c */ /* 0x000fec000000186c */
[C---:B---3--:R-:W-:Y:S06]  /*3120*/  HMMA.16816.F32 R88, R4.reuse, R28, R88 ;  /* 0x0000001c0458723c */ /* 0x048fec0000001858 */
[C---:B------:R-:W-:Y:S06]  /*3130*/  HMMA.16816.F32 R76, R4.reuse, R30, R76 ;  /* 0x0000001e044c723c */ /* 0x040fec000000184c */
[C---:B------:R-:W-:Y:S06]  /*3140*/  HMMA.16816.F32 R72, R4.reuse, R24, R72 ;  /* 0x000000180448723c */ /* 0x040fec0000001848 */
[C---:B------:R-:W-:Y:S06]  /*3150*/  HMMA.16816.F32 R68, R4.reuse, R26, R68 ;  /* 0x0000001a0444723c */ /* 0x040fec0000001844 */
[C---:B----4-:R-:W-:Y:S06]  /*3160*/  HMMA.16816.F32 R64, R4.reuse, R48, R64 ;  /* 0x000000300440723c */ /* 0x050fec0000001840 */
[C---:B------:R-:W-:Y:S06]  /*3170*/  HMMA.16816.F32 R60, R4.reuse, R50, R60 ;  /* 0x00000032043c723c */ /* 0x040fec000000183c */
[C---:B------:R-:W-:Y:S06]  /*3180*/  HMMA.16816.F32 R108, R4.reuse, R84, R56 ;  /* 0x00000054046c723c */ /* 0x040fec0000001838 */
[----:B------:R-:W-:Y:S01]  /*3190*/  HMMA.16816.F32 R112, R4, R86, R52 ;  /* 0x000000560470723c */ /* 0x000fe20000001834 */
[----:B-----5:R-:W1:Y:S05]  /*31a0*/  @P0 MUFU.RCP R7, R146 ;  /* 0x0000009200070308 */ /* 0x020e6a0000001000 */
[----:B------:R-:W-:Y:S01]  /*31b0*/  HMMA.16816.F32 R56, R16, R28, R20 ;  /* 0x0000001c1038723c */ /* 0x000fe20000001814 */
[----:B------:R-:W-:Y:S01]  /*31c0*/  SHF.R.S32.HI R5, RZ, 0x1f, R149 ;  /* 0x0000001fff057819 */ /* 0x000fe20000011495 */
[----:B------:R-:W-:-:S02]  /*31d0*/  IMAD R4, R156, 0x10, R0 ;  /* 0x000000109c047824 */ /* 0x000fc400078e0200 */
[----:B------:R-:W-:Y:S01]  /*31e0*/  IMAD R6, R145, 0x20, R94 ;  /* 0x0000002091067824 */ /* 0x000fe200078e025e */
[----:B------:R-:W-:Y:S01]  /*31f0*/  LEA.HI R5, R5, R156, RZ, 0x2 ;  /* 0x0000009c05057211 */ /* 0x000fe200078f10ff */
[C---:B------:R-:W-:Y:S01]  /*3200*/  HMMA.16816.F32 R104, R12.reuse, R32, R104 ;  /* 0x000000200c68723c */ /* 0x040fe20000001868 */
[----:B------:R-:W-:Y:S02]  /*3210*/  IADD3 R4, R4, 0x1, R157 ;  /* 0x0000000104047810 */ /* 0x000fe40007ffe09d */
[----:B------:R-:W-:Y:S02]  /*3220*/  LOP3.LUT R5, R5, 0xffffffc, RZ, 0xc0, !PT ;  /* 0x0ffffffc05057812 */ /* 0x000fe400078ec0ff */
[----:B------:R-:W-:Y:S01]  /*3230*/  IADD3 R4, R92, R4, -R176 ;  /* 0x000000045c047210 */ /* 0x000fe20007ffe8b0 */
[----:B------:R-:W-:Y:S01]  /*3240*/  HMMA.16816.F32 R96, R12, R34, R96 ;  /* 0x000000220c60723c */ /* 0x000fe20000001860 */
[----:B-1----:R-:W-:Y:S01]  /*3250*/  @P0 FMUL.FTZ R201, R148, R7 ;  /* 0x0000000794c90220 */ /* 0x002fe20000410000 */
[----:B------:R-:W-:-:S04]  /*3260*/  IMAD.IADD R5, R156, 0x1, -R5 ;  /* 0x000000019c057824 */ /* 0x000fc800078e0a05 */
[----:B------:R-:W-:Y:S01]  /*3270*/  HMMA.16816.F32 R20, R16, R24, R8 ;  /* 0x000000181014723c */ /* 0x000fe20000001808 */
[----:B------:R-:W-:-:S05]  /*3280*/  IMAD R13, R93, 0x40, R174 ;  /* 0x000000405d0d7824 */ /* 0x000fca00078e02ae */
[C---:B------:R-:W-:Y:S06]  /*3290*/  HMMA.16816.F32 R40, R16.reuse, R26, R40 ;  /* 0x0000001a1028723c */ /* 0x040fec0000001828 */
[C---:B------:R-:W-:Y:S06]  /*32a0*/  HMMA.16816.F32 R24, R16.reuse, R48, R80 ;  /* 0x000000301018723c */ /* 0x040fec0000001850 */
[----:B------:R-:W-:Y:S01]  /*32b0*/  HMMA.16816.F32 R44, R16, R30, R44 ;  /* 0x0000001e102c723c */ /* 0x000fe2000000182c */
[----:B------:R-:W-:-:S02]  /*32c0*/  IMAD R48, R5, 0x10, R0 ;  /* 0x0000001005307824 */ /* 0x000fc400078e0200 */
[----:B------:R-:W-:Y:S02]  /*32d0*/  IMAD.IADD R5, R4, 0x1, R147 ;  /* 0x0000000104057824 */ /* 0x000fe400078e0293 */
[----:B------:R-:W-:Y:S01]  /*32e0*/  VIADD R4, R13, 0x1 ;  /* 0x000000010d047836 */ /* 0x000fe20000000000 */
[C---:B------:R-:W-:Y:S01]  /*32f0*/  HMMA.16816.F32 R28, R16.reuse, R50, R100 ;  /* 0x00000032101c723c */ /* 0x040fe20000001864 */
[----:B------:R-:W-:Y:S01]  /*3300*/  IMAD.IADD R0, R95, 0x1, R6 ;  /* 0x000000015f007824 */ /* 0x000fe200078e0206 */
[----:B------:R-:W-:Y:S01]  /*3310*/  VIMNMX R52, R5, R92, PT ;  /* 0x0000005c05347248 */ /* 0x000fe20003fe0100 */
[----:B------:R-:W-:Y:S01]  /*3320*/  IMAD R49, R171, 0x8, R156 ;  /* 0x00000008ab317824 */ /* 0x000fe200078e029c */
[----:B------:R-:W-:Y:S02]  /*3330*/  I2FP.F32.S32 R6, R4 ;  /* 0x0000000400067245 */ /* 0x000fe40000201400 */
[C-C-:B------:R-:W-:Y:S01]  /*3340*/  VIADDMNMX R54, R5.reuse, 0x40, R92.reuse, PT ;  /* 0x0000004005367846 */ /* 0x140fe2000380015c */
[C---:B------:R-:W-:Y:S01]  /*3350*/  HMMA.16816.F32 R32, R16.reuse, R84, R104 ;  /* 0x000000541020723c */ /* 0x040fe20000001868 */
[C-C-:B------:R-:W-:Y:S01]  /*3360*/  VIADDMNMX R51, R5.reuse, 0x8, R92.reuse, PT ;  /* 0x0000000805337846 */ /* 0x140fe2000380015c */
[-C--:B------:R-:W-:Y:S01]  /*3370*/  FFMA.FTZ R7, R6, R201.reuse, R57 ;  /* 0x000000c906077223 */ /* 0x080fe20000010039 */
[----:B------:R-:W-:Y:S01]  /*3380*/  VIADDMNMX R53, R5, 0x48, R92, PT ;  /* 0x0000004805357846 */ /* 0x000fe2000380015c */
[----:B------:R-:W-:Y:S01]  /*3390*/  VIADD R5, R13, 0x8 ;  /* 0x000000080d057836 */ /* 0x000fe20000000000 */
[-C--:B------:R-:W-:Y:S01]  /*33a0*/  ISETP.GE.AND P0, PT, R4, R52.reuse, PT ;  /* 0x000000340400720c */ /* 0x080fe20003f06270 */
[CC--:B------:R-:W-:Y:S01]  /*33b0*/  FFMA.FTZ R9, R6.reuse, R201.reuse, R59 ;  /* 0x000000c906097223 */ /* 0x0c0fe2000001003b */
[----:B------:R-:W-:Y:S01]  /*33c0*/  FFMA.FTZ R8, R6, R201, R89 ;  /* 0x000000c906087223 */ /* 0x000fe20000010059 */
[----:B------:R-:W-:Y:S01]  /*33d0*/  ISETP.GE.AND P5, PT, R4, R51, PT ;  /* 0x000000330400720c */ /* 0x000fe20003fa6270 */
[----:B------:R-:W-:Y:S01]  /*33e0*/  FFMA.FTZ R6, R6, R201, R91 ;  /* 0x000000c906067223 */ /* 0x000fe2000001005b */
[----:B------:R-:W-:Y:S01]  /*33f0*/  FSEL R37, R7, -INF , !P0 ;  /* 0xff80000007257808 */ /* 0x000fe20004000000 */
[----:B------:R-:W-:Y:S01]  /*3400*/  HMMA.16816.F32 R16, R16, R86, R96 ;  /* 0x000000561010723c */ /* 0x000fe20000001860 */
[C---:B------:R-:W-:Y:S01]  /*3410*/  ISETP.GE.AND P6, PT, R5.reuse, R52, PT ;  /* 0x000000340500720c */ /* 0x040fe20003fc6270 */
[----:B------:R1:W-:Y:S01]  /*3420*/  STL [R1+0x128], R49 ;  /* 0x0001283101007387 */ /* 0x0003e20000100800 */
[----:B------:R-:W-:Y:S01]  /*3430*/  BAR.SYNC.DEFER_BLOCKING 0x0 ;  /* 0x0000000000007b1d */ /* 0x000fe20000010000 */
[----:B------:R-:W-:-:S02]  /*3440*/  ISETP.GE.AND P4, PT, R5, R51, PT ;  /* 0x000000330500720c */ /* 0x000fc40003f86270 */
[CC--:B------:R-:W-:Y:S02]  /*3450*/  ISETP.GE.AND P2, PT, R5.reuse, R54.reuse, PT ;  /* 0x000000360500720c */ /* 0x0c0fe40003f46270 */
[-C--:B------:R-:W-:Y:S02]  /*3460*/  ISETP.GE.AND P0, PT, R5, R53.reuse, PT ;  /* 0x000000350500720c */ /* 0x080fe40003f06270 */
[C---:B------:R-:W-:Y:S02]  /*3470*/  ISETP.GE.AND P3, PT, R4.reuse, R54, PT ;  /* 0x000000360400720c */ /* 0x040fe40003f66270 */
[----:B------:R-:W-:Y:S01]  /*3480*/  ISETP.GE.AND P1, PT, R4, R53, PT ;  /* 0x000000350400720c */ /* 0x000fe20003f26270 */
[----:B------:R-:W-:Y:S01]  /*3490*/  VIADD R4, R13, 0x9 ;  /* 0x000000090d047836 */ /* 0x000fe20000000000 */
[----:B------:R-:W-:Y:S02]  /*34a0*/  I2FP.F32.S32 R5, R5 ;  /* 0x0000000500057245 */ /* 0x000fe40000201400 */
[----:B------:R-:W-:-:S02]  /*34b0*/  FSEL R131, R6, -INF , !P1 ;  /* 0xff80000006837808 */ /* 0x000fc40004800000 */
[----:B------:R-:W-:Y:S01]  /*34c0*/  I2FP.F32.S32 R6, R4 ;  /* 0x0000000400067245 */ /* 0x000fe20000201400 */
[-C--:B------:R-:W-:Y:S01]  /*34d0*/  FFMA.FTZ R7, R5, R201.reuse, R44 ;  /* 0x000000c905077223 */ /* 0x080fe2000001002c */
[----:B------:R-:W-:Y:S01]  /*34e0*/  FSEL R50, R9, -INF , !P5 ;  /* 0xff80000009327808 */ /* 0x000fe20006800000 */
[CC--:B------:R-:W-:Y:S01]  /*34f0*/  FFMA.FTZ R9, R5.reuse, R201.reuse, R76 ;  /* 0x000000c905097223 */ /* 0x0c0fe2000001004c */
[----:B------:R-:W-:Y:S01]  /*3500*/  FSEL R136, R8, -INF , !P3 ;  /* 0xff80000008887808 */ /* 0x000fe20005800000 */
[-C--:B------:R-:W-:Y:S01]  /*3510*/  FFMA.FTZ R10, R5, R201.reuse, R46 ;  /* 0x000000c9050a7223 */ /* 0x080fe2000001002e */
[----:B------:R-:W-:Y:S01]  /*3520*/  FSEL R38, R7, -INF , !P6 ;  /* 0xff80000007267808 */ /* 0x000fe20007000000 */
[-C--:B------:R-:W-:Y:S01]  /*3530*/  FFMA.FTZ R7, R5, R201.reuse, R78 ;  /* 0x000000c905077223 */ /* 0x080fe2000001004e */
[----:B------:R-:W-:Y:S01]  /*3540*/  ISETP.GE.AND P5, PT, R4, R52, PT ;  /* 0x000000340400720c */ /* 0x000fe20003fa6270 */
[----:B------:R-:W-:Y:S01]  /*3550*/  FFMA.FTZ R8, R6, R201, R45 ;  /* 0x000000c906087223 */ /* 0x000fe2000001002d */
[----:B------:R-:W-:Y:S01]  /*3560*/  ISETP.GE.AND P3, PT, R4, R51, PT ;  /* 0x000000330400720c */ /* 0x000fe20003f66270 */
[----:B------:R-:W-:Y:S01]  /*3570*/  FFMA.FTZ R11, R6, R201, R47 ;  /* 0x000000c9060b7223 */ /* 0x000fe2000001002f */
[C---:B------:R-:W-:Y:S01]  /*3580*/  ISETP.GE.AND P1, PT, R4.reuse, R54, PT ;  /* 0x000000360400720c */ /* 0x040fe20003f26270 */
[C---:B------:R-:W-:Y:S01]  /*3590*/  VIADD R5, R13.reuse, 0x11 ;  /* 0x000000110d057836 */ /* 0x040fe20000000000 */
[----:B------:R-:W-:Y:S01]  /*35a0*/  ISETP.GE.AND P6, PT, R4, R53, PT ;  /* 0x000000350400720c */ /* 0x000fe20003fc6270 */
[----:B------:R-:W-:Y:S01]  /*35b0*/  VIADD R4, R13, 0x10 ;  /* 0x000000100d047836 */ /* 0x000fe20000000000 */
[----:B------:R-:W-:-:S02]  /*35c0*/  FSEL R47, R10, -INF , !P4 ;  /* 0xff8000000a2f7808 */ /* 0x000fc40006000000 */
[----:B------:R-:W-:Y:S02]  /*35d0*/  FSEL R137, R9, -INF , !P2 ;  /* 0xff80000009897808 */ /* 0x000fe40005000000 */
[----:B------:R-:W-:Y:S02]  /*35e0*/  FSEL R132, R7, -INF , !P0 ;  /* 0xff80000007847808 */ /* 0x000fe40004000000 */
[----:B------:R-:W-:Y:S01]  /*35f0*/  FSEL R44, R8, -INF , !P5 ;  /* 0xff800000082c7808 */ /* 0x000fe20006800000 */
[-C--:B------:R-:W-:Y:S01]  /*3600*/  FFMA.FTZ R8, R6, R201.reuse, R77 ;  /* 0x000000c906087223 */ /* 0x080fe2000001004d */
[----:B------:R-:W-:Y:S01]  /*3610*/  ISETP.GE.AND P4, PT, R4, R52, PT ;  /* 0x000000340400720c */ /* 0x000fe20003f86270 */
[----:B------:R-:W-:Y:S01]  /*3620*/  FFMA.FTZ R6, R6, R201, R79 ;  /* 0x000000c906067223 */ /* 0x000fe2000001004f */
[C---:B------:R-:W-:Y:S02]  /*3630*/  ISETP.GE.AND P2, PT, R4.reuse, R51, PT ;  /* 0x000000330400720c */ /* 0x040fe40003f46270 */
[----:B------:R-:W-:-:S02]  /*3640*/  ISETP.GE.AND P0, PT, R4, R54, PT ;  /* 0x000000360400720c */ /* 0x000fc40003f06270 */
[----:B------:R-:W-:Y:S02]  /*3650*/  ISETP.GE.AND P5, PT, R4, R53, PT ;  /* 0x000000350400720c */ /* 0x000fe40003fa6270 */
[----:B------:R-:W-:Y:S02]  /*3660*/  I2FP.F32.S32 R4, R4 ;  /* 0x0000000400047245 */ /* 0x000fe40000201400 */
[----:B------:R-:W-:Y:S02]  /*3670*/  FSEL R130, R6, -INF , !P6 ;  /* 0xff80000006827808 */ /* 0x000fe40007000000 */
[----:B------:R-:W-:Y:S01]  /*3680*/  I2FP.F32.S32 R6, R5 ;  /* 0x0000000500067245 */ /* 0x000fe20000201400 */
[-C--:B------:R-:W-:Y:S01]  /*3690*/  FFMA.FTZ R7, R4, R201.reuse, R20 ;  /* 0x000000c904077223 */ /* 0x080fe20000010014 */
[----:B------:R-:W-:Y:S01]  /*36a0*/  FSEL R135, R8, -INF , !P1 ;  /* 0xff80000008877808 */ /* 0x000fe20004800000 */
[CC--:B------:R-:W-:Y:S01]  /*36b0*/  FFMA.FTZ R10, R4.reuse, R201.reuse, R22 ;  /* 0x000000c9040a7223 */ /* 0x0c0fe20000010016 */
[----:B------:R-:W-:Y:S01]  /*36c0*/  FSEL R46, R11, -INF , !P3 ;  /* 0xff8000000b2e7808 */ /* 0x000fe20005800000 */
[CC--:B------:R-:W-:Y:S01]  /*36d0*/  FFMA.FTZ R9, R4.reuse, R201.reuse, R72 ;  /* 0x000000c904097223 */ /* 0x0c0fe20000010048 */
[----:B------:R-:W-:Y:S01]  /*36e0*/  FSEL R39, R7, -INF , !P4 ;  /* 0xff80000007277808 */ /* 0x000fe20006000000 */
[-C--:B------:R-:W-:Y:S01]  /*36f0*/  FFMA.FTZ R7, R4, R201.reuse, R74 ;  /* 0x000000c904077223 */ /* 0x080fe2000001004a */
[-C--:B------:R-:W-:Y:S01]  /*3700*/  FFMA.FTZ R8, R6, R201.reuse, R21 ;  /* 0x000000c906087223 */ /* 0x080fe20000010015 */
[----:B------:R-:W-:Y:S01]  /*3710*/  ISETP.GE.AND P3, PT, R5, R52, PT ;  /* 0x000000340500720c */ /* 0x000fe20003f66270 */
[----:B------:R-:W-:Y:S01]  /*3720*/  VIADD R4, R13, 0x18 ;  /* 0x000000180d047836 */ /* 0x000fe20000000000 */
[----:B------:R-:W-:Y:S01]  /*3730*/  FSEL R57, R10, -INF , !P2 ;  /* 0xff8000000a397808 */ /* 0x000fe20005000000 */
[----:B------:R-:W-:Y:S01]  /*3740*/  FFMA.FTZ R11, R6, R201, R23 ;  /* 0x000000c9060b7223 */ /* 0x000fe20000010017 */
[----:B------:R-:W-:-:S02]  /*3750*/  FSEL R134, R9, -INF , !P0 ;  /* 0xff80000009867808 */ /* 0x000fc40004000000 */
[----:B------:R-:W-:Y:S02]  /*3760*/  FSEL R127, R7, -INF , !P5 ;  /* 0xff800000077f7808 */ /* 0x000fe40006800000 */
[----:B------:R-:W-:Y:S01]  /*3770*/  FSEL R45, R8, -INF , !P3 ;  /* 0xff800000082d7808 */ /* 0x000fe20005800000 */
[-C--:B------:R-:W-:Y:S01]  /*3780*/  FFMA.FTZ R8, R6, R201.reuse, R73 ;  /* 0x000000c906087223 */ /* 0x080fe20000010049 */
[----:B------:R-:W-:Y:S01]  /*3790*/  ISETP.GE.AND P2, PT, R4, R52, PT ;  /* 0x000000340400720c */ /* 0x000fe20003f46270 */
[----:B------:R-:W-:Y:S01]  /*37a0*/  FFMA.FTZ R6, R6, R201, R75 ;  /* 0x000000c906067223 */ /* 0x000fe2000001004b */
[C---:B------:R-:W-:Y:S02]  /*37b0*/  ISETP.GE.AND P0, PT, R4.reuse, R51, PT ;  /* 0x000000330400720c */ /* 0x040fe40003f06270 */
[C---:B------:R-:W-:Y:S02]  /*37c0*/  ISETP.GE.AND P5, PT, R4.reuse, R54, PT ;  /* 0x000000360400720c */ /* 0x040fe40003fa6270 */
[----:B------:R-:W-:-:S02]  /*37d0*/  ISETP.GE.AND P3, PT, R4, R53, PT ;  /* 0x000000350400720c */ /* 0x000fc40003f66270 */
[C---:B------:R-:W-:Y:S02]  /*37e0*/  ISETP.GE.AND P1, PT, R5.reuse, R51, PT ;  /* 0x000000330500720c */ /* 0x040fe40003f26270 */
[C---:B------:R-:W-:Y:S02]  /*37f0*/  ISETP.GE.AND P6, PT, R5.reuse, R54, PT ;  /* 0x000000360500720c */ /* 0x040fe40003fc6270 */
[----:B------:R-:W-:Y:S01]  /*3800*/  ISETP.GE.AND P4, PT, R5, R53, PT ;  /* 0x000000350500720c */ /* 0x000fe20003f86270 */
[----:B------:R-:W-:Y:S01]  /*3810*/  VIADD R5, R13, 0x19 ;  /* 0x000000190d057836 */ /* 0x000fe20000000000 */
        /* <DEDUP_REMOVED lines=52> */
[----:B------:R-:W-:Y:S02]  /*3b60*/  I2FP.F32.S32 R4, R4 ;  /* 0x0000000400047245 */ /* 0x000fe40000201400 */
[C---:B------:R-:W-:Y:S02]  /*3b70*/  ISETP.GE.AND P4, PT, R5.reuse, R51, PT ;  /* 0x000000330500720c */ /* 0x040fe40003f86270 */
[C---:B------:R-:W-:Y:S01]  /*3b80*/  ISETP.GE.AND P2, PT, R5.reuse, R54, PT ;  /* 0x000000360500720c */ /* 0x040fe20003f46270 */
[C---:B------:R-:W-:Y:S01]  /*3b90*/  FFMA.FTZ R7, R4.reuse, R201, R28 ;  /* 0x000000c904077223 */ /* 0x040fe2000001001c */
[----:B------:R-:W-:Y:S01]  /*3ba0*/  ISETP.GE.AND P0, PT, R5, R53, PT ;  /* 0x000000350500720c */ /* 0x000fe20003f06270 */
[----:B------:R-:W-:Y:S01]  /*3bb0*/  VIADD R5, R13, 0x29 ;  /* 0x000000290d057836 */ /* 0x000fe20000000000 */
[----:B------:R-:W-:Y:S01]  /*3bc0*/  FSEL R81, R11, -INF , !P4 ;  /* 0xff8000000b517808 */ /* 0x000fe20006000000 */
[-C--:B------:R-:W-:Y:S01]  /*3bd0*/  FFMA.FTZ R9, R4, R201.reuse, R60 ;  /* 0x000000c904097223 */ /* 0x080fe2000001003c */
[----:B------:R-:W-:Y:S01]  /*3be0*/  FSEL R123, R8, -INF , !P2 ;  /* 0xff800000087b7808 */ /* 0x000fe20005000000 */
[-C--:B------:R-:W-:Y:S01]  /*3bf0*/  FFMA.FTZ R10, R4, R201.reuse, R30 ;  /* 0x000000c9040a7223 */ /* 0x080fe2000001001e */
[----:B------:R-:W-:Y:S01]  /*3c00*/  FSEL R118, R6, -INF , !P0 ;  /* 0xff80000006767808 */ /* 0x000fe20004000000 */
[----:B------:R-:W-:Y:S01]  /*3c10*/  FFMA.FTZ R6, R4, R201, R62 ;  /* 0x000000c904067223 */ /* 0x000fe2000001003e */
[----:B------:R-:W-:Y:S01]  /*3c20*/  FSEL R85, R7, -INF , !P5 ;  /* 0xff80000007557808 */ /* 0x000fe20006800000 */
[----:B------:R-:W-:Y:S01]  /*3c30*/  VIADD R4, R13, 0x31 ;  /* 0x000000310d047836 */ /* 0x000fe20000000000 */
[----:B------:R-:W-:-:S02]  /*3c40*/  ISETP.GE.AND P4, PT, R5, R52, PT ;  /* 0x000000340500720c */ /* 0x000fc40003f86270 */
[C---:B------:R-:W-:Y:S02]  /*3c50*/  ISETP.GE.AND P2, PT, R5.reuse, R51, PT ;  /* 0x000000330500720c */ /* 0x040fe40003f46270 */
[C---:B------:R-:W-:Y:S02]  /*3c60*/  ISETP.GE.AND P0, PT, R5.reuse, R54, PT ;  /* 0x000000360500720c */ /* 0x040fe40003f06270 */
[----:B------:R-:W-:Y:S02]  /*3c70*/  ISETP.GE.AND P5, PT, R5, R53, PT ;  /* 0x000000350500720c */ /* 0x000fe40003fa6270 */
[----:B------:R-:W-:Y:S01]  /*3c80*/  I2FP.F32.S32 R7, R5 ;  /* 0x0000000500077245 */ /* 0x000fe20000201400 */
[----:B------:R-:W-:Y:S01]  /*3c90*/  VIADD R5, R13, 0x30 ;  /* 0x000000300d057836 */ /* 0x000fe20000000000 */
[----:B------:R-:W-:Y:S02]  /*3ca0*/  FSEL R117, R6, -INF , !P6 ;  /* 0xff80000006757808 */ /* 0x000fe40007000000 */
[----:B------:R-:W-:Y:S01]  /*3cb0*/  FSEL R121, R9, -INF , !P1 ;  /* 0xff80000009797808 */ /* 0x000fe20004800000 */
[C---:B------:R-:W-:Y:S01]  /*3cc0*/  FFMA.FTZ R8, R7.reuse, R201, R29 ;  /* 0x000000c907087223 */ /* 0x040fe2000001001d */
[----:B------:R-:W-:Y:S01]  /*3cd0*/  I2FP.F32.S32 R6, R5 ;  /* 0x0000000500067245 */ /* 0x000fe20000201400 */
[CC--:B------:R-:W-:Y:S01]  /*3ce0*/  FFMA.FTZ R9, R7.reuse, R201.reuse, R61 ;  /* 0x000000c907097223 */ /* 0x0c0fe2000001003d */
[----:B------:R-:W-:Y:S01]  /*3cf0*/  FSEL R91, R10, -INF , !P3 ;  /* 0xff8000000a5b7808 */ /* 0x000fe20005800000 */
[-C--:B------:R-:W-:Y:S01]  /*3d00*/  FFMA.FTZ R11, R7, R201.reuse, R31 ;  /* 0x000000c9070b7223 */ /* 0x080fe2000001001f */
[----:B------:R-:W-:Y:S01]  /*3d10*/  FSEL R60, R8, -INF , !P4 ;  /* 0xff800000083c7808 */ /* 0x000fe20006000000 */
[----:B------:R-:W-:Y:S01]  /*3d20*/  FFMA.FTZ R8, R6, R201, R32 ;  /* 0x000000c906087223 */ /* 0x000fe20000010020 */
[----:B------:R-:W-:-:S02]  /*3d30*/  ISETP.GE.AND P3, PT, R5, R52, PT ;  /* 0x000000340500720c */ /* 0x000fc40003f66270 */
[C---:B------:R-:W-:Y:S02]  /*3d40*/  ISETP.GE.AND P1, PT, R5.reuse, R51, PT ;  /* 0x000000330500720c */ /* 0x040fe40003f26270 */
[C---:B------:R-:W-:Y:S02]  /*3d50*/  ISETP.GE.AND P6, PT, R5.reuse, R54, PT ;  /* 0x000000360500720c */ /* 0x040fe40003fc6270 */
[----:B------:R-:W-:Y:S01]  /*3d60*/  ISETP.GE.AND P4, PT, R5, R53, PT ;  /* 0x000000350500720c */ /* 0x000fe20003f86270 */
[-C--:B------:R-:W-:Y:S01]  /*3d70*/  FFMA.FTZ R5, R7, R201.reuse, R63 ;  /* 0x000000c907057223 */ /* 0x080fe2000001003f */
[----:B------:R-:W-:Y:S01]  /*3d80*/  FSEL R119, R9, -INF , !P0 ;  /* 0xff80000009777808 */ /* 0x000fe20004000000 */
[-C--:B------:R-:W-:Y:S01]  /*3d90*/  FFMA.FTZ R9, R6, R201.reuse, R108 ;  /* 0x000000c906097223 */ /* 0x080fe2000001006c */
[----:B------:R-:W-:Y:S01]  /*3da0*/  FSEL R94, R8, -INF , !P3 ;  /* 0xff800000085e7808 */ /* 0x000fe20005800000 */
[CC--:B------:R-:W-:Y:S01]  /*3db0*/  FFMA.FTZ R8, R6.reuse, R201.reuse, R34 ;  /* 0x000000c906087223 */ /* 0x0c0fe20000010022 */
[----:B------:R-:W-:Y:S01]  /*3dc0*/  FSEL R116, R5, -INF , !P5 ;  /* 0xff80000005747808 */ /* 0x000fe20006800000 */
[----:B------:R-:W-:Y:S01]  /*3dd0*/  FFMA.FTZ R6, R6, R201, R110 ;  /* 0x000000c906067223 */ /* 0x000fe2000001006e */
[----:B------:R-:W-:Y:S01]  /*3de0*/  I2FP.F32.S32 R5, R4 ;  /* 0x0000000400057245 */ /* 0x000fe20000201400 */
[----:B------:R-:W-:Y:S01]  /*3df0*/  VIADD R7, R13, 0x38 ;  /* 0x000000380d077836 */ /* 0x000fe20000000000 */
[----:B------:R-:W-:-:S02]  /*3e00*/  FSEL R100, R8, -INF , !P1 ;  /* 0xff80000008647808 */ /* 0x000fc40004800000 */
[----:B------:R-:W-:Y:S01]  /*3e10*/  FSEL R110, R9, -INF , !P6 ;  /* 0xff800000096e7808 */ /* 0x000fe20007000000 */
[CC--:B------:R-:W-:Y:S01]  /*3e20*/  FFMA.FTZ R8, R5.reuse, R201.reuse, R33 ;  /* 0x000000c905087223 */ /* 0x0c0fe20000010021 */
[----:B------:R-:W-:Y:S01]  /*3e30*/  FSEL R107, R6, -INF , !P4 ;  /* 0xff800000066b7808 */ /* 0x000fe20006000000 */
[CC--:B------:R-:W-:Y:S01]  /*3e40*/  FFMA.FTZ R10, R5.reuse, R201.reuse, R35 ;  /* 0x000000c9050a7223 */ /* 0x0c0fe20000010023 */
[CC--:B------:R-:W-:Y:S01]  /*3e50*/  FFMA.FTZ R9, R5.reuse, R201.reuse, R109 ;  /* 0x000000c905097223 */ /* 0x0c0fe2000001006d */
[----:B------:R-:W-:Y:S01]  /*3e60*/  FFMA.FTZ R6, R5, R201, R111 ;  /* 0x000000c905067223 */ /* 0x000fe2000001006f */
[----:B------:R-:W-:Y:S02]  /*3e70*/  ISETP.GE.AND P0, PT, R4, R51, PT ;  /* 0x000000330400720c */ /* 0x000fe40003f06270 */
[----:B------:R-:W-:Y:S02]  /*3e80*/  I2FP.F32.S32 R5, R13 ;  /* 0x0000000d00057245 */ /* 0x000fe40000201400 */
[----:B------:R-:W-:-:S02]  /*3e90*/  FSEL R89, R11, -INF , !P2 ;  /* 0xff8000000b597808 */ /* 0x000fc40005000000 */
[C---:B------:R-:W-:Y:S02]  /*3ea0*/  ISETP.GE.AND P5, PT, R4.reuse, R54, PT ;  /* 0x000000360400720c */ /* 0x040fe40003fa6270 */
[CC--:B------:R-:W-:Y:S02]  /*3eb0*/  ISETP.GE.AND P2, PT, R4.reuse, R52.reuse, PT ;  /* 0x000000340400720c */ /* 0x0c0fe40003f46270 */
[----:B------:R-:W-:Y:S02]  /*3ec0*/  ISETP.GE.AND P3, PT, R4, R53, PT ;  /* 0x000000350400720c */ /* 0x000fe40003f66270 */
[----:B------:R-:W-:Y:S02]  /*3ed0*/  I2FP.F32.S32 R4, R7 ;  /* 0x0000000700047245 */ /* 0x000fe40000201400 */
[----:B------:R-:W-:Y:S01]  /*3ee0*/  FSEL R96, R10, -INF , !P0 ;  /* 0xff8000000a607808 */ /* 0x000fe20004000000 */
[-C--:B------:R-:W-:Y:S01]  /*3ef0*/  FFMA.FTZ R10, R5, R201.reuse, R58 ;  /* 0x000000c9050a7223 */ /* 0x080fe2000001003a */
[----:B------:R-:W-:Y:S01]  /*3f00*/  FSEL R109, R9, -INF , !P5 ;  /* 0xff800000096d7808 */ /* 0x000fe20006800000 */
[-C--:B------:R-:W-:Y:S01]  /*3f10*/  FFMA.FTZ R11, R4, R201.reuse, R112 ;  /* 0x000000c9040b7223 */ /* 0x080fe20000010070 */
[----:B------:R-:W-:Y:S01]  /*3f20*/  FSEL R87, R8, -INF , !P2 ;  /* 0xff80000008577808 */ /* 0x000fe20005000000 */
[C---:B------:R-:W-:Y:S01]  /*3f30*/  FFMA.FTZ R12, R4.reuse, R201, R18 ;  /* 0x000000c9040c7223 */ /* 0x040fe20000010012 */
[----:B------:R-:W-:Y:S01]  /*3f40*/  ISETP.GE.AND P5, PT, R13, R51, PT ;  /* 0x000000330d00720c */ /* 0x000fe20003fa6270 */
[-C--:B------:R-:W-:Y:S01]  /*3f50*/  FFMA.FTZ R8, R4, R201.reuse, R114 ;  /* 0x000000c904087223 */ /* 0x080fe20000010072 */
[----:B------:R-:W-:Y:S01]  /*3f60*/  ISETP.GE.AND P1, PT, R7, R52, PT ;  /* 0x000000340700720c */ /* 0x000fe20003f26270 */
[----:B------:R-:W-:Y:S01]  /*3f70*/  FFMA.FTZ R9, R5, R201, R88 ;  /* 0x000000c905097223 */ /* 0x000fe20000010058 */
[----:B------:R-:W-:-:S02]  /*3f80*/  ISETP.GE.AND P6, PT, R7, R51, PT ;  /* 0x000000330700720c */ /* 0x000fc40003fc6270 */
[C---:B------:R-:W-:Y:S02]  /*3f90*/  ISETP.GE.AND P4, PT, R7.reuse, R54, PT ;  /* 0x000000360700720c */ /* 0x040fe40003f86270 */
[----:B------:R-:W-:Y:S01]  /*3fa0*/  ISETP.GE.AND P2, PT, R7, R53, PT ;  /* 0x000000350700720c */ /* 0x000fe20003f46270 */
[-C--:B------:R-:W-:Y:S01]  /*3fb0*/  FFMA.FTZ R7, R4, R201.reuse, R16 ;  /* 0x000000c904077223 */ /* 0x080fe20000010010 */
[----:B------:R-:W-:Y:S01]  /*3fc0*/  FSEL R98, R6, -INF , !P3 ;  /* 0xff80000006627808 */ /* 0x000fe20005800000 */
[-C--:B------:R-:W-:Y:S01]  /*3fd0*/  FFMA.FTZ R6, R5, R201.reuse, R56 ;  /* 0x000000c905067223 */ /* 0x080fe20000010038 */
[C---:B------:R-:W-:Y:S01]  /*3fe0*/  ISETP.GE.AND P0, PT, R13.reuse, R52, PT ;  /* 0x000000340d00720c */ /* 0x040fe20003f06270 */
[----:B------:R-:W-:Y:S01]  /*3ff0*/  VIADD R4, R13, 0x39 ;  /* 0x000000390d047836 */ /* 0x000fe20000000000 */
[----:B------:R-:W-:Y:S01]  /*4000*/  FSEL R23, R10, -INF , !P5 ;  /* 0xff8000000a177808 */ /* 0x000fe20006800000 */
[----:B------:R-:W-:Y:S01]  /*4010*/  FFMA.FTZ R5, R5, R201, R90 ;  /* 0x000000c905057223 */ /* 0x000fe2000001005a */
[----:B------:R-:W-:-:S02]  /*4020*/  ISETP.GE.AND P5, PT, R159, 0x2, PT ;  /* 0x000000029f00780c */ /* 0x000fc40003fa6270 */
        /* <DEDUP_REMOVED lines=10> */
[C---:B------:R-:W-:Y:S01]  /*40d0*/  ISETP.GE.AND P3, PT, R13.reuse, R54, PT ;  /* 0x000000360d00720c */ /* 0x040fe20003f66270 */
[CC--:B------:R-:W-:Y:S01]  /*40e0*/  FFMA.FTZ R8, R4.reuse, R201.reuse, R17 ;  /* 0x000000c904087223 */ /* 0x0c0fe20000010011 */
[CC--:B------:R-:W-:Y:S01]  /*40f0*/  FFMA.FTZ R7, R4.reuse, R201.reuse, R19 ;  /* 0x000000c904077223 */ /* 0x0c0fe20000010013 */
[CC--:B------:R-:W-:Y:S01]  /*4100*/  FFMA.FTZ R6, R4.reuse, R201.reuse, R113 ;  /* 0x000000c904067223 */ /* 0x0c0fe20000010071 */
[----:B------:R-:W-:Y:S01]  /*4110*/  FFMA.FTZ R4, R4, R201, R115 ;  /* 0x000000c904047223 */ /* 0x000fe20000010073 */
[----:B------:R-:W-:-:S02]  /*4120*/  ISETP.GE.AND P1, PT, R13, R53, PT ;  /* 0x000000350d00720c */ /* 0x000fc40003f26270 */
[----:B------:R-:W-:Y:S02]  /*4130*/  FSEL R88, R9, -INF , !P3 ;  /* 0xff80000009587808 */ /* 0x000fe40005800000 */
[----:B------:R-:W-:Y:S02]  /*4140*/  FSEL R67, R5, -INF , !P1 ;  /* 0xff80000005437808 */ /* 0x000fe40004800000 */
[----:B------:R-:W-:Y:S02]  /*4150*/  FSEL R90, R8, -INF , !P6 ;  /* 0xff800000085a7808 */ /* 0x000fe40007000000 */
[----:B------:R-:W-:Y:S02]  /*4160*/  FSEL R95, R7, -INF , !P4 ;  /* 0xff800000075f7808 */ /* 0x000fe40006000000 */
[----:B------:R-:W-:Y:S02]  /*4170*/  FSEL R99, R6, -INF , !P2 ;  /* 0xff80000006637808 */ /* 0x000fe40005000000 */
[----:B------:R-:W-:Y:S01]  /*4180*/  FSEL R86, R4, -INF , !P0 ;  /* 0xff80000004567808 */ /* 0x000fe20004000000 */
[----:B-1----:R-:W-:Y:S06]  /*4190*/  @!P5 BRA `(.L_x_691) ;  /* 0x0000000000ecd947 */ /* 0x002fec0003800000 */
[----:B------:R-:W-:Y:S01]  /*41a0*/  VIADD R4, R159, 0xfffffffe ;  /* 0xfffffffe9f047836 */ /* 0x000fe20000000000 */
[-C--:B------:R-:W-:Y:S01]  /*41b0*/  ISETP.GE.AND P4, PT, R170, R205.reuse, PT ;  /* 0x000000cdaa00720c */ /* 0x080fe20003f86270 */
[----:B------:R-:W-:Y:S01]  /*41c0*/  BSSY B0, `(.L_x_692) ;  /* 0x0000037000007945 */ /* 0x000fe20003800000 */
[-C--:B------:R-:W-:Y:S01]  /*41d0*/  ISETP.GE.AND P3, PT, R247, R205.reuse, PT ;  /* 0x000000cdf700720c */ /* 0x080fe20003f66270 */
[----:B------:R-:W-:Y:S01]  /*41e0*/  IMAD R6, R167, R4, RZ ;  /* 0x00000004a7067224 */ /* 0x000fe200078e02ff */
[----:B------:R-:W-:Y:S01]  /*41f0*/  SHF.R.S32.HI R7, RZ, 0x1f, R4 ;  /* 0x0000001fff077819 */ /* 0x000fe20000011404 */
[----:B------:R-:W-:Y:S01]  /*4200*/  IMAD.WIDE.U32 R4, R4, R166, R168 ;  /* 0x000000a604047225 */ /* 0x000fe200078e00a8 */
[----:B------:R-:W-:-:S03]  /*4210*/  ISETP.GE.AND P1, PT, R248, R205, PT ;  /* 0x000000cdf800720c */ /* 0x000fc60003f26270 */
[----:B------:R-:W-:-:S04]  /*4220*/  IMAD R6, R7, R166, R6 ;  /* 0x000000a607067224 */ /* 0x000fc800078e0206 */
[----:B------:R-:W-:Y:S01]  /*4230*/  IMAD.IADD R6, R5, 0x1, R6 ;  /* 0x0000000105067824 */ /* 0x000fe200078e0206 */
[CC--:B------:R-:W-:Y:S01]  /*4240*/  @!P4 LEA R16, P6, R4.reuse, R218.reuse, 0x1 ;  /* 0x000000da0410c211 */ /* 0x0c0fe200078c08ff */
[----:B------:R1:W-:Y:S01]  /*4250*/  @P4 STS [R204+0x6000], RZ ;  /* 0x006000ffcc004388 */ /* 0x0003e20000000800 */
[CC--:B------:R-:W-:Y:S02]  /*4260*/  @!P3 LEA R14, P2, R4.reuse, R218.reuse, 0x1 ;  /* 0x000000da040eb211 */ /* 0x0c0fe400078408ff */
[CCC-:B------:R-:W-:Y:S01]  /*4270*/  @!P4 LEA.HI.X R17, R4.reuse, R219.reuse, R6.reuse, 0x1, P6 ;  /* 0x000000db0411c211 */ /* 0x1c0fe200030f0c06 */
[----:B------:R1:W-:Y:S01]  /*4280*/  @P4 STS [R204+0x6004], RZ ;  /* 0x006004ffcc004388 */ /* 0x0003e20000000800 */
[C---:B------:R-:W-:Y:S02]  /*4290*/  @!P1 LEA R12, P0, R4.reuse, R218, 0x1 ;  /* 0x000000da040c9211 */ /* 0x040fe400078008ff */
[----:B------:R-:W-:Y:S01]  /*42a0*/  IADD3 R5, P6, R165, R4, RZ ;  /* 0x00000004a5057210 */ /* 0x000fe20007fde0ff */
[----:B------:R1:W-:Y:S01]  /*42b0*/  @P4 STS.64 [R204+0x6008], RZ ;  /* 0x006008ffcc004388 */ /* 0x0003e20000000a00 */
[----:B------:R-:W-:-:S02]  /*42c0*/  @!P3 LEA.HI.X R15, R4, R219, R6, 0x1, P2 ;  /* 0x000000db040fb211 */ /* 0x000fc400010f0c06 */
[-CC-:B------:R-:W-:Y:S01]  /*42d0*/  @!P1 LEA.HI.X R13, R4, R219.reuse, R6.reuse, 0x1, P0 ;  /* 0x000000db040d9211 */ /* 0x180fe200000f0c06 */
[----:B------:R-:W-:Y:S01]  /*42e0*/  IMAD.X R6, R164, 0x1, R6, P6 ;  /* 0x00000001a4067824 */ /* 0x000fe200030e0606 */
[CC--:B------:R-:W-:Y:S01]  /*42f0*/  @!P4 LEA R10, P2, R5.reuse, R218.reuse, 0x1 ;  /* 0x000000da050ac211 */ /* 0x0c0fe200078408ff */
[----:B------:R-:W-:Y:S01]  /*4300*/  @!PT LDS RZ, [RZ] ;  /* 0x00000000fffff984 */ /* 0x000fe20000000800 */
[----:B------:R-:W-:Y:S01]  /*4310*/  @!PT LDS RZ, [RZ] ;  /* 0x00000000fffff984 */ /* 0x000fe20000000800 */
[----:B------:R-:W-:Y:S01]  /*4320*/  @!PT LDS RZ, [RZ] ;  /* 0x00000000fffff984 */ /* 0x000fe20000000800 */
[----:B------:R1:W-:Y:S01]  /*4330*/  @!P4 LDGSTS.E.BYPASS.LTC128B.128 [R204+0x6000], desc[UR4][R16.64] ;  /* 0x0600000010cccfae */ /* 0x0003e2000b901d44 */
[C---:B------:R-:W-:Y:S02]  /*4340*/  @!P3 LEA R8, P0, R5.reuse, R218, 0x1 ;  /* 0x000000da0508b211 */ /* 0x040fe400078008ff */
[CCC-:B------:R-:W-:Y:S01]  /*4350*/  @!P4 LEA.HI.X R11, R5.reuse, R219.reuse, R6.reuse, 0x1, P2 ;  /* 0x000000db050bc211 */ /* 0x1c0fe200010f0c06 */
        /* <DEDUP_REMOVED lines=29> */
.L_x_693:
[----:B------:R-:W-:Y:S05]  /*4530*/  BSYNC B0 ;  /* 0x0000000000007941 */ /* 0x000fea0003800000 */
.L_x_692:
[----:B------:R-:W0:Y:S02]  /*4540*/  LDGDEPBAR ;  /* 0x00000000000079af */ /* 0x000e240000000000 */
.L_x_691:
[----:B------:R-:W-:Y:S05]  /*4550*/  BSYNC B1 ;  /* 0x0000000000017941 */ /* 0x000fea0003800000 */
.L_x_690:
[----:B--2---:R-:W2:Y:S01]  /*4560*/  LD.E R4, desc[UR4][R172.64+0xdc] ;  /* 0x0000dc04ac047980 */ /* 0x004ea2000c101900 */
[----:B------:R-:W-:Y:S01]  /*4570*/  FMNMX.FTZ R6, R22, R37, !PT ;  /* 0x0000002516067209 */ /* 0x000fe20007810000 */
[----:B------:R-:W-:Y:S01]  /*4580*/  IMAD R174, R0, 0x2, R3 ;  /* 0x0000000200ae7824 */ /* 0x000fe200078e0203 */
[----:B------:R-:W-:Y:S01]  /*4590*/  LOP3.LUT R5, R36, 0x7ffffffc, RZ, 0xc0, !PT ;  /* 0x7ffffffc24057812 */ /* 0x000fe200078ec0ff */
[----:B-1----:R-:W-:Y:S01]  /*45a0*/  IMAD R9, R162, R153, R163 ;  /* 0x00000099a2097224 */ /* 0x002fe200078e02a3 */
[----:B------:R-:W-:Y:S01]  /*45b0*/  FMNMX.FTZ R6, R38, R6, !PT ;  /* 0x0000000626067209 */ /* 0x000fe20007810000 */
[----:B------:R-:W-:Y:S01]  /*45c0*/  IMAD.SHL.U32 R8, R159, 0x40, RZ ;  /* 0x000000409f087824 */ /* 0x000fe200078e00ff */
[----:B------:R-:W-:Y:S01]  /*45d0*/  LOP3.LUT R181, R160, R155, RZ, 0x3c, !PT ;  /* 0x0000009ba0b57212 */ /* 0x000fe200078e3cff */
[----:B------:R-:W-:Y:S01]  /*45e0*/  IMAD.IADD R5, R144, 0x1, -R5 ;  /* 0x0000000190057824 */ /* 0x000fe200078e0a05 */
[----:B------:R-:W-:Y:S01]  /*45f0*/  FMNMX.FTZ R6, R44, R6, !PT ;  /* 0x000000062c067209 */ /* 0x000fe20007810000 */
[----:B------:R-:W-:Y:S01]  /*4600*/  IMAD R9, R154, R9, R157 ;  /* 0x000000099a097224 */ /* 0x000fe200078e029d */
[----:B------:R-:W-:Y:S01]  /*4610*/  BSSY B2, `(.L_x_694) ;  /* 0x0001697000027945 */ /* 0x000fe20003800000 */
[----:B------:R-:W-:Y:S01]  /*4620*/  IMAD.SHL.U32 R7, R5, 0x2, RZ ;  /* 0x0000000205077824 */ /* 0x000fe200078e00ff */
[----:B------:R-:W-:Y:S01]  /*4630*/  FMNMX.FTZ R5, R39, R6, !PT ;  /* 0x0000000627057209 */ /* 0x000fe20007810000 */
[----:B------:R-:W-:Y:S01]  /*4640*/  IMAD.SHL.U32 R0, R222, 0x2, RZ ;  /* 0x00000002de007824 */ /* 0x000fe200078e00ff */
[----:B------:R-:W-:Y:S01]  /*4650*/  STL [R1+0x160], R181 ;  /* 0x000160b501007387 */ /* 0x000fe20000100800 */
[C---:B------:R-:W-:Y:S01]  /*4660*/  IMAD R9, R216.reuse, R9, R8 ;  /* 0x00000009d8097224 */ /* 0x040fe200078e0208 */
[----:B------:R-:W-:Y:S01]  /*4670*/  FMNMX.FTZ R3, R45, R5, !PT ;  /* 0x000000052d037209 */ /* 0x000fe20007810000 */
[----:B------:R-:W-:Y:S01]  /*4680*/  IMAD R8, R216, R48, R7 ;  /* 0x00000030d8087224 */ /* 0x000fe200078e0207 */
[----:B------:R-:W-:Y:S01]  /*4690*/  FMNMX.FTZ R5, R23, R50, !PT ;  /* 0x0000003217057209 */ /* 0x000fe20007810000 */
[----:B------:R-:W-:Y:S01]  /*46a0*/  IMAD.WIDE.U32 R194, R158, -0x2daee0ad, RZ ;  /* 0xd2511f539ec27825 */ /* 0x000fe200078e00ff */
[----:B------:R-:W-:-:S02]  /*46b0*/  FMNMX.FTZ R3, R40, R3, !PT ;  /* 0x0000000328037209 */ /* 0x000fc40007810000 */
[----:B------:R-:W-:Y:S01]  /*46c0*/  FMNMX.FTZ R5, R47, R5, !PT ;  /* 0x000000052f057209 */ /* 0x000fe20007810000 */
[----:B------:R-:W-:Y:S01]  /*46d0*/  VIADD R7, R0, 0x1 ;  /* 0x0000000100077836 */ /* 0x000fe20000000000 */
[----:B------:R-:W-:Y:S01]  /*46e0*/  FMNMX.FTZ R3, R41, R3, !PT ;  /* 0x0000000329037209 */ /* 0x000fe20007810000 */
[----:B------:R-:W-:Y:S01]  /*46f0*/  IMAD.WIDE.U32 R212, R49, -0x326172a9, RZ ;  /* 0xcd9e8d5731d47825 */ /* 0x000fe200078e00ff */
[C---:B------:R-:W-:Y:S02]  /*4700*/  LOP3.LUT R0, R161.reuse, R0, RZ, 0x3c, !PT ;  /* 0x00000000a1007212 */ /* 0x040fe400078e3cff */
[----:B------:R-:W-:Y:S01]  /*4710*/  FMNMX.FTZ R6, R80, R3, !PT ;  /* 0x0000000350067209 */ /* 0x000fe20007810000 */
[----:B------:R-:W-:Y:S01]  /*4720*/  VIADD R139, R161, 0xbb67ae85 ;  /* 0xbb67ae85a18b7836 */ /* 0x000fe20000000000 */
[----:B------:R-:W-:Y:S01]  /*4730*/  FMNMX.FTZ R3, R46, R5, !PT ;  /* 0x000000052e037209 */ /* 0x000fe20007810000 */
[----:B------:R-:W-:Y:S01]  /*4740*/  VIADD R164, R49, 0x4 ;  /* 0x0000000431a47836 */ /* 0x000fe20000000000 */
[----:B------:R-:W-:Y:S01]  /*4750*/  FMNMX.FTZ R5, R64, R6, !PT ;  /* 0x0000000640057209 */ /* 0x000fe20007810000 */
[----:B------:R-:W-:Y:S01]  /*4760*/  VIADD R196, R160, 0x9e3779b9 ;  /* 0x9e3779b9a0c47836 */ /* 0x000fe20000000000 */
[----:B------:R-:W-:Y:S01]  /*4770*/  LOP3.LUT R6, R0, R195, RZ, 0x3c, !PT ;  /* 0x000000c300067212 */ /* 0x000fe200078e3cff */
[----:B------:R-:W-:Y:S01]  /*4780*/  IMAD.WIDE.U32 R10, R164, -0x326172a9, RZ ;  /* 0xcd9e8d57a40a7825 */ /* 0x000fe200078e00ff */
[----:B------:R-:W-:-:S02]  /*4790*/  FMNMX.FTZ R0, R57, R3, !PT ;  /* 0x0000000339007209 */ /* 0x000fc40007810000 */
[----:B------:R-:W-:Y:S01]  /*47a0*/  FMNMX.FTZ R5, R85, R5, !PT ;  /* 0x0000000555057209 */ /* 0x000fe20007810000 */
[----:B------:R-:W-:Y:S01]  /*47b0*/  IMAD.WIDE.U32 R158, R6, -0x326172a9, RZ ;  /* 0xcd9e8d57069e7825 */ /* 0x000fe200078e00ff */
[----:B------:R-:W-:Y:S01]  /*47c0*/  FMNMX.FTZ R0, R55, R0, !PT ;  /* 0x0000000037007209 */ /* 0x000fe20007810000 */
[----:B------:R-:W-:Y:S01]  /*47d0*/  STL [R1+0x10c], R196 ;  /* 0x00010cc401007387 */ /* 0x000fe20000100800 */
[C---:B------:R-:W-:Y:S01]  /*47e0*/  LOP3.LUT R156, R161.reuse, R7, RZ, 0x3c, !PT ;  /* 0x00000007a19c7212 */ /* 0x040fe200078e3cff */
[----:B------:R-:W-:Y:S01]  /*47f0*/  VIADD R209, R160, 0x3c6ef372 ;  /* 0x3c6ef372a0d17836 */ /* 0x000fe20000000000 */
[----:B------:R-:W-:Y:S01]  /*4800*/  FMNMX.FTZ R5, R60, R5, !PT ;  /* 0x000000053c057209 */ /* 0x000fe20007810000 */
[----:B------:R-:W-:Y:S01]  /*4810*/  VIADD R185, R161, 0x76cf5d0a ;  /* 0x76cf5d0aa1b97836 */ /* 0x000fe20000000000 */
[----:B------:R-:W-:Y:S01]  /*4820*/  FMNMX.FTZ R0, R59, R0, !PT ;  /* 0x000000003b007209 */ /* 0x000fe20007810000 */
[----:B------:R-:W-:Y:S01]  /*4830*/  VIADD R184, R161, 0x32370b8f ;  /* 0x32370b8fa1b87836 */ /* 0x000fe20000000000 */
[----:B------:R-:W-:Y:S01]  /*4840*/  LOP3.LUT R3, R156, R195, RZ, 0x3c, !PT ;  /* 0x000000c39c037212 */ /* 0x000fe200078e3cff */
[----:B------:R-:W-:Y:S01]  /*4850*/  VIADD R192, R160, 0xdaa66d2b ;  /* 0xdaa66d2ba0c07836 */ /* 0x000fe20000000000 */
[----:B------:R-:W-:Y:S01]  /*4860*/  FMNMX.FTZ R5, R94, R5, !PT ;  /* 0x000000055e057209 */ /* 0x000fe20007810000 */
[----:B------:R-:W-:Y:S01]  /*4870*/  VIADD R193, R160, 0x78dde6e4 ;  /* 0x78dde6e4a0c17836 */ /* 0x000fe20000000000 */
[----:B------:R-:W-:Y:S01]  /*4880*/  FMNMX.FTZ R0, R43, R0, !PT ;  /* 0x000000002b007209 */ /* 0x000fe20007810000 */
[----:B------:R-:W-:Y:S01]  /*4890*/  IMAD.WIDE.U32 R24, R3, -0x326172a9, RZ ;  /* 0xcd9e8d5703187825 */ /* 0x000fe200078e00ff */
[----:B------:R-:W-:Y:S01]  /*48a0*/  FMNMX.FTZ R5, R87, R5, !PT ;  /* 0x0000000557057209 */ /* 0x000fe20007810000 */
[----:B------:R-:W-:Y:S01]  /*48b0*/  STL.64 [R1+0x30], R194 ;  /* 0x000030c201007387 */ /* 0x000fe20000100a00 */
        /* <DEDUP_REMOVED lines=8> */
[----:B------:R-:W-:Y:S01]  /*4940*/  FMNMX.FTZ R105, R90, R5, !PT ;  /* 0x000000055a697209 */ /* 0x000fe20007810000 */
[----:B------:R-:W-:Y:S01]  /*4950*/  VIADD R210, R161, 0xa9066899 ;  /* 0xa9066899a1d27836 */ /* 0x000fe20000000000 */
[----:B------:R-:W-:Y:S01]  /*4960*/  FMNMX.FTZ R3, R91, R3, !PT ;  /* 0x000000035b037209 */ /* 0x000fe20007810000 */
[----:B------:R-:W-:Y:S01]  /*4970*/  VIADD R208, R160, 0x1715609d ;  /* 0x1715609da0d07836 */ /* 0x000fe20000000000 */
[----:B------:R-:W-:Y:S01]  /*4980*/  SHF.R.S32.HI R5, RZ, 0x1f, R0 ;  /* 0x0000001fff057819 */ /* 0x000fe20000011400 */
[----:B------:R-:W-:Y:S01]  /*4990*/  STL.64 [R1+0x48], R234 ;  /* 0x000048ea01007387 */ /* 0x000fe20000100a00 */
[----:B------:R-:W-:Y:S01]  /*49a0*/  IADD3 R18, P0, R8, R0, RZ ;  /* 0x0000000008127210 */ /* 0x000fe20007f1e0ff */
[----:B------:R-:W-:Y:S01]  /*49b0*/  IMAD.WIDE.U32 R214, R164, -0x326172a9, RZ ;  /* 0xcd9e8d57a4d67825 */ /* 0x000fe200078e00ff */
[----:B------:R-:W-:Y:S01]  /*49c0*/  LOP3.LUT R0, R235, R139, R194, 0x96, !PT ;  /* 0x0000008beb007212 */ /* 0x000fe200078e96c2 */
[----:B------:R-:W-:Y:S01]  /*49d0*/  STL [R1+0x110], R209 ;  /* 0x000110d101007387 */ /* 0x000fe20000100800 */
[----:B------:R-:W-:-:S02]  /*49e0*/  FMNMX.FTZ R3, R89, R3, !PT ;  /* 0x0000000359037209 */ /* 0x000fc40007810000 */
[----:B------:R-:W-:Y:S01]  /*49f0*/  LOP3.LUT R111, R181, R11, RZ, 0x3c, !PT ;  /* 0x0000000bb56f7212 */ /* 0x000fe200078e3cff */
[----:B------:R-:W-:Y:S01]  /*4a00*/  IMAD.WIDE.U32 R250, R0, -0x326172a9, RZ ;  /* 0xcd9e8d5700fa7825 */ /* 0x000fe200078e00ff */
[----:B------:R-:W-:Y:S01]  /*4a10*/  FMNMX.FTZ R0, R100, R3, !PT ;  /* 0x0000000364007209 */ /* 0x000fe20007810000 */
[----:B------:R-:W1:Y:S01]  /*4a20*/  SHFL.BFLY PT, R11, R105, 0x2, 0x1f ;  /* 0x0c401f00690b7f89 */ /* 0x000e6200000e0000 */
[----:B------:R-:W-:Y:S02]  /*4a30*/  LEA.HI.X.SX32 R5, R8, R5, 0x1, P0 ;  /* 0x0000000508057211 */ /* 0x000fe400000f0eff */
[----:B------:R-:W-:Y:S01]  /*4a40*/  FMNMX.FTZ R0, R96, R0, !PT ;  /* 0x0000000060007209 */ /* 0x000fe20007810000 */
[----:B------:R-:W-:Y:S01]  /*4a50*/  STL [R1+0x104], R185 ;  /* 0x000104b901007387 */ /* 0x000fe20000100800 */
[----:B------:R-:W-:Y:S02]  /*4a60*/  LOP3.LUT R8, R159, R196, R212, 0x96, !PT ;  /* 0x000000c49f087212 */ /* 0x000fe400078e96d4 */
[----:B------:R-:W-:Y:S01]  /*4a70*/  FMNMX.FTZ R0, R101, R0, !PT ;  /* 0x0000000065007209 */ /* 0x000fe20007810000 */
[----:B------:R-:W-:Y:S01]  /*4a80*/  STL [R1+0x108], R184 ;  /* 0x000108b801007387 */ /* 0x000fe20000100800 */
[-C--:B------:R-:W-:Y:S01]  /*4a90*/  LOP3.LUT R12, R251, R209.reuse, R158, 0x96, !PT ;  /* 0x000000d1fb0c7212 */ /* 0x080fe200078e969e */
[----:B------:R-:W-:Y:S01]  /*4aa0*/  IMAD.WIDE.U32 R8, R8, -0x2daee0ad, RZ ;  /* 0xd2511f5308087825 */ /* 0x000fe200078e00ff */
[----:B------:R-:W-:Y:S01]  /*4ab0*/  FMNMX.FTZ R0, R95, R0, !PT ;  /* 0x000000005f007209 */ /* 0x000fe20007810000 */
[----:B------:R-:W-:Y:S01]  /*4ac0*/  STL [R1+0xf0], R192 ;  /* 0x0000f0c001007387 */ /* 0x000fe20000100800 */
[-C--:B------:R-:W-:Y:S01]  /*4ad0*/  LOP3.LUT R6, R25, R196.reuse, R212, 0x96, !PT ;  /* 0x000000c419067212 */ /* 0x080fe200078e96d4 */
[----:B------:R-:W-:Y:S01]  /*4ae0*/  IMAD.WIDE.U32 R12, R12, -0x2daee0ad, RZ ;  /* 0xd2511f530c0c7825 */ /* 0x000fe200078e00ff */
[----:B------:R-:W-:Y:S01]  /*4af0*/  LOP3.LUT R14, R251, R209, R24, 0x96, !PT ;  /* 0x000000d1fb0e7212 */ /* 0x000fe200078e9618 */
[----:B------:R-:W3:Y:S01]  /*4b00*/  SHFL.BFLY PT, R20, R0, 0x2, 0x1f ;  /* 0x0c401f0000147f89 */ /* 0x000ee200000e0000 */
[----:B------:R-:W-:Y:S01]  /*4b10*/  LOP3.LUT R3, R9, R185, R234, 0x96, !PT ;  /* 0x000000b909037212 */ /* 0x000fe200078e96ea */
[----:B------:R-:W-:Y:S01]  /*4b20*/  IMAD.WIDE.U32 R6, R6, -0x2daee0ad, RZ ;  /* 0xd2511f5306067825 */ /* 0x000fe200078e00ff */
[-CC-:B------:R-:W-:Y:S01]  /*4b30*/  LOP3.LUT R138, R159, R196.reuse, R10.reuse, 0x96, !PT ;  /* 0x000000c49f8a7212 */ /* 0x180fe200078e960a */
[----:B------:R-:W-:Y:S01]  /*4b40*/  STL [R1+0xfc], R193 ;  /* 0x0000fcc101007387 */ /* 0x000fe20000100800 */
[----:B------:R-:W-:Y:S01]  /*4b50*/  LOP3.LUT R149, R25, R196, R10, 0x96, !PT ;  /* 0x000000c419957212 */ /* 0x000fe200078e960a */
[----:B------:R-:W-:Y:S01]  /*4b60*/  IMAD.WIDE.U32 R14, R14, -0x2daee0ad, RZ ;  /* 0xd2511f530e0e7825 */ /* 0x000fe200078e00ff */
[----:B------:R-:W-:Y:S01]  /*4b70*/  LOP3.LUT R8, R13, R184, R8, 0x96, !PT ;  /* 0x000000b80d087212 */ /* 0x000fe200078e9608 */
[----:B------:R-:W-:Y:S01]  /*4b80*/  STL [R1+0x100], R211 ;  /* 0x000100d301007387 */ /* 0x000fe20000100800 */
[----:B-1----:R-:W-:-:S02]  /*4b90*/  FMNMX.FTZ R105, R105, R11, !PT ;  /* 0x0000000b69697209 */ /* 0x002fc40007810000 */
[----:B------:R-:W-:Y:S01]  /*4ba0*/  LOP3.LUT R10, R7, R185, R234, 0x96, !PT ;  /* 0x000000b9070a7212 */ /* 0x000fe200078e96ea */
[----:B------:R-:W-:Y:S01]  /*4bb0*/  IMAD.WIDE.U32 R8, R8, -0x326172a9, RZ ;  /* 0xcd9e8d5708087825 */ /* 0x000fe200078e00ff */
[----:B------:R-:W-:Y:S01]  /*4bc0*/  LOP3.LUT R16, R15, R184, R6, 0x96, !PT ;  /* 0x000000b80f107212 */ /* 0x000fe200078e9606 */
[----:B------:R-:W1:Y:S01]  /*4bd0*/  SHFL.BFLY PT, R21, R105, 0x1, 0x1f ;  /* 0x0c201f0069157f89 */ /* 0x000e6200000e0000 */
[C---:B------:R-:W-:Y:S01]  /*4be0*/  LEA R48, P0, R18.reuse, R150, 0x1 ;  /* 0x0000009612307211 */ /* 0x040fe200078008ff */
[----:B------:R-:W-:Y:S02]  /*4bf0*/  IMAD.WIDE.U32 R6, R3, -0x326172a9, RZ ;  /* 0xcd9e8d5703067825 */ /* 0x000fe400078e00ff */
[----:B------:R-:W-:Y:S01]  /*4c00*/  STL [R1+0xf8], R210 ;  /* 0x0000f8d201007387 */ /* 0x000fe20000100800 */
[----:B------:R-:W-:Y:S01]  /*4c10*/  LEA.HI.X R49, R18, R151, R5, 0x1, P0 ;  /* 0x0000009712317211 */ /* 0x000fe200000f0c05 */
[----:B------:R-:W-:Y:S01]  /*4c20*/  IMAD.WIDE.U32 R10, R10, -0x326172a9, RZ ;  /* 0xcd9e8d570a0a7825 */ /* 0x000fe200078e00ff */
[----:B------:R-:W-:Y:S01]  /*4c30*/  LOP3.LUT R3, R7, R192, R250, 0x96, !PT ;  /* 0x000000c007037212 */ /* 0x000fe200078e96fa */
[----:B------:R-:W-:Y:S01]  /*4c40*/  STL [R1+0xf4], R208 ;  /* 0x0000f4d001007387 */ /* 0x000fe20000100800 */
[-C--:B------:R-:W-:Y:S01]  /*4c50*/  LOP3.LUT R18, R9, R193.reuse, R6, 0x96, !PT ;  /* 0x000000c109127212 */ /* 0x080fe200078e9606 */
[----:B------:R-:W-:Y:S01]  /*4c60*/  IMAD.WIDE.U32 R16, R16, -0x326172a9, RZ ;  /* 0xcd9e8d5710107825 */ /* 0x000fe200078e00ff */
[----:B---3--:R-:W-:Y:S01]  /*4c70*/  FMNMX.FTZ R0, R0, R20, !PT ;  /* 0x0000001400007209 */ /* 0x008fe20007810000 */
[----:B------:R-:W-:Y:S01]  /*4c80*/  STL.64 [R1+0x40], R214 ;  /* 0x000040d601007387 */ /* 0x000fe20000100a00 */
[-C--:B------:R-:W-:Y:S01]  /*4c90*/  LOP3.LUT R13, R11, R192.reuse, R250, 0x96, !PT ;  /* 0x000000c00b0d7212 */ /* 0x080fe200078e96fa */
[----:B------:R-:W-:Y:S01]  /*4ca0*/  IMAD.WIDE.U32 R18, R18, -0x2daee0ad, RZ ;  /* 0xd2511f5312127825 */ /* 0x000fe200078e00ff */
[-C--:B------:R-:W-:Y:S01]  /*4cb0*/  LOP3.LUT R5, R17, R193.reuse, R10, 0x96, !PT ;  /* 0x000000c111057212 */ /* 0x080fe200078e960a */
[----:B------:R-:W3:Y:S01]  /*4cc0*/  SHFL.BFLY PT, R102, R0, 0x1, 0x1f ;  /* 0x0c201f0000667f89 */ /* 0x000ee200000e0000 */
[----:B------:R-:W-:Y:S01]  /*4cd0*/  LOP3.LUT R15, R7, R192, R250, 0x96, !PT ;  /* 0x000000c0070f7212 */ /* 0x000fe200078e96fa */
[----:B------:R-:W-:Y:S01]  /*4ce0*/  IMAD.WIDE.U32 R10, R3, -0x2daee0ad, RZ ;  /* 0xd2511f53030a7825 */ /* 0x000fe200078e00ff */
[----:B------:R-:W-:-:S03]  /*4cf0*/  LOP3.LUT R3, R9, R193, R6, 0x96, !PT ;  /* 0x000000c109037212 */ /* 0x000fc600078e9606 */
[----:B------:R-:W-:Y:S01]  /*4d00*/  IMAD.WIDE.U32 R6, R13, -0x2daee0ad, RZ ;  /* 0xd2511f530d067825 */ /* 0x000fe200078e00ff */
[----:B------:R-:W-:Y:S02]  /*4d10*/  LOP3.LUT R12, R11, R211, R12, 0x96, !PT ;  /* 0x000000d30b0c7212 */ /* 0x000fe400078e960c */
[----:B-1----:R-:W-:Y:S01]  /*4d20*/  FMNMX.FTZ R105, R105, R21, !PT ;  /* 0x0000001569697209 */ /* 0x002fe20007810000 */
[----:B------:R-:W-:Y:S01]  /*4d30*/  IMAD.WIDE.U32 R26, R5, -0x2daee0ad, RZ ;  /* 0xd2511f53051a7825 */ /* 0x000fe200078e00ff */
[-C--:B------:R-:W-:Y:S02]  /*4d40*/  LOP3.LUT R9, R19, R210.reuse, R10, 0x96, !PT ;  /* 0x000000d213097212 */ /* 0x080fe400078e960a */
[----:B------:R-:W-:Y:S01]  /*4d50*/  FSETP.NEU.FTZ.AND P0, PT, R105, -INF , PT ;  /* 0xff8000006900780b */ /* 0x000fe20003f1d000 */
[----:B------:R-:W-:Y:S01]  /*4d60*/  IMAD.WIDE.U32 R12, R12, -0x326172a9, RZ ;  /* 0xcd9e8d570c0c7825 */ /* 0x000fe200078e00ff */
[----:B------:R-:W-:Y:S02]  /*4d70*/  LOP3.LUT R10, R27, R210, R6, 0x96, !PT ;  /* 0x000000d21b0a7212 */ /* 0x000fe400078e9606 */
[----:B------:R-:W-:Y:S01]  /*4d80*/  LOP3.LUT R14, R7, R211, R14, 0x96, !PT ;  /* 0x000000d3070e7212 */ /* 0x000fe200078e960e */
[----:B------:R-:W-:Y:S01]  /*4d90*/  IMAD R7, R15, -0x2daee0ad, RZ ;  /* 0xd2511f530f077824 */ /* 0x000fe200078e02ff */
[-CC-:B------:R-:W-:Y:S01]  /*4da0*/  LOP3.LUT R19, R13, R208.reuse, R8.reuse, 0x96, !PT ;  /* 0x000000d00d137212 */ /* 0x180fe200078e9608 */
[----:B------:R-:W-:Y:S01]  /*4db0*/  IMAD.WIDE.U32 R92, R3, -0x2daee0ad, RZ ;  /* 0xd2511f53035c7825 */ /* 0x000fe200078e00ff */
[----:B------:R-:W-:-:S03]  /*4dc0*/  LOP3.LUT R145, R13, R208, R8, 0x96, !PT ;  /* 0x000000d00d917212 */ /* 0x000fc600078e9608 */
[----:B------:R-:W-:Y:S01]  /*4dd0*/  IMAD.WIDE.U32 R8, R9, -0x326172a9, RZ ;  /* 0xcd9e8d5709087825 */ /* 0x000fe200078e00ff */
[----:B---3--:R-:W-:-:S03]  /*4de0*/  FMNMX.FTZ R102, R0, R102, !PT ;  /* 0x0000006600667209 */ /* 0x008fc60007810000 */
[----:B------:R-:W-:Y:S01]  /*4df0*/  IMAD.WIDE.U32 R14, R14, -0x326172a9, RZ ;  /* 0xcd9e8d570e0e7825 */ /* 0x000fe200078e00ff */
[C---:B------:R-:W-:Y:S02]  /*4e00*/  LOP3.LUT R13, R8.reuse, 0xff, RZ, 0xc0, !PT ;  /* 0x000000ff080d7812 */ /* 0x040fe400078ec0ff */
[----:B------:R-:W-:Y:S01]  /*4e10*/  LOP3.LUT R20, R8, 0xffff, RZ, 0xc0, !PT ;  /* 0x0000ffff08147812 */ /* 0x000fe200078ec0ff */
[----:B------:R-:W-:Y:S01]  /*4e20*/  IMAD.WIDE.U32 R10, R10, -0x326172a9, RZ ;  /* 0xcd9e8d570a0a7825 */ /* 0x000fe200078e00ff */
[--C-:B------:R-:W-:Y:S02]  /*4e30*/  SHF.R.U32.HI R21, RZ, 0x10, R8.reuse ;  /* 0x00000010ff157819 */ /* 0x100fe40000011608 */
[----:B------:R-:W-:Y:S02]  /*4e40*/  SHF.R.U32.HI R17, RZ, 0x18, R8 ;  /* 0x00000018ff117819 */ /* 0x000fe40000011608 */
[----:B------:R-:W-:Y:S02]  /*4e50*/  LOP3.LUT R8, R93, R210, R7, 0x96, !PT ;  /* 0x000000d25d087212 */ /* 0x000fe400078e9607 */
[----:B------:R-:W-:-:S02]  /*4e60*/  LOP3.LUT R3, R9, R245, R12, 0x96, !PT ;  /* 0x000000f509037212 */ /* 0x000fc400078e960c */
[----:B------:R-:W-:Y:S01]  /*4e70*/  LOP3.LUT R42, R15, R208, R16, 0x96, !PT ;  /* 0x000000d00f2a7212 */ /* 0x000fe200078e9610 */
[----:B------:R-:W-:Y:S01]  /*4e80*/  IMAD.WIDE.U32 R8, R8, -0x326172a9, RZ ;  /* 0xcd9e8d5708087825 */ /* 0x000fe200078e00ff */
[----:B------:R-:W-:Y:S02]  /*4e90*/  LOP3.LUT R14, R11, R245, R14, 0x96, !PT ;  /* 0x000000f50b0e7212 */ /* 0x000fe400078e960e */
[C---:B------:R-:W-:Y:S02]  /*4ea0*/  LOP3.LUT R27, R10.reuse, 0xffff, RZ, 0xc0, !PT ;  /* 0x0000ffff0a1b7812 */ /* 0x040fe400078ec0ff */
[----:B------:R-:W-:Y:S02]  /*4eb0*/  LOP3.LUT R15, R10, 0xff, RZ, 0xc0, !PT ;  /* 0x000000ff0a0f7812 */ /* 0x000fe400078ec0ff */
[----:B------:R-:W-:Y:S02]  /*4ec0*/  SHF.R.U32.HI R25, RZ, 0x10, R10 ;  /* 0x00000010ff197819 */ /* 0x000fe4000001160a */
[----:B------:R-:W-:-:S02]  /*4ed0*/  LOP3.LUT R11, R3, 0xff, RZ, 0xc0, !PT ;  /* 0x000000ff030b7812 */ /* 0x000fc400078ec0ff */
[----:B------:R-:W-:Y:S02]  /*4ee0*/  LOP3.LUT R30, R9, R245, R12, 0x96, !PT ;  /* 0x000000f5091e7212 */ /* 0x000fe400078e960c */
[C---:B------:R-:W-:Y:S02]  /*4ef0*/  LOP3.LUT R140, R8.reuse, 0xffff, RZ, 0xc0, !PT ;  /* 0x0000ffff088c7812 */ /* 0x040fe400078ec0ff */
[----:B------:R-:W-:Y:S02]  /*4f00*/  LOP3.LUT R141, R8, 0xff, RZ, 0xc0, !PT ;  /* 0x000000ff088d7812 */ /* 0x000fe400078ec0ff */
[--C-:B------:R-:W-:Y:S02]  /*4f10*/  SHF.R.U32.HI R144, RZ, 0x10, R8.reuse ;  /* 0x00000010ff907819 */ /* 0x100fe40000011608 */
[----:B------:R-:W-:Y:S01]  /*4f20*/  SHF.R.U32.HI R142, RZ, 0x18, R8 ;  /* 0x00000018ff8e7819 */ /* 0x000fe20000011608 */
[----:B------:R-:W-:Y:S01]  /*4f30*/  IMAD.WIDE.U32 R8, R19, -0x2daee0ad, RZ ;  /* 0xd2511f5313087825 */ /* 0x000fe200078e00ff */
[----:B------:R-:W-:-:S02]  /*4f40*/  ISETP.GE.U32.AND P1, PT, R200, R13, PT ;  /* 0x0000000dc800720c */ /* 0x000fc40003f26070 */
[----:B------:R-:W-:Y:S02]  /*4f50*/  ISETP.GE.U32.AND P4, PT, R200, R17, PT ;  /* 0x00000011c800720c */ /* 0x000fe40003f86070 */
[----:B------:R-:W-:Y:S02]  /*4f60*/  LOP3.LUT R12, R8, 0xffff, RZ, 0xc0, !PT ;  /* 0x0000ffff080c7812 */ /* 0x000fe400078ec0ff */
[--C-:B------:R-:W-:Y:S02]  /*4f70*/  SHF.R.U32.HI R16, RZ, 0x10, R8.reuse ;  /* 0x00000010ff107819 */ /* 0x100fe40000011608 */
[----:B------:R-:W-:Y:S01]  /*4f80*/  SHF.R.U32.HI R13, RZ, 0x18, R8 ;  /* 0x00000018ff0d7819 */ /* 0x000fe20000011608 */
[----:B--2---:R-:W-:-:S05]  /*4f90*/  FMUL.FTZ R6, R4, R105 ;  /* 0x0000006904067220 */ /* 0x004fca0000410000 */
[----:B------:R-:W-:Y:S02]  /*4fa0*/  FSEL R6, R6, RZ, P0 ;  /* 0x000000ff06067208 */ /* 0x000fe40000000000 */
[----:B------:R-:W-:-:S03]  /*4fb0*/  FSETP.NEU.FTZ.AND P0, PT, R102, -INF , PT ;  /* 0xff8000006600780b */ /* 0x000fc60003f1d000 */
[-CC-:B------:R-:W-:Y:S01]  /*4fc0*/  FFMA.FTZ R5, R22, R4.reuse, -R6.reuse ;  /* 0x0000000416057223 */ /* 0x180fe20000010806 */
[----:B------:R-:W-:Y:S01]  /*4fd0*/  FFMA.FTZ R0, R37, R4, -R6 ;  /* 0x0000000425007223 */ /* 0x000fe20000010806 */
[----:B------:R-:W-:Y:S02]  /*4fe0*/  SHF.R.U32.HI R22, RZ, 0x18, R10 ;  /* 0x00000018ff167819 */ /* 0x000fe4000001160a */
[----:B------:R1:W-:Y:S08]  /*4ff0*/  MUFU.EX2 R171, R5 ;  /* 0x0000000500ab7308 */ /* 0x0003f00000000800 */
[----:B------:R2:W3:Y:S01]  /*5000*/  MUFU.EX2 R169, R0 ;  /* 0x0000000000a97308 */ /* 0x0004e20000000800 */
[----:B-1----:R-:W-:-:S05]  /*5010*/  FMUL.FTZ R5, R4, R102 ;  /* 0x0000006604057220 */ /* 0x002fca0000410000 */
[----:B------:R-:W-:Y:S02]  /*5020*/  FSEL R5, R5, RZ, P0 ;  /* 0x000000ff05057208 */ /* 0x000fe40000000000 */
[----:B------:R-:W-:Y:S01]  /*5030*/  ISETP.GE.U32.AND P0, PT, R200, R11, PT ;  /* 0x0000000bc800720c */ /* 0x000fe20003f06070 */
[-C--:B--2---:R-:W-:Y:S01]  /*5040*/  FFMA.FTZ R0, R38, R4.reuse, -R6 ;  /* 0x0000000426007223 */ /* 0x084fe20000010806 */
[----:B------:R-:W-:Y:S01]  /*5050*/  LOP3.LUT R11, R8, 0xff, RZ, 0xc0, !PT ;  /* 0x000000ff080b7812 */ /* 0x000fe200078ec0ff */
[-CC-:B------:R-:W-:Y:S01]  /*5060*/  FFMA.FTZ R7, R23, R4.reuse, -R5.reuse ;  /* 0x0000000417077223 */ /* 0x180fe20000010805 */
[----:B------:R-:W-:Y:S01]  /*5070*/  FFMA.FTZ R10, R50, R4, -R5 ;  /* 0x00000004320a7223 */ /* 0x000fe20000010805 */
[----:B------:R1:W-:Y:S08]  /*5080*/  MUFU.EX2 R177, R0 ;  /* 0x0000000000b17308 */ /* 0x0003f00000000800 */
[----:B------:R2:W-:Y:S08]  /*5090*/  MUFU.EX2 R170, R7 ;  /* 0x0000000700aa7308 */ /* 0x0005f00000000800 */
[----:B------:R4:W5:Y:S01]  /*50a0*/  MUFU.EX2 R168, R10 ;  /* 0x0000000a00a87308 */ /* 0x0009620000000800 */
[----:B-1----:R-:W-:-:S04]  /*50b0*/  LOP3.LUT R0, R3, 0xffff, RZ, 0xc0, !PT ;  /* 0x0000ffff03007812 */ /* 0x002fc800078ec0ff */
[----:B------:R-:W-:-:S04]  /*50c0*/  SHF.R.U32.HI R0, RZ, 0x8, R0 ;  /* 0x00000008ff007819 */ /* 0x000fc80000011600 */
[----:B--2---:R-:W-:Y:S02]  /*50d0*/  LOP3.LUT R7, R0, 0xffff, RZ, 0xc0, !PT ;  /* 0x0000ffff00077812 */ /* 0x004fe400078ec0ff */
[----:B------:R-:W-:Y:S02]  /*50e0*/  LOP3.LUT R0, R9, R246, R18, 0x96, !PT ;  /* 0x000000f609007212 */ /* 0x000fe400078e9612 */
[----:B---3--:R-:W-:Y:S02]  /*50f0*/  F2FP.F16.F32.PACK_AB R9, R169, R171 ;  /* 0x000000aba909723e */ /* 0x008fe400000000ff */
[----:B------:R-:W-:Y:S02]  /*5100*/  ISETP.GE.U32.AND P2, PT, R200, R7, PT ;  /* 0x00000007c800720c */ /* 0x000fe40003f46070 */
[----:B------:R-:W-:Y:S01]  /*5110*/  SHF.R.U32.HI R7, RZ, 0x18, R3 ;  /* 0x00000018ff077819 */ /* 0x000fe20000011603 */
[----:B----4-:R-:W-:Y:S01]  /*5120*/  FFMA.FTZ R10, R44, R4, -R6 ;  /* 0x000000042c0a7223 */ /* 0x010fe20000010806 */
[----:B------:R-:W-:-:S02]  /*5130*/  PRMT R83, R9, 0x7610, R83 ;  /* 0x0000761009537816 */ /* 0x000fc40000000053 */
[----:B------:R-:W-:Y:S01]  /*5140*/  SHF.R.U32.HI R3, RZ, 0x10, R3 ;  /* 0x00000010ff037819 */ /* 0x000fe20000011603 */
[----:B------:R-:W1:Y:S01]  /*5150*/  MUFU.EX2 R179, R10 ;  /* 0x0000000a00b37308 */ /* 0x000e620000000800 */
[----:B------:R-:W-:Y:S01]  /*5160*/  ISETP.GE.U32.AND P3, PT, R200, R7, PT ;  /* 0x00000007c800720c */ /* 0x000fe20003f66070 */
[-C--:B------:R-:W-:Y:S01]  /*5170*/  FFMA.FTZ R7, R39, R4.reuse, -R6 ;  /* 0x0000000427077223 */ /* 0x080fe20000010806 */
[----:B------:R-:W-:Y:S01]  /*5180*/  PRMT R82, R9, 0x7632, R82 ;  /* 0x0000763209527816 */ /* 0x000fe20000000052 */
[----:B------:R-:W-:Y:S01]  /*5190*/  @!P0 HADD2 R23, -R83.H0_H0, -RZ.H0_H0 ;  /* 0xa00000ff53178230 */ /* 0x000fe20000000900 */
[----:B------:R-:W-:Y:S01]  /*51a0*/  LOP3.LUT R8, R3, 0xff, RZ, 0xc0, !PT ;  /* 0x000000ff03087812 */ /* 0x000fe200078ec0ff */
[----:B------:R-:W-:Y:S01]  /*51b0*/  FFMA.FTZ R9, R57, R4, -R5 ;  /* 0x0000000439097223 */ /* 0x000fe20000010805 */
[----:B------:R-:W-:Y:S01]  /*51c0*/  PRMT R167, R83, 0x5410, R82 ;  /* 0x0000541053a77816 */ /* 0x000fe20000000052 */
[----:B------:R2:W-:Y:S01]  /*51d0*/  MUFU.EX2 R183, R7 ;  /* 0x0000000700b77308 */ /* 0x0005e20000000800 */
[----:B-----5:R-:W-:Y:S01]  /*51e0*/  F2FP.F16.F32.PACK_AB R3, R168, R170 ;  /* 0x000000aaa803723e */ /* 0x020fe200000000ff */
[----:B------:R-:W-:Y:S01]  /*51f0*/  @!P2 HADD2 R28, -R82.H0_H0, -RZ.H0_H0 ;  /* 0xa00000ff521ca230 */ /* 0x000fe20000000900 */
[----:B------:R-:W-:-:S02]  /*5200*/  @!P0 PRMT R83, R23, 0x5410, RZ ;  /* 0x0000541017538816 */ /* 0x000fc400000000ff */
[----:B------:R-:W-:Y:S02]  /*5210*/  ISETP.GE.U32.AND P0, PT, R200, R8, PT ;  /* 0x00000008c800720c */ /* 0x000fe40003f06070 */
[C---:B------:R-:W-:Y:S01]  /*5220*/  PRMT R79, R3.reuse, 0x7632, R79 ;  /* 0x00007632034f7816 */ /* 0x040fe2000000004f */
[----:B------:R-:W-:Y:S01]  /*5230*/  MUFU.EX2 R180, R9 ;  /* 0x0000000900b47308 */ /* 0x000fe20000000800 */
[----:B------:R-:W-:Y:S01]  /*5240*/  PRMT R78, R3, 0x7610, R78 ;  /* 0x00007610034e7816 */ /* 0x000fe2000000004e */
[----:B------:R-:W-:Y:S01]  /*5250*/  ST.E.U16 desc[UR4][R48.64], R83 ;  /* 0x0000005330007985 */ /* 0x000fe2000c101504 */
[----:B------:R-:W-:Y:S01]  /*5260*/  SHF.R.U32.HI R3, RZ, 0x8, R20 ;  /* 0x00000008ff037819 */ /* 0x000fe20000011614 */
[----:B------:R-:W-:Y:S01]  /*5270*/  @!P3 HADD2 R29, -R79.H0_H0, -RZ.H0_H0 ;  /* 0xa00000ff4f1db230 */ /* 0x000fe20000000900 */
[----:B------:R-:W-:Y:S02]  /*5280*/  PRMT R165, R78, 0x5410, R79 ;  /* 0x000054104ea57816 */ /* 0x000fe4000000004f */
[----:B------:R-:W-:Y:S01]  /*5290*/  LOP3.LUT R3, R3, 0xffff, RZ, 0xc0, !PT ;  /* 0x0000ffff03037812 */ /* 0x000fe200078ec0ff */
[----:B--2---:R-:W-:Y:S01]  /*52a0*/  FFMA.FTZ R7, R47, R4, -R5 ;  /* 0x000000042f077223 */ /* 0x004fe20000010805 */
[----:B------:R-:W-:Y:S01]  /*52b0*/  @!P3 PRMT R79, R29, 0x5410, RZ ;  /* 0x000054101d4fb816 */ /* 0x000fe200000000ff */
[----:B------:R-:W-:Y:S01]  /*52c0*/  @!P0 HADD2 R31, -R78.H0_H0, -RZ.H0_H0 ;  /* 0xa00000ff4e1f8230 */ /* 0x000fe20000000900 */
[----:B------:R-:W-:Y:S01]  /*52d0*/  ISETP.GE.U32.AND P3, PT, R200, R3, PT ;  /* 0x00000003c800720c */ /* 0x000fe20003f66070 */
[----:B------:R2:W-:Y:S01]  /*52e0*/  MUFU.EX2 R176, R7 ;  /* 0x0000000700b07308 */ /* 0x0005e20000000800 */
[----:B------:R-:W-:-:S02]  /*52f0*/  LOP3.LUT R3, R21, 0xff, RZ, 0xc0, !PT ;  /* 0x000000ff15037812 */ /* 0x000fc400078ec0ff */
[----:B------:R-:W-:Y:S02]  /*5300*/  @!P0 PRMT R78, R31, 0x5410, RZ ;  /* 0x000054101f4e8816 */ /* 0x000fe400000000ff */
[----:B-1----:R-:W-:Y:S02]  /*5310*/  F2FP.F16.F32.PACK_AB R8, R179, R177 ;  /* 0x000000b1b308723e */ /* 0x002fe400000000ff */
[----:B------:R-:W-:Y:S01]  /*5320*/  ISETP.GE.U32.AND P0, PT, R200, R3, PT ;  /* 0x00000003c800720c */ /* 0x000fe20003f06070 */
[----:B------:R-:W-:Y:S01]  /*5330*/  FFMA.FTZ R3, R40, R4, -R6 ;  /* 0x0000000428037223 */ /* 0x000fe20000010806 */
[C---:B------:R-:W-:Y:S02]  /*5340*/  PRMT R76, R8.reuse, 0x7632, R76 ;  /* 0x00007632084c7816 */ /* 0x040fe4000000004c */
[----:B------:R-:W-:Y:S01]  /*5350*/  PRMT R77, R8, 0x7610, R77 ;  /* 0x00007610084d7816 */ /* 0x000fe2000000004d */
[----:B------:R-:W-:Y:S01]  /*5360*/  MUFU.EX2 R190, R3 ;  /* 0x0000000300be7308 */ /* 0x000fe20000000800 */
[----:B------:R-:W-:Y:S01]  /*5370*/  LOP3.LUT R8, R0, 0xff, RZ, 0xc0, !PT ;  /* 0x000000ff00087812 */ /* 0x000fe200078ec0ff */
[----:B------:R-:W-:Y:S01]  /*5380*/  @!P3 HADD2 R33, -R76.H0_H0, -RZ.H0_H0 ;  /* 0xa00000ff4c21b230 */ /* 0x000fe20000000900 */
[----:B------:R-:W-:Y:S01]  /*5390*/  PRMT R162, R77, 0x5410, R76 ;  /* 0x000054104da27816 */ /* 0x000fe2000000004c */
[----:B------:R-:W-:-:S02]  /*53a0*/  @!P1 HADD2 R32, -R77.H0_H0, -RZ.H0_H0 ;  /* 0xa00000ff4d209230 */ /* 0x000fc40000000900 */
[----:B--2---:R-:W-:Y:S01]  /*53b0*/  FFMA.FTZ R7, R46, R4, -R5 ;  /* 0x000000042e077223 */ /* 0x004fe20000010805 */
[----:B------:R-:W-:Y:S02]  /*53c0*/  SHF.R.U32.HI R9, RZ, 0x18, R14 ;  /* 0x00000018ff097819 */ /* 0x000fe4000001160e */
[----:B------:R-:W-:Y:S01]  /*53d0*/  @!P3 PRMT R76, R33, 0x5410, RZ ;  /* 0x00005410214cb816 */ /* 0x000fe200000000ff */
[----:B------:R1:W2:Y:S01]  /*53e0*/  MUFU.EX2 R178, R7 ;  /* 0x0000000700b27308 */ /* 0x0002a20000000800 */
[----:B------:R-:W-:Y:S02]  /*53f0*/  @!P1 PRMT R77, R32, 0x5410, RZ ;  /* 0x00005410204d9816 */ /* 0x000fe400000000ff */
[----:B------:R-:W-:Y:S02]  /*5400*/  ISETP.GE.U32.AND P1, PT, R200, R8, PT ;  /* 0x00000008c800720c */ /* 0x000fe40003f26070 */
[----:B------:R-:W-:Y:S02]  /*5410*/  @!P2 PRMT R82, R28, 0x5410, RZ ;  /* 0x000054101c52a816 */ /* 0x000fe400000000ff */
[----:B------:R-:W-:-:S03]  /*5420*/  ISETP.GE.U32.AND P2, PT, R200, R15, PT ;  /* 0x0000000fc800720c */ /* 0x000fc60003f46070 */
[----:B------:R-:W-:Y:S01]  /*5430*/  ST.E.U16 desc[UR4][R48.64+0x2], R82 ;  /* 0x0000025230007985 */ /* 0x000fe2000c101504 */
[----:B-1----:R-:W-:Y:S01]  /*5440*/  FFMA.FTZ R7, R45, R4, -R6 ;  /* 0x000000042d077223 */ /* 0x002fe20000010806 */
[----:B--2---:R-:W-:-:S03]  /*5450*/  F2FP.F16.F32.PACK_AB R3, R178, R176 ;  /* 0x000000b0b203723e */ /* 0x004fc600000000ff */
[----:B------:R1:W2:Y:S01]  /*5460*/  MUFU.EX2 R188, R7 ;  /* 0x0000000700bc7308 */ /* 0x0002a20000000800 */
[C---:B------:R-:W-:Y:S02]  /*5470*/  PRMT R75, R3.reuse, 0x7632, R75 ;  /* 0x00007632034b7816 */ /* 0x040fe4000000004b */
[----:B------:R-:W-:-:S03]  /*5480*/  PRMT R74, R3, 0x7610, R74 ;  /* 0x00007610034a7816 */ /* 0x000fc6000000004a */
[----:B------:R-:W-:Y:S01]  /*5490*/  @!P4 HADD2 R34, -R75.H0_H0, -RZ.H0_H0 ;  /* 0xa00000ff4b22c230 */ /* 0x000fe20000000900 */
[----:B------:R-:W-:Y:S01]  /*54a0*/  PRMT R157, R74, 0x5410, R75 ;  /* 0x000054104a9d7816 */ /* 0x000fe2000000004b */
[----:B------:R-:W-:-:S03]  /*54b0*/  @!P0 HADD2 R35, -R74.H0_H0, -RZ.H0_H0 ;  /* 0xa00000ff4a238230 */ /* 0x000fc60000000900 */
[----:B------:R-:W-:Y:S02]  /*54c0*/  @!P4 PRMT R75, R34, 0x5410, RZ ;  /* 0x00005410224bc816 */ /* 0x000fe400000000ff */
[----:B------:R-:W-:Y:S01]  /*54d0*/  @!P0 PRMT R74, R35, 0x5410, RZ ;  /* 0x00005410234a8816 */ /* 0x000fe200000000ff */
[----:B------:R-:W-:Y:S01]  /*54e0*/  IMAD.WIDE.U32 R34, R111, -0x2daee0ad, RZ ;  /* 0xd2511f536f227825 */ /* 0x000fe200078e00ff */
[----:B------:R-:W-:Y:S02]  /*54f0*/  ISETP.GE.U32.AND P4, PT, R200, R11, PT ;  /* 0x0000000bc800720c */ /* 0x000fe40003f86070 */
[----:B-1----:R-:W-:-:S04]  /*5500*/  LOP3.LUT R7, R0, 0xffff, RZ, 0xc0, !PT ;  /* 0x0000ffff00077812 */ /* 0x002fc800078ec0ff */
[----:B------:R-:W-:-:S04]  /*5510*/  SHF.R.U32.HI R7, RZ, 0x8, R7 ;  /* 0x00000008ff077819 */ /* 0x000fc80000011607 */
[----:B------:R-:W-:Y:S01]  /*5520*/  LOP3.LUT R3, R7, 0xffff, RZ, 0xc0, !PT ;  /* 0x0000ffff07037812 */ /* 0x000fe200078ec0ff */
[----:B------:R-:W-:-:S03]  /*5530*/  FFMA.FTZ R7, R41, R4, -R6 ;  /* 0x0000000429077223 */ /* 0x000fc60000010806 */
[----:B------:R-:W-:Y:S01]  /*5540*/  ISETP.GE.U32.AND P3, PT, R200, R3, PT ;  /* 0x00000003c800720c */ /* 0x000fe20003f66070 */
[----:B------:R-:W-:Y:S01]  /*5550*/  FFMA.FTZ R3, R55, R4, -R5 ;  /* 0x0000000437037223 */ /* 0x000fe20000010805 */
[----:B------:R-:W-:Y:S08]  /*5560*/  MUFU.EX2 R244, R7 ;  /* 0x0000000700f47308 */ /* 0x000ff00000000800 */
[----:B------:R2:W1:Y:S02]  /*5570*/  MUFU.EX2 R182, R3 ;  /* 0x0000000300b67308 */ /* 0x0004640000000800 */
[----:B--2---:R-:W-:-:S02]  /*5580*/  F2FP.F16.F32.PACK_AB R3, R188, R183 ;  /* 0x000000b7bc03723e */ /* 0x004fc400000000ff */
[----:B-1----:R-:W-:Y:S02]  /*5590*/  F2FP.F16.F32.PACK_AB R7, R182, R180 ;  /* 0x000000b4b607723e */ /* 0x002fe400000000ff */
[C---:B------:R-:W-:Y:S02]  /*55a0*/  PRMT R73, R3.reuse, 0x7610, R73 ;  /* 0x0000761003497816 */ /* 0x040fe40000000049 */
[----:B------:R-:W-:Y:S02]  /*55b0*/  PRMT R72, R3, 0x7632, R72 ;  /* 0x0000763203487816 */ /* 0x000fe40000000048 */
[--C-:B------:R-:W-:Y:S01]  /*55c0*/  SHF.R.U32.HI R3, RZ, 0x18, R0.reuse ;  /* 0x00000018ff037819 */ /* 0x100fe20000011600 */
[----:B------:R-:W-:Y:S01]  /*55d0*/  @!P1 HADD2 R36, -R73.H0_H0, -RZ.H0_H0 ;  /* 0xa00000ff49249230 */ /* 0x000fe20000000900 */
[----:B------:R-:W-:Y:S01]  /*55e0*/  SHF.R.U32.HI R0, RZ, 0x10, R0 ;  /* 0x00000010ff007819 */ /* 0x000fe20000011600 */
[----:B------:R-:W-:Y:S01]  /*55f0*/  @!P3 HADD2 R37, -R72.H0_H0, -RZ.H0_H0 ;  /* 0xa00000ff4825b230 */ /* 0x000fe20000000900 */
[----:B------:R-:W-:-:S02]  /*5600*/  ISETP.GE.U32.AND P0, PT, R200, R3, PT ;  /* 0x00000003c800720c */ /* 0x000fc40003f06070 */
[----:B------:R-:W-:Y:S02]  /*5610*/  LOP3.LUT R3, R0, 0xff, RZ, 0xc0, !PT ;  /* 0x000000ff00037812 */ /* 0x000fe400078ec0ff */
[----:B------:R-:W-:Y:S02]  /*5620*/  SHF.R.U32.HI R0, RZ, 0x8, R12 ;  /* 0x00000008ff007819 */ /* 0x000fe4000001160c */
[----:B------:R-:W-:Y:S02]  /*5630*/  PRMT R166, R73, 0x5410, R72 ;  /* 0x0000541049a67816 */ /* 0x000fe40000000048 */
[----:B------:R-:W-:Y:S02]  /*5640*/  LOP3.LUT R0, R0, 0xffff, RZ, 0xc0, !PT ;  /* 0x0000ffff00007812 */ /* 0x000fe400078ec0ff */
[----:B------:R-:W-:Y:S02]  /*5650*/  @!P3 PRMT R72, R37, 0x5410, RZ ;  /* 0x000054102548b816 */ /* 0x000fe400000000ff */
[----:B------:R-:W-:-:S02]  /*5660*/  ISETP.GE.U32.AND P3, PT, R200, R0, PT ;  /* 0x00000000c800720c */ /* 0x000fc40003f66070 */
[----:B------:R-:W-:Y:S02]  /*5670*/  F2FP.F16.F32.PACK_AB R0, R244, R190 ;  /* 0x000000bef400723e */ /* 0x000fe400000000ff */
[----:B------:R-:W-:Y:S02]  /*5680*/  @!P1 PRMT R73, R36, 0x5410, RZ ;  /* 0x0000541024499816 */ /* 0x000fe400000000ff */
[----:B------:R-:W-:Y:S01]  /*5690*/  ISETP.GE.U32.AND P1, PT, R200, R3, PT ;  /* 0x00000003c800720c */ /* 0x000fe20003f26070 */
[----:B------:R-:W-:Y:S01]  /*56a0*/  FFMA.FTZ R3, R59, R4, -R5 ;  /* 0x000000043b037223 */ /* 0x000fe20000010805 */
[C---:B------:R-:W-:Y:S02]  /*56b0*/  PRMT R69, R0.reuse, 0x7610, R69 ;  /* 0x0000761000457816 */ /* 0x040fe40000000045 */
[----:B------:R-:W-:Y:S01]  /*56c0*/  PRMT R68, R0, 0x7632, R68 ;  /* 0x0000763200447816 */ /* 0x000fe20000000044 */
[----:B------:R1:W-:Y:S01]  /*56d0*/  MUFU.EX2 R189, R3 ;  /* 0x0000000300bd7308 */ /* 0x0003e20000000800 */
[----:B------:R-:W-:Y:S01]  /*56e0*/  LOP3.LUT R0, R14, 0xff, RZ, 0xc0, !PT ;  /* 0x000000ff0e007812 */ /* 0x000fe200078ec0ff */
[----:B------:R-:W-:Y:S01]  /*56f0*/  @!P4 HADD2 R38, -R69.H0_H0, -RZ.H0_H0 ;  /* 0xa00000ff4526c230 */ /* 0x000fe20000000900 */
[----:B------:R-:W-:Y:S01]  /*5700*/  PRMT R161, R69, 0x5410, R68 ;  /* 0x0000541045a17816 */ /* 0x000fe20000000044 */
[----:B------:R-:W-:Y:S01]  /*5710*/  @!P3 HADD2 R40, -R68.H0_H0, -RZ.H0_H0 ;  /* 0xa00000ff4428b230 */ /* 0x000fe20000000900 */
[----:B------:R-:W-:-:S02]  /*5720*/  PRMT R71, R7, 0x7632, R71 ;  /* 0x0000763207477816 */ /* 0x000fc40000000047 */
[----:B------:R-:W-:Y:S02]  /*5730*/  @!P4 PRMT R69, R38, 0x5410, RZ ;  /* 0x000054102645c816 */ /* 0x000fe400000000ff */
[----:B------:R-:W-:Y:S01]  /*5740*/  ISETP.GE.U32.AND P4, PT, R200, R0, PT ;  /* 0x00000000c800720c */ /* 0x000fe20003f86070 */
[----:B------:R-:W-:Y:S01]  /*5750*/  @!P0 HADD2 R39, -R71.H0_H0, -RZ.H0_H0 ;  /* 0xa00000ff47278230 */ /* 0x000fe20000000900 */
[----:B------:R-:W-:Y:S02]  /*5760*/  FMNMX.FTZ R0, R67, R131, !PT ;  /* 0x0000008343007209 */ /* 0x000fe40007810000 */
[----:B------:R-:W-:Y:S02]  /*5770*/  PRMT R70, R7, 0x7610, R70 ;  /* 0x0000761007467816 */ /* 0x000fe40000000046 */
[----:B------:R-:W-:Y:S01]  /*5780*/  FMNMX.FTZ R7, R88, R136, !PT ;  /* 0x0000008858077209 */ /* 0x000fe20007810000 */
[----:B-1----:R-:W-:Y:S01]  /*5790*/  FFMA.FTZ R3, R43, R4, -R5 ;  /* 0x000000042b037223 */ /* 0x002fe20000010805 */
[----:B------:R-:W-:Y:S01]  /*57a0*/  FMNMX.FTZ R0, R132, R0, !PT ;  /* 0x0000000084007209 */ /* 0x000fe20007810000 */
[----:B------:R-:W-:Y:S01]  /*57b0*/  @!P1 HADD2 R41, -R70.H0_H0, -RZ.H0_H0 ;  /* 0xa00000ff46299230 */ /* 0x000fe20000000900 */
[----:B------:R-:W-:Y:S01]  /*57c0*/  @!P3 PRMT R68, R40, 0x5410, RZ ;  /* 0x000054102844b816 */ /* 0x000fe200000000ff */
[----:B------:R1:W2:Y:S01]  /*57d0*/  MUFU.EX2 R243, R3 ;  /* 0x0000000300f37308 */ /* 0x0002a20000000800 */
[----:B------:R-:W-:-:S02]  /*57e0*/  FMNMX.FTZ R0, R130, R0, !PT ;  /* 0x0000000082007209 */ /* 0x000fc40007810000 */
[----:B------:R-:W-:Y:S02]  /*57f0*/  PRMT R163, R70, 0x5410, R71 ;  /* 0x0000541046a37816 */ /* 0x000fe40000000047 */
[----:B------:R-:W-:Y:S02]  /*5800*/  FMNMX.FTZ R0, R127, R0, !PT ;  /* 0x000000007f007209 */ /* 0x000fe40007810000 */
[----:B------:R-:W-:Y:S02]  /*5810*/  @!P1 PRMT R70, R41, 0x5410, RZ ;  /* 0x0000541029469816 */ /* 0x000fe400000000ff */
[C---:B------:R-:W-:Y:S02]  /*5820*/  ISETP.GE.U32.AND P1, PT, R200.reuse, R13, PT ;  /* 0x0000000dc800720c */ /* 0x040fe40003f26070 */
[----:B------:R-:W-:Y:S02]  /*5830*/  @!P0 PRMT R71, R39, 0x5410, RZ ;  /* 0x0000541027478816 */ /* 0x000fe400000000ff */
[----:B------:R-:W-:-:S02]  /*5840*/  ISETP.GE.U32.AND P0, PT, R200, R22, PT ;  /* 0x00000016c800720c */ /* 0x000fc40003f06070 */
[----:B-1----:R-:W-:Y:S02]  /*5850*/  LOP3.LUT R3, R16, 0xff, RZ, 0xc0, !PT ;  /* 0x000000ff10037812 */ /* 0x002fe400078ec0ff */
[----:B--2---:R-:W-:Y:S02]  /*5860*/  F2FP.F16.F32.PACK_AB R8, R243, R189 ;  /* 0x000000bdf308723e */ /* 0x004fe400000000ff */
[----:B------:R-:W-:Y:S02]  /*5870*/  ISETP.GE.U32.AND P3, PT, R200, R3, PT ;  /* 0x00000003c800720c */ /* 0x000fe40003f66070 */
[----:B------:R-:W-:Y:S01]  /*5880*/  FMNMX.FTZ R3, R137, R7, !PT ;  /* 0x0000000789037209 */ /* 0x000fe20007810000 */
[----:B------:R-:W-:Y:S01]  /*5890*/  FFMA.FTZ R7, R80, R4, -R6 ;  /* 0x0000000450077223 */ /* 0x000fe20000010806 */
[C---:B------:R-:W-:Y:S02]  /*58a0*/  PRMT R66, R8.reuse, 0x7632, R66 ;  /* 0x0000763208427816 */ /* 0x040fe40000000042 */
[----:B------:R-:W-:Y:S01]  /*58b0*/  FMNMX.FTZ R3, R135, R3, !PT ;  /* 0x0000000387037209 */ /* 0x000fe20007810000 */
[----:B------:R1:W-:Y:S01]  /*58c0*/  MUFU.EX2 R239, R7 ;  /* 0x0000000700ef7308 */ /* 0x0003e20000000800 */
[----:B------:R-:W-:Y:S01]  /*58d0*/  PRMT R65, R8, 0x7610, R65 ;  /* 0x0000761008417816 */ /* 0x000fe20000000041 */
[----:B------:R-:W-:-:S03]  /*58e0*/  @!P1 HADD2 R43, -R66.H0_H0, -RZ.H0_H0 ;  /* 0xa00000ff422b9230 */ /* 0x000fc60000000900 */
[----:B------:R-:W-:Y:S01]  /*58f0*/  PRMT R160, R65, 0x5410, R66 ;  /* 0x0000541041a07816 */ /* 0x000fe20000000042 */
[----:B------:R-:W-:Y:S01]  /*5900*/  @!P3 HADD2 R44, -R65.H0_H0, -RZ.H0_H0 ;  /* 0xa00000ff412cb230 */ /* 0x000fe20000000900 */
[----:B------:R-:W-:Y:S02]  /*5910*/  @!P1 PRMT R66, R43, 0x5410, RZ ;  /* 0x000054102b429816 */ /* 0x000fe400000000ff */
[----:B------:R-:W-:Y:S02]  /*5920*/  ISETP.GE.U32.AND P1, PT, R200, R9, PT ;  /* 0x00000009c800720c */ /* 0x000fe40003f26070 */
[----:B------:R-:W-:Y:S02]  /*5930*/  @!P3 PRMT R65, R44, 0x5410, RZ ;  /* 0x000054102c41b816 */ /* 0x000fe400000000ff */
[----:B-1----:R-:W-:Y:S02]  /*5940*/  FMNMX.FTZ R7, R134, R3, !PT ;  /* 0x0000000386077209 */ /* 0x002fe40007810000 */
[----:B------:R-:W-:Y:S01]  /*5950*/  FMNMX.FTZ R3, R126, R0, !PT ;  /* 0x000000007e037209 */ /* 0x000fe20007810000 */
[----:B------:R-:W-:Y:S01]  /*5960*/  FFMA.FTZ R0, R64, R4, -R6 ;  /* 0x0000000440007223 */ /* 0x000fe20000010806 */
[----:B------:R-:W-:-:S02]  /*5970*/  FMNMX.FTZ R7, R133, R7, !PT ;  /* 0x0000000785077209 */ /* 0x000fc40007810000 */
[----:B------:R-:W-:Y:S01]  /*5980*/  FMNMX.FTZ R8, R124, R3, !PT ;  /* 0x000000037c087209 */ /* 0x000fe20007810000 */
[----:B------:R1:W2:Y:S01]  /*5990*/  MUFU.EX2 R240, R0 ;  /* 0x0000000000f07308 */ /* 0x0002a20000000800 */
[----:B------:R-:W-:Y:S02]  /*59a0*/  FMNMX.FTZ R3, R129, R7, !PT ;  /* 0x0000000781037209 */ /* 0x000fe40007810000 */
[----:B------:R-:W-:Y:S02]  /*59b0*/  FMNMX.FTZ R7, R122, R8, !PT ;  /* 0x000000087a077209 */ /* 0x000fe40007810000 */
[----:B------:R-:W-:Y:S02]  /*59c0*/  FMNMX.FTZ R8, R128, R3, !PT ;  /* 0x0000000380087209 */ /* 0x000fe40007810000 */
[----:B------:R-:W-:Y:S02]  /*59d0*/  FMNMX.FTZ R3, R120, R7, !PT ;  /* 0x0000000778037209 */ /* 0x000fe40007810000 */
[----:B------:R-:W-:-:S02]  /*59e0*/  FMNMX.FTZ R7, R125, R8, !PT ;  /* 0x000000087d077209 */ /* 0x000fc40007810000 */
[----:B------:R-:W-:Y:S02]  /*59f0*/  FMNMX.FTZ R3, R118, R3, !PT ;  /* 0x0000000376037209 */ /* 0x000fe40007810000 */
[----:B------:R-:W-:Y:S02]  /*5a00*/  FMNMX.FTZ R7, R123, R7, !PT ;  /* 0x000000077b077209 */ /* 0x000fe40007810000 */
[----:B-1----:R-:W-:Y:S02]  /*5a10*/  LOP3.LUT R0, R14, 0xffff, RZ, 0xc0, !PT ;  /* 0x0000ffff0e007812 */ /* 0x002fe400078ec0ff */
[----:B--2---:R-:W-:Y:S02]  /*5a20*/  F2FP.F16.F32.PACK_AB R8, R240, R239 ;  /* 0x000000eff008723e */ /* 0x004fe400000000ff */
[----:B------:R-:W-:Y:S02]  /*5a30*/  SHF.R.U32.HI R0, RZ, 0x8, R0 ;  /* 0x00000008ff007819 */ /* 0x000fe40000011600 */
[----:B------:R-:W-:-:S02]  /*5a40*/  FMNMX.FTZ R7, R121, R7, !PT ;  /* 0x0000000779077209 */ /* 0x000fc40007810000 */
[----:B------:R-:W-:Y:S02]  /*5a50*/  LOP3.LUT R0, R0, 0xffff, RZ, 0xc0, !PT ;  /* 0x0000ffff00007812 */ /* 0x000fe400078ec0ff */
[----:B------:R-:W-:Y:S02]  /*5a60*/  PRMT R64, R8, 0x7610, R64 ;  /* 0x0000761008407816 */ /* 0x000fe40000000040 */
[----:B------:R-:W-:Y:S02]  /*5a70*/  ISETP.GE.U32.AND P3, PT, R200, R0, PT ;  /* 0x00000000c800720c */ /* 0x000fe40003f66070 */
[----:B------:R-:W-:Y:S01]  /*5a80*/  FMNMX.FTZ R0, R117, R3, !PT ;  /* 0x0000000375007209 */ /* 0x000fe20007810000 */
[----:B------:R-:W-:Y:S01]  /*5a90*/  FFMA.FTZ R3, R84, R4, -R5 ;  /* 0x0000000454037223 */ /* 0x000fe20000010805 */
[----:B------:R-:W-:Y:S01]  /*5aa0*/  PRMT R63, R8, 0x7632, R63 ;  /* 0x00007632083f7816 */ /* 0x000fe2000000003f */
[----:B------:R-:W-:Y:S01]  /*5ab0*/  @!P4 HADD2 R45, -R64.H0_H0, -RZ.H0_H0 ;  /* 0xa00000ff402dc230 */ /* 0x000fe20000000900 */
[----:B------:R-:W-:Y:S01]  /*5ac0*/  FMNMX.FTZ R0, R116, R0, !PT ;  /* 0x0000000074007209 */ /* 0x000fe20007810000 */
[----:B------:R1:W-:Y:S01]  /*5ad0*/  MUFU.EX2 R237, R3 ;  /* 0x0000000300ed7308 */ /* 0x0003e20000000800 */
[----:B------:R-:W-:Y:S01]  /*5ae0*/  PRMT R225, R64, 0x5410, R63 ;  /* 0x0000541040e17816 */ /* 0x000fe2000000003f */
[----:B------:R-:W-:Y:S01]  /*5af0*/  IMAD.WIDE.U32 R8, R42, -0x2daee0ad, RZ ;  /* 0xd2511f532a087825 */ /* 0x000fe200078e00ff */
[----:B------:R-:W-:-:S02]  /*5b00*/  FMNMX.FTZ R0, R107, R0, !PT ;  /* 0x000000006b007209 */ /* 0x000fc40007810000 */
[----:B------:R-:W-:Y:S01]  /*5b10*/  @!P4 PRMT R64, R45, 0x5410, RZ ;  /* 0x000054102d40c816 */ /* 0x000fe200000000ff */
[----:B------:R-:W-:Y:S01]  /*5b20*/  @!P3 HADD2 R46, -R63.H0_H0, -RZ.H0_H0 ;  /* 0xa00000ff3f2eb230 */ /* 0x000fe20000000900 */
[----:B------:R-:W-:Y:S02]  /*5b30*/  FMNMX.FTZ R104, R98, R0, !PT ;  /* 0x0000000062687209 */ /* 0x000fe40007810000 */
[----:B------:R-:W-:Y:S02]  /*5b40*/  LOP3.LUT R0, R25, 0xff, RZ, 0xc0, !PT ;  /* 0x000000ff19007812 */ /* 0x000fe400078ec0ff */
[----:B------:R-:W-:Y:S02]  /*5b50*/  FMNMX.FTZ R104, R97, R104, !PT ;  /* 0x0000006861687209 */ /* 0x000fe40007810000 */
[----:B------:R-:W-:Y:S02]  /*5b60*/  ISETP.GE.U32.AND P4, PT, R200, R0, PT ;  /* 0x00000000c800720c */ /* 0x000fe40003f86070 */
[----:B------:R-:W-:-:S02]  /*5b70*/  FMNMX.FTZ R104, R86, R104, !PT ;  /* 0x0000006856687209 */ /* 0x000fc40007810000 */
[----:B-1----:R-:W-:Y:S01]  /*5b80*/  FMNMX.FTZ R3, R119, R7, !PT ;  /* 0x0000000777037209 */ /* 0x002fe20007810000 */
[-C--:B------:R-:W-:Y:S01]  /*5b90*/  FFMA.FTZ R7, R81, R4.reuse, -R5 ;  /* 0x0000000451077223 */ /* 0x080fe20000010805 */
[----:B------:R-:W-:Y:S01]  /*5ba0*/  @!P3 PRMT R63, R46, 0x5410, RZ ;  /* 0x000054102e3fb816 */ /* 0x000fe200000000ff */
[----:B------:R-:W1:Y:S01]  /*5bb0*/  SHFL.BFLY PT, R11, R104, 0x2, 0x1f ;  /* 0x0c401f00680b7f89 */ /* 0x000e6200000e0000 */
[----:B------:R-:W-:Y:S01]  /*5bc0*/  FMNMX.FTZ R3, R110, R3, !PT ;  /* 0x000000036e037209 */ /* 0x000fe20007810000 */
[----:B------:R-:W2:Y:S01]  /*5bd0*/  MUFU.EX2 R236, R7 ;  /* 0x0000000700ec7308 */ /* 0x000ea20000000800 */
[C---:B------:R-:W-:Y:S02]  /*5be0*/  LOP3.LUT R10, R8.reuse, 0xff, RZ, 0xc0, !PT ;  /* 0x000000ff080a7812 */ /* 0x040fe400078ec0ff */
[----:B------:R-:W-:Y:S01]  /*5bf0*/  FMNMX.FTZ R0, R109, R3, !PT ;  /* 0x000000036d007209 */ /* 0x000fe20007810000 */
[----:B------:R-:W-:Y:S01]  /*5c00*/  FFMA.FTZ R3, R85, R4, -R6 ;  /* 0x0000000455037223 */ /* 0x000fe20000010806 */
[----:B------:R-:W-:-:S02]  /*5c10*/  LOP3.LUT R15, R8, 0xffff, RZ, 0xc0, !PT ;  /* 0x0000ffff080f7812 */ /* 0x000fc400078ec0ff */
[----:B------:R-:W-:Y:S01]  /*5c20*/  FMNMX.FTZ R103, R108, R0, !PT ;  /* 0x000000006c677209 */ /* 0x000fe20007810000 */
[----:B------:R3:W-:Y:S01]  /*5c30*/  MUFU.EX2 R238, R3 ;  /* 0x0000000300ee7308 */ /* 0x0007e20000000800 */
[----:B------:R-:W-:Y:S02]  /*5c40*/  SHF.R.U32.HI R0, RZ, 0x10, R14 ;  /* 0x00000010ff007819 */ /* 0x000fe4000001160e */
[----:B------:R-:W-:Y:S02]  /*5c50*/  FMNMX.FTZ R103, R99, R103, !PT ;  /* 0x0000006763677209 */ /* 0x000fe40007810000 */
[----:B------:R-:W-:Y:S02]  /*5c60*/  LOP3.LUT R0, R0, 0xff, RZ, 0xc0, !PT ;  /* 0x000000ff00007812 */ /* 0x000fe400078ec0ff */
[----:B------:R-:W-:Y:S01]  /*5c70*/  SHF.R.U32.HI R14, RZ, 0x10, R8 ;  /* 0x00000010ff0e7819 */ /* 0x000fe20000011608 */
[----:B------:R-:W4:Y:S01]  /*5c80*/  SHFL.BFLY PT, R12, R103, 0x2, 0x1f ;  /* 0x0c401f00670c7f89 */ /* 0x000f2200000e0000 */
[----:B--2---:R-:W-:-:S02]  /*5c90*/  F2FP.F16.F32.PACK_AB R7, R236, R237 ;  /* 0x000000edec07723e */ /* 0x004fc400000000ff */
[----:B------:R-:W-:Y:S01]  /*5ca0*/  ISETP.GE.U32.AND P3, PT, R200, R0, PT ;  /* 0x00000000c800720c */ /* 0x000fe20003f66070 */
[-C--:B------:R-:W-:Y:S01]  /*5cb0*/  FFMA.FTZ R0, R91, R4.reuse, -R5 ;  /* 0x000000045b007223 */ /* 0x080fe20000010805 */
[C---:B------:R-:W-:Y:S02]  /*5cc0*/  PRMT R62, R7.reuse, 0x7632, R62 ;  /* 0x00007632073e7816 */ /* 0x040fe4000000003e */
[----:B------:R-:W-:Y:S01]  /*5cd0*/  PRMT R61, R7, 0x7610, R61 ;  /* 0x00007610073d7816 */ /* 0x000fe2000000003d */
[-CC-:B------:R-:W-:Y:S01]  /*5ce0*/  FFMA.FTZ R7, R89, R4.reuse, -R5.reuse ;  /* 0x0000000459077223 */ /* 0x180fe20000010805 */
[-C--:B---3--:R-:W-:Y:S01]  /*5cf0*/  FFMA.FTZ R3, R60, R4.reuse, -R6 ;  /* 0x000000043c037223 */ /* 0x088fe20000010806 */
[----:B------:R-:W-:Y:S01]  /*5d00*/  @!P1 HADD2 R47, -R62.H0_H0, -RZ.H0_H0 ;  /* 0xa00000ff3e2f9230 */ /* 0x000fe20000000900 */
[----:B------:R2:W-:Y:S01]  /*5d10*/  MUFU.EX2 R230, R0 ;  /* 0x0000000000e67308 */ /* 0x0005e20000000800 */
[----:B------:R-:W-:Y:S02]  /*5d20*/  PRMT R224, R61, 0x5410, R62 ;  /* 0x000054103de07816 */ /* 0x000fe4000000003e */
[----:B-1----:R-:W-:Y:S01]  /*5d30*/  FMNMX.FTZ R104, R104, R11, !PT ;  /* 0x0000000b68687209 */ /* 0x002fe20007810000 */
[----:B------:R-:W-:Y:S01]  /*5d40*/  FFMA.FTZ R11, R95, R4, -R5 ;  /* 0x000000045f0b7223 */ /* 0x000fe20000010805 */
[----:B------:R-:W-:Y:S01]  /*5d50*/  @!P1 PRMT R62, R47, 0x5410, RZ ;  /* 0x000054102f3e9816 */ /* 0x000fe200000000ff */
[----:B------:R-:W-:Y:S01]  /*5d60*/  @!P3 HADD2 R50, -R61.H0_H0, -RZ.H0_H0 ;  /* 0xa00000ff3d32b230 */ /* 0x000fe20000000900 */
[----:B------:R-:W-:Y:S01]  /*5d70*/  SHF.R.U32.HI R13, RZ, 0x18, R8 ;  /* 0x00000018ff0d7819 */ /* 0x000fe20000011608 */
[----:B------:R1:W3:Y:S01]  /*5d80*/  MUFU.EX2 R228, R3 ;  /* 0x0000000300e47308 */ /* 0x0002e20000000800 */
[----:B------:R-:W5:Y:S02]  /*5d90*/  SHFL.BFLY PT, R8, R104, 0x1, 0x1f ;  /* 0x0c201f0068087f89 */ /* 0x000f6400000e0000 */
[----:B------:R-:W-:-:S02]  /*5da0*/  @!P3 PRMT R61, R50, 0x5410, RZ ;  /* 0x00005410323db816 */ /* 0x000fc400000000ff */
[----:B----4-:R-:W-:Y:S02]  /*5db0*/  FMNMX.FTZ R103, R103, R12, !PT ;  /* 0x0000000c67677209 */ /* 0x010fe40007810000 */
[----:B------:R-:W-:Y:S01]  /*5dc0*/  ISETP.GE.U32.AND P3, PT, R200, R10, PT ;  /* 0x0000000ac800720c */ /* 0x000fe20003f66070 */
[----:B------:R3:W4:Y:S01]  /*5dd0*/  MUFU.EX2 R227, R7 ;  /* 0x0000000700e37308 */ /* 0x0007220000000800 */
[----:B--2---:R-:W-:Y:S01]  /*5de0*/  LOP3.LUT R0, R9, R246, R26, 0x96, !PT ;  /* 0x000000f609007212 */ /* 0x004fe200078e961a */
[----:B------:R-:W-:Y:S01]  /*5df0*/  FFMA.FTZ R10, R101, R4, -R5 ;  /* 0x00000004650a7223 */ /* 0x000fe20000010805 */
[----:B------:R-:W2:Y:S05]  /*5e00*/  SHFL.BFLY PT, R9, R103, 0x1, 0x1f ;  /* 0x0c201f0067097f89 */ /* 0x000eaa00000e0000 */
[----:B------:R-:W-:Y:S01]  /*5e10*/  MUFU.EX2 R249, R10 ;  /* 0x0000000a00f97308 */ /* 0x000fe20000000800 */
[----:B-1----:R-:W-:-:S04]  /*5e20*/  SHF.R.U32.HI R3, RZ, 0x8, R27 ;  /* 0x00000008ff037819 */ /* 0x002fc8000001161b */
[----:B------:R-:W-:-:S03]  /*5e30*/  LOP3.LUT R3, R3, 0xffff, RZ, 0xc0, !PT ;  /* 0x0000ffff03037812 */ /* 0x000fc600078ec0ff */
[----:B------:R1:W-:Y:S01]  /*5e40*/  MUFU.EX2 R252, R11 ;  /* 0x0000000b00fc7308 */ /* 0x0003e20000000800 */
[----:B------:R-:W-:Y:S01]  /*5e50*/  ISETP.GE.U32.AND P1, PT, R200, R3, PT ;  /* 0x00000003c800720c */ /* 0x000fe20003f26070 */
[----:B------:R-:W-:Y:S01]  /*5e60*/  FFMA.FTZ R3, R94, R4, -R6 ;  /* 0x000000045e037223 */ /* 0x000fe20000010806 */
[----:B---3--:R-:W-:Y:S02]  /*5e70*/  F2FP.F16.F32.PACK_AB R7, R228, R238 ;  /* 0x000000eee407723e */ /* 0x008fe400000000ff */
[----:B-----5:R-:W-:Y:S01]  /*5e80*/  FMNMX.FTZ R104, R104, R8, !PT ;  /* 0x0000000868687209 */ /* 0x020fe20007810000 */
[----:B------:R-:W-:Y:S01]  /*5e90*/  FFMA.FTZ R8, R100, R4, -R5 ;  /* 0x0000000464087223 */ /* 0x000fe20000010805 */
[C---:B------:R-:W-:Y:S01]  /*5ea0*/  PRMT R60, R7.reuse, 0x7610, R60 ;  /* 0x00007610073c7816 */ /* 0x040fe2000000003c */
[----:B------:R3:W-:Y:S01]  /*5eb0*/  MUFU.EX2 R217, R3 ;  /* 0x0000000300d97308 */ /* 0x0007e20000000800 */
[----:B------:R-:W-:Y:S02]  /*5ec0*/  PRMT R59, R7, 0x7632, R59 ;  /* 0x00007632073b7816 */ /* 0x000fe4000000003b */
[----:B----4-:R-:W-:Y:S01]  /*5ed0*/  F2FP.F16.F32.PACK_AB R7, R227, R230 ;  /* 0x000000e6e307723e */ /* 0x010fe200000000ff */
[----:B------:R-:W-:Y:S01]  /*5ee0*/  @!P2 HADD2 R55, -R60.H0_H0, -RZ.H0_H0 ;  /* 0xa00000ff3c37a230 */ /* 0x000fe20000000900 */
[----:B------:R-:W-:Y:S01]  /*5ef0*/  PRMT R223, R60, 0x5410, R59 ;  /* 0x000054103cdf7816 */ /* 0x000fe2000000003b */
[----:B------:R-:W-:Y:S01]  /*5f00*/  @!P1 HADD2 R56, -R59.H0_H0, -RZ.H0_H0 ;  /* 0xa00000ff3b389230 */ /* 0x000fe20000000900 */
[C---:B------:R-:W-:Y:S01]  /*5f10*/  PRMT R58, R7.reuse, 0x7632, R58 ;  /* 0x00007632073a7816 */ /* 0x040fe2000000003a */
[----:B------:R4:W-:Y:S01]  /*5f20*/  MUFU.EX2 R231, R8 ;  /* 0x0000000800e77308 */ /* 0x0009e20000000800 */
[----:B------:R-:W-:Y:S01]  /*5f30*/  PRMT R57, R7, 0x7610, R57 ;  /* 0x0000761007397816 */ /* 0x000fe20000000039 */
[----:B-1----:R-:W-:Y:S01]  /*5f40*/  FADD.FTZ R11, R171, R169 ;  /* 0x000000a9ab0b7221 */ /* 0x002fe20000010000 */
[----:B------:R-:W-:Y:S01]  /*5f50*/  LOP3.LUT R7, R0, 0xff, RZ, 0xc0, !PT ;  /* 0x000000ff00077812 */ /* 0x000fe200078ec0ff */
[----:B------:R-:W-:Y:S01]  /*5f60*/  @!P0 HADD2 R80, -R58.H0_H0, -RZ.H0_H0 ;  /* 0xa00000ff3a508230 */ /* 0x000fe20000000900 */
[----:B------:R-:W-:Y:S01]  /*5f70*/  @!P2 PRMT R60, R55, 0x5410, RZ ;  /* 0x00005410373ca816 */ /* 0x000fe200000000ff */
[----:B------:R-:W-:Y:S01]  /*5f80*/  @!P4 HADD2 R81, -R57.H0_H0, -RZ.H0_H0 ;  /* 0xa00000ff3951c230 */ /* 0x000fe20000000900 */
[----:B------:R-:W-:Y:S01]  /*5f90*/  @!P1 PRMT R59, R56, 0x5410, RZ ;  /* 0x00005410383b9816 */ /* 0x000fe200000000ff */
[----:B------:R-:W-:-:S02]  /*5fa0*/  IMAD.MOV.U32 R171, RZ, RZ, R185 ;  /* 0x000000ffffab7224 */ /* 0x000fc400078e00b9 */
[----:B---3--:R-:W-:Y:S01]  /*5fb0*/  FFMA.FTZ R3, R87, R4, -R6 ;  /* 0x0000000457037223 */ /* 0x008fe20000010806 */
[----:B------:R-:W-:Y:S01]  /*5fc0*/  ISETP.GE.U32.AND P1, PT, R200, R7, PT ;  /* 0x00000007c800720c */ /* 0x000fe20003f26070 */
[----:B------:R-:W-:Y:S01]  /*5fd0*/  FMUL.FTZ R7, R4, R104 ;  /* 0x0000006804077220 */ /* 0x000fe20000410000 */
[----:B------:R-:W-:Y:S01]  /*5fe0*/  PRMT R207, R57, 0x5410, R58 ;  /* 0x0000541039cf7816 */ /* 0x000fe2000000003a */
[----:B------:R1:W3:Y:S01]  /*5ff0*/  MUFU.EX2 R232, R3 ;  /* 0x0000000300e87308 */ /* 0x0002e20000000800 */
[----:B------:R-:W-:Y:S01]  /*6000*/  @!P4 PRMT R57, R81, 0x5410, RZ ;  /* 0x000054105139c816 */ /* 0x000fe200000000ff */
[----:B------:R-:W-:Y:S01]  /*6010*/  IMAD.MOV.U32 R169, RZ, RZ, R235 ;  /* 0x000000ffffa97224 */ /* 0x000fe200078e00eb */
[----:B--2---:R-:W-:Y:S01]  /*6020*/  FMNMX.FTZ R103, R103, R9, !PT ;  /* 0x0000000967677209 */ /* 0x004fe20007810000 */
[----:B----4-:R-:W-:Y:S01]  /*6030*/  FFMA.FTZ R8, R96, R4, -R5 ;  /* 0x0000000460087223 */ /* 0x010fe20000010805 */
[----:B------:R-:W-:Y:S02]  /*6040*/  @!P0 PRMT R58, R80, 0x5410, RZ ;  /* 0x00005410503a8816 */ /* 0x000fe400000000ff */
[----:B------:R-:W-:Y:S01]  /*6050*/  ISETP.GE.U32.AND P0, PT, R200, R13, PT ;  /* 0x0000000dc800720c */ /* 0x000fe20003f06070 */
[----:B------:R2:W4:Y:S01]  /*6060*/  MUFU.EX2 R233, R8 ;  /* 0x0000000800e97308 */ /* 0x0005220000000800 */
[----:B------:R-:W-:Y:S01]  /*6070*/  FMUL.FTZ R9, R4, R103 ;  /* 0x0000006704097220 */ /* 0x000fe20000410000 */
[----:B-1----:R-:W-:-:S04]  /*6080*/  LOP3.LUT R3, R0, 0xffff, RZ, 0xc0, !PT ;  /* 0x0000ffff00037812 */ /* 0x002fc800078ec0ff */
[----:B------:R-:W-:-:S04]  /*6090*/  SHF.R.U32.HI R3, RZ, 0x8, R3 ;  /* 0x00000008ff037819 */ /* 0x000fc80000011603 */
[----:B------:R-:W-:Y:S01]  /*60a0*/  LOP3.LUT R3, R3, 0xffff, RZ, 0xc0, !PT ;  /* 0x0000ffff03037812 */ /* 0x000fe200078ec0ff */
[----:B--2---:R-:W-:-:S03]  /*60b0*/  FFMA.FTZ R8, R106, R4, -R6 ;  /* 0x000000046a087223 */ /* 0x004fc60000010806 */
[----:B------:R-:W-:Y:S01]  /*60c0*/  ISETP.GE.U32.AND P2, PT, R200, R3, PT ;  /* 0x00000003c800720c */ /* 0x000fe20003f46070 */
[----:B------:R-:W-:Y:S01]  /*60d0*/  MUFU.EX2 R191, R8 ;  /* 0x0000000800bf7308 */ /* 0x000fe20000000800 */
[----:B---3--:R-:W-:-:S04]  /*60e0*/  F2FP.F16.F32.PACK_AB R3, R232, R217 ;  /* 0x000000d9e803723e */ /* 0x008fc800000000ff */
[C---:B------:R-:W-:Y:S02]  /*60f0*/  PRMT R55, R3.reuse, 0x7632, R55 ;  /* 0x0000763203377816 */ /* 0x040fe40000000037 */
[----:B------:R-:W-:Y:S02]  /*6100*/  PRMT R56, R3, 0x7610, R56 ;  /* 0x0000761003387816 */ /* 0x000fe40000000038 */
[----:B------:R-:W-:Y:S02]  /*6110*/  SHF.R.U32.HI R3, RZ, 0x18, R0 ;  /* 0x00000018ff037819 */ /* 0x000fe40000011600 */
[----:B------:R-:W-:Y:S01]  /*6120*/  PRMT R206, R56, 0x5410, R55 ;  /* 0x0000541038ce7816 */ /* 0x000fe20000000037 */
[----:B------:R-:W-:Y:S01]  /*6130*/  @!P2 HADD2 R84, -R55.H0_H0, -RZ.H0_H0 ;  /* 0xa00000ff3754a230 */ /* 0x000fe20000000900 */
[----:B------:R-:W-:Y:S01]  /*6140*/  ISETP.GE.U32.AND P4, PT, R200, R3, PT ;  /* 0x00000003c800720c */ /* 0x000fe20003f86070 */
[----:B------:R-:W-:Y:S01]  /*6150*/  @!P1 HADD2 R85, -R56.H0_H0, -RZ.H0_H0 ;  /* 0xa00000ff38559230 */ /* 0x000fe20000000900 */
[----:B------:R-:W-:-:S02]  /*6160*/  LOP3.LUT R3, R14, 0xff, RZ, 0xc0, !PT ;  /* 0x000000ff0e037812 */ /* 0x000fc400078ec0ff */
[----:B------:R-:W-:Y:S02]  /*6170*/  @!P2 PRMT R55, R84, 0x5410, RZ ;  /* 0x000054105437a816 */ /* 0x000fe400000000ff */
[----:B------:R-:W-:Y:S02]  /*6180*/  @!P1 PRMT R56, R85, 0x5410, RZ ;  /* 0x0000541055389816 */ /* 0x000fe400000000ff */
[----:B------:R-:W-:Y:S02]  /*6190*/  FSETP.NEU.FTZ.AND P2, PT, R104, -INF , PT ;  /* 0xff8000006800780b */ /* 0x000fe40003f5d000 */
[----:B------:R-:W-:Y:S02]  /*61a0*/  ISETP.GE.U32.AND P1, PT, R200, R3, PT ;  /* 0x00000003c800720c */ /* 0x000fe40003f26070 */
[----:B------:R-:W-:Y:S02]  /*61b0*/  SHF.R.U32.HI R3, RZ, 0x10, R0 ;  /* 0x00000010ff037819 */ /* 0x000fe40000011600 */
[----:B------:R-:W-:-:S02]  /*61c0*/  FSEL R0, R7, RZ, P2 ;  /* 0x000000ff07007208 */ /* 0x000fc40001000000 */
[----:B------:R-:W-:Y:S02]  /*61d0*/  FSETP.NEU.FTZ.AND P2, PT, R103, -INF , PT ;  /* 0xff8000006700780b */ /* 0x000fe40003f5d000 */
[----:B------:R-:W-:Y:S01]  /*61e0*/  LOP3.LUT R7, R3, 0xff, RZ, 0xc0, !PT ;  /* 0x000000ff03077812 */ /* 0x000fe200078ec0ff */
[-CC-:B------:R-:W-:Y:S01]  /*61f0*/  FFMA.FTZ R93, R117, R4.reuse, -R0.reuse ;  /* 0x00000004755d7223 */ /* 0x180fe20000010800 */
[----:B------:R-:W-:Y:S01]  /*6200*/  FSEL R3, R9, RZ, P2 ;  /* 0x000000ff09037208 */ /* 0x000fe20001000000 */
[-CC-:B------:R-:W-:Y:S01]  /*6210*/  FFMA.FTZ R17, R67, R4.reuse, -R0.reuse ;  /* 0x0000000443117223 */ /* 0x180fe20000010800 */
[----:B------:R-:W-:Y:S01]  /*6220*/  ISETP.GE.U32.AND P2, PT, R200, R7, PT ;  /* 0x00000007c800720c */ /* 0x000fe20003f46070 */
[-C--:B------:R-:W-:Y:S01]  /*6230*/  FFMA.FTZ R19, R131, R4.reuse, -R0 ;  /* 0x0000000483137223 */ /* 0x080fe20000010800 */
[----:B------:R-:W-:Y:S01]  /*6240*/  LOP3.LUT R7, R35, R139, R194, 0x96, !PT ;  /* 0x0000008b23077212 */ /* 0x000fe200078e96c2 */
[-CC-:B------:R-:W-:Y:S01]  /*6250*/  FFMA.FTZ R20, R132, R4.reuse, -R0.reuse ;  /* 0x0000000484147223 */ /* 0x180fe20000010800 */
        /* <DEDUP_REMOVED lines=11> */
[----:B------:R-:W-:Y:S01]  /*6310*/  FFMA.FTZ R111, R86, R4, -R0 ;  /* 0x00000004566f7223 */ /* 0x000fe20000010800 */
[----:B----4-:R-:W-:Y:S01]  /*6320*/  F2FP.F16.F32.PACK_AB R0, R233, R231 ;  /* 0x000000e7e900723e */ /* 0x010fe200000000ff */
[----:B------:R-:W-:-:S04]  /*6330*/  IMAD.WIDE.U32 R12, R7, -0x326172a9, RZ ;  /* 0xcd9e8d57070c7825 */ /* 0x000fc800078e00ff */
[-C--:B------:R-:W-:Y:S01]  /*6340*/  FFMA.FTZ R9, R90, R4.reuse, -R6 ;  /* 0x000000045a097223 */ /* 0x080fe20000010806 */
[-CC-:B------:R-:W-:Y:S01]  /*6350*/  FFMA.FTZ R14, R88, R4.reuse, -R3.reuse ;  /* 0x00000004580e7223 */ /* 0x180fe20000010803 */
[C---:B------:R-:W-:Y:S01]  /*6360*/  PRMT R50, R0.reuse, 0x7632, R50 ;  /* 0x0000763200327816 */ /* 0x040fe20000000032 */
[-C--:B------:R-:W-:Y:S01]  /*6370*/  FFMA.FTZ R16, R137, R4.reuse, -R3 ;  /* 0x0000000489107223 */ /* 0x080fe20000010803 */
[----:B------:R-:W-:Y:S01]  /*6380*/  PRMT R47, R0, 0x7610, R47 ;  /* 0x00007610002f7816 */ /* 0x000fe2000000002f */
[-C--:B------:R-:W-:Y:S01]  /*6390*/  FFMA.FTZ R18, R135, R4.reuse, -R3 ;  /* 0x0000000487127223 */ /* 0x080fe20000010803 */
[----:B------:R-:W-:Y:S01]  /*63a0*/  SHF.R.U32.HI R0, RZ, 0x8, R15 ;  /* 0x00000008ff007819 */ /* 0x000fe2000001160f */
[----:B------:R-:W-:Y:S01]  /*63b0*/  @!P4 HADD2 R86, -R50.H0_H0, -RZ.H0_H0 ;  /* 0xa00000ff3256c230 */ /* 0x000fe20000000900 */
[-C--:B------:R-:W-:Y:S01]  /*63c0*/  LOP3.LUT R27, R13, R209.reuse, R24, 0x96, !PT ;  /* 0x000000d10d1b7212 */ /* 0x080fe200078e9618 */
        /* <DEDUP_REMOVED lines=13> */
[----:B------:R-:W-:Y:S01]  /*64a0*/  LOP3.LUT R3, R13, R209, R158, 0x96, !PT ;  /* 0x000000d10d037212 */ /* 0x000fe200078e969e */
[----:B------:R-:W-:Y:S01]  /*64b0*/  IMAD.WIDE.U32 R4, R138, -0x2daee0ad, RZ ;  /* 0xd2511f538a047825 */ /* 0x000fe200078e00ff */
[----:B------:R-:W-:Y:S01]  /*64c0*/  LOP3.LUT R0, R0, 0xffff, RZ, 0xc0, !PT ;  /* 0x0000ffff00007812 */ /* 0x000fe200078ec0ff */
[----:B------:R1:W2:Y:S01]  /*64d0*/  MUFU.EX2 R229, R9 ;  /* 0x0000000900e57308 */ /* 0x0002a20000000800 */
[----:B------:R-:W-:Y:S01]  /*64e0*/  PRMT R203, R47, 0x5410, R50 ;  /* 0x000054102fcb7816 */ /* 0x000fe20000000032 */
[----:B------:R-:W-:Y:S01]  /*64f0*/  IMAD.WIDE.U32 R22, R3, -0x2daee0ad, RZ ;  /* 0xd2511f5303167825 */ /* 0x000fe200078e00ff */
[----:B------:R-:W-:-:S03]  /*6500*/  @!P4 PRMT R50, R86, 0x5410, RZ ;  /* 0x000054105632c816 */ /* 0x000fc600000000ff */
[----:B------:R-:W-:Y:S01]  /*6510*/  @!P2 HADD2 R89, -R47.H0_H0, -RZ.H0_H0 ;  /* 0xa00000ff2f59a230 */ /* 0x000fe20000000900 */
[----:B------:R-:W-:Y:S01]  /*6520*/  ISETP.GE.U32.AND P4, PT, R200, R0, PT ;  /* 0x00000000c800720c */ /* 0x000fe20003f86070 */
[----:B------:R-:W-:Y:S01]  /*6530*/  IMAD.MOV.U32 R137, RZ, RZ, R181 ;  /* 0x000000ffff897224 */ /* 0x000fe200078e00b5 */
[----:B------:R-:W-:Y:S01]  /*6540*/  LOP3.LUT R0, R5, R185, R34, 0x96, !PT ;  /* 0x000000b905007212 */ /* 0x000fe200078e9622 */
[----:B------:R-:W-:Y:S01]  /*6550*/  MUFU.EX2 R14, R14 ;  /* 0x0000000e000e7308 */ /* 0x000fe20000000800 */
[----:B------:R-:W-:Y:S02]  /*6560*/  LOP3.LUT R4, R23, R184, R4, 0x96, !PT ;  /* 0x000000b817047212 */ /* 0x000fe400078e9604 */
[----:B------:R-:W-:Y:S01]  /*6570*/  @!P2 PRMT R47, R89, 0x5410, RZ ;  /* 0x00005410592fa816 */ /* 0x000fe200000000ff */
[----:B------:R-:W-:-:S04]  /*6580*/  IMAD.WIDE.U32 R6, R0, -0x326172a9, RZ ;  /* 0xcd9e8d5700067825 */ /* 0x000fc800078e00ff */
[----:B------:R-:W-:Y:S01]  /*6590*/  IMAD.WIDE.U32 R4, R4, -0x326172a9, RZ ;  /* 0xcd9e8d5704047825 */ /* 0x000fe200078e00ff */
[----:B------:R-:W-:Y:S01]  /*65a0*/  LOP3.LUT R7, R7, R192, R12, 0x96, !PT ;  /* 0x000000c007077212 */ /* 0x000fe200078e960c */
[----:B------:R-:W3:Y:S03]  /*65b0*/  MUFU.EX2 R15, R15 ;  /* 0x0000000f000f7308 */ /* 0x000ee60000000800 */
[----:B------:R-:W-:Y:S01]  /*65c0*/  LOP3.LUT R0, R5, R193, R6, 0x96, !PT ;  /* 0x000000c105007212 */ /* 0x000fe200078e9606 */
[----:B------:R-:W-:-:S04]  /*65d0*/  IMAD.WIDE.U32 R6, R7, -0x2daee0ad, RZ ;  /* 0xd2511f5307067825 */ /* 0x000fc800078e00ff */
[----:B-1----:R-:W-:Y:S01]  /*65e0*/  IMAD.WIDE.U32 R8, R0, -0x2daee0ad, RZ ;  /* 0xd2511f5300087825 */ /* 0x002fe200078e00ff */
[----:B------:R-:W-:Y:S01]  /*65f0*/  LOP3.LUT R7, R7, R211, R22, 0x96, !PT ;  /* 0x000000d307077212 */ /* 0x000fe200078e9616 */
[----:B------:R-:W-:Y:S03]  /*6600*/  MUFU.EX2 R25, R25 ;  /* 0x0000001900197308 */ /* 0x000fe60000000800 */
[----:B------:R-:W-:Y:S01]  /*6610*/  LOP3.LUT R5, R9, R210, R6, 0x96, !PT ;  /* 0x000000d209057212 */ /* 0x000fe200078e9606 */
[----:B------:R-:W-:-:S04]  /*6620*/  IMAD.WIDE.U32 R6, R7, -0x326172a9, RZ ;  /* 0xcd9e8d5707067825 */ /* 0x000fc800078e00ff */
[----:B------:R-:W-:Y:S01]  /*6630*/  MUFU.EX2 R9, R17 ;  /* 0x0000001100097308 */ /* 0x000fe20000000800 */
[----:B------:R-:W-:Y:S01]  /*6640*/  LOP3.LUT R7, R7, R208, R4, 0x96, !PT ;  /* 0x000000d007077212 */ /* 0x000fe200078e9604 */
[----:B------:R-:W-:-:S05]  /*6650*/  IMAD.WIDE.U32 R4, R5, -0x326172a9, RZ ;  /* 0xcd9e8d5705047825 */ /* 0x000fca00078e00ff */
[----:B------:R-:W-:Y:S01]  /*6660*/  LOP3.LUT R0, R5, R245, R6, 0x96, !PT ;  /* 0x000000f505007212 */ /* 0x000fe200078e9606 */
[----:B------:R-:W-:Y:S01]  /*6670*/  MUFU.EX2 R128, R21 ;  /* 0x0000001500807308 */ /* 0x000fe20000000800 */
[----:B--2---:R-:W-:Y:S02]  /*6680*/  F2FP.F16.F32.PACK_AB R6, R229, R191 ;  /* 0x000000bfe506723e */ /* 0x004fe400000000ff */
[----:B------:R-:W-:Y:S02]  /*6690*/  SHF.R.U32.HI R3, RZ, 0x10, R0 ;  /* 0x00000010ff037819 */ /* 0x000fe40000011600 */
[C---:B------:R-:W-:Y:S02]  /*66a0*/  PRMT R46, R6.reuse, 0x7610, R46 ;  /* 0x00007610062e7816 */ /* 0x040fe4000000002e */
[----:B------:R-:W-:Y:S01]  /*66b0*/  LOP3.LUT R3, R3, 0xff, RZ, 0xc0, !PT ;  /* 0x000000ff03037812 */ /* 0x000fe200078ec0ff */
[----:B------:R-:W-:Y:S01]  /*66c0*/  MUFU.EX2 R181, R24 ;  /* 0x0000001800b57308 */ /* 0x000fe20000000800 */
[----:B------:R-:W-:Y:S01]  /*66d0*/  PRMT R45, R6, 0x7632, R45 ;  /* 0x00007632062d7816 */ /* 0x000fe2000000002d */
[----:B------:R-:W-:Y:S01]  /*66e0*/  @!P3 HADD2 R88, -R46.H0_H0, -RZ.H0_H0 ;  /* 0xa00000ff2e58b230 */ /* 0x000fe20000000900 */
[----:B------:R-:W-:-:S02]  /*66f0*/  ISETP.GE.U32.AND P2, PT, R200, R3, PT ;  /* 0x00000003c800720c */ /* 0x000fc40003f46070 */
[----:B------:R-:W-:Y:S01]  /*6700*/  LOP3.LUT R3, R4, 0xff, RZ, 0xc0, !PT ;  /* 0x000000ff04037812 */ /* 0x000fe200078ec0ff */
[----:B------:R-:W-:Y:S01]  /*6710*/  @!P4 HADD2 R94, -R45.H0_H0, -RZ.H0_H0 ;  /* 0xa00000ff2d5ec230 */ /* 0x000fe20000000900 */
[----:B------:R-:W-:Y:S01]  /*6720*/  PRMT R202, R46, 0x5410, R45 ;  /* 0x000054102eca7816 */ /* 0x000fe2000000002d */
[----:B------:R-:W-:Y:S01]  /*6730*/  MUFU.EX2 R186, R31 ;  /* 0x0000001f00ba7308 */ /* 0x000fe20000000800 */
[----:B------:R-:W-:Y:S02]  /*6740*/  @!P3 PRMT R46, R88, 0x5410, RZ ;  /* 0x00005410582eb816 */ /* 0x000fe400000000ff */
[----:B------:R-:W-:Y:S02]  /*6750*/  ISETP.GE.U32.AND P3, PT, R200, R3, PT ;  /* 0x00000003c800720c */ /* 0x000fe40003f66070 */
[----:B------:R-:W-:Y:S02]  /*6760*/  F2FP.F16.F32.PACK_AB R6, R252, R249 ;  /* 0x000000f9fc06723e */ /* 0x000fe400000000ff */
[----:B------:R-:W-:Y:S01]  /*6770*/  LOP3.LUT R3, R0, 0xff, RZ, 0xc0, !PT ;  /* 0x000000ff00037812 */ /* 0x000fe200078ec0ff */
[----:B------:R-:W-:Y:S01]  /*6780*/  MUFU.EX2 R187, R67 ;  /* 0x0000004300bb7308 */ /* 0x000fe20000000800 */
[----:B------:R-:W-:-:S02]  /*6790*/  @!P4 PRMT R45, R94, 0x5410, RZ ;  /* 0x000054105e2dc816 */ /* 0x000fc400000000ff */
[----:B------:R-:W-:Y:S02]  /*67a0*/  PRMT R44, R6, 0x7610, R44 ;  /* 0x00007610062c7816 */ /* 0x000fe4000000002c */
[----:B------:R-:W-:Y:S02]  /*67b0*/  ISETP.GE.U32.AND P4, PT, R200, R3, PT ;  /* 0x00000003c800720c */ /* 0x000fe40003f86070 */
[----:B------:R-:W-:Y:S01]  /*67c0*/  SHF.R.U32.HI R3, RZ, 0x18, R0 ;  /* 0x00000018ff037819 */ /* 0x000fe20000011600 */
[----:B------:R-:W-:Y:S01]  /*67d0*/  @!P1 HADD2 R95, -R44.H0_H0, -RZ.H0_H0 ;  /* 0xa00000ff2c5f9230 */ /* 0x000fe20000000900 */
[----:B------:R-:W-:Y:S01]  /*67e0*/  LOP3.LUT R0, R0, 0xffff, RZ, 0xc0, !PT ;  /* 0x0000ffff00007812 */ /* 0x000fe200078ec0ff */
[----:B------:R1:W-:Y:S01]  /*67f0*/  MUFU.EX2 R94, R18 ;  /* 0x00000012005e7308 */ /* 0x0003e20000000800 */
[----:B------:R-:W-:Y:S02]  /*6800*/  PRMT R43, R6, 0x7632, R43 ;  /* 0x00007632062b7816 */ /* 0x000fe4000000002b */
[----:B------:R-:W-:-:S02]  /*6810*/  SHF.R.U32.HI R0, RZ, 0x8, R0 ;  /* 0x00000008ff007819 */ /* 0x000fc40000011600 */
[----:B------:R-:W-:Y:S01]  /*6820*/  PRMT R158, R44, 0x5410, R43 ;  /* 0x000054102c9e7816 */ /* 0x000fe2000000002b */
[----:B------:R-:W-:Y:S01]  /*6830*/  @!P0 HADD2 R96, -R43.H0_H0, -RZ.H0_H0 ;  /* 0xa00000ff2b608230 */ /* 0x000fe20000000900 */
[----:B------:R-:W-:Y:S01]  /*6840*/  @!P1 PRMT R44, R95, 0x5410, RZ ;  /* 0x000054105f2c9816 */ /* 0x000fe200000000ff */
[----:B------:R-:W-:Y:S01]  /*6850*/  MUFU.EX2 R185, R80 ;  /* 0x0000005000b97308 */ /* 0x000fe20000000800 */
[----:B------:R-:W-:Y:S02]  /*6860*/  LOP3.LUT R0, R0, 0xffff, RZ, 0xc0, !PT ;  /* 0x0000ffff00007812 */ /* 0x000fe400078ec0ff */
[----:B------:R-:W-:Y:S02]  /*6870*/  ISETP.GE.U32.AND P1, PT, R200, R3, PT ;  /* 0x00000003c800720c */ /* 0x000fe40003f26070 */
[----:B------:R-:W-:Y:S02]  /*6880*/  @!P0 PRMT R43, R96, 0x5410, RZ ;  /* 0x00005410602b8816 */ /* 0x000fe400000000ff */
[----:B------:R-:W-:Y:S01]  /*6890*/  ISETP.GE.U32.AND P0, PT, R200, R0, PT ;  /* 0x00000000c800720c */ /* 0x000fe20003f06070 */
[----:B------:R-:W2:Y:S01]  /*68a0*/  MUFU.EX2 R3, R19 ;  /* 0x0000001300037308 */ /* 0x000ea20000000800 */
[----:B---3--:R-:W-:Y:S01]  /*68b0*/  F2FP.F16.F32.PACK_AB R0, R15, R14 ;  /* 0x0000000e0f00723e */ /* 0x008fe200000000ff */
[----:B-1----:R-:W-:Y:S01]  /*68c0*/  FADD.FTZ R18, R14, R15 ;  /* 0x0000000f0e127221 */ /* 0x002fe20000010000 */
[----:B------:R-:W-:Y:S01]  /*68d0*/  LOP3.LUT R5, R4, 0xffff, RZ, 0xc0, !PT ;  /* 0x0000ffff04057812 */ /* 0x000fe200078ec0ff */
[----:B------:R-:W-:Y:S01]  /*68e0*/  FADD.FTZ R15, R177, R11 ;  /* 0x0000000bb10f7221 */ /* 0x000fe20000010000 */
[C---:B------:R-:W-:Y:S01]  /*68f0*/  PRMT R33, R0.reuse, 0x7610, R33 ;  /* 0x0000761000217816 */ /* 0x040fe20000000021 */
[----:B------:R-:W-:Y:S01]  /*6900*/  IMAD.MOV.U32 R177, RZ, RZ, R233 ;  /* 0x000000ffffb17224 */ /* 0x000fe200078e00e9 */
[----:B------:R-:W-:Y:S01]  /*6910*/  PRMT R32, R0, 0x7632, R32 ;  /* 0x0000763200207816 */ /* 0x000fe20000000020 */
[----:B------:R-:W1:Y:S01]  /*6920*/  MUFU.EX2 R19, R16 ;  /* 0x0000001000137308 */ /* 0x000e620000000800 */
[--C-:B------:R-:W-:Y:S01]  /*6930*/  SHF.R.U32.HI R6, RZ, 0x10, R4.reuse ;  /* 0x00000010ff067819 */ /* 0x100fe20000011604 */
[----:B------:R-:W-:Y:S01]  /*6940*/  @!P4 HADD2 R97, -R33.H0_H0, -RZ.H0_H0 ;  /* 0xa00000ff2161c230 */ /* 0x000fe20000000900 */
[----:B------:R-:W-:Y:S01]  /*6950*/  SHF.R.U32.HI R4, RZ, 0x18, R4 ;  /* 0x00000018ff047819 */ /* 0x000fe20000011604 */
[----:B------:R-:W-:Y:S01]  /*6960*/  @!P0 HADD2 R99, -R32.H0_H0, -RZ.H0_H0 ;  /* 0xa00000ff20638230 */ /* 0x000fe20000000900 */
[----:B------:R-:W-:-:S02]  /*6970*/  PRMT R120, R33, 0x5410, R32 ;  /* 0x0000541021787816 */ /* 0x000fc40000000020 */
[----:B------:R-:W-:Y:S01]  /*6980*/  @!P4 PRMT R33, R97, 0x5410, RZ ;  /* 0x000054106121c816 */ /* 0x000fe200000000ff */
[----:B------:R-:W-:Y:S01]  /*6990*/  MUFU.EX2 R226, R85 ;  /* 0x0000005500e27308 */ /* 0x000fe20000000800 */
[----:B--2---:R-:W-:Y:S01]  /*69a0*/  FADD.FTZ R10, R9, R3 ;  /* 0x00000003090a7221 */ /* 0x004fe20000010000 */
[----:B------:R-:W-:Y:S01]  /*69b0*/  F2FP.F16.F32.PACK_AB R3, R3, R9 ;  /* 0x000000090303723e */ /* 0x000fe200000000ff */
[----:B------:R-:W-:Y:S01]  /*69c0*/  FADD.FTZ R9, R170, R168 ;  /* 0x000000a8aa097221 */ /* 0x000fe20000010000 */
[----:B------:R-:W-:Y:S01]  /*69d0*/  ISETP.GE.U32.AND P4, PT, R200, R4, PT ;  /* 0x00000004c800720c */ /* 0x000fe20003f86070 */
[----:B------:R-:W-:Y:S01]  /*69e0*/  IMAD.MOV.U32 R170, RZ, RZ, R184 ;  /* 0x000000ffffaa7224 */ /* 0x000fe200078e00b8 */
[----:B------:R-:W-:Y:S01]  /*69f0*/  SHF.R.U32.HI R0, RZ, 0x8, R5 ;  /* 0x00000008ff007819 */ /* 0x000fe20000011605 */
[----:B------:R-:W-:Y:S01]  /*6a00*/  IMAD.WIDE.U32 R4, R7, -0x2daee0ad, RZ ;  /* 0xd2511f5307047825 */ /* 0x000fe200078e00ff */
[----:B------:R-:W-:Y:S01]  /*6a10*/  PRMT R42, R3, 0x7610, R42 ;  /* 0x00007610032a7816 */ /* 0x000fe2000000002a */
[----:B------:R-:W2:Y:S01]  /*6a20*/  MUFU.EX2 R7, R20 ;  /* 0x0000001400077308 */ /* 0x000ea20000000800 */
[----:B------:R-:W-:Y:S01]  /*6a30*/  LOP3.LUT R0, R0, 0xffff, RZ, 0xc0, !PT ;  /* 0x0000ffff00007812 */ /* 0x000fe200078ec0ff */
[----:B------:R-:W-:Y:S01]  /*6a40*/  FADD.FTZ R17, R176, R9 ;  /* 0x00000009b0117221 */ /* 0x000fe20000010000 */
[----:B------:R-:W-:Y:S01]  /*6a50*/  @!P0 PRMT R32, R99, 0x5410, RZ ;  /* 0x0000541063208816 */ /* 0x000fe200000000ff */
[----:B------:R-:W-:Y:S01]  /*6a60*/  @!P2 HADD2 R101, -R42.H0_H0, -RZ.H0_H0 ;  /* 0xa00000ff2a65a230 */ /* 0x000fe20000000900 */
[----:B------:R-:W-:Y:S01]  /*6a70*/  PRMT R41, R3, 0x7632, R41 ;  /* 0x0000763203297816 */ /* 0x000fe20000000029 */
[----:B------:R-:W-:Y:S01]  /*6a80*/  FADD.FTZ R88, R178, R17 ;  /* 0x00000011b2587221 */ /* 0x000fe20000010000 */
[----:B------:R-:W-:Y:S01]  /*6a90*/  ISETP.GE.U32.AND P0, PT, R200, R0, PT ;  /* 0x00000000c800720c */ /* 0x000fe20003f06070 */
[----:B------:R3:W-:Y:S01]  /*6aa0*/  MUFU.EX2 R184, R87 ;  /* 0x0000005700b87308 */ /* 0x0007e20000000800 */
[----:B-1----:R-:W-:Y:S01]  /*6ab0*/  F2FP.F16.F32.PACK_AB R3, R94, R19 ;  /* 0x000000135e03723e */ /* 0x002fe200000000ff */
[----:B------:R-:W-:Y:S01]  /*6ac0*/  @!P1 HADD2 R107, -R41.H0_H0, -RZ.H0_H0 ;  /* 0xa00000ff296b9230 */ /* 0x000fe20000000900 */
[----:B------:R-:W-:Y:S01]  /*6ad0*/  LOP3.LUT R0, R5, R246, R8, 0x96, !PT ;  /* 0x000000f605007212 */ /* 0x000fe200078e9608 */
[----:B------:R-:W-:Y:S01]  /*6ae0*/  IMAD.WIDE.U32 R8, R27, -0x2daee0ad, RZ ;  /* 0xd2511f531b087825 */ /* 0x000fe200078e00ff */
[----:B------:R-:W-:-:S02]  /*6af0*/  LOP3.LUT R6, R6, 0xff, RZ, 0xc0, !PT ;  /* 0x000000ff06067812 */ /* 0x000fc400078ec0ff */
[----:B------:R-:W-:Y:S01]  /*6b00*/  PRMT R109, R42, 0x5410, R41 ;  /* 0x000054102a6d7816 */ /* 0x000fe20000000029 */
[----:B------:R-:W-:Y:S01]  /*6b10*/  MUFU.EX2 R241, R90 ;  /* 0x0000005a00f17308 */ /* 0x000fe20000000800 */
[----:B------:R-:W-:Y:S01]  /*6b20*/  PRMT R40, R3, 0x7610, R40 ;  /* 0x0000761003287816 */ /* 0x000fe20000000028 */
[----:B--2---:R-:W-:Y:S01]  /*6b30*/  FADD.FTZ R86, R7, R10 ;  /* 0x0000000a07567221 */ /* 0x004fe20000010000 */
[----:B------:R-:W-:Y:S01]  /*6b40*/  PRMT R39, R3, 0x7632, R39 ;  /* 0x0000763203277816 */ /* 0x000fe20000000027 */
[----:B------:R-:W-:Y:S01]  /*6b50*/  IMAD.MOV.U32 R168, RZ, RZ, R234 ;  /* 0x000000ffffa87224 */ /* 0x000fe200078e00ea */
[----:B------:R-:W-:Y:S01]  /*6b60*/  @!P2 PRMT R42, R101, 0x5410, RZ ;  /* 0x00005410652aa816 */ /* 0x000fe200000000ff */
[----:B------:R-:W-:Y:S01]  /*6b70*/  @!P3 HADD2 R110, -R40.H0_H0, -RZ.H0_H0 ;  /* 0xa00000ff286eb230 */ /* 0x000fe20000000900 */
[----:B------:R-:W-:Y:S01]  /*6b80*/  SHF.R.U32.HI R3, RZ, 0x10, R0 ;  /* 0x00000010ff037819 */ /* 0x000fe20000011600 */
[----:B------:R-:W-:Y:S01]  /*6b90*/  @!P0 HADD2 R115, -R39.H0_H0, -RZ.H0_H0 ;  /* 0xa00000ff27738230 */ /* 0x000fe20000000900 */
[C---:B------:R-:W-:Y:S01]  /*6ba0*/  ISETP.GE.U32.AND P2, PT, R200.reuse, R6, PT ;  /* 0x00000006c800720c */ /* 0x040fe20003f46070 */
[----:B------:R-:W-:Y:S01]  /*6bb0*/  FADD.FTZ R86, R25, R86 ;  /* 0x0000005619567221 */ /* 0x000fe20000010000 */
[----:B------:R-:W-:Y:S01]  /*6bc0*/  LOP3.LUT R3, R3, 0xff, RZ, 0xc0, !PT ;  /* 0x000000ff03037812 */ /* 0x000fe200078ec0ff */
[----:B------:R-:W-:Y:S01]  /*6bd0*/  MUFU.EX2 R242, R91 ;  /* 0x0000005b00f27308 */ /* 0x000fe20000000800 */
[----:B------:R-:W-:Y:S01]  /*6be0*/  F2FP.F16.F32.PACK_AB R6, R25, R7 ;  /* 0x000000071906723e */ /* 0x000fe200000000ff */
[----:B---3--:R-:W-:Y:S01]  /*6bf0*/  FADD.FTZ R87, R179, R15 ;  /* 0x0000000fb3577221 */ /* 0x008fe20000010000 */
[----:B------:R-:W-:Y:S01]  /*6c00*/  @!P1 PRMT R41, R107, 0x5410, RZ ;  /* 0x000054106b299816 */ /* 0x000fe200000000ff */
[----:B------:R-:W-:Y:S01]  /*6c10*/  IMAD.MOV.U32 R176, RZ, RZ, R232 ;  /* 0x000000ffffb07224 */ /* 0x000fe200078e00e8 */
[----:B------:R-:W-:-:S02]  /*6c20*/  ISETP.GE.U32.AND P1, PT, R200, R3, PT ;  /* 0x00000003c800720c */ /* 0x000fc40003f26070 */
[----:B------:R-:W-:Y:S01]  /*6c30*/  LOP3.LUT R3, R0, 0xff, RZ, 0xc0, !PT ;  /* 0x000000ff00037812 */ /* 0x000fe200078ec0ff */
[----:B------:R-:W-:Y:S01]  /*6c40*/  MUFU.EX2 R235, R116 ;  /* 0x0000007400eb7308 */ /* 0x000fe20000000800 */
[----:B------:R-:W-:Y:S02]  /*6c50*/  PRMT R38, R6, 0x7610, R38 ;  /* 0x0000761006267816 */ /* 0x000fe40000000026 */
[----:B------:R-:W-:Y:S02]  /*6c60*/  PRMT R99, R40, 0x5410, R39 ;  /* 0x0000541028637816 */ /* 0x000fe40000000027 */
[----:B------:R-:W-:Y:S01]  /*6c70*/  @!P3 PRMT R40, R110, 0x5410, RZ ;  /* 0x000054106e28b816 */ /* 0x000fe200000000ff */
[----:B------:R-:W-:Y:S01]  /*6c80*/  @!P2 HADD2 R119, -R38.H0_H0, -RZ.H0_H0 ;  /* 0xa00000ff2677a230 */ /* 0x000fe20000000900 */
[----:B------:R-:W-:Y:S01]  /*6c90*/  ISETP.GE.U32.AND P3, PT, R200, R3, PT ;  /* 0x00000003c800720c */ /* 0x000fe20003f66070 */
[----:B------:R-:W-:Y:S01]  /*6ca0*/  MUFU.EX2 R234, R98 ;  /* 0x0000006200ea7308 */ /* 0x000fe20000000800 */
[----:B------:R-:W-:-:S02]  /*6cb0*/  SHF.R.U32.HI R3, RZ, 0x18, R0 ;  /* 0x00000018ff037819 */ /* 0x000fc40000011600 */
[----:B------:R-:W-:Y:S01]  /*6cc0*/  PRMT R37, R6, 0x7632, R37 ;  /* 0x0000763206257816 */ /* 0x000fe20000000025 */
[----:B------:R-:W-:Y:S01]  /*6cd0*/  IMAD.WIDE.U32 R6, R149, -0x2daee0ad, RZ ;  /* 0xd2511f5395067825 */ /* 0x000fe200078e00ff */
[----:B------:R-:W-:Y:S02]  /*6ce0*/  LOP3.LUT R0, R0, 0xffff, RZ, 0xc0, !PT ;  /* 0x0000ffff00007812 */ /* 0x000fe400078ec0ff */
[----:B------:R-:W-:Y:S01]  /*6cf0*/  PRMT R101, R38, 0x5410, R37 ;  /* 0x0000541026657816 */ /* 0x000fe20000000025 */
[----:B------:R-:W-:Y:S01]  /*6d00*/  @!P4 HADD2 R121, -R37.H0_H0, -RZ.H0_H0 ;  /* 0xa00000ff2579c230 */ /* 0x000fe20000000900 */
[----:B------:R-:W-:Y:S01]  /*6d10*/  @!P0 PRMT R39, R115, 0x5410, RZ ;  /* 0x0000541073278816 */ /* 0x000fe200000000ff */
[----:B------:R-:W-:Y:S01]  /*6d20*/  MUFU.EX2 R233, R100 ;  /* 0x0000006400e97308 */ /* 0x000fe20000000800 */
[----:B------:R-:W-:Y:S01]  /*6d30*/  SHF.R.U32.HI R0, RZ, 0x8, R0 ;  /* 0x00000008ff007819 */ /* 0x000fe20000011600 */
[----:B------:R-:W-:Y:S01]  /*6d40*/  IMAD.MOV.U32 R149, RZ, RZ, R230 ;  /* 0x000000ffff957224 */ /* 0x000fe200078e00e6 */
[----:B------:R-:W-:-:S02]  /*6d50*/  @!P2 PRMT R38, R119, 0x5410, RZ ;  /* 0x000054107726a816 */ /* 0x000fc400000000ff */
[----:B------:R-:W-:Y:S02]  /*6d60*/  LOP3.LUT R7, R7, R171, R34, 0x96, !PT ;  /* 0x000000ab07077212 */ /* 0x000fe400078e9622 */
[----:B------:R-:W-:Y:S01]  /*6d70*/  LOP3.LUT R0, R0, 0xffff, RZ, 0xc0, !PT ;  /* 0x0000ffff00007812 */ /* 0x000fe200078ec0ff */
[----:B------:R-:W-:Y:S01]  /*6d80*/  MUFU.EX2 R115, R26 ;  /* 0x0000001a00737308 */ /* 0x000fe20000000800 */
[----:B------:R-:W-:Y:S01]  /*6d90*/  LOP3.LUT R10, R9, R170, R6, 0x96, !PT ;  /* 0x000000aa090a7212 */ /* 0x000fe200078e9606 */
[----:B------:R-:W-:Y:S01]  /*6da0*/  IMAD.WIDE.U32 R6, R7, -0x326172a9, RZ ;  /* 0xcd9e8d5707067825 */ /* 0x000fe200078e00ff */
[----:B------:R-:W-:Y:S02]  /*6db0*/  ISETP.GE.U32.AND P2, PT, R200, R0, PT ;  /* 0x00000000c800720c */ /* 0x000fe40003f46070 */
[----:B------:R-:W-:Y:S01]  /*6dc0*/  F2FP.F16.F32.PACK_AB R0, R181, R128 ;  /* 0x00000080b500723e */ /* 0x000fe200000000ff */
[----:B------:R-:W-:Y:S01]  /*6dd0*/  IMAD.WIDE.U32 R10, R10, -0x326172a9, RZ ;  /* 0xcd9e8d570a0a7825 */ /* 0x000fe200078e00ff */
[----:B------:R-:W-:Y:S01]  /*6de0*/  LOP3.LUT R7, R7, R192, R12, 0x96, !PT ;  /* 0x000000c007077212 */ /* 0x000fe200078e960c */
[----:B------:R-:W1:Y:S01]  /*6df0*/  MUFU.EX2 R119, R28 ;  /* 0x0000001c00777308 */ /* 0x000e620000000800 */
[----:B------:R-:W-:-:S02]  /*6e00*/  PRMT R35, R0, 0x7632, R35 ;  /* 0x0000763200237816 */ /* 0x000fc40000000023 */
[----:B------:R-:W-:Y:S01]  /*6e10*/  LOP3.LUT R12, R11, R193, R6, 0x96, !PT ;  /* 0x000000c10b0c7212 */ /* 0x000fe200078e9606 */
[----:B------:R-:W-:Y:S01]  /*6e20*/  IMAD.WIDE.U32 R6, R7, -0x2daee0ad, RZ ;  /* 0xd2511f5307067825 */ /* 0x000fe200078e00ff */
[----:B------:R-:W-:Y:S02]  /*6e30*/  PRMT R36, R0, 0x7610, R36 ;  /* 0x0000761000247816 */ /* 0x000fe40000000024 */
[----:B------:R-:W-:Y:S01]  /*6e40*/  ISETP.GE.U32.AND P0, PT, R200, R3, PT ;  /* 0x00000003c800720c */ /* 0x000fe20003f06070 */
[----:B------:R-:W-:-:S04]  /*6e50*/  IMAD.WIDE.U32 R12, R12, -0x2daee0ad, RZ ;  /* 0xd2511f530c0c7825 */ /* 0x000fc800078e00ff */
[----:B------:R-:W-:Y:S01]  /*6e60*/  @!P2 HADD2 R123, -R35.H0_H0, -RZ.H0_H0 ;  /* 0xa00000ff237ba230 */ /* 0x000fe20000000900 */
[----:B------:R-:W-:Y:S01]  /*6e70*/  PRMT R110, R36, 0x5410, R35 ;  /* 0x00005410246e7816 */ /* 0x000fe20000000023 */
[----:B------:R-:W-:Y:S01]  /*6e80*/  @!P3 HADD2 R122, -R36.H0_H0, -RZ.H0_H0 ;  /* 0xa00000ff247ab230 */ /* 0x000fe20000000900 */
[----:B------:R-:W-:Y:S01]  /*6e90*/  LOP3.LUT R7, R7, R211, R8, 0x96, !PT ;  /* 0x000000d307077212 */ /* 0x000fe200078e9608 */
[----:B------:R-:W-:Y:S01]  /*6ea0*/  MUFU.EX2 R232, R108 ;  /* 0x0000006c00e87308 */ /* 0x000fe20000000800 */
[----:B------:R-:W-:Y:S02]  /*6eb0*/  LOP3.LUT R3, R13, R210, R6, 0x96, !PT ;  /* 0x000000d20d037212 */ /* 0x000fe400078e9606 */
[----:B------:R-:W-:Y:S01]  /*6ec0*/  @!P2 PRMT R35, R123, 0x5410, RZ ;  /* 0x000054107b23a816 */ /* 0x000fe200000000ff */
[----:B------:R-:W-:Y:S01]  /*6ed0*/  IMAD.WIDE.U32 R6, R7, -0x326172a9, RZ ;  /* 0xcd9e8d5707067825 */ /* 0x000fe200078e00ff */
[----:B-1----:R-:W-:Y:S02]  /*6ee0*/  F2FP.F16.F32.PACK_AB R0, R119, R115 ;  /* 0x000000737700723e */ /* 0x002fe400000000ff */
[----:B------:R-:W-:Y:S01]  /*6ef0*/  LOP3.LUT R8, R4, 0xffff, RZ, 0xc0, !PT ;  /* 0x0000ffff04087812 */ /* 0x000fe200078ec0ff */
[----:B------:R-:W-:Y:S01]  /*6f00*/  MUFU.EX2 R230, R111 ;  /* 0x0000006f00e67308 */ /* 0x000fe20000000800 */
[C---:B------:R-:W-:Y:S01]  /*6f10*/  PRMT R34, R0.reuse, 0x7610, R34 ;  /* 0x0000761000227816 */ /* 0x040fe20000000022 */
[----:B------:R-:W-:Y:S01]  /*6f20*/  IMAD.MOV.U32 R123, RZ, RZ, R228 ;  /* 0x000000ffff7b7224 */ /* 0x000fe200078e00e4 */
[----:B------:R-:W-:-:S02]  /*6f30*/  PRMT R27, R0, 0x7632, R27 ;  /* 0x00007632001b7816 */ /* 0x000fc4000000001b */
[----:B------:R-:W-:Y:S01]  /*6f40*/  LOP3.LUT R0, R4, 0xff, RZ, 0xc0, !PT ;  /* 0x000000ff04007812 */ /* 0x000fe200078ec0ff */
[----:B------:R-:W-:Y:S01]  /*6f50*/  @!P1 HADD2 R125, -R34.H0_H0, -RZ.H0_H0 ;  /* 0xa00000ff227d9230 */ /* 0x000fe20000000900 */
[--C-:B------:R-:W-:Y:S01]  /*6f60*/  SHF.R.U32.HI R9, RZ, 0x10, R4.reuse ;  /* 0x00000010ff097819 */ /* 0x100fe20000011604 */
[----:B------:R-:W-:Y:S01]  /*6f70*/  @!P0 HADD2 R124, -R27.H0_H0, -RZ.H0_H0 ;  /* 0xa00000ff1b7c8230 */ /* 0x000fe20000000900 */
[C---:B------:R-:W-:Y:S01]  /*6f80*/  ISETP.GE.U32.AND P2, PT, R200.reuse, R0, PT ;  /* 0x00000000c800720c */ /* 0x040fe20003f46070 */
[----:B------:R-:W-:Y:S01]  /*6f90*/  MUFU.EX2 R228, R117 ;  /* 0x0000007500e47308 */ /* 0x000fe20000000800 */
[----:B------:R-:W-:Y:S01]  /*6fa0*/  SHF.R.U32.HI R0, RZ, 0x18, R4 ;  /* 0x00000018ff007819 */ /* 0x000fe20000011604 */
[----:B------:R-:W-:Y:S01]  /*6fb0*/  IMAD.WIDE.U32 R4, R3, -0x326172a9, RZ ;  /* 0xcd9e8d5703047825 */ /* 0x000fe200078e00ff */
[----:B------:R-:W-:Y:S02]  /*6fc0*/  @!P4 PRMT R37, R121, 0x5410, RZ ;  /* 0x000054107925c816 */ /* 0x000fe400000000ff */
[----:B------:R-:W-:Y:S01]  /*6fd0*/  ISETP.GE.U32.AND P4, PT, R200, R0, PT ;  /* 0x00000000c800720c */ /* 0x000fe20003f86070 */
[----:B------:R-:W-:Y:S01]  /*6fe0*/  IMAD.MOV.U32 R121, RZ, RZ, R231 ;  /* 0x000000ffff797224 */ /* 0x000fe200078e00e7 */
[----:B------:R-:W-:Y:S01]  /*6ff0*/  SHF.R.U32.HI R0, RZ, 0x18, R4 ;  /* 0x00000018ff007819 */ /* 0x000fe20000011604 */
[----:B------:R-:W-:Y:S01]  /*7000*/  MUFU.EX2 R231, R106 ;  /* 0x0000006a00e77308 */ /* 0x000fe20000000800 */
[----:B------:R-:W-:-:S02]  /*7010*/  PRMT R107, R34, 0x5410, R27 ;  /* 0x00005410226b7816 */ /* 0x000fc4000000001b */
[----:B------:R-:W-:Y:S01]  /*7020*/  @!P1 PRMT R34, R125, 0x5410, RZ ;  /* 0x000054107d229816 */ /* 0x000fe200000000ff */
[----:B------:R-:W-:Y:S01]  /*7030*/  IMAD.MOV.U32 R125, RZ, RZ, R227 ;  /* 0x000000ffff7d7224 */ /* 0x000fe200078e00e3 */
[----:B------:R-:W-:Y:S02]  /*7040*/  ISETP.GE.U32.AND P1, PT, R200, R0, PT ;  /* 0x00000000c800720c */ /* 0x000fe40003f26070 */
[----:B------:R-:W-:Y:S01]  /*7050*/  SHF.R.U32.HI R0, RZ, 0x8, R8 ;  /* 0x00000008ff007819 */ /* 0x000fe20000011608 */
[----:B------:R-:W-:Y:S01]  /*7060*/  MUFU.EX2 R227, R114 ;  /* 0x0000007200e37308 */ /* 0x000fe20000000800 */
[----:B------:R-:W-:Y:S01]  /*7070*/  @!P3 PRMT R36, R122, 0x5410, RZ ;  /* 0x000054107a24b816 */ /* 0x000fe200000000ff */
[----:B------:R-:W-:Y:S01]  /*7080*/  IMAD.MOV.U32 R122, RZ, RZ, R229 ;  /* 0x000000ffff7a7224 */ /* 0x000fe200078e00e5 */
[----:B------:R-:W-:Y:S01]  /*7090*/  LOP3.LUT R0, R0, 0xffff, RZ, 0xc0, !PT ;  /* 0x0000ffff00007812 */ /* 0x000fe200078ec0ff */
[----:B------:R-:W-:Y:S01]  /*70a0*/  IMAD.MOV.U32 R164, RZ, RZ, R125 ;  /* 0x000000ffffa47224 */ /* 0x000fe200078e007d */
[----:B------:R-:W-:-:S02]  /*70b0*/  LOP3.LUT R10, R7, R208, R10, 0x96, !PT ;  /* 0x000000d0070a7212 */ /* 0x000fc400078e960a */
[----:B------:R-:W-:Y:S01]  /*70c0*/  ISETP.GE.U32.AND P3, PT, R200, R0, PT ;  /* 0x00000000c800720c */ /* 0x000fe20003f66070 */
[----:B------:R-:W-:Y:S01]  /*70d0*/  MUFU.EX2 R229, R112 ;  /* 0x0000007000e57308 */ /* 0x000fe20000000800 */
[----:B------:R-:W-:Y:S02]  /*70e0*/  LOP3.LUT R13, R5, R245, R6, 0x96, !PT ;  /* 0x000000f5050d7212 */ /* 0x000fe400078e9606 */
[C---:B------:R-:W-:Y:S02]  /*70f0*/  LOP3.LUT R3, R4.reuse, 0xff, RZ, 0xc0, !PT ;  /* 0x000000ff04037812 */ /* 0x040fe400078ec0ff */
[----:B------:R-:W-:Y:S02]  /*7100*/  LOP3.LUT R11, R4, 0xffff, RZ, 0xc0, !PT ;  /* 0x0000ffff040b7812 */ /* 0x000fe400078ec0ff */
[----:B------:R-:W-:Y:S01]  /*7110*/  SHF.R.U32.HI R7, RZ, 0x10, R4 ;  /* 0x00000010ff077819 */ /* 0x000fe20000011604 */
[----:B------:R-:W-:Y:S01]  /*7120*/  IMAD.WIDE.U32 R4, R145, -0x2daee0ad, RZ ;  /* 0xd2511f5391047825 */ /* 0x000fe200078e00ff */
[----:B------:R-:W-:Y:S01]  /*7130*/  F2FP.F16.F32.PACK_AB R0, R187, R186 ;  /* 0x000000babb00723e */ /* 0x000fe200000000ff */
[----:B------:R-:W1:Y:S01]  /*7140*/  MUFU.EX2 R145, R84 ;  /* 0x0000005400917308 */ /* 0x000e620000000800 */
[----:B------:R-:W-:Y:S01]  /*7150*/  @!P0 PRMT R27, R124, 0x5410, RZ ;  /* 0x000054107c1b8816 */ /* 0x000fe200000000ff */
[----:B------:R-:W-:Y:S01]  /*7160*/  IMAD.MOV.U32 R124, RZ, RZ, R217 ;  /* 0x000000ffff7c7224 */ /* 0x000fe200078e00d9 */
[----:B------:R-:W-:-:S02]  /*7170*/  PRMT R25, R0, 0x7610, R25 ;  /* 0x0000761000197816 */ /* 0x000fc40000000019 */
[----:B------:R-:W-:Y:S02]  /*7180*/  ISETP.GE.U32.AND P0, PT, R200, R3, PT ;  /* 0x00000003c800720c */ /* 0x000fe40003f06070 */
[----:B------:R-:W-:Y:S01]  /*7190*/  SHF.R.U32.HI R3, RZ, 0x8, R140 ;  /* 0x00000008ff037819 */ /* 0x000fe2000001168c */
[----:B------:R-:W-:Y:S01]  /*71a0*/  @!P2 HADD2 R126, -R25.H0_H0, -RZ.H0_H0 ;  /* 0xa00000ff197ea230 */ /* 0x000fe20000000900 */
[----:B------:R-:W-:Y:S02]  /*71b0*/  PRMT R24, R0, 0x7632, R24 ;  /* 0x0000763200187816 */ /* 0x000fe40000000018 */
[----:B------:R-:W-:Y:S02]  /*71c0*/  PRMT R95, R141, 0x5410, R3 ;  /* 0x000054108d5f7816 */ /* 0x000fe40000000003 */
[----:B------:R-:W-:Y:S01]  /*71d0*/  LOP3.LUT R3, R9, 0xff, RZ, 0xc0, !PT ;  /* 0x000000ff09037812 */ /* 0x000fe200078ec0ff */
[----:B------:R-:W-:Y:S01]  /*71e0*/  @!P3 HADD2 R127, -R24.H0_H0, -RZ.H0_H0 ;  /* 0xa00000ff187fb230 */ /* 0x000fe20000000900 */
[----:B------:R-:W-:Y:S01]  /*71f0*/  LOP3.LUT R0, R144, 0xff, RZ, 0xc0, !PT ;  /* 0x000000ff90007812 */ /* 0x000fe200078ec0ff */
[----:B------:R-:W-:Y:S01]  /*7200*/  MUFU.EX2 R141, R113 ;  /* 0x00000071008d7308 */ /* 0x000fe20000000800 */
[----:B------:R-:W-:-:S02]  /*7210*/  PRMT R97, R25, 0x5410, R24 ;  /* 0x0000541019617816 */ /* 0x000fc40000000018 */
[----:B------:R-:W-:Y:S01]  /*7220*/  @!P2 PRMT R25, R126, 0x5410, RZ ;  /* 0x000054107e19a816 */ /* 0x000fe200000000ff */
[----:B------:R-:W-:Y:S01]  /*7230*/  IMAD.MOV.U32 R126, RZ, RZ, R216 ;  /* 0x000000ffff7e7224 */ /* 0x000fe200078e00d8 */
[----:B------:R-:W-:Y:S02]  /*7240*/  ISETP.GE.U32.AND P2, PT, R200, R3, PT ;  /* 0x00000003c800720c */ /* 0x000fe40003f46070 */
[----:B------:R-:W-:Y:S01]  /*7250*/  PRMT R89, R0, 0x5410, R142 ;  /* 0x0000541000597816 */ /* 0x000fe2000000008e */
[----:B------:R2:W3:Y:S01]  /*7260*/  MUFU.EX2 R144, R93 ;  /* 0x0000005d00907308 */ /* 0x0004e20000000800 */
[----:B------:R-:W-:Y:S02]  /*7270*/  LOP3.LUT R0, R13, 0xff, RZ, 0xc0, !PT ;  /* 0x000000ff0d007812 */ /* 0x000fe400078ec0ff */
[----:B-1----:R-:W-:Y:S02]  /*7280*/  F2FP.F16.F32.PACK_AB R3, R184, R145 ;  /* 0x00000091b803723e */ /* 0x002fe400000000ff */
[----:B------:R-:W-:-:S02]  /*7290*/  @!P3 PRMT R24, R127, 0x5410, RZ ;  /* 0x000054107f18b816 */ /* 0x000fc400000000ff */
[----:B------:R-:W-:Y:S01]  /*72a0*/  ISETP.GE.U32.AND P3, PT, R200, R0, PT ;  /* 0x00000000c800720c */ /* 0x000fe20003f66070 */
[----:B------:R-:W1:Y:S01]  /*72b0*/  MUFU.EX2 R142, R118 ;  /* 0x00000076008e7308 */ /* 0x000e620000000800 */
[----:B------:R-:W-:Y:S02]  /*72c0*/  LOP3.LUT R0, R13, 0xffff, RZ, 0xc0, !PT ;  /* 0x0000ffff0d007812 */ /* 0x000fe400078ec0ff */
[C---:B------:R-:W-:Y:S02]  /*72d0*/  PRMT R21, R3.reuse, 0x7610, R21 ;  /* 0x0000761003157816 */ /* 0x040fe40000000015 */
[----:B------:R-:W-:Y:S02]  /*72e0*/  SHF.R.U32.HI R0, RZ, 0x8, R0 ;  /* 0x00000008ff007819 */ /* 0x000fe40000011600 */
[----:B------:R-:W-:Y:S01]  /*72f0*/  PRMT R20, R3, 0x7632, R20 ;  /* 0x0000763203147816 */ /* 0x000fe20000000014 */
[----:B------:R-:W-:Y:S01]  /*7300*/  @!P2 HADD2 R129, -R21.H0_H0, -RZ.H0_H0 ;  /* 0xa00000ff1581a230 */ /* 0x000fe20000000900 */
[----:B------:R-:W-:-:S02]  /*7310*/  LOP3.LUT R26, R5, R246, R92, 0x96, !PT ;  /* 0x000000f6051a7212 */ /* 0x000fc400078e965c */
[C---:B------:R-:W-:Y:S01]  /*7320*/  LOP3.LUT R14, R4.reuse, 0xffff, RZ, 0xc0, !PT ;  /* 0x0000ffff040e7812 */ /* 0x040fe200078ec0ff */
[----:B------:R-:W-:Y:S01]  /*7330*/  @!P4 HADD2 R132, -R20.H0_H0, -RZ.H0_H0 ;  /* 0xa00000ff1484c230 */ /* 0x000fe20000000900 */
[----:B------:R-:W-:Y:S02]  /*7340*/  LOP3.LUT R16, R4, 0xff, RZ, 0xc0, !PT ;  /* 0x000000ff04107812 */ /* 0x000fe400078ec0ff */
[--C-:B------:R-:W-:Y:S02]  /*7350*/  SHF.R.U32.HI R28, RZ, 0x10, R4.reuse ;  /* 0x00000010ff1c7819 */ /* 0x100fe40000011604 */
[----:B------:R-:W-:Y:S01]  /*7360*/  SHF.R.U32.HI R29, RZ, 0x18, R4 ;  /* 0x00000018ff1d7819 */ /* 0x000fe20000011604 */
[----:B------:R-:W-:Y:S01]  /*7370*/  IMAD.WIDE.U32 R4, R10, -0x2daee0ad, RZ ;  /* 0xd2511f530a047825 */ /* 0x000fe200078e00ff */
[----:B------:R-:W-:Y:S02]  /*7380*/  LOP3.LUT R0, R0, 0xffff, RZ, 0xc0, !PT ;  /* 0x0000ffff00007812 */ /* 0x000fe400078ec0ff */
[----:B------:R-:W-:-:S02]  /*7390*/  PRMT R96, R21, 0x5410, R20 ;  /* 0x0000541015607816 */ /* 0x000fc40000000014 */
[----:B------:R-:W-:Y:S02]  /*73a0*/  @!P2 PRMT R21, R129, 0x5410, RZ ;  /* 0x000054108115a816 */ /* 0x000fe400000000ff */
[----:B------:R-:W-:Y:S02]  /*73b0*/  F2FP.F16.F32.PACK_AB R3, R226, R185 ;  /* 0x000000b9e203723e */ /* 0x000fe400000000ff */
[----:B------:R-:W-:Y:S02]  /*73c0*/  ISETP.GE.U32.AND P2, PT, R200, R0, PT ;  /* 0x00000000c800720c */ /* 0x000fe40003f46070 */
[C---:B------:R-:W-:Y:S02]  /*73d0*/  LOP3.LUT R6, R4.reuse, 0xff, RZ, 0xc0, !PT ;  /* 0x000000ff04067812 */ /* 0x040fe400078ec0ff */
[----:B------:R-:W-:Y:S02]  /*73e0*/  LOP3.LUT R81, R4, 0xffff, RZ, 0xc0, !PT ;  /* 0x0000ffff04517812 */ /* 0x000fe400078ec0ff */
[----:B------:R-:W-:-:S02]  /*73f0*/  SHF.R.U32.HI R31, RZ, 0x10, R4 ;  /* 0x00000010ff1f7819 */ /* 0x000fc40000011604 */
[----:B------:R-:W-:Y:S01]  /*7400*/  SHF.R.U32.HI R10, RZ, 0x18, R4 ;  /* 0x00000018ff0a7819 */ /* 0x000fe20000011604 */
[----:B------:R-:W-:Y:S01]  /*7410*/  FADD.FTZ R4, R19, R18 ;  /* 0x0000001213047221 */ /* 0x000fe20000010000 */
[----:B------:R-:W-:Y:S02]  /*7420*/  PRMT R19, R3, 0x7610, R19 ;  /* 0x0000761003137816 */ /* 0x000fe40000000013 */
[----:B------:R-:W-:Y:S01]  /*7430*/  LOP3.LUT R0, R7, 0xff, RZ, 0xc0, !PT ;  /* 0x000000ff07007812 */ /* 0x000fe200078ec0ff */
[----:B------:R-:W-:Y:S01]  /*7440*/  FADD.FTZ R84, R94, R4 ;  /* 0x000000045e547221 */ /* 0x000fe20000010000 */
[----:B------:R-:W-:Y:S01]  /*7450*/  PRMT R18, R3, 0x7632, R18 ;  /* 0x0000763203127816 */ /* 0x000fe20000000012 */
[----:B------:R-:W-:Y:S01]  /*7460*/  @!P3 HADD2 R131, -R19.H0_H0, -RZ.H0_H0 ;  /* 0xa00000ff1383b230 */ /* 0x000fe20000000900 */
[----:B------:R-:W-:Y:S01]  /*7470*/  @!P4 PRMT R20, R132, 0x5410, RZ ;  /* 0x000054108414c816 */ /* 0x000fe200000000ff */
[----:B------:R-:W-:Y:S01]  /*7480*/  FADD.FTZ R128, R128, R84 ;  /* 0x0000005480807221 */ /* 0x000fe20000010000 */
[----:B------:R-:W-:Y:S01]  /*7490*/  ISETP.GE.U32.AND P4, PT, R200, R0, PT ;  /* 0x00000000c800720c */ /* 0x000fe20003f86070 */
[----:B------:R-:W-:Y:S01]  /*74a0*/  @!P2 HADD2 R130, -R18.H0_H0, -RZ.H0_H0 ;  /* 0xa00000ff1282a230 */ /* 0x000fe20000000900 */
[----:B------:R-:W-:-:S02]  /*74b0*/  SHF.R.U32.HI R0, RZ, 0x8, R11 ;  /* 0x00000008ff007819 */ /* 0x000fc4000001160b */
[----:B------:R-:W-:Y:S02]  /*74c0*/  PRMT R140, R19, 0x5410, R18 ;  /* 0x00005410138c7816 */ /* 0x000fe40000000012 */
[----:B------:R-:W-:Y:S02]  /*74d0*/  @!P3 PRMT R19, R131, 0x5410, RZ ;  /* 0x000054108313b816 */ /* 0x000fe400000000ff */
[----:B------:R-:W-:Y:S02]  /*74e0*/  ISETP.GE.U32.AND P3, PT, R200, R6, PT ;  /* 0x00000006c800720c */ /* 0x000fe40003f66070 */
[----:B------:R-:W-:Y:S02]  /*74f0*/  LOP3.LUT R0, R0, 0xffff, RZ, 0xc0, !PT ;  /* 0x0000ffff00007812 */ /* 0x000fe400078ec0ff */
[----:B------:R-:W-:Y:S01]  /*7500*/  LOP3.LUT R3, R159, R196, R214, 0x96, !PT ;  /* 0x000000c49f037212 */ /* 0x000fe200078e96d6 */
[----:B------:R-:W-:Y:S01]  /*7510*/  IMAD.MOV.U32 R159, RZ, RZ, R149 ;  /* 0x000000ffff9f7224 */ /* 0x000fe200078e0095 */
[----:B------:R-:W-:-:S02]  /*7520*/  LOP3.LUT R6, R137, R215, RZ, 0x3c, !PT ;  /* 0x000000d789067212 */ /* 0x000fc400078e3cff */
[----:B------:R-:W-:Y:S02]  /*7530*/  @!P2 PRMT R18, R130, 0x5410, RZ ;  /* 0x000054108212a816 */ /* 0x000fe400000000ff */
[----:B------:R-:W-:Y:S01]  /*7540*/  LOP3.LUT R12, R5, R246, R12, 0x96, !PT ;  /* 0x000000f6050c7212 */ /* 0x000fe200078e960c */
[----:B------:R-:W-:Y:S01]  /*7550*/  IMAD.WIDE.U32 R4, R3, -0x2daee0ad, RZ ;  /* 0xd2511f5303047825 */ /* 0x000fe200078e00ff */
[----:B------:R-:W-:Y:S02]  /*7560*/  ISETP.GE.U32.AND P2, PT, R200, R0, PT ;  /* 0x00000000c800720c */ /* 0x000fe40003f46070 */
[----:B------:R-:W-:Y:S01]  /*7570*/  F2FP.F16.F32.PACK_AB R0, R242, R241 ;  /* 0x000000f1f200723e */ /* 0x000fe200000000ff */
[----:B------:R-:W-:Y:S01]  /*7580*/  IMAD.WIDE.U32 R90, R6, -0x2daee0ad, RZ ;  /* 0xd2511f53065a7825 */ /* 0x000fe200078e00ff */
[----:B------:R-:W-:Y:S02]  /*7590*/  LOP3.LUT R8, R23, R170, R4, 0x96, !PT ;  /* 0x000000aa17087212 */ /* 0x000fe400078e9604 */
[----:B------:R-:W-:-:S02]  /*75a0*/  PRMT R17, R0, 0x7610, R17 ;  /* 0x0000761000117816 */ /* 0x000fc40000000011 */
[----:B------:R-:W-:Y:S01]  /*75b0*/  PRMT R15, R0, 0x7632, R15 ;  /* 0x00007632000f7816 */ /* 0x000fe2000000000f */
[----:B------:R-:W-:Y:S01]  /*75c0*/  IMAD.WIDE.U32 R8, R8, -0x326172a9, RZ ;  /* 0xcd9e8d5708087825 */ /* 0x000fe200078e00ff */
[----:B------:R-:W-:-:S03]  /*75d0*/  LOP3.LUT R0, R5, R171, R90, 0x96, !PT ;  /* 0x000000ab05007212 */ /* 0x000fc600078e965a */
[----:B------:R-:W-:Y:S01]  /*75e0*/  @!P0 HADD2 R133, -R17.H0_H0, -RZ.H0_H0 ;  /* 0xa00000ff11858230 */ /* 0x000fe20000000900 */
[----:B------:R-:W-:Y:S01]  /*75f0*/  LOP3.LUT R3, R91, R139, R194, 0x96, !PT ;  /* 0x0000008b5b037212 */ /* 0x000fe200078e96c2 */
[----:B------:R-:W-:Y:S01]  /*7600*/  @!P2 HADD2 R134, -R15.H0_H0, -RZ.H0_H0 ;  /* 0xa00000ff0f86a230 */ /* 0x000fe20000000900 */
[----:B------:R-:W-:Y:S01]  /*7610*/  PRMT R139, R17, 0x5410, R15 ;  /* 0x00005410118b7816 */ /* 0x000fe2000000000f */
[----:B------:R-:W-:Y:S01]  /*7620*/  IMAD.WIDE.U32 R6, R0, -0x326172a9, RZ ;  /* 0xcd9e8d5700067825 */ /* 0x000fe200078e00ff */
[----:B------:R-:W-:Y:S01]  /*7630*/  LOP3.LUT R0, R30, 0xffff, RZ, 0xc0, !PT ;  /* 0x0000ffff1e007812 */ /* 0x000fe200078ec0ff */
[----:B------:R-:W-:Y:S01]  /*7640*/  STL.64 [R1+0x38], R90 ;  /* 0x0000385a01007387 */ /* 0x000fe20000100a00 */
[----:B------:R-:W-:Y:S01]  /*7650*/  @!P0 PRMT R17, R133, 0x5410, RZ ;  /* 0x0000541085118816 */ /* 0x000fe200000000ff */
[----:B------:R-:W-:Y:S01]  /*7660*/  IMAD.WIDE.U32 R216, R3, -0x326172a9, RZ ;  /* 0xcd9e8d5703d87825 */ /* 0x000fe200078e00ff */
[----:B------:R-:W-:Y:S02]  /*7670*/  ISETP.GE.U32.AND P0, PT, R200, R10, PT ;  /* 0x0000000ac800720c */ /* 0x000fe40003f06070 */
[----:B------:R-:W-:Y:S01]  /*7680*/  LOP3.LUT R10, R9, R193, R6, 0x96, !PT ;  /* 0x000000c1090a7212 */ /* 0x000fe200078e9606 */
[----:B------:R-:W-:Y:S01]  /*7690*/  FADD.FTZ R9, R180, R88 ;  /* 0x00000058b4097221 */ /* 0x000fe20000010000 */
[----:B------:R-:W-:Y:S01]  /*76a0*/  LOP3.LUT R4, R7, R192, R216, 0x96, !PT ;  /* 0x000000c007047212 */ /* 0x000fe200078e96d8 */
[----:B------:R-:W-:Y:S01]  /*76b0*/  IMAD.MOV.U32 R180, RZ, RZ, R176 ;  /* 0x000000ffffb47224 */ /* 0x000fe200078e00b0 */
[----:B------:R-:W-:Y:S01]  /*76c0*/  SHF.R.U32.HI R3, RZ, 0x8, R0 ;  /* 0x00000008ff037819 */ /* 0x000fe20000011600 */
[----:B------:R-:W-:Y:S01]  /*76d0*/  IMAD.WIDE.U32 R10, R10, -0x2daee0ad, RZ ;  /* 0xd2511f530a0a7825 */ /* 0x000fe200078e00ff */
[----:B------:R-:W-:-:S03]  /*76e0*/  LOP3.LUT R0, R30, 0xff, RZ, 0xc0, !PT ;  /* 0x000000ff1e007812 */ /* 0x000fc600078ec0ff */
[----:B------:R-:W-:Y:S01]  /*76f0*/  FADD.FTZ R98, R182, R9 ;  /* 0x00000009b6627221 */ /* 0x000fe20000010000 */
[----:B------:R-:W-:Y:S01]  /*7700*/  @!P2 PRMT R15, R134, 0x5410, RZ ;  /* 0x00005410860fa816 */ /* 0x000fe200000000ff */
[----:B------:R-:W-:Y:S01]  /*7710*/  IMAD.WIDE.U32 R4, R4, -0x2daee0ad, RZ ;  /* 0xd2511f5304047825 */ /* 0x000fe200078e00ff */
[----:B------:R-:W-:Y:S02]  /*7720*/  PRMT R85, R0, 0x5410, R3 ;  /* 0x0000541000557816 */ /* 0x000fe40000000003 */
[----:B------:R-:W-:Y:S01]  /*7730*/  SHF.R.U32.HI R0, RZ, 0x10, R30 ;  /* 0x00000010ff007819 */ /* 0x000fe2000001161e */
[----:B------:R-:W-:Y:S01]  /*7740*/  IMAD.MOV.U32 R182, RZ, RZ, R196 ;  /* 0x000000ffffb67224 */ /* 0x000fe200078e00c4 */
[----:B------:R-:W-:Y:S01]  /*7750*/  LOP3.LUT R7, R5, R211, R22, 0x96, !PT ;  /* 0x000000d305077212 */ /* 0x000fe200078e9616 */
[----:B------:R-:W-:Y:S01]  /*7760*/  IMAD R196, R2, 0x2, R174 ;  /* 0x0000000202c47824 */ /* 0x000fe200078e02ae */
[----:B------:R-:W-:Y:S01]  /*7770*/  SHF.R.U32.HI R5, RZ, 0x18, R30 ;  /* 0x00000018ff057819 */ /* 0x000fe2000001161e */
[----:B------:R-:W-:Y:S01]  /*7780*/  IMAD.SHL.U32 R30, R126, 0x8, RZ ;  /* 0x000000087e1e7824 */ /* 0x000fe200078e00ff */
[----:B------:R-:W-:Y:S01]  /*7790*/  LOP3.LUT R3, R0, 0xff, RZ, 0xc0, !PT ;  /* 0x000000ff00037812 */ /* 0x000fe200078ec0ff */
[----:B------:R-:W-:Y:S01]  /*77a0*/  IMAD.WIDE.U32 R6, R7, -0x326172a9, RZ ;  /* 0xcd9e8d5707067825 */ /* 0x000fe200078e00ff */
[----:B------:R-:W-:-:S03]  /*77b0*/  LOP3.LUT R4, R11, R210, R4, 0x96, !PT ;  /* 0x000000d20b047212 */ /* 0x000fc600078e9604 */
[----:B------:R-:W-:Y:S01]  /*77c0*/  FADD.FTZ R22, R183, R87 ;  /* 0x00000057b7167221 */ /* 0x000fe20000010000 */
[----:B------:R-:W-:Y:S01]  /*77d0*/  PRMT R80, R3, 0x5410, R5 ;  /* 0x0000541003507816 */ /* 0x000fe20000000005 */
[----:B------:R-:W-:Y:S01]  /*77e0*/  IMAD.MOV.U32 R183, RZ, RZ, R177 ;  /* 0x000000ffffb77224 */ /* 0x000fe200078e00b1 */
[----:B------:R-:W-:Y:S01]  /*77f0*/  SHF.R.U32.HI R0, RZ, 0x8, R14 ;  /* 0x00000008ff007819 */ /* 0x000fe2000001160e */
[----:B------:R-:W-:Y:S01]  /*7800*/  IMAD.WIDE.U32 R4, R4, -0x326172a9, RZ ;  /* 0xcd9e8d5704047825 */ /* 0x000fe200078e00ff */
[----:B------:R-:W-:-:S03]  /*7810*/  LOP3.LUT R8, R7, R208, R8, 0x96, !PT ;  /* 0x000000d007087212 */ /* 0x000fc600078e9608 */
[----:B------:R-:W-:Y:S01]  /*7820*/  FADD.FTZ R100, R188, R22 ;  /* 0x00000016bc647221 */ /* 0x000fe20000010000 */
[----:B------:R-:W-:Y:S01]  /*7830*/  PRMT R94, R16, 0x5410, R0 ;  /* 0x00005410105e7816 */ /* 0x000fe20000000000 */
[----:B------:R-:W-:Y:S01]  /*7840*/  IMAD.MOV.U32 R188, RZ, RZ, R122 ;  /* 0x000000ffffbc7224 */ /* 0x000fe200078e007a */
[----:B------:R-:W-:Y:S02]  /*7850*/  LOP3.LUT R14, R5, R245, R6, 0x96, !PT ;  /* 0x000000f5050e7212 */ /* 0x000fe400078e9606 */
[----:B------:R-:W-:Y:S02]  /*7860*/  LOP3.LUT R0, R4, 0xffff, RZ, 0xc0, !PT ;  /* 0x0000ffff04007812 */ /* 0x000fe400078ec0ff */
[----:B------:R-:W-:Y:S01]  /*7870*/  LOP3.LUT R5, R28, 0xff, RZ, 0xc0, !PT ;  /* 0x000000ff1c057812 */ /* 0x000fe200078ec0ff */
[----:B------:R-:W-:Y:S01]  /*7880*/  IMAD.SHL.U32 R28, R126, 0x40, RZ ;  /* 0x000000407e1c7824 */ /* 0x000fe200078e00ff */
[----:B------:R-:W-:Y:S02]  /*7890*/  SHF.R.U32.HI R3, RZ, 0x8, R0 ;  /* 0x00000008ff037819 */ /* 0x000fe40000011600 */
[----:B------:R-:W-:-:S02]  /*78a0*/  LOP3.LUT R0, R4, 0xff, RZ, 0xc0, !PT ;  /* 0x000000ff04007812 */ /* 0x000fc400078ec0ff */
[--C-:B------:R-:W-:Y:S02]  /*78b0*/  SHF.R.U32.HI R6, RZ, 0x10, R4.reuse ;  /* 0x00000010ff067819 */ /* 0x100fe40000011604 */
[----:B------:R-:W-:Y:S02]  /*78c0*/  SHF.R.U32.HI R7, RZ, 0x18, R4 ;  /* 0x00000018ff077819 */ /* 0x000fe40000011604 */
[----:B--2---:R-:W-:Y:S01]  /*78d0*/  PRMT R93, R5, 0x5410, R29 ;  /* 0x00005410055d7816 */ /* 0x004fe2000000001d */
[----:B------:R-:W-:Y:S01]  /*78e0*/  IMAD.WIDE.U32 R4, R8, -0x2daee0ad, RZ ;  /* 0xd2511f5308047825 */ /* 0x000fe200078e00ff */
[----:B------:R-:W-:Y:S02]  /*78f0*/  PRMT R67, R0, 0x5410, R3 ;  /* 0x0000541000437816 */ /* 0x000fe40000000003 */
[----:B---3--:R-:W-:Y:S01]  /*7900*/  F2FP.F16.F32.PACK_AB R11, R235, R144 ;  /* 0x00000090eb0b723e */ /* 0x008fe200000000ff */
[----:B------:R-:W-:Y:S01]  /*7910*/  IMAD.WIDE R28, R28, 0x2, R48 ;  /* 0x000000021c1c7825 */ /* 0x000fe200078e0230 */
[----:B------:R-:W-:-:S02]  /*7920*/  LOP3.LUT R0, R4, 0xffff, RZ, 0xc0, !PT ;  /* 0x0000ffff04007812 */ /* 0x000fc400078ec0ff */
[----:B------:R-:W-:Y:S01]  /*7930*/  LOP3.LUT R16, R5, R246, R10, 0x96, !PT ;  /* 0x000000f605107212 */ /* 0x000fe200078e960a */
[----:B------:R-:W-:Y:S01]  /*7940*/  @!P4 HADD2 R135, -R11.H0_H0, -RZ.H0_H0 ;  /* 0xa00000ff0b87c230 */ /* 0x000fe20000000900 */
[----:B------:R-:W-:Y:S02]  /*7950*/  SHF.R.U32.HI R3, RZ, 0x8, R0 ;  /* 0x00000008ff037819 */ /* 0x000fe40000011600 */
[----:B------:R-:W-:Y:S02]  /*7960*/  LOP3.LUT R5, R6, 0xff, RZ, 0xc0, !PT ;  /* 0x000000ff06057812 */ /* 0x000fe400078ec0ff */
[----:B------:R-:W-:Y:S02]  /*7970*/  LOP3.LUT R0, R4, 0xff, RZ, 0xc0, !PT ;  /* 0x000000ff04007812 */ /* 0x000fe400078ec0ff */
[----:B------:R-:W-:Y:S02]  /*7980*/  SHF.R.U32.HI R6, RZ, 0x10, R4 ;  /* 0x00000010ff067819 */ /* 0x000fe40000011604 */
[----:B------:R-:W-:-:S02]  /*7990*/  PRMT R92, R0, 0x5410, R3 ;  /* 0x00005410005c7816 */ /* 0x000fc40000000003 */
[----:B------:R-:W-:Y:S02]  /*79a0*/  SHF.R.U32.HI R4, RZ, 0x18, R4 ;  /* 0x00000018ff047819 */ /* 0x000fe40000011604 */
[----:B------:R-:W-:Y:S02]  /*79b0*/  LOP3.LUT R0, R6, 0xff, RZ, 0xc0, !PT ;  /* 0x000000ff06007812 */ /* 0x000fe400078ec0ff */
[----:B------:R-:W-:Y:S01]  /*79c0*/  PRMT R23, R5, 0x5410, R7 ;  /* 0x0000541005177816 */ /* 0x000fe20000000007 */
[----:B------:R-:W-:Y:S01]  /*79d0*/  FADD.FTZ R5, R115, R86 ;  /* 0x0000005673057221 */ /* 0x000fe20000010000 */
[----:B------:R-:W-:Y:S02]  /*79e0*/  PRMT R86, R0, 0x5410, R4 ;  /* 0x0000541000567816 */ /* 0x000fe40000000004 */
[C---:B------:R-:W-:Y:S01]  /*79f0*/  LOP3.LUT R0, R12.reuse, 0xffff, RZ, 0xc0, !PT ;  /* 0x0000ffff0c007812 */ /* 0x040fe200078ec0ff */
[----:B------:R-:W-:Y:S01]  /*7a00*/  FADD.FTZ R106, R119, R5 ;  /* 0x00000005776a7221 */ /* 0x000fe20000010000 */
[----:B------:R-:W-:-:S02]  /*7a10*/  LOP3.LUT R3, R12, 0xff, RZ, 0xc0, !PT ;  /* 0x000000ff0c037812 */ /* 0x000fc400078ec0ff */
[----:B------:R-:W-:Y:S02]  /*7a20*/  SHF.R.U32.HI R0, RZ, 0x8, R0 ;  /* 0x00000008ff007819 */ /* 0x000fe40000011600 */
[C---:B------:R-:W-:Y:S02]  /*7a30*/  PRMT R10, R11.reuse, 0x7632, R10 ;  /* 0x000076320b0a7816 */ /* 0x040fe4000000000a */
[----:B------:R-:W-:Y:S02]  /*7a40*/  ISETP.GE.U32.AND P2, PT, R200, R3, PT ;  /* 0x00000003c800720c */ /* 0x000fe40003f46070 */
[----:B------:R-:W-:Y:S01]  /*7a50*/  LOP3.LUT R0, R0, 0xffff, RZ, 0xc0, !PT ;  /* 0x0000ffff00007812 */ /* 0x000fe200078ec0ff */
[----:B------:R-:W-:Y:S01]  /*7a60*/  @!P1 HADD2 R136, -R10.H0_H0, -RZ.H0_H0 ;  /* 0xa00000ff0a889230 */ /* 0x000fe20000000900 */
[----:B------:R-:W-:Y:S02]  /*7a70*/  PRMT R138, R11, 0x5410, R10 ;  /* 0x000054100b8a7816 */ /* 0x000fe4000000000a */
[----:B------:R-:W-:-:S02]  /*7a80*/  @!P4 PRMT R11, R135, 0x5410, RZ ;  /* 0x00005410870bc816 */ /* 0x000fc400000000ff */
[----:B------:R-:W-:Y:S02]  /*7a90*/  ISETP.GE.U32.AND P4, PT, R200, R0, PT ;  /* 0x00000000c800720c */ /* 0x000fe40003f86070 */
[----:B------:R-:W-:Y:S01]  /*7aa0*/  LOP3.LUT R0, R31, 0xff, RZ, 0xc0, !PT ;  /* 0x000000ff1f007812 */ /* 0x000fe200078ec0ff */
[----:B------:R-:W-:Y:S01]  /*7ab0*/  IMAD.WIDE R30, R30, 0x2, R48 ;  /* 0x000000021e1e7825 */ /* 0x000fe200078e0230 */
[----:B------:R-:W-:Y:S02]  /*7ac0*/  F2FP.F16.F32.PACK_AB R7, R233, R234 ;  /* 0x000000eae907723e */ /* 0x000fe400000000ff */
[----:B------:R-:W-:Y:S02]  /*7ad0*/  @!P1 PRMT R10, R136, 0x5410, RZ ;  /* 0x00005410880a9816 */ /* 0x000fe400000000ff */
[----:B------:R-:W-:Y:S01]  /*7ae0*/  ISETP.GE.U32.AND P1, PT, R200, R0, PT ;  /* 0x00000000c800720c */ /* 0x000fe20003f26070 */
[----:B------:R-:W-:Y:S01]  /*7af0*/  @!P2 HADD2 R143, -R7.H0_H0, -RZ.H0_H0 ;  /* 0xa00000ff078fa230 */ /* 0x000fe20000000900 */
[----:B------:R-:W-:Y:S01]  /*7b00*/  SHF.R.U32.HI R0, RZ, 0x8, R81 ;  /* 0x00000008ff007819 */ /* 0x000fe20000011651 */
[----:B------:R2:W-:Y:S01]  /*7b10*/  ST.E.U16 desc[UR4][R30.64], R78 ;  /* 0x0000004e1e007985 */ /* 0x0005e2000c101504 */
[----:B------:R-:W-:-:S02]  /*7b20*/  PRMT R6, R7, 0x7632, R6 ;  /* 0x0000763207067816 */ /* 0x000fc40000000006 */
[----:B------:R-:W-:Y:S01]  /*7b30*/  LOP3.LUT R0, R0, 0xffff, RZ, 0xc0, !PT ;  /* 0x0000ffff00007812 */ /* 0x000fe200078ec0ff */
[----:B------:R3:W-:Y:S01]  /*7b40*/  ST.E.U16 desc[UR4][R30.64+0x2], R79 ;  /* 0x0000024f1e007985 */ /* 0x0007e2000c101504 */
[----:B------:R-:W-:Y:S01]  /*7b50*/  PRMT R137, R7, 0x5410, R6 ;  /* 0x0000541007897816 */ /* 0x000fe20000000006 */
[----:B------:R-:W-:Y:S01]  /*7b60*/  @!P4 HADD2 R146, -R6.H0_H0, -RZ.H0_H0 ;  /* 0xa00000ff0692c230 */ /* 0x000fe20000000900 */
[----:B------:R-:W-:Y:S01]  /*7b70*/  @!P2 PRMT R7, R143, 0x5410, RZ ;  /* 0x000054108f07a816 */ /* 0x000fe200000000ff */
[----:B------:R4:W-:Y:S01]  /*7b80*/  ST.E.U16 desc[UR4][R28.64+0x2], R32 ;  /* 0x000002201c007985 */ /* 0x0009e2000c101504 */
[----:B------:R-:W-:Y:S01]  /*7b90*/  ISETP.GE.U32.AND P2, PT, R200, R0, PT ;  /* 0x00000000c800720c */ /* 0x000fe20003f46070 */
[----:B------:R-:W-:Y:S01]  /*7ba0*/  IMAD.MOV.U32 R143, RZ, RZ, R123 ;  /* 0x000000ffff8f7224 */ /* 0x000fe200078e007b */
[----:B------:R-:W-:Y:S01]  /*7bb0*/  SHF.R.U32.HI R0, RZ, 0x18, R13 ;  /* 0x00000018ff007819 */ /* 0x000fe2000001160d */
[----:B------:R5:W-:Y:S01]  /*7bc0*/  ST.E.U16 desc[UR4][R28.64], R33 ;  /* 0x000000211c007985 */ /* 0x000be2000c101504 */
[----:B------:R-:W-:-:S02]  /*7bd0*/  F2FP.F16.F32.PACK_AB R3, R231, R232 ;  /* 0x000000e8e703723e */ /* 0x000fc400000000ff */
[----:B------:R-:W-:Y:S01]  /*7be0*/  @!P4 PRMT R6, R146, 0x5410, RZ ;  /* 0x000054109206c816 */ /* 0x000fe200000000ff */
[----:B------:R-:W-:Y:S01]  /*7bf0*/  IMAD.MOV.U32 R146, RZ, RZ, R124 ;  /* 0x000000ffff927224 */ /* 0x000fe200078e007c */
[----:B------:R-:W-:Y:S01]  /*7c00*/  SHF.R.U32.HI R4, RZ, 0x10, R13 ;  /* 0x00000010ff047819 */ /* 0x000fe2000001160d */
[----:B------:R-:W-:Y:S01]  /*7c10*/  @!P3 HADD2 R147, -R3.H0_H0, -RZ.H0_H0 ;  /* 0xa00000ff0393b230 */ /* 0x000fe20000000900 */
[----:B------:R-:W-:Y:S02]  /*7c20*/  ISETP.GE.U32.AND P4, PT, R200, R0, PT ;  /* 0x00000000c800720c */ /* 0x000fe40003f86070 */
[C---:B------:R-:W-:Y:S02]  /*7c30*/  PRMT R0, R3.reuse, 0x7632, R0 ;  /* 0x0000763203007816 */ /* 0x040fe40000000000 */
[----:B------:R-:W-:Y:S02]  /*7c40*/  LOP3.LUT R4, R4, 0xff, RZ, 0xc0, !PT ;  /* 0x000000ff04047812 */ /* 0x000fe400078ec0ff */
[----:B------:R-:W-:Y:S01]  /*7c50*/  PRMT R136, R3, 0x5410, R0 ;  /* 0x0000541003887816 */ /* 0x000fe20000000000 */
[----:B------:R-:W-:Y:S01]  /*7c60*/  @!P2 HADD2 R148, -R0.H0_H0, -RZ.H0_H0 ;  /* 0xa00000ff0094a230 */ /* 0x000fe20000000900 */
[----:B------:R-:W-:Y:S01]  /*7c70*/  @!P3 PRMT R3, R147, 0x5410, RZ ;  /* 0x000054109303b816 */ /* 0x000fe200000000ff */
[----:B------:R-:W-:Y:S01]  /*7c80*/  IMAD.MOV.U32 R147, RZ, RZ, R121 ;  /* 0x000000ffff937224 */ /* 0x000fe200078e0079 */
[----:B------:R-:W-:Y:S01]  /*7c90*/  ISETP.GE.U32.AND P3, PT, R200, R4, PT ;  /* 0x00000004c800720c */ /* 0x000fe20003f66070 */
[----:B--2---:R-:W-:Y:S01]  /*7ca0*/  IMAD.MOV.U32 R78, RZ, RZ, R170 ;  /* 0x000000ffff4e7224 */ /* 0x004fe200078e00aa */
[----:B------:R-:W-:Y:S01]  /*7cb0*/  F2FP.F16.F32.PACK_AB R5, R230, R229 ;  /* 0x000000e5e605723e */ /* 0x000fe200000000ff */
[----:B---3--:R-:W-:Y:S01]  /*7cc0*/  IMAD.MOV.U32 R79, RZ, RZ, R171 ;  /* 0x000000ffff4f7224 */ /* 0x008fe200078e00ab */
[--C-:B------:R-:W-:Y:S01]  /*7cd0*/  SHF.R.U32.HI R4, RZ, 0x18, R12.reuse ;  /* 0x00000018ff047819 */ /* 0x100fe2000001160c */
[----:B----4-:R-:W-:Y:S01]  /*7ce0*/  IMAD R32, R126, 0x48, RZ ;  /* 0x000000487e207824 */ /* 0x010fe200078e02ff */
[----:B------:R-:W-:Y:S01]  /*7cf0*/  @!P2 PRMT R0, R148, 0x5410, RZ ;  /* 0x000054109400a816 */ /* 0x000fe200000000ff */
[----:B------:R-:W-:Y:S01]  /*7d00*/  @!P1 HADD2 R150, -R5.H0_H0, -RZ.H0_H0 ;  /* 0xa00000ff05969230 */ /* 0x000fe20000000900 */
[----:B------:R-:W-:Y:S01]  /*7d10*/  SHF.R.U32.HI R8, RZ, 0x10, R12 ;  /* 0x00000010ff087819 */ /* 0x000fe2000001160c */
[----:B-----5:R-:W-:Y:S01]  /*7d20*/  IMAD.WIDE R32, R32, 0x2, R48 ;  /* 0x0000000220207825 */ /* 0x020fe200078e0230 */
[----:B------:R-:W-:-:S02]  /*7d30*/  ISETP.GE.U32.AND P2, PT, R200, R4, PT ;  /* 0x00000004c800720c */ /* 0x000fc40003f46070 */
[C---:B------:R-:W-:Y:S02]  /*7d40*/  PRMT R4, R5.reuse, 0x7632, R4 ;  /* 0x0000763205047816 */ /* 0x040fe40000000004 */
[----:B------:R-:W-:Y:S01]  /*7d50*/  LOP3.LUT R8, R8, 0xff, RZ, 0xc0, !PT ;  /* 0x000000ff08087812 */ /* 0x000fe200078ec0ff */
[----:B------:R-:W-:Y:S01]  /*7d60*/  ST.E.U16 desc[UR4][R32.64], R42 ;  /* 0x0000002a20007985 */ /* 0x000fe2000c101504 */
[----:B-1----:R-:W-:Y:S01]  /*7d70*/  F2FP.F16.F32.PACK_AB R13, R142, R141 ;  /* 0x0000008d8e0d723e */ /* 0x002fe200000000ff */
[----:B------:R-:W-:Y:S01]  /*7d80*/  @!P0 HADD2 R151, -R4.H0_H0, -RZ.H0_H0 ;  /* 0xa00000ff04978230 */ /* 0x000fe20000000900 */
[----:B------:R-:W-:Y:S01]  /*7d90*/  PRMT R131, R5, 0x5410, R4 ;  /* 0x0000541005837816 */ /* 0x000fe20000000004 */
[----:B------:R-:W-:Y:S01]  /*7da0*/  ST.E.U16 desc[UR4][R32.64+0x2], R41 ;  /* 0x0000022920007985 */ /* 0x000fe2000c101504 */
[----:B------:R-:W-:Y:S01]  /*7db0*/  @!P1 PRMT R5, R150, 0x5410, RZ ;  /* 0x0000541096059816 */ /* 0x000fe200000000ff */
[----:B------:R-:W-:Y:S01]  /*7dc0*/  @!P3 HADD2 R152, -R13.H0_H0, -RZ.H0_H0 ;  /* 0xa00000ff0d98b230 */ /* 0x000fe20000000900 */
[----:B------:R-:W-:Y:S01]  /*7dd0*/  ISETP.GE.U32.AND P1, PT, R200, R8, PT ;  /* 0x00000008c800720c */ /* 0x000fe20003f26070 */
[----:B------:R1:W-:Y:S01]  /*7de0*/  ST.E.U16 desc[UR4][R48.64+0x10], R77 ;  /* 0x0000104d30007985 */ /* 0x0003e2000c101504 */
[----:B------:R-:W-:-:S02]  /*7df0*/  PRMT R12, R13, 0x7632, R12 ;  /* 0x000076320d0c7816 */ /* 0x000fc4000000000c */
[----:B------:R-:W-:Y:S01]  /*7e00*/  F2FP.F16.F32.PACK_AB R9, R228, R227 ;  /* 0x000000e3e409723e */ /* 0x000fe200000000ff */
[----:B------:R2:W-:Y:S01]  /*7e10*/  ST.E.U16 desc[UR4][R48.64+0x12], R76 ;  /* 0x0000124c30007985 */ /* 0x0005e2000c101504 */
[----:B------:R-:W-:Y:S01]  /*7e20*/  PRMT R129, R13, 0x5410, R12 ;  /* 0x000054100d817816 */ /* 0x000fe2000000000c */
[----:B------:R-:W-:Y:S01]  /*7e30*/  @!P4 HADD2 R155, -R12.H0_H0, -RZ.H0_H0 ;  /* 0xa00000ff0c9bc230 */ /* 0x000fe20000000900 */
[----:B------:R-:W-:Y:S01]  /*7e40*/  PRMT R8, R9, 0x7632, R8 ;  /* 0x0000763209087816 */ /* 0x000fe20000000008 */
[----:B------:R-:W-:Y:S01]  /*7e50*/  ST.E.U16 desc[UR4][R30.64+0x10], R74 ;  /* 0x0000104a1e007985 */ /* 0x000fe2000c101504 */
[----:B------:R-:W-:Y:S01]  /*7e60*/  @!P3 PRMT R13, R152, 0x5410, RZ ;  /* 0x00005410980db816 */ /* 0x000fe200000000ff */
[----:B------:R-:W-:Y:S01]  /*7e70*/  IMAD.MOV.U32 R152, RZ, RZ, R210 ;  /* 0x000000ffff987224 */ /* 0x000fe200078e00d2 */
[----:B------:R-:W-:Y:S01]  /*7e80*/  @!P4 PRMT R12, R155, 0x5410, RZ ;  /* 0x000054109b0cc816 */ /* 0x000fe200000000ff */
[----:B------:R3:W-:Y:S01]  /*7e90*/  ST.E.U16 desc[UR4][R30.64+0x12], R75 ;  /* 0x0000124b1e007985 */ /* 0x0007e2000c101504 */
[----:B------:R-:W-:Y:S01]  /*7ea0*/  @!P1 HADD2 R154, -R9.H0_H0, -RZ.H0_H0 ;  /* 0xa00000ff099a9230 */ /* 0x000fe20000000900 */
[----:B------:R-:W-:Y:S01]  /*7eb0*/  PRMT R130, R9, 0x5410, R8 ;  /* 0x0000541009827816 */ /* 0x000fe20000000008 */
[----:B------:R-:W-:Y:S01]  /*7ec0*/  @!P2 HADD2 R153, -R8.H0_H0, -RZ.H0_H0 ;  /* 0xa00000ff0899a230 */ /* 0x000fe20000000900 */
[----:B------:R-:W-:Y:S01]  /*7ed0*/  ST.E.U16 desc[UR4][R28.64+0x10], R40 ;  /* 0x000010281c007985 */ /* 0x000fe2000c101504 */
[----:B------:R-:W-:Y:S01]  /*7ee0*/  @!P0 PRMT R4, R151, 0x5410, RZ ;  /* 0x0000541097048816 */ /* 0x000fe200000000ff */
[----:B------:R-:W-:Y:S01]  /*7ef0*/  IMAD.MOV.U32 R155, RZ, RZ, R211 ;  /* 0x000000ffff9b7224 */ /* 0x000fe200078e00d3 */
[----:B------:R-:W-:Y:S01]  /*7f00*/  @!P1 PRMT R9, R154, 0x5410, RZ ;  /* 0x000054109a099816 */ /* 0x000fe200000000ff */
[----:B------:R-:W-:Y:S01]  /*7f10*/  ST.E.U16 desc[UR4][R28.64+0x12], R39 ;  /* 0x000012271c007985 */ /* 0x000fe2000c101504 */
[----:B------:R-:W-:Y:S01]  /*7f20*/  @!P2 PRMT R8, R153, 0x5410, RZ ;  /* 0x000054109908a816 */ /* 0x000fe200000000ff */
[----:B------:R-:W-:-:S02]  /*7f30*/  IMAD.MOV.U32 R154, RZ, RZ, R193 ;  /* 0x000000ffff9a7224 */ /* 0x000fc400078e00c1 */
[----:B------:R-:W-:Y:S01]  /*7f40*/  ST.E.U16 desc[UR4][R32.64+0x10], R38 ;  /* 0x0000102620007985 */ /* 0x000fe2000c101504 */
[----:B------:R-:W-:Y:S02]  /*7f50*/  IMAD.MOV.U32 R153, RZ, RZ, R192 ;  /* 0x000000ffff997224 */ /* 0x000fe400078e00c0 */
[----:B-1----:R-:W-:Y:S01]  /*7f60*/  IMAD.MOV.U32 R77, RZ, RZ, R91 ;  /* 0x000000ffff4d7224 */ /* 0x002fe200078e005b */
[----:B------:R-:W-:Y:S01]  /*7f70*/  ST.E.U16 desc[UR4][R32.64+0x12], R37 ;  /* 0x0000122520007985 */ /* 0x000fe2000c101504 */
[----:B--2---:R-:W-:-:S03]  /*7f80*/  IMAD.MOV.U32 R76, RZ, RZ, R90 ;  /* 0x000000ffff4c7224 */ /* 0x004fc600078e005a */
[----:B------:R1:W-:Y:S04]  /*7f90*/  ST.E.U16 desc[UR4][R48.64+0x20], R73 ;  /* 0x0000204930007985 */ /* 0x0003e8000c101504 */
[----:B------:R2:W-:Y:S01]  /*7fa0*/  ST.E.U16 desc[UR4][R48.64+0x22], R72 ;  /* 0x0000224830007985 */ /* 0x0005e2000c101504 */
[----:B---3--:R-:W-:-:S03]  /*7fb0*/  PRMT R75, R200, 0x7054, R200 ;  /* 0x00007054c84b7816 */ /* 0x008fc600000000c8 */
[----:B------:R3:W-:Y:S04]  /*7fc0*/  ST.E.U16 desc[UR4][R30.64+0x20], R70 ;  /* 0x000020461e007985 */ /* 0x0007e8000c101504 */
[----:B------:R4:W-:Y:S04]  /*7fd0*/  ST.E.U16 desc[UR4][R30.64+0x22], R71 ;  /* 0x000022471e007985 */ /* 0x0009e8000c101504 */
[----:B------:R-:W-:Y:S04]  /*7fe0*/  ST.E.U16 desc[UR4][R28.64+0x20], R36 ;  /* 0x000020241c007985 */ /* 0x000fe8000c101504 */
[----:B------:R-:W-:Y:S04]  /*7ff0*/  ST.E.U16 desc[UR4][R28.64+0x22], R35 ;  /* 0x000022231c007985 */ /* 0x000fe8000c101504 */
[----:B------:R-:W-:Y:S01]  /*8000*/  ST.E.U16 desc[UR4][R32.64+0x20], R34 ;  /* 0x0000202220007985 */ /* 0x000fe2000c101504 */
[----:B-1----:R-:W-:-:S03]  /*8010*/  IMAD.MOV.U32 R73, RZ, RZ, R169 ;  /* 0x000000ffff497224 */ /* 0x002fc600078e00a9 */
[----:B------:R-:W-:Y:S01]  /*8020*/  ST.E.U16 desc[UR4][R32.64+0x22], R27 ;  /* 0x0000221b20007985 */ /* 0x000fe2000c101504 */
[----:B--2---:R-:W-:-:S03]  /*8030*/  IMAD.MOV.U32 R72, RZ, RZ, R168 ;  /* 0x000000ffff487224 */ /* 0x004fc600078e00a8 */
[----:B------:R-:W-:Y:S01]  /*8040*/  ST.E.U16 desc[UR4][R48.64+0x30], R69 ;  /* 0x0000304530007985 */ /* 0x000fe2000c101504 */
[----:B---3--:R-:W-:-:S03]  /*8050*/  IMAD.MOV.U32 R70, RZ, RZ, R214 ;  /* 0x000000ffff467224 */ /* 0x008fc600078e00d6 */
[----:B------:R-:W-:Y:S01]  /*8060*/  ST.E.U16 desc[UR4][R48.64+0x32], R68 ;  /* 0x0000324430007985 */ /* 0x000fe2000c101504 */
[----:B----4-:R-:W-:-:S03]  /*8070*/  IMAD.MOV.U32 R71, RZ, RZ, R215 ;  /* 0x000000ffff477224 */ /* 0x010fc600078e00d7 */
[----:B------:R-:W-:Y:S04]  /*8080*/  ST.E.U16 desc[UR4][R30.64+0x30], R65 ;  /* 0x000030411e007985 */ /* 0x000fe8000c101504 */
        /* <DEDUP_REMOVED lines=20> */
[----:B------:R1:W-:Y:S04]  /*81d0*/  ST.E.U16 desc[UR4][R32.64+0x52], R10 ;  /* 0x0000520a20007985 */ /* 0x0003e8000c101504 */
[----:B------:R-:W-:Y:S04]  /*81e0*/  ST.E.U16 desc[UR4][R48.64+0x60], R56 ;  /* 0x0000603830007985 */ /* 0x000fe8000c101504 */
[----:B------:R-:W-:Y:S04]  /*81f0*/  ST.E.U16 desc[UR4][R48.64+0x62], R55 ;  /* 0x0000623730007985 */ /* 0x000fe8000c101504 */
[----:B------:R-:W-:Y:S04]  /*8200*/  ST.E.U16 desc[UR4][R30.64+0x60], R47 ;  /* 0x0000602f1e007985 */ /* 0x000fe8000c101504 */
[----:B------:R-:W-:Y:S04]  /*8210*/  ST.E.U16 desc[UR4][R30.64+0x62], R50 ;  /* 0x000062321e007985 */ /* 0x000fe8000c101504 */
[----:B------:R2:W-:Y:S04]  /*8220*/  ST.E.U16 desc[UR4][R28.64+0x60], R7 ;  /* 0x000060071c007985 */ /* 0x0005e8000c101504 */
[----:B------:R3:W-:Y:S01]  /*8230*/  ST.E.U16 desc[UR4][R28.64+0x62], R6 ;  /* 0x000062061c007985 */ /* 0x0007e2000c101504 */
[----:B-1----:R-:W-:-:S03]  /*8240*/  LOP3.LUT R10, R26, 0xff, RZ, 0xc0, !PT ;  /* 0x000000ff1a0a7812 */ /* 0x002fc600078ec0ff */
[----:B------:R1:W-:Y:S04]  /*8250*/  ST.E.U16 desc[UR4][R32.64+0x60], R9 ;  /* 0x0000600920007985 */ /* 0x0003e8000c101504 */
[----:B------:R4:W-:Y:S04]  /*8260*/  ST.E.U16 desc[UR4][R32.64+0x62], R8 ;  /* 0x0000620820007985 */ /* 0x0009e8000c101504 */
[----:B------:R-:W-:Y:S04]  /*8270*/  ST.E.U16 desc[UR4][R48.64+0x70], R46 ;  /* 0x0000702e30007985 */ /* 0x000fe8000c101504 */
[----:B------:R-:W-:Y:S04]  /*8280*/  ST.E.U16 desc[UR4][R48.64+0x72], R45 ;  /* 0x0000722d30007985 */ /* 0x000fe8000c101504 */
[----:B------:R-:W-:Y:S01]  /*8290*/  ST.E.U16 desc[UR4][R30.64+0x70], R44 ;  /* 0x0000702c1e007985 */ /* 0x000fe2000c101504 */
[----:B--2---:R-:W-:-:S03]  /*82a0*/  SHF.R.U32.HI R7, RZ, 0x10, R14 ;  /* 0x00000010ff077819 */ /* 0x004fc6000001160e */
[----:B------:R-:W-:Y:S01]  /*82b0*/  ST.E.U16 desc[UR4][R30.64+0x72], R43 ;  /* 0x0000722b1e007985 */ /* 0x000fe2000c101504 */
[----:B---3--:R-:W-:-:S03]  /*82c0*/  SHF.R.U32.HI R6, RZ, 0x18, R14 ;  /* 0x00000018ff067819 */ /* 0x008fc6000001160e */
[----:B------:R2:W-:Y:S01]  /*82d0*/  ST.E.U16 desc[UR4][R28.64+0x70], R3 ;  /* 0x000070031c007985 */ /* 0x0005e2000c101504 */
[----:B-1----:R-:W-:-:S03]  /*82e0*/  SHF.R.U32.HI R9, RZ, 0x18, R26 ;  /* 0x00000018ff097819 */ /* 0x002fc6000001161a */
[----:B------:R1:W-:Y:S01]  /*82f0*/  ST.E.U16 desc[UR4][R28.64+0x72], R0 ;  /* 0x000072001c007985 */ /* 0x0003e2000c101504 */
[----:B----4-:R-:W-:-:S03]  /*8300*/  LOP3.LUT R8, R14, 0xff, RZ, 0xc0, !PT ;  /* 0x000000ff0e087812 */ /* 0x010fc600078ec0ff */
[----:B------:R3:W-:Y:S04]  /*8310*/  ST.E.U16 desc[UR4][R32.64+0x70], R5 ;  /* 0x0000700520007985 */ /* 0x0007e8000c101504 */
[----:B------:R4:W-:Y:S04]  /*8320*/  ST.E.U16 desc[UR4][R32.64+0x72], R4 ;  /* 0x0000720420007985 */ /* 0x0009e8000c101504 */
[----:B------:R-:W5:Y:S04]  /*8330*/  LDSM.16.MT88.4 R112, [R174+0x9000] ;  /* 0x00900000ae70783b */ /* 0x000f680000004200 */
[----:B------:R-:W-:Y:S04]  /*8340*/  LDSM.16.MT88.4 R116, [R196+0x9000] ;  /* 0x00900000c474783b */ /* 0x000fe80000004200 */
[----:B------:R-:W5:Y:S01]  /*8350*/  LDSM.16.MT88.4 R124, [R196+0xa000] ;  /* 0x00a00000c47c783b */ /* 0x000f620000004200 */
[----:B--2---:R-:W-:-:S02]  /*8360*/  LOP3.LUT R3, R26, 0xffff, RZ, 0xc0, !PT ;  /* 0x0000ffff1a037812 */ /* 0x004fc400078ec0ff */
[----:B-1----:R-:W-:Y:S02]  /*8370*/  LOP3.LUT R0, R14, 0xffff, RZ, 0xc0, !PT ;  /* 0x0000ffff0e007812 */ /* 0x002fe400078ec0ff */
[----:B---3--:R-:W-:Y:S02]  /*8380*/  SHF.R.U32.HI R5, RZ, 0x8, R3 ;  /* 0x00000008ff057819 */ /* 0x008fe40000011603 */
[----:B------:R-:W-:Y:S02]  /*8390*/  SHF.R.U32.HI R3, RZ, 0x8, R0 ;  /* 0x00000008ff037819 */ /* 0x000fe40000011600 */
[----:B------:R-:W-:Y:S02]  /*83a0*/  LOP3.LUT R0, R7, 0xff, RZ, 0xc0, !PT ;  /* 0x000000ff07007812 */ /* 0x000fe400078ec0ff */
[----:B------:R-:W-:Y:S02]  /*83b0*/  PRMT R8, R8, 0x5410, R3 ;  /* 0x0000541008087816 */ /* 0x000fe40000000003 */
[----:B----4-:R-:W-:-:S02]  /*83c0*/  SHF.R.U32.HI R4, RZ, 0x10, R26 ;  /* 0x00000010ff047819 */ /* 0x010fc4000001161a */
[----:B------:R-:W-:Y:S02]  /*83d0*/  PRMT R7, R0, 0x5410, R6 ;  /* 0x0000541000077816 */ /* 0x000fe40000000006 */
[----:B------:R-:W-:Y:S02]  /*83e0*/  PRMT R10, R10, 0x5410, R5 ;  /* 0x000054100a0a7816 */ /* 0x000fe40000000005 */
[--C-:B------:R-:W-:Y:S02]  /*83f0*/  HSET2.LE.AND R0, R85, R75.reuse, PT ;  /* 0x0000004b55007233 */ /* 0x100fe40003803000 */
[--C-:B------:R-:W-:Y:S02]  /*8400*/  HSET2.LE.AND R3, R80, R75.reuse, PT ;  /* 0x0000004b50037233 */ /* 0x100fe40003803000 */
[----:B------:R-:W-:Y:S01]  /*8410*/  HSET2.LE.AND R2, R8, R75, PT ;  /* 0x0000004b08027233 */ /* 0x000fe20003803000 */
[----:B------:R-:W-:Y:S01]  /*8420*/  LDSM.16.MT88.4 R80, [R174+0xa400] ;  /* 0x00a40000ae50783b */ /* 0x000fe20000004200 */
[----:B------:R-:W-:-:S02]  /*8430*/  LOP3.LUT R4, R4, 0xff, RZ, 0xc0, !PT ;  /* 0x000000ff04047812 */ /* 0x000fc400078ec0ff */
[--C-:B------:R-:W-:Y:S02]  /*8440*/  HSET2.LE.AND R5, R89, R75.reuse, PT ;  /* 0x0000004b59057233 */ /* 0x100fe40003803000 */
[----:B------:R-:W-:Y:S01]  /*8450*/  LDSM.16.MT88.4 R88, [R174+0x9400] ;  /* 0x00940000ae58783b */ /* 0x000fe20000004200 */
[----:B------:R-:W-:Y:S02]  /*8460*/  PRMT R9, R4, 0x5410, R9 ;  /* 0x0000541004097816 */ /* 0x000fe40000000009 */
[----:B------:R-:W-:Y:S02]  /*8470*/  LOP3.LUT R24, R167, R0, RZ, 0xc0, !PT ;  /* 0x00000000a7187212 */ /* 0x000fe400078ec0ff */
[----:B------:R-:W-:Y:S02]  /*8480*/  LOP3.LUT R25, R165, R3, RZ, 0xc0, !PT ;  /* 0x00000003a5197212 */ /* 0x000fe400078ec0ff */
[----:B------:R-:W-:Y:S02]  /*8490*/  LOP3.LUT R20, R120, R2, RZ, 0xc0, !PT ;  /* 0x0000000278147212 */ /* 0x000fe400078ec0ff */
[--C-:B------:R-:W-:Y:S01]  /*84a0*/  HSET2.LE.AND R4, R95, R75.reuse, PT ;  /* 0x0000004b5f047233 */ /* 0x100fe20003803000 */
[----:B------:R-:W1:Y:S01]  /*84b0*/  LDSM.16.MT88.4 R120, [R174+0xa000] ;  /* 0x00a00000ae78783b */ /* 0x000e620000004200 */
[----:B------:R-:W-:-:S02]  /*84c0*/  HSET2.LE.AND R6, R67, R75, PT ;  /* 0x0000004b43067233 */ /* 0x000fc40003803000 */
[--C-:B------:R-:W-:Y:S02]  /*84d0*/  HSET2.LE.AND R0, R23, R75.reuse, PT ;  /* 0x0000004b17007233 */ /* 0x100fe40003803000 */
[----:B------:R-:W-:Y:S02]  /*84e0*/  HSET2.LE.AND R3, R7, R75, PT ;  /* 0x0000004b07037233 */ /* 0x000fe40003803000 */
[----:B------:R-:W-:Y:S02]  /*84f0*/  LOP3.LUT R26, R162, R4, RZ, 0xc0, !PT ;  /* 0x00000004a21a7212 */ /* 0x000fe400078ec0ff */
[----:B------:R-:W-:Y:S02]  /*8500*/  LOP3.LUT R22, R99, R6, RZ, 0xc0, !PT ;  /* 0x0000000663167212 */ /* 0x000fe400078ec0ff */
[----:B------:R-:W-:Y:S02]  /*8510*/  LOP3.LUT R23, R101, R0, RZ, 0xc0, !PT ;  /* 0x0000000065177212 */ /* 0x000fe400078ec0ff */
[----:B------:R-:W-:-:S02]  /*8520*/  LOP3.LUT R21, R109, R3, RZ, 0xc0, !PT ;  /* 0x000000036d157212 */ /* 0x000fc400078ec0ff */
[C---:B------:R-:W-:Y:S02]  /*8530*/  LOP3.LUT R4, R16.reuse, 0xffff, RZ, 0xc0, !PT ;  /* 0x0000ffff10047812 */ /* 0x040fe400078ec0ff */
[----:B------:R-:W-:Y:S02]  /*8540*/  LOP3.LUT R27, R157, R5, RZ, 0xc0, !PT ;  /* 0x000000059d1b7212 */ /* 0x000fe400078ec0ff */
[----:B------:R-:W-:Y:S01]  /*8550*/  HSET2.LE.AND R3, R94, R75, PT ;  /* 0x0000004b5e037233 */ /* 0x000fe20003803000 */
[-C--:B-----5:R-:W-:Y:S01]  /*8560*/  HMMA.16816.F32 R12, R20, R112.reuse, RZ ;  /* 0x00000070140c723c */ /* 0x0a0fe200000018ff */
[----:B------:R-:W-:Y:S02]  /*8570*/  LOP3.LUT R5, R16, 0xff, RZ, 0xc0, !PT ;  /* 0x000000ff10057812 */ /* 0x000fe400078ec0ff */
[----:B------:R-:W-:Y:S02]  /*8580*/  SHF.R.U32.HI R2, RZ, 0x8, R4 ;  /* 0x00000008ff027819 */ /* 0x000fe40000011604 */
[----:B------:R-:W-:Y:S01]  /*8590*/  SHF.R.U32.HI R0, RZ, 0x10, R16 ;  /* 0x00000010ff007819 */ /* 0x000fe20000011610 */
[----:B------:R-:W-:Y:S01]  /*85a0*/  HMMA.16816.F32 R36, R24, R112, RZ ;  /* 0x000000701824723c */ /* 0x000fe200000018ff */
[----:B------:R-:W-:-:S02]  /*85b0*/  PRMT R6, R5, 0x5410, R2 ;  /* 0x0000541005067816 */ /* 0x000fc40000000002 */
[----:B------:R-:W-:Y:S02]  /*85c0*/  LOP3.LUT R18, R161, R3, RZ, 0xc0, !PT ;  /* 0x00000003a1127212 */ /* 0x000fe400078ec0ff */
[----:B------:R-:W-:Y:S01]  /*85d0*/  SHF.R.U32.HI R5, RZ, 0x18, R16 ;  /* 0x00000018ff057819 */ /* 0x000fe20000011610 */
[-C--:B------:R-:W-:Y:S01]  /*85e0*/  HMMA.16816.F32 R56, R20, R124.reuse, RZ ;  /* 0x0000007c1438723c */ /* 0x080fe200000018ff */
[----:B------:R-:W-:Y:S02]  /*85f0*/  LOP3.LUT R4, R0, 0xff, RZ, 0xc0, !PT ;  /* 0x000000ff00047812 */ /* 0x000fe400078ec0ff */
[--C-:B------:R-:W-:Y:S02]  /*8600*/  HSET2.LE.AND R3, R86, R75.reuse, PT ;  /* 0x0000004b56037233 */ /* 0x100fe40003803000 */
[----:B------:R-:W2:Y:S01]  /*8610*/  LDSM.16.MT88.4 R84, [R196+0x9400] ;  /* 0x00940000c454783b */ /* 0x000ea20000004200 */
[----:B------:R-:W-:Y:S01]  /*8620*/  HSET2.LE.AND R2, R9, R75, PT ;  /* 0x0000004b09027233 */ /* 0x000fe20003803000 */
[----:B------:R-:W-:Y:S01]  /*8630*/  HMMA.16816.F32 R44, R24, R124, RZ ;  /* 0x0000007c182c723c */ /* 0x000fe200000018ff */
[----:B------:R-:W-:-:S02]  /*8640*/  PRMT R5, R4, 0x5410, R5 ;  /* 0x0000541004057816 */ /* 0x000fc40000000005 */
[--C-:B------:R-:W-:Y:S02]  /*8650*/  HSET2.LE.AND R0, R10, R75.reuse, PT ;  /* 0x0000004b0a007233 */ /* 0x100fe40003803000 */
[----:B------:R-:W-:Y:S01]  /*8660*/  LOP3.LUT R17, R163, R2, RZ, 0xc0, !PT ;  /* 0x00000002a3117212 */ /* 0x000fe200078ec0ff */
[----:B-1----:R-:W-:Y:S01]  /*8670*/  HMMA.16816.F32 R40, R20, R120, RZ ;  /* 0x000000781428723c */ /* 0x002fe200000018ff */
[--C-:B------:R-:W-:Y:S02]  /*8680*/  HSET2.LE.AND R2, R92, R75.reuse, PT ;  /* 0x0000004b5c027233 */ /* 0x100fe40003803000 */
[--C-:B------:R-:W-:Y:S02]  /*8690*/  HSET2.LE.AND R4, R6, R75.reuse, PT ;  /* 0x0000004b06047233 */ /* 0x100fe40003803000 */
[----:B------:R-:W-:Y:S02]  /*86a0*/  HSET2.LE.AND R5, R5, R75, PT ;  /* 0x0000004b05057233 */ /* 0x000fe40003803000 */
[----:B------:R-:W-:-:S02]  /*86b0*/  LOP3.LUT R16, R166, R0, RZ, 0xc0, !PT ;  /* 0x00000000a6107212 */ /* 0x000fc400078ec0ff */
[----:B------:R-:W-:Y:S02]  /*86c0*/  HSET2.LE.AND R0, R93, R75, PT ;  /* 0x0000004b5d007233 */ /* 0x000fe40003803000 */
[----:B------:R-:W-:Y:S02]  /*86d0*/  LOP3.LUT R10, R97, R2, RZ, 0xc0, !PT ;  /* 0x00000002610a7212 */ /* 0x000fe400078ec0ff */
[----:B------:R-:W-:Y:S02]  /*86e0*/  LOP3.LUT R11, R96, R3, RZ, 0xc0, !PT ;  /* 0x00000003600b7212 */ /* 0x000fe400078ec0ff */
[----:B------:R-:W-:Y:S02]  /*86f0*/  LOP3.LUT R8, R110, R4, RZ, 0xc0, !PT ;  /* 0x000000046e087212 */ /* 0x000fe400078ec0ff */
[----:B------:R-:W-:Y:S01]  /*8700*/  LOP3.LUT R9, R107, R5, RZ, 0xc0, !PT ;  /* 0x000000056b097212 */ /* 0x000fe200078ec0ff */
[----:B------:R-:W1:Y:S01]  /*8710*/  LDSM.16.MT88.4 R108, [R196+0xa400] ;  /* 0x00a40000c46c783b */ /* 0x000e620000004200 */
[----:B------:R-:W-:Y:S01]  /*8720*/  LOP3.LUT R19, R160, R0, RZ, 0xc0, !PT ;  /* 0x00000000a0137212 */ /* 0x000fe200078ec0ff */
[----:B------:R-:W-:Y:S01]  /*8730*/  HMMA.16816.F32 R4, R20, R116, RZ ;  /* 0x000000741404723c */ /* 0x000fe200000018ff */
[----:B------:R-:W-:Y:S01]  /*8740*/  LOP3.LUT R2, R156, R195, RZ, 0x3c, !PT ;  /* 0x000000c39c027212 */ /* 0x000fe200078e3cff */
[----:B------:R-:W-:-:S04]  /*8750*/  IMAD.MOV.U32 R107, RZ, RZ, R188 ;  /* 0x000000ffff6b7224 */ /* 0x000fc800078e00bc */
[----:B------:R-:W-:Y:S01]  /*8760*/  HMMA.16816.F32 R148, R8, R88, R12 ;  /* 0x000000580894723c */ /* 0x000fe2000000180c */
[----:B------:R-:W-:-:S05]  /*8770*/  IMAD.WIDE.U32 R2, R2, -0x326172a9, RZ ;  /* 0xcd9e8d5702027825 */ /* 0x000fca00078e00ff */
[----:B------:R-:W-:Y:S01]  /*8780*/  HMMA.16816.F32 R12, R24, R116, RZ ;  /* 0x00000074180c723c */ /* 0x000fe200000018ff */
[CC--:B------:R-:W-:Y:S02]  /*8790*/  LOP3.LUT R0, R3.reuse, R182.reuse, R212, 0x96, !PT ;  /* 0x000000b603007212 */ /* 0x0c0fe400078e96d4 */
[----:B------:R-:W-:Y:S01]  /*87a0*/  LOP3.LUT R3, R3, R182, R70, 0x96, !PT ;  /* 0x000000b603037212 */ /* 0x000fe200078e9646 */
[----:B------:R-:W-:Y:S02]  /*87b0*/  IMAD.MOV.U32 R182, RZ, RZ, R208 ;  /* 0x000000ffffb67224 */ /* 0x000fe400078e00d0 */
[----:B------:R-:W-:Y:S06]  /*87c0*/  HMMA.16816.F32 R168, R16, R88, R36 ;  /* 0x0000005810a8723c */ /* 0x000fec0000001824 */
[----:B------:R-:W-:Y:S06]  /*87d0*/  HMMA.16816.F32 R36, R24, R120, RZ ;  /* 0x000000781824723c */ /* 0x000fec00000018ff */
[-C--:B--2---:R-:W-:Y:S06]  /*87e0*/  HMMA.16816.F32 R132, R8, R84.reuse, R4 ;  /* 0x000000540884723c */ /* 0x084fec0000001804 */
[----:B------:R-:W-:Y:S01]  /*87f0*/  HMMA.16816.F32 R160, R16, R84, R12 ;  /* 0x0000005410a0723c */ /* 0x000fe2000000180c */
[-CC-:B------:R-:W-:Y:S01]  /*8800*/  LOP3.LUT R7, R251, R209.reuse, R2.reuse, 0x96, !PT ;  /* 0x000000d1fb077212 */ /* 0x180fe200078e9602 */
[----:B------:R-:W-:Y:S01]  /*8810*/  IMAD.WIDE.U32 R4, R0, -0x2daee0ad, RZ ;  /* 0xd2511f5300047825 */ /* 0x000fe200078e00ff */
[----:B------:R-:W-:-:S03]  /*8820*/  LOP3.LUT R6, R217, R209, R2, 0x96, !PT ;  /* 0x000000d1d9067212 */ /* 0x000fc600078e9602 */
[----:B------:R-:W-:Y:S01]  /*8830*/  IMAD.WIDE.U32 R2, R3, -0x2daee0ad, RZ ;  /* 0xd2511f5303027825 */ /* 0x000fe200078e00ff */
[----:B------:R-:W-:Y:S03]  /*8840*/  HMMA.16816.F32 R192, R8, R80, R40 ;  /* 0x0000005008c0723c */ /* 0x000fe60000001828 */
[----:B------:R-:W-:-:S03]  /*8850*/  IMAD.WIDE.U32 R12, R7, -0x2daee0ad, RZ ;  /* 0xd2511f53070c7825 */ /* 0x000fc600078e00ff */
[----:B------:R-:W-:Y:S06]  /*8860*/  HMMA.16816.F32 R176, R16, R80, R36 ;  /* 0x0000005010b0723c */ /* 0x000fec0000001824 */
[----:B-1----:R-:W-:Y:S01]  /*8870*/  HMMA.16816.F32 R208, R8, R108, R56 ;  /* 0x0000006c08d0723c */ /* 0x002fe20000001838 */
[----:B------:R-:W-:Y:S01]  /*8880*/  IMAD.WIDE.U32 R38, R6, -0x2daee0ad, RZ ;  /* 0xd2511f5306267825 */ /* 0x000fe200078e00ff */
[----:B------:R-:W-:Y:S01]  /*8890*/  LOP3.LUT R6, R5, R79, R72, 0x96, !PT ;  /* 0x0000004f05067212 */ /* 0x000fe200078e9648 */
[----:B------:R-:W1:Y:S01]  /*88a0*/  LDSM.16.MT88.4 R56, [R174+0xb000] ;  /* 0x00b00000ae38783b */ /* 0x000e620000004200 */
[----:B------:R-:W-:-:S02]  /*88b0*/  LOP3.LUT R5, R13, R78, R4, 0x96, !PT ;  /* 0x0000004e0d057212 */ /* 0x000fc400078e9604 */
[----:B------:R-:W-:Y:S01]  /*88c0*/  LOP3.LUT R4, R3, R79, R76, 0x96, !PT ;  /* 0x0000004f03047212 */ /* 0x000fe200078e964c */
[----:B------:R-:W-:Y:S01]  /*88d0*/  HMMA.16816.F32 R212, R16, R108, R44 ;  /* 0x0000006c10d4723c */ /* 0x000fe2000000182c */
[----:B------:R-:W-:Y:S01]  /*88e0*/  LOP3.LUT R0, R39, R78, R2, 0x96, !PT ;  /* 0x0000004e27007212 */ /* 0x000fe200078e9602 */
[----:B------:R-:W-:Y:S01]  /*88f0*/  IMAD.WIDE.U32 R2, R6, -0x326172a9, RZ ;  /* 0xcd9e8d5706027825 */ /* 0x000fe200078e00ff */
[----:B------:R-:W-:Y:S03]  /*8900*/  LDSM.16.MT88.4 R44, [R196+0xb000] ;  /* 0x00b00000c42c783b */ /* 0x000fe60000004200 */
[----:B------:R-:W-:Y:S01]  /*8910*/  IMAD.WIDE.U32 R34, R5, -0x326172a9, RZ ;  /* 0xcd9e8d5705227825 */ /* 0x000fe200078e00ff */
[----:B------:R-:W-:Y:S01]  /*8920*/  LOP3.LUT R6, R3, R153, R250, 0x96, !PT ;  /* 0x0000009903067212 */ /* 0x000fe200078e96fa */
[----:B------:R-:W-:Y:S02]  /*8930*/  HMMA.16816.F32 R76, R20, R114, RZ ;  /* 0x00000072144c723c */ /* 0x000fe400000018ff */
[----:B------:R-:W-:Y:S01]  /*8940*/  IMAD.WIDE.U32 R36, R0, -0x326172a9, RZ ;  /* 0xcd9e8d5700247825 */ /* 0x000fe200078e00ff */
[----:B------:R-:W-:-:S03]  /*8950*/  LOP3.LUT R5, R35, R154, R2, 0x96, !PT ;  /* 0x0000009a23057212 */ /* 0x000fc600078e9602 */
[----:B------:R-:W-:-:S04]  /*8960*/  IMAD.WIDE.U32 R2, R4, -0x326172a9, RZ ;  /* 0xcd9e8d5704027825 */ /* 0x000fc800078e00ff */
[----:B------:R-:W-:Y:S01]  /*8970*/  IMAD.WIDE.U32 R14, R5, -0x2daee0ad, RZ ;  /* 0xd2511f53050e7825 */ /* 0x000fe200078e00ff */
[----:B------:R-:W-:Y:S02]  /*8980*/  LOP3.LUT R4, R3, R153, R216, 0x96, !PT ;  /* 0x0000009903047212 */ /* 0x000fe400078e96d8 */
[----:B------:R-:W-:Y:S01]  /*8990*/  LOP3.LUT R0, R37, R154, R2, 0x96, !PT ;  /* 0x0000009a25007212 */ /* 0x000fe200078e9602 */
[----:B------:R-:W-:-:S04]  /*89a0*/  IMAD.WIDE.U32 R2, R6, -0x2daee0ad, RZ ;  /* 0xd2511f5306027825 */ /* 0x000fc800078e00ff */
[----:B------:R-:W-:Y:S01]  /*89b0*/  IMAD.MOV.U32 R154, RZ, RZ, R191 ;  /* 0x000000ffff9a7224 */ /* 0x000fe200078e00bf */
[----:B------:R-:W-:Y:S01]  /*89c0*/  LOP3.LUT R6, R3, R155, R12, 0x96, !PT ;  /* 0x0000009b03067212 */ /* 0x000fe200078e960c */
[----:B------:R-:W-:Y:S01]  /*89d0*/  IMAD.WIDE.U32 R12, R0, -0x2daee0ad, RZ ;  /* 0xd2511f53000c7825 */ /* 0x000fe200078e00ff */
[----:B------:R-:W-:-:S03]  /*89e0*/  LOP3.LUT R5, R15, R152, R2, 0x96, !PT ;  /* 0x000000980f057212 */ /* 0x000fc600078e9602 */
[----:B------:R-:W-:Y:S01]  /*89f0*/  IMAD.WIDE.U32 R2, R4, -0x2daee0ad, RZ ;  /* 0xd2511f5304027825 */ /* 0x000fe200078e00ff */
[----:B------:R-:W-:Y:S03]  /*8a00*/  HMMA.16816.F32 R76, R8, R90, R76 ;  /* 0x0000005a084c723c */ /* 0x000fe6000000184c */
[----:B------:R-:W-:Y:S01]  /*8a10*/  IMAD.WIDE.U32 R6, R6, -0x326172a9, RZ ;  /* 0xcd9e8d5706067825 */ /* 0x000fe200078e00ff */
[----:B------:R-:W-:Y:S02]  /*8a20*/  LOP3.LUT R4, R3, R155, R38, 0x96, !PT ;  /* 0x0000009b03047212 */ /* 0x000fe400078e9626 */
[----:B------:R-:W-:Y:S01]  /*8a30*/  LOP3.LUT R0, R13, R152, R2, 0x96, !PT ;  /* 0x000000980d007212 */ /* 0x000fe200078e9602 */
[----:B------:R-:W-:Y:S01]  /*8a40*/  IMAD.WIDE.U32 R2, R5, -0x326172a9, RZ ;  /* 0xcd9e8d5705027825 */ /* 0x000fe200078e00ff */
[----:B------:R-:W-:-:S03]  /*8a50*/  LOP3.LUT R7, R7, R182, R34, 0x96, !PT ;  /* 0x000000b607077212 */ /* 0x000fc600078e9622 */
[----:B------:R-:W-:Y:S01]  /*8a60*/  IMAD.WIDE.U32 R4, R4, -0x326172a9, RZ ;  /* 0xcd9e8d5704047825 */ /* 0x000fe200078e00ff */
[----:B------:R-:W-:Y:S02]  /*8a70*/  LOP3.LUT R6, R3, R245, R6, 0x96, !PT ;  /* 0x000000f503067212 */ /* 0x000fe400078e9606 */
[C---:B------:R-:W-:Y:S01]  /*8a80*/  LOP3.LUT R13, R2.reuse, 0xffff, RZ, 0xc0, !PT ;  /* 0x0000ffff020d7812 */ /* 0x040fe200078ec0ff */
[----:B------:R-:W-:Y:S01]  /*8a90*/  IMAD.MOV.U32 R152, RZ, RZ, R180 ;  /* 0x000000ffff987224 */ /* 0x000fe200078e00b4 */
[----:B------:R-:W-:Y:S01]  /*8aa0*/  LOP3.LUT R35, R2, 0xff, RZ, 0xc0, !PT ;  /* 0x000000ff02237812 */ /* 0x000fe200078ec0ff */
[----:B------:R-:W-:Y:S01]  /*8ab0*/  IMAD.MOV.U32 R155, RZ, RZ, R183 ;  /* 0x000000ffff9b7224 */ /* 0x000fe200078e00b7 */
[--C-:B------:R-:W-:Y:S02]  /*8ac0*/  SHF.R.U32.HI R34, RZ, 0x10, R2.reuse ;  /* 0x00000010ff227819 */ /* 0x100fe40000011602 */
[----:B------:R-:W-:Y:S01]  /*8ad0*/  SHF.R.U32.HI R15, RZ, 0x18, R2 ;  /* 0x00000018ff0f7819 */ /* 0x000fe20000011602 */
[----:B------:R-:W-:Y:S01]  /*8ae0*/  IMAD.WIDE.U32 R2, R0, -0x326172a9, RZ ;  /* 0xcd9e8d5700027825 */ /* 0x000fe200078e00ff */
[----:B------:R-:W-:-:S02]  /*8af0*/  LOP3.LUT R0, R5, R182, R36, 0x96, !PT ;  /* 0x000000b605007212 */ /* 0x000fc400078e9624 */
[----:B------:R-:W-:Y:S02]  /*8b00*/  LOP3.LUT R5, R34, 0xff, RZ, 0xc0, !PT ;  /* 0x000000ff22057812 */ /* 0x000fe400078ec0ff */
[----:B------:R-:W-:Y:S02]  /*8b10*/  LOP3.LUT R4, R3, R245, R4, 0x96, !PT ;  /* 0x000000f503047212 */ /* 0x000fe400078e9604 */
[C---:B------:R-:W-:Y:S02]  /*8b20*/  LOP3.LUT R39, R2.reuse, 0xffff, RZ, 0xc0, !PT ;  /* 0x0000ffff02277812 */ /* 0x040fe400078ec0ff */
[----:B------:R-:W-:Y:S02]  /*8b30*/  LOP3.LUT R41, R2, 0xff, RZ, 0xc0, !PT ;  /* 0x000000ff02297812 */ /* 0x000fe400078ec0ff */
[--C-:B------:R-:W-:Y:S02]  /*8b40*/  SHF.R.U32.HI R40, RZ, 0x10, R2.reuse ;  /* 0x00000010ff287819 */ /* 0x100fe40000011602 */
[----:B------:R-:W-:Y:S01]  /*8b50*/  SHF.R.U32.HI R42, RZ, 0x18, R2 ;  /* 0x00000018ff2a7819 */ /* 0x000fe20000011602 */
[----:B------:R-:W-:Y:S01]  /*8b60*/  IMAD.WIDE.U32 R2, R7, -0x2daee0ad, RZ ;  /* 0xd2511f5307027825 */ /* 0x000fe200078e00ff */
[----:B------:R-:W-:-:S02]  /*8b70*/  SHF.R.U32.HI R13, RZ, 0x8, R13 ;  /* 0x00000008ff0d7819 */ /* 0x000fc4000001160d */
[----:B------:R-:W-:Y:S02]  /*8b80*/  PRMT R73, R5, 0x5410, R15 ;  /* 0x0000541005497816 */ /* 0x000fe4000000000f */
[----:B------:R-:W-:Y:S02]  /*8b90*/  PRMT R74, R35, 0x5410, R13 ;  /* 0x00005410234a7816 */ /* 0x000fe4000000000d */
[----:B------:R-:W-:Y:S02]  /*8ba0*/  LOP3.LUT R5, R3, R246, R14, 0x96, !PT ;  /* 0x000000f603057212 */ /* 0x000fe400078e960e */
[C---:B------:R-:W-:Y:S02]  /*8bb0*/  LOP3.LUT R13, R2.reuse, 0xffff, RZ, 0xc0, !PT ;  /* 0x0000ffff020d7812 */ /* 0x040fe400078ec0ff */
[----:B------:R-:W-:Y:S02]  /*8bc0*/  LOP3.LUT R34, R2, 0xff, RZ, 0xc0, !PT ;  /* 0x000000ff02227812 */ /* 0x000fe400078ec0ff */
[----:B------:R-:W-:-:S02]  /*8bd0*/  SHF.R.U32.HI R15, RZ, 0x10, R2 ;  /* 0x00000010ff0f7819 */ /* 0x000fc40000011602 */
[----:B------:R-:W-:Y:S01]  /*8be0*/  SHF.R.U32.HI R14, RZ, 0x18, R2 ;  /* 0x00000018ff0e7819 */ /* 0x000fe20000011602 */
[----:B------:R-:W-:Y:S01]  /*8bf0*/  IMAD.WIDE.U32 R2, R0, -0x2daee0ad, RZ ;  /* 0xd2511f5300027825 */ /* 0x000fe200078e00ff */
[----:B------:R-:W-:Y:S02]  /*8c00*/  SHF.R.U32.HI R7, RZ, 0x10, R6 ;  /* 0x00000010ff077819 */ /* 0x000fe40000011606 */
[C---:B------:R-:W-:Y:S02]  /*8c10*/  LOP3.LUT R35, R2.reuse, 0xffff, RZ, 0xc0, !PT ;  /* 0x0000ffff02237812 */ /* 0x040fe400078ec0ff */
[----:B------:R-:W-:Y:S02]  /*8c20*/  LOP3.LUT R38, R2, 0xff, RZ, 0xc0, !PT ;  /* 0x000000ff02267812 */ /* 0x000fe400078ec0ff */
[--C-:B------:R-:W-:Y:S02]  /*8c30*/  SHF.R.U32.HI R37, RZ, 0x10, R2.reuse ;  /* 0x00000010ff257819 */ /* 0x100fe40000011602 */
[----:B------:R-:W-:-:S02]  /*8c40*/  SHF.R.U32.HI R36, RZ, 0x18, R2 ;  /* 0x00000018ff247819 */ /* 0x000fc40000011602 */
[C---:B------:R-:W-:Y:S02]  /*8c50*/  LOP3.LUT R2, R6.reuse, 0xffff, RZ, 0xc0, !PT ;  /* 0x0000ffff06027812 */ /* 0x040fe400078ec0ff */
[----:B------:R-:W-:Y:S02]  /*8c60*/  LOP3.LUT R0, R3, R246, R12, 0x96, !PT ;  /* 0x000000f603007212 */ /* 0x000fe400078e960c */
[----:B------:R-:W-:Y:S02]  /*8c70*/  LOP3.LUT R12, R6, 0xff, RZ, 0xc0, !PT ;  /* 0x000000ff060c7812 */ /* 0x000fe400078ec0ff */
[----:B------:R-:W-:Y:S02]  /*8c80*/  SHF.R.U32.HI R3, RZ, 0x8, R2 ;  /* 0x00000008ff037819 */ /* 0x000fe40000011602 */
[----:B------:R-:W-:Y:S02]  /*8c90*/  SHF.R.U32.HI R6, RZ, 0x18, R6 ;  /* 0x00000018ff067819 */ /* 0x000fe40000011606 */
[----:B------:R-:W-:-:S02]  /*8ca0*/  LOP3.LUT R2, R7, 0xff, RZ, 0xc0, !PT ;  /* 0x000000ff07027812 */ /* 0x000fc400078ec0ff */
[----:B------:R-:W-:Y:S02]  /*8cb0*/  PRMT R72, R12, 0x5410, R3 ;  /* 0x000054100c487816 */ /* 0x000fe40000000003 */
[----:B------:R-:W-:Y:S02]  /*8cc0*/  PRMT R71, R2, 0x5410, R6 ;  /* 0x0000541002477816 */ /* 0x000fe40000000006 */
[----:B------:R-:W-:Y:S02]  /*8cd0*/  LOP3.LUT R2, R15, 0xff, RZ, 0xc0, !PT ;  /* 0x000000ff0f027812 */ /* 0x000fe400078ec0ff */
[----:B------:R-:W-:Y:S02]  /*8ce0*/  SHF.R.U32.HI R3, RZ, 0x8, R13 ;  /* 0x00000008ff037819 */ /* 0x000fe4000001160d */
[----:B------:R-:W-:Y:S02]  /*8cf0*/  PRMT R67, R2, 0x5410, R14 ;  /* 0x0000541002437816 */ /* 0x000fe4000000000e */
[----:B------:R-:W-:Y:S01]  /*8d00*/  LOP3.LUT R2, R4, 0xffff, RZ, 0xc0, !PT ;  /* 0x0000ffff04027812 */ /* 0x000fe200078ec0ff */
[----:B-1----:R-:W-:Y:S01]  /*8d10*/  HMMA.16816.F32 R12, R24, R56, RZ ;  /* 0x00000038180c723c */ /* 0x002fe200000018ff */
[----:B------:R-:W-:Y:S01]  /*8d20*/  PRMT R68, R34, 0x5410, R3 ;  /* 0x0000541022447816 */ /* 0x000fe20000000003 */
[----:B------:R-:W-:Y:S01]  /*8d30*/  FADD.FTZ R34, R189, R98 ;  /* 0x00000062bd227221 */ /* 0x000fe20000010000 */
[----:B------:R-:W-:-:S02]  /*8d40*/  SHF.R.U32.HI R3, RZ, 0x8, R2 ;  /* 0x00000008ff037819 */ /* 0x000fc40000011602 */
[----:B------:R-:W-:Y:S02]  /*8d50*/  LOP3.LUT R2, R4, 0xff, RZ, 0xc0, !PT ;  /* 0x000000ff04027812 */ /* 0x000fe400078ec0ff */
[----:B------:R-:W-:Y:S02]  /*8d60*/  LOP3.LUT R6, R40, 0xff, RZ, 0xc0, !PT ;  /* 0x000000ff28067812 */ /* 0x000fe400078ec0ff */
[----:B------:R-:W-:Y:S02]  /*8d70*/  PRMT R66, R2, 0x5410, R3 ;  /* 0x0000541002427816 */ /* 0x000fe40000000003 */
[----:B------:R-:W-:Y:S02]  /*8d80*/  SHF.R.U32.HI R2, RZ, 0x10, R4 ;  /* 0x00000010ff027819 */ /* 0x000fe40000011604 */
[----:B------:R-:W-:Y:S02]  /*8d90*/  PRMT R69, R6, 0x5410, R42 ;  /* 0x0000541006457816 */ /* 0x000fe4000000002a */
[----:B------:R-:W-:-:S02]  /*8da0*/  SHF.R.U32.HI R6, RZ, 0x18, R4 ;  /* 0x00000018ff067819 */ /* 0x000fc40000011604 */
[----:B------:R-:W-:Y:S02]  /*8db0*/  LOP3.LUT R4, R2, 0xff, RZ, 0xc0, !PT ;  /* 0x000000ff02047812 */ /* 0x000fe400078ec0ff */
[----:B------:R-:W-:Y:S02]  /*8dc0*/  LOP3.LUT R2, R37, 0xff, RZ, 0xc0, !PT ;  /* 0x000000ff25027812 */ /* 0x000fe400078ec0ff */
[----:B------:R-:W-:Y:S02]  /*8dd0*/  SHF.R.U32.HI R7, RZ, 0x8, R39 ;  /* 0x00000008ff077819 */ /* 0x000fe40000011627 */
[----:B------:R-:W-:Y:S02]  /*8de0*/  SHF.R.U32.HI R3, RZ, 0x8, R35 ;  /* 0x00000008ff037819 */ /* 0x000fe40000011623 */
[----:B------:R-:W-:Y:S02]  /*8df0*/  PRMT R50, R2, 0x5410, R36 ;  /* 0x0000541002327816 */ /* 0x000fe40000000024 */
[----:B------:R-:W-:-:S02]  /*8e00*/  LOP3.LUT R2, R5, 0xffff, RZ, 0xc0, !PT ;  /* 0x0000ffff05027812 */ /* 0x000fc400078ec0ff */
[----:B------:R-:W-:Y:S02]  /*8e10*/  PRMT R70, R41, 0x5410, R7 ;  /* 0x0000541029467816 */ /* 0x000fe40000000007 */
[----:B------:R-:W-:Y:S01]  /*8e20*/  PRMT R64, R38, 0x5410, R3 ;  /* 0x0000541026407816 */ /* 0x000fe20000000003 */
[----:B------:R-:W1:Y:S01]  /*8e30*/  LDSM.16.MT88.4 R40, [R174+0xb400] ;  /* 0x00b40000ae28783b */ /* 0x000e620000004200 */
[----:B------:R-:W-:Y:S02]  /*8e40*/  SHF.R.U32.HI R3, RZ, 0x8, R2 ;  /* 0x00000008ff037819 */ /* 0x000fe40000011602 */
[----:B------:R-:W-:Y:S01]  /*8e50*/  LOP3.LUT R2, R5, 0xff, RZ, 0xc0, !PT ;  /* 0x000000ff05027812 */ /* 0x000fe200078ec0ff */
[----:B------:R-:W2:Y:S01]  /*8e60*/  LDSM.16.MT88.4 R36, [R196+0xb400] ;  /* 0x00b40000c424783b */ /* 0x000ea20000004200 */
[----:B------:R-:W-:Y:S02]  /*8e70*/  SHF.R.U32.HI R7, RZ, 0x18, R5 ;  /* 0x00000018ff077819 */ /* 0x000fe40000011605 */
[----:B------:R-:W-:-:S02]  /*8e80*/  PRMT R63, R2, 0x5410, R3 ;  /* 0x00005410023f7816 */ /* 0x000fc40000000003 */
[----:B------:R-:W-:Y:S02]  /*8e90*/  SHF.R.U32.HI R3, RZ, 0x10, R5 ;  /* 0x00000010ff037819 */ /* 0x000fe40000011605 */
[----:B------:R-:W-:Y:S02]  /*8ea0*/  LOP3.LUT R2, R0, 0xffff, RZ, 0xc0, !PT ;  /* 0x0000ffff00027812 */ /* 0x000fe400078ec0ff */
[----:B------:R-:W-:Y:S02]  /*8eb0*/  SHF.R.U32.HI R5, RZ, 0x10, R0 ;  /* 0x00000010ff057819 */ /* 0x000fe40000011600 */
[----:B------:R-:W-:Y:S02]  /*8ec0*/  PRMT R65, R4, 0x5410, R6 ;  /* 0x0000541004417816 */ /* 0x000fe40000000006 */
[----:B------:R-:W-:Y:S02]  /*8ed0*/  LOP3.LUT R6, R0, 0xff, RZ, 0xc0, !PT ;  /* 0x000000ff00067812 */ /* 0x000fe400078ec0ff */
[----:B------:R-:W-:-:S02]  /*8ee0*/  SHF.R.U32.HI R4, RZ, 0x18, R0 ;  /* 0x00000018ff047819 */ /* 0x000fc40000011600 */
[----:B------:R-:W-:Y:S02]  /*8ef0*/  LOP3.LUT R3, R3, 0xff, RZ, 0xc0, !PT ;  /* 0x000000ff03037812 */ /* 0x000fe400078ec0ff */
[----:B------:R-:W-:Y:S02]  /*8f00*/  SHF.R.U32.HI R2, RZ, 0x8, R2 ;  /* 0x00000008ff027819 */ /* 0x000fe40000011602 */
[----:B------:R-:W-:Y:S02]  /*8f10*/  LOP3.LUT R0, R5, 0xff, RZ, 0xc0, !PT ;  /* 0x000000ff05007812 */ /* 0x000fe400078ec0ff */
[----:B------:R-:W-:Y:S01]  /*8f20*/  PRMT R62, R3, 0x5410, R7 ;  /* 0x00005410033e7816 */ /* 0x000fe20000000007 */
[----:B------:R-:W-:Y:S01]  /*8f30*/  FADD.FTZ R3, R190, R100 ;  /* 0x00000064be037221 */ /* 0x000fe20000010000 */
[----:B------:R-:W-:Y:S01]  /*8f40*/  PRMT R61, R6, 0x5410, R2 ;  /* 0x00005410063d7816 */ /* 0x000fe20000000002 */
[----:B------:R-:W-:Y:S01]  /*8f50*/  FADD.FTZ R2, R181, R128 ;  /* 0x00000080b5027221 */ /* 0x000fe20000010000 */
[----:B------:R-:W-:Y:S01]  /*8f60*/  PRMT R60, R0, 0x5410, R4 ;  /* 0x00005410003c7816 */ /* 0x000fe20000000004 */
[----:B------:R-:W-:Y:S01]  /*8f70*/  FADD.FTZ R0, R145, R106 ;  /* 0x0000006a91007221 */ /* 0x000fe20000010000 */
[----:B------:R-:W-:Y:S01]  /*8f80*/  HMMA.16816.F32 R4, R20, R56, RZ ;  /* 0x000000381404723c */ /* 0x000fe200000018ff */
[----:B------:R-:W-:Y:S01]  /*8f90*/  FADD.FTZ R2, R186, R2 ;  /* 0x00000002ba027221 */ /* 0x000fe20000010000 */
[--C-:B------:R-:W-:Y:S01]  /*8fa0*/  HSET2.LE.AND R35, R70, R75.reuse, PT ;  /* 0x0000004b46237233 */ /* 0x100fe20003803000 */
[----:B------:R-:W-:Y:S01]  /*8fb0*/  FADD.FTZ R0, R184, R0 ;  /* 0x00000000b8007221 */ /* 0x000fe20000010000 */
[----:B------:R-:W-:-:S02]  /*8fc0*/  HSET2.LE.AND R50, R50, R75, PT ;  /* 0x0000004b32327233 */ /* 0x000fc40003803000 */
[----:B-1----:R-:W-:Y:S03]  /*8fd0*/  HMMA.16816.F32 R188, R16, R40, R12 ;  /* 0x0000002810bc723c */ /* 0x002fe6000000180c */
[----:B------:R-:W-:-:S03]  /*8fe0*/  LOP3.LUT R95, R131, R50, RZ, 0xc0, !PT ;  /* 0x00000032835f7212 */ /* 0x000fc600078ec0ff */
[----:B------:R-:W-:-:S12]  /*8ff0*/  HMMA.16816.F32 R12, R24, R44, RZ ;  /* 0x0000002c180c723c */ /* 0x000fd800000018ff */
[----:B------:R-:W-:Y:S07]  /*9000*/  HMMA.16816.F32 R180, R8, R40, R4 ;  /* 0x0000002808b4723c */ /* 0x000fee0000001804 */
[----:B------:R-:W-:Y:S01]  /*9010*/  FADD.FTZ R4, R244, R3 ;  /* 0x00000003f4047221 */ /* 0x000fe20000010000 */
[----:B------:R-:W-:Y:S01]  /*9020*/  FADD.FTZ R5, R187, R2 ;  /* 0x00000002bb057221 */ /* 0x000fe20000010000 */
[----:B------:R-:W-:Y:S01]  /*9030*/  FADD.FTZ R3, R243, R34 ;  /* 0x00000022f3037221 */ /* 0x000fe20000010000 */
[----:B------:R-:W-:Y:S01]  /*9040*/  FADD.FTZ R2, R141, R0 ;  /* 0x000000008d027221 */ /* 0x000fe20000010000 */
[----:B------:R-:W-:Y:S01]  /*9050*/  FADD.FTZ R0, R239, R4 ;  /* 0x00000004ef007221 */ /* 0x000fe20000010000 */
[----:B------:R-:W-:Y:S01]  /*9060*/  FADD.FTZ R34, R185, R5 ;  /* 0x00000005b9227221 */ /* 0x000fe20000010000 */
[----:B------:R-:W-:Y:S01]  /*9070*/  FADD.FTZ R3, R237, R3 ;  /* 0x00000003ed037221 */ /* 0x000fe20000010000 */
[----:B------:R-:W-:Y:S01]  /*9080*/  HMMA.16816.F32 R4, R20, R44, RZ ;  /* 0x0000002c1404723c */ /* 0x000fe200000018ff */
[----:B------:R-:W-:Y:S01]  /*9090*/  FADD.FTZ R56, R142, R2 ;  /* 0x000000028e387221 */ /* 0x000fe20000010000 */
[----:B------:R-:W-:Y:S01]  /*90a0*/  FADD.FTZ R55, R240, R0 ;  /* 0x00000000f0377221 */ /* 0x000fe20000010000 */
[----:B------:R-:W-:Y:S01]  /*90b0*/  FADD.FTZ R106, R236, R3 ;  /* 0x00000003ec6a7221 */ /* 0x000fe20000010000 */
[----:B------:R-:W-:-:S02]  /*90c0*/  IMAD.MOV.U32 R236, RZ, RZ, R164 ;  /* 0x000000ffffec7224 */ /* 0x000fc400078e00a4 */
[----:B------:R-:W-:Y:S01]  /*90d0*/  FADD.FTZ R101, R226, R34 ;  /* 0x00000022e2657221 */ /* 0x000fe20000010000 */
[-C--:B--2---:R-:W-:Y:S01]  /*90e0*/  HMMA.16816.F32 R184, R16, R36.reuse, R12 ;  /* 0x0000002410b8723c */ /* 0x084fe2000000180c */
[--C-:B------:R-:W-:Y:S01]  /*90f0*/  HSET2.LE.AND R0, R74, R75.reuse, PT ;  /* 0x0000004b4a007233 */ /* 0x100fe20003803000 */
[----:B------:R-:W-:Y:S01]  /*9100*/  FADD.FTZ R55, R238, R55 ;  /* 0x00000037ee377221 */ /* 0x000fe20000010000 */
[--C-:B------:R-:W-:Y:S01]  /*9110*/  HSET2.LE.AND R2, R73, R75.reuse, PT ;  /* 0x0000004b49027233 */ /* 0x100fe20003803000 */
[----:B------:R-:W-:Y:S01]  /*9120*/  IMAD.MOV.U32 R244, RZ, RZ, R154 ;  /* 0x000000fffff47224 */ /* 0x000fe200078e009a */
        /* <DEDUP_REMOVED lines=10> */
[----:B------:R-:W-:Y:S01]  /*91d0*/  HSET2.LE.AND R44, R60, R75, PT ;  /* 0x0000004b3c2c7233 */ /* 0x000fe20003803000 */
[----:B------:R-:W-:Y:S01]  /*91e0*/  IMAD.MOV.U32 R240, RZ, RZ, R146 ;  /* 0x000000fffff07224 */ /* 0x000fe200078e0092 */
[----:B------:R-:W-:Y:S01]  /*91f0*/  LOP3.LUT R94, R136, R45, RZ, 0xc0, !PT ;  /* 0x0000002d885e7212 */ /* 0x000fe200078ec0ff */
[----:B------:R-:W-:Y:S01]  /*9200*/  HMMA.16816.F32 R164, R8, R36, R4 ;  /* 0x0000002408a4723c */ /* 0x000fe20000001804 */
[----:B------:R-:W-:Y:S01]  /*9210*/  LOP3.LUT R92, R137, R41, RZ, 0xc0, !PT ;  /* 0x00000029895c7212 */ /* 0x000fe200078ec0ff */
[----:B------:R-:W-:Y:S01]  /*9220*/  FADD.FTZ R100, R144, R56 ;  /* 0x0000003890647221 */ /* 0x000fe20000010000 */
[----:B------:R-:W-:-:S02]  /*9230*/  LOP3.LUT R93, R130, R44, RZ, 0xc0, !PT ;  /* 0x0000002c825d7212 */ /* 0x000fc400078ec0ff */
[----:B------:R-:W-:Y:S01]  /*9240*/  LOP3.LUT R14, R223, R0, RZ, 0xc0, !PT ;  /* 0x00000000df0e7212 */ /* 0x000fe200078ec0ff */
[----:B------:R-:W-:Y:S01]  /*9250*/  FADD.FTZ R0, R235, R100 ;  /* 0x00000064eb007221 */ /* 0x000fe20000010000 */
[--C-:B------:R-:W-:Y:S02]  /*9260*/  HSET2.LE.AND R5, R72, R75.reuse, PT ;  /* 0x0000004b48057233 */ /* 0x100fe40003803000 */
[--C-:B------:R-:W-:Y:S02]  /*9270*/  HSET2.LE.AND R6, R71, R75.reuse, PT ;  /* 0x0000004b47067233 */ /* 0x100fe40003803000 */
[--C-:B------:R-:W-:Y:S02]  /*9280*/  HSET2.LE.AND R36, R69, R75.reuse, PT ;  /* 0x0000004b45247233 */ /* 0x100fe40003803000 */
[--C-:B------:R-:W-:Y:S01]  /*9290*/  HSET2.LE.AND R4, R67, R75.reuse, PT ;  /* 0x0000004b43047233 */ /* 0x100fe20003803000 */
[----:B------:R-:W-:Y:S01]  /*92a0*/  HMMA.16816.F32 R68, R20, R122, RZ ;  /* 0x0000007a1444723c */ /* 0x000fe200000018ff */
[----:B------:R-:W-:-:S02]  /*92b0*/  HSET2.LE.AND R37, R66, R75, PT ;  /* 0x0000004b42257233 */ /* 0x000fc40003803000 */
[----:B------:R-:W-:Y:S02]  /*92c0*/  HSET2.LE.AND R7, R63, R75, PT ;  /* 0x0000004b3f077233 */ /* 0x000fe40003803000 */
[----:B------:R-:W-:Y:S01]  /*92d0*/  LOP3.LUT R99, R158, R4, RZ, 0xc0, !PT ;  /* 0x000000049e637212 */ /* 0x000fe200078ec0ff */
[C---:B------:R-:W-:Y:S01]  /*92e0*/  HMMA.16816.F32 R72, R20.reuse, R118, RZ ;  /* 0x000000761448723c */ /* 0x040fe200000018ff */
[----:B------:R-:W-:Y:S02]  /*92f0*/  LOP3.LUT R13, R224, R6, RZ, 0xc0, !PT ;  /* 0x00000006e00d7212 */ /* 0x000fe400078ec0ff */
[----:B------:R-:W-:Y:S02]  /*9300*/  LOP3.LUT R96, R206, R7, RZ, 0xc0, !PT ;  /* 0x00000007ce607212 */ /* 0x000fe400078ec0ff */
[----:B------:R-:W-:Y:S01]  /*9310*/  LOP3.LUT R6, R139, R35, RZ, 0xc0, !PT ;  /* 0x000000238b067212 */ /* 0x000fe200078ec0ff */
[----:B------:R-:W-:Y:S01]  /*9320*/  HMMA.16816.F32 R64, R20, R126, RZ ;  /* 0x0000007e1440723c */ /* 0x000fe200000018ff */
[----:B------:R-:W-:-:S02]  /*9330*/  LOP3.LUT R7, R138, R36, RZ, 0xc0, !PT ;  /* 0x000000248a077212 */ /* 0x000fc400078ec0ff */
[----:B------:R-:W-:Y:S02]  /*9340*/  LOP3.LUT R4, R140, R37, RZ, 0xc0, !PT ;  /* 0x000000258c047212 */ /* 0x000fe400078ec0ff */
[----:B------:R-:W-:Y:S01]  /*9350*/  LOP3.LUT R12, R225, R5, RZ, 0xc0, !PT ;  /* 0x00000005e10c7212 */ /* 0x000fe200078ec0ff */
[C---:B------:R-:W-:Y:S01]  /*9360*/  HMMA.16816.F32 R60, R20.reuse, R58, RZ ;  /* 0x0000003a143c723c */ /* 0x040fe200000018ff */
[----:B------:R-:W-:Y:S02]  /*9370*/  LOP3.LUT R5, R129, R40, RZ, 0xc0, !PT ;  /* 0x0000002881057212 */ /* 0x000fe400078ec0ff */
[----:B------:R-:W-:Y:S01]  /*9380*/  LOP3.LUT R15, R207, R2, RZ, 0xc0, !PT ;  /* 0x00000002cf0f7212 */ /* 0x000fe200078ec0ff */
[----:B------:R-:W-:Y:S01]  /*9390*/  FADD.FTZ R2, R241, R101 ;  /* 0x00000065f1027221 */ /* 0x000fe20000010000 */
[----:B------:R-:W-:Y:S01]  /*93a0*/  LOP3.LUT R98, R202, R3, RZ, 0xc0, !PT ;  /* 0x00000003ca627212 */ /* 0x000fe200078ec0ff */
[----:B------:R-:W-:Y:S01]  /*93b0*/  HMMA.16816.F32 R20, R20, R46, RZ ;  /* 0x0000002e1414723c */ /* 0x000fe200000018ff */
[----:B------:R-:W-:Y:S01]  /*93c0*/  LOP3.LUT R97, R203, R34, RZ, 0xc0, !PT ;  /* 0x00000022cb617212 */ /* 0x000fe200078ec0ff */
[----:B------:R-:W-:Y:S01]  /*93d0*/  FADD.FTZ R3, R238, R106 ;  /* 0x0000006aee037221 */ /* 0x000fe20000010000 */
[----:B------:R-:W-:-:S03]  /*93e0*/  IADD3 R202, P0, R48, -0x80, RZ ;  /* 0xffffff8030ca7810 */ /* 0x000fc60007f1e0ff */
[----:B------:R-:W-:Y:S01]  /*93f0*/  HMMA.16816.F32 R72, R8, R86, R72 ;  /* 0x000000560848723c */ /* 0x000fe20000001848 */
[----:B------:R-:W-:-:S05]  /*9400*/  IADD3.X R203, R49, -0x1, RZ, P0, !PT ;  /* 0xffffffff31cb7810 */ /* 0x000fca00007fe4ff */
[C---:B------:R-:W-:Y:S06]  /*9410*/  HMMA.16816.F32 R136, R8.reuse, R82, R68 ;  /* 0x000000520888723c */ /* 0x040fec0000001844 */
[C---:B------:R-:W-:Y:S06]  /*9420*/  HMMA.16816.F32 R156, R8.reuse, R110, R64 ;  /* 0x0000006e089c723c */ /* 0x040fec0000001840 */
[C---:B------:R-:W-:Y:S06]  /*9430*/  HMMA.16816.F32 R152, R8.reuse, R42, R60 ;  /* 0x0000002a0898723c */ /* 0x040fec000000183c */
[----:B------:R-:W-:Y:S06]  /*9440*/  HMMA.16816.F32 R140, R8, R38, R20 ;  /* 0x00000026088c723c */ /* 0x000fec0000001814 */
[C---:B------:R-:W-:Y:S06]  /*9450*/  HMMA.16816.F32 R8, R24.reuse, R114, RZ ;  /* 0x000000721808723c */ /* 0x040fec00000018ff */
[----:B------:R-:W-:-:S15]  /*9460*/  HMMA.16816.F32 R20, R24, R118, RZ ;  /* 0x000000761814723c */ /* 0x000fde00000018ff */
[----:B------:R-:W-:-:S03]  /*9470*/  NOP ;  /* 0x0000000000007918 */ /* 0x000fc60000000000 */
[----:B------:R-:W-:Y:S06]  /*9480*/  HMMA.16816.F32 R68, R16, R90, R8 ;  /* 0x0000005a1044723c */ /* 0x000fec0000001808 */
[----:B------:R-:W-:Y:S06]  /*9490*/  HMMA.16816.F32 R8, R24, R122, RZ ;  /* 0x0000007a1808723c */ /* 0x000fec00000018ff */
[----:B------:R-:W-:Y:S06]  /*94a0*/  HMMA.16816.F32 R64, R16, R86, R20 ;  /* 0x000000561040723c */ /* 0x000fec0000001814 */
[----:B------:R-:W-:Y:S01]  /*94b0*/  HMMA.16816.F32 R20, R24, R126, RZ ;  /* 0x0000007e1814723c */ /* 0x000fe200000018ff */
[----:B------:R-:W-:Y:S11]  /*94c0*/  LDSM.16.MT88.4 R124, [R196+0xac00] ;  /* 0x00ac0000c47c783b */ /* 0x000ff60000004200 */
[----:B------:R-:W-:Y:S01]  /*94d0*/  HMMA.16816.F32 R60, R16, R82, R8 ;  /* 0x00000052103c723c */ /* 0x000fe20000001808 */
[----:B------:R-:W-:Y:S05]  /*94e0*/  LDSM.16.MT88.4 R80, [R174+0xbc00] ;  /* 0x00bc0000ae50783b */ /* 0x000fea0000004200 */
[C---:B------:R-:W-:Y:S06]  /*94f0*/  HMMA.16816.F32 R8, R24.reuse, R58, RZ ;  /* 0x0000003a1808723c */ /* 0x040fec00000018ff */
[----:B------:R-:W-:Y:S06]  /*9500*/  HMMA.16816.F32 R24, R24, R46, RZ ;  /* 0x0000002e1818723c */ /* 0x000fec00000018ff */
[C---:B------:R-:W-:Y:S01]  /*9510*/  HMMA.16816.F32 R44, R16.reuse, R110, R20 ;  /* 0x0000006e102c723c */ /* 0x040fe20000001814 */
[----:B------:R-:W1:Y:S11]  /*9520*/  LDSM.16.MT88.4 R20, [R174+0x9800] ;  /* 0x00980000ae14783b */ /* 0x000e760000004200 */
[C---:B------:R-:W-:Y:S01]  /*9530*/  HMMA.16816.F32 R40, R16.reuse, R42, R8 ;  /* 0x0000002a1028723c */ /* 0x040fe20000001808 */
[----:B------:R-:W-:Y:S05]  /*9540*/  LDSM.16.MT88.4 R8, [R174+0xa800] ;  /* 0x00a80000ae08783b */ /* 0x000fea0000004200 */
[----:B------:R-:W-:Y:S01]  /*9550*/  HMMA.16816.F32 R24, R16, R38, R24 ;  /* 0x000000261018723c */ /* 0x000fe20000001818 */
[----:B------:R-:W2:Y:S05]  /*9560*/  LDSM.16.MT88.4 R16, [R196+0x9800] ;  /* 0x00980000c410783b */ /* 0x000eaa0000004200 */
[-C--:B-1----:R-:W-:Y:S06]  /*9570*/  HMMA.16816.F32 R168, R12, R20.reuse, R168 ;  /* 0x000000140ca8723c */ /* 0x082fec00000018a8 */
[C---:B------:R-:W-:Y:S06]  /*9580*/  HMMA.16816.F32 R148, R4.reuse, R20, R148 ;  /* 0x000000140494723c */ /* 0x040fec0000001894 */
        /* <DEDUP_REMOVED lines=10> */
[-C--:B------:R-:W-:Y:S06]  /*9630*/  HMMA.16816.F32 R116, R4, R10.reuse, R136 ;  /* 0x0000000a0474723c */ /* 0x080fec0000001888 */
[----:B------:R-:W-:Y:S01]  /*9640*/  HMMA.16816.F32 R60, R12, R10, R60 ;  /* 0x0000000a0c3c723c */ /* 0x000fe2000000183c */
[----:B------:R-:W3:Y:S05]  /*9650*/  LDSM.16.MT88.4 R8, [R196+0xb800] ;  /* 0x00b80000c408783b */ /* 0x000eea0000004200 */
[C---:B-1----:R-:W-:Y:S06]  /*9660*/  HMMA.16816.F32 R112, R4.reuse, R20, R208 ;  /* 0x000000140470723c */ /* 0x042fec00000018d0 */
[C---:B------:R-:W-:Y:S01]  /*9670*/  HMMA.16816.F32 R108, R4.reuse, R22, R156 ;  /* 0x00000016046c723c */ /* 0x040fe2000000189c */
[----:B------:R-:W1:Y:S05]  /*9680*/  LDSM.16.MT88.4 R156, [R196+0x9c00] ;  /* 0x009c0000c49c783b */ /* 0x000e6a0000004200 */
[C---:B--2---:R-:W-:Y:S06]  /*9690*/  HMMA.16816.F32 R72, R4.reuse, R16, R180 ;  /* 0x000000100448723c */ /* 0x044fec00000018b4 */
[----:B------:R-:W-:Y:S06]  /*96a0*/  HMMA.16816.F32 R76, R4, R18, R152 ;  /* 0x00000012044c723c */ /* 0x000fec0000001898 */
[C---:B------:R-:W-:Y:S06]  /*96b0*/  HMMA.16816.F32 R136, R12.reuse, R20, R212 ;  /* 0x000000140c88723c */ /* 0x040fec00000018d4 */
[----:B------:R-:W-:Y:S06]  /*96c0*/  HMMA.16816.F32 R68, R12, R16, R188 ;  /* 0x000000100c44723c */ /* 0x000fec00000018bc */
[C---:B---3--:R-:W-:Y:S01]  /*96d0*/  HMMA.16816.F32 R88, R4.reuse, R8, R164 ;  /* 0x000000080458723c */ /* 0x048fe200000018a4 */
[----:B------:R-:W2:Y:S05]  /*96e0*/  LDSM.16.MT88.4 R164, [R174+0x9c00] ;  /* 0x009c0000aea4783b */ /* 0x000eaa0000004200 */
[----:B------:R-:W-:Y:S01]  /*96f0*/  HMMA.16816.F32 R56, R4, R10, R140 ;  /* 0x0000000a0438723c */ /* 0x000fe2000000188c */
[----:B------:R-:W3:Y:S04]  /*9700*/  LDSM.16.MT88.4 R4, [R196+0xbc00] ;  /* 0x00bc0000c404783b */ /* 0x000ee80000004200 */
[----:B------:R-:W4:Y:S01]  /*9710*/  LDSM.16.MT88.4 R140, [R174+0xac00] ;  /* 0x00ac0000ae8c783b */ /* 0x000f220000004200 */
[C---:B------:R-:W-:Y:S06]  /*9720*/  HMMA.16816.F32 R84, R12.reuse, R8, R184 ;  /* 0x000000080c54723c */ /* 0x040fec00000018b8 */
[----:B------:R-:W-:Y:S01]  /*9730*/  HMMA.16816.F32 R44, R12, R22, R44 ;  /* 0x000000160c2c723c */ /* 0x000fe2000000182c */
[----:B------:R-:W-:-:S05]  /*9740*/  FADD.FTZ R8, R226, R55 ;  /* 0x00000037e2087221 */ /* 0x000fca0000010000 */
[C---:B------:R-:W-:Y:S06]  /*9750*/  HMMA.16816.F32 R40, R12.reuse, R18, R40 ;  /* 0x000000120c28723c */ /* 0x040fec0000001828 */
[----:B------:R-:W-:Y:S06]  /*9760*/  HMMA.16816.F32 R24, R12, R10, R24 ;  /* 0x0000000a0c18723c */ /* 0x000fec0000001818 */
[----:B-1----:R-:W-:Y:S06]  /*9770*/  HMMA.16816.F32 R132, R92, R156, R132 ;  /* 0x0000009c5c84723c */ /* 0x002fec0000001884 */
[----:B--2---:R-:W-:Y:S06]  /*9780*/  HMMA.16816.F32 R168, R96, R164, R168 ;  /* 0x000000a460a8723c */ /* 0x004fec00000018a8 */
[-C--:B---3--:R-:W-:Y:S06]  /*9790*/  HMMA.16816.F32 R88, R92, R4.reuse, R88 ;  /* 0x000000045c58723c */ /* 0x088fec0000001858 */
[----:B------:R-:W-:Y:S06]  /*97a0*/  HMMA.16816.F32 R84, R96, R4, R84 ;  /* 0x000000046054723c */ /* 0x000fec0000001854 */
        /* <DEDUP_REMOVED lines=19> */
[C---:B------:R-:W-:Y:S02]  /*98e0*/  HMMA.16816.F32 R144, R92.reuse, R166, R144 ;  /* 0x000000a65c90723c */ /* 0x040fe40000001890 */
[----:B------:R1:W-:Y:S04]  /*98f0*/  STL [R1+0x12c], R3 ;  /* 0x00012c0301007387 */ /* 0x0003e80000100800 */
[----:B------:R1:W-:Y:S01]  /*9900*/  STL [R1+0x134], R244 ;  /* 0x000134f401007387 */ /* 0x0003e20000100800 */
[C---:B------:R-:W-:Y:S03]  /*9910*/  HMMA.16816.F32 R128, R92.reuse, R158, R128 ;  /* 0x0000009e5c80723c */ /* 0x040fe60000001880 */
[----:B------:R1:W-:Y:S03]  /*9920*/  STL [R1+0x130], R2 ;  /* 0x0001300201007387 */ /* 0x0003e60000100800 */
[C---:B----4-:R-:W-:Y:S01]  /*9930*/  HMMA.16816.F32 R120, R92.reuse, R140, R120 ;  /* 0x0000008c5c78723c */ /* 0x050fe20000001878 */
[----:B------:R1:W-:Y:S05]  /*9940*/  STL [R1+0x138], R0 ;  /* 0x0001380001007387 */ /* 0x0003ea0000100800 */
        /* <DEDUP_REMOVED lines=18> */
[----:B------:R-:W2:Y:S01]  /*9a70*/  LDL.LU R240, [R1+0x50] ;  /* 0x0000500001f07983 */ /* 0x000ea20000300800 */
[----:B------:R-:W-:-:S04]  /*9a80*/  DEPBAR.LE SB0, 0x0 ;  /* 0x000080000000791a */ /* 0x000fc80000000000 */
[----:B------:R-:W3:Y:S04]  /*9a90*/  LDL.64 R224, [R1+0x170] ;  /* 0x0001700001e07983 */ /* 0x000ee80000100a00 */
[----:B------:R-:W3:Y:S04]  /*9aa0*/  LDL.LU R237, [R1+0x24] ;  /* 0x0000240001ed7983 */ /* 0x000ee80000300800 */
[----:B------:R-:W4:Y:S04]  /*9ab0*/  LDL.LU R239, [R1+0x28] ;  /* 0x0000280001ef7983 */ /* 0x000f280000300800 */
[----:B------:R-:W5:Y:S04]  /*9ac0*/  LDL.LU R243, [R1+0x2c] ;  /* 0x00002c0001f37983 */ /* 0x000f680000300800 */
[----:B------:R-:W2:Y:S04]  /*9ad0*/  LDL R107, [R1+0x13c] ;  /* 0x00013c00016b7983 */ /* 0x000ea80000100800 */
[----:B------:R-:W3:Y:S01]  /*9ae0*/  LDL R236, [R1+0x114] ;  /* 0x0001140001ec7983 */ /* 0x000ee20000100800 */
[----:B------:R-:W-:Y:S05]  /*9af0*/  WARPSYNC.ALL ;  /* 0x0000000000007948 */ /* 0x000fea0003800000 */
[----:B------:R-:W-:Y:S01]  /*9b00*/  BAR.SYNC.DEFER_BLOCKING 0x0 ;  /* 0x0000000000007b1d */ /* 0x000fe20000010000 */
[----:B------:R-:W-:-:S02]  /*9b10*/  ISETP.GE.AND P3, PT, R247, R205, PT ;  /* 0x000000cdf700720c */ /* 0x000fc40003f66270 */
[----:B------:R-:W-:-:S03]  /*9b20*/  ISETP.GE.AND P2, PT, R248, R205, PT ;  /* 0x000000cdf800720c */ /* 0x000fc60003f46270 */
[----:B------:R-:W-:Y:S01]  /*9b30*/  BSSY B1, `(.L_x_696) ;  /* 0x0000210000017945 */ /* 0x000fe20003800000 */
[----:B------:R-:W1:Y:S02]  /*9b40*/  S2R R206, SR_TID.X ;  /* 0x0000000000ce7919 */ /* 0x000e640000002100 */
[----:B-1----:R-:W-:-:S05]  /*9b50*/  IMAD.SHL.U32 R206, R206, 0x2, RZ ;  /* 0x00000002cece7824 */ /* 0x002fca00078e00ff */
[----:B------:R-:W-:Y:S01]  /*9b60*/  LOP3.LUT R206, R206, 0x6, RZ, 0xc0, !PT ;  /* 0x00000006cece7812 */ /* 0x000fe200078ec0ff */
[----:B--2---:R-:W-:Y:S01]  /*9b70*/  VIADD R222, R107, 0xfffffffe ;  /* 0xfffffffe6bde7836 */ /* 0x004fe20000000000 */
[----:B---3--:R-:W-:-:S03]  /*9b80*/  ISETP.GE.AND P4, PT, R236, R205, PT ;  /* 0x000000cdec00720c */ /* 0x008fc60003f86270 */
[----:B------:R-:W-:Y:S01]  /*9b90*/  IMAD R0, R240, R222, RZ ;  /* 0x000000def0007224 */ /* 0x000fe200078e02ff */
[----:B------:R-:W-:Y:S01]  /*9ba0*/  SHF.R.S32.HI R4, RZ, 0x1f, R222 ;  /* 0x0000001fff047819 */ /* 0x000fe200000114de */
[----:B------:R-:W-:-:S04]  /*9bb0*/  IMAD.WIDE.U32 R2, R222, R237, R224 ;  /* 0x000000edde027225 */ /* 0x000fc800078e00e0 */
[----:B------:R-:W-:Y:S01]  /*9bc0*/  IMAD R0, R4, R237, R0 ;  /* 0x000000ed04007224 */ /* 0x000fe200078e0200 */
[CC--:B------:R-:W-:Y:S02]  /*9bd0*/  @!P3 LEA R10, P1, R2.reuse, R220.reuse, 0x1 ;  /* 0x000000dc020ab211 */ /* 0x0c0fe400078208ff */
[C---:B------:R-:W-:Y:S01]  /*9be0*/  @!P2 LEA R8, P0, R2.reuse, R220, 0x1 ;  /* 0x000000dc0208a211 */ /* 0x040fe200078008ff */
[----:B------:R-:W-:Y:S01]  /*9bf0*/  IMAD.IADD R3, R3, 0x1, R0 ;  /* 0x0000000103037824 */ /* 0x000fe200078e0200 */
[----:B----4-:R-:W-:Y:S01]  /*9c00*/  IADD3 R0, P5, R239, R2, RZ ;  /* 0x00000002ef007210 */ /* 0x010fe20007fbe0ff */
[----:B------:R-:W-:Y:S01]  /*9c10*/  @P4 STS [R204+0x9000], RZ ;  /* 0x009000ffcc004388 */ /* 0x000fe20000000800 */
[C---:B------:R-:W-:Y:S02]  /*9c20*/  @!P4 LEA R12, P6, R2.reuse, R220, 0x1 ;  /* 0x000000dc020cc211 */ /* 0x040fe400078c08ff */
[CCC-:B------:R-:W-:Y:S01]  /*9c30*/  @!P3 LEA.HI.X R11, R2.reuse, R221.reuse, R3.reuse, 0x1, P1 ;  /* 0x000000dd020bb211 */ /* 0x1c0fe200008f0c03 */
[----:B------:R-:W-:Y:S01]  /*9c40*/  @P4 STS [R204+0x9004], RZ ;  /* 0x009004ffcc004388 */ /* 0x000fe20000000800 */
[----:B------:R-:W-:-:S02]  /*9c50*/  @!P4 LEA.HI.X R13, R2, R221, R3, 0x1, P6 ;  /* 0x000000dd020dc211 */ /* 0x000fc400030f0c03 */
[-CC-:B------:R-:W-:Y:S01]  /*9c60*/  @!P2 LEA.HI.X R9, R2, R221.reuse, R3.reuse, 0x1, P0 ;  /* 0x000000dd0209a211 */ /* 0x180fe200000f0c03 */
[----:B-----5:R-:W-:Y:S01]  /*9c70*/  IMAD.X R3, R243, 0x1, R3, P5 ;  /* 0x00000001f3037824 */ /* 0x020fe200028e0603 */
[CC--:B------:R-:W-:Y:S01]  /*9c80*/  @!P4 LEA R6, P5, R0.reuse, R220.reuse, 0x1 ;  /* 0x000000dc0006c211 */ /* 0x0c0fe200078a08ff */
[----:B------:R-:W-:Y:S01]  /*9c90*/  @P4 STS.64 [R204+0x9008], RZ ;  /* 0x009008ffcc004388 */ /* 0x000fe20000000a00 */
[CC--:B------:R-:W-:Y:S02]  /*9ca0*/  @!P3 LEA R4, P1, R0.reuse, R220.reuse, 0x1 ;  /* 0x000000dc0004b211 */ /* 0x0c0fe400078208ff */
[C---:B------:R-:W-:Y:S01]  /*9cb0*/  @!P2 LEA R2, P0, R0.reuse, R220, 0x1 ;  /* 0x000000dc0002a211 */ /* 0x040fe200078008ff */
[----:B------:R-:W-:Y:S01]  /*9cc0*/  @!PT LDS RZ, [RZ] ;  /* 0x00000000fffff984 */ /* 0x000fe20000000800 */
[----:B------:R-:W-:Y:S01]  /*9cd0*/  @!PT LDS RZ, [RZ] ;  /* 0x00000000fffff984 */ /* 0x000fe20000000800 */
[----:B------:R-:W-:Y:S01]  /*9ce0*/  @!PT LDS RZ, [RZ] ;  /* 0x00000000fffff984 */ /* 0x000fe20000000800 */
[----:B------:R1:W-:Y:S01]  /*9cf0*/  @!P4 LDGSTS.E.BYPASS.LTC128B.128 [R204+0x9000], desc[UR4][R12.64] ;  /* 0x090000000ccccfae */ /* 0x0003e2000b901d44 */
[CCC-:B------:R-:W-:Y:S02]  /*9d00*/  @!P4 LEA.HI.X R7, R0.reuse, R221.reuse, R3.reuse, 0x1, P5 ;  /* 0x000000dd0007c211 */ /* 0x1c0fe400028f0c03 */
[CCC-:B------:R-:W-:Y:S01]  /*9d10*/  @!P3 LEA.HI.X R5, R0.reuse, R221.reuse, R3.reuse, 0x1, P1 ;  /* 0x000000dd0005b211 */ /* 0x1c0fe200008f0c03 */
        /* <DEDUP_REMOVED lines=27> */
[----:B-1----:R-:W-:Y:S04]  /*9ed0*/  LDSM.16.M88.4 R12, [R198+0x1000] ;  /* 0x00100000c60c783b */ /* 0x002fe80000000200 */
[----:B------:R-:W1:Y:S04]  /*9ee0*/  LDSM.16.M88.4 R44, [R175+0x6c00] ;  /* 0x006c0000af2c783b */ /* 0x000e680000000200 */
[----:B------:R-:W5:Y:S04]  /*9ef0*/  LDSM.16.M88.4 R64, [R175+0x6000] ;  /* 0x00600000af40783b */ /* 0x000f680000000200 */
[----:B------:R-:W4:Y:S04]  /*9f00*/  LDSM.16.M88.4 R60, [R175+0x6400] ;  /* 0x00640000af3c783b */ /* 0x000f280000000200 */
[----:B------:R-:W4:Y:S04]  /*9f10*/  LDSM.16.M88.4 R56, [R175+0x6800] ;  /* 0x00680000af38783b */ /* 0x000f280000000200 */
[----:B--2---:R-:W-:Y:S04]  /*9f20*/  LDSM.16.M88.4 R8, [R199] ;  /* 0x00000000c708783b */ /* 0x004fe80000000200 */
[----:B---3--:R-:W-:Y:S04]  /*9f30*/  LDSM.16.M88.4 R4, [R199+0x1000] ;  /* 0x00100000c704783b */ /* 0x008fe80000000200 */
[----:B------:R-:W2:Y:S04]  /*9f40*/  LDSM.16.M88.4 R20, [R197+0x6c00] ;  /* 0x006c0000c514783b */ /* 0x000ea80000000200 */
[----:B------:R-:W3:Y:S04]  /*9f50*/  LDSM.16.M88.4 R40, [R197+0x6000] ;  /* 0x00600000c528783b */ /* 0x000ee80000000200 */
[----:B------:R-:W3:Y:S04]  /*9f60*/  LDSM.16.M88.4 R36, [R197+0x6400] ;  /* 0x00640000c524783b */ /* 0x000ee80000000200 */
[----:B------:R-:W3:Y:S01]  /*9f70*/  LDSM.16.M88.4 R24, [R197+0x6800] ;  /* 0x00680000c518783b */ /* 0x000ee20000000200 */
[-C--:B-1----:R-:W-:Y:S03]  /*9f80*/  HMMA.16816.F32 R180, R16, R44.reuse, RZ ;  /* 0x0000002c10b4723c */ /* 0x082fe600000018ff */
[----:B------:R-:W0:Y:S03]  /*9f90*/  LDGDEPBAR ;  /* 0x00000000000079af */ /* 0x000e260000000000 */
[----:B------:R-:W-:Y:S06]  /*9fa0*/  HMMA.16816.F32 R176, R12, R44, RZ ;  /* 0x0000002c0cb0723c */ /* 0x000fec00000018ff */
[-C--:B-----5:R-:W-:Y:S06]  /*9fb0*/  HMMA.16816.F32 R224, R16, R64.reuse, RZ ;  /* 0x0000004010e0723c */ /* 0x0a0fec00000018ff */
[----:B------:R-:W-:Y:S06]  /*9fc0*/  HMMA.16816.F32 R212, R12, R64, RZ ;  /* 0x000000400cd4723c */ /* 0x000fec00000018ff */
[-C--:B----4-:R-:W-:Y:S06]  /*9fd0*/  HMMA.16816.F32 R208, R16, R60.reuse, RZ ;  /* 0x0000003c10d0723c */ /* 0x090fec00000018ff */
[----:B------:R-:W-:Y:S06]  /*9fe0*/  HMMA.16816.F32 R192, R12, R60, RZ ;  /* 0x0000003c0cc0723c */ /* 0x000fec00000018ff */
[-C--:B------:R-:W-:Y:S06]  /*9ff0*/  HMMA.16816.F32 R188, R16, R56.reuse, RZ ;  /* 0x0000003810bc723c */ /* 0x080fec00000018ff */
[----:B------:R-:W-:Y:S06]  /*a000*/  HMMA.16816.F32 R184, R12, R56, RZ ;  /* 0x000000380cb8723c */ /* 0x000fec00000018ff */
[-C--:B--2---:R-:W-:Y:S06]  /*a010*/  HMMA.16816.F32 R180, R8, R20.reuse, R180 ;  /* 0x0000001408b4723c */ /* 0x084fec00000018b4 */
[----:B------:R-:W-:Y:S06]  /*a020*/  HMMA.16816.F32 R176, R4, R20, R176 ;  /* 0x0000001404b0723c */ /* 0x000fec00000018b0 */
[-C--:B---3--:R-:W-:Y:S06]  /*a030*/  HMMA.16816.F32 R224, R8, R40.reuse, R224 ;  /* 0x0000002808e0723c */ /* 0x088fec00000018e0 */
[----:B------:R-:W-:Y:S06]  /*a040*/  HMMA.16816.F32 R212, R4, R40, R212 ;  /* 0x0000002804d4723c */ /* 0x000fec00000018d4 */
[----:B------:R-:W-:Y:S01]  /*a050*/  HMMA.16816.F32 R236, R8, R36, R208 ;  /* 0x0000002408ec723c */ /* 0x000fe200000018d0 */
[----:B------:R-:W-:-:S05]  /*a060*/  IMAD.MOV.U32 R35, RZ, RZ, R181 ;  /* 0x000000ffff237224 */ /* 0x000fca00078e00b5 */
[----:B------:R-:W-:Y:S01]  /*a070*/  HMMA.16816.F32 R228, R4, R36, R192 ;  /* 0x0000002404e4723c */ /* 0x000fe200000018c0 */
[----:B------:R-:W-:Y:S02]  /*a080*/  IMAD.MOV.U32 R40, RZ, RZ, R176 ;  /* 0x000000ffff287224 */ /* 0x000fe400078e00b0 */
[----:B------:R-:W-:Y:S02]  /*a090*/  IMAD.MOV.U32 R21, RZ, RZ, R178 ;  /* 0x000000ffff157224 */ /* 0x000fe400078e00b2 */
[----:B------:R-:W-:Y:S01]  /*a0a0*/  IMAD.MOV.U32 R20, RZ, RZ, R179 ;  /* 0x000000ffff147224 */ /* 0x000fe200078e00b3 */
[----:B------:R-:W-:Y:S01]  /*a0b0*/  HMMA.16816.F32 R232, R8, R24, R188 ;  /* 0x0000001808e8723c */ /* 0x000fe200000018bc */
[----:B------:R-:W-:Y:S02]  /*a0c0*/  IMAD.MOV.U32 R36, RZ, RZ, R180 ;  /* 0x000000ffff247224 */ /* 0x000fe400078e00b4 */
[----:B------:R-:W-:-:S03]  /*a0d0*/  IMAD.MOV.U32 R37, RZ, RZ, R177 ;  /* 0x000000ffff257224 */ /* 0x000fc600078e00b1 */
[----:B------:R-:W-:Y:S06]  /*a0e0*/  HMMA.16816.F32 R240, R4, R24, R184 ;  /* 0x0000001804f0723c */ /* 0x000fec00000018b8 */
[----:B------:R-:W-:Y:S01]  /*a0f0*/  HMMA.16816.F32 R184, R12, R66, RZ ;  /* 0x000000420cb8723c */ /* 0x000fe200000018ff */
[----:B------:R-:W-:Y:S02]  /*a100*/  IMAD.MOV.U32 R25, RZ, RZ, R182 ;  /* 0x000000ffff197224 */ /* 0x000fe400078e00b6 */
[----:B------:R-:W-:-:S03]  /*a110*/  IMAD.MOV.U32 R24, RZ, RZ, R183 ;  /* 0x000000ffff187224 */ /* 0x000fc600078e00b7 */
[C---:B------:R-:W-:Y:S06]  /*a120*/  HMMA.16816.F32 R180, R12.reuse, R62, RZ ;  /* 0x0000003e0cb4723c */ /* 0x040fec00000018ff */
[----:B------:R-:W-:Y:S01]  /*a130*/  HMMA.16816.F32 R176, R12, R58, RZ ;  /* 0x0000003a0cb0723c */ /* 0x000fe200000018ff */
[----:B------:R-:W-:Y:S02]  /*a140*/  IMAD.MOV.U32 R34, RZ, RZ, R232 ;  /* 0x000000ffff227224 */ /* 0x000fe400078e00e8 */
[----:B------:R-:W-:Y:S02]  /*a150*/  IMAD.MOV.U32 R3, RZ, RZ, R233 ;  /* 0x000000ffff037224 */ /* 0x000fe400078e00e9 */
[----:B------:R-:W-:Y:S01]  /*a160*/  IMAD.MOV.U32 R2, RZ, RZ, R234 ;  /* 0x000000ffff027224 */ /* 0x000fe200078e00ea */
[----:B------:R-:W-:Y:S01]  /*a170*/  HMMA.16816.F32 R64, R16, R66, RZ ;  /* 0x000000421040723c */ /* 0x000fe200000018ff */
[----:B------:R-:W-:-:S05]  /*a180*/  IMAD.MOV.U32 R0, RZ, RZ, R235 ;  /* 0x000000ffff007224 */ /* 0x000fca00078e00eb */
[C---:B------:R-:W-:Y:S06]  /*a190*/  HMMA.16816.F32 R60, R16.reuse, R62, RZ ;  /* 0x0000003e103c723c */ /* 0x040fec00000018ff */
[----:B------:R-:W-:Y:S06]  /*a1a0*/  HMMA.16816.F32 R56, R16, R58, RZ ;  /* 0x0000003a1038723c */ /* 0x000fec00000018ff */
[-C--:B------:R-:W-:Y:S06]  /*a1b0*/  HMMA.16816.F32 R12, R12, R46.reuse, RZ ;  /* 0x0000002e0c0c723c */ /* 0x080fec00000018ff */
[----:B------:R-:W-:Y:S06]  /*a1c0*/  HMMA.16816.F32 R16, R16, R46, RZ ;  /* 0x0000002e1010723c */ /* 0x000fec00000018ff */
[-C--:B------:R-:W-:Y:S06]  /*a1d0*/  HMMA.16816.F32 R188, R4, R42.reuse, R184 ;  /* 0x0000002a04bc723c */ /* 0x080fec00000018b8 */
[----:B------:R-:W-:Y:S06]  /*a1e0*/  HMMA.16816.F32 R64, R8, R42, R64 ;  /* 0x0000002a0840723c */ /* 0x000fec0000001840 */
[----:B------:R-:W-:Y:S01]  /*a1f0*/  HMMA.16816.F32 R232, R4, R22, R12 ;  /* 0x0000001604e8723c */ /* 0x000fe2000000180c */
[----:B------:R-:W-:Y:S05]  /*a200*/  LDSM.16.M88.4 R12, [R175+0x7000] ;  /* 0x00700000af0c783b */ /* 0x000fea0000000200 */
[C---:B------:R-:W-:Y:S06]  /*a210*/  HMMA.16816.F32 R184, R8.reuse, R38, R60 ;  /* 0x0000002608b8723c */ /* 0x040fec000000183c */
[C---:B------:R-:W-:Y:S06]  /*a220*/  HMMA.16816.F32 R56, R8.reuse, R26, R56 ;  /* 0x0000001a0838723c */ /* 0x040fec0000001838 */
[----:B------:R-:W-:Y:S01]  /*a230*/  HMMA.16816.F32 R16, R8, R22, R16 ;  /* 0x000000160810723c */ /* 0x000fe20000001810 */
[----:B------:R-:W1:Y:S05]  /*a240*/  LDSM.16.M88.4 R8, [R198+0x2000] ;  /* 0x00200000c608783b */ /* 0x000e6a0000000200 */
[C---:B------:R-:W-:Y:S06]  /*a250*/  HMMA.16816.F32 R192, R4.reuse, R38, R180 ;  /* 0x0000002604c0723c */ /* 0x040fec00000018b4 */
[----:B------:R-:W-:Y:S01]  /*a260*/  HMMA.16816.F32 R208, R4, R26, R176 ;  /* 0x0000001a04d0723c */ /* 0x000fe200000018b0 */
[----:B------:R-:W2:Y:S05]  /*a270*/  LDSM.16.M88.4 R4, [R198+0x3000] ;  /* 0x00300000c604783b */ /* 0x000eaa0000000200 */
[----:B-1----:R-:W-:Y:S07]  /*a280*/  HMMA.16816.F32 R176, R8, R12, R224 ;  /* 0x0000000c08b0723c */ /* 0x002fee00000018e0 */
[----:B------:R-:W-:-:S02]  /*a290*/  IMAD.MOV.U32 R226, RZ, RZ, R25 ;  /* 0x000000ffffe27224 */ /* 0x000fc400078e0019 */
[----:B------:R-:W-:Y:S02]  /*a2a0*/  IMAD.MOV.U32 R227, RZ, RZ, R24 ;  /* 0x000000ffffe37224 */ /* 0x000fe400078e0018 */
[----:B------:R-:W-:Y:S01]  /*a2b0*/  HMMA.16816.F32 R24, R8, R14, R64 ;  /* 0x0000000e0818723c */ /* 0x000fe20000001840 */
[----:B------:R-:W-:Y:S02]  /*a2c0*/  IMAD.MOV.U32 R224, RZ, RZ, R36 ;  /* 0x000000ffffe07224 */ /* 0x000fe400078e0024 */
[----:B------:R-:W-:-:S03]  /*a2d0*/  IMAD.MOV.U32 R225, RZ, RZ, R35 ;  /* 0x000000ffffe17224 */ /* 0x000fc600078e0023 */
[C---:B--2---:R-:W-:Y:S06]  /*a2e0*/  HMMA.16816.F32 R180, R4.reuse, R12, R212 ;  /* 0x0000000c04b4723c */ /* 0x044fec00000018d4 */
[----:B------:R-:W-:Y:S01]  /*a2f0*/  HMMA.16816.F32 R60, R4, R14, R188 ;  /* 0x0000000e043c723c */ /* 0x000fe200000018bc */
[----:B------:R-:W1:Y:S01]  /*a300*/  LDSM.16.M88.4 R12, [R175+0x7400] ;  /* 0x00740000af0c783b */ /* 0x000e620000000200 */
        /* <DEDUP_REMOVED lines=8> */
[-C--:B-1----:R-:W-:Y:S06]  /*a390*/  HMMA.16816.F32 R44, R8, R12.reuse, R236 ;  /* 0x0000000c082c723c */ /* 0x082fec00000018ec */
[C---:B------:R-:W-:Y:S06]  /*a3a0*/  HMMA.16816.F32 R40, R4.reuse, R12, R228 ;  /* 0x0000000c0428723c */ /* 0x040fec00000018e4 */
[-C--:B------:R-:W-:Y:S06]  /*a3b0*/  HMMA.16816.F32 R36, R4, R14.reuse, R192 ;  /* 0x0000000e0424723c */ /* 0x080fec00000018c0 */
[C---:B------:R-:W-:Y:S01]  /*a3c0*/  HMMA.16816.F32 R20, R8.reuse, R14, R184 ;  /* 0x0000000e0814723c */ /* 0x040fe200000018b8 */
[----:B------:R-:W1:Y:S05]  /*a3d0*/  LDSM.16.M88.4 R12, [R175+0x7800] ;  /* 0x00780000af0c783b */ /* 0x000e6a0000000200 */
[-C--:B-1----:R-:W-:Y:S06]  /*a3e0*/  HMMA.16816.F32 R192, R8, R12.reuse, R188 ;  /* 0x0000000c08c0723c */ /* 0x082fec00000018bc */
[C---:B------:R-:W-:Y:S06]  /*a3f0*/  HMMA.16816.F32 R184, R4.reuse, R12, R240 ;  /* 0x0000000c04b8723c */ /* 0x040fec00000018f0 */
[-C--:B------:R-:W-:Y:S06]  /*a400*/  HMMA.16816.F32 R208, R4, R14.reuse, R208 ;  /* 0x0000000e04d0723c */ /* 0x080fec00000018d0 */
[C---:B------:R-:W-:Y:S01]  /*a410*/  HMMA.16816.F32 R188, R8.reuse, R14, R56 ;  /* 0x0000000e08bc723c */ /* 0x040fe20000001838 */
[----:B------:R-:W1:Y:S05]  /*a420*/  LDSM.16.M88.4 R12, [R175+0x7c00] ;  /* 0x007c0000af0c783b */ /* 0x000e6a0000000200 */
[-C--:B-1----:R-:W-:Y:S06]  /*a430*/  HMMA.16816.F32 R224, R8, R12.reuse, R224 ;  /* 0x0000000c08e0723c */ /* 0x082fec00000018e0 */
[C---:B------:R-:W-:Y:S06]  /*a440*/  HMMA.16816.F32 R236, R4.reuse, R12, R212 ;  /* 0x0000000c04ec723c */ /* 0x040fec00000018d4 */
[-C--:B------:R-:W-:Y:S01]  /*a450*/  HMMA.16816.F32 R232, R4, R14.reuse, R232 ;  /* 0x0000000e04e8723c */ /* 0x080fe200000018e8 */
[----:B------:R-:W-:Y:S05]  /*a460*/  LDSM.16.M88.4 R4, [R199+0x3000] ;  /* 0x00300000c704783b */ /* 0x000fea0000000200 */
[----:B------:R-:W-:Y:S01]  /*a470*/  HMMA.16816.F32 R16, R8, R14, R16 ;  /* 0x0000000e0810723c */ /* 0x000fe20000001810 */
[----:B------:R-:W1:Y:S04]  /*a480*/  LDSM.16.M88.4 R12, [R197+0x7000] ;  /* 0x00700000c50c783b */ /* 0x000e680000000200 */
[----:B------:R-:W2:Y:S01]  /*a490*/  LDSM.16.M88.4 R8, [R199+0x2000] ;  /* 0x00200000c708783b */ /* 0x000ea20000000200 */
[-C--:B-1----:R-:W-:Y:S06]  /*a4a0*/  HMMA.16816.F32 R56, R4, R12.reuse, R180 ;  /* 0x0000000c0438723c */ /* 0x082fec00000018b4 */
[----:B--2---:R-:W-:Y:S06]  /*a4b0*/  HMMA.16816.F32 R228, R8, R12, R176 ;  /* 0x0000000c08e4723c */ /* 0x004fec00000018b0 */
[-C--:B------:R-:W-:Y:S06]  /*a4c0*/  HMMA.16816.F32 R212, R4, R14.reuse, R60 ;  /* 0x0000000e04d4723c */ /* 0x080fec000000183c */
[----:B------:R-:W-:Y:S01]  /*a4d0*/  HMMA.16816.F32 R180, R8, R14, R24 ;  /* 0x0000000e08b4723c */ /* 0x000fe20000001818 */
[----:B------:R-:W1:Y:S05]  /*a4e0*/  LDSM.16.M88.4 R12, [R197+0x7400] ;  /* 0x00740000c50c783b */ /* 0x000e6a0000000200 */
[----:B------:R-:W-:-:S02]  /*a4f0*/  IMAD.MOV.U32 R55, RZ, RZ, R56 ;  /* 0x000000ffff377224 */ /* 0x000fc400078e0038 */
[----:B------:R-:W-:Y:S02]  /*a500*/  IMAD.MOV.U32 R50, RZ, RZ, R57 ;  /* 0x000000ffff327224 */ /* 0x000fe400078e0039 */
[----:B------:R-:W-:Y:S02]  /*a510*/  IMAD.MOV.U32 R35, RZ, RZ, R58 ;  /* 0x000000ffff237224 */ /* 0x000fe400078e003a */
[----:B------:R-:W-:Y:S01]  /*a520*/  IMAD.MOV.U32 R34, RZ, RZ, R59 ;  /* 0x000000ffff227224 */ /* 0x000fe200078e003b */
[----:B-1----:R-:W-:Y:S06]  /*a530*/  HMMA.16816.F32 R64, R4, R14, R36 ;  /* 0x0000000e0440723c */ /* 0x002fec0000001824 */
[-C--:B------:R-:W-:Y:S06]  /*a540*/  HMMA.16816.F32 R44, R8, R12.reuse, R44 ;  /* 0x0000000c082c723c */ /* 0x080fec000000182c */
[----:B------:R-:W-:Y:S06]  /*a550*/  HMMA.16816.F32 R176, R4, R12, R40 ;  /* 0x0000000c04b0723c */ /* 0x000fec0000001828 */
[----:B------:R-:W-:Y:S01]  /*a560*/  HMMA.16816.F32 R36, R8, R14, R20 ;  /* 0x0000000e0824723c */ /* 0x000fe20000001814 */
[----:B------:R-:W1:Y:S11]  /*a570*/  LDSM.16.M88.4 R12, [R197+0x7800] ;  /* 0x00780000c50c783b */ /* 0x000e760000000200 */
[----:B------:R-:W-:-:S02]  /*a580*/  IMAD.MOV.U32 R24, RZ, RZ, R44 ;  /* 0x000000ffff187224 */ /* 0x000fc400078e002c */
[----:B------:R-:W-:Y:S02]  /*a590*/  IMAD.MOV.U32 R3, RZ, RZ, R45 ;  /* 0x000000ffff037224 */ /* 0x000fe400078e002d */
[----:B------:R-:W-:Y:S02]  /*a5a0*/  IMAD.MOV.U32 R2, RZ, RZ, R46 ;  /* 0x000000ffff027224 */ /* 0x000fe400078e002e */
[----:B------:R-:W-:Y:S01]  /*a5b0*/  IMAD.MOV.U32 R0, RZ, RZ, R47 ;  /* 0x000000ffff007224 */ /* 0x000fe200078e002f */
[-C--:B-1----:R-:W-:Y:S06]  /*a5c0*/  HMMA.16816.F32 R56, R4, R12.reuse, R184 ;  /* 0x0000000c0438723c */ /* 0x082fec00000018b8 */
[----:B------:R-:W-:Y:S01]  /*a5d0*/  HMMA.16816.F32 R240, R8, R12, R192 ;  /* 0x0000000c08f0723c */ /* 0x000fe200000018c0 */
[----:B------:R-:W-:-:S02]  /*a5e0*/  IMAD.MOV.U32 R184, RZ, RZ, R24 ;  /* 0x000000ffffb87224 */ /* 0x000fc400078e0018 */
[----:B------:R-:W-:Y:S02]  /*a5f0*/  IMAD.MOV.U32 R185, RZ, RZ, R3 ;  /* 0x000000ffffb97224 */ /* 0x000fe400078e0003 */
[----:B------:R-:W-:Y:S01]  /*a600*/  IMAD.MOV.U32 R186, RZ, RZ, R2 ;  /* 0x000000ffffba7224 */ /* 0x000fe200078e0002 */
[-C--:B------:R-:W-:Y:S01]  /*a610*/  HMMA.16816.F32 R44, R4, R14.reuse, R208 ;  /* 0x0000000e042c723c */ /* 0x080fe200000018d0 */
[----:B------:R-:W-:Y:S02]  /*a620*/  IMAD.MOV.U32 R192, RZ, RZ, R55 ;  /* 0x000000ffffc07224 */ /* 0x000fe400078e0037 */
[----:B------:R-:W-:Y:S02]  /*a630*/  IMAD.MOV.U32 R193, RZ, RZ, R50 ;  /* 0x000000ffffc17224 */ /* 0x000fe400078e0032 */
[----:B------:R-:W-:Y:S01]  /*a640*/  IMAD.MOV.U32 R194, RZ, RZ, R35 ;  /* 0x000000ffffc27224 */ /* 0x000fe200078e0023 */
[----:B------:R-:W-:Y:S01]  /*a650*/  HMMA.16816.F32 R24, R8, R14, R188 ;  /* 0x0000000e0818723c */ /* 0x000fe200000018bc */
[----:B------:R-:W1:Y:S01]  /*a660*/  LDSM.16.M88.4 R12, [R197+0x7c00] ;  /* 0x007c0000c50c783b */ /* 0x000e620000000200 */
[----:B------:R-:W-:-:S02]  /*a670*/  IMAD.MOV.U32 R195, RZ, RZ, R34 ;  /* 0x000000ffffc37224 */ /* 0x000fc400078e0022 */
[----:B------:R-:W-:Y:S02]  /*a680*/  IMAD.MOV.U32 R187, RZ, RZ, R0 ;  /* 0x000000ffffbb7224 */ /* 0x000fe400078e0000 */
[----:B------:R-:W-:-:S04]  /*a690*/  IMAD R0, R222, 0x40, R206 ;  /* 0x00000040de007824 */ /* 0x000fc800078e02ce */
[----:B------:R-:W-:-:S05]  /*a6a0*/  VIADD R2, R0, 0x1 ;  /* 0x0000000100027836 */ /* 0x000fca0000000000 */
[----:B------:R-:W-:Y:S02]  /*a6b0*/  I2FP.F32.S32 R3, R2 ;  /* 0x0000000200037245 */ /* 0x000fe40000201400 */
[C---:B------:R-:W-:Y:S02]  /*a6c0*/  ISETP.GE.AND P6, PT, R2.reuse, R52, PT ;  /* 0x000000340200720c */ /* 0x040fe40003fc6270 */
[C---:B------:R-:W-:Y:S02]  /*a6d0*/  ISETP.GE.AND P5, PT, R2.reuse, R51, PT ;  /* 0x000000330200720c */ /* 0x040fe40003fa6270 */
[C---:B------:R-:W-:Y:S02]  /*a6e0*/  ISETP.GE.AND P1, PT, R2.reuse, R54, PT ;  /* 0x000000360200720c */ /* 0x040fe40003f26270 */
[----:B------:R-:W-:Y:S01]  /*a6f0*/  ISETP.GE.AND P0, PT, R2, R53, PT ;  /* 0x000000350200720c */ /* 0x000fe20003f06270 */
[----:B------:R-:W-:Y:S01]  /*a700*/  VIADD R2, R0, 0x8 ;  /* 0x0000000800027836 */ /* 0x000fe20000000000 */
        /* <DEDUP_REMOVED lines=10> */
[C---:B------:R-:W-:Y:S01]  /*a7b0*/  HMMA.16816.F32 R188, R8.reuse, R14, R180 ;  /* 0x0000000e08bc723c */ /* 0x040fe200000018b4 */
[----:B------:R-:W1:Y:S05]  /*a7c0*/  LDSM.16.M88.4 R12, [R175+0x8400] ;  /* 0x00840000af0c783b */ /* 0x000e6a0000000200 */
[-C--:B-1----:R-:W-:Y:S06]  /*a7d0*/  HMMA.16816.F32 R228, R8, R12.reuse, R184 ;  /* 0x0000000c08e4723c */ /* 0x082fec00000018b8 */
[C---:B------:R-:W-:Y:S06]  /*a7e0*/  HMMA.16816.F32 R212, R4.reuse, R12, R176 ;  /* 0x0000000c04d4723c */ /* 0x040fec00000018b0 */
[-C--:B------:R-:W-:Y:S06]  /*a7f0*/  HMMA.16816.F32 R208, R4, R14.reuse, R64 ;  /* 0x0000000e04d0723c */ /* 0x080fec0000001840 */
[----:B------:R-:W-:Y:S01]  /*a800*/  HMMA.16816.F32 R184, R8, R14, R36 ;  /* 0x0000000e08b8723c */ /* 0x000fe20000001824 */
[----:B------:R-:W1:Y:S05]  /*a810*/  LDSM.16.M88.4 R12, [R175+0x8800] ;  /* 0x00880000af0c783b */ /* 0x000e6a0000000200 */
[-C--:B-1----:R-:W-:Y:S06]  /*a820*/  HMMA.16816.F32 R180, R4, R12.reuse, R56 ;  /* 0x0000000c04b4723c */ /* 0x082fec0000001838 */
[----:B------:R-:W-:Y:S06]  /*a830*/  HMMA.16816.F32 R232, R8, R12, R240 ;  /* 0x0000000c08e8723c */ /* 0x000fec00000018f0 */
        /* <DEDUP_REMOVED lines=26> */
[----:B------:R-:W-:Y:S01]  /*a9e0*/  HMMA.16816.F32 R212, R4, R14, R176 ;  /* 0x0000000e04d4723c */ /* 0x000fe200000018b0 */
[----:B------:R-:W-:-:S05]  /*a9f0*/  IMAD.MOV.U32 R181, RZ, RZ, R107 ;  /* 0x000000ffffb57224 */ /* 0x000fca00078e006b */
[----:B------:R-:W-:Y:S01]  /*aa00*/  HMMA.16816.F32 R192, R8, R14, R56 ;  /* 0x0000000e08c0723c */ /* 0x000fe20000001838 */
[----:B------:R-:W1:Y:S01]  /*aa10*/  LDSM.16.M88.4 R12, [R197+0x8c00] ;  /* 0x008c0000c50c783b */ /* 0x000e620000000200 */
[----:B------:R-:W-:-:S04]  /*aa20*/  DEPBAR.LE SB0, 0x0 ;  /* 0x000080000000791a */ /* 0x000fc80000000000 */
[C---:B-1----:R-:W-:Y:S06]  /*aa30*/  HMMA.16816.F32 R224, R4.reuse, R12, R40 ;  /* 0x0000000c04e0723c */ /* 0x042fec0000001828 */
[----:B------:R-:W-:Y:S06]  /*aa40*/  HMMA.16816.F32 R236, R4, R14, R24 ;  /* 0x0000000e04ec723c */ /* 0x000fec0000001818 */
[----:B------:R-:W-:Y:S01]  /*aa50*/  HMMA.16816.F32 R228, R8, R12, R60 ;  /* 0x0000000c08e4723c */ /* 0x000fe2000000183c */
[CC--:B------:R-:W-:Y:S01]  /*aa60*/  FFMA.FTZ R5, R3.reuse, R201.reuse, R35 ;  /* 0x000000c903057223 */ /* 0x0c0fe20000010023 */
[CC--:B------:R-:W-:Y:S01]  /*aa70*/  FFMA.FTZ R7, R3.reuse, R201.reuse, R241 ;  /* 0x000000c903077223 */ /* 0x0c0fe200000100f1 */
[CC--:B------:R-:W-:Y:S01]  /*aa80*/  FFMA.FTZ R6, R3.reuse, R201.reuse, R243 ;  /* 0x000000c903067223 */ /* 0x0c0fe200000100f3 */
[----:B------:R-:W-:Y:S01]  /*aa90*/  FFMA.FTZ R4, R3, R201, R34 ;  /* 0x000000c903047223 */ /* 0x000fe20000010022 */
[----:B------:R-:W-:-:S02]  /*aaa0*/  I2FP.F32.S32 R3, R2 ;  /* 0x0000000200037245 */ /* 0x000fc40000201400 */
[----:B------:R-:W-:Y:S02]  /*aab0*/  FSEL R101, R7, -INF , !P6 ;  /* 0xff80000007657808 */ /* 0x000fe40007000000 */
[----:B------:R-:W-:Y:S01]  /*aac0*/  FSEL R179, R6, -INF , !P5 ;  /* 0xff80000006b37808 */ /* 0x000fe20006800000 */
[-C--:B------:R-:W-:Y:S01]  /*aad0*/  FFMA.FTZ R7, R3, R201.reuse, R20 ;  /* 0x000000c903077223 */ /* 0x080fe20000010014 */
[----:B------:R-:W-:Y:S01]  /*aae0*/  FSEL R206, R5, -INF , !P1 ;  /* 0xff80000005ce7808 */ /* 0x000fe20004800000 */
[CC--:B------:R-:W-:Y:S01]  /*aaf0*/  FFMA.FTZ R5, R3.reuse, R201.reuse, R36 ;  /* 0x000000c903057223 */ /* 0x0c0fe20000010024 */
[----:B------:R-:W-:Y:S01]  /*ab00*/  FSEL R61, R4, -INF , !P0 ;  /* 0xff800000043d7808 */ /* 0x000fe20004000000 */
[CC--:B------:R-:W-:Y:S01]  /*ab10*/  FFMA.FTZ R6, R3.reuse, R201.reuse, R22 ;  /* 0x000000c903067223 */ /* 0x0c0fe20000010016 */
[C---:B------:R-:W-:Y:S01]  /*ab20*/  ISETP.GE.AND P6, PT, R2.reuse, R52, PT ;  /* 0x000000340200720c */ /* 0x040fe20003fc6270 */
[----:B------:R-:W-:Y:S01]  /*ab30*/  FFMA.FTZ R4, R3, R201, R38 ;  /* 0x000000c903047223 */ /* 0x000fe20000010026 */
[C---:B------:R-:W-:Y:S01]  /*ab40*/  ISETP.GE.AND P5, PT, R2.reuse, R51, PT ;  /* 0x000000330200720c */ /* 0x040fe20003fa6270 */
[----:B------:R-:W-:Y:S01]  /*ab50*/  IMAD.MOV.U32 R25, RZ, RZ, R236 ;  /* 0x000000ffff197224 */ /* 0x000fe200078e00ec */
[----:B------:R-:W-:Y:S01]  /*ab60*/  BAR.SYNC.DEFER_BLOCKING 0x0 ;  /* 0x0000000000007b1d */ /* 0x000fe20000010000 */
[C---:B------:R-:W-:Y:S01]  /*ab70*/  ISETP.GE.AND P1, PT, R2.reuse, R54, PT ;  /* 0x000000360200720c */ /* 0x040fe20003f26270 */
[----:B------:R-:W-:Y:S01]  /*ab80*/  IMAD.MOV.U32 R12, RZ, RZ, R238 ;  /* 0x000000ffff0c7224 */ /* 0x000fe200078e00ee */
[----:B------:R-:W-:Y:S01]  /*ab90*/  ISETP.GE.AND P0, PT, R2, R53, PT ;  /* 0x000000350200720c */ /* 0x000fe20003f06270 */
[----:B------:R-:W-:Y:S01]  /*aba0*/  VIADD R2, R0, 0x9 ;  /* 0x0000000900027836 */ /* 0x000fe20000000000 */
[----:B------:R-:W-:Y:S01]  /*abb0*/  FSEL R100, R7, -INF , !P6 ;  /* 0xff80000007647808 */ /* 0x000fe20007000000 */
[----:B------:R-:W-:Y:S01]  /*abc0*/  IMAD.MOV.U32 R223, RZ, RZ, R237 ;  /* 0x000000ffffdf7224 */ /* 0x000fe200078e00ed */
[----:B------:R-:W-:Y:S01]  /*abd0*/  FSEL R178, R6, -INF , !P5 ;  /* 0xff80000006b27808 */ /* 0x000fe20006800000 */
[----:B------:R-:W-:Y:S01]  /*abe0*/  IMAD.MOV.U32 R207, RZ, RZ, R239 ;  /* 0x000000ffffcf7224 */ /* 0x000fe200078e00ef */
[----:B------:R-:W-:Y:S01]  /*abf0*/  I2FP.F32.S32 R3, R2 ;  /* 0x0000000200037245 */ /* 0x000fe20000201400 */
[----:B------:R-:W-:Y:S01]  /*ac00*/  HMMA.16816.F32 R236, R8, R14, R16 ;  /* 0x0000000e08ec723c */ /* 0x000fe20000001810 */
[----:B------:R-:W-:-:S02]  /*ac10*/  FSEL R203, R5, -INF , !P1 ;  /* 0xff80000005cb7808 */ /* 0x000fc40004800000 */
[----:B------:R-:W-:Y:S01]  /*ac20*/  FSEL R55, R4, -INF , !P0 ;  /* 0xff80000004377808 */ /* 0x000fe20004000000 */
[CC--:B------:R-:W-:Y:S01]  /*ac30*/  FFMA.FTZ R7, R3.reuse, R201.reuse, R21 ;  /* 0x000000c903077223 */ /* 0x0c0fe20000010015 */
[C---:B------:R-:W-:Y:S01]  /*ac40*/  ISETP.GE.AND P6, PT, R2.reuse, R52, PT ;  /* 0x000000340200720c */ /* 0x040fe20003fc6270 */
[C---:B------:R-:W-:Y:S01]  /*ac50*/  FFMA.FTZ R6, R3.reuse, R201, R23 ;  /* 0x000000c903067223 */ /* 0x040fe20000010017 */
[C---:B------:R-:W-:Y:S01]  /*ac60*/  ISETP.GE.AND P5, PT, R2.reuse, R51, PT ;  /* 0x000000330200720c */ /* 0x040fe20003fa6270 */
[CC--:B------:R-:W-:Y:S01]  /*ac70*/  FFMA.FTZ R5, R3.reuse, R201.reuse, R37 ;  /* 0x000000c903057223 */ /* 0x0c0fe20000010025 */
[C---:B------:R-:W-:Y:S01]  /*ac80*/  ISETP.GE.AND P1, PT, R2.reuse, R54, PT ;  /* 0x000000360200720c */ /* 0x040fe20003f26270 */
[----:B------:R-:W-:Y:S01]  /*ac90*/  FFMA.FTZ R4, R3, R201, R39 ;  /* 0x000000c903047223 */ /* 0x000fe20000010027 */
[----:B------:R-:W-:Y:S01]  /*aca0*/  ISETP.GE.AND P0, PT, R2, R53, PT ;  /* 0x000000350200720c */ /* 0x000fe20003f06270 */
[----:B------:R-:W-:Y:S01]  /*acb0*/  VIADD R2, R0, 0x10 ;  /* 0x0000001000027836 */ /* 0x000fe20000000000 */
[----:B------:R-:W-:-:S02]  /*acc0*/  FSEL R58, R7, -INF , !P6 ;  /* 0xff800000073a7808 */ /* 0x000fc40007000000 */
[----:B------:R-:W-:Y:S02]  /*acd0*/  FSEL R107, R6, -INF , !P5 ;  /* 0xff800000066b7808 */ /* 0x000fe40006800000 */
[----:B------:R-:W-:Y:S02]  /*ace0*/  FSEL R202, R5, -INF , !P1 ;  /* 0xff80000005ca7808 */ /* 0x000fe40004800000 */
[----:B------:R-:W-:Y:S02]  /*acf0*/  I2FP.F32.S32 R3, R2 ;  /* 0x0000000200037245 */ /* 0x000fe40000201400 */
[----:B------:R-:W-:Y:S02]  /*ad00*/  FSEL R43, R4, -INF , !P0 ;  /* 0xff800000042b7808 */ /* 0x000fe40004000000 */
[C---:B------:R-:W-:Y:S01]  /*ad10*/  ISETP.GE.AND P6, PT, R2.reuse, R52, PT ;  /* 0x000000340200720c */ /* 0x040fe20003fc6270 */
[C---:B------:R-:W-:Y:S01]  /*ad20*/  FFMA.FTZ R7, R3.reuse, R201, R64 ;  /* 0x000000c903077223 */ /* 0x040fe20000010040 */
[C---:B------:R-:W-:Y:S01]  /*ad30*/  ISETP.GE.AND P5, PT, R2.reuse, R51, PT ;  /* 0x000000330200720c */ /* 0x040fe20003fa6270 */
[CC--:B------:R-:W-:Y:S01]  /*ad40*/  FFMA.FTZ R6, R3.reuse, R201.reuse, R66 ;  /* 0x000000c903067223 */ /* 0x0c0fe20000010042 */
[C---:B------:R-:W-:Y:S01]  /*ad50*/  ISETP.GE.AND P1, PT, R2.reuse, R54, PT ;  /* 0x000000360200720c */ /* 0x040fe20003f26270 */
[----:B------:R-:W-:Y:S01]  /*ad60*/  FFMA.FTZ R5, R3, R201, R44 ;  /* 0x000000c903057223 */ /* 0x000fe2000001002c */
[----:B------:R-:W-:Y:S01]  /*ad70*/  ISETP.GE.AND P0, PT, R2, R53, PT ;  /* 0x000000350200720c */ /* 0x000fe20003f06270 */
[----:B------:R-:W-:-:S02]  /*ad80*/  VIADD R2, R0, 0x11 ;  /* 0x0000001100027836 */ /* 0x000fc40000000000 */
[-C--:B------:R-:W-:Y:S01]  /*ad90*/  FFMA.FTZ R4, R3, R201.reuse, R46 ;  /* 0x000000c903047223 */ /* 0x080fe2000001002e */
[----:B------:R-:W-:Y:S02]  /*ada0*/  FSEL R50, R7, -INF , !P6 ;  /* 0xff80000007327808 */ /* 0x000fe40007000000 */
[----:B------:R-:W-:Y:S02]  /*adb0*/  FSEL R106, R6, -INF , !P5 ;  /* 0xff800000066a7808 */ /* 0x000fe40006800000 */
[----:B------:R-:W-:Y:S02]  /*adc0*/  I2FP.F32.S32 R3, R2 ;  /* 0x0000000200037245 */ /* 0x000fe40000201400 */
[----:B------:R-:W-:Y:S02]  /*add0*/  FSEL R183, R5, -INF , !P1 ;  /* 0xff80000005b77808 */ /* 0x000fe40004800000 */
        /* <DEDUP_REMOVED lines=132> */
[C---:B------:R-:W-:Y:S01]  /*b620*/  FFMA.FTZ R6, R3.reuse, R201, R238 ;  /* 0x000000c903067223 */ /* 0x040fe200000100ee */
[----:B------:R-:W-:Y:S01]  /*b630*/  ISETP.GE.AND P0, PT, R2, R53, PT ;  /* 0x000000350200720c */ /* 0x000fe20003f06270 */
[----:B------:R-:W-:Y:S01]  /*b640*/  FFMA.FTZ R3, R3, R201, R12 ;  /* 0x000000c903037223 */ /* 0x000fe2000001000c */
[----:B------:R-:W-:-:S02]  /*b650*/  I2FP.F32.S32 R2, R0 ;  /* 0x0000000000027245 */ /* 0x000fc40000201400 */
[----:B------:R-:W-:Y:S02]  /*b660*/  FSEL R12, R4, -INF , !P6 ;  /* 0xff800000040c7808 */ /* 0x000fe40007000000 */
[----:B------:R-:W-:Y:S01]  /*b670*/  FSEL R25, R6, -INF , !P5 ;  /* 0xff80000006197808 */ /* 0x000fe20006800000 */
[CC--:B------:R-:W-:Y:S01]  /*b680*/  FFMA.FTZ R7, R2.reuse, R201.reuse, R240 ;  /* 0x000000c902077223 */ /* 0x0c0fe200000100f0 */
[CC--:B------:R-:W-:Y:S01]  /*b690*/  FFMA.FTZ R17, R2.reuse, R201.reuse, R242 ;  /* 0x000000c902117223 */ /* 0x0c0fe200000100f2 */
[CC--:B------:R-:W-:Y:S01]  /*b6a0*/  FFMA.FTZ R16, R2.reuse, R201.reuse, R252 ;  /* 0x000000c902107223 */ /* 0x0c0fe200000100fc */
[----:B------:R-:W-:Y:S01]  /*b6b0*/  FFMA.FTZ R10, R2, R201, R249 ;  /* 0x000000c9020a7223 */ /* 0x000fe200000100f9 */
[----:B------:R-:W-:Y:S01]  /*b6c0*/  VIADD R2, R0, 0x39 ;  /* 0x0000003900027836 */ /* 0x000fe20000000000 */
[----:B------:R-:W-:Y:S02]  /*b6d0*/  FSEL R56, R5, -INF , !P1 ;  /* 0xff80000005387808 */ /* 0x000fe40004800000 */
        /* <DEDUP_REMOVED lines=8> */
[-C--:B------:R-:W-:Y:S01]  /*b760*/  FFMA.FTZ R10, R0, R201.reuse, R237 ;  /* 0x000000c9000a7223 */ /* 0x080fe200000100ed */
[----:B------:R-:W-:Y:S01]  /*b770*/  ISETP.GE.AND P6, PT, R2, R52, PT ;  /* 0x000000340200720c */ /* 0x000fe20003fc6270 */
[CC--:B------:R-:W-:Y:S01]  /*b780*/  FFMA.FTZ R3, R0.reuse, R201.reuse, R239 ;  /* 0x000000c900037223 */ /* 0x0c0fe200000100ef */
[----:B------:R-:W-:Y:S01]  /*b790*/  FSEL R17, R17, -INF , !P5 ;  /* 0xff80000011117808 */ /* 0x000fe20006800000 */
[----:B------:R-:W-:Y:S01]  /*b7a0*/  FFMA.FTZ R7, R0, R201, R207 ;  /* 0x000000c900077223 */ /* 0x000fe200000100cf */
[----:B------:R-:W-:Y:S02]  /*b7b0*/  FSEL R10, R10, -INF , !P6 ;  /* 0xff8000000a0a7808 */ /* 0x000fe40007000000 */
[----:B------:R-:W-:Y:S02]  /*b7c0*/  ISETP.GE.AND P6, PT, R181, 0x3, PT ;  /* 0x00000003b500780c */ /* 0x000fe40003fc6270 */
[----:B------:R-:W-:-:S02]  /*b7d0*/  FSEL R38, R16, -INF , !P1 ;  /* 0xff80000010267808 */ /* 0x000fc40004800000 */
[C---:B------:R-:W-:Y:S02]  /*b7e0*/  ISETP.GE.AND P5, PT, R2.reuse, R51, PT ;  /* 0x000000330200720c */ /* 0x040fe40003fa6270 */
[C---:B------:R-:W-:Y:S02]  /*b7f0*/  ISETP.GE.AND P1, PT, R2.reuse, R54, PT ;  /* 0x000000360200720c */ /* 0x040fe40003f26270 */
[----:B------:R-:W-:Y:S01]  /*b800*/  ISETP.GE.AND P0, PT, R2, R53, PT ;  /* 0x000000350200720c */ /* 0x000fe20003f06270 */
[----:B------:R-:W-:Y:S01]  /*b810*/  FFMA.FTZ R2, R0, R201, R223 ;  /* 0x000000c900027223 */ /* 0x000fe200000100df */
[----:B------:R-:W-:Y:S02]  /*b820*/  FSEL R16, R3, -INF , !P5 ;  /* 0xff80000003107808 */ /* 0x000fe40006800000 */
[----:B------:R-:W-:Y:S02]  /*b830*/  FSEL R7, R7, -INF , !P0 ;  /* 0xff80000007077808 */ /* 0x000fe40004000000 */
[----:B------:R-:W-:Y:S01]  /*b840*/  FSEL R45, R2, -INF , !P1 ;  /* 0xff800000022d7808 */ /* 0x000fe20004800000 */
[----:B------:R-:W-:Y:S06]  /*b850*/  @!P6 BRA `(.L_x_697) ;  /* 0x0000000000f4e947 */ /* 0x000fec0003800000 */
[----:B------:R-:W2:Y:S04]  /*b860*/  LDL R252, [R1+0x198] ;  /* 0x0001980001fc7983 */ /* 0x000ea80000100800 */
[----:B------:R-:W3:Y:S04]  /*b870*/  LDL R249, [R1+0x164] ;  /* 0x0001640001f97983 */ /* 0x000ee80000100800 */
[----:B------:R-:W4:Y:S04]  /*b880*/  LDL.64 R184, [R1+0x168] ;  /* 0x0001680001b87983 */ /* 0x000f280000100a00 */
[----:B------:R-:W5:Y:S04]  /*b890*/  LDL R207, [R1+0x180] ;  /* 0x0001800001cf7983 */ /* 0x000f680000100800 */
[----:B------:R-:W5:Y:S01]  /*b8a0*/  LDL R223, [R1+0x184] ;  /* 0x0001840001df7983 */ /* 0x000f620000100800 */
[----:B------:R-:W-:-:S05]  /*b8b0*/  VIADD R2, R181, 0xfffffffd ;  /* 0xfffffffdb5027836 */ /* 0x000fca0000000000 */
[----:B------:R-:W-:Y:S01]  /*b8c0*/  SHF.R.S32.HI R3, RZ, 0x1f, R2 ;  /* 0x0000001fff037819 */ /* 0x000fe20000011402 */
[----:B------:R1:W-:Y:S04]  /*b8d0*/  @P4 STS [R204+0x6000], RZ ;  /* 0x006000ffcc004388 */ /* 0x0003e80000000800 */
[----:B------:R1:W-:Y:S04]  /*b8e0*/  @P4 STS [R204+0x6004], RZ ;  /* 0x006004ffcc004388 */ /* 0x0003e80000000800 */
[----:B------:R1:W-:Y:S01]  /*b8f0*/  @P4 STS.64 [R204+0x6008], RZ ;  /* 0x006008ffcc004388 */ /* 0x0003e20000000a00 */
[----:B------:R-:W-:Y:S01]  /*b900*/  BSSY B0, `(.L_x_698) ;  /* 0x0000031000007945 */ /* 0x000fe20003800000 */
[----:B--2---:R-:W-:-:S04]  /*b910*/  IMAD R0, R252, R2, RZ ;  /* 0x00000002fc007224 */ /* 0x004fc800078e02ff */
[-C--:B---3--:R-:W-:Y:S02]  /*b920*/  IMAD R0, R3, R249.reuse, R0 ;  /* 0x000000f903007224 */ /* 0x088fe400078e0200 */
[----:B----4-:R-:W-:-:S04]  /*b930*/  IMAD.WIDE.U32 R2, R2, R249, R184 ;  /* 0x000000f902027225 */ /* 0x010fc800078e00b8 */
[----:B------:R-:W-:Y:S01]  /*b940*/  IMAD.IADD R0, R3, 0x1, R0 ;  /* 0x0000000103007824 */ /* 0x000fe200078e0200 */
[----:B------:R-:W-:-:S04]  /*b950*/  @!P4 LEA R4, P0, R2, R218, 0x1 ;  /* 0x000000da0204c211 */ /* 0x000fc800078008ff */
[----:B------:R-:W-:-:S05]  /*b960*/  @!P4 LEA.HI.X R5, R2, R219, R0, 0x1, P0 ;  /* 0x000000db0205c211 */ /* 0x000fca00000f0c00 */
[----:B------:R-:W-:Y:S01]  /*b970*/  @!PT LDS RZ, [RZ] ;  /* 0x00000000fffff984 */ /* 0x000fe20000000800 */
[----:B------:R-:W-:Y:S01]  /*b980*/  @!PT LDS RZ, [RZ] ;  /* 0x00000000fffff984 */ /* 0x000fe20000000800 */
[----:B------:R-:W-:Y:S01]  /*b990*/  @!PT LDS RZ, [RZ] ;  /* 0x00000000fffff984 */ /* 0x000fe20000000800 */
[----:B------:R2:W-:Y:S04]  /*b9a0*/  @!P4 LDGSTS.E.BYPASS.LTC128B.128 [R204+0x6000], desc[UR4][R4.64] ;  /* 0x0600000004cccfae */ /* 0x0005e8000b901d44 */
[----:B------:R1:W-:Y:S01]  /*b9b0*/  @P3 STS.128 [R204+0x7000], RZ ;  /* 0x007000ffcc003388 */ /* 0x0003e20000000c00 */
[----:B--2---:R-:W-:-:S04]  /*b9c0*/  @!P3 LEA R4, P0, R2, R218, 0x1 ;  /* 0x000000da0204b211 */ /* 0x004fc800078008ff */
[----:B------:R-:W-:-:S05]  /*b9d0*/  @!P3 LEA.HI.X R5, R2, R219, R0, 0x1, P0 ;  /* 0x000000db0205b211 */ /* 0x000fca00000f0c00 */
[----:B------:R-:W-:Y:S01]  /*b9e0*/  @!PT LDS RZ, [RZ] ;  /* 0x00000000fffff984 */ /* 0x000fe20000000800 */
[----:B------:R-:W-:Y:S01]  /*b9f0*/  @!PT LDS RZ, [RZ] ;  /* 0x00000000fffff984 */ /* 0x000fe20000000800 */
[----:B------:R-:W-:Y:S01]  /*ba00*/  @!PT LDS RZ, [RZ] ;  /* 0x00000000fffff984 */ /* 0x000fe20000000800 */
[----:B------:R2:W-:Y:S04]  /*ba10*/  @!P3 LDGSTS.E.BYPASS.LTC128B.128 [R204+0x7000], desc[UR4][R4.64+0x40] ;  /* 0x0700004004ccbfae */ /* 0x0005e8000b901d44 */
[----:B------:R1:W-:Y:S01]  /*ba20*/  @P2 STS.128 [R204+0x8000], RZ ;  /* 0x008000ffcc002388 */ /* 0x0003e20000000c00 */
[----:B--2---:R-:W-:-:S04]  /*ba30*/  @!P2 LEA R4, P0, R2, R218, 0x1 ;  /* 0x000000da0204a211 */ /* 0x004fc800078008ff */
[----:B------:R-:W-:Y:S02]  /*ba40*/  @!P2 LEA.HI.X R5, R2, R219, R0, 0x1, P0 ;  /* 0x000000db0205a211 */ /* 0x000fe400000f0c00 */
[----:B-----5:R-:W-:-:S03]  /*ba50*/  IADD3 R2, P0, R207, R2, RZ ;  /* 0x00000002cf027210 */ /* 0x020fc60007f1e0ff */
[----:B------:R-:W-:Y:S01]  /*ba60*/  @!PT LDS RZ, [RZ] ;  /* 0x00000000fffff984 */ /* 0x000fe20000000800 */
[----:B------:R-:W-:Y:S01]  /*ba70*/  @!PT LDS RZ, [RZ] ;  /* 0x00000000fffff984 */ /* 0x000fe20000000800 */
[----:B------:R-:W-:Y:S01]  /*ba80*/  @!PT LDS RZ, [RZ] ;  /* 0x00000000fffff984 */ /* 0x000fe20000000800 */
[----:B------:R2:W-:Y:S02]  /*ba90*/  @!P2 LDGSTS.E.BYPASS.LTC128B.128 [R204+0x8000], desc[UR4][R4.64+0x80] ;  /* 0x0800008004ccafae */ /* 0x0005e4000b901d44 */
[----:B------:R-:W-:Y:S02]  /*baa0*/  IMAD.X R0, R223, 0x1, R0, P0 ;  /* 0x00000001df007824 */ /* 0x000fe400000e0600 */
        /* <DEDUP_REMOVED lines=22> */
.L_x_699:
[----:B------:R-:W-:Y:S05]  /*bc10*/  BSYNC B0 ;  /* 0x0000000000007941 */ /* 0x000fea0003800000 */
.L_x_698:
[----:B------:R-:W0:Y:S02]  /*bc20*/  LDGDEPBAR ;  /* 0x00000000000079af */ /* 0x000e240000000000 */
.L_x_697:
[----:B------:R-:W-:Y:S05]  /*bc30*/  BSYNC B1 ;  /* 0x0000000000017941 */ /* 0x000fea0003800000 */
.L_x_696:
[----:B------:R-:W3:Y:S01]  /*bc40*/  LD.E R0, desc[UR4][R172.64+0xdc] ;  /* 0x0000dc04ac007980 */ /* 0x000ee2000c101900 */
[----:B------:R-:W-:-:S03]  /*bc50*/  FMNMX.FTZ R2, R104, R6, !PT ;  /* 0x0000000668027209 */ /* 0x000fc60007810000 */
[----:B------:R-:W4:Y:S01]  /*bc60*/  LDL.LU.64 R184, [R1+0x40] ;  /* 0x0000400001b87983 */ /* 0x000f220000300a00 */
[----:B------:R-:W-:Y:S02]  /*bc70*/  FMNMX.FTZ R2, R61, R2, !PT ;  /* 0x000000023d027209 */ /* 0x000fe40007810000 */
[----:B------:R-:W-:Y:S01]  /*bc80*/  FMNMX.FTZ R3, R105, R8, !PT ;  /* 0x0000000869037209 */ /* 0x000fe20007810000 */
[----:B------:R-:W4:Y:S01]  /*bc90*/  LDL.64 R234, [R1+0x1c0] ;  /* 0x0001c00001ea7983 */ /* 0x000f220000100a00 */
[----:B------:R-:W-:-:S03]  /*bca0*/  FMNMX.FTZ R2, R55, R2, !PT ;  /* 0x0000000237027209 */ /* 0x000fc60007810000 */
[----:B------:R-:W4:Y:S01]  /*bcb0*/  LDL R211, [R1+0xf4] ;  /* 0x0000f40001d37983 */ /* 0x000f220000100800 */
        /* <DEDUP_REMOVED lines=14> */
[----:B------:R-:W-:Y:S02]  /*bda0*/  FMNMX.FTZ R2, R18, R2, !PT ;  /* 0x0000000212027209 */ /* 0x000fe40007810000 */
[----:B------:R-:W-:Y:S01]  /*bdb0*/  FMNMX.FTZ R3, R101, R3, !PT ;  /* 0x0000000365037209 */ /* 0x000fe20007810000 */
[----:B------:R-:W4:Y:S01]  /*bdc0*/  LDL.LU R242, [R1+0x12c] ;  /* 0x00012c0001f27983 */ /* 0x000f220000300800 */
[----:B------:R-:W-:Y:S02]  /*bdd0*/  FMNMX.FTZ R2, R15, R2, !PT ;  /* 0x000000020f027209 */ /* 0x000fe40007810000 */
[----:B------:R-:W-:Y:S01]  /*bde0*/  FMNMX.FTZ R3, R100, R3, !PT ;  /* 0x0000000364037209 */ /* 0x000fe20007810000 */
[----:B------:R-:W-:Y:S01]  /*bdf0*/  STL [R1+0x268], R49 ;  /* 0x0002683101007387 */ /* 0x000fe20000100800 */
[----:B------:R-:W-:Y:S02]  /*be00*/  FMNMX.FTZ R2, R13, R2, !PT ;  /* 0x000000020d027209 */ /* 0x000fe40007810000 */
[----:B------:R-:W-:Y:S01]  /*be10*/  FMNMX.FTZ R3, R58, R3, !PT ;  /* 0x000000033a037209 */ /* 0x000fe20007810000 */
[----:B------:R-:W-:Y:S01]  /*be20*/  STL.64 [R1+0x260], R30 ;  /* 0x0002601e01007387 */ /* 0x000fe20000100a00 */
[----:B------:R-:W-:-:S02]  /*be30*/  FMNMX.FTZ R2, R11, R2, !PT ;  /* 0x000000020b027209 */ /* 0x000fc40007810000 */
[----:B------:R-:W-:Y:S01]  /*be40*/  FMNMX.FTZ R3, R50, R3, !PT ;  /* 0x0000000332037209 */ /* 0x000fe20007810000 */
[----:B------:R1:W-:Y:S01]  /*be50*/  STL.64 [R1+0x258], R28 ;  /* 0x0002581c01007387 */ /* 0x0003e20000100a00 */
[----:B------:R-:W-:-:S04]  /*be60*/  FMNMX.FTZ R2, R9, R2, !PT ;  /* 0x0000000209027209 */ /* 0x000fc80007810000 */
[----:B------:R-:W-:-:S05]  /*be70*/  FMNMX.FTZ R2, R7, R2, !PT ;  /* 0x0000000207027209 */ /* 0x000fca0007810000 */
[----:B-12---:R-:W1:Y:S01]  /*be80*/  SHFL.BFLY PT, R4, R2, 0x2, 0x1f ;  /* 0x0c401f0002047f89 */ /* 0x006e6200000e0000 */
[----:B------:R-:W-:-:S04]  /*be90*/  FMNMX.FTZ R3, R44, R3, !PT ;  /* 0x000000032c037209 */ /* 0x000fc80007810000 */
[----:B------:R-:W-:-:S04]  /*bea0*/  FMNMX.FTZ R3, R41, R3, !PT ;  /* 0x0000000329037209 */ /* 0x000fc80007810000 */
[----:B------:R-:W-:Y:S01]  /*beb0*/  FMNMX.FTZ R3, R37, R3, !PT ;  /* 0x0000000325037209 */ /* 0x000fe20007810000 */
[----:B------:R-:W2:Y:S01]  /*bec0*/  LDL.64 R28, [R1+0x120] ;  /* 0x00012000011c7983 */ /* 0x000ea20000100a00 */
[----:B-1----:R-:W-:-:S03]  /*bed0*/  FMNMX.FTZ R2, R2, R4, !PT ;  /* 0x0000000402027209 */ /* 0x002fc60007810000 */
[----:B------:R-:W-:Y:S04]  /*bee0*/  STL.64 [R1+0x250], R32 ;  /* 0x0002502001007387 */ /* 0x000fe80000100a00 */
[----:B------:R-:W1:Y:S01]  /*bef0*/  SHFL.BFLY PT, R4, R2, 0x1, 0x1f ;  /* 0x0c201f0002047f89 */ /* 0x000e6200000e0000 */
[----:B------:R-:W-:-:S03]  /*bf00*/  FMNMX.FTZ R3, R34, R3, !PT ;  /* 0x0000000322037209 */ /* 0x000fc60007810000 */
[----:B------:R-:W-:Y:S01]  /*bf10*/  STL [R1+0x244], R174 ;  /* 0x000244ae01007387 */ /* 0x000fe20000100800 */
[----:B------:R-:W-:-:S03]  /*bf20*/  FMNMX.FTZ R3, R26, R3, !PT ;  /* 0x000000031a037209 */ /* 0x000fc60007810000 */
[----:B------:R-:W-:Y:S01]  /*bf30*/  STL [R1+0x240], R196 ;  /* 0x000240c401007387 */ /* 0x000fe20000100800 */
[----:B------:R-:W-:-:S03]  /*bf40*/  FMNMX.FTZ R3, R23, R3, !PT ;  /* 0x0000000317037209 */ /* 0x000fc60007810000 */
        /* <DEDUP_REMOVED lines=8> */
[----:B------:R-:W-:Y:S01]  /*bfd0*/  STL [R1+0x1e8], R201 ;  /* 0x0001e8c901007387 */ /* 0x000fe20000100800 */
[----:B-1----:R-:W-:-:S02]  /*bfe0*/  FMNMX.FTZ R221, R2, R4, !PT ;  /* 0x0000000402dd7209 */ /* 0x002fc40007810000 */
[----:B------:R-:W-:Y:S01]  /*bff0*/  FMNMX.FTZ R2, R21, R3, !PT ;  /* 0x0000000315027209 */ /* 0x000fe20007810000 */
[----:B------:R-:W-:Y:S01]  /*c000*/  STL [R1+0x1e4], R197 ;  /* 0x0001e4c501007387 */ /* 0x000fe20000100800 */
[----:B------:R-:W-:Y:S02]  /*c010*/  FSETP.NEU.FTZ.AND P0, PT, R221, -INF , PT ;  /* 0xff800000dd00780b */ /* 0x000fe40003f1d000 */
[----:B------:R-:W-:Y:S01]  /*c020*/  FMNMX.FTZ R3, R19, R2, !PT ;  /* 0x0000000213037209 */ /* 0x000fe20007810000 */
[----:B------:R-:W-:Y:S03]  /*c030*/  STL [R1+0x1e0], R175 ;  /* 0x0001e0af01007387 */ /* 0x000fe60000100800 */
[----:B------:R-:W-:Y:S01]  /*c040*/  FMNMX.FTZ R3, R14, R3, !PT ;  /* 0x000000030e037209 */ /* 0x000fe20007810000 */
[----:B------:R1:W-:Y:S03]  /*c050*/  STL.64 [R1+0x1d8], R198 ;  /* 0x0001d8c601007387 */ /* 0x0003e60000100a00 */
[----:B------:R-:W-:Y:S01]  /*c060*/  FMNMX.FTZ R3, R12, R3, !PT ;  /* 0x000000030c037209 */ /* 0x000fe20007810000 */
[----:B-1----:R-:W2:Y:S04]  /*c070*/  LDL.64 R198, [R1+0x30] ;  /* 0x0000300001c67983 */ /* 0x002ea80000100a00 */
[----:B------:R-:W-:Y:S04]  /*c080*/  STL [R1+0x1d4], R54 ;  /* 0x0001d43601007387 */ /* 0x000fe80000100800 */
[----:B------:R-:W-:Y:S04]  /*c090*/  STL [R1+0x1d0], R53 ;  /* 0x0001d03501007387 */ /* 0x000fe80000100800 */
[----:B------:R-:W-:Y:S04]  /*c0a0*/  STL [R1+0x1cc], R52 ;  /* 0x0001cc3401007387 */ /* 0x000fe80000100800 */
[----:B------:R1:W-:Y:S04]  /*c0b0*/  STL [R1+0x1c8], R51 ;  /* 0x0001c83301007387 */ /* 0x0003e80000100800 */
[----:B-1----:R-:W2:Y:S04]  /*c0c0*/  LDL R51, [R1+0x110] ;  /* 0x0001100001337983 */ /* 0x002ea80000100800 */
[----:B------:R-:W-:Y:S01]  /*c0d0*/  STL [R1+0x210], R172 ;  /* 0x000210ac01007387 */ /* 0x000fe20000100800 */
[----:B---3--:R-:W-:-:S05]  /*c0e0*/  FMUL.FTZ R2, R0, R221 ;  /* 0x000000dd00027220 */ /* 0x008fca0000410000 */
[----:B------:R-:W-:-:S05]  /*c0f0*/  FSEL R2, R2, RZ, P0 ;  /* 0x000000ff02027208 */ /* 0x000fca0000000000 */
        /* <DEDUP_REMOVED lines=16> */
[----:B------:R-:W-:-:S02]  /*c200*/  FMNMX.FTZ R2, R10, R3, !PT ;  /* 0x000000030a027209 */ /* 0x000fc40007810000 */
[----:B------:R-:W-:-:S05]  /*c210*/  FSEL R3, R221, RZ, P0 ;  /* 0x000000ffdd037208 */ /* 0x000fca0000000000 */
[----:B------:R-:W-:Y:S02]  /*c220*/  FADD.FTZ R18, R104, -R3 ;  /* 0x8000000368127221 */ /* 0x000fe40000010000 */
[----:B------:R-:W1:Y:S02]  /*c230*/  SHFL.BFLY PT, R3, R2, 0x2, 0x1f ;  /* 0x0c401f0002037f89 */ /* 0x000e6400000e0000 */
[----:B-1----:R-:W-:-:S05]  /*c240*/  FMNMX.FTZ R2, R2, R3, !PT ;  /* 0x0000000302027209 */ /* 0x002fca0007810000 */
[----:B------:R-:W1:Y:S04]  /*c250*/  SHFL.BFLY PT, R3, R2, 0x1, 0x1f ;  /* 0x0c201f0002037f89 */ /* 0x000e6800000e0000 */
[----:B------:R-:W-:Y:S04]  /*c260*/  STL [R1+0x20c], R173 ;  /* 0x00020cad01007387 */ /* 0x000fe80000100800 */
[----:B------:R-:W-:Y:S01]  /*c270*/  STL [R1+0x1c], R221 ;  /* 0x00001cdd01007387 */ /* 0x000fe20000100800 */
[----:B-1----:R-:W-:-:S05]  /*c280*/  FMNMX.FTZ R249, R2, R3, !PT ;  /* 0x0000000302f97209 */ /* 0x002fca0007810000 */
[----:B------:R-:W-:Y:S04]  /*c290*/  STL [R1+0x214], R249 ;  /* 0x000214f901007387 */ /* 0x000fe80000100800 */
[----:B------:R-:W3:Y:S01]  /*c2a0*/  LDL.LU R49, [R1+0x130] ;  /* 0x0001300001317983 */ /* 0x000ee20000300800 */
[----:B------:R-:W-:-:S04]  /*c2b0*/  FSETP.NEU.FTZ.AND P0, PT, R249, -INF , PT ;  /* 0xff800000f900780b */ /* 0x000fc80003f1d000 */
[----:B------:R-:W-:-:S05]  /*c2c0*/  FSEL R2, R249, RZ, P0 ;  /* 0x000000fff9027208 */ /* 0x000fca0000000000 */
[----:B------:R-:W-:Y:S01]  /*c2d0*/  FADD.FTZ R3, R105, -R2 ;  /* 0x8000000269037221 */ /* 0x000fe20000010000 */
[----:B------:R-:W-:-:S05]  /*c2e0*/  FMUL.FTZ R2, R0, R249 ;  /* 0x000000f900027220 */ /* 0x000fca0000410000 */
        /* <DEDUP_REMOVED lines=17> */
[----:B------:R-:W-:-:S04]  /*c400*/  FMNMX.FTZ R2, R102, R17, !PT ;  /* 0x0000001166027209 */ /* 0x000fc80007810000 */
[----:B------:R-:W-:-:S04]  /*c410*/  FMNMX.FTZ R2, R179, R2, !PT ;  /* 0x00000002b3027209 */ /* 0x000fc80007810000 */
[----:B------:R-:W-:-:S04]  /*c420*/  FMNMX.FTZ R2, R178, R2, !PT ;  /* 0x00000002b2027209 */ /* 0x000fc80007810000 */
[----:B------:R-:W-:-:S04]  /*c430*/  FMNMX.FTZ R2, R107, R2, !PT ;  /* 0x000000026b027209 */ /* 0x000fc80007810000 */
[----:B------:R-:W-:-:S04]  /*c440*/  FMNMX.FTZ R2, R106, R2, !PT ;  /* 0x000000026a027209 */ /* 0x000fc80007810000 */
[----:B------:R-:W-:-:S04]  /*c450*/  FMNMX.FTZ R2, R64, R2, !PT ;  /* 0x0000000240027209 */ /* 0x000fc80007810000 */
[----:B------:R-:W-:-:S04]  /*c460*/  FMNMX.FTZ R2, R62, R2, !PT ;  /* 0x000000023e027209 */ /* 0x000fc80007810000 */
[----:B------:R-:W-:-:S04]  /*c470*/  FMNMX.FTZ R2, R59, R2, !PT ;  /* 0x000000023b027209 */ /* 0x000fc80007810000 */
[----:B------:R-:W-:Y:S01]  /*c480*/  FMNMX.FTZ R2, R57, R2, !PT ;  /* 0x0000000239027209 */ /* 0x000fe20007810000 */
[----:B------:R-:W-:-:S03]  /*c490*/  FMUL.FTZ R3, R0, R3 ;  /* 0x0000000300037220 */ /* 0x000fc60000410000 */
[----:B------:R-:W-:Y:S01]  /*c4a0*/  FMNMX.FTZ R2, R47, R2, !PT ;  /* 0x000000022f027209 */ /* 0x000fe20007810000 */
[----:B------:R-:W-:Y:S03]  /*c4b0*/  MUFU.EX2 R8, R8 ;  /* 0x0000000800087308 */ /* 0x000fe60000000800 */
[----:B------:R-:W-:-:S05]  /*c4c0*/  FMNMX.FTZ R2, R46, R2, !PT ;  /* 0x000000022e027209 */ /* 0x000fca0007810000 */
[----:B------:R-:W4:Y:S01]  /*c4d0*/  MUFU.EX2 R4, R3 ;  /* 0x0000000300047308 */ /* 0x000f220000000800 */
[----:B------:R-:W-:-:S04]  /*c4e0*/  FMNMX.FTZ R2, R42, R2, !PT ;  /* 0x000000022a027209 */ /* 0x000fc80007810000 */
[----:B------:R-:W-:-:S03]  /*c4f0*/  FMNMX.FTZ R2, R39, R2, !PT ;  /* 0x0000000227027209 */ /* 0x000fc60007810000 */
[----:B------:R-:W1:Y:S01]  /*c500*/  MUFU.EX2 R5, R5 ;  /* 0x0000000500057308 */ /* 0x000e620000000800 */
[----:B------:R-:W-:-:S04]  /*c510*/  FMNMX.FTZ R2, R35, R2, !PT ;  /* 0x0000000223027209 */ /* 0x000fc80007810000 */
[----:B------:R-:W-:Y:S01]  /*c520*/  FMNMX.FTZ R2, R25, R2, !PT ;  /* 0x0000000219027209 */ /* 0x000fe20007810000 */
[----:B----4-:R-:W-:-:S03]  /*c530*/  FFMA.FTZ R3, R242, R4, R8 ;  /* 0x00000004f2037223 */ /* 0x010fc60000010008 */
[----:B------:R-:W-:Y:S01]  /*c540*/  FMNMX.FTZ R2, R16, R2, !PT ;  /* 0x0000000210027209 */ /* 0x000fe20007810000 */
[----:B-1----:R-:W-:-:S04]  /*c550*/  FADD.FTZ R104, R5, R3 ;  /* 0x0000000305687221 */ /* 0x002fc80000010000 */
[----:B------:R-:W1:Y:S02]  /*c560*/  SHFL.BFLY PT, R3, R2, 0x2, 0x1f ;  /* 0x0c401f0002037f89 */ /* 0x000e6400000e0000 */
[----:B-1----:R-:W-:-:S05]  /*c570*/  FMNMX.FTZ R2, R2, R3, !PT ;  /* 0x0000000302027209 */ /* 0x002fca0007810000 */
[----:B------:R-:W1:Y:S01]  /*c580*/  SHFL.BFLY PT, R3, R2, 0x1, 0x1f ;  /* 0x0c201f0002037f89 */ /* 0x000e6200000e0000 */
[----:B------:R-:W-:Y:S02]  /*c590*/  F2FP.F16.F32.PACK_AB R22, R5, R8 ;  /* 0x000000080516723e */ /* 0x000fe400000000ff */
[----:B-1----:R-:W-:-:S04]  /*c5a0*/  FMNMX.FTZ R252, R2, R3, !PT ;  /* 0x0000000302fc7209 */ /* 0x002fc80007810000 */
[----:B------:R-:W-:-:S04]  /*c5b0*/  FSETP.NEU.FTZ.AND P0, PT, R252, -INF , PT ;  /* 0xff800000fc00780b */ /* 0x000fc80003f1d000 */
[----:B------:R-:W-:-:S05]  /*c5c0*/  FSEL R2, R252, RZ, P0 ;  /* 0x000000fffc027208 */ /* 0x000fca0000000000 */
[----:B------:R-:W-:Y:S01]  /*c5d0*/  FADD.FTZ R5, R102, -R2 ;  /* 0x8000000266057221 */ /* 0x000fe20000010000 */
[----:B------:R-:W-:-:S05]  /*c5e0*/  FMUL.FTZ R2, R0, R252 ;  /* 0x000000fc00027220 */ /* 0x000fca0000410000 */
[----:B------:R-:W-:-:S05]  /*c5f0*/  FSEL R2, R2, RZ, P0 ;  /* 0x000000ff02027208 */ /* 0x000fca0000000000 */
[-CC-:B------:R-:W-:Y:S01]  /*c600*/  FFMA.FTZ R3, R17, R0.reuse, -R2.reuse ;  /* 0x0000000011037223 */ /* 0x180fe20000010802 */
[----:B------:R-:W-:-:S03]  /*c610*/  FFMA.FTZ R6, R179, R0, -R2 ;  /* 0x00000000b3067223 */ /* 0x000fc60000010802 */
[----:B------:R1:W-:Y:S02]  /*c620*/  MUFU.EX2 R179, R3 ;  /* 0x0000000300b37308 */ /* 0x0003e40000000800 */
[----:B-1----:R-:W-:-:S06]  /*c630*/  FMUL.FTZ R3, R0, R5 ;  /* 0x0000000500037220 */ /* 0x002fcc0000410000 */
[----:B------:R-:W3:Y:S01]  /*c640*/  MUFU.EX2 R3, R3 ;  /* 0x0000000300037308 */ /* 0x000ee20000000800 */
[----:B------:R-:W-:Y:S01]  /*c650*/  STL [R1+0x218], R252 ;  /* 0x000218fc01007387 */ /* 0x000fe20000100800 */
[----:B---3--:R-:W-:-:S03]  /*c660*/  FFMA.FTZ R5, R49, R3, R179 ;  /* 0x0000000331057223 */ /* 0x008fc600000100b3 */
[----:B------:R-:W3:Y:S04]  /*c670*/  LDL.LU R49, [R1+0x138] ;  /* 0x0001380001317983 */ /* 0x000ee80000300800 */
[----:B------:R-:W4:Y:S01]  /*c680*/  LDL.64 R30, [R1+0x48] ;  /* 0x00004800011e7983 */ /* 0x000f220000100a00 */
[----:B------:R-:W-:Y:S02]  /*c690*/  IMAD.MOV.U32 R243, RZ, RZ, R241 ;  /* 0x000000fffff37224 */ /* 0x000fe400078e00f1 */
[----:B------:R-:W-:Y:S02]  /*c6a0*/  IMAD.MOV.U32 R242, RZ, RZ, R240 ;  /* 0x000000fffff27224 */ /* 0x000fe400078e00f0 */
[----:B------:R-:W-:Y:S02]  /*c6b0*/  IMAD.MOV.U32 R241, RZ, RZ, R239 ;  /* 0x000000fffff17224 */ /* 0x000fe400078e00ef */
[----:B------:R-:W-:-:S02]  /*c6c0*/  IMAD.MOV.U32 R240, RZ, RZ, R238 ;  /* 0x000000fffff07224 */ /* 0x000fc400078e00ee */
[----:B------:R-:W-:Y:S02]  /*c6d0*/  IMAD.MOV.U32 R239, RZ, RZ, R237 ;  /* 0x000000ffffef7224 */ /* 0x000fe400078e00ed */
[----:B------:R-:W-:Y:S02]  /*c6e0*/  IMAD.MOV.U32 R238, RZ, RZ, R236 ;  /* 0x000000ffffee7224 */ /* 0x000fe400078e00ec */
[-C--:B------:R-:W-:Y:S01]  /*c6f0*/  FFMA.FTZ R9, R178, R0.reuse, -R2 ;  /* 0x00000000b2097223 */ /* 0x080fe20000010802 */
[----:B------:R-:W-:Y:S02]  /*c700*/  IMAD.MOV.U32 R237, RZ, RZ, R212 ;  /* 0x000000ffffed7224 */ /* 0x000fe400078e00d4 */
[-CC-:B------:R-:W-:Y:S01]  /*c710*/  FFMA.FTZ R8, R107, R0.reuse, -R2.reuse ;  /* 0x000000006b087223 */ /* 0x180fe20000010802 */
[----:B------:R-:W-:Y:S02]  /*c720*/  IMAD.MOV.U32 R236, RZ, RZ, R211 ;  /* 0x000000ffffec7224 */ /* 0x000fe400078e00d3 */
        /* <DEDUP_REMOVED lines=23> */
[----:B------:R-:W1:Y:S03]  /*c8a0*/  MUFU.EX2 R6, R6 ;  /* 0x0000000600067308 */ /* 0x000e660000000800 */
[----:B------:R-:W-:-:S04]  /*c8b0*/  FMNMX.FTZ R2, R65, R2, !PT ;  /* 0x0000000241027209 */ /* 0x000fc80007810000 */
[----:B------:R-:W-:-:S04]  /*c8c0*/  FMNMX.FTZ R2, R63, R2, !PT ;  /* 0x000000023f027209 */ /* 0x000fc80007810000 */
[----:B------:R-:W-:-:S04]  /*c8d0*/  FMNMX.FTZ R2, R60, R2, !PT ;  /* 0x000000023c027209 */ /* 0x000fc80007810000 */
[----:B------:R-:W-:-:S04]  /*c8e0*/  FMNMX.FTZ R2, R56, R2, !PT ;  /* 0x0000000238027209 */ /* 0x000fc80007810000 */
        /* <DEDUP_REMOVED lines=12> */
[----:B------:R-:W-:Y:S01]  /*c9b0*/  FFMA.FTZ R5, R38, R0, -R2 ;  /* 0x0000000026057223 */ /* 0x000fe20000010802 */
[----:B------:R-:W-:-:S03]  /*c9c0*/  FMUL.FTZ R6, R0, R6 ;  /* 0x0000000600067220 */ /* 0x000fc60000410000 */
[----:B------:R1:W-:Y:S08]  /*c9d0*/  MUFU.EX2 R16, R5 ;  /* 0x0000000500107308 */ /* 0x0003f00000000800 */
[----:B------:R-:W-:Y:S01]  /*c9e0*/  MUFU.EX2 R20, R15 ;  /* 0x0000000f00147308 */ /* 0x000fe20000000800 */
[----:B-1----:R-:W-:-:S07]  /*c9f0*/  FFMA.FTZ R5, R206, R0, -R2 ;  /* 0x00000000ce057223 */ /* 0x002fce0000010802 */
[----:B------:R-:W3:Y:S08]  /*ca00*/  MUFU.EX2 R6, R6 ;  /* 0x0000000600067308 */ /* 0x000ef00000000800 */
[----:B------:R1:W2:Y:S08]  /*ca10*/  MUFU.EX2 R15, R5 ;  /* 0x00000005000f7308 */ /* 0x0002b00000000800 */
[----:B------:R-:W-:Y:S01]  /*ca20*/  MUFU.EX2 R181, R181 ;  /* 0x000000b500b57308 */ /* 0x000fe20000000800 */
[----:B-1----:R-:W-:-:S07]  /*ca30*/  FMUL.FTZ R5, R0, R18 ;  /* 0x0000001200057220 */ /* 0x002fce0000410000 */
[----:B------:R-:W-:Y:S08]  /*ca40*/  MUFU.EX2 R61, R61 ;  /* 0x0000003d003d7308 */ /* 0x000ff00000000800 */
[----:B------:R-:W1:Y:S01]  /*ca50*/  MUFU.EX2 R5, R5 ;  /* 0x0000000500057308 */ /* 0x000e620000000800 */
[-CC-:B------:R-:W-:Y:S01]  /*ca60*/  FFMA.FTZ R12, R177, R0.reuse, -R2.reuse ;  /* 0x00000000b10c7223 */ /* 0x180fe20000010802 */
[----:B------:R-:W-:-:S06]  /*ca70*/  FFMA.FTZ R17, R176, R0, -R2 ;  /* 0x00000000b0117223 */ /* 0x000fcc0000010802 */
[----:B------:R-:W1:Y:S01]  /*ca80*/  MUFU.EX2 R58, R58 ;  /* 0x0000003a003a7308 */ /* 0x000e620000000800 */
[-CC-:B------:R-:W-:Y:S01]  /*ca90*/  FFMA.FTZ R18, R67, R0.reuse, -R2.reuse ;  /* 0x0000000043127223 */ /* 0x180fe20000010802 */
[-CC-:B------:R-:W-:Y:S01]  /*caa0*/  FFMA.FTZ R66, R66, R0.reuse, -R2.reuse ;  /* 0x0000000042427223 */ /* 0x180fe20000010802 */
[----:B------:R-:W-:-:S05]  /*cab0*/  FFMA.FTZ R65, R65, R0, -R2 ;  /* 0x0000000041417223 */ /* 0x000fca0000010802 */
[----:B------:R2:W1:Y:S01]  /*cac0*/  MUFU.EX2 R21, R9 ;  /* 0x0000000900157308 */ /* 0x0004620000000800 */
[-CC-:B------:R-:W-:Y:S01]  /*cad0*/  FFMA.FTZ R63, R63, R0.reuse, -R2.reuse ;  /* 0x000000003f3f7223 */ /* 0x180fe20000010802 */
[-CC-:B------:R-:W-:Y:S01]  /*cae0*/  FFMA.FTZ R60, R60, R0.reuse, -R2.reuse ;  /* 0x000000003c3c7223 */ /* 0x180fe20000010802 */
[-CC-:B------:R-:W-:Y:S01]  /*caf0*/  FFMA.FTZ R56, R56, R0.reuse, -R2.reuse ;  /* 0x0000000038387223 */ /* 0x180fe20000010802 */
[----:B------:R-:W-:-:S04]  /*cb00*/  FFMA.FTZ R45, R45, R0, -R2 ;  /* 0x000000002d2d7223 */ /* 0x000fc80000010802 */
[----:B------:R1:W-:Y:S08]  /*cb10*/  MUFU.EX2 R106, R8 ;  /* 0x00000008006a7308 */ /* 0x0003f00000000800 */
[----:B------:R-:W4:Y:S01]  /*cb20*/  MUFU.EX2 R50, R50 ;  /* 0x0000003200327308 */ /* 0x000f220000000800 */
[-CC-:B--2---:R-:W-:Y:S01]  /*cb30*/  FFMA.FTZ R9, R180, R0.reuse, -R2.reuse ;  /* 0x00000000b4097223 */ /* 0x184fe20000010802 */
[----:B-1----:R-:W-:-:S06]  /*cb40*/  FFMA.FTZ R8, R203, R0, -R2 ;  /* 0x00000000cb087223 */ /* 0x002fcc0000010802 */
[----:B------:R1:W-:Y:S08]  /*cb50*/  MUFU.EX2 R23, R7 ;  /* 0x0000000700177308 */ /* 0x0003f00000000800 */
[----:B------:R2:W-:Y:S08]  /*cb60*/  MUFU.EX2 R103, R10 ;  /* 0x0000000a00677308 */ /* 0x0005f00000000800 */
[----:B------:R3:W-:Y:S01]  /*cb70*/  MUFU.EX2 R25, R11 ;  /* 0x0000000b00197308 */ /* 0x0007e20000000800 */
[----:B-1----:R-:W-:-:S07]  /*cb80*/  FFMA.FTZ R7, R202, R0, -R2 ;  /* 0x00000000ca077223 */ /* 0x002fce0000010802 */
[----:B------:R-:W1:Y:S01]  /*cb90*/  MUFU.EX2 R19, R8 ;  /* 0x0000000800137308 */ /* 0x000e620000000800 */
[-CC-:B--2---:R-:W-:Y:S01]  /*cba0*/  FFMA.FTZ R10, R182, R0.reuse, -R2.reuse ;  /* 0x00000000b60a7223 */ /* 0x184fe20000010802 */
[----:B---3--:R-:W-:Y:S01]  /*cbb0*/  FFMA.FTZ R11, R183, R0, -R2 ;  /* 0x00000000b70b7223 */ /* 0x008fe20000010802 */
[----:B------:R-:W-:-:S05]  /*cbc0*/  FFMA.FTZ R0, R49, R6, R16 ;  /* 0x0000000631007223 */ /* 0x000fca0000010010 */
[----:B------:R-:W2:Y:S01]  /*cbd0*/  MUFU.EX2 R55, R55 ;  /* 0x0000003700377308 */ /* 0x000ea20000000800 */
[----:B------:R-:W-:-:S07]  /*cbe0*/  FADD.FTZ R2, R20, R104 ;  /* 0x0000006814027221 */ /* 0x000fce0000010000 */
[----:B------:R-:W3:Y:S08]  /*cbf0*/  MUFU.EX2 R44, R44 ;  /* 0x0000002c002c7308 */ /* 0x000ef00000000800 */
[----:B------:R4:W3:Y:S08]  /*cc00*/  MUFU.EX2 R14, R7 ;  /* 0x00000007000e7308 */ /* 0x0008f00000000800 */
[----:B------:R-:W3:Y:S01]  /*cc10*/  MUFU.EX2 R43, R43 ;  /* 0x0000002b002b7308 */ /* 0x000ee20000000800 */
[----:B----4-:R-:W-:Y:S01]  /*cc20*/  FADD.FTZ R7, R15, R0 ;  /* 0x000000000f077221 */ /* 0x010fe20000010000 */
[----:B------:R-:W-:-:S06]  /*cc30*/  FFMA.FTZ R0, R244, R5, R181 ;  /* 0x00000005f4007223 */ /* 0x000fcc00000100b5 */
[----:B------:R-:W4:Y:S01]  /*cc40*/  MUFU.EX2 R11, R11 ;  /* 0x0000000b000b7308 */ /* 0x000f220000000800 */
[----:B------:R-:W-:Y:S01]  /*cc50*/  FADD.FTZ R8, R61, R0 ;  /* 0x000000003d087221 */ /* 0x000fe20000010000 */
[----:B------:R-:W-:Y:S01]  /*cc60*/  FADD.FTZ R0, R58, R2 ;  /* 0x000000023a007221 */ /* 0x000fe20000010000 */
[----:B------:R-:W-:-:S05]  /*cc70*/  FADD.FTZ R2, R21, R24 ;  /* 0x0000001815027221 */ /* 0x000fca0000010000 */
[----:B------:R-:W4:Y:S01]  /*cc80*/  MUFU.EX2 R40, R40 ;  /* 0x0000002800287308 */ /* 0x000f220000000800 */
[----:B------:R-:W-:Y:S01]  /*cc90*/  FADD.FTZ R0, R50, R0 ;  /* 0x0000000032007221 */ /* 0x000fe20000010000 */
[----:B------:R-:W-:Y:S01]  /*cca0*/  FADD.FTZ R2, R106, R2 ;  /* 0x000000026a027221 */ /* 0x000fe20000010000 */
[----:B------:R-:W-:Y:S01]  /*ccb0*/  F2FP.F16.F32.PACK_AB R177, R58, R20 ;  /* 0x000000143ab1723e */ /* 0x000fe200000000ff */
[----:B-1----:R-:W-:-:S04]  /*ccc0*/  FADD.FTZ R7, R19, R7 ;  /* 0x0000000713077221 */ /* 0x002fc80000010000 */
[----:B------:R-:W1:Y:S01]  /*ccd0*/  MUFU.EX2 R36, R36 ;  /* 0x0000002400247308 */ /* 0x000e620000000800 */
[----:B--2---:R-:W-:Y:S01]  /*cce0*/  FADD.FTZ R8, R55, R8 ;  /* 0x0000000837087221 */ /* 0x004fe20000010000 */
[----:B---3--:R-:W-:Y:S01]  /*ccf0*/  FADD.FTZ R20, R44, R0 ;  /* 0x000000002c147221 */ /* 0x008fe20000010000 */
[----:B------:R-:W-:-:S05]  /*cd00*/  FADD.FTZ R0, R23, R2 ;  /* 0x0000000217007221 */ /* 0x000fca0000010000 */
[----:B------:R-:W2:Y:S01]  /*cd10*/  MUFU.EX2 R13, R13 ;  /* 0x0000000d000d7308 */ /* 0x000ea20000000800 */
[----:B------:R-:W-:Y:S01]  /*cd20*/  FADD.FTZ R7, R14, R7 ;  /* 0x000000070e077221 */ /* 0x000fe20000010000 */
[----:B------:R-:W-:Y:S01]  /*cd30*/  FADD.FTZ R8, R43, R8 ;  /* 0x000000082b087221 */ /* 0x000fe20000010000 */
[----:B------:R-:W-:Y:S02]  /*cd40*/  FADD.FTZ R0, R103, R0 ;  /* 0x0000000067007221 */ /* 0x000fe40000010000 */
[----:B----4-:R-:W-:Y:S01]  /*cd50*/  FADD.FTZ R2, R11, R7 ;  /* 0x000000070b027221 */ /* 0x010fe20000010000 */
[----:B------:R-:W-:Y:S01]  /*cd60*/  FADD.FTZ R7, R40, R8 ;  /* 0x0000000828077221 */ /* 0x000fe20000010000 */
[----:B------:R-:W-:Y:S01]  /*cd70*/  FADD.FTZ R0, R25, R0 ;  /* 0x0000000019007221 */ /* 0x000fe20000010000 */
[----:B------:R-:W-:Y:S01]  /*cd80*/  IMAD.SHL.U32 R49, R222, 0x2, RZ ;  /* 0x00000002de317824 */ /* 0x000fe200078e00ff */
[----:B------:R-:W-:Y:S01]  /*cd90*/  F2FP.F16.F32.PACK_AB R206, R14, R19 ;  /* 0x000000130ece723e */ /* 0x000fe200000000ff */
[----:B-1----:R-:W-:Y:S01]  /*cda0*/  FADD.FTZ R19, R36, R7 ;  /* 0x0000000724137221 */ /* 0x002fe20000010000 */
[----:B--2---:R-:W-:-:S02]  /*cdb0*/  FADD.FTZ R7, R13, R0 ;  /* 0x000000000d077221 */ /* 0x004fc40000010000 */
[----:B------:R-:W-:Y:S01]  /*cdc0*/  LOP3.LUT R0, R29, R49, RZ, 0x3c, !PT ;  /* 0x000000311d007212 */ /* 0x000fe200078e3cff */
[----:B------:R-:W1:Y:S03]  /*cdd0*/  MUFU.EX2 R10, R10 ;  /* 0x0000000a000a7308 */ /* 0x000e660000000800 */
[----:B------:R-:W-:Y:S01]  /*cde0*/  LOP3.LUT R0, R0, R199, RZ, 0x3c, !PT ;  /* 0x000000c700007212 */ /* 0x000fe200078e3cff */
[----:B------:R-:W-:Y:S02]  /*cdf0*/  IMAD.MOV.U32 R52, RZ, RZ, R243 ;  /* 0x000000ffff347224 */ /* 0x000fe400078e00f3 */
[----:B------:R-:W-:Y:S02]  /*ce00*/  IMAD.MOV.U32 R243, RZ, RZ, R238 ;  /* 0x000000fffff37224 */ /* 0x000fe400078e00ee */
[----:B------:R-:W-:Y:S02]  /*ce10*/  IMAD.MOV.U32 R196, RZ, RZ, R234 ;  /* 0x000000ffffc47224 */ /* 0x000fe400078e00ea */
[----:B------:R-:W-:Y:S01]  /*ce20*/  IMAD.WIDE.U32 R58, R0, -0x326172a9, RZ ;  /* 0xcd9e8d57003a7825 */ /* 0x000fe200078e00ff */
[----:B------:R-:W2:Y:S04]  /*ce30*/  MUFU.EX2 R9, R9 ;  /* 0x0000000900097308 */ /* 0x000ea80000000800 */
[----:B------:R-:W-:-:S04]  /*ce40*/  LOP3.LUT R0, R59, R243, R196, 0x96, !PT ;  /* 0x000000f33b007212 */ /* 0x000fc800078e96c4 */
[----:B------:R-:W3:Y:S01]  /*ce50*/  MUFU.EX2 R12, R12 ;  /* 0x0000000c000c7308 */ /* 0x000ee20000000800 */
[----:B------:R-:W-:-:S04]  /*ce60*/  IMAD.WIDE.U32 R182, R0, -0x2daee0ad, RZ ;  /* 0xd2511f5300b67825 */ /* 0x000fc800078e00ff */
[----:B-1----:R-:W-:Y:S01]  /*ce70*/  FADD.FTZ R2, R10, R2 ;  /* 0x000000020a027221 */ /* 0x002fe20000010000 */
[----:B------:R-:W-:Y:S02]  /*ce80*/  F2FP.F16.F32.PACK_AB R24, R13, R25 ;  /* 0x000000190d18723e */ /* 0x000fe400000000ff */
[----:B------:R-:W-:Y:S01]  /*ce90*/  LOP3.LUT R8, R183, R52, R30, 0x96, !PT ;  /* 0x00000034b7087212 */ /* 0x000fe200078e961e */
[----:B------:R-:W-:Y:S02]  /*cea0*/  IMAD.MOV.U32 R247, RZ, RZ, R242 ;  /* 0x000000fffff77224 */ /* 0x000fe400078e00f2 */
[----:B--2---:R-:W-:Y:S01]  /*ceb0*/  FADD.FTZ R2, R9, R2 ;  /* 0x0000000209027221 */ /* 0x004fe20000010000 */
[----:B------:R-:W-:Y:S01]  /*cec0*/  IMAD.MOV.U32 R242, RZ, RZ, R239 ;  /* 0x000000fffff27224 */ /* 0x000fe200078e00ef */
[----:B------:R-:W-:Y:S01]  /*ced0*/  LOP3.LUT R0, R251, R51, R58, 0x96, !PT ;  /* 0x00000033fb007212 */ /* 0x000fe200078e963a */
[----:B------:R-:W-:Y:S01]  /*cee0*/  IMAD.MOV.U32 R197, RZ, RZ, R235 ;  /* 0x000000ffffc57224 */ /* 0x000fe200078e00eb */
[----:B---3--:R-:W-:Y:S01]  /*cef0*/  F2FP.F16.F32.PACK_AB R25, R12, R9 ;  /* 0x000000090c19723e */ /* 0x008fe200000000ff */
[----:B------:R-:W-:-:S04]  /*cf00*/  IMAD.WIDE.U32 R8, R8, -0x326172a9, RZ ;  /* 0xcd9e8d5708087825 */ /* 0x000fc800078e00ff */
[----:B------:R-:W-:Y:S01]  /*cf10*/  IMAD.MOV.U32 R234, RZ, RZ, R184 ;  /* 0x000000ffffea7224 */ /* 0x000fe200078e00b8 */
[----:B------:R-:W-:Y:S01]  /*cf20*/  LOP3.LUT R14, R9, R242, R250, 0x96, !PT ;  /* 0x000000f2090e7212 */ /* 0x000fe200078e96fa */
[----:B------:R-:W-:Y:S02]  /*cf30*/  IMAD.MOV.U32 R235, RZ, RZ, R185 ;  /* 0x000000ffffeb7224 */ /* 0x000fe400078e00b9 */
[----:B------:R-:W-:Y:S02]  /*cf40*/  IMAD.MOV.U32 R174, RZ, RZ, R237 ;  /* 0x000000ffffae7224 */ /* 0x000fe400078e00ed */
[----:B------:R-:W-:Y:S01]  /*cf50*/  IMAD.WIDE.U32 R184, R0, -0x2daee0ad, RZ ;  /* 0xd2511f5300b87825 */ /* 0x000fe200078e00ff */
[----:B------:R-:W-:-:S03]  /*cf60*/  F2FP.F16.F32.PACK_AB R203, R15, R16 ;  /* 0x000000100fcb723e */ /* 0x000fc600000000ff */
[----:B------:R-:W-:Y:S01]  /*cf70*/  FADD.FTZ R16, R12, R2 ;  /* 0x000000020c107221 */ /* 0x000fe20000010000 */
[----:B------:R-:W-:Y:S01]  /*cf80*/  IMAD.MOV.U32 R218, RZ, RZ, R241 ;  /* 0x000000ffffda7224 */ /* 0x000fe200078e00f1 */
[----:B------:R-:W-:Y:S01]  /*cf90*/  LOP3.LUT R12, R185, R174, R182, 0x96, !PT ;  /* 0x000000aeb90c7212 */ /* 0x000fe200078e96b6 */
[----:B------:R-:W-:Y:S01]  /*cfa0*/  IMAD.WIDE.U32 R14, R14, -0x2daee0ad, RZ ;  /* 0xd2511f530e0e7825 */ /* 0x000fe200078e00ff */
[----:B------:R-:W-:Y:S02]  /*cfb0*/  F2FP.F16.F32.PACK_AB R224, R43, R55 ;  /* 0x000000372be0723e */ /* 0x000fe400000000ff */
[----:B------:R-:W-:Y:S01]  /*cfc0*/  F2FP.F16.F32.PACK_AB R43, R10, R11 ;  /* 0x0000000b0a2b723e */ /* 0x000fe200000000ff */
[----:B------:R-:W-:Y:S01]  /*cfd0*/  IMAD.WIDE.U32 R12, R12, -0x326172a9, RZ ;  /* 0xcd9e8d570c0c7825 */ /* 0x000fe200078e00ff */
[----:B------:R-:W-:-:S03]  /*cfe0*/  LOP3.LUT R10, R15, R218, R184, 0x96, !PT ;  /* 0x000000da0f0a7212 */ /* 0x000fc600078e96b8 */
[----:B------:R-:W-:Y:S01]  /*cff0*/  IMAD.MOV.U32 R238, RZ, RZ, R236 ;  /* 0x000000ffffee7224 */ /* 0x000fe200078e00ec */
[----:B------:R-:W-:Y:S01]  /*d000*/  LOP3.LUT R13, R13, R247, R8, 0x96, !PT ;  /* 0x000000f70d0d7212 */ /* 0x000fe200078e9608 */
[----:B------:R-:W-:-:S04]  /*d010*/  IMAD.WIDE.U32 R10, R10, -0x326172a9, RZ ;  /* 0xcd9e8d570a0a7825 */ /* 0x000fc800078e00ff */
[----:B------:R-:W-:Y:S01]  /*d020*/  IMAD.MOV.U32 R205, RZ, RZ, R240 ;  /* 0x000000ffffcd7224 */ /* 0x000fe200078e00f0 */
[----:B------:R-:W-:Y:S01]  /*d030*/  LOP3.LUT R11, R11, R238, R12, 0x96, !PT ;  /* 0x000000ee0b0b7212 */ /* 0x000fe200078e960c */
[----:B------:R-:W-:-:S05]  /*d040*/  IMAD.WIDE.U32 R12, R13, -0x2daee0ad, RZ ;  /* 0xd2511f530d0c7825 */ /* 0x000fca00078e00ff */
[----:B------:R-:W-:-:S05]  /*d050*/  LOP3.LUT R8, R13, R205, R14, 0x96, !PT ;  /* 0x000000cd0d087212 */ /* 0x000fca00078e960e */
[----:B------:R-:W-:-:S05]  /*d060*/  IMAD.WIDE.U32 R8, R8, -0x326172a9, RZ ;  /* 0xcd9e8d5708087825 */ /* 0x000fca00078e00ff */
[----:B------:R-:W-:Y:S01]  /*d070*/  LOP3.LUT R0, R9, R245, R10, 0x96, !PT ;  /* 0x000000f509007212 */ /* 0x000fe200078e960a */
[----:B------:R-:W1:Y:S03]  /*d080*/  MUFU.EX2 R17, R17 ;  /* 0x0000001100117308 */ /* 0x000e660000000800 */
[----:B------:R-:W-:-:S04]  /*d090*/  LOP3.LUT R2, R0, 0xff, RZ, 0xc0, !PT ;  /* 0x000000ff00027812 */ /* 0x000fc800078ec0ff */
[----:B------:R-:W-:Y:S01]  /*d0a0*/  ISETP.GE.U32.AND P1, PT, R200, R2, PT ;  /* 0x00000002c800720c */ /* 0x000fe20003f26070 */
[----:B------:R-:W2:Y:S01]  /*d0b0*/  MUFU.EX2 R18, R18 ;  /* 0x0000001200127308 */ /* 0x000ea20000000800 */
[----:B------:R-:W-:-:S04]  /*d0c0*/  LOP3.LUT R2, R0, 0xffff, RZ, 0xc0, !PT ;  /* 0x0000ffff00027812 */ /* 0x000fc800078ec0ff */
[----:B------:R-:W-:-:S04]  /*d0d0*/  SHF.R.U32.HI R2, RZ, 0x8, R2 ;  /* 0x00000008ff027819 */ /* 0x000fc80000011602 */
[----:B------:R-:W-:-:S04]  /*d0e0*/  LOP3.LUT R2, R2, 0xffff, RZ, 0xc0, !PT ;  /* 0x0000ffff02027812 */ /* 0x000fc800078ec0ff */
[----:B------:R-:W-:Y:S01]  /*d0f0*/  ISETP.GE.U32.AND P5, PT, R200, R2, PT ;  /* 0x00000002c800720c */ /* 0x000fe20003fa6070 */
[----:B-1----:R-:W-:-:S04]  /*d100*/  FADD.FTZ R2, R17, R16 ;  /* 0x0000001011027221 */ /* 0x002fc80000010000 */
[----:B--2---:R-:W-:Y:S01]  /*d110*/  FADD.FTZ R13, R18, R2 ;  /* 0x00000002120d7221 */ /* 0x004fe20000010000 */
[--C-:B------:R-:W-:Y:S02]  /*d120*/  SHF.R.U32.HI R2, RZ, 0x18, R0.reuse ;  /* 0x00000018ff027819 */ /* 0x100fe40000011600 */
[----:B------:R-:W-:Y:S02]  /*d130*/  F2FP.F16.F32.PACK_AB R225, R61, R181 ;  /* 0x000000b53de1723e */ /* 0x000fe400000000ff */
[----:B------:R-:W-:Y:S02]  /*d140*/  ISETP.GE.U32.AND P0, PT, R200, R2, PT ;  /* 0x00000002c800720c */ /* 0x000fe40003f06070 */
[----:B------:R-:W-:Y:S02]  /*d150*/  PRMT R181, R22, 0x7610, R181 ;  /* 0x0000761016b57816 */ /* 0x000fe400000000b5 */
[----:B------:R-:W-:Y:S02]  /*d160*/  SHF.R.U32.HI R0, RZ, 0x10, R0 ;  /* 0x00000010ff007819 */ /* 0x000fe40000011600 */
[----:B------:R-:W-:Y:S01]  /*d170*/  F2FP.F16.F32.PACK_AB R106, R106, R21 ;  /* 0x000000156a6a723e */ /* 0x000fe200000000ff */
[----:B------:R-:W-:Y:S01]  /*d180*/  @!P1 HADD2 R26, -R181.H0_H0, -RZ.H0_H0 ;  /* 0xa00000ffb51a9230 */ /* 0x000fe20000000900 */
[----:B------:R-:W-:Y:S01]  /*d190*/  PRMT R180, R22, 0x7632, R180 ;  /* 0x0000763216b47816 */ /* 0x000fe200000000b4 */
[----:B------:R-:W1:Y:S01]  /*d1a0*/  MUFU.EX2 R21, R57 ;  /* 0x0000003900157308 */ /* 0x000e620000000800 */
[----:B------:R-:W-:-:S02]  /*d1b0*/  PRMT R178, R179, 0x7632, R178 ;  /* 0x00007632b3b27816 */ /* 0x000fc400000000b2 */
[----:B------:R-:W-:Y:S02]  /*d1c0*/  LOP3.LUT R0, R0, 0xff, RZ, 0xc0, !PT ;  /* 0x000000ff00007812 */ /* 0x000fe400078ec0ff */
[----:B------:R-:W-:Y:S01]  /*d1d0*/  PRMT R2, R181, 0x5410, R180 ;  /* 0x00005410b5027816 */ /* 0x000fe200000000b4 */
[----:B------:R-:W-:Y:S01]  /*d1e0*/  @!P0 HADD2 R27, -R178.H0_H0, -RZ.H0_H0 ;  /* 0xa00000ffb21b8230 */ /* 0x000fe20000000900 */
[----:B------:R-:W-:Y:S01]  /*d1f0*/  @!P1 PRMT R181, R26, 0x5410, RZ ;  /* 0x000054101ab59816 */ /* 0x000fe200000000ff */
[----:B------:R-:W2:Y:S01]  /*d200*/  MUFU.EX2 R47, R47 ;  /* 0x0000002f002f7308 */ /* 0x000ea20000000800 */
[----:B------:R-:W-:Y:S02]  /*d210*/  ISETP.GE.U32.AND P1, PT, R200, R0, PT ;  /* 0x00000000c800720c */ /* 0x000fe40003f26070 */
[----:B------:R-:W-:Y:S02]  /*d220*/  LOP3.LUT R0, R8, 0xff, RZ, 0xc0, !PT ;  /* 0x000000ff08007812 */ /* 0x000fe400078ec0ff */
[----:B------:R-:W-:-:S02]  /*d230*/  PRMT R244, R179, 0x5410, R178 ;  /* 0x00005410b3f47816 */ /* 0x000fc400000000b2 */
[----:B------:R-:W-:Y:S02]  /*d240*/  @!P0 PRMT R178, R27, 0x5410, RZ ;  /* 0x000054101bb28816 */ /* 0x000fe400000000ff */
[----:B------:R-:W-:Y:S02]  /*d250*/  ISETP.GE.U32.AND P0, PT, R200, R0, PT ;  /* 0x00000000c800720c */ /* 0x000fe40003f06070 */
[----:B------:R-:W-:Y:S01]  /*d260*/  LOP3.LUT R0, R8, 0xffff, RZ, 0xc0, !PT ;  /* 0x0000ffff08007812 */ /* 0x000fe200078ec0ff */
[----:B------:R-:W3:Y:S01]  /*d270*/  MUFU.EX2 R15, R46 ;  /* 0x0000002e000f7308 */ /* 0x000ee20000000800 */
[----:B-1----:R-:W-:Y:S02]  /*d280*/  FADD.FTZ R7, R21, R7 ;  /* 0x0000000715077221 */ /* 0x002fe40000010000 */
[----:B------:R-:W-:Y:S01]  /*d290*/  SHF.R.U32.HI R0, RZ, 0x8, R0 ;  /* 0x00000008ff007819 */ /* 0x000fe20000011600 */
[----:B------:R-:W-:Y:S02]  /*d2a0*/  @!P1 HADD2 R34, -R179.H0_H0, -RZ.H0_H0 ;  /* 0xa00000ffb3229230 */ /* 0x000fe40000000900 */
[----:B--2---:R-:W-:Y:S01]  /*d2b0*/  FADD.FTZ R10, R47, R7 ;  /* 0x000000072f0a7221 */ /* 0x004fe20000010000 */
[----:B------:R-:W-:Y:S01]  /*d2c0*/  @!P5 HADD2 R37, -R180.H0_H0, -RZ.H0_H0 ;  /* 0xa00000ffb425d230 */ /* 0x000fe20000000900 */
[----:B------:R-:W-:Y:S01]  /*d2d0*/  LOP3.LUT R0, R0, 0xffff, RZ, 0xc0, !PT ;  /* 0x0000ffff00007812 */ /* 0x000fe200078ec0ff */
[----:B------:R-:W1:Y:S01]  /*d2e0*/  MUFU.EX2 R14, R42 ;  /* 0x0000002a000e7308 */ /* 0x000e620000000800 */
[----:B------:R-:W-:-:S02]  /*d2f0*/  SHF.R.U32.HI R7, RZ, 0x10, R8 ;  /* 0x00000010ff077819 */ /* 0x000fc40000011608 */
[----:B------:R-:W-:Y:S02]  /*d300*/  @!P1 PRMT R179, R34, 0x5410, RZ ;  /* 0x0000541022b39816 */ /* 0x000fe400000000ff */
[----:B------:R-:W-:Y:S02]  /*d310*/  SHF.R.U32.HI R8, RZ, 0x18, R8 ;  /* 0x00000018ff087819 */ /* 0x000fe40000011608 */
[C---:B------:R-:W-:Y:S01]  /*d320*/  ISETP.GE.U32.AND P1, PT, R200.reuse, R0, PT ;  /* 0x00000000c800720c */ /* 0x040fe20003f26070 */
[----:B------:R-:W-:Y:S01]  /*d330*/  STL [R1+0x18], R172 ;  /* 0x000018ac01007387 */ /* 0x000fe20000100800 */
[----:B------:R-:W-:Y:S01]  /*d340*/  @!P5 PRMT R180, R37, 0x5410, RZ ;  /* 0x0000541025b4d816 */ /* 0x000fe200000000ff */
[----:B------:R-:W-:Y:S01]  /*d350*/  @!P0 HADD2 R38, -R177.H0_H0, -RZ.H0_H0 ;  /* 0xa00000ffb1268230 */ /* 0x000fe20000000900 */
[----:B------:R-:W-:Y:S01]  /*d360*/  PRMT R176, R177, 0x7632, R176 ;  /* 0x00007632b1b07816 */ /* 0x000fe200000000b0 */
[----:B------:R-:W-:Y:S01]  /*d370*/  STL [R1+0x21c], R222 ;  /* 0x00021cde01007387 */ /* 0x000fe20000100800 */
[----:B------:R-:W-:Y:S01]  /*d380*/  ISETP.GE.U32.AND P5, PT, R200, R8, PT ;  /* 0x00000008c800720c */ /* 0x000fe20003fa6070 */
[----:B------:R-:W-:Y:S01]  /*d390*/  IMAD.WIDE.U32 R8, R11, -0x2daee0ad, RZ ;  /* 0xd2511f530b087825 */ /* 0x000fe200078e00ff */
[----:B------:R-:W-:Y:S01]  /*d3a0*/  LOP3.LUT R0, R7, 0xff, RZ, 0xc0, !PT ;  /* 0x000000ff07007812 */ /* 0x000fe200078ec0ff */
[----:B------:R-:W-:Y:S02]  /*d3b0*/  STL [R1+0x158], R49 ;  /* 0x0001583101007387 */ /* 0x000fe40000100800 */
[----:B------:R-:W-:Y:S01]  /*d3c0*/  IMAD.MOV.U32 R33, RZ, RZ, R235 ;  /* 0x000000ffff217224 */ /* 0x000fe200078e00eb */
[----:B------:R-:W-:Y:S01]  /*d3d0*/  PRMT R235, R177, 0x5410, R176 ;  /* 0x00005410b1eb7816 */ /* 0x000fe200000000b0 */
[----:B------:R-:W-:Y:S01]  /*d3e0*/  STL [R1+0x24c], R182 ;  /* 0x00024cb601007387 */ /* 0x000fe20000100800 */
[----:B------:R-:W-:-:S03]  /*d3f0*/  @!P0 PRMT R177, R38, 0x5410, RZ ;  /* 0x0000541026b18816 */ /* 0x000fc600000000ff */
[----:B------:R-:W-:Y:S01]  /*d400*/  STL [R1+0x248], R183 ;  /* 0x000248b701007387 */ /* 0x000fe20000100800 */
[----:B------:R-:W-:-:S03]  /*d410*/  ISETP.GE.U32.AND P0, PT, R200, R0, PT ;  /* 0x00000000c800720c */ /* 0x000fc60003f06070 */
[----:B------:R3:W-:Y:S01]  /*d420*/  STL [R1+0x2c], R2 ;  /* 0x00002c0201007387 */ /* 0x0007e20000100800 */
[----:B------:R-:W-:Y:S01]  /*d430*/  LOP3.LUT R0, R9, R246, R12, 0x96, !PT ;  /* 0x000000f609007212 */ /* 0x000fe200078e960c */
[----:B------:R-:W-:Y:S01]  /*d440*/  @!P1 HADD2 R41, -R176.H0_H0, -RZ.H0_H0 ;  /* 0xa00000ffb0299230 */ /* 0x000fe20000000900 */
[----:B------:R-:W-:Y:S02]  /*d450*/  PRMT R107, R106, 0x7632, R107 ;  /* 0x000076326a6b7816 */ /* 0x000fe4000000006b */
[----:B------:R-:W-:Y:S02]  /*d460*/  LOP3.LUT R7, R0, 0xff, RZ, 0xc0, !PT ;  /* 0x000000ff00077812 */ /* 0x000fe400078ec0ff */
[----:B------:R-:W-:Y:S01]  /*d470*/  @!P1 PRMT R176, R41, 0x5410, RZ ;  /* 0x0000541029b09816 */ /* 0x000fe200000000ff */
[----:B------:R-:W-:Y:S01]  /*d480*/  @!P5 HADD2 R64, -R107.H0_H0, -RZ.H0_H0 ;  /* 0xa00000ff6b40d230 */ /* 0x000fe20000000900 */
[----:B------:R-:W-:Y:S01]  /*d490*/  ISETP.GE.U32.AND P1, PT, R200, R7, PT ;  /* 0x00000007c800720c */ /* 0x000fe20003f26070 */
[----:B------:R-:W-:-:S02]  /*d4a0*/  IMAD.MOV.U32 R32, RZ, RZ, R234 ;  /* 0x000000ffff207224 */ /* 0x000fc400078e00ea */
[----:B---3--:R-:W-:-:S04]  /*d4b0*/  FADD.FTZ R2, R15, R10 ;  /* 0x0000000a0f027221 */ /* 0x008fc80000010000 */
[----:B-1----:R-:W-:Y:S01]  /*d4c0*/  FADD.FTZ R10, R14, R2 ;  /* 0x000000020e0a7221 */ /* 0x002fe20000010000 */
[----:B------:R-:W-:-:S04]  /*d4d0*/  LOP3.LUT R2, R0, 0xffff, RZ, 0xc0, !PT ;  /* 0x0000ffff00027812 */ /* 0x000fc800078ec0ff */
[----:B------:R-:W-:Y:S02]  /*d4e0*/  SHF.R.U32.HI R2, RZ, 0x8, R2 ;  /* 0x00000008ff027819 */ /* 0x000fe40000011602 */
[----:B------:R-:W-:Y:S02]  /*d4f0*/  PRMT R234, R106, 0x5410, R107 ;  /* 0x000054106aea7816 */ /* 0x000fe4000000006b */
[----:B------:R-:W-:Y:S02]  /*d500*/  LOP3.LUT R2, R2, 0xffff, RZ, 0xc0, !PT ;  /* 0x0000ffff02027812 */ /* 0x000fe400078ec0ff */
[----:B------:R-:W-:Y:S02]  /*d510*/  @!P5 PRMT R107, R64, 0x5410, RZ ;  /* 0x00005410406bd816 */ /* 0x000fe400000000ff */
[----:B------:R-:W-:Y:S02]  /*d520*/  ISETP.GE.U32.AND P5, PT, R200, R2, PT ;  /* 0x00000002c800720c */ /* 0x000fe40003fa6070 */
[----:B------:R-:W-:-:S02]  /*d530*/  F2FP.F16.F32.PACK_AB R105, R44, R50 ;  /* 0x000000322c69723e */ /* 0x000fc400000000ff */
[--C-:B------:R-:W-:Y:S02]  /*d540*/  SHF.R.U32.HI R2, RZ, 0x18, R0.reuse ;  /* 0x00000018ff027819 */ /* 0x100fe40000011600 */
[----:B------:R-:W-:Y:S01]  /*d550*/  SHF.R.U32.HI R0, RZ, 0x10, R0 ;  /* 0x00000010ff007819 */ /* 0x000fe20000011600 */
[----:B------:R-:W-:Y:S01]  /*d560*/  @!P1 HADD2 R100, -R105.H0_H0, -RZ.H0_H0 ;  /* 0xa00000ff69649230 */ /* 0x000fe20000000900 */
[C---:B------:R-:W-:Y:S02]  /*d570*/  PRMT R104, R105.reuse, 0x7632, R104 ;  /* 0x0000763269687816 */ /* 0x040fe40000000068 */
[----:B------:R-:W-:Y:S02]  /*d580*/  LOP3.LUT R0, R0, 0xff, RZ, 0xc0, !PT ;  /* 0x000000ff00007812 */ /* 0x000fe400078ec0ff */
[----:B------:R-:W-:Y:S01]  /*d590*/  PRMT R54, R105, 0x5410, R104 ;  /* 0x0000541069367816 */ /* 0x000fe20000000068 */
[----:B------:R-:W-:Y:S01]  /*d5a0*/  @!P5 HADD2 R187, -R104.H0_H0, -RZ.H0_H0 ;  /* 0xa00000ff68bbd230 */ /* 0x000fe20000000900 */
[----:B------:R-:W-:-:S02]  /*d5b0*/  @!P1 PRMT R105, R100, 0x5410, RZ ;  /* 0x0000541064699816 */ /* 0x000fc400000000ff */
[----:B------:R-:W-:Y:S01]  /*d5c0*/  ISETP.GE.U32.AND P1, PT, R200, R0, PT ;  /* 0x00000000c800720c */ /* 0x000fe20003f26070 */
[----:B------:R-:W1:Y:S01]  /*d5d0*/  MUFU.EX2 R66, R66 ;  /* 0x0000004200427308 */ /* 0x000e620000000800 */
[----:B------:R-:W-:Y:S02]  /*d5e0*/  LOP3.LUT R0, R8, 0xff, RZ, 0xc0, !PT ;  /* 0x000000ff08007812 */ /* 0x000fe400078ec0ff */
[----:B------:R-:W-:Y:S02]  /*d5f0*/  @!P5 PRMT R104, R187, 0x5410, RZ ;  /* 0x00005410bb68d816 */ /* 0x000fe400000000ff */
[----:B------:R-:W-:Y:S02]  /*d600*/  ISETP.GE.U32.AND P5, PT, R200, R0, PT ;  /* 0x00000000c800720c */ /* 0x000fe40003fa6070 */
[----:B------:R-:W-:Y:S01]  /*d610*/  LOP3.LUT R0, R8, 0xffff, RZ, 0xc0, !PT ;  /* 0x0000ffff08007812 */ /* 0x000fe200078ec0ff */
[----:B------:R-:W2:Y:S01]  /*d620*/  MUFU.EX2 R65, R65 ;  /* 0x0000004100417308 */ /* 0x000ea20000000800 */
[----:B------:R-:W-:Y:S01]  /*d630*/  F2FP.F16.F32.PACK_AB R103, R103, R23 ;  /* 0x000000176767723e */ /* 0x000fe200000000ff */
[----:B------:R-:W-:Y:S01]  /*d640*/  @!P0 HADD2 R67, -R106.H0_H0, -RZ.H0_H0 ;  /* 0xa00000ff6a438230 */ /* 0x000fe20000000900 */
[----:B------:R-:W-:-:S02]  /*d650*/  F2FP.F16.F32.PACK_AB R229, R18, R17 ;  /* 0x0000001112e5723e */ /* 0x000fc400000000ff */
[----:B------:R-:W-:-:S03]  /*d660*/  SHF.R.U32.HI R0, RZ, 0x8, R0 ;  /* 0x00000008ff007819 */ /* 0x000fc60000011600 */
[----:B------:R-:W3:Y:S01]  /*d670*/  MUFU.EX2 R11, R39 ;  /* 0x00000027000b7308 */ /* 0x000ee20000000800 */
[----:B------:R-:W-:Y:S01]  /*d680*/  PRMT R102, R103, 0x7632, R102 ;  /* 0x0000763267667816 */ /* 0x000fe20000000066 */
[----:B------:R-:W-:Y:S01]  /*d690*/  @!P1 HADD2 R186, -R103.H0_H0, -RZ.H0_H0 ;  /* 0xa00000ff67ba9230 */ /* 0x000fe20000000900 */
[----:B------:R-:W-:-:S05]  /*d6a0*/  LOP3.LUT R0, R0, 0xffff, RZ, 0xc0, !PT ;  /* 0x0000ffff00007812 */ /* 0x000fca00078ec0ff */
[----:B------:R-:W4:Y:S01]  /*d6b0*/  MUFU.EX2 R18, R35 ;  /* 0x0000002300127308 */ /* 0x000f220000000800 */
[----:B------:R-:W-:Y:S02]  /*d6c0*/  @!P0 PRMT R106, R67, 0x5410, RZ ;  /* 0x00005410436a8816 */ /* 0x000fe400000000ff */
[----:B------:R-:W-:-:S05]  /*d6d0*/  ISETP.GE.U32.AND P0, PT, R200, R2, PT ;  /* 0x00000002c800720c */ /* 0x000fca0003f06070 */
[----:B------:R1:W-:Y:S08]  /*d6e0*/  MUFU.EX2 R12, R190 ;  /* 0x000000be000c7308 */ /* 0x0003f00000000800 */
[----:B------:R-:W4:Y:S01]  /*d6f0*/  MUFU.EX2 R9, R191 ;  /* 0x000000bf00097308 */ /* 0x000f220000000800 */
[----:B-1----:R-:W-:Y:S02]  /*d700*/  PRMT R190, R103, 0x5410, R102 ;  /* 0x0000541067be7816 */ /* 0x002fe40000000066 */
[----:B------:R-:W-:-:S02]  /*d710*/  @!P1 PRMT R103, R186, 0x5410, RZ ;  /* 0x00005410ba679816 */ /* 0x000fc400000000ff */
[----:B------:R-:W-:Y:S01]  /*d720*/  ISETP.GE.U32.AND P1, PT, R200, R0, PT ;  /* 0x00000000c800720c */ /* 0x000fe20003f26070 */
[----:B------:R-:W-:-:S04]  /*d730*/  FADD.FTZ R0, R66, R13 ;  /* 0x0000000d42007221 */ /* 0x000fc80000010000 */
[----:B--2---:R-:W-:Y:S01]  /*d740*/  FADD.FTZ R2, R65, R0 ;  /* 0x0000000041027221 */ /* 0x004fe20000010000 */
[----:B---3--:R-:W-:Y:S01]  /*d750*/  FADD.FTZ R0, R11, R10 ;  /* 0x0000000a0b007221 */ /* 0x008fe20000010000 */
[----:B------:R-:W1:Y:S01]  /*d760*/  MUFU.EX2 R63, R63 ;  /* 0x0000003f003f7308 */ /* 0x000e620000000800 */
[----:B------:R-:W-:Y:S01]  /*d770*/  @!P0 HADD2 R101, -R102.H0_H0, -RZ.H0_H0 ;  /* 0xa00000ff66658230 */ /* 0x000fe20000000900 */
[----:B------:R-:W-:Y:S01]  /*d780*/  SHF.R.U32.HI R7, RZ, 0x10, R8 ;  /* 0x00000010ff077819 */ /* 0x000fe20000011608 */
[----:B----4-:R-:W-:Y:S01]  /*d790*/  FADD.FTZ R23, R18, R0 ;  /* 0x0000000012177221 */ /* 0x010fe20000010000 */
[----:B------:R-:W-:Y:S02]  /*d7a0*/  F2FP.F16.F32.PACK_AB R0, R9, R12 ;  /* 0x0000000c0900723e */ /* 0x000fe400000000ff */
[----:B------:R-:W-:Y:S02]  /*d7b0*/  SHF.R.U32.HI R8, RZ, 0x18, R8 ;  /* 0x00000018ff087819 */ /* 0x000fe40000011608 */
[----:B------:R-:W2:Y:S01]  /*d7c0*/  MUFU.EX2 R60, R60 ;  /* 0x0000003c003c7308 */ /* 0x000ea20000000800 */
[----:B------:R-:W-:-:S02]  /*d7d0*/  PRMT R100, R0, 0x7610, R100 ;  /* 0x0000761000647816 */ /* 0x000fc40000000064 */
[----:B------:R-:W-:Y:S02]  /*d7e0*/  @!P0 PRMT R102, R101, 0x5410, RZ ;  /* 0x0000541065668816 */ /* 0x000fe400000000ff */
[----:B------:R-:W-:Y:S01]  /*d7f0*/  ISETP.GE.U32.AND P0, PT, R200, R8, PT ;  /* 0x00000008c800720c */ /* 0x000fe20003f06070 */
[----:B------:R-:W-:Y:S02]  /*d800*/  @!P5 HADD2 R188, -R100.H0_H0, -RZ.H0_H0 ;  /* 0xa00000ff64bcd230 */ /* 0x000fe40000000900 */
[----:B------:R-:W3:Y:S01]  /*d810*/  MUFU.EX2 R8, R56 ;  /* 0x0000003800087308 */ /* 0x000ee20000000800 */
[----:B------:R-:W-:Y:S02]  /*d820*/  PRMT R101, R0, 0x7632, R101 ;  /* 0x0000763200657816 */ /* 0x000fe40000000065 */
[----:B------:R-:W-:Y:S02]  /*d830*/  LOP3.LUT R0, R7, 0xff, RZ, 0xc0, !PT ;  /* 0x000000ff07007812 */ /* 0x000fe400078ec0ff */
[----:B------:R-:W-:-:S03]  /*d840*/  PRMT R53, R100, 0x5410, R101 ;  /* 0x0000541064357816 */ /* 0x000fc60000000065 */
[----:B------:R-:W4:Y:S01]  /*d850*/  MUFU.EX2 R7, R45 ;  /* 0x0000002d00077308 */ /* 0x000f220000000800 */
[----:B------:R-:W-:Y:S02]  /*d860*/  @!P5 PRMT R100, R188, 0x5410, RZ ;  /* 0x00005410bc64d816 */ /* 0x000fe400000000ff */
[----:B------:R-:W-:Y:S01]  /*d870*/  ISETP.GE.U32.AND P5, PT, R200, R0, PT ;  /* 0x00000000c800720c */ /* 0x000fe20003fa6070 */
[----:B-1----:R-:W-:-:S04]  /*d880*/  FADD.FTZ R0, R63, R2 ;  /* 0x000000023f007221 */ /* 0x002fc80000010000 */
[----:B--2---:R-:W-:Y:S01]  /*d890*/  FADD.FTZ R0, R60, R0 ;  /* 0x000000003c007221 */ /* 0x004fe20000010000 */
[----:B------:R-:W-:Y:S03]  /*d8a0*/  STL [R1+0x22c], R244 ;  /* 0x00022cf401007387 */ /* 0x000fe60000100800 */
[----:B---3--:R-:W-:Y:S01]  /*d8b0*/  FADD.FTZ R0, R8, R0 ;  /* 0x0000000008007221 */ /* 0x008fe20000010000 */
[----:B------:R-:W-:Y:S01]  /*d8c0*/  STL [R1+0x230], R235 ;  /* 0x000230eb01007387 */ /* 0x000fe20000100800 */
[----:B------:R-:W-:Y:S02]  /*d8d0*/  @!P1 HADD2 R189, -R101.H0_H0, -RZ.H0_H0 ;  /* 0xa00000ff65bd9230 */ /* 0x000fe40000000900 */
[C---:B----4-:R-:W-:Y:S01]  /*d8e0*/  FADD.FTZ R0, R7.reuse, R0 ;  /* 0x0000000007007221 */ /* 0x050fe20000010000 */
[----:B------:R1:W-:Y:S01]  /*d8f0*/  STL [R1+0x234], R234 ;  /* 0x000234ea01007387 */ /* 0x0003e20000100800 */
[----:B------:R-:W-:Y:S01]  /*d900*/  F2FP.F16.F32.PACK_AB R188, R7, R8 ;  /* 0x0000000807bc723e */ /* 0x000fe200000000ff */
[----:B------:R-:W-:-:S02]  /*d910*/  IMAD.MOV.U32 R16, RZ, RZ, R32 ;  /* 0x000000ffff107224 */ /* 0x000fc400078e0020 */
[----:B------:R-:W-:Y:S01]  /*d920*/  STL [R1+0x220], R54 ;  /* 0x0002203601007387 */ /* 0x000fe20000100800 */
[----:B------:R2:W-:Y:S01]  /*d930*/  MUFU.EX2 R7, R193 ;  /* 0x000000c100077308 */ /* 0x0005e20000000800 */
[----:B------:R-:W-:Y:S02]  /*d940*/  F2FP.F16.F32.PACK_AB R18, R18, R11 ;  /* 0x0000000b1212723e */ /* 0x000fe400000000ff */
[----:B------:R-:W-:Y:S01]  /*d950*/  STL [R1+0x224], R190 ;  /* 0x000224be01007387 */ /* 0x000fe20000100800 */
[----:B------:R-:W-:Y:S01]  /*d960*/  @!P1 PRMT R101, R189, 0x5410, RZ ;  /* 0x00005410bd659816 */ /* 0x000fe200000000ff */
[----:B------:R-:W-:Y:S02]  /*d970*/  IMAD.MOV.U32 R17, RZ, RZ, R33 ;  /* 0x000000ffff117224 */ /* 0x000fe400078e0021 */
[-C--:B------:R-:W-:Y:S01]  /*d980*/  FMUL.FTZ R32, R141, R4.reuse ;  /* 0x000000048d207220 */ /* 0x080fe20000410000 */
[----:B------:R3:W-:Y:S01]  /*d990*/  STL [R1+0x228], R53 ;  /* 0x0002283501007387 */ /* 0x0007e20000100800 */
        /* <DEDUP_REMOVED lines=22> */
[-C--:B---3--:R-:W-:Y:S01]  /*db00*/  FMUL.FTZ R53, R125, R4.reuse ;  /* 0x000000047d357220 */ /* 0x088fe20000410000 */
[----:B----4-:R-:W-:-:S02]  /*db10*/  FMUL.FTZ R0, R160, R4 ;  /* 0x00000004a0007220 */ /* 0x010fc40000410000 */
[----:B------:R-:W1:Y:S01]  /*db20*/  MUFU.EX2 R4, R192 ;  /* 0x000000c000047308 */ /* 0x000e620000000800 */
[----:B------:R-:W-:Y:S01]  /*db30*/  STL [R1+0x238], R236 ;  /* 0x000238ec01007387 */ /* 0x000fe20000100800 */
[----:B--2---:R-:W-:-:S03]  /*db40*/  IMAD.MOV.U32 R193, RZ, RZ, R197 ;  /* 0x000000ffffc17224 */ /* 0x004fc600078e00c5 */
[----:B------:R-:W-:Y:S01]  /*db50*/  STL [R1+0x23c], R237 ;  /* 0x00023ced01007387 */ /* 0x000fe20000100800 */
[----:B------:R-:W-:-:S03]  /*db60*/  FMUL.FTZ R197, R82, R3 ;  /* 0x0000000352c57220 */ /* 0x000fc60000410000 */
[----:B------:R2:W-:Y:S01]  /*db70*/  STL [R1], R0 ;  /* 0x0000000001007387 */ /* 0x0005e20000100800 */
[----:B-1----:R-:W-:Y:S01]  /*db80*/  F2FP.F16.F32.PACK_AB R82, R4, R7 ;  /* 0x000000070452723e */ /* 0x002fe200000000ff */
[----:B--2---:R-:W-:-:S04]  /*db90*/  FADD.FTZ R0, R7, R19 ;  /* 0x0000001307007221 */ /* 0x004fc80000010000 */
[----:B------:R-:W-:Y:S01]  /*dba0*/  FADD.FTZ R4, R4, R0 ;  /* 0x0000000004047221 */ /* 0x000fe20000010000 */
[----:B------:R-:W-:Y:S01]  /*dbb0*/  VIADD R0, R49, 0x1 ;  /* 0x0000000131007836 */ /* 0x000fe20000000000 */
[----:B------:R-:W-:Y:S01]  /*dbc0*/  F2FP.F16.F32.PACK_AB R22, R14, R15 ;  /* 0x0000000f0e16723e */ /* 0x000fe200000000ff */
[----:B------:R-:W-:Y:S02]  /*dbd0*/  IMAD.MOV.U32 R140, RZ, RZ, R238 ;  /* 0x000000ffff8c7224 */ /* 0x000fe400078e00ee */
[----:B------:R-:W-:Y:S01]  /*dbe0*/  FADD.FTZ R2, R12, R20 ;  /* 0x000000140c027221 */ /* 0x000fe20000010000 */
[----:B------:R-:W-:Y:S01]  /*dbf0*/  IMAD.MOV.U32 R192, RZ, RZ, R196 ;  /* 0x000000ffffc07224 */ /* 0x000fe200078e00c4 */
[----:B------:R-:W-:Y:S01]  /*dc00*/  LOP3.LUT R160, R29, R0, RZ, 0x3c, !PT ;  /* 0x000000001da07212 */ /* 0x000fe200078e3cff */
[----:B------:R-:W-:Y:S02]  /*dc10*/  IMAD.MOV.U32 R152, RZ, RZ, R16 ;  /* 0x000000ffff987224 */ /* 0x000fe400078e0010 */
[----:B------:R-:W-:Y:S01]  /*dc20*/  FMUL.FTZ R239, R171, R3 ;  /* 0x00000003abef7220 */ /* 0x000fe20000410000 */
[----:B------:R-:W-:Y:S01]  /*dc30*/  IMAD.MOV.U32 R8, RZ, RZ, R242 ;  /* 0x000000ffff087224 */ /* 0x000fe200078e00f2 */
[----:B------:R-:W-:Y:S01]  /*dc40*/  LOP3.LUT R0, R160, R199, RZ, 0x3c, !PT ;  /* 0x000000c7a0007212 */ /* 0x000fe200078e3cff */
[----:B------:R-:W-:Y:S01]  /*dc50*/  FMUL.FTZ R238, R170, R3 ;  /* 0x00000003aaee7220 */ /* 0x000fe20000410000 */
[----:B------:R-:W-:-:S02]  /*dc60*/  IMAD.MOV.U32 R170, RZ, RZ, R243 ;  /* 0x000000ffffaa7224 */ /* 0x000fc400078e00f3 */
[-C--:B------:R-:W-:Y:S01]  /*dc70*/  FMUL.FTZ R137, R138, R3.reuse ;  /* 0x000000038a897220 */ /* 0x080fe20000410000 */
[----:B------:R-:W-:Y:S01]  /*dc80*/  FMUL.FTZ R136, R139, R3 ;  /* 0x000000038b887220 */ /* 0x000fe20000410000 */
[----:B------:R-:W-:-:S04]  /*dc90*/  IMAD.WIDE.U32 R14, R0, -0x326172a9, RZ ;  /* 0xcd9e8d57000e7825 */ /* 0x000fc800078e00ff */
[----:B------:R-:W-:Y:S01]  /*dca0*/  FADD.FTZ R16, R9, R2 ;  /* 0x0000000209107221 */ /* 0x000fe20000010000 */
[-C--:B------:R-:W-:Y:S01]  /*dcb0*/  FMUL.FTZ R235, R162, R3.reuse ;  /* 0x00000003a2eb7220 */ /* 0x080fe20000410000 */
[----:B------:R-:W-:Y:S01]  /*dcc0*/  FMUL.FTZ R244, R163, R3 ;  /* 0x00000003a3f47220 */ /* 0x000fe20000410000 */
[----:B------:R-:W-:Y:S01]  /*dcd0*/  IMAD.MOV.U32 R191, RZ, RZ, R172 ;  /* 0x000000ffffbf7224 */ /* 0x000fe200078e00ac */
[----:B------:R-:W-:Y:S01]  /*dce0*/  LOP3.LUT R2, R15, R170, R192, 0x96, !PT ;  /* 0x000000aa0f027212 */ /* 0x000fe200078e96c0 */
[----:B------:R-:W-:Y:S01]  /*dcf0*/  IMAD.MOV.U32 R42, RZ, RZ, R221 ;  /* 0x000000ffff2a7224 */ /* 0x000fe200078e00dd */
[----:B------:R-:W-:Y:S01]  /*dd00*/  LOP3.LUT R0, R251, R51, R14, 0x96, !PT ;  /* 0x00000033fb007212 */ /* 0x000fe200078e960e */
        /* <DEDUP_REMOVED lines=22> */
[----:B------:R1:W2:Y:S01]  /*de70*/  MUFU.EX2 R17, R195 ;  /* 0x000000c300117308 */ /* 0x0002a20000000800 */
[----:B------:R-:W-:Y:S01]  /*de80*/  IMAD.WIDE.U32 R2, R2, -0x2daee0ad, RZ ;  /* 0xd2511f5302027825 */ /* 0x000fe200078e00ff */
[----:B------:R-:W-:Y:S01]  /*de90*/  PRMT R61, R24, 0x7610, R61 ;  /* 0x00007610183d7816 */ /* 0x000fe2000000003d */
[----:B------:R-:W3:Y:S03]  /*dea0*/  LDL.LU R49, [R1+0x268] ;  /* 0x0002680001317983 */ /* 0x000ee60000300800 */
[----:B------:R-:W-:Y:S01]  /*deb0*/  LOP3.LUT R3, R3, R52, R30, 0x96, !PT ;  /* 0x0000003403037212 */ /* 0x000fe200078e961e */
[----:B------:R-:W-:-:S02]  /*dec0*/  IMAD.MOV.U32 R154, RZ, RZ, R13 ;  /* 0x000000ffff9a7224 */ /* 0x000fc400078e000d */
[----:B-1----:R-:W-:Y:S02]  /*ded0*/  IMAD.MOV.U32 R195, RZ, RZ, R8 ;  /* 0x000000ffffc37224 */ /* 0x002fe400078e0008 */
[----:B------:R-:W-:Y:S01]  /*dee0*/  IMAD.WIDE.U32 R8, R0, -0x2daee0ad, RZ ;  /* 0xd2511f5300087825 */ /* 0x000fe200078e00ff */
[----:B------:R1:W4:Y:S04]  /*def0*/  MUFU.EX2 R7, R208 ;  /* 0x000000d000077308 */ /* 0x0003280000000800 */
[----:B------:R-:W-:Y:S01]  /*df00*/  LOP3.LUT R0, R9, R171, R2, 0x96, !PT ;  /* 0x000000ab09007212 */ /* 0x000fe200078e9602 */
[----:B------:R-:W-:-:S04]  /*df10*/  IMAD.WIDE.U32 R2, R3, -0x326172a9, RZ ;  /* 0xcd9e8d5703027825 */ /* 0x000fc800078e00ff */
[----:B------:R-:W-:Y:S01]  /*df20*/  IMAD.WIDE.U32 R12, R0, -0x326172a9, RZ ;  /* 0xcd9e8d57000c7825 */ /* 0x000fe200078e00ff */
[----:B------:R-:W-:-:S03]  /*df30*/  LOP3.LUT R3, R3, R195, R250, 0x96, !PT ;  /* 0x000000c303037212 */ /* 0x000fc600078e96fa */
[----:B-1----:R-:W-:-:S05]  /*df40*/  IMAD.MOV.U32 R208, RZ, RZ, R156 ;  /* 0x000000ffffd07224 */ /* 0x002fca00078e009c */
[----:B------:R-:W-:Y:S01]  /*df50*/  LOP3.LUT R0, R13, R208, R2, 0x96, !PT ;  /* 0x000000d00d007212 */ /* 0x000fe200078e9602 */
[----:B------:R-:W-:Y:S02]  /*df60*/  IMAD.MOV.U32 R143, RZ, RZ, R11 ;  /* 0x000000ffff8f7224 */ /* 0x000fe400078e000b */
[----:B------:R-:W-:Y:S02]  /*df70*/  IMAD.MOV.U32 R142, RZ, RZ, R10 ;  /* 0x000000ffff8e7224 */ /* 0x000fe400078e000a */
[----:B------:R-:W-:-:S04]  /*df80*/  IMAD.WIDE.U32 R2, R3, -0x2daee0ad, RZ ;  /* 0xd2511f5303027825 */ /* 0x000fc800078e00ff */
[----:B------:R-:W-:Y:S01]  /*df90*/  IMAD.WIDE.U32 R10, R0, -0x2daee0ad, RZ ;  /* 0xd2511f53000a7825 */ /* 0x000fe200078e00ff */
[----:B------:R-:W-:-:S04]  /*dfa0*/  LOP3.LUT R3, R3, R139, R8, 0x96, !PT ;  /* 0x0000008b03037212 */ /* 0x000fc800078e9608 */
[----:B------:R-:W-:Y:S01]  /*dfb0*/  LOP3.LUT R2, R11, R138, R2, 0x96, !PT ;  /* 0x0000008a0b027212 */ /* 0x000fe200078e9602 */
[----:B------:R-:W-:-:S04]  /*dfc0*/  IMAD.WIDE.U32 R8, R3, -0x326172a9, RZ ;  /* 0xcd9e8d5703087825 */ /* 0x000fc800078e00ff */
[----:B--2---:R-:W-:Y:S01]  /*dfd0*/  FADD.FTZ R0, R17, R4 ;  /* 0x0000000411007221 */ /* 0x004fe20000010000 */
[----:B------:R-:W-:-:S04]  /*dfe0*/  IMAD.WIDE.U32 R2, R2, -0x326172a9, RZ ;  /* 0xcd9e8d5702027825 */ /* 0x000fc800078e00ff */
[----:B----4-:R-:W-:Y:S01]  /*dff0*/  FADD.FTZ R11, R7, R0 ;  /* 0x00000000070b7221 */ /* 0x010fe20000010000 */
[----:B------:R-:W1:Y:S01]  /*e000*/  MUFU.EX2 R13, R194 ;  /* 0x000000c2000d7308 */ /* 0x000e620000000800 */
[----:B------:R-:W-:-:S07]  /*e010*/  LOP3.LUT R0, R3, R245, R8, 0x96, !PT ;  /* 0x000000f503007212 */ /* 0x000fce00078e9608 */
[----:B------:R-:W2:Y:S01]  /*e020*/  MUFU.EX2 R8, R207 ;  /* 0x000000cf00087308 */ /* 0x000ea20000000800 */
[C---:B------:R-:W-:Y:S02]  /*e030*/  LOP3.LUT R4, R0.reuse, 0xffff, RZ, 0xc0, !PT ;  /* 0x0000ffff00047812 */ /* 0x040fe400078ec0ff */
[----:B------:R-:W-:Y:S02]  /*e040*/  F2FP.F16.F32.PACK_AB R81, R7, R17 ;  /* 0x000000110751723e */ /* 0x000fe400000000ff */
[----:B------:R-:W-:Y:S02]  /*e050*/  SHF.R.U32.HI R4, RZ, 0x8, R4 ;  /* 0x00000008ff047819 */ /* 0x000fe40000011604 */
[----:B------:R-:W-:Y:S01]  /*e060*/  LOP3.LUT R7, R0, 0xff, RZ, 0xc0, !PT ;  /* 0x000000ff00077812 */ /* 0x000fe200078ec0ff */
[----:B------:R-:W-:Y:S01]  /*e070*/  @!P5 HADD2 R62, -R61.H0_H0, -RZ.H0_H0 ;  /* 0xa00000ff3d3ed230 */ /* 0x000fe20000000900 */
[----:B------:R-:W-:Y:S02]  /*e080*/  F2FP.F16.F32.PACK_AB R186, R60, R63 ;  /* 0x0000003f3cba723e */ /* 0x000fe400000000ff */
[----:B------:R-:W-:Y:S01]  /*e090*/  PRMT R60, R24, 0x7632, R60 ;  /* 0x00007632183c7816 */ /* 0x000fe2000000003c */
[----:B------:R-:W-:Y:S01]  /*e0a0*/  IMAD.MOV.U32 R17, RZ, RZ, R52 ;  /* 0x000000ffff117224 */ /* 0x000fe200078e0034 */
[----:B------:R-:W-:-:S02]  /*e0b0*/  ISETP.GE.U32.AND P1, PT, R200, R7, PT ;  /* 0x00000007c800720c */ /* 0x000fc40003f26070 */
[----:B------:R-:W-:Y:S02]  /*e0c0*/  LOP3.LUT R4, R4, 0xffff, RZ, 0xc0, !PT ;  /* 0x0000ffff04047812 */ /* 0x000fe400078ec0ff */
[----:B------:R-:W-:Y:S02]  /*e0d0*/  PRMT R52, R61, 0x5410, R60 ;  /* 0x000054103d347816 */ /* 0x000fe4000000003c */
[----:B------:R-:W-:Y:S02]  /*e0e0*/  @!P5 PRMT R61, R62, 0x5410, RZ ;  /* 0x000054103e3dd816 */ /* 0x000fe400000000ff */
[----:B------:R-:W-:Y:S01]  /*e0f0*/  ISETP.GE.U32.AND P5, PT, R200, R4, PT ;  /* 0x00000004c800720c */ /* 0x000fe20003fa6070 */
[----:B-1----:R-:W-:Y:S01]  /*e100*/  FADD.FTZ R4, R13, R16 ;  /* 0x000000100d047221 */ /* 0x002fe20000010000 */
[C---:B--2---:R-:W-:Y:S01]  /*e110*/  F2FP.F16.F32.PACK_AB R7, R8.reuse, R13 ;  /* 0x0000000d0807723e */ /* 0x044fe200000000ff */
[----:B------:R-:W-:Y:S02]  /*e120*/  @!P0 HADD2 R68, -R60.H0_H0, -RZ.H0_H0 ;  /* 0xa00000ff3c448230 */ /* 0x000fe40000000900 */
[----:B------:R-:W-:Y:S01]  /*e130*/  FADD.FTZ R8, R8, R4 ;  /* 0x0000000408087221 */ /* 0x000fe20000010000 */
[----:B------:R-:W-:-:S02]  /*e140*/  PRMT R69, R7, 0x7610, R69 ;  /* 0x0000761007457816 */ /* 0x000fc40000000045 */
[--C-:B------:R-:W-:Y:S02]  /*e150*/  SHF.R.U32.HI R4, RZ, 0x18, R0.reuse ;  /* 0x00000018ff047819 */ /* 0x100fe40000011600 */
[----:B------:R-:W-:Y:S01]  /*e160*/  SHF.R.U32.HI R0, RZ, 0x10, R0 ;  /* 0x00000010ff007819 */ /* 0x000fe20000011600 */
[----:B------:R-:W-:Y:S01]  /*e170*/  @!P1 HADD2 R70, -R69.H0_H0, -RZ.H0_H0 ;  /* 0xa00000ff45469230 */ /* 0x000fe20000000900 */
[----:B------:R-:W-:Y:S02]  /*e180*/  @!P0 PRMT R60, R68, 0x5410, RZ ;  /* 0x00005410443c8816 */ /* 0x000fe400000000ff */
[----:B------:R-:W-:Y:S01]  /*e190*/  PRMT R68, R7, 0x7632, R68 ;  /* 0x0000763207447816 */ /* 0x000fe20000000044 */
[----:B------:R-:W-:Y:S01]  /*e1a0*/  IMAD.MOV.U32 R156, RZ, RZ, R191 ;  /* 0x000000ffff9c7224 */ /* 0x000fe200078e00bf */
[----:B------:R-:W-:Y:S02]  /*e1b0*/  LOP3.LUT R0, R0, 0xff, RZ, 0xc0, !PT ;  /* 0x000000ff00007812 */ /* 0x000fe400078ec0ff */
[----:B------:R-:W-:Y:S01]  /*e1c0*/  PRMT R191, R69, 0x5410, R68 ;  /* 0x0000541045bf7816 */ /* 0x000fe20000000044 */
[----:B------:R-:W-:Y:S01]  /*e1d0*/  @!P5 HADD2 R80, -R68.H0_H0, -RZ.H0_H0 ;  /* 0xa00000ff4450d230 */ /* 0x000fe20000000900 */
[----:B------:R-:W-:-:S02]  /*e1e0*/  @!P1 PRMT R69, R70, 0x5410, RZ ;  /* 0x0000541046459816 */ /* 0x000fc400000000ff */
[----:B------:R-:W-:Y:S01]  /*e1f0*/  ISETP.GE.U32.AND P1, PT, R200, R0, PT ;  /* 0x00000000c800720c */ /* 0x000fe20003f26070 */
[----:B------:R-:W1:Y:S01]  /*e200*/  MUFU.EX2 R13, R213 ;  /* 0x000000d5000d7308 */ /* 0x000e620000000800 */
[----:B------:R-:W-:Y:S02]  /*e210*/  LOP3.LUT R0, R2, 0xff, RZ, 0xc0, !PT ;  /* 0x000000ff02007812 */ /* 0x000fe400078ec0ff */
[----:B------:R-:W-:Y:S02]  /*e220*/  F2FP.F16.F32.PACK_AB R21, R47, R21 ;  /* 0x000000152f15723e */ /* 0x000fe400000000ff */
[----:B------:R-:W-:Y:S02]  /*e230*/  @!P5 PRMT R68, R80, 0x5410, RZ ;  /* 0x000054105044d816 */ /* 0x000fe400000000ff */
[----:B------:R-:W-:Y:S02]  /*e240*/  LOP3.LUT R9, R9, R140, R12, 0x96, !PT ;  /* 0x0000008c09097212 */ /* 0x000fe400078e960c */
[----:B------:R-:W-:Y:S01]  /*e250*/  ISETP.GE.U32.AND P5, PT, R200, R0, PT ;  /* 0x00000000c800720c */ /* 0x000fe20003fa6070 */
[----:B------:R-:W2:Y:S01]  /*e260*/  MUFU.EX2 R12, R223 ;  /* 0x000000df000c7308 */ /* 0x000ea20000000800 */
[----:B------:R-:W-:-:S02]  /*e270*/  LOP3.LUT R0, R2, 0xffff, RZ, 0xc0, !PT ;  /* 0x0000ffff02007812 */ /* 0x000fc400078ec0ff */
[----:B------:R-:W-:Y:S02]  /*e280*/  PRMT R67, R21, 0x7610, R67 ;  /* 0x0000761015437816 */ /* 0x000fe40000000043 */
[----:B------:R-:W-:Y:S02]  /*e290*/  SHF.R.U32.HI R0, RZ, 0x8, R0 ;  /* 0x00000008ff007819 */ /* 0x000fe40000011600 */
[----:B------:R-:W-:Y:S01]  /*e2a0*/  F2FP.F16.F32.PACK_AB R187, R65, R66 ;  /* 0x0000004241bb723e */ /* 0x000fe200000000ff */
[----:B------:R-:W-:Y:S01]  /*e2b0*/  @!P1 HADD2 R83, -R67.H0_H0, -RZ.H0_H0 ;  /* 0xa00000ff43539230 */ /* 0x000fe20000000900 */
[----:B------:R-:W-:Y:S01]  /*e2c0*/  PRMT R66, R21, 0x7632, R66 ;  /* 0x0000763215427816 */ /* 0x000fe20000000042 */
[----:B------:R-:W-:Y:S01]  /*e2d0*/  IMAD.MOV.U32 R194, RZ, RZ, R195 ;  /* 0x000000ffffc27224 */ /* 0x000fe200078e00c3 */
[----:B------:R-:W-:Y:S02]  /*e2e0*/  LOP3.LUT R0, R0, 0xffff, RZ, 0xc0, !PT ;  /* 0x0000ffff00007812 */ /* 0x000fe400078ec0ff */
[----:B------:R-:W-:-:S02]  /*e2f0*/  PRMT R195, R67, 0x5410, R66 ;  /* 0x0000541043c37816 */ /* 0x000fc40000000042 */
[----:B------:R-:W-:Y:S02]  /*e300*/  @!P1 PRMT R67, R83, 0x5410, RZ ;  /* 0x0000541053439816 */ /* 0x000fe400000000ff */
[----:B------:R-:W-:Y:S01]  /*e310*/  ISETP.GE.U32.AND P1, PT, R200, R0, PT ;  /* 0x00000000c800720c */ /* 0x000fe20003f26070 */
[----:B-1----:R-:W-:Y:S01]  /*e320*/  FADD.FTZ R0, R13, R11 ;  /* 0x0000000b0d007221 */ /* 0x002fe20000010000 */
[C---:B--2---:R-:W-:Y:S01]  /*e330*/  F2FP.F16.F32.PACK_AB R80, R12.reuse, R13 ;  /* 0x0000000d0c50723e */ /* 0x044fe200000000ff */
[----:B------:R-:W-:Y:S02]  /*e340*/  IMAD.MOV.U32 R223, RZ, RZ, R33 ;  /* 0x000000ffffdf7224 */ /* 0x000fe400078e0021 */
[----:B------:R-:W-:Y:S02]  /*e350*/  FADD.FTZ R11, R12, R0 ;  /* 0x000000000c0b7221 */ /* 0x000fe40000010000 */
[----:B------:R1:W-:Y:S02]  /*e360*/  MUFU.EX2 R12, R214 ;  /* 0x000000d6000c7308 */ /* 0x0003e40000000800 */
[----:B-1----:R-:W-:-:S02]  /*e370*/  IMAD.MOV.U32 R214, RZ, RZ, R32 ;  /* 0x000000ffffd67224 */ /* 0x002fc400078e0020 */
[----:B------:R-:W2:Y:S01]  /*e380*/  LDL.LU.64 R32, [R1+0x38] ;  /* 0x0000380001207983 */ /* 0x000ea20000300a00 */
[----:B------:R-:W-:-:S03]  /*e390*/  ISETP.GE.U32.AND P0, PT, R200, R4, PT ;  /* 0x00000004c800720c */ /* 0x000fc60003f06070 */
[----:B------:R-:W-:Y:S08]  /*e3a0*/  MUFU.EX2 R16, R210 ;  /* 0x000000d200107308 */ /* 0x000ff00000000800 */
[----:B------:R-:W1:Y:S01]  /*e3b0*/  MUFU.EX2 R4, R209 ;  /* 0x000000d100047308 */ /* 0x000e620000000800 */
[--C-:B------:R-:W-:Y:S01]  /*e3c0*/  SHF.R.U32.HI R7, RZ, 0x10, R2.reuse ;  /* 0x00000010ff077819 */ /* 0x100fe20000011602 */
[----:B------:R-:W-:Y:S01]  /*e3d0*/  @!P0 HADD2 R71, -R66.H0_H0, -RZ.H0_H0 ;  /* 0xa00000ff42478230 */ /* 0x000fe20000000900 */
[----:B------:R-:W-:-:S04]  /*e3e0*/  SHF.R.U32.HI R2, RZ, 0x18, R2 ;  /* 0x00000018ff027819 */ /* 0x000fc80000011602 */
[----:B------:R-:W-:Y:S01]  /*e3f0*/  @!P0 PRMT R66, R71, 0x5410, RZ ;  /* 0x0000541047428816 */ /* 0x000fe200000000ff */
[----:B-1----:R-:W-:Y:S01]  /*e400*/  FADD.FTZ R8, R4, R8 ;  /* 0x0000000804087221 */ /* 0x002fe20000010000 */
[----:B------:R-:W-:Y:S02]  /*e410*/  F2FP.F16.F32.PACK_AB R4, R16, R4 ;  /* 0x000000041004723e */ /* 0x000fe400000000ff */
[----:B------:R-:W-:Y:S02]  /*e420*/  ISETP.GE.U32.AND P0, PT, R200, R2, PT ;  /* 0x00000002c800720c */ /* 0x000fe40003f06070 */
[C---:B------:R-:W-:Y:S01]  /*e430*/  PRMT R65, R4.reuse, 0x7610, R65 ;  /* 0x0000761004417816 */ /* 0x040fe20000000041 */
[----:B------:R-:W-:Y:S01]  /*e440*/  IMAD.WIDE.U32 R2, R9, -0x2daee0ad, RZ ;  /* 0xd2511f5309027825 */ /* 0x000fe200078e00ff */
[----:B------:R-:W-:-:S03]  /*e450*/  PRMT R64, R4, 0x7632, R64 ;  /* 0x0000763204407816 */ /* 0x000fc60000000040 */
[----:B------:R-:W-:Y:S01]  /*e460*/  @!P5 HADD2 R85, -R65.H0_H0, -RZ.H0_H0 ;  /* 0xa00000ff4155d230 */ /* 0x000fe20000000900 */
[----:B------:R-:W-:Y:S01]  /*e470*/  LOP3.LUT R4, R7, 0xff, RZ, 0xc0, !PT ;  /* 0x000000ff07047812 */ /* 0x000fe200078ec0ff */
[----:B------:R-:W-:Y:S01]  /*e480*/  IMAD.MOV.U32 R207, RZ, RZ, R170 ;  /* 0x000000ffffcf7224 */ /* 0x000fe200078e00aa */
[----:B------:R-:W-:Y:S02]  /*e490*/  LOP3.LUT R0, R3, R246, R10, 0x96, !PT ;  /* 0x000000f603007212 */ /* 0x000fe400078e960a */
[----:B------:R-:W-:Y:S02]  /*e4a0*/  PRMT R170, R65, 0x5410, R64 ;  /* 0x0000541041aa7816 */ /* 0x000fe40000000040 */
[----:B------:R-:W-:Y:S02]  /*e4b0*/  @!P5 PRMT R65, R85, 0x5410, RZ ;  /* 0x000054105541d816 */ /* 0x000fe400000000ff */
[----:B------:R-:W-:Y:S02]  /*e4c0*/  ISETP.GE.U32.AND P5, PT, R200, R4, PT ;  /* 0x00000004c800720c */ /* 0x000fe40003fa6070 */
[----:B------:R-:W-:Y:S01]  /*e4d0*/  SHF.R.U32.HI R4, RZ, 0x10, R0 ;  /* 0x00000010ff047819 */ /* 0x000fe20000011600 */
[----:B------:R-:W-:Y:S01]  /*e4e0*/  @!P1 HADD2 R84, -R64.H0_H0, -RZ.H0_H0 ;  /* 0xa00000ff40549230 */ /* 0x000fe20000000900 */
[----:B------:R-:W-:-:S02]  /*e4f0*/  PRMT R62, R22, 0x7632, R62 ;  /* 0x00007632163e7816 */ /* 0x000fc4000000003e */
[----:B------:R-:W-:Y:S01]  /*e500*/  LOP3.LUT R4, R4, 0xff, RZ, 0xc0, !PT ;  /* 0x000000ff04047812 */ /* 0x000fe200078ec0ff */
[----:B------:R-:W-:Y:S01]  /*e510*/  IMAD.MOV.U32 R70, RZ, RZ, R17 ;  /* 0x000000ffff467224 */ /* 0x000fe200078e0011 */
[----:B------:R-:W-:Y:S01]  /*e520*/  @!P1 PRMT R64, R84, 0x5410, RZ ;  /* 0x0000541054409816 */ /* 0x000fe200000000ff */
[----:B------:R-:W-:Y:S01]  /*e530*/  @!P0 HADD2 R86, -R62.H0_H0, -RZ.H0_H0 ;  /* 0xa00000ff3e568230 */ /* 0x000fe20000000900 */
[----:B------:R-:W-:Y:S01]  /*e540*/  PRMT R63, R22, 0x7610, R63 ;  /* 0x00007610163f7816 */ /* 0x000fe2000000003f */
[----:B------:R1:W4:Y:S01]  /*e550*/  MUFU.EX2 R17, R215 ;  /* 0x000000d700117308 */ /* 0x0003220000000800 */
[----:B------:R-:W-:Y:S02]  /*e560*/  ISETP.GE.U32.AND P1, PT, R200, R4, PT ;  /* 0x00000004c800720c */ /* 0x000fe40003f26070 */
[----:B------:R-:W-:Y:S01]  /*e570*/  LOP3.LUT R4, R0, 0xff, RZ, 0xc0, !PT ;  /* 0x000000ff00047812 */ /* 0x000fe200078ec0ff */
[----:B------:R-:W-:Y:S02]  /*e580*/  @!P5 HADD2 R87, -R63.H0_H0, -RZ.H0_H0 ;  /* 0xa00000ff3f57d230 */ /* 0x000fe40000000900 */
[----:B-1----:R-:W-:-:S02]  /*e590*/  IMAD.MOV.U32 R215, RZ, RZ, R207 ;  /* 0x000000ffffd77224 */ /* 0x002fc400078e00cf */
[----:B------:R-:W-:Y:S01]  /*e5a0*/  IMAD.MOV.U32 R207, RZ, RZ, R171 ;  /* 0x000000ffffcf7224 */ /* 0x000fe200078e00ab */
[----:B------:R-:W-:Y:S02]  /*e5b0*/  PRMT R171, R63, 0x5410, R62 ;  /* 0x000054103fab7816 */ /* 0x000fe4000000003e */
[----:B------:R-:W-:Y:S02]  /*e5c0*/  @!P0 PRMT R62, R86, 0x5410, RZ ;  /* 0x00005410563e8816 */ /* 0x000fe400000000ff */
[----:B------:R-:W-:Y:S02]  /*e5d0*/  ISETP.GE.U32.AND P0, PT, R200, R4, PT ;  /* 0x00000004c800720c */ /* 0x000fe40003f06070 */
[----:B------:R-:W-:-:S04]  /*e5e0*/  LOP3.LUT R4, R0, 0xffff, RZ, 0xc0, !PT ;  /* 0x0000ffff00047812 */ /* 0x000fc800078ec0ff */
[----:B------:R-:W-:-:S04]  /*e5f0*/  SHF.R.U32.HI R4, RZ, 0x8, R4 ;  /* 0x00000008ff047819 */ /* 0x000fc80000011604 */
[----:B------:R-:W-:Y:S02]  /*e600*/  LOP3.LUT R4, R4, 0xffff, RZ, 0xc0, !PT ;  /* 0x0000ffff04047812 */ /* 0x000fe400078ec0ff */
[----:B------:R-:W-:Y:S02]  /*e610*/  @!P5 PRMT R63, R87, 0x5410, RZ ;  /* 0x00005410573fd816 */ /* 0x000fe400000000ff */
[----:B------:R-:W-:Y:S02]  /*e620*/  ISETP.GE.U32.AND P5, PT, R200, R4, PT ;  /* 0x00000004c800720c */ /* 0x000fe40003fa6070 */
[----:B----4-:R-:W-:-:S04]  /*e630*/  F2FP.F16.F32.PACK_AB R4, R17, R12 ;  /* 0x0000000c1104723e */ /* 0x010fc800000000ff */
[C---:B------:R-:W-:Y:S02]  /*e640*/  PRMT R57, R4.reuse, 0x7610, R57 ;  /* 0x0000761004397816 */ /* 0x040fe40000000039 */
[----:B------:R-:W-:-:S03]  /*e650*/  PRMT R56, R4, 0x7632, R56 ;  /* 0x0000763204387816 */ /* 0x000fc60000000038 */
[----:B------:R-:W-:Y:S01]  /*e660*/  @!P0 HADD2 R96, -R57.H0_H0, -RZ.H0_H0 ;  /* 0xa00000ff39608230 */ /* 0x000fe20000000900 */
[----:B------:R-:W-:Y:S02]  /*e670*/  SHF.R.U32.HI R0, RZ, 0x18, R0 ;  /* 0x00000018ff007819 */ /* 0x000fe40000011600 */
[----:B------:R-:W-:Y:S02]  /*e680*/  PRMT R213, R57, 0x5410, R56 ;  /* 0x0000541039d57816 */ /* 0x000fe40000000038 */
[----:B------:R-:W-:Y:S02]  /*e690*/  @!P0 PRMT R57, R96, 0x5410, RZ ;  /* 0x0000541060398816 */ /* 0x000fe400000000ff */
[----:B------:R-:W-:Y:S02]  /*e6a0*/  ISETP.GE.U32.AND P0, PT, R200, R0, PT ;  /* 0x00000000c800720c */ /* 0x000fe40003f06070 */
[C---:B------:R-:W-:Y:S02]  /*e6b0*/  PRMT R50, R18.reuse, 0x7632, R50 ;  /* 0x0000763212327816 */ /* 0x040fe40000000032 */
[----:B------:R-:W-:Y:S01]  /*e6c0*/  PRMT R55, R18, 0x7610, R55 ;  /* 0x0000761012377816 */ /* 0x000fe20000000037 */
[----:B------:R-:W-:Y:S01]  /*e6d0*/  FADD.FTZ R7, R16, R8 ;  /* 0x0000000810077221 */ /* 0x000fe20000010000 */
[----:B------:R-:W-:Y:S01]  /*e6e0*/  LOP3.LUT R0, R2, 0xff, RZ, 0xc0, !PT ;  /* 0x000000ff02007812 */ /* 0x000fe200078ec0ff */
[----:B------:R-:W-:Y:S01]  /*e6f0*/  MUFU.EX2 R13, R228 ;  /* 0x000000e4000d7308 */ /* 0x000fe20000000800 */
[----:B------:R-:W-:-:S05]  /*e700*/  PRMT R209, R55, 0x5410, R50 ;  /* 0x0000541037d17816 */ /* 0x000fca0000000032 */
[----:B------:R-:W-:Y:S02]  /*e710*/  @!P0 HADD2 R98, -R50.H0_H0, -RZ.H0_H0 ;  /* 0xa00000ff32628230 */ /* 0x000fe40000000900 */
[----:B------:R-:W1:Y:S03]  /*e720*/  MUFU.EX2 R16, R227 ;  /* 0x000000e300107308 */ /* 0x000e660000000800 */
[----:B------:R-:W-:Y:S02]  /*e730*/  @!P0 PRMT R50, R98, 0x5410, RZ ;  /* 0x0000541062328816 */ /* 0x000fe400000000ff */
[----:B------:R-:W-:Y:S02]  /*e740*/  ISETP.GE.U32.AND P0, PT, R200, R0, PT ;  /* 0x00000000c800720c */ /* 0x000fe40003f06070 */
[----:B------:R-:W-:Y:S01]  /*e750*/  SHF.R.U32.HI R0, RZ, 0x10, R2 ;  /* 0x00000010ff007819 */ /* 0x000fe20000011602 */
[----:B------:R-:W-:Y:S01]  /*e760*/  @!P1 HADD2 R99, -R55.H0_H0, -RZ.H0_H0 ;  /* 0xa00000ff37639230 */ /* 0x000fe20000000900 */
[----:B------:R-:W-:-:S02]  /*e770*/  LOP3.LUT R3, R2, 0xffff, RZ, 0xc0, !PT ;  /* 0x0000ffff02037812 */ /* 0x000fc400078ec0ff */
[----:B------:R-:W-:Y:S02]  /*e780*/  SHF.R.U32.HI R4, RZ, 0x18, R2 ;  /* 0x00000018ff047819 */ /* 0x000fe40000011602 */
[----:B------:R-:W-:Y:S02]  /*e790*/  LOP3.LUT R0, R0, 0xff, RZ, 0xc0, !PT ;  /* 0x000000ff00007812 */ /* 0x000fe400078ec0ff */
[----:B------:R-:W-:Y:S01]  /*e7a0*/  SHF.R.U32.HI R2, RZ, 0x8, R3 ;  /* 0x00000008ff027819 */ /* 0x000fe20000011603 */
[----:B------:R-:W-:Y:S01]  /*e7b0*/  @!P5 HADD2 R97, -R56.H0_H0, -RZ.H0_H0 ;  /* 0xa00000ff3861d230 */ /* 0x000fe20000000900 */
[----:B------:R-:W-:Y:S02]  /*e7c0*/  @!P1 PRMT R55, R99, 0x5410, RZ ;  /* 0x0000541063379816 */ /* 0x000fe400000000ff */
[----:B------:R-:W-:Y:S02]  /*e7d0*/  ISETP.GE.U32.AND P1, PT, R200, R0, PT ;  /* 0x00000000c800720c */ /* 0x000fe40003f26070 */
[----:B------:R-:W-:-:S02]  /*e7e0*/  LOP3.LUT R0, R2, 0xffff, RZ, 0xc0, !PT ;  /* 0x0000ffff02007812 */ /* 0x000fc400078ec0ff */
[----:B------:R-:W-:Y:S02]  /*e7f0*/  @!P5 PRMT R56, R97, 0x5410, RZ ;  /* 0x000054106138d816 */ /* 0x000fe400000000ff */
[----:B------:R-:W-:Y:S02]  /*e800*/  ISETP.GE.U32.AND P5, PT, R200, R0, PT ;  /* 0x00000000c800720c */ /* 0x000fe40003fa6070 */
[----:B-1----:R-:W-:Y:S01]  /*e810*/  F2FP.F16.F32.PACK_AB R0, R16, R13 ;  /* 0x0000000d1000723e */ /* 0x002fe200000000ff */
[----:B------:R-:W1:Y:S01]  /*e820*/  MUFU.EX2 R9, R230 ;  /* 0x000000e600097308 */ /* 0x000e620000000800 */
[----:B------:R-:W-:Y:S02]  /*e830*/  FADD.FTZ R2, R12, R7 ;  /* 0x000000070c027221 */ /* 0x000fe40000010000 */
[C---:B------:R-:W-:Y:S02]  /*e840*/  PRMT R47, R0.reuse, 0x7610, R47 ;  /* 0x00007610002f7816 */ /* 0x040fe4000000002f */
[----:B------:R-:W-:-:S03]  /*e850*/  PRMT R46, R0, 0x7632, R46 ;  /* 0x00007632002e7816 */ /* 0x000fc6000000002e */
[----:B------:R-:W4:Y:S01]  /*e860*/  MUFU.EX2 R8, R231 ;  /* 0x000000e700087308 */ /* 0x000f220000000800 */
[----:B------:R-:W-:Y:S02]  /*e870*/  @!P0 HADD2 R124, -R47.H0_H0, -RZ.H0_H0 ;  /* 0xa00000ff2f7c8230 */ /* 0x000fe40000000900 */
[----:B------:R-:W-:-:S05]  /*e880*/  IMAD.MOV.U32 R227, RZ, RZ, R194 ;  /* 0x000000ffffe37224 */ /* 0x000fca00078e00c2 */
[----:B------:R-:W-:Y:S01]  /*e890*/  MUFU.EX2 R10, R211 ;  /* 0x000000d3000a7308 */ /* 0x000fe20000000800 */
[----:B------:R-:W-:-:S07]  /*e8a0*/  PRMT R194, R47, 0x5410, R46 ;  /* 0x000054102fc27816 */ /* 0x000fce000000002e */
[----:B------:R-:W3:Y:S01]  /*e8b0*/  MUFU.EX2 R12, R212 ;  /* 0x000000d4000c7308 */ /* 0x000ee20000000800 */
[----:B------:R-:W-:Y:S02]  /*e8c0*/  @!P0 PRMT R47, R124, 0x5410, RZ ;  /* 0x000054107c2f8816 */ /* 0x000fe400000000ff */
[----:B------:R-:W-:-:S05]  /*e8d0*/  ISETP.GE.U32.AND P0, PT, R200, R4, PT ;  /* 0x00000004c800720c */ /* 0x000fca0003f06070 */
[----:B------:R-:W3:Y:S01]  /*e8e0*/  MUFU.EX2 R7, R232 ;  /* 0x000000e800077308 */ /* 0x000ee20000000800 */
[----:B-1----:R-:W-:-:S07]  /*e8f0*/  FADD.FTZ R0, R9, R11 ;  /* 0x0000000b09007221 */ /* 0x002fce0000010000 */
[----:B------:R-:W1:Y:S01]  /*e900*/  MUFU.EX2 R4, R233 ;  /* 0x000000e900047308 */ /* 0x000e620000000800 */
[----:B----4-:R-:W-:Y:S01]  /*e910*/  FADD.FTZ R3, R8, R0 ;  /* 0x0000000008037221 */ /* 0x010fe20000010000 */
[----:B---3--:R-:W-:Y:S01]  /*e920*/  F2FP.F16.F32.PACK_AB R0, R12, R10 ;  /* 0x0000000a0c00723e */ /* 0x008fe200000000ff */
[----:B------:R-:W-:-:S03]  /*e930*/  FADD.FTZ R2, R17, R2 ;  /* 0x0000000211027221 */ /* 0x000fc60000010000 */
[C---:B------:R-:W-:Y:S02]  /*e940*/  PRMT R45, R0.reuse, 0x7610, R45 ;  /* 0x00007610002d7816 */ /* 0x040fe4000000002d */
[----:B------:R-:W-:Y:S01]  /*e950*/  PRMT R44, R0, 0x7632, R44 ;  /* 0x00007632002c7816 */ /* 0x000fe2000000002c */
[----:B------:R-:W-:Y:S01]  /*e960*/  FADD.FTZ R0, R7, R3 ;  /* 0x0000000307007221 */ /* 0x000fe20000010000 */
[----:B------:R-:W-:-:S03]  /*e970*/  FADD.FTZ R2, R13, R2 ;  /* 0x000000020d027221 */ /* 0x000fc60000010000 */
[----:B-1----:R-:W-:Y:S01]  /*e980*/  FADD.FTZ R3, R4, R0 ;  /* 0x0000000004037221 */ /* 0x002fe20000010000 */
[----:B------:R-:W-:Y:S01]  /*e990*/  FADD.FTZ R0, R16, R2 ;  /* 0x0000000210007221 */ /* 0x000fe20000010000 */
[----:B------:R-:W-:Y:S01]  /*e9a0*/  LOP3.LUT R2, R59, R215, R152, 0x96, !PT ;  /* 0x000000d73b027212 */ /* 0x000fe200078e9698 */
[----:B------:R-:W-:Y:S02]  /*e9b0*/  IMAD.MOV.U32 R230, RZ, RZ, R70 ;  /* 0x000000ffffe67224 */ /* 0x000fe400078e0046 */
[----:B------:R1:W-:Y:S01]  /*e9c0*/  STL [R1+0x134], R3 ;  /* 0x0001340301007387 */ /* 0x0003e20000100800 */
[----:B------:R-:W-:Y:S02]  /*e9d0*/  @!P0 HADD2 R125, -R44.H0_H0, -RZ.H0_H0 ;  /* 0xa00000ff2c7d8230 */ /* 0x000fe40000000900 */
[----:B------:R-:W-:Y:S01]  /*e9e0*/  IMAD.MOV.U32 R71, RZ, RZ, R137 ;  /* 0x000000ffff477224 */ /* 0x000fe200078e0089 */
[----:B------:R2:W-:Y:S01]  /*e9f0*/  STL [R1+0x12c], R0 ;  /* 0x00012c0001007387 */ /* 0x0005e20000100800 */
[----:B------:R-:W-:-:S02]  /*ea00*/  IMAD.MOV.U32 R70, RZ, RZ, R143 ;  /* 0x000000ffff467224 */ /* 0x000fc400078e008f */
[-C--:B------:R-:W-:Y:S01]  /*ea10*/  FMUL.FTZ R97, R121, R6.reuse ;  /* 0x0000000679617220 */ /* 0x080fe20000410000 */
[----:B------:R-:W-:Y:S02]  /*ea20*/  IMAD.MOV.U32 R83, RZ, RZ, R141 ;  /* 0x000000ffff537224 */ /* 0x000fe400078e008d */
[-C--:B------:R-:W-:Y:S01]  /*ea30*/  FMUL.FTZ R121, R73, R6.reuse ;  /* 0x0000000649797220 */ /* 0x080fe20000410000 */
[----:B------:R-:W-:Y:S01]  /*ea40*/  IMAD.MOV.U32 R231, RZ, RZ, R208 ;  /* 0x000000ffffe77224 */ /* 0x000fe200078e00d0 */
[----:B------:R-:W-:Y:S01]  /*ea50*/  PRMT R208, R45, 0x5410, R44 ;  /* 0x000054102dd07816 */ /* 0x000fe2000000002c */
[----:B------:R-:W-:Y:S01]  /*ea60*/  IMAD.MOV.U32 R232, RZ, RZ, R223 ;  /* 0x000000ffffe87224 */ /* 0x000fe200078e00df */
[----:B------:R-:W-:Y:S01]  /*ea70*/  @!P0 PRMT R44, R125, 0x5410, RZ ;  /* 0x000054107d2c8816 */ /* 0x000fe200000000ff */
[----:B------:R-:W-:Y:S02]  /*ea80*/  IMAD.MOV.U32 R210, RZ, RZ, R136 ;  /* 0x000000ffffd27224 */ /* 0x000fe400078e0088 */
[-C--:B------:R-:W-:Y:S01]  /*ea90*/  FMUL.FTZ R96, R120, R6.reuse ;  /* 0x0000000678607220 */ /* 0x080fe20000410000 */
[-C--:B------:R-:W-:Y:S01]  /*eaa0*/  FMUL.FTZ R84, R116, R6.reuse ;  /* 0x0000000674547220 */ /* 0x080fe20000410000 */
[----:B------:R-:W-:Y:S01]  /*eab0*/  FMUL.FTZ R85, R117, R6 ;  /* 0x0000000675557220 */ /* 0x000fe20000410000 */
[----:B------:R-:W-:-:S02]  /*eac0*/  IMAD.MOV.U32 R73, RZ, RZ, R140 ;  /* 0x000000ffff497224 */ /* 0x000fc400078e008c */
[----:B-1----:R-:W-:-:S04]  /*ead0*/  IMAD.WIDE.U32 R2, R2, -0x2daee0ad, RZ ;  /* 0xd2511f5302027825 */ /* 0x002fc800078e00ff */
[-C--:B------:R-:W-:Y:S01]  /*eae0*/  FMUL.FTZ R148, R148, R6.reuse ;  /* 0x0000000694947220 */ /* 0x080fe20000410000 */
[-C--:B------:R-:W-:Y:S01]  /*eaf0*/  FMUL.FTZ R149, R149, R6.reuse ;  /* 0x0000000695957220 */ /* 0x080fe20000410000 */
        /* <DEDUP_REMOVED lines=19> */
[----:B------:R-:W-:Y:S01]  /*ec30*/  F2FP.F16.F32.PACK_AB R202, R4, R7 ;  /* 0x0000000704ca723e */ /* 0x000fe200000000ff */
[----:B------:R-:W-:-:S02]  /*ec40*/  IMAD.MOV.U32 R214, RZ, RZ, R83 ;  /* 0x000000ffffd67224 */ /* 0x000fc400078e0053 */
[----:B------:R-:W-:Y:S02]  /*ec50*/  IMAD.MOV.U32 R71, RZ, RZ, R70 ;  /* 0x000000ffff477224 */ /* 0x000fe400078e0046 */
[----:B------:R-:W-:Y:S02]  /*ec60*/  IMAD.MOV.U32 R70, RZ, RZ, R39 ;  /* 0x000000ffff467224 */ /* 0x000fe400078e0027 */
[----:B------:R-:W-:Y:S02]  /*ec70*/  IMAD.MOV.U32 R83, RZ, RZ, R38 ;  /* 0x000000ffff537224 */ /* 0x000fe400078e0026 */
[----:B------:R-:W-:Y:S02]  /*ec80*/  IMAD.MOV.U32 R228, RZ, RZ, R207 ;  /* 0x000000ffffe47224 */ /* 0x000fe400078e00cf */
[----:B------:R-:W-:Y:S02]  /*ec90*/  @!P5 HADD2 R127, -R46.H0_H0, -RZ.H0_H0 ;  /* 0xa00000ff2e7fd230 */ /* 0x000fe40000000900 */
[----:B------:R-:W-:-:S02]  /*eca0*/  @!P1 HADD2 R126, -R45.H0_H0, -RZ.H0_H0 ;  /* 0xa00000ff2d7e9230 */ /* 0x000fc40000000900 */
[----:B------:R-:W-:Y:S02]  /*ecb0*/  IMAD.MOV.U32 R211, RZ, RZ, R139 ;  /* 0x000000ffffd37224 */ /* 0x000fe400078e008b */
[-C--:B------:R-:W-:Y:S01]  /*ecc0*/  FMUL.FTZ R98, R122, R5.reuse ;  /* 0x000000057a627220 */ /* 0x080fe20000410000 */
[----:B------:R-:W-:Y:S01]  /*ecd0*/  IMAD.MOV.U32 R212, RZ, RZ, R138 ;  /* 0x000000ffffd47224 */ /* 0x000fe200078e008a */
[----:B------:R-:W-:Y:S01]  /*ece0*/  @!P5 PRMT R46, R127, 0x5410, RZ ;  /* 0x000054107f2ed816 */ /* 0x000fe200000000ff */
[----:B------:R-:W-:Y:S01]  /*ecf0*/  IMAD.MOV.U32 R207, RZ, RZ, R142 ;  /* 0x000000ffffcf7224 */ /* 0x000fe200078e008e */
[----:B------:R-:W-:Y:S01]  /*ed00*/  @!P1 PRMT R45, R126, 0x5410, RZ ;  /* 0x000054107e2d9816 */ /* 0x000fe200000000ff */
[-C--:B------:R-:W-:Y:S01]  /*ed10*/  FMUL.FTZ R99, R123, R5.reuse ;  /* 0x000000057b637220 */ /* 0x080fe20000410000 */
[-C--:B------:R-:W-:Y:S01]  /*ed20*/  FMUL.FTZ R86, R118, R5.reuse ;  /* 0x0000000576567220 */ /* 0x080fe20000410000 */
[----:B------:R-:W-:Y:S01]  /*ed30*/  FMUL.FTZ R87, R119, R5 ;  /* 0x0000000577577220 */ /* 0x000fe20000410000 */
[----:B--2---:R-:W-:-:S02]  /*ed40*/  LOP3.LUT R0, R3, R230, R32, 0x96, !PT ;  /* 0x000000e603007212 */ /* 0x004fc400078e9620 */
[----:B------:R-:W-:-:S03]  /*ed50*/  LOP3.LUT R3, R217, R51, R58, 0x96, !PT ;  /* 0x00000033d9037212 */ /* 0x000fc600078e963a */
[----:B------:R-:W-:-:S04]  /*ed60*/  IMAD.WIDE.U32 R6, R0, -0x326172a9, RZ ;  /* 0xcd9e8d5700067825 */ /* 0x000fc800078e00ff */
[----:B------:R-:W-:Y:S01]  /*ed70*/  IMAD.WIDE.U32 R38, R3, -0x2daee0ad, RZ ;  /* 0xd2511f5303267825 */ /* 0x000fe200078e00ff */
[----:B------:R-:W-:-:S03]  /*ed80*/  LOP3.LUT R0, R7, R227, R216, 0x96, !PT ;  /* 0x000000e307007212 */ /* 0x000fc600078e96d8 */
[-C--:B------:R-:W-:Y:S01]  /*ed90*/  FMUL.FTZ R150, R150, R5.reuse ;  /* 0x0000000596967220 */ /* 0x080fe20000410000 */
[----:B------:R-:W-:Y:S01]  /*eda0*/  LOP3.LUT R2, R39, R228, R2, 0x96, !PT ;  /* 0x000000e427027212 */ /* 0x000fe200078e9602 */
        /* <DEDUP_REMOVED lines=19> */
[----:B------:R-:W-:-:S04]  /*eee0*/  IMAD.WIDE.U32 R4, R0, -0x2daee0ad, RZ ;  /* 0xd2511f5300047825 */ /* 0x000fc800078e00ff */
[----:B------:R-:W-:Y:S01]  /*eef0*/  IMAD.WIDE.U32 R2, R2, -0x326172a9, RZ ;  /* 0xcd9e8d5702027825 */ /* 0x000fe200078e00ff */
[----:B------:R-:W-:-:S04]  /*ef00*/  LOP3.LUT R0, R5, R211, R38, 0x96, !PT ;  /* 0x000000d305007212 */ /* 0x000fc800078e9626 */
[----:B------:R-:W-:Y:S01]  /*ef10*/  LOP3.LUT R3, R3, R231, R6, 0x96, !PT ;  /* 0x000000e703037212 */ /* 0x000fe200078e9606 */
[----:B------:R-:W-:Y:S01]  /*ef20*/  IMAD.WIDE.U32 R6, R0, -0x326172a9, RZ ;  /* 0xcd9e8d5700067825 */ /* 0x000fe200078e00ff */
[----:B------:R-:W-:-:S03]  /*ef30*/  F2FP.F16.F32.PACK_AB R41, R8, R9 ;  /* 0x000000090829723e */ /* 0x000fc600000000ff */
[----:B------:R-:W-:Y:S01]  /*ef40*/  IMAD.WIDE.U32 R8, R3, -0x2daee0ad, RZ ;  /* 0xd2511f5303087825 */ /* 0x000fe200078e00ff */
[----:B------:R-:W-:-:S04]  /*ef50*/  LOP3.LUT R5, R7, R73, R2, 0x96, !PT ;  /* 0x0000004907057212 */ /* 0x000fc800078e9602 */
[----:B------:R-:W-:-:S05]  /*ef60*/  LOP3.LUT R2, R9, R212, R4, 0x96, !PT ;  /* 0x000000d409027212 */ /* 0x000fca00078e9604 */
[----:B------:R-:W-:-:S05]  /*ef70*/  IMAD.WIDE.U32 R2, R2, -0x326172a9, RZ ;  /* 0xcd9e8d5702027825 */ /* 0x000fca00078e00ff */
[----:B------:R-:W-:Y:S01]  /*ef80*/  LOP3.LUT R0, R3, R245, R6, 0x96, !PT ;  /* 0x000000f503007212 */ /* 0x000fe200078e9606 */
[----:B------:R-:W-:-:S03]  /*ef90*/  FADD.FTZ R10, R10, R23 ;  /* 0x000000170a0a7221 */ /* 0x000fc60000010000 */
[----:B------:R-:W-:-:S04]  /*efa0*/  LOP3.LUT R4, R0, 0xff, RZ, 0xc0, !PT ;  /* 0x000000ff00047812 */ /* 0x000fc800078ec0ff */
[----:B------:R-:W-:Y:S01]  /*efb0*/  ISETP.GE.U32.AND P0, PT, R200, R4, PT ;  /* 0x00000004c800720c */ /* 0x000fe20003f06070 */
[----:B------:R-:W-:Y:S01]  /*efc0*/  FADD.FTZ R4, R12, R10 ;  /* 0x0000000a0c047221 */ /* 0x000fe20000010000 */
[----:B------:R-:W-:Y:S02]  /*efd0*/  IMAD.MOV.U32 R6, RZ, RZ, R30 ;  /* 0x000000ffff067224 */ /* 0x000fe400078e001e */
[----:B------:R-:W-:Y:S02]  /*efe0*/  IMAD.MOV.U32 R7, RZ, RZ, R31 ;  /* 0x000000ffff077224 */ /* 0x000fe400078e001f */
[----:B------:R-:W2:Y:S01]  /*eff0*/  LDL.LU.64 R30, [R1+0x260] ;  /* 0x00026000011e7983 */ /* 0x000ea20000300a00 */
[----:B------:R-:W-:-:S03]  /*f000*/  F2FP.F16.F32.PACK_AB R226, R36, R40 ;  /* 0x0000002824e2723e */ /* 0x000fc600000000ff */
[----:B------:R1:W-:Y:S01]  /*f010*/  STL [R1+0x130], R4 ;  /* 0x0001300401007387 */ /* 0x0003e20000100800 */
[C---:B------:R-:W-:Y:S02]  /*f020*/  PRMT R40, R203.reuse, 0x7610, R40 ;  /* 0x00007610cb287816 */ /* 0x040fe40000000028 */
[----:B------:R-:W-:-:S03]  /*f030*/  PRMT R37, R203, 0x7632, R37 ;  /* 0x00007632cb257816 */ /* 0x000fc60000000025 */
[----:B------:R-:W-:Y:S02]  /*f040*/  @!P0 HADD2 R72, -R40.H0_H0, -RZ.H0_H0 ;  /* 0xa00000ff28488230 */ /* 0x000fe40000000900 */
[----:B------:R-:W-:Y:S01]  /*f050*/  IMAD.MOV.U32 R203, RZ, RZ, R73 ;  /* 0x000000ffffcb7224 */ /* 0x000fe200078e0049 */
[----:B------:R-:W-:Y:S02]  /*f060*/  PRMT R73, R40, 0x5410, R37 ;  /* 0x0000541028497816 */ /* 0x000fe40000000025 */
[----:B------:R-:W-:Y:S02]  /*f070*/  @!P0 PRMT R40, R72, 0x5410, RZ ;  /* 0x0000541048288816 */ /* 0x000fe400000000ff */
[----:B-1----:R-:W-:-:S04]  /*f080*/  LOP3.LUT R4, R0, 0xffff, RZ, 0xc0, !PT ;  /* 0x0000ffff00047812 */ /* 0x002fc800078ec0ff */
[----:B------:R-:W-:-:S04]  /*f090*/  SHF.R.U32.HI R4, RZ, 0x8, R4 ;  /* 0x00000008ff047819 */ /* 0x000fc80000011604 */
[----:B------:R-:W-:-:S04]  /*f0a0*/  LOP3.LUT R4, R4, 0xffff, RZ, 0xc0, !PT ;  /* 0x0000ffff04047812 */ /* 0x000fc800078ec0ff */
[----:B------:R-:W-:Y:S02]  /*f0b0*/  ISETP.GE.U32.AND P0, PT, R200, R4, PT ;  /* 0x00000004c800720c */ /* 0x000fe40003f06070 */
[----:B------:R-:W-:-:S11]  /*f0c0*/  SHF.R.U32.HI R4, RZ, 0x18, R0 ;  /* 0x00000018ff047819 */ /* 0x000fd60000011600 */
[----:B------:R-:W-:-:S05]  /*f0d0*/  @!P0 HADD2 R74, -R37.H0_H0, -RZ.H0_H0 ;  /* 0xa00000ff254a8230 */ /* 0x000fca0000000900 */
[----:B------:R-:W-:Y:S02]  /*f0e0*/  @!P0 PRMT R37, R74, 0x5410, RZ ;  /* 0x000054104a258816 */ /* 0x000fe400000000ff */
[----:B------:R-:W-:Y:S02]  /*f0f0*/  ISETP.GE.U32.AND P0, PT, R200, R4, PT ;  /* 0x00000004c800720c */ /* 0x000fe40003f06070 */
[----:B------:R-:W-:Y:S02]  /*f100*/  SHF.R.U32.HI R0, RZ, 0x10, R0 ;  /* 0x00000010ff007819 */ /* 0x000fe40000011600 */
[C---:B------:R-:W-:Y:S02]  /*f110*/  PRMT R35, R225.reuse, 0x7632, R35 ;  /* 0x00007632e1237816 */ /* 0x040fe40000000023 */
[----:B------:R-:W-:Y:S02]  /*f120*/  LOP3.LUT R0, R0, 0xff, RZ, 0xc0, !PT ;  /* 0x000000ff00007812 */ /* 0x000fe400078ec0ff */
[----:B------:R-:W-:-:S02]  /*f130*/  PRMT R36, R225, 0x7610, R36 ;  /* 0x00007610e1247816 */ /* 0x000fc40000000024 */
[----:B------:R-:W-:-:S03]  /*f140*/  ISETP.GE.U32.AND P1, PT, R200, R0, PT ;  /* 0x00000000c800720c */ /* 0x000fc60003f26070 */
[----:B------:R-:W-:Y:S01]  /*f150*/  @!P0 HADD2 R75, -R35.H0_H0, -RZ.H0_H0 ;  /* 0xa00000ff234b8230 */ /* 0x000fe20000000900 */
[----:B------:R-:W-:Y:S02]  /*f160*/  LOP3.LUT R0, R2, 0xff, RZ, 0xc0, !PT ;  /* 0x000000ff02007812 */ /* 0x000fe400078ec0ff */
[----:B------:R-:W-:Y:S02]  /*f170*/  PRMT R72, R36, 0x5410, R35 ;  /* 0x0000541024487816 */ /* 0x000fe40000000023 */
[----:B------:R-:W-:Y:S02]  /*f180*/  @!P0 PRMT R35, R75, 0x5410, RZ ;  /* 0x000054104b238816 */ /* 0x000fe400000000ff */
[----:B------:R-:W-:Y:S02]  /*f190*/  ISETP.GE.U32.AND P0, PT, R200, R0, PT ;  /* 0x00000000c800720c */ /* 0x000fe40003f06070 */
[----:B------:R-:W-:Y:S02]  /*f1a0*/  LOP3.LUT R0, R2, 0xffff, RZ, 0xc0, !PT ;  /* 0x0000ffff02007812 */ /* 0x000fe400078ec0ff */
[----:B------:R-:W-:-:S02]  /*f1b0*/  PRMT R34, R206, 0x7610, R34 ;  /* 0x00007610ce227816 */ /* 0x000fc40000000022 */
[----:B------:R-:W-:Y:S02]  /*f1c0*/  SHF.R.U32.HI R0, RZ, 0x8, R0 ;  /* 0x00000008ff007819 */ /* 0x000fe40000011600 */
[----:B------:R-:W-:Y:S01]  /*f1d0*/  PRMT R27, R206, 0x7632, R27 ;  /* 0x00007632ce1b7816 */ /* 0x000fe2000000001b */
[----:B------:R-:W-:Y:S01]  /*f1e0*/  IMAD.MOV.U32 R75, RZ, RZ, R71 ;  /* 0x000000ffff4b7224 */ /* 0x000fe200078e0047 */
[----:B------:R-:W-:-:S03]  /*f1f0*/  LOP3.LUT R0, R0, 0xffff, RZ, 0xc0, !PT ;  /* 0x0000ffff00007812 */ /* 0x000fc600078ec0ff */
[----:B------:R-:W-:Y:S01]  /*f200*/  @!P0 HADD2 R77, -R34.H0_H0, -RZ.H0_H0 ;  /* 0xa00000ff224d8230 */ /* 0x000fe20000000900 */
[----:B------:R-:W-:-:S04]  /*f210*/  PRMT R71, R34, 0x5410, R27 ;  /* 0x0000541022477816 */ /* 0x000fc8000000001b */
[----:B------:R-:W-:Y:S02]  /*f220*/  @!P0 PRMT R34, R77, 0x5410, RZ ;  /* 0x000054104d228816 */ /* 0x000fe400000000ff */
[----:B------:R-:W-:Y:S02]  /*f230*/  ISETP.GE.U32.AND P0, PT, R200, R0, PT ;  /* 0x00000000c800720c */ /* 0x000fe40003f06070 */
[----:B------:R-:W-:Y:S01]  /*f240*/  SHF.R.U32.HI R0, RZ, 0x10, R2 ;  /* 0x00000010ff007819 */ /* 0x000fe20000011602 */
[----:B------:R-:W-:-:S03]  /*f250*/  @!P1 HADD2 R76, -R36.H0_H0, -RZ.H0_H0 ;  /* 0xa00000ff244c9230 */ /* 0x000fc60000000900 */
[----:B------:R-:W-:Y:S02]  /*f260*/  LOP3.LUT R0, R0, 0xff, RZ, 0xc0, !PT ;  /* 0x000000ff00007812 */ /* 0x000fe400078ec0ff */
[----:B------:R-:W-:Y:S02]  /*f270*/  @!P1 PRMT R36, R76, 0x5410, RZ ;  /* 0x000054104c249816 */ /* 0x000fe400000000ff */
[----:B------:R-:W-:Y:S02]  /*f280*/  ISETP.GE.U32.AND P1, PT, R200, R0, PT ;  /* 0x00000000c800720c */ /* 0x000fe40003f26070 */
[C---:B------:R-:W-:Y:S01]  /*f290*/  PRMT R24, R224.reuse, 0x7610, R24 ;  /* 0x00007610e0187816 */ /* 0x040fe20000000018 */
[----:B------:R-:W-:Y:S01]  /*f2a0*/  @!P0 HADD2 R78, -R27.H0_H0, -RZ.H0_H0 ;  /* 0xa00000ff1b4e8230 */ /* 0x000fe20000000900 */
[----:B------:R-:W-:Y:S02]  /*f2b0*/  SHF.R.U32.HI R2, RZ, 0x18, R2 ;  /* 0x00000018ff027819 */ /* 0x000fe40000011602 */
[----:B------:R-:W-:-:S02]  /*f2c0*/  PRMT R23, R224, 0x7632, R23 ;  /* 0x00007632e0177816 */ /* 0x000fc40000000017 */
[----:B------:R-:W-:Y:S01]  /*f2d0*/  @!P0 PRMT R27, R78, 0x5410, RZ ;  /* 0x000054104e1b8816 */ /* 0x000fe200000000ff */
[----:B------:R-:W-:Y:S01]  /*f2e0*/  IMAD.MOV.U32 R3, RZ, RZ, R33 ;  /* 0x000000ffff037224 */ /* 0x000fe200078e0021 */
[----:B------:R-:W-:Y:S01]  /*f2f0*/  ISETP.GE.U32.AND P0, PT, R200, R2, PT ;  /* 0x00000002c800720c */ /* 0x000fe20003f06070 */
[----:B------:R-:W-:Y:S02]  /*f300*/  IMAD.MOV.U32 R2, RZ, RZ, R32 ;  /* 0x000000ffff027224 */ /* 0x000fe400078e0020 */
[----:B------:R-:W-:Y:S02]  /*f310*/  @!P1 HADD2 R79, -R24.H0_H0, -RZ.H0_H0 ;  /* 0xa00000ff184f9230 */ /* 0x000fe40000000900 */
[----:B------:R-:W-:Y:S01]  /*f320*/  IMAD.MOV.U32 R74, RZ, RZ, R70 ;  /* 0x000000ffff4a7224 */ /* 0x000fe200078e0046 */
[----:B------:R-:W-:Y:S01]  /*f330*/  PRMT R70, R24, 0x5410, R23 ;  /* 0x0000541018467816 */ /* 0x000fe20000000017 */
[----:B------:R-:W-:Y:S01]  /*f340*/  IMAD.MOV.U32 R78, RZ, RZ, R2 ;  /* 0x000000ffff4e7224 */ /* 0x000fe200078e0002 */
[----:B------:R-:W-:Y:S01]  /*f350*/  @!P1 PRMT R24, R79, 0x5410, RZ ;  /* 0x000054104f189816 */ /* 0x000fe200000000ff */
[----:B------:R-:W-:-:S02]  /*f360*/  IMAD.MOV.U32 R79, RZ, RZ, R3 ;  /* 0x000000ffff4f7224 */ /* 0x000fc400078e0003 */
[----:B------:R-:W-:-:S04]  /*f370*/  IMAD.WIDE.U32 R2, R5, -0x2daee0ad, RZ ;  /* 0xd2511f5305027825 */ /* 0x000fc800078e00ff */
[----:B------:R-:W-:Y:S01]  /*f380*/  @!P0 HADD2 R88, -R23.H0_H0, -RZ.H0_H0 ;  /* 0xa00000ff17588230 */ /* 0x000fe20000000900 */
[----:B------:R-:W-:-:S04]  /*f390*/  LOP3.LUT R0, R3, R246, R8, 0x96, !PT ;  /* 0x000000f603007212 */ /* 0x000fc800078e9608 */
[----:B------:R-:W-:Y:S02]  /*f3a0*/  LOP3.LUT R4, R0, 0xff, RZ, 0xc0, !PT ;  /* 0x000000ff00047812 */ /* 0x000fe400078ec0ff */
[----:B------:R-:W-:Y:S02]  /*f3b0*/  @!P0 PRMT R23, R88, 0x5410, RZ ;  /* 0x0000541058178816 */ /* 0x000fe400000000ff */
[----:B------:R-:W-:Y:S02]  /*f3c0*/  ISETP.GE.U32.AND P0, PT, R200, R4, PT ;  /* 0x00000004c800720c */ /* 0x000fe40003f06070 */
[----:B------:R-:W-:Y:S02]  /*f3d0*/  LOP3.LUT R4, R0, 0xffff, RZ, 0xc0, !PT ;  /* 0x0000ffff00047812 */ /* 0x000fe400078ec0ff */
[C---:B------:R-:W-:Y:S02]  /*f3e0*/  PRMT R22, R43.reuse, 0x7610, R22 ;  /* 0x000076102b167816 */ /* 0x040fe40000000016 */
[----:B------:R-:W-:Y:S01]  /*f3f0*/  SHF.R.U32.HI R4, RZ, 0x8, R4 ;  /* 0x00000008ff047819 */ /* 0x000fe20000011604 */
[----:B------:R-:W-:Y:S01]  /*f400*/  IMAD.MOV.U32 R225, RZ, RZ, R203 ;  /* 0x000000ffffe17224 */ /* 0x000fe200078e00cb */
[----:B------:R-:W-:Y:S01]  /*f410*/  PRMT R21, R43, 0x7632, R21 ;  /* 0x000076322b157816 */ /* 0x000fe20000000015 */
[----:B------:R-:W-:Y:S01]  /*f420*/  IMAD.MOV.U32 R203, RZ, RZ, R83 ;  /* 0x000000ffffcb7224 */ /* 0x000fe200078e0053 */
[----:B------:R-:W-:-:S03]  /*f430*/  LOP3.LUT R4, R4, 0xffff, RZ, 0xc0, !PT ;  /* 0x0000ffff04047812 */ /* 0x000fc600078ec0ff */
[----:B------:R-:W-:Y:S02]  /*f440*/  @!P0 HADD2 R89, -R22.H0_H0, -RZ.H0_H0 ;  /* 0xa00000ff16598230 */ /* 0x000fe40000000900 */
[----:B------:R-:W-:Y:S01]  /*f450*/  IMAD.MOV.U32 R83, RZ, RZ, R154 ;  /* 0x000000ffff537224 */ /* 0x000fe200078e009a */
[----:B------:R-:W-:Y:S02]  /*f460*/  PRMT R154, R22, 0x5410, R21 ;  /* 0x00005410169a7816 */ /* 0x000fe40000000015 */
[----:B------:R-:W-:Y:S02]  /*f470*/  @!P0 PRMT R22, R89, 0x5410, RZ ;  /* 0x0000541059168816 */ /* 0x000fe400000000ff */
[----:B------:R-:W-:Y:S02]  /*f480*/  ISETP.GE.U32.AND P0, PT, R200, R4, PT ;  /* 0x00000004c800720c */ /* 0x000fe40003f06070 */
[--C-:B------:R-:W-:Y:S02]  /*f490*/  SHF.R.U32.HI R4, RZ, 0x10, R0.reuse ;  /* 0x00000010ff047819 */ /* 0x100fe40000011600 */
[----:B------:R-:W-:-:S09]  /*f4a0*/  SHF.R.U32.HI R0, RZ, 0x18, R0 ;  /* 0x00000018ff007819 */ /* 0x000fd20000011600 */
[----:B------:R-:W-:-:S05]  /*f4b0*/  @!P0 HADD2 R90, -R21.H0_H0, -RZ.H0_H0 ;  /* 0xa00000ff155a8230 */ /* 0x000fca0000000900 */
[----:B------:R-:W-:Y:S02]  /*f4c0*/  @!P0 PRMT R21, R90, 0x5410, RZ ;  /* 0x000054105a158816 */ /* 0x000fe400000000ff */
[----:B------:R-:W-:Y:S02]  /*f4d0*/  ISETP.GE.U32.AND P0, PT, R200, R0, PT ;  /* 0x00000000c800720c */ /* 0x000fe40003f06070 */
[C---:B------:R-:W-:Y:S02]  /*f4e0*/  PRMT R19, R226.reuse, 0x7632, R19 ;  /* 0x00007632e2137816 */ /* 0x040fe40000000013 */
[----:B------:R-:W-:Y:S01]  /*f4f0*/  PRMT R20, R226, 0x7610, R20 ;  /* 0x00007610e2147816 */ /* 0x000fe20000000014 */
[----:B------:R-:W-:Y:S01]  /*f500*/  IMAD.MOV.U32 R9, RZ, RZ, R153 ;  /* 0x000000ffff097224 */ /* 0x000fe200078e0099 */
[----:B------:R-:W-:Y:S02]  /*f510*/  LOP3.LUT R0, R2, 0xff, RZ, 0xc0, !PT ;  /* 0x000000ff02007812 */ /* 0x000fe400078ec0ff */
[----:B------:R-:W-:-:S05]  /*f520*/  PRMT R153, R20, 0x5410, R19 ;  /* 0x0000541014997816 */ /* 0x000fca0000000013 */
[----:B------:R-:W-:-:S05]  /*f530*/  @!P0 HADD2 R92, -R19.H0_H0, -RZ.H0_H0 ;  /* 0xa00000ff135c8230 */ /* 0x000fca0000000900 */
[----:B------:R-:W-:Y:S02]  /*f540*/  @!P0 PRMT R19, R92, 0x5410, RZ ;  /* 0x000054105c138816 */ /* 0x000fe400000000ff */
[----:B------:R-:W-:Y:S02]  /*f550*/  ISETP.GE.U32.AND P0, PT, R200, R0, PT ;  /* 0x00000000c800720c */ /* 0x000fe40003f06070 */
[----:B------:R-:W-:Y:S02]  /*f560*/  LOP3.LUT R0, R2, 0xffff, RZ, 0xc0, !PT ;  /* 0x0000ffff02007812 */ /* 0x000fe400078ec0ff */
[C---:B------:R-:W-:Y:S02]  /*f570*/  PRMT R26, R25.reuse, 0x7632, R26 ;  /* 0x00007632191a7816 */ /* 0x040fe4000000001a */
[----:B------:R-:W-:Y:S01]  /*f580*/  SHF.R.U32.HI R0, RZ, 0x8, R0 ;  /* 0x00000008ff007819 */ /* 0x000fe20000011600 */
[----:B------:R-:W-:Y:S01]  /*f590*/  IMAD.MOV.U32 R8, RZ, RZ, R152 ;  /* 0x000000ffff087224 */ /* 0x000fe200078e0098 */
[----:B------:R-:W-:-:S02]  /*f5a0*/  PRMT R152, R25, 0x5410, R26 ;  /* 0x0000541019987816 */ /* 0x000fc4000000001a */
[----:B------:R-:W-:-:S03]  /*f5b0*/  LOP3.LUT R0, R0, 0xffff, RZ, 0xc0, !PT ;  /* 0x0000ffff00007812 */ /* 0x000fc600078ec0ff */
[----:B------:R-:W-:Y:S01]  /*f5c0*/  @!P0 HADD2 R93, -R25.H0_H0, -RZ.H0_H0 ;  /* 0xa00000ff195d8230 */ /* 0x000fe20000000900 */
[----:B------:R-:W-:-:S04]  /*f5d0*/  LOP3.LUT R4, R4, 0xff, RZ, 0xc0, !PT ;  /* 0x000000ff04047812 */ /* 0x000fc800078ec0ff */
[----:B------:R-:W-:Y:S02]  /*f5e0*/  @!P0 PRMT R25, R93, 0x5410, RZ ;  /* 0x000054105d198816 */ /* 0x000fe400000000ff */
[C---:B------:R-:W-:Y:S02]  /*f5f0*/  ISETP.GE.U32.AND P0, PT, R200.reuse, R0, PT ;  /* 0x00000000c800720c */ /* 0x040fe40003f06070 */
[----:B------:R-:W-:Y:S02]  /*f600*/  SHF.R.U32.HI R0, RZ, 0x10, R2 ;  /* 0x00000010ff007819 */ /* 0x000fe40000011602 */
[----:B------:R-:W-:Y:S02]  /*f610*/  ISETP.GE.U32.AND P1, PT, R200, R4, PT ;  /* 0x00000004c800720c */ /* 0x000fe40003f26070 */
[----:B------:R-:W-:-:S04]  /*f620*/  LOP3.LUT R0, R0, 0xff, RZ, 0xc0, !PT ;  /* 0x000000ff00007812 */ /* 0x000fc800078ec0ff */
[----:B------:R-:W-:Y:S02]  /*f630*/  ISETP.GE.U32.AND P5, PT, R200, R0, PT ;  /* 0x00000000c800720c */ /* 0x000fe40003fa6070 */
[----:B------:R-:W-:Y:S01]  /*f640*/  LOP3.LUT R0, R15, R215, R8, 0x96, !PT ;  /* 0x000000d70f007212 */ /* 0x000fe200078e9608 */
[----:B------:R-:W-:Y:S02]  /*f650*/  IMAD.MOV.U32 R76, RZ, RZ, R28 ;  /* 0x000000ffff4c7224 */ /* 0x000fe400078e001c */
[----:B------:R-:W-:Y:S02]  /*f660*/  IMAD.MOV.U32 R77, RZ, RZ, R29 ;  /* 0x000000ffff4d7224 */ /* 0x000fe400078e001d */
[----:B------:R-:W3:Y:S01]  /*f670*/  LDL.LU.64 R28, [R1+0x258] ;  /* 0x00025800011c7983 */ /* 0x000ee20000300a00 */
[----:B------:R-:W-:-:S04]  /*f680*/  IMAD.WIDE.U32 R4, R0, -0x2daee0ad, RZ ;  /* 0xd2511f5300047825 */ /* 0x000fc800078e00ff */
[----:B------:R-:W-:Y:S01]  /*f690*/  @!P1 HADD2 R91, -R20.H0_H0, -RZ.H0_H0 ;  /* 0xa00000ff145b9230 */ /* 0x000fe20000000900 */
[----:B------:R-:W4:Y:S04]  /*f6a0*/  LDL.LU.64 R32, [R1+0x250] ;  /* 0x0002500001207983 */ /* 0x000f280000300a00 */
[----:B------:R-:W2:Y:S01]  /*f6b0*/  LDL R226, [R1+0x128] ;  /* 0x0001280001e27983 */ /* 0x000ea20000100800 */
[----:B------:R-:W-:Y:S01]  /*f6c0*/  LOP3.LUT R0, R5, R230, R78, 0x96, !PT ;  /* 0x000000e605007212 */ /* 0x000fe200078e964e */
[----:B------:R-:W-:Y:S01]  /*f6d0*/  IMAD.MOV.U32 R93, RZ, RZ, R77 ;  /* 0x000000ffff5d7224 */ /* 0x000fe200078e004d */
[----:B------:R-:W-:Y:S01]  /*f6e0*/  @!P1 PRMT R20, R91, 0x5410, RZ ;  /* 0x000054105b149816 */ /* 0x000fe200000000ff */
[----:B------:R-:W-:Y:S01]  /*f6f0*/  IMAD.MOV.U32 R90, RZ, RZ, R6 ;  /* 0x000000ffff5a7224 */ /* 0x000fe200078e0006 */
[----:B------:R-:W-:Y:S01]  /*f700*/  LOP3.LUT R3, R217, R51, R14, 0x96, !PT ;  /* 0x00000033d9037212 */ /* 0x000fe200078e960e */
[----:B------:R-:W-:-:S02]  /*f710*/  IMAD.MOV.U32 R91, RZ, RZ, R7 ;  /* 0x000000ffff5b7224 */ /* 0x000fc400078e0007 */
[----:B------:R-:W-:Y:S02]  /*f720*/  IMAD.MOV.U32 R77, RZ, RZ, R233 ;  /* 0x000000ffff4d7224 */ /* 0x000fe400078e00e9 */
[----:B------:R-:W-:-:S04]  /*f730*/  IMAD.WIDE.U32 R6, R0, -0x326172a9, RZ ;  /* 0xcd9e8d5700067825 */ /* 0x000fc800078e00ff */
[----:B------:R-:W-:Y:S02]  /*f740*/  IMAD.MOV.U32 R233, RZ, RZ, R189 ;  /* 0x000000ffffe97224 */ /* 0x000fe400078e00bd */
[----:B------:R-:W4:Y:S01]  /*f750*/  LDL R189, [R1+0x160] ;  /* 0x0001600001bd7983 */ /* 0x000f220000100800 */
[----:B------:R-:W-:Y:S01]  /*f760*/  IMAD.WIDE.U32 R8, R3, -0x2daee0ad, RZ ;  /* 0xd2511f5303087825 */ /* 0x000fe200078e00ff */
[----:B------:R-:W-:-:S04]  /*f770*/  LOP3.LUT R0, R7, R227, R216, 0x96, !PT ;  /* 0x000000e307007212 */ /* 0x000fc800078e96d8 */
[----:B------:R-:W-:Y:S01]  /*f780*/  LOP3.LUT R3, R9, R228, R4, 0x96, !PT ;  /* 0x000000e409037212 */ /* 0x000fe200078e9604 */
[----:B------:R-:W-:-:S05]  /*f790*/  IMAD.WIDE.U32 R4, R0, -0x2daee0ad, RZ ;  /* 0xd2511f5300047825 */ /* 0x000fca00078e00ff */
[----:B------:R-:W-:Y:S01]  /*f7a0*/  LOP3.LUT R5, R5, R211, R8, 0x96, !PT ;  /* 0x000000d305057212 */ /* 0x000fe200078e9608 */
[----:B------:R-:W-:-:S05]  /*f7b0*/  IMAD.WIDE.U32 R8, R3, -0x326172a9, RZ ;  /* 0xcd9e8d5703087825 */ /* 0x000fca00078e00ff */
[----:B------:R-:W-:Y:S01]  /*f7c0*/  LOP3.LUT R0, R9, R231, R6, 0x96, !PT ;  /* 0x000000e709007212 */ /* 0x000fe200078e9606 */
[----:B------:R-:W-:Y:S02]  /*f7d0*/  IMAD.MOV.U32 R224, RZ, RZ, R210 ;  /* 0x000000ffffe07224 */ /* 0x000fe400078e00d2 */
[----:B------:R-:W-:Y:S02]  /*f7e0*/  IMAD.MOV.U32 R210, RZ, RZ, R42 ;  /* 0x000000ffffd27224 */ /* 0x000fe400078e002a */
[----:B------:R-:W-:Y:S01]  /*f7f0*/  IMAD.WIDE.U32 R42, R0, -0x2daee0ad, RZ ;  /* 0xd2511f53002a7825 */ /* 0x000fe200078e00ff */
[----:B------:R-:W-:-:S04]  /*f800*/  SHF.R.U32.HI R6, RZ, 0x18, R2 ;  /* 0x00000018ff067819 */ /* 0x000fc80000011602 */
[----:B------:R-:W-:Y:S01]  /*f810*/  LOP3.LUT R3, R43, R212, R4, 0x96, !PT ;  /* 0x000000d42b037212 */ /* 0x000fe200078e9604 */
[----:B------:R-:W-:-:S04]  /*f820*/  IMAD.WIDE.U32 R4, R5, -0x326172a9, RZ ;  /* 0xcd9e8d5705047825 */ /* 0x000fc800078e00ff */
[----:B------:R-:W-:-:S04]  /*f830*/  IMAD.WIDE.U32 R2, R3, -0x326172a9, RZ ;  /* 0xcd9e8d5703027825 */ /* 0x000fc800078e00ff */
[----:B------:R-:W-:Y:S01]  /*f840*/  @!P0 HADD2 R94, -R26.H0_H0, -RZ.H0_H0 ;  /* 0xa00000ff1a5e8230 */ /* 0x000fe20000000900 */
[----:B------:R-:W-:-:S04]  /*f850*/  LOP3.LUT R0, R3, R245, R4, 0x96, !PT ;  /* 0x000000f503007212 */ /* 0x000fc800078e9604 */
[----:B------:R-:W-:Y:S02]  /*f860*/  LOP3.LUT R4, R0, 0xff, RZ, 0xc0, !PT ;  /* 0x000000ff00047812 */ /* 0x000fe400078ec0ff */
[----:B------:R-:W-:Y:S02]  /*f870*/  @!P0 PRMT R26, R94, 0x5410, RZ ;  /* 0x000054105e1a8816 */ /* 0x000fe400000000ff */
[----:B------:R-:W-:Y:S02]  /*f880*/  ISETP.GE.U32.AND P0, PT, R200, R4, PT ;  /* 0x00000004c800720c */ /* 0x000fe40003f06070 */
[----:B------:R-:W-:Y:S02]  /*f890*/  LOP3.LUT R4, R0, 0xffff, RZ, 0xc0, !PT ;  /* 0x0000ffff00047812 */ /* 0x000fe400078ec0ff */
[----:B------:R-:W-:Y:S02]  /*f8a0*/  PRMT R16, R229, 0x7610, R16 ;  /* 0x00007610e5107816 */ /* 0x000fe40000000010 */
[----:B------:R-:W-:-:S02]  /*f8b0*/  SHF.R.U32.HI R4, RZ, 0x8, R4 ;  /* 0x00000008ff047819 */ /* 0x000fc40000011604 */
[----:B------:R-:W-:Y:S02]  /*f8c0*/  PRMT R15, R229, 0x7632, R15 ;  /* 0x00007632e50f7816 */ /* 0x000fe4000000000f */
[----:B------:R-:W-:-:S03]  /*f8d0*/  LOP3.LUT R4, R4, 0xffff, RZ, 0xc0, !PT ;  /* 0x0000ffff04047812 */ /* 0x000fc600078ec0ff */
[----:B------:R-:W-:Y:S01]  /*f8e0*/  @!P0 HADD2 R112, -R16.H0_H0, -RZ.H0_H0 ;  /* 0xa00000ff10708230 */ /* 0x000fe20000000900 */
[----:B------:R-:W-:-:S04]  /*f8f0*/  PRMT R216, R16, 0x5410, R15 ;  /* 0x0000541010d87816 */ /* 0x000fc8000000000f */
        /* <DEDUP_REMOVED lines=16> */
[----:B------:R-:W-:Y:S02]  /*fa00*/  PRMT R12, R187, 0x7610, R12 ;  /* 0x00007610bb0c7816 */ /* 0x000fe4000000000c */
[----:B------:R-:W-:Y:S02]  /*fa10*/  ISETP.GE.U32.AND P1, PT, R200, R6, PT ;  /* 0x00000006c800720c */ /* 0x000fe40003f26070 */
[----:B------:R-:W-:-:S02]  /*fa20*/  SHF.R.U32.HI R0, RZ, 0x8, R0 ;  /* 0x00000008ff007819 */ /* 0x000fc40000011600 */
[----:B------:R-:W-:-:S03]  /*fa30*/  PRMT R11, R187, 0x7632, R11 ;  /* 0x00007632bb0b7816 */ /* 0x000fc6000000000b */
[----:B------:R-:W-:Y:S01]  /*fa40*/  @!P0 HADD2 R157, -R12.H0_H0, -RZ.H0_H0 ;  /* 0xa00000ff0c9d8230 */ /* 0x000fe20000000900 */
[----:B------:R-:W-:Y:S02]  /*fa50*/  LOP3.LUT R0, R0, 0xffff, RZ, 0xc0, !PT ;  /* 0x0000ffff00007812 */ /* 0x000fe400078ec0ff */
[----:B------:R-:W-:Y:S02]  /*fa60*/  PRMT R206, R12, 0x5410, R11 ;  /* 0x000054100cce7816 */ /* 0x000fe4000000000b */
[----:B------:R-:W-:Y:S02]  /*fa70*/  PRMT R17, R82, 0x7632, R17 ;  /* 0x0000763252117816 */ /* 0x000fe40000000011 */
[----:B------:R-:W-:Y:S02]  /*fa80*/  @!P0 PRMT R12, R157, 0x5410, RZ ;  /* 0x000054109d0c8816 */ /* 0x000fe400000000ff */
[----:B------:R-:W-:Y:S01]  /*fa90*/  ISETP.GE.U32.AND P0, PT, R200, R0, PT ;  /* 0x00000000c800720c */ /* 0x000fe20003f06070 */
[----:B------:R-:W-:Y:S01]  /*faa0*/  @!P1 HADD2 R113, -R17.H0_H0, -RZ.H0_H0 ;  /* 0xa00000ff11719230 */ /* 0x000fe20000000900 */
[----:B------:R-:W-:Y:S01]  /*fab0*/  PRMT R18, R82, 0x7610, R18 ;  /* 0x0000761052127816 */ /* 0x000fe20000000012 */
[----:B------:R-:W-:Y:S01]  /*fac0*/  IMAD.MOV.U32 R88, RZ, RZ, R214 ;  /* 0x000000ffff587224 */ /* 0x000fe200078e00d6 */
[----:B------:R-:W-:Y:S01]  /*fad0*/  LOP3.LUT R4, R4, 0xff, RZ, 0xc0, !PT ;  /* 0x000000ff04047812 */ /* 0x000fe200078ec0ff */
[----:B------:R-:W-:Y:S01]  /*fae0*/  IMAD.MOV.U32 R214, RZ, RZ, R156 ;  /* 0x000000ffffd67224 */ /* 0x000fe200078e009c */
[----:B------:R-:W-:-:S02]  /*faf0*/  PRMT R156, R18, 0x5410, R17 ;  /* 0x00005410129c7816 */ /* 0x000fc40000000011 */
[----:B------:R-:W-:Y:S02]  /*fb00*/  @!P1 PRMT R17, R113, 0x5410, RZ ;  /* 0x0000541071119816 */ /* 0x000fe400000000ff */
[----:B------:R-:W-:Y:S02]  /*fb10*/  ISETP.GE.U32.AND P1, PT, R200, R4, PT ;  /* 0x00000004c800720c */ /* 0x000fe40003f26070 */
[--C-:B------:R-:W-:Y:S01]  /*fb20*/  SHF.R.U32.HI R0, RZ, 0x10, R2.reuse ;  /* 0x00000010ff007819 */ /* 0x100fe20000011602 */
[----:B------:R-:W-:Y:S01]  /*fb30*/  @!P0 HADD2 R158, -R11.H0_H0, -RZ.H0_H0 ;  /* 0xa00000ff0b9e8230 */ /* 0x000fe20000000900 */
[----:B------:R-:W-:Y:S02]  /*fb40*/  SHF.R.U32.HI R2, RZ, 0x18, R2 ;  /* 0x00000018ff027819 */ /* 0x000fe40000011602 */
[----:B------:R-:W-:Y:S02]  /*fb50*/  LOP3.LUT R5, R5, R225, R8, 0x96, !PT ;  /* 0x000000e105057212 */ /* 0x000fe400078e9608 */
[----:B------:R-:W-:-:S02]  /*fb60*/  @!P0 PRMT R11, R158, 0x5410, RZ ;  /* 0x000054109e0b8816 */ /* 0x000fc400000000ff */
[----:B------:R-:W-:Y:S01]  /*fb70*/  ISETP.GE.U32.AND P0, PT, R200, R2, PT ;  /* 0x00000002c800720c */ /* 0x000fe20003f06070 */
[----:B------:R-:W-:-:S04]  /*fb80*/  IMAD.WIDE.U32 R2, R5, -0x2daee0ad, RZ ;  /* 0xd2511f5305027825 */ /* 0x000fc800078e00ff */
[----:B------:R-:W-:Y:S01]  /*fb90*/  @!P1 HADD2 R155, -R14.H0_H0, -RZ.H0_H0 ;  /* 0xa00000ff0e9b9230 */ /* 0x000fe20000000900 */
[----:B------:R-:W-:Y:S02]  /*fba0*/  LOP3.LUT R0, R0, 0xff, RZ, 0xc0, !PT ;  /* 0x000000ff00007812 */ /* 0x000fe400078ec0ff */
[----:B------:R-:W-:Y:S02]  /*fbb0*/  PRMT R9, R80, 0x7632, R9 ;  /* 0x0000763250097816 */ /* 0x000fe40000000009 */
[----:B------:R-:W-:Y:S02]  /*fbc0*/  @!P1 PRMT R14, R155, 0x5410, RZ ;  /* 0x000054109b0e9816 */ /* 0x000fe400000000ff */
[----:B------:R-:W-:Y:S02]  /*fbd0*/  ISETP.GE.U32.AND P1, PT, R200, R0, PT ;  /* 0x00000000c800720c */ /* 0x000fe40003f26070 */
[----:B------:R-:W-:Y:S01]  /*fbe0*/  LOP3.LUT R0, R3, R246, R42, 0x96, !PT ;  /* 0x000000f603007212 */ /* 0x000fe200078e962a */
        /* <DEDUP_REMOVED lines=8> */
[----:B------:R-:W-:Y:S02]  /*fc70*/  LOP3.LUT R4, R0, 0xffff, RZ, 0xc0, !PT ;  /* 0x0000ffff00047812 */ /* 0x000fe400078ec0ff */
[C---:B------:R-:W-:Y:S02]  /*fc80*/  PRMT R8, R186.reuse, 0x7610, R8 ;  /* 0x00007610ba087816 */ /* 0x040fe40000000008 */
        /* <DEDUP_REMOVED lines=18> */
[----:B------:R-:W-:Y:S02]  /*fdb0*/  @!P0 HADD2 R164, -R5.H0_H0, -RZ.H0_H0 ;  /* 0xa00000ff05a48230 */ /* 0x000fe40000000900 */
[----:B------:R-:W-:-:S03]  /*fdc0*/  @!P1 HADD2 R159, -R10.H0_H0, -RZ.H0_H0 ;  /* 0xa00000ff0a9f9230 */ /* 0x000fc60000000900 */
[----:B------:R-:W-:Y:S02]  /*fdd0*/  @!P0 PRMT R5, R164, 0x5410, RZ ;  /* 0x00005410a4058816 */ /* 0x000fe400000000ff */
[----:B------:R-:W-:Y:S02]  /*fde0*/  ISETP.GE.U32.AND P0, PT, R200, R0, PT ;  /* 0x00000000c800720c */ /* 0x000fe40003f06070 */
[----:B------:R-:W-:Y:S02]  /*fdf0*/  LOP3.LUT R4, R4, 0xff, RZ, 0xc0, !PT ;  /* 0x000000ff04047812 */ /* 0x000fe400078ec0ff */
[----:B------:R-:W-:Y:S02]  /*fe00*/  @!P1 PRMT R10, R159, 0x5410, RZ ;  /* 0x000054109f0a9816 */ /* 0x000fe400000000ff */
[----:B------:R-:W-:Y:S02]  /*fe10*/  ISETP.GE.U32.AND P1, PT, R200, R4, PT ;  /* 0x00000004c800720c */ /* 0x000fe40003f26070 */
[----:B------:R-:W-:-:S02]  /*fe20*/  LOP3.LUT R3, R2, 0xffff, RZ, 0xc0, !PT ;  /* 0x0000ffff02037812 */ /* 0x000fc400078ec0ff */
[C---:B------:R-:W-:Y:S02]  /*fe30*/  PRMT R4, R188.reuse, 0x7610, R4 ;  /* 0x00007610bc047816 */ /* 0x040fe40000000004 */
[----:B------:R-:W-:Y:S02]  /*fe40*/  SHF.R.U32.HI R3, RZ, 0x8, R3 ;  /* 0x00000008ff037819 */ /* 0x000fe40000011603 */
[----:B------:R-:W-:Y:S01]  /*fe50*/  PRMT R0, R188, 0x7632, R0 ;  /* 0x00007632bc007816 */ /* 0x000fe20000000000 */
[----:B------:R-:W-:Y:S01]  /*fe60*/  @!P0 HADD2 R166, -R4.H0_H0, -RZ.H0_H0 ;  /* 0xa00000ff04a68230 */ /* 0x000fe20000000900 */
[----:B------:R-:W-:Y:S02]  /*fe70*/  LOP3.LUT R3, R3, 0xffff, RZ, 0xc0, !PT ;  /* 0x0000ffff03037812 */ /* 0x000fe400078ec0ff */
[----:B------:R-:W-:Y:S02]  /*fe80*/  PRMT R217, R4, 0x5410, R0 ;  /* 0x0000541004d97816 */ /* 0x000fe40000000000 */
[----:B------:R-:W-:-:S02]  /*fe90*/  @!P0 PRMT R4, R166, 0x5410, RZ ;  /* 0x00005410a6048816 */ /* 0x000fc400000000ff */
[----:B------:R-:W-:Y:S02]  /*fea0*/  ISETP.GE.U32.AND P0, PT, R200, R3, PT ;  /* 0x00000003c800720c */ /* 0x000fe40003f06070 */
[----:B------:R-:W-:-:S04]  /*feb0*/  SHF.R.U32.HI R3, RZ, 0x10, R2 ;  /* 0x00000010ff037819 */ /* 0x000fc80000011602 */
[----:B------:R-:W-:-:S07]  /*fec0*/  LOP3.LUT R3, R3, 0xff, RZ, 0xc0, !PT ;  /* 0x000000ff03037812 */ /* 0x000fce00078ec0ff */
[----:B------:R-:W-:-:S05]  /*fed0*/  @!P0 HADD2 R167, -R0.H0_H0, -RZ.H0_H0 ;  /* 0xa00000ff00a78230 */ /* 0x000fca0000000900 */
[----:B------:R-:W-:Y:S02]  /*fee0*/  @!P0 PRMT R0, R167, 0x5410, RZ ;  /* 0x00005410a7008816 */ /* 0x000fe400000000ff */
[----:B------:R-:W-:Y:S02]  /*fef0*/  ISETP.GE.U32.AND P0, PT, R200, R3, PT ;  /* 0x00000003c800720c */ /* 0x000fe40003f06070 */
[----:B------:R-:W-:-:S11]  /*ff00*/  SHF.R.U32.HI R2, RZ, 0x18, R2 ;  /* 0x00000018ff027819 */ /* 0x000fd60000011602 */
[----:B------:R-:W-:Y:S01]  /*ff10*/  @!P0 HADD2 R168, -R202.H0_H0, -RZ.H0_H0 ;  /* 0xa00000ffcaa88230 */ /* 0x000fe20000000900 */
[----:B------:R-:W-:-:S04]  /*ff20*/  @P0 PRMT R42, R202, 0x7610, R42 ;  /* 0x00007610ca2a0816 */ /* 0x000fc8000000002a */
[----:B------:R-:W-:Y:S02]  /*ff30*/  @!P0 PRMT R42, R168, 0x5410, RZ ;  /* 0x00005410a82a8816 */ /* 0x000fe400000000ff */
[----:B------:R-:W-:Y:S01]  /*ff40*/  ISETP.GE.U32.AND P0, PT, R200, R2, PT ;  /* 0x00000002c800720c */ /* 0x000fe20003f06070 */
[----:B------:R-:W-:Y:S01]  /*ff50*/  ST.E.U16 desc[UR4][R48.64+-0x80], R181 ;  /* 0xffff80b530007985 */ /* 0x000fe2000c101504 */
[----:B--2---:R-:W-:-:S03]  /*ff60*/  VIADD R94, R226, 0x4 ;  /* 0x00000004e25e7836 */ /* 0x004fc60000000000 */
[----:B------:R-:W-:Y:S04]  /*ff70*/  ST.E.U16 desc[UR4][R48.64+-0x7e], R180 ;  /* 0xffff82b430007985 */ /* 0x000fe8000c101504 */
[----:B------:R-:W-:Y:S04]  /*ff80*/  ST.E.U16 desc[UR4][R30.64+-0x80], R179 ;  /* 0xffff80b31e007985 */ /* 0x000fe8000c101504 */
[----:B------:R-:W-:Y:S01]  /*ff90*/  @!P0 HADD2 R169, -R202.H1_H1, -RZ.H0_H0 ;  /* 0xa00000ffcaa98230 */ /* 0x000fe20000000d00 */
[----:B------:R-:W-:Y:S01]  /*ffa0*/  ST.E.U16 desc[UR4][R30.64+-0x7e], R178 ;  /* 0xffff82b21e007985 */ /* 0x000fe2000c101504 */
[----:B------:R-:W-:-:S03]  /*ffb0*/  @P0 PRMT R41, R202, 0x7632, R41 ;  /* 0x00007632ca290816 */ /* 0x000fc60000000029 */
[----:B---3--:R-:W-:Y:S01]  /*ffc0*/  ST.E.U16 desc[UR4][R28.64+-0x80], R40 ;  /* 0xffff80281c007985 */ /* 0x008fe2000c101504 */
[----:B------:R-:W-:-:S03]  /*ffd0*/  @!P0 PRMT R41, R169, 0x5410, RZ ;  /* 0x00005410a9298816 */ /* 0x000fc600000000ff */
[----:B------:R-:W-:Y:S01]  /*ffe0*/  ST.E.U16 desc[UR4][R28.64+-0x7e], R37 ;  /* 0xffff82251c007985 */ /* 0x000fe2000c101504 */
[----:B------:R-:W-:-:S03]  /*fff0*/  IMAD.WIDE.U32 R168, R94, -0x326172a9, RZ ;  /* 0xcd9e8d575ea87825 */ /* 0x000fc600078e00ff */
[----:B----4-:R-:W-:Y:S04]  /*10000*/  ST.E.U16 desc[UR4][R32.64+-0x80], R36 ;  /* 0xffff802420007985 */ /* 0x010fe8000c101504 */
[----:B------:R-:W-:Y:S04]  /*10010*/  ST.E.U16 desc[UR4][R32.64+-0x7e], R35 ;  /* 0xffff822320007985 */ /* 0x000fe8000c101504 */
[----:B------:R-:W-:Y:S04]  /*10020*/  ST.E.U16 desc[UR4][R48.64+-0x70], R177 ;  /* 0xffff90b130007985 */ /* 0x000fe8000c101504 */
[----:B------:R-:W-:Y:S04]  /*10030*/  ST.E.U16 desc[UR4][R48.64+-0x6e], R176 ;  /* 0xffff92b030007985 */ /* 0x000fe8000c101504 */
[----:B------:R-:W-:Y:S04]  /*10040*/  ST.E.U16 desc[UR4][R30.64+-0x70], R106 ;  /* 0xffff906a1e007985 */ /* 0x000fe8000c101504 */
[----:B------:R-:W-:Y:S04]  /*10050*/  ST.E.U16 desc[UR4][R30.64+-0x6e], R107 ;  /* 0xffff926b1e007985 */ /* 0x000fe8000c101504 */
[----:B------:R-:W-:Y:S04]  /*10060*/  ST.E.U16 desc[UR4][R28.64+-0x70], R34 ;  /* 0xffff90221c007985 */ /* 0x000fe8000c101504 */
[----:B------:R-:W-:Y:S01]  /*10070*/  ST.E.U16 desc[UR4][R28.64+-0x6e], R27 ;  /* 0xffff921b1c007985 */ /* 0x000fe2000c101504 */
[----:B------:R-:W-:-:S03]  /*10080*/  LOP3.LUT R2, R59, R215, R168, 0x96, !PT ;  /* 0x000000d73b027212 */ /* 0x000fc600078e96a8 */
[----:B------:R-:W-:Y:S04]  /*10090*/  ST.E.U16 desc[UR4][R32.64+-0x70], R24 ;  /* 0xffff901820007985 */ /* 0x000fe8000c101504 */
[----:B------:R-:W-:Y:S04]  /*100a0*/  ST.E.U16 desc[UR4][R32.64+-0x6e], R23 ;  /* 0xffff921720007985 */ /* 0x000fe8000c101504 */
[----:B------:R-:W-:Y:S04]  /*100b0*/  ST.E.U16 desc[UR4][R48.64+-0x60], R105 ;  /* 0xffffa06930007985 */ /* 0x000fe8000c101504 */
[----:B------:R-:W-:Y:S04]  /*100c0*/  ST.E.U16 desc[UR4][R48.64+-0x5e], R104 ;  /* 0xffffa26830007985 */ /* 0x000fe8000c101504 */
[----:B------:R-:W-:Y:S04]  /*100d0*/  ST.E.U16 desc[UR4][R30.64+-0x60], R103 ;  /* 0xffffa0671e007985 */ /* 0x000fe8000c101504 */
[----:B------:R-:W-:Y:S04]  /*100e0*/  ST.E.U16 desc[UR4][R30.64+-0x5e], R102 ;  /* 0xffffa2661e007985 */ /* 0x000fe8000c101504 */
[----:B------:R1:W-:Y:S01]  /*100f0*/  ST.E.U16 desc[UR4][R28.64+-0x5e], R21 ;  /* 0xffffa2151c007985 */ /* 0x0003e2000c101504 */
[----:B------:R-:W-:-:S03]  /*10100*/  IMAD.WIDE.U32 R2, R2, -0x2daee0ad, RZ ;  /* 0xd2511f5302027825 */ /* 0x000fc600078e00ff */
[----:B------:R2:W-:Y:S01]  /*10110*/  ST.E.U16 desc[UR4][R28.64+-0x60], R22 ;  /* 0xffffa0161c007985 */ /* 0x0005e2000c101504 */
[----:B------:R-:W-:-:S03]  /*10120*/  @!P5 HADD2 R95, -R18.H0_H0, -RZ.H0_H0 ;  /* 0xa00000ff125fd230 */ /* 0x000fc60000000900 */
[----:B------:R3:W-:Y:S02]  /*10130*/  ST.E.U16 desc[UR4][R32.64+-0x5e], R19 ;  /* 0xffffa21320007985 */ /* 0x0007e4000c101504 */
[----:B------:R-:W-:Y:S02]  /*10140*/  @!P5 PRMT R18, R95, 0x5410, RZ ;  /* 0x000054105f12d816 */ /* 0x000fe400000000ff */
[----:B------:R-:W-:Y:S01]  /*10150*/  ST.E.U16 desc[UR4][R32.64+-0x60], R20 ;  /* 0xffffa01420007985 */ /* 0x000fe2000c101504 */
[----:B-1----:R-:W-:Y:S01]  /*10160*/  LOP3.LUT R21, R189, R169, RZ, 0x3c, !PT ;  /* 0x000000a9bd157212 */ /* 0x002fe200078e3cff */
[----:B--2---:R-:W-:-:S04]  /*10170*/  VIADD R22, R93, 0xbb67ae85 ;  /* 0xbb67ae855d167836 */ /* 0x004fc80000000000 */
[----:B------:R-:W-:Y:S01]  /*10180*/  IMAD.WIDE.U32 R162, R21, -0x2daee0ad, RZ ;  /* 0xd2511f5315a27825 */ /* 0x000fe200078e00ff */
[----:B---3--:R-:W-:Y:S02]  /*10190*/  LOP3.LUT R19, R39, R228, R2, 0x96, !PT ;  /* 0x000000e427137212 */ /* 0x008fe400078e9602 */
[----:B------:R-:W-:Y:S02]  /*101a0*/  LOP3.LUT R2, R3, R230, R162, 0x96, !PT ;  /* 0x000000e603027212 */ /* 0x000fe400078e96a2 */
[----:B------:R-:W-:Y:S01]  /*101b0*/  LOP3.LUT R3, R163, R22, R198, 0x96, !PT ;  /* 0x00000016a3037212 */ /* 0x000fe200078e96c6 */
[----:B------:R-:W-:Y:S01]  /*101c0*/  STL [R1+0x1b4], R94 ;  /* 0x0001b45e01007387 */ /* 0x000fe20000100800 */
[----:B------:R-:W-:-:S03]  /*101d0*/  IMAD.MOV.U32 R178, RZ, RZ, R182 ;  /* 0x000000ffffb27224 */ /* 0x000fc600078e00b6 */
[----:B------:R-:W-:Y:S01]  /*101e0*/  ST.E.U16 desc[UR4][R48.64+-0x50], R100 ;  /* 0xffffb06430007985 */ /* 0x000fe2000c101504 */
[----:B------:R-:W-:-:S03]  /*101f0*/  IMAD.WIDE.U32 R180, R3, -0x326172a9, RZ ;  /* 0xcd9e8d5703b47825 */ /* 0x000fc600078e00ff */
[----:B------:R-:W-:Y:S01]  /*10200*/  ST.E.U16 desc[UR4][R48.64+-0x4e], R101 ;  /* 0xffffb26530007985 */ /* 0x000fe2000c101504 */
[----:B------:R-:W-:-:S03]  /*10210*/  IMAD.MOV.U32 R179, RZ, RZ, R183 ;  /* 0x000000ffffb37224 */ /* 0x000fc600078e00b7 */
[----:B------:R-:W-:Y:S04]  /*10220*/  STL.64 [R1+0x1a8], R168 ;  /* 0x0001a8a801007387 */ /* 0x000fe80000100a00 */
[----:B------:R-:W-:Y:S04]  /*10230*/  ST.E.U16 desc[UR4][R30.64+-0x50], R61 ;  /* 0xffffb03d1e007985 */ /* 0x000fe8000c101504 */
[----:B------:R-:W-:Y:S04]  /*10240*/  ST.E.U16 desc[UR4][R30.64+-0x4e], R60 ;  /* 0xffffb23c1e007985 */ /* 0x000fe8000c101504 */
[----:B------:R-:W-:Y:S04]  /*10250*/  STL.64 [R1+0x20], R162 ;  /* 0x000020a201007387 */ /* 0x000fe80000100a00 */
[----:B------:R-:W-:Y:S04]  /*10260*/  ST.E.U16 desc[UR4][R28.64+-0x50], R25 ;  /* 0xffffb0191c007985 */ /* 0x000fe8000c101504 */
[----:B------:R-:W-:Y:S04]  /*10270*/  ST.E.U16 desc[UR4][R28.64+-0x4e], R26 ;  /* 0xffffb21a1c007985 */ /* 0x000fe8000c101504 */
[----:B------:R-:W-:Y:S04]  /*10280*/  STL [R1+0x1b0], R22 ;  /* 0x0001b01601007387 */ /* 0x000fe80000100800 */
[----:B------:R-:W-:Y:S04]  /*10290*/  ST.E.U16 desc[UR4][R32.64+-0x50], R18 ;  /* 0xffffb01220007985 */ /* 0x000fe8000c101504 */
[----:B------:R-:W-:Y:S04]  /*102a0*/  ST.E.U16 desc[UR4][R32.64+-0x4e], R17 ;  /* 0xffffb21120007985 */ /* 0x000fe8000c101504 */
[----:B------:R-:W2:Y:S04]  /*102b0*/  LDL.LU R182, [R1+0x24c] ;  /* 0x00024c0001b67983 */ /* 0x000ea80000300800 */
[----:B------:R-:W-:Y:S04]  /*102c0*/  ST.E.U16 desc[UR4][R48.64+-0x40], R69 ;  /* 0xffffc04530007985 */ /* 0x000fe8000c101504 */
[----:B------:R-:W-:Y:S04]  /*102d0*/  ST.E.U16 desc[UR4][R48.64+-0x3e], R68 ;  /* 0xffffc24430007985 */ /* 0x000fe8000c101504 */
[----:B------:R-:W3:Y:S04]  /*102e0*/  LDL.LU R183, [R1+0x248] ;  /* 0x0002480001b77983 */ /* 0x000ee80000300800 */
[----:B------:R1:W-:Y:S04]  /*102f0*/  ST.E.U16 desc[UR4][R30.64+-0x3e], R66 ;  /* 0xffffc2421e007985 */ /* 0x0003e8000c101504 */
[----:B------:R-:W-:Y:S01]  /*10300*/  STL.64 [R1+0x10], R180 ;  /* 0x000010b401007387 */ /* 0x000fe20000100a00 */
[----:B-1----:R-:W-:-:S03]  /*10310*/  IMAD.MOV.U32 R66, RZ, RZ, R174 ;  /* 0x000000ffff427224 */ /* 0x002fc600078e00ae */
[----:B------:R-:W4:Y:S01]  /*10320*/  LDL.LU R174, [R1+0x244] ;  /* 0x0002440001ae7983 */ /* 0x000f220000300800 */
[----:B------:R-:W-:-:S04]  /*10330*/  IMAD.WIDE.U32 R2, R2, -0x326172a9, RZ ;  /* 0xcd9e8d5702027825 */ /* 0x000fc800078e00ff */
[----:B------:R-:W-:Y:S01]  /*10340*/  @!P1 HADD2 R165, -R6.H0_H0, -RZ.H0_H0 ;  /* 0xa00000ff06a59230 */ /* 0x000fe20000000900 */
[----:B------:R-:W-:Y:S01]  /*10350*/  ST.E.U16 desc[UR4][R30.64+-0x40], R67 ;  /* 0xffffc0431e007985 */ /* 0x000fe2000c101504 */
[----:B------:R-:W-:Y:S01]  /*10360*/  IMAD.WIDE.U32 R34, R19, -0x326172a9, RZ ;  /* 0xcd9e8d5713227825 */ /* 0x000fe200078e00ff */
[----:B------:R-:W-:Y:S02]  /*10370*/  LOP3.LUT R3, R3, R227, R180, 0x96, !PT ;  /* 0x000000e303037212 */ /* 0x000fe400078e96b4 */
[----:B------:R-:W-:Y:S04]  /*10380*/  ST.E.U16 desc[UR4][R28.64+-0x40], R16 ;  /* 0xffffc0101c007985 */ /* 0x000fe8000c101504 */
[----:B------:R-:W-:Y:S01]  /*10390*/  ST.E.U16 desc[UR4][R28.64+-0x3e], R15 ;  /* 0xffffc20f1c007985 */ /* 0x000fe2000c101504 */
[----:B------:R-:W-:-:S03]  /*103a0*/  LOP3.LUT R19, R35, R231, R2, 0x96, !PT ;  /* 0x000000e723137212 */ /* 0x000fc600078e9602 */
[----:B------:R-:W-:Y:S01]  /*103b0*/  ST.E.U16 desc[UR4][R32.64+-0x40], R14 ;  /* 0xffffc00e20007985 */ /* 0x000fe2000c101504 */
[----:B------:R-:W-:-:S03]  /*103c0*/  @!P1 PRMT R6, R165, 0x5410, RZ ;  /* 0x00005410a5069816 */ /* 0x000fc600000000ff */
[----:B------:R-:W-:Y:S04]  /*103d0*/  ST.E.U16 desc[UR4][R32.64+-0x3e], R13 ;  /* 0xffffc20d20007985 */ /* 0x000fe8000c101504 */
[----:B------:R-:W-:Y:S04]  /*103e0*/  ST.E.U16 desc[UR4][R48.64+-0x30], R65 ;  /* 0xffffd04130007985 */ /* 0x000fe8000c101504 */
[----:B------:R-:W-:Y:S04]  /*103f0*/  ST.E.U16 desc[UR4][R48.64+-0x2e], R64 ;  /* 0xffffd24030007985 */ /* 0x000fe8000c101504 */
[----:B------:R-:W-:Y:S04]  /*10400*/  ST.E.U16 desc[UR4][R30.64+-0x30], R63 ;  /* 0xffffd03f1e007985 */ /* 0x000fe8000c101504 */
[----:B------:R-:W-:Y:S01]  /*10410*/  ST.E.U16 desc[UR4][R30.64+-0x2e], R62 ;  /* 0xffffd23e1e007985 */ /* 0x000fe2000c101504 */
[----:B------:R-:W-:-:S03]  /*10420*/  IMAD.WIDE.U32 R2, R3, -0x2daee0ad, RZ ;  /* 0xd2511f5303027825 */ /* 0x000fc600078e00ff */
[----:B------:R1:W-:Y:S04]  /*10430*/  ST.E.U16 desc[UR4][R28.64+-0x30], R12 ;  /* 0xffffd00c1c007985 */ /* 0x0003e8000c101504 */
[----:B------:R-:W-:Y:S01]  /*10440*/  ST.E.U16 desc[UR4][R28.64+-0x2e], R11 ;  /* 0xffffd20b1c007985 */ /* 0x000fe2000c101504 */
[----:B------:R-:W-:-:S03]  /*10450*/  IMAD.WIDE.U32 R60, R19, -0x2daee0ad, RZ ;  /* 0xd2511f53133c7825 */ /* 0x000fc600078e00ff */
[----:B------:R1:W-:Y:S04]  /*10460*/  ST.E.U16 desc[UR4][R32.64+-0x30], R10 ;  /* 0xffffd00a20007985 */ /* 0x0003e8000c101504 */
[----:B------:R1:W-:Y:S04]  /*10470*/  ST.E.U16 desc[UR4][R32.64+-0x2e], R9 ;  /* 0xffffd20920007985 */ /* 0x0003e8000c101504 */
        /* <DEDUP_REMOVED lines=8> */
[----:B------:R-:W-:Y:S01]  /*10500*/  ST.E.U16 desc[UR4][R32.64+-0x1e], R5 ;  /* 0xffffe20520007985 */ /* 0x000fe2000c101504 */
[----:B------:R-:W-:-:S03]  /*10510*/  LOP3.LUT R2, R61, R212, R2, 0x96, !PT ;  /* 0x000000d43d027212 */ /* 0x000fc600078e9602 */
[----:B------:R-:W-:Y:S04]  /*10520*/  ST.E.U16 desc[UR4][R48.64+-0x10], R47 ;  /* 0xfffff02f30007985 */ /* 0x000fe8000c101504 */
[----:B------:R-:W-:Y:S04]  /*10530*/  ST.E.U16 desc[UR4][R48.64+-0xe], R46 ;  /* 0xfffff22e30007985 */ /* 0x000fe8000c101504 */
[----:B------:R-:W-:Y:S04]  /*10540*/  ST.E.U16 desc[UR4][R30.64+-0x10], R45 ;  /* 0xfffff02d1e007985 */ /* 0x000fe8000c101504 */
[----:B------:R-:W-:Y:S04]  /*10550*/  ST.E.U16 desc[UR4][R30.64+-0xe], R44 ;  /* 0xfffff22c1e007985 */ /* 0x000fe8000c101504 */
[----:B------:R1:W-:Y:S04]  /*10560*/  ST.E.U16 desc[UR4][R28.64+-0x10], R4 ;  /* 0xfffff0041c007985 */ /* 0x0003e8000c101504 */
[----:B------:R1:W-:Y:S04]  /*10570*/  ST.E.U16 desc[UR4][R28.64+-0xe], R0 ;  /* 0xfffff2001c007985 */ /* 0x0003e8000c101504 */
[----:B------:R-:W-:Y:S04]  /*10580*/  ST.E.U16 desc[UR4][R32.64+-0x10], R42 ;  /* 0xfffff02a20007985 */ /* 0x000fe8000c101504 */
[----:B------:R-:W-:Y:S01]  /*10590*/  ST.E.U16 desc[UR4][R32.64+-0xe], R41 ;  /* 0xfffff22920007985 */ /* 0x000fe2000c101504 */
[----:B-1----:R-:W-:-:S04]  /*105a0*/  IMAD.WIDE.U32 R12, R3, -0x326172a9, RZ ;  /* 0xcd9e8d57030c7825 */ /* 0x002fc800078e00ff */
[----:B------:R-:W-:-:S04]  /*105b0*/  IMAD.WIDE.U32 R2, R2, -0x326172a9, RZ ;  /* 0xcd9e8d5702027825 */ /* 0x000fc800078e00ff */
[----:B------:R-:W-:Y:S01]  /*105c0*/  IMAD.MOV.U32 R67, RZ, RZ, R196 ;  /* 0x000000ffff437224 */ /* 0x000fe200078e00c4 */
[C---:B------:R-:W-:Y:S01]  /*105d0*/  LOP3.LUT R10, R2.reuse, 0xff, RZ, 0xc0, !PT ;  /* 0x000000ff020a7812 */ /* 0x040fe200078ec0ff */
[----:B------:R-:W2:Y:S01]  /*105e0*/  LDL.LU R196, [R1+0x240] ;  /* 0x0002400001c47983 */ /* 0x000ea20000300800 */
[--C-:B------:R-:W-:Y:S02]  /*105f0*/  SHF.R.U32.HI R9, RZ, 0x18, R2.reuse ;  /* 0x00000018ff097819 */ /* 0x100fe40000011602 */
[----:B------:R-:W-:Y:S02]  /*10600*/  SHF.R.U32.HI R4, RZ, 0x10, R2 ;  /* 0x00000010ff047819 */ /* 0x000fe40000011602 */
[----:B------:R-:W-:Y:S02]  /*10610*/  LOP3.LUT R0, R3, R245, R12, 0x96, !PT ;  /* 0x000000f503007212 */ /* 0x000fe400078e960c */
[----:B------:R-:W-:Y:S02]  /*10620*/  LOP3.LUT R3, R2, 0xffff, RZ, 0xc0, !PT ;  /* 0x0000ffff02037812 */ /* 0x000fe400078ec0ff */
[----:B------:R-:W-:-:S02]  /*10630*/  LOP3.LUT R2, R0, 0xffff, RZ, 0xc0, !PT ;  /* 0x0000ffff00027812 */ /* 0x000fc400078ec0ff */
[----:B------:R-:W-:Y:S02]  /*10640*/  SHF.R.U32.HI R6, RZ, 0x8, R3 ;  /* 0x00000008ff067819 */ /* 0x000fe40000011603 */
[----:B------:R-:W-:Y:S02]  /*10650*/  SHF.R.U32.HI R3, RZ, 0x10, R0 ;  /* 0x00000010ff037819 */ /* 0x000fe40000011600 */
[----:B------:R-:W-:Y:S02]  /*10660*/  LOP3.LUT R5, R4, 0xff, RZ, 0xc0, !PT ;  /* 0x000000ff04057812 */ /* 0x000fe400078ec0ff */
[----:B------:R-:W-:Y:S02]  /*10670*/  SHF.R.U32.HI R4, RZ, 0x8, R2 ;  /* 0x00000008ff047819 */ /* 0x000fe40000011602 */
[----:B------:R-:W-:Y:S02]  /*10680*/  LOP3.LUT R8, R0, 0xff, RZ, 0xc0, !PT ;  /* 0x000000ff00087812 */ /* 0x000fe400078ec0ff */
[----:B------:R-:W-:-:S02]  /*10690*/  SHF.R.U32.HI R7, RZ, 0x18, R0 ;  /* 0x00000018ff077819 */ /* 0x000fc40000011600 */
[----:B------:R-:W-:Y:S01]  /*106a0*/  LOP3.LUT R2, R3, 0xff, RZ, 0xc0, !PT ;  /* 0x000000ff03027812 */ /* 0x000fe200078ec0ff */
[----:B------:R-:W-:Y:S01]  /*106b0*/  IMAD.MOV.U32 R65, RZ, RZ, R75 ;  /* 0x000000ffff417224 */ /* 0x000fe200078e004b */
[----:B------:R-:W-:Y:S02]  /*106c0*/  PRMT R3, R5, 0x5410, R9 ;  /* 0x0000541005037816 */ /* 0x000fe40000000009 */
[----:B------:R-:W-:Y:S02]  /*106d0*/  PRMT R75, R200, 0x7054, R200 ;  /* 0x00007054c84b7816 */ /* 0x000fe400000000c8 */
[----:B------:R-:W-:Y:S02]  /*106e0*/  PRMT R0, R10, 0x5410, R6 ;  /* 0x000054100a007816 */ /* 0x000fe40000000006 */
[----:B------:R-:W-:Y:S02]  /*106f0*/  PRMT R4, R8, 0x5410, R4 ;  /* 0x0000541008047816 */ /* 0x000fe40000000004 */
[----:B------:R-:W-:-:S02]  /*10700*/  PRMT R5, R2, 0x5410, R7 ;  /* 0x0000541002057816 */ /* 0x000fc40000000007 */
        /* <DEDUP_REMOVED lines=8> */
[----:B------:R-:W-:Y:S02]  /*10790*/  IMAD.MOV.U32 R166, RZ, RZ, R79 ;  /* 0x000000ffffa67224 */ /* 0x000fe400078e004f */
[----:B------:R-:W-:Y:S02]  /*107a0*/  IMAD.MOV.U32 R176, RZ, RZ, R78 ;  /* 0x000000ffffb07224 */ /* 0x000fe400078e004e */
[----:B------:R-:W-:Y:S02]  /*107b0*/  IMAD.MOV.U32 R177, RZ, RZ, R77 ;  /* 0x000000ffffb17224 */ /* 0x000fe400078e004d */
[----:B------:R-:W-:Y:S01]  /*107c0*/  IMAD.MOV.U32 R64, RZ, RZ, R76 ;  /* 0x000000ffff407224 */ /* 0x000fe200078e004c */
[----:B----4-:R-:W1:Y:S01]  /*107d0*/  LDSM.16.MT88.4 R56, [R174+0x9000] ;  /* 0x00900000ae38783b */ /* 0x010e620000004200 */
[----:B------:R-:W-:-:S02]  /*107e0*/  IMAD.MOV.U32 R188, RZ, RZ, R90 ;  /* 0x000000ffffbc7224 */ /* 0x000fc400078e005a */
[----:B------:R-:W-:Y:S01]  /*107f0*/  IMAD.MOV.U32 R189, RZ, RZ, R91 ;  /* 0x000000ffffbd7224 */ /* 0x000fe200078e005b */
[----:B------:R-:W-:Y:S01]  /*10800*/  LDSM.16.MT88.4 R40, [R174+0xb000] ;  /* 0x00b00000ae28783b */ /* 0x000fe20000004200 */
[----:B------:R-:W-:Y:S02]  /*10810*/  IMAD.MOV.U32 R164, RZ, RZ, R89 ;  /* 0x000000ffffa47224 */ /* 0x000fe400078e0059 */
[----:B------:R-:W-:Y:S01]  /*10820*/  IMAD.MOV.U32 R165, RZ, RZ, R88 ;  /* 0x000000ffffa57224 */ /* 0x000fe200078e0058 */
[----:B------:R-:W-:Y:S01]  /*10830*/  LDSM.16.MT88.4 R20, [R174+0xa000] ;  /* 0x00a00000ae14783b */ /* 0x000fe20000004200 */
[C---:B-1----:R-:W-:Y:S07]  /*10840*/  HMMA.16816.F32 R112, R4.reuse, R56, R148 ;  /* 0x000000380470723c */ /* 0x042fee0000001894 */
[----:B------:R-:W-:Y:S01]  /*10850*/  IMAD.MOV.U32 R150, RZ, RZ, R237 ;  /* 0x000000ffff967224 */ /* 0x000fe200078e00ed */
[----:B------:R-:W-:Y:S01]  /*10860*/  HMMA.16816.F32 R76, R4, R58, R144 ;  /* 0x0000003a044c723c */ /* 0x000fe20000001890 */
[----:B------:R-:W4:Y:S01]  /*10870*/  LDL.LU R237, [R1+0x23c] ;  /* 0x00023c0001ed7983 */ /* 0x000f220000300800 */
[----:B------:R-:W-:-:S03]  /*10880*/  IMAD.MOV.U32 R151, RZ, RZ, R236 ;  /* 0x000000ffff977224 */ /* 0x000fc600078e00ec */
[----:B------:R-:W4:Y:S02]  /*10890*/  LDL.LU R236, [R1+0x238] ;  /* 0x0002380001ec7983 */ /* 0x000f240000300800 */
[----:B------:R-:W-:Y:S02]  /*108a0*/  IMAD.MOV.U32 R145, RZ, RZ, R234 ;  /* 0x000000ffff917224 */ /* 0x000fe400078e00ea */
[----:B------:R-:W4:Y:S01]  /*108b0*/  LDL.LU R144, [R1] ;  /* 0x0000000001907983 */ /* 0x000f220000300800 */
[----:B------:R-:W-:Y:S02]  /*108c0*/  IMAD.MOV.U32 R146, RZ, RZ, R235 ;  /* 0x000000ffff927224 */ /* 0x000fe400078e00eb */
[----:B------:R-:W-:Y:S01]  /*108d0*/  IMAD.MOV.U32 R147, RZ, RZ, R244 ;  /* 0x000000ffff937224 */ /* 0x000fe200078e00f4 */
[----:B------:R-:W4:Y:S01]  /*108e0*/  LDL.LU R234, [R1+0x234] ;  /* 0x0002340001ea7983 */ /* 0x000f220000300800 */
[----:B------:R-:W-:-:S03]  /*108f0*/  IMAD.MOV.U32 R148, RZ, RZ, R74 ;  /* 0x000000ffff947224 */ /* 0x000fc600078e004a */
[----:B------:R-:W4:Y:S04]  /*10900*/  LDL.LU R235, [R1+0x230] ;  /* 0x0002300001eb7983 */ /* 0x000f280000300800 */
[----:B------:R-:W4:Y:S04]  /*10910*/  LDL.LU R244, [R1+0x22c] ;  /* 0x00022c0001f47983 */ /* 0x000f280000300800 */
[----:B------:R-:W4:Y:S01]  /*10920*/  LDL.LU R74, [R1+0x2c] ;  /* 0x00002c00014a7983 */ /* 0x000f220000300800 */
[----:B---3--:R-:W-:Y:S02]  /*10930*/  LOP3.LUT R9, R183, R230, R188, 0x96, !PT ;  /* 0x000000e6b7097212 */ /* 0x008fe400078e96bc */
[----:B--2---:R-:W-:-:S03]  /*10940*/  LOP3.LUT R8, R185, R228, R182, 0x96, !PT ;  /* 0x000000e4b9087212 */ /* 0x004fc600078e96b6 */
        /* <DEDUP_REMOVED lines=9> */
[----:B------:R-:W-:-:S05]  /*109e0*/  IMAD.WIDE.U32 R2, R2, -0x326172a9, RZ ;  /* 0xcd9e8d5702027825 */ /* 0x000fca00078e00ff */
[----:B------:R-:W-:Y:S02]  /*109f0*/  LOP3.LUT R0, R3, R245, R14, 0x96, !PT ;  /* 0x000000f503007212 */ /* 0x000fe400078e960e */
[C---:B------:R-:W-:Y:S02]  /*10a00*/  LOP3.LUT R3, R2.reuse, 0xffff, RZ, 0xc0, !PT ;  /* 0x0000ffff02037812 */ /* 0x040fe400078ec0ff */
[----:B------:R-:W-:Y:S02]  /*10a10*/  LOP3.LUT R11, R2, 0xff, RZ, 0xc0, !PT ;  /* 0x000000ff020b7812 */ /* 0x000fe400078ec0ff */
[--C-:B------:R-:W-:Y:S02]  /*10a20*/  SHF.R.U32.HI R12, RZ, 0x10, R2.reuse ;  /* 0x00000010ff0c7819 */ /* 0x100fe40000011602 */
[----:B------:R-:W-:Y:S01]  /*10a30*/  SHF.R.U32.HI R14, RZ, 0x18, R2 ;  /* 0x00000018ff0e7819 */ /* 0x000fe20000011602 */
[----:B------:R-:W1:Y:S01]  /*10a40*/  LDSM.16.MT88.4 R44, [R196+0x9000] ;  /* 0x00900000c42c783b */ /* 0x000e620000004200 */
[----:B------:R-:W-:-:S02]  /*10a50*/  LOP3.LUT R2, R0, 0xffff, RZ, 0xc0, !PT ;  /* 0x0000ffff00027812 */ /* 0x000fc400078ec0ff */
[----:B------:R-:W-:Y:S01]  /*10a60*/  SHF.R.U32.HI R8, RZ, 0x8, R3 ;  /* 0x00000008ff087819 */ /* 0x000fe20000011603 */
[----:B------:R-:W2:Y:S01]  /*10a70*/  LDSM.16.MT88.4 R16, [R196+0xa000] ;  /* 0x00a00000c410783b */ /* 0x000ea20000004200 */
[----:B------:R-:W-:Y:S02]  /*10a80*/  SHF.R.U32.HI R3, RZ, 0x10, R0 ;  /* 0x00000010ff037819 */ /* 0x000fe40000011600 */
[----:B------:R-:W-:Y:S01]  /*10a90*/  SHF.R.U32.HI R9, RZ, 0x8, R2 ;  /* 0x00000008ff097819 */ /* 0x000fe20000011602 */
[----:B------:R-:W3:Y:S01]  /*10aa0*/  LDSM.16.MT88.4 R36, [R196+0xb000] ;  /* 0x00b00000c424783b */ /* 0x000ee20000004200 */
[----:B------:R-:W-:Y:S02]  /*10ab0*/  LOP3.LUT R10, R0, 0xff, RZ, 0xc0, !PT ;  /* 0x000000ff000a7812 */ /* 0x000fe400078ec0ff */
[----:B------:R-:W-:Y:S02]  /*10ac0*/  SHF.R.U32.HI R2, RZ, 0x18, R0 ;  /* 0x00000018ff027819 */ /* 0x000fe40000011600 */
[----:B------:R-:W-:-:S02]  /*10ad0*/  LOP3.LUT R0, R3, 0xff, RZ, 0xc0, !PT ;  /* 0x000000ff03007812 */ /* 0x000fc400078ec0ff */
[----:B------:R-:W-:Y:S02]  /*10ae0*/  PRMT R3, R11, 0x5410, R8 ;  /* 0x000054100b037816 */ /* 0x000fe40000000008 */
[----:B------:R-:W-:Y:S02]  /*10af0*/  LOP3.LUT R11, R12, 0xff, RZ, 0xc0, !PT ;  /* 0x000000ff0c0b7812 */ /* 0x000fe400078ec0ff */
[----:B------:R-:W-:Y:S02]  /*10b00*/  PRMT R8, R10, 0x5410, R9 ;  /* 0x000054100a087816 */ /* 0x000fe40000000009 */
[----:B------:R-:W-:Y:S02]  /*10b10*/  PRMT R2, R0, 0x5410, R2 ;  /* 0x0000541000027816 */ /* 0x000fe40000000002 */
[----:B------:R-:W-:Y:S02]  /*10b20*/  PRMT R11, R11, 0x5410, R14 ;  /* 0x000054100b0b7816 */ /* 0x000fe4000000000e */
[----:B------:R-:W-:-:S02]  /*10b30*/  HSET2.LE.AND R3, R3, R75, PT ;  /* 0x0000004b03037233 */ /* 0x000fc40003803000 */
[--C-:B------:R-:W-:Y:S02]  /*10b40*/  HSET2.LE.AND R0, R8, R75.reuse, PT ;  /* 0x0000004b08007233 */ /* 0x100fe40003803000 */
[--C-:B------:R-:W-:Y:S02]  /*10b50*/  HSET2.LE.AND R2, R2, R75.reuse, PT ;  /* 0x0000004b02027233 */ /* 0x100fe40003803000 */
[----:B------:R-:W-:Y:S01]  /*10b60*/  HSET2.LE.AND R11, R11, R75, PT ;  /* 0x0000004b0b0b7233 */ /* 0x000fe20003803000 */
[----:B-1----:R-:W-:Y:S04]  /*10b70*/  HMMA.16816.F32 R88, R4, R46, R128 ;  /* 0x0000002e0458723c */ /* 0x002fe80000001880 */
[----:B----4-:R-:W-:Y:S02]  /*10b80*/  LOP3.LUT R11, R234, R11, RZ, 0xc0, !PT ;  /* 0x0000000bea0b7212 */ /* 0x010fe400078ec0ff */
[----:B------:R-:W-:-:S02]  /*10b90*/  LOP3.LUT R10, R235, R3, RZ, 0xc0, !PT ;  /* 0x00000003eb0a7212 */ /* 0x000fc400078ec0ff */
[----:B------:R-:W-:Y:S02]  /*10ba0*/  LOP3.LUT R9, R244, R2, RZ, 0xc0, !PT ;  /* 0x00000002f4097212 */ /* 0x000fe400078ec0ff */
[----:B------:R-:W-:-:S07]  /*10bb0*/  LOP3.LUT R8, R74, R0, RZ, 0xc0, !PT ;  /* 0x000000004a087212 */ /* 0x000fce00078ec0ff */
[----:B------:R-:W-:Y:S07]  /*10bc0*/  HMMA.16816.F32 R128, R8, R44, R144 ;  /* 0x0000002c0880723c */ /* 0x000fee0000001890 */
[----:B------:R-:W-:Y:S02]  /*10bd0*/  IMAD.MOV.U32 R145, RZ, RZ, R53 ;  /* 0x000000ffff917224 */ /* 0x000fe400078e0035 */
[----:B------:R-:W4:Y:S01]  /*10be0*/  LDL.LU R53, [R1+0x228] ;  /* 0x0002280001357983 */ /* 0x000f220000300800 */
[----:B------:R-:W-:-:S02]  /*10bf0*/  IMAD.MOV.U32 R146, RZ, RZ, R190 ;  /* 0x000000ffff927224 */ /* 0x000fc400078e00be */
[----:B------:R-:W-:Y:S01]  /*10c00*/  IMAD.MOV.U32 R147, RZ, RZ, R54 ;  /* 0x000000ffff937224 */ /* 0x000fe200078e0036 */
[----:B------:R-:W4:Y:S04]  /*10c10*/  LDL.LU R190, [R1+0x224] ;  /* 0x0002240001be7983 */ /* 0x000f280000300800 */
[----:B------:R-:W4:Y:S01]  /*10c20*/  LDL.LU R54, [R1+0x220] ;  /* 0x0002200001367983 */ /* 0x000f220000300800 */
[----:B------:R-:W-:Y:S02]  /*10c30*/  IMAD.MOV.U32 R149, RZ, RZ, R83 ;  /* 0x000000ffff957224 */ /* 0x000fe400078e0053 */
[----:B------:R-:W-:Y:S06]  /*10c40*/  HMMA.16816.F32 R80, R4, R40, R120 ;  /* 0x000000280450723c */ /* 0x000fec0000001878 */
[----:B------:R-:W-:Y:S07]  /*10c50*/  HMMA.16816.F32 R120, R8, R56, R236 ;  /* 0x000000380878723c */ /* 0x000fee00000018ec */
[----:B------:R-:W-:-:S05]  /*10c60*/  IMAD.MOV.U32 R238, RZ, RZ, R225 ;  /* 0x000000ffffee7224 */ /* 0x000fca00078e00e1 */
[----:B------:R-:W-:-:S05]  /*10c70*/  LOP3.LUT R2, R13, R238, R34, 0x96, !PT ;  /* 0x000000ee0d027212 */ /* 0x000fca00078e9622 */
[----:B------:R-:W-:Y:S01]  /*10c80*/  IMAD.WIDE.U32 R2, R2, -0x2daee0ad, RZ ;  /* 0xd2511f5302027825 */ /* 0x000fe200078e00ff */
[C---:B--2---:R-:W-:Y:S04]  /*10c90*/  HMMA.16816.F32 R92, R4.reuse, R18, R108 ;  /* 0x00000012045c723c */ /* 0x044fe8000000186c */
[----:B------:R-:W-:Y:S02]  /*10ca0*/  LOP3.LUT R0, R3, R246, R60, 0x96, !PT ;  /* 0x000000f603007212 */ /* 0x000fe400078e963c */
[----:B------:R-:W-:Y:S01]  /*10cb0*/  HMMA.16816.F32 R68, R4, R44, R132 ;  /* 0x0000002c0444723c */ /* 0x000fe20000001884 */
[----:B------:R-:W-:-:S05]  /*10cc0*/  LOP3.LUT R3, R2, 0xffff, RZ, 0xc0, !PT ;  /* 0x0000ffff02037812 */ /* 0x000fca00078ec0ff */
[----:B------:R-:W-:Y:S01]  /*10cd0*/  HMMA.16816.F32 R96, R4, R20, R96 ;  /* 0x000000140460723c */ /* 0x000fe20000001860 */
[----:B------:R-:W-:-:S05]  /*10ce0*/  LOP3.LUT R13, R0, 0xff, RZ, 0xc0, !PT ;  /* 0x000000ff000d7812 */ /* 0x000fca00078ec0ff */
[----:B------:R-:W-:Y:S01]  /*10cf0*/  HMMA.16816.F32 R84, R4, R22, R84 ;  /* 0x000000160454723c */ /* 0x000fe20000001854 */
[----:B------:R-:W-:-:S05]  /*10d00*/  SHF.R.U32.HI R12, RZ, 0x18, R0 ;  /* 0x00000018ff0c7819 */ /* 0x000fca0000011600 */
[C---:B------:R-:W-:Y:S06]  /*10d10*/  HMMA.16816.F32 R100, R4.reuse, R16, R116 ;  /* 0x000000100464723c */ /* 0x040fec0000001874 */
[C---:B------:R-:W-:Y:S06]  /*10d20*/  HMMA.16816.F32 R72, R4.reuse, R42, R124 ;  /* 0x0000002a0448723c */ /* 0x040fec000000187c */
[C---:B---3--:R-:W-:Y:S01]  /*10d30*/  HMMA.16816.F32 R104, R4.reuse, R38, R140 ;  /* 0x000000260468723c */ /* 0x048fe2000000188c */
[----:B------:R-:W-:Y:S01]  /*10d40*/  SHF.R.U32.HI R14, RZ, 0x10, R2 ;  /* 0x00000010ff0e7819 */ /* 0x000fe20000011602 */
[----:B------:R-:W-:Y:S01]  /*10d50*/  IMAD.MOV.U32 R167, RZ, RZ, R224 ;  /* 0x000000ffffa77224 */ /* 0x000fe200078e00e0 */
[----:B------:R-:W-:Y:S01]  /*10d60*/  PRMT R239, R200, 0x7054, R200 ;  /* 0x00007054c8ef7816 */ /* 0x000fe200000000c8 */
[----:B------:R-:W-:Y:S01]  /*10d70*/  IMAD.MOV.U32 R144, RZ, RZ, R233 ;  /* 0x000000ffff907224 */ /* 0x000fe200078e00e9 */
[----:B------:R-:W-:Y:S01]  /*10d80*/  LDSM.16.MT88.4 R60, [R196+0xb400] ;  /* 0x00b40000c43c783b */ /* 0x000fe20000004200 */
[----:B------:R-:W-:Y:S07]  /*10d90*/  HMMA.16816.F32 R108, R4, R36, R136 ;  /* 0x00000024046c723c */ /* 0x000fee0000001888 */
[----:B------:R-:W-:-:S02]  /*10da0*/  LOP3.LUT R4, R0, 0xffff, RZ, 0xc0, !PT ;  /* 0x0000ffff00047812 */ /* 0x000fc400078ec0ff */
[----:B------:R-:W-:Y:S02]  /*10db0*/  SHF.R.U32.HI R5, RZ, 0x10, R0 ;  /* 0x00000010ff057819 */ /* 0x000fe40000011600 */
[----:B------:R-:W-:Y:S02]  /*10dc0*/  LOP3.LUT R6, R2, 0xff, RZ, 0xc0, !PT ;  /* 0x000000ff02067812 */ /* 0x000fe400078ec0ff */
[----:B------:R-:W-:Y:S02]  /*10dd0*/  SHF.R.U32.HI R0, RZ, 0x8, R3 ;  /* 0x00000008ff007819 */ /* 0x000fe40000011603 */
[----:B------:R-:W-:Y:S02]  /*10de0*/  SHF.R.U32.HI R3, RZ, 0x8, R4 ;  /* 0x00000008ff037819 */ /* 0x000fe40000011604 */
[----:B------:R-:W-:Y:S02]  /*10df0*/  LOP3.LUT R4, R5, 0xff, RZ, 0xc0, !PT ;  /* 0x000000ff05047812 */ /* 0x000fe400078ec0ff */
[----:B------:R-:W-:-:S02]  /*10e00*/  PRMT R6, R6, 0x5410, R0 ;  /* 0x0000541006067816 */ /* 0x000fc40000000000 */
[----:B------:R-:W-:Y:S02]  /*10e10*/  PRMT R0, R13, 0x5410, R3 ;  /* 0x000054100d007816 */ /* 0x000fe40000000003 */
[----:B------:R-:W-:Y:S02]  /*10e20*/  SHF.R.U32.HI R7, RZ, 0x18, R2 ;  /* 0x00000018ff077819 */ /* 0x000fe40000011602 */
[----:B------:R-:W-:Y:S02]  /*10e30*/  PRMT R2, R4, 0x5410, R12 ;  /* 0x0000541004027816 */ /* 0x000fe4000000000c */
[----:B------:R-:W-:Y:S01]  /*10e40*/  LOP3.LUT R5, R14, 0xff, RZ, 0xc0, !PT ;  /* 0x000000ff0e057812 */ /* 0x000fe200078ec0ff */
[----:B------:R-:W-:Y:S01]  /*10e50*/  HMMA.16816.F32 R132, R8, R20, R64 ;  /* 0x000000140884723c */ /* 0x000fe20000001840 */
[----:B------:R-:W-:Y:S02]  /*10e60*/  HSET2.LE.AND R0, R0, R239, PT ;  /* 0x000000ef00007233 */ /* 0x000fe40003803000 */
[----:B------:R-:W-:-:S02]  /*10e70*/  PRMT R5, R5, 0x5410, R7 ;  /* 0x0000541005057816 */ /* 0x000fc40000000007 */
[--C-:B------:R-:W-:Y:S01]  /*10e80*/  HSET2.LE.AND R2, R2, R239.reuse, PT ;  /* 0x000000ef02027233 */ /* 0x100fe20003803000 */
[----:B------:R-:W-:Y:S01]  /*10e90*/  HMMA.16816.F32 R136, R8, R22, R176 ;  /* 0x000000160888723c */ /* 0x000fe200000018b0 */
[----:B------:R-:W1:Y:S01]  /*10ea0*/  LDSM.16.MT88.4 R20, [R174+0x9400] ;  /* 0x00940000ae14783b */ /* 0x000e620000004200 */
[----:B------:R-:W-:Y:S01]  /*10eb0*/  IMAD.MOV.U32 R64, RZ, RZ, R204 ;  /* 0x000000ffff407224 */ /* 0x000fe200078e00cc */
[----:B------:R-:W-:Y:S01]  /*10ec0*/  LOP3.LUT R4, R154, R0, RZ, 0xc0, !PT ;  /* 0x000000009a047212 */ /* 0x000fe200078ec0ff */
[----:B------:R-:W-:Y:S01]  /*10ed0*/  IMAD.MOV.U32 R65, RZ, RZ, R201 ;  /* 0x000000ffff417224 */ /* 0x000fe200078e00c9 */
[--C-:B------:R-:W-:Y:S01]  /*10ee0*/  HSET2.LE.AND R3, R6, R239.reuse, PT ;  /* 0x000000ef06037233 */ /* 0x100fe20003803000 */
[----:B------:R-:W-:Y:S01]  /*10ef0*/  IMAD.MOV.U32 R66, RZ, RZ, R197 ;  /* 0x000000ffff427224 */ /* 0x000fe200078e00c5 */
[----:B------:R-:W-:Y:S01]  /*10f00*/  HSET2.LE.AND R0, R5, R239, PT ;  /* 0x000000ef05007233 */ /* 0x000fe20003803000 */
[----:B------:R-:W-:Y:S01]  /*10f10*/  IMAD.MOV.U32 R67, RZ, RZ, R175 ;  /* 0x000000ffff437224 */ /* 0x000fe200078e00af */
[----:B------:R-:W-:-:S02]  /*10f20*/  LOP3.LUT R5, R153, R2, RZ, 0xc0, !PT ;  /* 0x0000000299057212 */ /* 0x000fc400078ec0ff */
[----:B------:R-:W-:Y:S01]  /*10f30*/  LOP3.LUT R2, R15, R238, R24, 0x96, !PT ;  /* 0x000000ee0f027212 */ /* 0x000fe200078e9618 */
[C---:B------:R-:W-:Y:S01]  /*10f40*/  HMMA.16816.F32 R116, R8.reuse, R58, R240 ;  /* 0x0000003a0874723c */ /* 0x040fe200000018f0 */
[----:B------:R-:W-:Y:S01]  /*10f50*/  LOP3.LUT R6, R152, R3, RZ, 0xc0, !PT ;  /* 0x0000000398067212 */ /* 0x000fe200078ec0ff */
[----:B------:R-:W-:Y:S01]  /*10f60*/  LDSM.16.MT88.4 R56, [R174+0xa400] ;  /* 0x00a40000ae38783b */ /* 0x000fe20000004200 */
[----:B------:R-:W-:Y:S02]  /*10f70*/  IMAD.MOV.U32 R176, RZ, RZ, R220 ;  /* 0x000000ffffb07224 */ /* 0x000fe400078e00dc */
[----:B------:R-:W-:Y:S01]  /*10f80*/  IMAD.WIDE.U32 R2, R2, -0x2daee0ad, RZ ;  /* 0xd2511f5302027825 */ /* 0x000fe200078e00ff */
[----:B------:R-:W-:Y:S01]  /*10f90*/  HMMA.16816.F32 R124, R8, R46, R148 ;  /* 0x0000002e087c723c */ /* 0x000fe20000001894 */
[----:B------:R-:W2:Y:S02]  /*10fa0*/  LDSM.16.MT88.4 R44, [R196+0x9400] ;  /* 0x00940000c42c783b */ /* 0x000ea40000004200 */
[----:B------:R-:W-:-:S03]  /*10fb0*/  IMAD.MOV.U32 R177, RZ, RZ, R219 ;  /* 0x000000ffffb17224 */ /* 0x000fc600078e00db */
[----:B------:R-:W-:Y:S01]  /*10fc0*/  HMMA.16816.F32 R140, R8, R16, R164 ;  /* 0x00000010088c723c */ /* 0x000fe200000018a4 */
[----:B------:R-:W-:Y:S02]  /*10fd0*/  IMAD.MOV.U32 R148, RZ, RZ, R173 ;  /* 0x000000ffff947224 */ /* 0x000fe400078e00ad */
[----:B------:R-:W-:-:S03]  /*10fe0*/  IMAD.MOV.U32 R149, RZ, RZ, R248 ;  /* 0x000000ffff957224 */ /* 0x000fc600078e00f8 */
[C---:B------:R-:W-:Y:S01]  /*10ff0*/  HMMA.16816.F32 R144, R8.reuse, R18, R144 ;  /* 0x000000120890723c */ /* 0x040fe20000001890 */
[----:B------:R-:W3:Y:S01]  /*11000*/  LDSM.16.MT88.4 R16, [R196+0xa400] ;  /* 0x00a40000c410783b */ /* 0x000ee20000004200 */
[----:B------:R-:W-:Y:S02]  /*11010*/  IMAD.MOV.U32 R164, RZ, RZ, R222 ;  /* 0x000000ffffa47224 */ /* 0x000fe400078e00de */
[----:B------:R-:W-:Y:S02]  /*11020*/  IMAD.MOV.U32 R165, RZ, RZ, R252 ;  /* 0x000000ffffa57224 */ /* 0x000fe400078e00fc */
[----:B------:R-:W-:Y:S01]  /*11030*/  HMMA.16816.F32 R152, R8, R42, R64 ;  /* 0x0000002a0898723c */ /* 0x000fe20000001840 */
[----:B------:R-:W4:Y:S01]  /*11040*/  LDSM.16.MT88.4 R64, [R174+0xb400] ;  /* 0x00b40000ae40783b */ /* 0x000f220000004200 */
[----:B------:R-:W-:Y:S02]  /*11050*/  IMAD.MOV.U32 R166, RZ, RZ, R249 ;  /* 0x000000ffffa67224 */ /* 0x000fe400078e00f9 */
[----:B------:R-:W-:-:S02]  /*11060*/  IMAD.MOV.U32 R167, RZ, RZ, R172 ;  /* 0x000000ffffa77224 */ /* 0x000fc400078e00ac */
[----:B------:R-:W-:Y:S02]  /*11070*/  IMAD.MOV.U32 R178, RZ, RZ, R218 ;  /* 0x000000ffffb27224 */ /* 0x000fe400078e00da */
[----:B------:R-:W-:Y:S01]  /*11080*/  IMAD.MOV.U32 R179, RZ, RZ, R205 ;  /* 0x000000ffffb37224 */ /* 0x000fe200078e00cd */
[----:B------:R-:W-:Y:S01]  /*11090*/  LOP3.LUT R7, R156, R0, RZ, 0xc0, !PT ;  /* 0x000000009c077212 */ /* 0x000fe200078ec0ff */
[----:B------:R-:W-:Y:S02]  /*110a0*/  IMAD.MOV.U32 R150, RZ, RZ, R247 ;  /* 0x000000ffff967224 */ /* 0x000fe400078e00f7 */
[----:B------:R-:W-:Y:S01]  /*110b0*/  IMAD.MOV.U32 R151, RZ, RZ, R221 ;  /* 0x000000ffff977224 */ /* 0x000fe200078e00dd */
[C---:B------:R-:W-:Y:S01]  /*110c0*/  LOP3.LUT R0, R2.reuse, 0xffff, RZ, 0xc0, !PT ;  /* 0x0000ffff02007812 */ /* 0x040fe200078ec0ff */
[C---:B------:R-:W-:Y:S01]  /*110d0*/  HMMA.16816.F32 R164, R8.reuse, R38, R164 ;  /* 0x0000002608a4723c */ /* 0x040fe200000018a4 */
[----:B------:R-:W-:Y:S01]  /*110e0*/  SHF.R.U32.HI R12, RZ, 0x18, R2 ;  /* 0x00000018ff0c7819 */ /* 0x000fe20000011602 */
[----:B------:R1:W5:Y:S04]  /*110f0*/  LDL.LU R222, [R1+0x21c] ;  /* 0x00021c0001de7983 */ /* 0x0003680000300800 */
[C---:B------:R-:W-:Y:S01]  /*11100*/  HMMA.16816.F32 R148, R8.reuse, R40, R148 ;  /* 0x000000280894723c */ /* 0x040fe20000001894 */
[----:B------:R-:W4:Y:S04]  /*11110*/  LDL.LU R252, [R1+0x218] ;  /* 0x0002180001fc7983 */ /* 0x000f280000300800 */
[----:B------:R-:W4:Y:S01]  /*11120*/  LDL.LU R249, [R1+0x214] ;  /* 0x0002140001f97983 */ /* 0x000f220000300800 */
[----:B------:R-:W-:Y:S03]  /*11130*/  HMMA.16816.F32 R156, R8, R36, R176 ;  /* 0x00000024089c723c */ /* 0x000fe600000018b0 */
[----:B------:R2:W5:Y:S04]  /*11140*/  LDL.LU R172, [R1+0x210] ;  /* 0x0002100001ac7983 */ /* 0x0005680000300800 */
[----:B------:R-:W-:Y:S01]  /*11150*/  SHF.R.U32.HI R8, RZ, 0x8, R0 ;  /* 0x00000008ff087819 */ /* 0x000fe20000011600 */
[----:B------:R2:W5:Y:S01]  /*11160*/  LDL.LU R173, [R1+0x20c] ;  /* 0x00020c0001ad7983 */ /* 0x0005620000300800 */
[----:B------:R-:W-:-:S02]  /*11170*/  LOP3.LUT R9, R2, 0xff, RZ, 0xc0, !PT ;  /* 0x000000ff02097812 */ /* 0x000fc400078ec0ff */
[----:B------:R-:W-:Y:S01]  /*11180*/  LOP3.LUT R0, R3, R246, R26, 0x96, !PT ;  /* 0x000000f603007212 */ /* 0x000fe200078e961a */
[----:B------:R2:W5:Y:S01]  /*11190*/  LDL.LU R248, [R1+0x208] ;  /* 0x0002080001f87983 */ /* 0x0005620000300800 */
[----:B------:R-:W-:Y:S02]  /*111a0*/  SHF.R.U32.HI R3, RZ, 0x10, R2 ;  /* 0x00000010ff037819 */ /* 0x000fe40000011602 */
[----:B------:R-:W-:Y:S01]  /*111b0*/  PRMT R13, R9, 0x5410, R8 ;  /* 0x00005410090d7816 */ /* 0x000fe20000000008 */
[----:B------:R2:W5:Y:S01]  /*111c0*/  LDL.LU R247, [R1+0x204] ;  /* 0x0002040001f77983 */ /* 0x0005620000300800 */
[----:B------:R-:W-:Y:S02]  /*111d0*/  LOP3.LUT R9, R3, 0xff, RZ, 0xc0, !PT ;  /* 0x000000ff03097812 */ /* 0x000fe400078ec0ff */
[----:B------:R-:W-:Y:S01]  /*111e0*/  LOP3.LUT R2, R0, 0xffff, RZ, 0xc0, !PT ;  /* 0x0000ffff00027812 */ /* 0x000fe200078ec0ff */
[----:B------:R2:W5:Y:S01]  /*111f0*/  LDL.LU R221, [R1+0x200] ;  /* 0x0002000001dd7983 */ /* 0x0005620000300800 */
[----:B------:R-:W-:-:S02]  /*11200*/  SHF.R.U32.HI R3, RZ, 0x10, R0 ;  /* 0x00000010ff037819 */ /* 0x000fc40000011600 */
[----:B------:R-:W-:Y:S01]  /*11210*/  SHF.R.U32.HI R8, RZ, 0x8, R2 ;  /* 0x00000008ff087819 */ /* 0x000fe20000011602 */
[----:B-1----:R-:W-:Y:S01]  /*11220*/  HMMA.16816.F32 R176, R4, R22, R76 ;  /* 0x0000001604b0723c */ /* 0x002fe2000000184c */
[----:B------:R-:W-:Y:S01]  /*11230*/  LOP3.LUT R11, R0, 0xff, RZ, 0xc0, !PT ;  /* 0x000000ff000b7812 */ /* 0x000fe200078ec0ff */
[----:B------:R1:W5:Y:S01]  /*11240*/  LDL.LU R220, [R1+0x1fc] ;  /* 0x0001fc0001dc7983 */ /* 0x0003620000300800 */
[----:B------:R-:W-:Y:S02]  /*11250*/  SHF.R.U32.HI R10, RZ, 0x18, R0 ;  /* 0x00000018ff0a7819 */ /* 0x000fe40000011600 */
[----:B------:R-:W-:Y:S01]  /*11260*/  LOP3.LUT R2, R3, 0xff, RZ, 0xc0, !PT ;  /* 0x000000ff03027812 */ /* 0x000fe200078ec0ff */
[----:B------:R-:W-:Y:S01]  /*11270*/  IMAD.MOV.U32 R35, RZ, RZ, R215 ;  /* 0x000000ffff237224 */ /* 0x000fe200078e00d7 */
[----:B------:R-:W-:Y:S01]  /*11280*/  PRMT R14, R9, 0x5410, R12 ;  /* 0x00005410090e7816 */ /* 0x000fe2000000000c */
[----:B------:R-:W-:Y:S01]  /*11290*/  IMAD.MOV.U32 R76, RZ, RZ, R168 ;  /* 0x000000ffff4c7224 */ /* 0x000fe200078e00a8 */
[----:B------:R-:W-:Y:S01]  /*112a0*/  PRMT R0, R11, 0x5410, R8 ;  /* 0x000054100b007816 */ /* 0x000fe20000000008 */
[----:B------:R1:W5:Y:S01]  /*112b0*/  LDL.LU R219, [R1+0x1f8] ;  /* 0x0001f80001db7983 */ /* 0x0003620000300800 */
[----:B------:R-:W-:-:S02]  /*112c0*/  PRMT R2, R2, 0x5410, R10 ;  /* 0x0000541002027816 */ /* 0x000fc4000000000a */
[----:B------:R-:W-:Y:S01]  /*112d0*/  LOP3.LUT R9, R160, R199, RZ, 0x3c, !PT ;  /* 0x000000c7a0097212 */ /* 0x000fe200078e3cff */
[----:B------:R1:W5:Y:S01]  /*112e0*/  LDL.LU R218, [R1+0x1f4] ;  /* 0x0001f40001da7983 */ /* 0x0003620000300800 */
[--C-:B------:R-:W-:Y:S02]  /*112f0*/  HSET2.LE.AND R0, R0, R239.reuse, PT ;  /* 0x000000ef00007233 */ /* 0x100fe40003803000 */
[--C-:B------:R-:W-:Y:S01]  /*11300*/  HSET2.LE.AND R2, R2, R239.reuse, PT ;  /* 0x000000ef02027233 */ /* 0x100fe20003803000 */
[----:B------:R-:W-:Y:S01]  /*11310*/  IMAD.MOV.U32 R242, RZ, RZ, R192 ;  /* 0x000000fffff27224 */ /* 0x000fe200078e00c0 */
[----:B------:R-:W-:Y:S01]  /*11320*/  HSET2.LE.AND R3, R13, R239, PT ;  /* 0x000000ef0d037233 */ /* 0x000fe20003803000 */
[----:B------:R-:W-:Y:S01]  /*11330*/  IMAD.WIDE.U32 R12, R9, -0x326172a9, RZ ;  /* 0xcd9e8d57090c7825 */ /* 0x000fe200078e00ff */
[----:B------:R1:W5:Y:S03]  /*11340*/  LDL.LU R205, [R1+0x1f0] ;  /* 0x0001f00001cd7983 */ /* 0x0003660000300800 */
[----:B------:R-:W-:Y:S01]  /*11350*/  IMAD.MOV.U32 R243, RZ, RZ, R193 ;  /* 0x000000fffff37224 */ /* 0x000fe200078e00c1 */
[----:B------:R1:W5:Y:S01]  /*11360*/  LDL.LU R204, [R1+0x1ec] ;  /* 0x0001ec0001cc7983 */ /* 0x0003620000300800 */
[----:B------:R-:W-:-:S02]  /*11370*/  IMAD.MOV.U32 R235, RZ, RZ, R191 ;  /* 0x000000ffffeb7224 */ /* 0x000fc400078e00bf */
[----:B------:R-:W-:Y:S01]  /*11380*/  IMAD.MOV.U32 R234, RZ, RZ, R171 ;  /* 0x000000ffffea7224 */ /* 0x000fe200078e00ab */
[----:B------:R1:W5:Y:S01]  /*11390*/  LDL.LU R201, [R1+0x1e8] ;  /* 0x0001e80001c97983 */ /* 0x0003620000300800 */
[----:B------:R-:W-:Y:S02]  /*113a0*/  IMAD.MOV.U32 R237, RZ, RZ, R170 ;  /* 0x000000ffffed7224 */ /* 0x000fe400078e00aa */
[----:B------:R-:W-:Y:S01]  /*113b0*/  IMAD.MOV.U32 R40, RZ, RZ, R162 ;  /* 0x000000ffff287224 */ /* 0x000fe200078e00a2 */
[----:B------:R1:W5:Y:S01]  /*113c0*/  LDL.LU R197, [R1+0x1e4] ;  /* 0x0001e40001c57983 */ /* 0x0003620000300800 */
[----:B------:R-:W-:Y:S02]  /*113d0*/  IMAD.MOV.U32 R41, RZ, RZ, R163 ;  /* 0x000000ffff297224 */ /* 0x000fe400078e00a3 */
[----:B------:R-:W-:Y:S01]  /*113e0*/  IMAD.MOV.U32 R55, RZ, RZ, R194 ;  /* 0x000000ffff377224 */ /* 0x000fe200078e00c2 */
[----:B------:R1:W5:Y:S01]  /*113f0*/  LDL.LU R175, [R1+0x1e0] ;  /* 0x0001e00001af7983 */ /* 0x0003620000300800 */
[----:B------:R-:W-:-:S02]  /*11400*/  IMAD.MOV.U32 R50, RZ, RZ, R208 ;  /* 0x000000ffff327224 */ /* 0x000fc400078e00d0 */
[----:B------:R-:W-:Y:S01]  /*11410*/  IMAD.MOV.U32 R244, RZ, RZ, R195 ;  /* 0x000000fffff47224 */ /* 0x000fe200078e00c3 */
[----:B------:R1:W5:Y:S01]  /*11420*/  LDL.LU.64 R198, [R1+0x1d8] ;  /* 0x0001d80001c67983 */ /* 0x0003620000300a00 */
        /* <DEDUP_REMOVED lines=10> */
[----:B------:R-:W-:Y:S01]  /*114d0*/  HMMA.16816.F32 R112, R4, R20, R112 ;  /* 0x000000140470723c */ /* 0x000fe20000001870 */
[----:B------:R-:W-:-:S02]  /*114e0*/  IMAD.MOV.U32 R241, RZ, RZ, R212 ;  /* 0x000000fffff17224 */ /* 0x000fc400078e00d4 */
[----:B------:R-:W-:Y:S02]  /*114f0*/  IMAD.MOV.U32 R240, RZ, RZ, R211 ;  /* 0x000000fffff07224 */ /* 0x000fe400078e00d3 */
[----:B------:R-:W-:Y:S01]  /*11500*/  IMAD.MOV.U32 R43, RZ, RZ, R231 ;  /* 0x000000ffff2b7224 */ /* 0x000fe200078e00e7 */
[C---:B--2---:R-:W-:Y:S01]  /*11510*/  HMMA.16816.F32 R168, R4.reuse, R46, R88 ;  /* 0x0000002e04a8723c */ /* 0x044fe20000001858 */
[----:B------:R-:W-:Y:S02]  /*11520*/  IMAD.MOV.U32 R42, RZ, RZ, R227 ;  /* 0x000000ffff2a7224 */ /* 0x000fe400078e00e3 */
[----:B------:R-:W-:Y:S02]  /*11530*/  IMAD.MOV.U32 R37, RZ, RZ, R228 ;  /* 0x000000ffff257224 */ /* 0x000fe400078e00e4 */
[----:B------:R-:W-:Y:S01]  /*11540*/  IMAD.MOV.U32 R36, RZ, RZ, R230 ;  /* 0x000000ffff247224 */ /* 0x000fe200078e00e6 */
[----:B------:R-:W-:Y:S01]  /*11550*/  HMMA.16816.F32 R184, R4, R56, R96 ;  /* 0x0000003804b8723c */ /* 0x000fe20000001860 */
[----:B------:R-:W-:-:S02]  /*11560*/  IMAD.MOV.U32 R78, RZ, RZ, R180 ;  /* 0x000000ffff4e7224 */ /* 0x000fc400078e00b4 */
[----:B------:R-:W-:Y:S02]  /*11570*/  IMAD.MOV.U32 R233, RZ, RZ, R214 ;  /* 0x000000ffffe97224 */ /* 0x000fe400078e00d6 */
[----:B------:R-:W-:Y:S01]  /*11580*/  IMAD.MOV.U32 R38, RZ, RZ, R188 ;  /* 0x000000ffff267224 */ /* 0x000fe200078e00bc */
[C---:B------:R-:W-:Y:S01]  /*11590*/  HMMA.16816.F32 R180, R4.reuse, R44, R68 ;  /* 0x0000002c04b4723c */ /* 0x040fe20000001844 */
[----:B------:R-:W-:Y:S02]  /*115a0*/  IMAD.MOV.U32 R39, RZ, RZ, R189 ;  /* 0x000000ffff277224 */ /* 0x000fe400078e00bd */
[----:B------:R-:W-:Y:S02]  /*115b0*/  IMAD.MOV.U32 R50, RZ, RZ, R162 ;  /* 0x000000ffff327224 */ /* 0x000fe400078e00a2 */
[----:B------:R-:W-:Y:S01]  /*115c0*/  IMAD.MOV.U32 R55, RZ, RZ, R161 ;  /* 0x000000ffff377224 */ /* 0x000fe200078e00a1 */
[C---:B------:R-:W-:Y:S06]  /*115d0*/  HMMA.16816.F32 R208, R4.reuse, R58, R84 ;  /* 0x0000003a04d0723c */ /* 0x040fec0000001854 */
[C---:B---3--:R-:W-:Y:S06]  /*115e0*/  HMMA.16816.F32 R228, R4.reuse, R16, R100 ;  /* 0x0000001004e4723c */ /* 0x048fec0000001864 */
[----:B------:R-:W-:Y:S01]  /*115f0*/  HMMA.16816.F32 R224, R4, R18, R92 ;  /* 0x0000001204e0723c */ /* 0x000fe2000000185c */
[----:B----4-:R-:W-:-:S02]  /*11600*/  LOP3.LUT R9, R190, R2, RZ, 0xc0, !PT ;  /* 0x00000002be097212 */ /* 0x010fc400078ec0ff */
[----:B------:R-:W-:Y:S02]  /*11610*/  LOP3.LUT R2, R13, R35, R76, 0x96, !PT ;  /* 0x000000230d027212 */ /* 0x000fe400078e964c */
[----:B------:R-:W-:Y:S01]  /*11620*/  LOP3.LUT R8, R54, R0, RZ, 0xc0, !PT ;  /* 0x0000000036087212 */ /* 0x000fe200078ec0ff */
[----:B------:R-:W-:Y:S01]  /*11630*/  IMAD.MOV.U32 R76, RZ, RZ, R242 ;  /* 0x000000ffff4c7224 */ /* 0x000fe200078e00f2 */
[----:B------:R-:W-:Y:S01]  /*11640*/  HSET2.LE.AND R0, R14, R239, PT ;  /* 0x000000ef0e007233 */ /* 0x000fe20003803000 */
[----:B------:R-:W-:Y:S01]  /*11650*/  IMAD.MOV.U32 R242, RZ, RZ, R237 ;  /* 0x000000fffff27224 */ /* 0x000fe200078e00ed */
[----:B------:R1:W5:Y:S01]  /*11660*/  LDL.LU R54, [R1+0x1d4] ;  /* 0x0001d40001367983 */ /* 0x0003620000300800 */
[----:B------:R-:W-:Y:S01]  /*11670*/  IMAD.MOV.U32 R237, RZ, RZ, R244 ;  /* 0x000000ffffed7224 */ /* 0x000fe200078e00f4 */
[----:B------:R-:W-:Y:S01]  /*11680*/  LOP3.LUT R10, R53, R3, RZ, 0xc0, !PT ;  /* 0x00000003350a7212 */ /* 0x000fe200078ec0ff */
[----:B------:R-:W-:Y:S01]  /*11690*/  IMAD.MOV.U32 R244, RZ, RZ, R163 ;  /* 0x000000fffff47224 */ /* 0x000fe200078e00a3 */
[----:B------:R-:W-:Y:S01]  /*116a0*/  HMMA.16816.F32 R212, R4, R64, R80 ;  /* 0x0000004004d4723c */ /* 0x000fe20000001850 */
[----:B------:R1:W5:Y:S01]  /*116b0*/  LDL.LU R53, [R1+0x1d0] ;  /* 0x0001d00001357983 */ /* 0x0003620000300800 */
[----:B------:R-:W-:-:S02]  /*116c0*/  LOP3.LUT R11, R52, R0, RZ, 0xc0, !PT ;  /* 0x00000000340b7212 */ /* 0x000fc400078ec0ff */
[-CC-:B------:R-:W-:Y:S01]  /*116d0*/  LOP3.LUT R14, R79, R51.reuse, R12.reuse, 0x96, !PT ;  /* 0x000000334f0e7212 */ /* 0x180fe200078e960c */
[----:B------:R1:W5:Y:S01]  /*116e0*/  LDL.LU R52, [R1+0x1cc] ;  /* 0x0001cc0001347983 */ /* 0x0003620000300800 */
[C---:B------:R-:W-:Y:S06]  /*116f0*/  HMMA.16816.F32 R192, R4.reuse, R66, R72 ;  /* 0x0000004204c0723c */ /* 0x040fec0000001848 */
[C---:B------:R-:W-:Y:S06]  /*11700*/  HMMA.16816.F32 R188, R4.reuse, R60, R108 ;  /* 0x0000003c04bc723c */ /* 0x040fec000000186c */
[----:B------:R-:W-:Y:S07]  /*11710*/  HMMA.16816.F32 R160, R4, R62, R104 ;  /* 0x0000003e04a0723c */ /* 0x000fee0000001868 */
[----:B------:R-:W-:-:S02]  /*11720*/  LOP3.LUT R6, R251, R51, R12, 0x96, !PT ;  /* 0x00000033fb067212 */ /* 0x000fc400078e960c */
[----:B------:R1:W5:Y:S01]  /*11730*/  LDL.LU R51, [R1+0x1c8] ;  /* 0x0001c80001337983 */ /* 0x0003620000300800 */
        /* <DEDUP_REMOVED lines=9> */
[----:B------:R-:W-:Y:S02]  /*117d0*/  IMAD.MOV.U32 R79, RZ, RZ, R39 ;  /* 0x000000ffff4f7224 */ /* 0x000fe400078e0027 */
[----:B------:R-:W-:-:S04]  /*117e0*/  IMAD.WIDE.U32 R2, R3, -0x2daee0ad, RZ ;  /* 0xd2511f5303027825 */ /* 0x000fc800078e00ff */
[----:B------:R-:W-:Y:S01]  /*117f0*/  IMAD.WIDE.U32 R38, R0, -0x2daee0ad, RZ ;  /* 0xd2511f5300267825 */ /* 0x000fe200078e00ff */
[----:B------:R-:W-:-:S04]  /*11800*/  LOP3.LUT R0, R3, R240, R4, 0x96, !PT ;  /* 0x000000f003007212 */ /* 0x000fc800078e9604 */
[----:B------:R-:W-:Y:S02]  /*11810*/  LOP3.LUT R2, R39, R241, R2, 0x96, !PT ;  /* 0x000000f127027212 */ /* 0x000fe400078e9602 */
[----:B------:R-:W-:Y:S01]  /*11820*/  LOP3.LUT R4, R13, R35, R76, 0x96, !PT ;  /* 0x000000230d047212 */ /* 0x000fe200078e964c */
[----:B------:R-:W-:-:S04]  /*11830*/  IMAD.WIDE.U32 R34, R0, -0x326172a9, RZ ;  /* 0xcd9e8d5700227825 */ /* 0x000fc800078e00ff */
[----:B------:R-:W-:-:S05]  /*11840*/  IMAD.WIDE.U32 R2, R2, -0x326172a9, RZ ;  /* 0xcd9e8d5702027825 */ /* 0x000fca00078e00ff */
[----:B------:R-:W-:Y:S01]  /*11850*/  LOP3.LUT R0, R3, R245, R34, 0x96, !PT ;  /* 0x000000f503007212 */ /* 0x000fe200078e9622 */
[----:B------:R-:W-:Y:S01]  /*11860*/  IMAD.WIDE.U32 R4, R4, -0x2daee0ad, RZ ;  /* 0xd2511f5304047825 */ /* 0x000fe200078e00ff */
[C---:B------:R-:W-:Y:S02]  /*11870*/  LOP3.LUT R3, R2.reuse, 0xffff, RZ, 0xc0, !PT ;  /* 0x0000ffff02037812 */ /* 0x040fe400078ec0ff */
[----:B------:R-:W-:Y:S02]  /*11880*/  LOP3.LUT R13, R2, 0xff, RZ, 0xc0, !PT ;  /* 0x000000ff020d7812 */ /* 0x000fe400078ec0ff */
[--C-:B------:R-:W-:Y:S02]  /*11890*/  SHF.R.U32.HI R7, RZ, 0x10, R2.reuse ;  /* 0x00000010ff077819 */ /* 0x100fe40000011602 */
[----:B------:R-:W-:Y:S02]  /*118a0*/  SHF.R.U32.HI R12, RZ, 0x18, R2 ;  /* 0x00000018ff0c7819 */ /* 0x000fe40000011602 */
[----:B------:R-:W-:Y:S01]  /*118b0*/  LOP3.LUT R2, R0, 0xffff, RZ, 0xc0, !PT ;  /* 0x0000ffff00027812 */ /* 0x000fe200078ec0ff */
[----:B------:R-:W-:Y:S01]  /*118c0*/  IMAD.WIDE.U32 R24, R6, -0x2daee0ad, RZ ;  /* 0xd2511f5306187825 */ /* 0x000fe200078e00ff */
[----:B------:R-:W-:-:S02]  /*118d0*/  SHF.R.U32.HI R3, RZ, 0x8, R3 ;  /* 0x00000008ff037819 */ /* 0x000fc40000011603 */
[----:B------:R-:W-:Y:S02]  /*118e0*/  LOP3.LUT R14, R5, R36, R78, 0x96, !PT ;  /* 0x00000024050e7212 */ /* 0x000fe400078e964e */
[----:B------:R-:W-:Y:S02]  /*118f0*/  LOP3.LUT R5, R7, 0xff, RZ, 0xc0, !PT ;  /* 0x000000ff07057812 */ /* 0x000fe400078ec0ff */
[----:B------:R-:W-:Y:S02]  /*11900*/  SHF.R.U32.HI R6, RZ, 0x8, R2 ;  /* 0x00000008ff067819 */ /* 0x000fe40000011602 */
[----:B------:R-:W-:Y:S02]  /*11910*/  PRMT R2, R13, 0x5410, R3 ;  /* 0x000054100d027816 */ /* 0x000fe40000000003 */
[----:B------:R-:W-:Y:S02]  /*11920*/  SHF.R.U32.HI R3, RZ, 0x10, R0 ;  /* 0x00000010ff037819 */ /* 0x000fe40000011600 */
[----:B------:R-:W-:-:S02]  /*11930*/  LOP3.LUT R15, R25, R37, R4, 0x96, !PT ;  /* 0x00000025190f7212 */ /* 0x000fc400078e9604 */
[----:B------:R-:W-:Y:S02]  /*11940*/  LOP3.LUT R7, R0, 0xff, RZ, 0xc0, !PT ;  /* 0x000000ff00077812 */ /* 0x000fe400078ec0ff */
[----:B------:R-:W-:Y:S02]  /*11950*/  PRMT R4, R5, 0x5410, R12 ;  /* 0x0000541005047816 */ /* 0x000fe4000000000c */
[----:B------:R-:W-:Y:S02]  /*11960*/  SHF.R.U32.HI R5, RZ, 0x18, R0 ;  /* 0x00000018ff057819 */ /* 0x000fe40000011600 */
[----:B------:R-:W-:Y:S02]  /*11970*/  LOP3.LUT R3, R3, 0xff, RZ, 0xc0, !PT ;  /* 0x000000ff03037812 */ /* 0x000fe400078ec0ff */
[----:B------:R-:W-:Y:S02]  /*11980*/  PRMT R6, R7, 0x5410, R6 ;  /* 0x0000541007067816 */ /* 0x000fe40000000006 */
[----:B------:R-:W-:-:S02]  /*11990*/  HSET2.LE.AND R0, R2, R239, PT ;  /* 0x000000ef02007233 */ /* 0x000fc40003803000 */
[--C-:B------:R-:W-:Y:S02]  /*119a0*/  HSET2.LE.AND R2, R4, R239.reuse, PT ;  /* 0x000000ef04027233 */ /* 0x100fe40003803000 */
[----:B------:R-:W-:Y:S02]  /*119b0*/  PRMT R4, R3, 0x5410, R5 ;  /* 0x0000541003047816 */ /* 0x000fe40000000005 */
[--C-:B------:R-:W-:Y:S02]  /*119c0*/  HSET2.LE.AND R3, R6, R239.reuse, PT ;  /* 0x000000ef06037233 */ /* 0x100fe40003803000 */
[----:B------:R-:W-:Y:S02]  /*119d0*/  LOP3.LUT R6, R206, R0, RZ, 0xc0, !PT ;  /* 0x00000000ce067212 */ /* 0x000fe400078ec0ff */
[----:B------:R-:W-:Y:S02]  /*119e0*/  HSET2.LE.AND R0, R4, R239, PT ;  /* 0x000000ef04007233 */ /* 0x000fe40003803000 */
[----:B------:R-:W-:-:S02]  /*119f0*/  LOP3.LUT R7, R203, R2, RZ, 0xc0, !PT ;  /* 0x00000002cb077212 */ /* 0x000fc400078ec0ff */
[----:B------:R-:W-:Y:S01]  /*11a00*/  LOP3.LUT R4, R216, R3, RZ, 0xc0, !PT ;  /* 0x00000003d8047212 */ /* 0x000fe200078ec0ff */
[----:B------:R-:W-:Y:S01]  /*11a10*/  IMAD.WIDE.U32 R2, R14, -0x326172a9, RZ ;  /* 0xcd9e8d570e027825 */ /* 0x000fe200078e00ff */
[----:B------:R-:W-:-:S03]  /*11a20*/  LOP3.LUT R5, R207, R0, RZ, 0xc0, !PT ;  /* 0x00000000cf057212 */ /* 0x000fc600078ec0ff */
[----:B------:R-:W-:Y:S01]  /*11a30*/  IMAD.WIDE.U32 R206, R15, -0x326172a9, RZ ;  /* 0xcd9e8d570fce7825 */ /* 0x000fe200078e00ff */
[----:B------:R-:W-:Y:S01]  /*11a40*/  LOP3.LUT R3, R3, R42, R250, 0x96, !PT ;  /* 0x0000002a03037212 */ /* 0x000fe200078e96fa */
[----:B------:R-:W-:Y:S01]  /*11a50*/  HMMA.16816.F32 R104, R8, R20, R120 ;  /* 0x000000140868723c */ /* 0x000fe20000001878 */
[----:B------:R-:W-:Y:S02]  /*11a60*/  LDSM.16.MT88.4 R12, [R174+0xb800] ;  /* 0x00b80000ae0c783b */ /* 0x000fe40000004200 */
[----:B------:R-:W-:Y:S01]  /*11a70*/  LOP3.LUT R0, R207, R43, R2, 0x96, !PT ;  /* 0x0000002bcf007212 */ /* 0x000fe200078e9602 */
[----:B------:R-:W-:-:S04]  /*11a80*/  IMAD.WIDE.U32 R2, R3, -0x2daee0ad, RZ ;  /* 0xd2511f5303027825 */ /* 0x000fc800078e00ff */
[----:B------:R-:W-:Y:S01]  /*11a90*/  IMAD.WIDE.U32 R42, R0, -0x2daee0ad, RZ ;  /* 0xd2511f53002a7825 */ /* 0x000fe200078e00ff */
[----:B------:R-:W-:Y:S01]  /*11aa0*/  LOP3.LUT R0, R3, R240, R24, 0x96, !PT ;  /* 0x000000f003007212 */ /* 0x000fe200078e9618 */
[C---:B------:R-:W-:Y:S01]  /*11ab0*/  HMMA.16816.F32 R100, R8.reuse, R22, R116 ;  /* 0x000000160864723c */ /* 0x040fe20000001874 */
[----:B------:R-:W-:Y:S02]  /*11ac0*/  LDSM.16.MT88.4 R20, [R174+0xa800] ;  /* 0x00a80000ae14783b */ /* 0x000fe40000004200 */
[----:B------:R-:W-:Y:S01]  /*11ad0*/  LOP3.LUT R2, R43, R241, R2, 0x96, !PT ;  /* 0x000000f12b027212 */ /* 0x000fe200078e9602 */
[----:B------:R-:W-:Y:S01]  /*11ae0*/  IMAD.WIDE.U32 R36, R0, -0x326172a9, RZ ;  /* 0xcd9e8d5700247825 */ /* 0x000fe200078e00ff */
[----:B------:R-:W-:Y:S01]  /*11af0*/  LDSM.16.MT88.4 R24, [R196+0xb800] ;  /* 0x00b80000c418783b */ /* 0x000fe20000004200 */
[----:B------:R-:W-:Y:S02]  /*11b00*/  HMMA.16816.F32 R96, R8, R44, R128 ;  /* 0x0000002c0860723c */ /* 0x000fe40000001880 */
[----:B------:R-:W-:-:S04]  /*11b10*/  IMAD.WIDE.U32 R2, R2, -0x326172a9, RZ ;  /* 0xcd9e8d5702027825 */ /* 0x000fc800078e00ff */
[C---:B------:R-:W-:Y:S01]  /*11b20*/  HMMA.16816.F32 R92, R8.reuse, R46, R124 ;  /* 0x0000002e085c723c */ /* 0x040fe2000000187c */
[----:B------:R-:W-:Y:S05]  /*11b30*/  LDSM.16.MT88.4 R44, [R196+0x9800] ;  /* 0x00980000c42c783b */ /* 0x000fea0000004200 */
[C---:B------:R-:W-:Y:S06]  /*11b40*/  HMMA.16816.F32 R88, R8.reuse, R56, R132 ;  /* 0x000000380858723c */ /* 0x040fec0000001884 */
[C---:B------:R-:W-:Y:S01]  /*11b50*/  HMMA.16816.F32 R84, R8.reuse, R58, R136 ;  /* 0x0000003a0854723c */ /* 0x040fe20000001888 */
[----:B------:R-:W2:Y:S05]  /*11b60*/  LDSM.16.MT88.4 R56, [R174+0x9800] ;  /* 0x00980000ae38783b */ /* 0x000eaa0000004200 */
[C---:B------:R-:W-:Y:S06]  /*11b70*/  HMMA.16816.F32 R80, R8.reuse, R16, R140 ;  /* 0x000000100850723c */ /* 0x040fec000000188c */
[----:B------:R-:W-:Y:S01]  /*11b80*/  HMMA.16816.F32 R72, R8, R18, R144 ;  /* 0x000000120848723c */ /* 0x000fe20000001890 */
[----:B------:R-:W3:Y:S01]  /*11b90*/  LDSM.16.MT88.4 R16, [R196+0xa800] ;  /* 0x00a80000c410783b */ /* 0x000ee20000004200 */
[----:B------:R-:W-:-:S02]  /*11ba0*/  LOP3.LUT R0, R3, R245, R36, 0x96, !PT ;  /* 0x000000f503007212 */ /* 0x000fc400078e9624 */
[C---:B------:R-:W-:Y:S01]  /*11bb0*/  LOP3.LUT R3, R2.reuse, 0xffff, RZ, 0xc0, !PT ;  /* 0x0000ffff02037812 */ /* 0x040fe200078ec0ff */
[----:B------:R-:W-:Y:S01]  /*11bc0*/  LDSM.16.MT88.4 R140, [R174+0xac00] ;  /* 0x00ac0000ae8c783b */ /* 0x000fe20000004200 */
[----:B------:R-:W-:Y:S01]  /*11bd0*/  HMMA.16816.F32 R68, R8, R64, R148 ;  /* 0x000000400844723c */ /* 0x000fe20000001894 */
[----:B------:R-:W-:-:S05]  /*11be0*/  LOP3.LUT R34, R2, 0xff, RZ, 0xc0, !PT ;  /* 0x000000ff02227812 */ /* 0x000fca00078ec0ff */
[C---:B------:R-:W-:Y:S01]  /*11bf0*/  HMMA.16816.F32 R76, R8.reuse, R60, R156 ;  /* 0x0000003c084c723c */ /* 0x040fe2000000189c */
[----:B------:R-:W-:Y:S01]  /*11c00*/  SHF.R.U32.HI R3, RZ, 0x8, R3 ;  /* 0x00000008ff037819 */ /* 0x000fe20000011603 */
[----:B------:R-:W-:Y:S04]  /*11c10*/  LDSM.16.MT88.4 R156, [R196+0x9c00] ;  /* 0x009c0000c49c783b */ /* 0x000fe80000004200 */
[C---:B------:R-:W-:Y:S01]  /*11c20*/  HMMA.16816.F32 R64, R8.reuse, R66, R152 ;  /* 0x000000420840723c */ /* 0x040fe20000001898 */
[----:B------:R-:W-:Y:S05]  /*11c30*/  LDSM.16.MT88.4 R124, [R196+0xac00] ;  /* 0x00ac0000c47c783b */ /* 0x000fea0000004200 */
[----:B------:R-:W-:Y:S01]  /*11c40*/  HMMA.16816.F32 R60, R8, R62, R164 ;  /* 0x0000003e083c723c */ /* 0x000fe200000018a4 */
[----:B------:R-:W-:Y:S06]  /*11c50*/  LDSM.16.MT88.4 R164, [R174+0x9c00] ;  /* 0x009c0000aea4783b */ /* 0x000fec0000004200 */
[----:B------:R-:W-:-:S02]  /*11c60*/  SHF.R.U32.HI R11, RZ, 0x10, R2 ;  /* 0x00000010ff0b7819 */ /* 0x000fc40000011602 */
[----:B------:R-:W-:Y:S02]  /*11c70*/  SHF.R.U32.HI R10, RZ, 0x18, R2 ;  /* 0x00000018ff0a7819 */ /* 0x000fe40000011602 */
[C---:B------:R-:W-:Y:S02]  /*11c80*/  LOP3.LUT R2, R0.reuse, 0xffff, RZ, 0xc0, !PT ;  /* 0x0000ffff00027812 */ /* 0x040fe400078ec0ff */
[----:B------:R-:W-:Y:S02]  /*11c90*/  LOP3.LUT R11, R11, 0xff, RZ, 0xc0, !PT ;  /* 0x000000ff0b0b7812 */ /* 0x000fe400078ec0ff */
[----:B------:R-:W-:Y:S02]  /*11ca0*/  SHF.R.U32.HI R8, RZ, 0x8, R2 ;  /* 0x00000008ff087819 */ /* 0x000fe40000011602 */
[----:B------:R-:W-:Y:S02]  /*11cb0*/  LOP3.LUT R9, R0, 0xff, RZ, 0xc0, !PT ;  /* 0x000000ff00097812 */ /* 0x000fe400078ec0ff */
[----:B------:R-:W-:-:S02]  /*11cc0*/  PRMT R2, R34, 0x5410, R3 ;  /* 0x0000541022027816 */ /* 0x000fc40000000003 */
[----:B------:R-:W-:Y:S02]  /*11cd0*/  SHF.R.U32.HI R3, RZ, 0x10, R0 ;  /* 0x00000010ff037819 */ /* 0x000fe40000011600 */
[----:B------:R-:W-:Y:S02]  /*11ce0*/  PRMT R11, R11, 0x5410, R10 ;  /* 0x000054100b0b7816 */ /* 0x000fe4000000000a */
[----:B------:R-:W-:Y:S02]  /*11cf0*/  PRMT R8, R9, 0x5410, R8 ;  /* 0x0000541009087816 */ /* 0x000fe40000000008 */
[----:B------:R-:W-:Y:S02]  /*11d00*/  SHF.R.U32.HI R10, RZ, 0x18, R0 ;  /* 0x00000018ff0a7819 */ /* 0x000fe40000011600 */
[----:B------:R-:W-:Y:S02]  /*11d10*/  LOP3.LUT R9, R3, 0xff, RZ, 0xc0, !PT ;  /* 0x000000ff03097812 */ /* 0x000fe400078ec0ff */
[----:B------:R-:W-:-:S02]  /*11d20*/  HSET2.LE.AND R0, R2, R239, PT ;  /* 0x000000ef02007233 */ /* 0x000fc40003803000 */
[--C-:B------:R-:W-:Y:S02]  /*11d30*/  HSET2.LE.AND R2, R11, R239.reuse, PT ;  /* 0x000000ef0b027233 */ /* 0x100fe40003803000 */
[----:B------:R-:W-:Y:S02]  /*11d40*/  PRMT R9, R9, 0x5410, R10 ;  /* 0x0000541009097816 */ /* 0x000fe4000000000a */
[--C-:B------:R-:W-:Y:S02]  /*11d50*/  HSET2.LE.AND R3, R8, R239.reuse, PT ;  /* 0x000000ef08037233 */ /* 0x100fe40003803000 */
[----:B------:R-:W-:Y:S02]  /*11d60*/  LOP3.LUT R11, R243, R2, RZ, 0xc0, !PT ;  /* 0x00000002f30b7212 */ /* 0x000fe400078ec0ff */
[----:B------:R-:W-:Y:S02]  /*11d70*/  LOP3.LUT R2, R35, R238, R40, 0x96, !PT ;  /* 0x000000ee23027212 */ /* 0x000fe400078e9628 */
[----:B------:R-:W-:-:S02]  /*11d80*/  HSET2.LE.AND R9, R9, R239, PT ;  /* 0x000000ef09097233 */ /* 0x000fc40003803000 */
[----:B------:R-:W-:Y:S01]  /*11d90*/  LOP3.LUT R8, R236, R3, RZ, 0xc0, !PT ;  /* 0x00000003ec087212 */ /* 0x000fe200078ec0ff */
[----:B------:R-:W-:Y:S01]  /*11da0*/  IMAD.WIDE.U32 R2, R2, -0x2daee0ad, RZ ;  /* 0xd2511f5302027825 */ /* 0x000fe200078e00ff */
[----:B------:R-:W-:Y:S02]  /*11db0*/  LOP3.LUT R10, R242, R0, RZ, 0xc0, !PT ;  /* 0x00000000f20a7212 */ /* 0x000fe400078ec0ff */
[----:B------:R-:W-:Y:S02]  /*11dc0*/  LOP3.LUT R9, R237, R9, RZ, 0xc0, !PT ;  /* 0x00000009ed097212 */ /* 0x000fe400078ec0ff */
[----:B------:R-:W-:Y:S01]  /*11dd0*/  LOP3.LUT R0, R3, R246, R38, 0x96, !PT ;  /* 0x000000f603007212 */ /* 0x000fe200078e9626 */
[----:B--2---:R-:W-:Y:S01]  /*11de0*/  HMMA.16816.F32 R148, R4, R56, R112 ;  /* 0x000000380494723c */ /* 0x004fe20000001870 */
[----:B------:R-:W-:-:S05]  /*11df0*/  LOP3.LUT R3, R2, 0xffff, RZ, 0xc0, !PT ;  /* 0x0000ffff02037812 */ /* 0x000fca00078ec0ff */
[C---:B------:R-:W-:Y:S06]  /*11e00*/  HMMA.16816.F32 R144, R4.reuse, R58, R176 ;  /* 0x0000003a0490723c */ /* 0x040fec00000018b0 */
[C---:B------:R-:W-:Y:S06]  /*11e10*/  HMMA.16816.F32 R132, R4.reuse, R44, R180 ;  /* 0x0000002c0484723c */ /* 0x040fec00000018b4 */
[C---:B------:R-:W-:Y:S06]  /*11e20*/  HMMA.16816.F32 R128, R4.reuse, R46, R168 ;  /* 0x0000002e0480723c */ /* 0x040fec00000018a8 */
[C---:B------:R-:W-:Y:S06]  /*11e30*/  HMMA.16816.F32 R120, R4.reuse, R20, R184 ;  /* 0x000000140478723c */ /* 0x040fec00000018b8 */
[C---:B------:R-:W-:Y:S06]  /*11e40*/  HMMA.16816.F32 R116, R4.reuse, R22, R208 ;  /* 0x000000160474723c */ /* 0x040fec00000018d0 */
[C---:B---3--:R-:W-:Y:S06]  /*11e50*/  HMMA.16816.F32 R112, R4.reuse, R16, R228 ;  /* 0x000000100470723c */ /* 0x048fec00000018e4 */
[C---:B------:R-:W-:Y:S06]  /*11e60*/  HMMA.16816.F32 R108, R4.reuse, R18, R224 ;  /* 0x00000012046c723c */ /* 0x040fec00000018e0 */
[C---:B------:R-:W-:Y:S06]  /*11e70*/  HMMA.16816.F32 R168, R4.reuse, R12, R212 ;  /* 0x0000000c04a8723c */ /* 0x040fec00000018d4 */
[C---:B------:R-:W-:Y:S06]  /*11e80*/  HMMA.16816.F32 R180, R4.reuse, R14, R192 ;  /* 0x0000000e04b4723c */ /* 0x040fec00000018c0 */
[C---:B------:R-:W-:Y:S06]  /*11e90*/  HMMA.16816.F32 R184, R4.reuse, R24, R188 ;  /* 0x0000001804b8723c */ /* 0x040fec00000018bc */
[----:B------:R-:W-:Y:S06]  /*11ea0*/  HMMA.16816.F32 R176, R4, R26, R160 ;  /* 0x0000001a04b0723c */ /* 0x000fec00000018a0 */
[----:B------:R-:W-:Y:S01]  /*11eb0*/  HMMA.16816.F32 R136, R8, R16, R80 ;  /* 0x000000100888723c */ /* 0x000fe20000001850 */
[----:B------:R-:W-:Y:S01]  /*11ec0*/  SHF.R.U32.HI R4, RZ, 0x10, R2 ;  /* 0x00000010ff047819 */ /* 0x000fe20000011602 */
[----:B------:R-:W2:Y:S01]  /*11ed0*/  LDSM.16.MT88.4 R80, [R174+0xbc00] ;  /* 0x00bc0000ae50783b */ /* 0x000ea20000004200 */
[----:B------:R-:W-:-:S03]  /*11ee0*/  SHF.R.U32.HI R6, RZ, 0x8, R3 ;  /* 0x00000008ff067819 */ /* 0x000fc60000011603 */
[----:B------:R-:W-:Y:S01]  /*11ef0*/  HMMA.16816.F32 R68, R8, R12, R68 ;  /* 0x0000000c0844723c */ /* 0x000fe20000001844 */
[----:B------:R-:W-:Y:S02]  /*11f00*/  LOP3.LUT R16, R2, 0xff, RZ, 0xc0, !PT ;  /* 0x000000ff02107812 */ /* 0x000fe400078ec0ff */
[----:B------:R-:W-:-:S04]  /*11f10*/  SHF.R.U32.HI R3, RZ, 0x10, R0 ;  /* 0x00000010ff037819 */ /* 0x000fc80000011600 */
[----:B------:R-:W-:Y:S02]  /*11f20*/  SHF.R.U32.HI R13, RZ, 0x18, R2 ;  /* 0x00000018ff0d7819 */ /* 0x000fe40000011602 */
[----:B------:R-:W-:Y:S02]  /*11f30*/  LOP3.LUT R2, R0, 0xffff, RZ, 0xc0, !PT ;  /* 0x0000ffff00027812 */ /* 0x000fe400078ec0ff */
[----:B------:R-:W-:Y:S02]  /*11f40*/  LOP3.LUT R5, R4, 0xff, RZ, 0xc0, !PT ;  /* 0x000000ff04057812 */ /* 0x000fe400078ec0ff */
[----:B------:R-:W-:Y:S02]  /*11f50*/  LOP3.LUT R12, R0, 0xff, RZ, 0xc0, !PT ;  /* 0x000000ff000c7812 */ /* 0x000fe400078ec0ff */
[----:B------:R-:W-:Y:S02]  /*11f60*/  SHF.R.U32.HI R4, RZ, 0x8, R2 ;  /* 0x00000008ff047819 */ /* 0x000fe40000011602 */
[----:B------:R-:W-:-:S02]  /*11f70*/  SHF.R.U32.HI R7, RZ, 0x18, R0 ;  /* 0x00000018ff077819 */ /* 0x000fc40000011600 */
[----:B------:R-:W-:Y:S02]  /*11f80*/  LOP3.LUT R2, R3, 0xff, RZ, 0xc0, !PT ;  /* 0x000000ff03027812 */ /* 0x000fe400078ec0ff */
[----:B------:R-:W-:Y:S02]  /*11f90*/  PRMT R6, R16, 0x5410, R6 ;  /* 0x0000541010067816 */ /* 0x000fe40000000006 */
[----:B------:R-:W-:Y:S02]  /*11fa0*/  PRMT R3, R12, 0x5410, R4 ;  /* 0x000054100c037816 */ /* 0x000fe40000000004 */
[----:B------:R-:W-:Y:S02]  /*11fb0*/  PRMT R4, R2, 0x5410, R7 ;  /* 0x0000541002047816 */ /* 0x000fe40000000007 */
[----:B------:R-:W-:Y:S01]  /*11fc0*/  HSET2.LE.AND R2, R6, R239, PT ;  /* 0x000000ef06027233 */ /* 0x000fe20003803000 */
[----:B------:R-:W-:Y:S01]  /*11fd0*/  HMMA.16816.F32 R104, R8, R56, R104 ;  /* 0x000000380868723c */ /* 0x000fe20000001868 */
[----:B------:R-:W-:-:S02]  /*11fe0*/  PRMT R0, R5, 0x5410, R13 ;  /* 0x0000541005007816 */ /* 0x000fc4000000000d */
[----:B------:R-:W-:-:S03]  /*11ff0*/  HSET2.LE.AND R3, R3, R239, PT ;  /* 0x000000ef03037233 */ /* 0x000fc60003803000 */
[C---:B------:R-:W-:Y:S06]  /*12000*/  HMMA.16816.F32 R100, R8.reuse, R58, R100 ;  /* 0x0000003a0864723c */ /* 0x040fec0000001864 */
[----:B------:R-:W-:Y:S01]  /*12010*/  HMMA.16816.F32 R56, R8, R46, R92 ;  /* 0x0000002e0838723c */ /* 0x000fe2000000185c */
[----:B------:R-:W-:Y:S01]  /*12020*/  HSET2.LE.AND R0, R0, R239, PT ;  /* 0x000000ef00007233 */ /* 0x000fe20003803000 */
[----:B------:R-:W-:-:S05]  /*12030*/  IMAD.MOV.U32 R5, RZ, RZ, R202 ;  /* 0x000000ffff057224 */ /* 0x000fca00078e00ca */
[----:B------:R-:W-:Y:S02]  /*12040*/  LOP3.LUT R94, R217, R2, RZ, 0xc0, !PT ;  /* 0x00000002d95e7212 */ /* 0x000fe400078ec0ff */
[----:B------:R-:W-:Y:S01]  /*12050*/  LOP3.LUT R2, R37, R238, R206, 0x96, !PT ;  /* 0x000000ee25027212 */ /* 0x000fe200078e96ce */
[----:B------:R-:W-:Y:S01]  /*12060*/  HMMA.16816.F32 R64, R8, R14, R64 ;  /* 0x0000000e0840723c */ /* 0x000fe20000001840 */
[----:B------:R-:W-:Y:S01]  /*12070*/  LOP3.LUT R92, R232, R3, RZ, 0xc0, !PT ;  /* 0x00000003e85c7212 */ /* 0x000fe200078ec0ff */
[----:B------:R-:W3:Y:S02]  /*12080*/  LDSM.16.MT88.4 R12, [R196+0xbc00] ;  /* 0x00bc0000c40c783b */ /* 0x000ee40000004200 */
[----:B------:R-:W-:Y:S01]  /*12090*/  IMAD.WIDE.U32 R2, R2, -0x2daee0ad, RZ ;  /* 0xd2511f5302027825 */ /* 0x000fe200078e00ff */
[----:B------:R-:W-:Y:S02]  /*120a0*/  HSET2.LE.AND R4, R4, R239, PT ;  /* 0x000000ef04047233 */ /* 0x000fe40003803000 */
[----:B------:R-:W-:-:S02]  /*120b0*/  LOP3.LUT R95, R5, R0, RZ, 0xc0, !PT ;  /* 0x00000000055f7212 */ /* 0x000fc400078ec0ff */
[----:B------:R-:W-:Y:S02]  /*120c0*/  LOP3.LUT R0, R3, R246, R42, 0x96, !PT ;  /* 0x000000f603007212 */ /* 0x000fe400078e962a */
[C---:B------:R-:W-:Y:S02]  /*120d0*/  LOP3.LUT R3, R2.reuse, 0xffff, RZ, 0xc0, !PT ;  /* 0x0000ffff02037812 */ /* 0x040fe400078ec0ff */
[----:B------:R-:W-:Y:S02]  /*120e0*/  LOP3.LUT R93, R223, R4, RZ, 0xc0, !PT ;  /* 0x00000004df5d7212 */ /* 0x000fe400078ec0ff */
[----:B------:R-:W-:Y:S02]  /*120f0*/  LOP3.LUT R7, R2, 0xff, RZ, 0xc0, !PT ;  /* 0x000000ff02077812 */ /* 0x000fe400078ec0ff */
[--C-:B------:R-:W-:Y:S02]  /*12100*/  SHF.R.U32.HI R4, RZ, 0x10, R2.reuse ;  /* 0x00000010ff047819 */ /* 0x100fe40000011602 */
[----:B------:R-:W-:-:S02]  /*12110*/  SHF.R.U32.HI R6, RZ, 0x18, R2 ;  /* 0x00000018ff067819 */ /* 0x000fc40000011602 */
[----:B------:R-:W-:Y:S02]  /*12120*/  LOP3.LUT R2, R0, 0xffff, RZ, 0xc0, !PT ;  /* 0x0000ffff00027812 */ /* 0x000fe400078ec0ff */
[----:B------:R-:W-:Y:S02]  /*12130*/  SHF.R.U32.HI R5, RZ, 0x8, R3 ;  /* 0x00000008ff057819 */ /* 0x000fe40000011603 */
[----:B------:R-:W-:Y:S01]  /*12140*/  LOP3.LUT R3, R4, 0xff, RZ, 0xc0, !PT ;  /* 0x000000ff04037812 */ /* 0x000fe200078ec0ff */
[C---:B------:R-:W-:Y:S01]  /*12150*/  HMMA.16816.F32 R160, R8.reuse, R44, R96 ;  /* 0x0000002c08a0723c */ /* 0x040fe20000001860 */
[----:B------:R-:W-:Y:S02]  /*12160*/  LOP3.LUT R4, R0, 0xff, RZ, 0xc0, !PT ;  /* 0x000000ff00047812 */ /* 0x000fe400078ec0ff */
[----:B------:R-:W-:Y:S02]  /*12170*/  SHF.R.U32.HI R2, RZ, 0x8, R2 ;  /* 0x00000008ff027819 */ /* 0x000fe40000011602 */
[----:B------:R-:W-:Y:S01]  /*12180*/  PRMT R7, R7, 0x5410, R5 ;  /* 0x0000541007077816 */ /* 0x000fe20000000005 */
[----:B------:R-:W-:Y:S01]  /*12190*/  HMMA.16816.F32 R152, R8, R20, R88 ;  /* 0x000000140898723c */ /* 0x000fe20000001858 */
[----:B------:R-:W-:-:S02]  /*121a0*/  SHF.R.U32.HI R5, RZ, 0x10, R0 ;  /* 0x00000010ff057819 */ /* 0x000fc40000011600 */
[----:B------:R-:W-:-:S03]  /*121b0*/  PRMT R6, R3, 0x5410, R6 ;  /* 0x0000541003067816 */ /* 0x000fc60000000006 */
[----:B------:R-:W-:Y:S01]  /*121c0*/  HMMA.16816.F32 R44, R8, R22, R84 ;  /* 0x00000016082c723c */ /* 0x000fe20000001854 */
[----:B------:R-:W-:Y:S02]  /*121d0*/  PRMT R3, R4, 0x5410, R2 ;  /* 0x0000541004037816 */ /* 0x000fe40000000002 */
[----:B------:R-:W-:-:S03]  /*121e0*/  LOP3.LUT R4, R5, 0xff, RZ, 0xc0, !PT ;  /* 0x000000ff05047812 */ /* 0x000fc600078ec0ff */
[C---:B------:R-:W-:Y:S06]  /*121f0*/  HMMA.16816.F32 R20, R8.reuse, R18, R72 ;  /* 0x000000120814723c */ /* 0x040fec0000001848 */
[C---:B------:R-:W-:Y:S06]  /*12200*/  HMMA.16816.F32 R84, R8.reuse, R24, R76 ;  /* 0x000000180854723c */ /* 0x040fec000000184c */
[----:B------:R-:W-:Y:S07]  /*12210*/  HMMA.16816.F32 R60, R8, R26, R60 ;  /* 0x0000001a083c723c */ /* 0x000fee000000183c */
[----:B------:R-:W-:-:S04]  /*12220*/  SHF.R.U32.HI R8, RZ, 0x18, R0 ;  /* 0x00000018ff087819 */ /* 0x000fc80000011600 */
[----:B------:R-:W-:Y:S02]  /*12230*/  PRMT R4, R4, 0x5410, R8 ;  /* 0x0000541004047816 */ /* 0x000fe40000000008 */
[--C-:B------:R-:W-:Y:S02]  /*12240*/  HSET2.LE.AND R0, R7, R239.reuse, PT ;  /* 0x000000ef07007233 */ /* 0x100fe40003803000 */
[--C-:B------:R-:W-:Y:S02]  /*12250*/  HSET2.LE.AND R2, R6, R239.reuse, PT ;  /* 0x000000ef06027233 */ /* 0x100fe40003803000 */
[--C-:B------:R-:W-:Y:S02]  /*12260*/  HSET2.LE.AND R3, R3, R239.reuse, PT ;  /* 0x000000ef03037233 */ /* 0x100fe40003803000 */
[----:B------:R-:W-:Y:S02]  /*12270*/  HSET2.LE.AND R4, R4, R239, PT ;  /* 0x000000ef04047233 */ /* 0x000fe40003803000 */
[----:B------:R-:W-:-:S02]  /*12280*/  LOP3.LUT R98, R234, R0, RZ, 0xc0, !PT ;  /* 0x00000000ea627212 */ /* 0x000fc400078ec0ff */
[----:B------:R-:W-:Y:S02]  /*12290*/  LOP3.LUT R99, R235, R2, RZ, 0xc0, !PT ;  /* 0x00000002eb637212 */ /* 0x000fe400078ec0ff */
[----:B------:R-:W-:Y:S02]  /*122a0*/  LOP3.LUT R96, R244, R3, RZ, 0xc0, !PT ;  /* 0x00000003f4607212 */ /* 0x000fe400078ec0ff */
[----:B------:R-:W-:Y:S01]  /*122b0*/  LOP3.LUT R97, R50, R4, RZ, 0xc0, !PT ;  /* 0x0000000432617212 */ /* 0x000fe200078ec0ff */
[----:B--2---:R-:W-:Y:S01]  /*122c0*/  HMMA.16816.F32 R72, R92, R80, R168 ;  /* 0x000000505c48723c */ /* 0x004fe200000018a8 */
[----:B------:R-:W-:-:S05]  /*122d0*/  IADD3 R202, P0, R48, -0x100, RZ ;  /* 0xffffff0030ca7810 */ /* 0x000fca0007f1e0ff */
[----:B------:R-:W-:Y:S01]  /*122e0*/  HMMA.16816.F32 R148, R92, R164, R148 ;  /* 0x000000a45c94723c */ /* 0x000fe20000001894 */
[----:B------:R-:W-:-:S05]  /*122f0*/  IADD3.X R203, R49, -0x1, RZ, P0, !PT ;  /* 0xffffffff31cb7810 */ /* 0x000fca00007fe4ff */
        /* <DEDUP_REMOVED lines=9> */
[----:B------:R-:W-:Y:S01]  /*12390*/  HMMA.16816.F32 R160, R96, R156, R160 ;  /* 0x0000009c60a0723c */ /* 0x000fe200000018a0 */
[----:B------:R-:W-:-:S05]  /*123a0*/  IMAD.MOV.U32 R105, RZ, RZ, R249 ;  /* 0x000000ffff697224 */ /* 0x000fca00078e00f9 */
[----:B------:R-:W-:Y:S01]  /*123b0*/  HMMA.16816.F32 R152, R96, R140, R152 ;  /* 0x0000008c6098723c */ /* 0x000fe20000001898 */
[----:B------:R-:W-:-:S05]  /*123c0*/  IMAD.MOV.U32 R104, RZ, RZ, R55 ;  /* 0x000000ffff687224 */ /* 0x000fca00078e0037 */
[C---:B------:R-:W-:Y:S06]  /*123d0*/  HMMA.16816.F32 R136, R96.reuse, R124, R136 ;  /* 0x0000007c6088723c */ /* 0x040fec0000001888 */
[----:B------:R-:W-:Y:S06]  /*123e0*/  HMMA.16816.F32 R68, R96, R80, R68 ;  /* 0x000000506044723c */ /* 0x000fec0000001844 */
[----:B---3--:R-:W-:Y:S06]  /*123f0*/  HMMA.16816.F32 R88, R92, R12, R184 ;  /* 0x0000000c5c58723c */ /* 0x008fec00000018b8 */
[C---:B------:R-:W-:Y:S06]  /*12400*/  HMMA.16816.F32 R164, R96.reuse, R166, R100 ;  /* 0x000000a660a4723c */ /* 0x040fec0000001864 */
[----:B------:R-:W-:Y:S01]  /*12410*/  HMMA.16816.F32 R156, R96, R158, R56 ;  /* 0x0000009e609c723c */ /* 0x000fe20000001838 */
[----:B------:R-:W-:-:S05]  /*12420*/  IMAD.MOV.U32 R102, RZ, RZ, R252 ;  /* 0x000000ffff667224 */ /* 0x000fca00078e00fc */
[----:B------:R-:W-:Y:S01]  /*12430*/  HMMA.16816.F32 R140, R96, R142, R44 ;  /* 0x0000008e608c723c */ /* 0x000fe2000000182c */
[----:B------:R-:W-:-:S05]  /*12440*/  IMAD.MOV.U32 R103, RZ, RZ, R233 ;  /* 0x000000ffff677224 */ /* 0x000fca00078e00e9 */
        /* <DEDUP_REMOVED lines=9> */
[----:B------:R-:W3:Y:S04]  /*124e0*/  LDL.64 R234, [R1+0x118] ;  /* 0x0001180001ea7983 */ /* 0x000ee80000100a00 */
[----:B------:R-:W4:Y:S04]  /*124f0*/  LDL.64 R236, [R1+0x170] ;  /* 0x0001700001ec7983 */ /* 0x000f280000100a00 */
[----:B------:R-:W4:Y:S01]  /*12500*/  LDL.64 R238, [R1+0x178] ;  /* 0x0001780001ee7983 */ /* 0x000f220000100a00 */
[----:B------:R-:W-:Y:S05]  /*12510*/  WARPSYNC.ALL ;  /* 0x0000000000007948 */ /* 0x000fea0003800000 */
[----:B------:R-:W-:Y:S06]  /*12520*/  BAR.SYNC.DEFER_BLOCKING 0x0 ;  /* 0x0000000000007b1d */ /* 0x000fec0000010000 */
[----:B-----5:R-:W-:Y:S04]  /*12530*/  @P4 STS [R204+0x9000], RZ ;  /* 0x009000ffcc004388 */ /* 0x020fe80000000800 */
[----:B------:R-:W-:Y:S04]  /*12540*/  @P4 STS [R204+0x9004], RZ ;  /* 0x009004ffcc004388 */ /* 0x000fe80000000800 */
[----:B------:R-:W-:Y:S01]  /*12550*/  @P4 STS.64 [R204+0x9008], RZ ;  /* 0x009008ffcc004388 */ /* 0x000fe20000000a00 */
[----:B--2---:R-:W-:Y:S01]  /*12560*/  VIADD R244, R50, 0xfffffffd ;  /* 0xfffffffd32f47836 */ /* 0x004fe20000000000 */
[C---:B---3--:R-:W-:Y:S01]  /*12570*/  SHF.L.U64.HI R0, R234.reuse, 0x6, R235 ;  /* 0x00000006ea007819 */ /* 0x048fe200000102eb */
[----:B------:R-:W-:-:S03]  /*12580*/  IMAD.SHL.U32 R5, R234, 0x40, RZ ;  /* 0x00000040ea057824 */ /* 0x000fc600078e00ff */
[----:B------:R-:W-:Y:S01]  /*12590*/  SHF.R.S32.HI R4, RZ, 0x1f, R244 ;  /* 0x0000001fff047819 */ /* 0x000fe200000114f4 */
[----:B----4-:R-:W-:Y:S02]  /*125a0*/  IMAD.MOV.U32 R3, RZ, RZ, R237 ;  /* 0x000000ffff037224 */ /* 0x010fe400078e00ed */
[----:B------:R-:W-:Y:S02]  /*125b0*/  IMAD R0, R0, R244, RZ ;  /* 0x000000f400007224 */ /* 0x000fe400078e02ff */
[----:B------:R-:W-:Y:S02]  /*125c0*/  IMAD.MOV.U32 R2, RZ, RZ, R238 ;  /* 0x000000ffff027224 */ /* 0x000fe400078e00ee */
[-C--:B------:R-:W-:Y:S02]  /*125d0*/  IMAD R0, R4, R5.reuse, R0 ;  /* 0x0000000504007224 */ /* 0x080fe400078e0200 */
[----:B------:R-:W-:-:S04]  /*125e0*/  IMAD.WIDE.U32 R2, R244, R5, R2 ;  /* 0x00000005f4027225 */ /* 0x000fc800078e0002 */
[----:B------:R-:W-:Y:S01]  /*125f0*/  IMAD.IADD R3, R3, 0x1, R0 ;  /* 0x0000000103037824 */ /* 0x000fe200078e0200 */
[CC--:B------:R-:W-:Y:S02]  /*12600*/  @!P4 LEA R12, P6, R2.reuse, R220.reuse, 0x1 ;  /* 0x000000dc020cc211 */ /* 0x0c0fe400078c08ff */
[CC--:B------:R-:W-:Y:S02]  /*12610*/  @!P3 LEA R10, P1, R2.reuse, R220.reuse, 0x1 ;  /* 0x000000dc020ab211 */ /* 0x0c0fe400078208ff */
[----:B------:R-:W-:Y:S02]  /*12620*/  @!P2 LEA R8, P0, R2, R220, 0x1 ;  /* 0x000000dc0208a211 */ /* 0x000fe400078008ff */
[----:B------:R-:W-:Y:S02]  /*12630*/  LEA R0, P5, R234, R2, 0x5 ;  /* 0x00000002ea007211 */ /* 0x000fe400078a28ff */
[CCC-:B------:R-:W-:Y:S02]  /*12640*/  @!P4 LEA.HI.X R13, R2.reuse, R221.reuse, R3.reuse, 0x1, P6 ;  /* 0x000000dd020dc211 */ /* 0x1c0fe400030f0c03 */
[----:B------:R-:W-:-:S02]  /*12650*/  @!P3 LEA.HI.X R11, R2, R221, R3, 0x1, P1 ;  /* 0x000000dd020bb211 */ /* 0x000fc400008f0c03 */
[----:B------:R-:W-:Y:S01]  /*12660*/  @!P2 LEA.HI.X R9, R2, R221, R3, 0x1, P0 ;  /* 0x000000dd0209a211 */ /* 0x000fe200000f0c03 */
[----:B------:R-:W-:Y:S01]  /*12670*/  @!PT LDS RZ, [RZ] ;  /* 0x00000000fffff984 */ /* 0x000fe20000000800 */
[----:B------:R-:W-:Y:S01]  /*12680*/  @!PT LDS RZ, [RZ] ;  /* 0x00000000fffff984 */ /* 0x000fe20000000800 */
[----:B------:R-:W-:Y:S01]  /*12690*/  @!PT LDS RZ, [RZ] ;  /* 0x00000000fffff984 */ /* 0x000fe20000000800 */
[----:B------:R1:W-:Y:S01]  /*126a0*/  @!P4 LDGSTS.E.BYPASS.LTC128B.128 [R204+0x9000], desc[UR4][R12.64] ;  /* 0x090000000ccccfae */ /* 0x0003e2000b901d44 */
[-C--:B------:R-:W-:Y:S02]  /*126b0*/  @!P4 LEA R6, P0, R0, R220.reuse, 0x1 ;  /* 0x000000dc0006c211 */ /* 0x080fe400078008ff */
[----:B------:R-:W-:Y:S02]  /*126c0*/  LEA.HI.X R3, R234, R3, R235, 0x5, P5 ;  /* 0x00000003ea037211 */ /* 0x000fe400028f2ceb */
[CC--:B------:R-:W-:Y:S01]  /*126d0*/  @!P3 LEA R4, P5, R0.reuse, R220.reuse, 0x1 ;  /* 0x000000dc0004b211 */ /* 0x0c0fe200078a08ff */
[----:B------:R-:W-:Y:S01]  /*126e0*/  @P3 STS.128 [R204+0xa000], RZ ;  /* 0x00a000ffcc003388 */ /* 0x000fe20000000c00 */
[C---:B------:R-:W-:Y:S02]  /*126f0*/  @!P2 LEA R2, P1, R0.reuse, R220, 0x1 ;  /* 0x000000dc0002a211 */ /* 0x040fe400078208ff */
[CCC-:B------:R-:W-:Y:S01]  /*12700*/  @!P4 LEA.HI.X R7, R0.reuse, R221.reuse, R3.reuse, 0x1, P0 ;  /* 0x000000dd0007c211 */ /* 0x1c0fe200000f0c03 */
[----:B------:R-:W-:Y:S01]  /*12710*/  @!PT LDS RZ, [RZ] ;  /* 0x00000000fffff984 */ /* 0x000fe20000000800 */
[----:B------:R-:W-:Y:S01]  /*12720*/  @!PT LDS RZ, [RZ] ;  /* 0x00000000fffff984 */ /* 0x000fe20000000800 */
[----:B------:R-:W-:Y:S01]  /*12730*/  @!PT LDS RZ, [RZ] ;  /* 0x00000000fffff984 */ /* 0x000fe20000000800 */
[----:B------:R-:W-:Y:S01]  /*12740*/  @!P3 LDGSTS.E.BYPASS.LTC128B.128 [R204+0xa000], desc[UR4][R10.64+0x40] ;  /* 0x0a0000400accbfae */ /* 0x000fe2000b901d44 */
[----:B------:R-:W-:-:S03]  /*12750*/  @!P3 LEA.HI.X R5, R0, R221, R3, 0x1, P5 ;  /* 0x000000dd0005b211 */ /* 0x000fc600028f0c03 */
[----:B------:R-:W-:Y:S01]  /*12760*/  @P2 STS.128 [R204+0xb000], RZ ;  /* 0x00b000ffcc002388 */ /* 0x000fe20000000c00 */
        /* <DEDUP_REMOVED lines=23> */
[----:B------:R-:W4:Y:S04]  /*128e0*/  LDSM.16.M88.4 R44, [R175+0x6c00] ;  /* 0x006c0000af2c783b */ /* 0x000f280000000200 */
[----:B--2---:R-:W-:Y:S04]  /*128f0*/  LDSM.16.M88.4 R8, [R199] ;  /* 0x00000000c708783b */ /* 0x004fe80000000200 */
[----:B---3--:R-:W-:Y:S04]  /*12900*/  LDSM.16.M88.4 R4, [R199+0x1000] ;  /* 0x00100000c704783b */ /* 0x008fe80000000200 */
[----:B------:R-:W2:Y:S04]  /*12910*/  LDSM.16.M88.4 R24, [R197+0x6800] ;  /* 0x00680000c518783b */ /* 0x000ea80000000200 */
[----:B------:R-:W3:Y:S04]  /*12920*/  LDSM.16.M88.4 R20, [R197+0x6c00] ;  /* 0x006c0000c514783b */ /* 0x000ee80000000200 */
[----:B------:R-:W3:Y:S04]  /*12930*/  LDSM.16.M88.4 R64, [R175+0x6000] ;  /* 0x00600000af40783b */ /* 0x000ee80000000200 */
[----:B------:R-:W3:Y:S04]  /*12940*/  LDSM.16.M88.4 R60, [R175+0x6400] ;  /* 0x00640000af3c783b */ /* 0x000ee80000000200 */
[----:B------:R-:W3:Y:S04]  /*12950*/  LDSM.16.M88.4 R36, [R197+0x6400] ;  /* 0x00640000c524783b */ /* 0x000ee80000000200 */
[----:B------:R-:W3:Y:S01]  /*12960*/  LDSM.16.M88.4 R40, [R197+0x6000] ;  /* 0x00600000c528783b */ /* 0x000ee20000000200 */
[----:B-1----:R-:W-:Y:S01]  /*12970*/  HMMA.16816.F32 R176, R12, R56, RZ ;  /* 0x000000380cb0723c */ /* 0x002fe200000018ff */
[----:B------:R-:W1:Y:S02]  /*12980*/  S2R R55, SR_TID.X ;  /* 0x0000000000377919 */ /* 0x000e640000002100 */
[----:B------:R-:W0:Y:S03]  /*12990*/  LDGDEPBAR ;  /* 0x00000000000079af */ /* 0x000e260000000000 */
[-C--:B----4-:R-:W-:Y:S06]  /*129a0*/  HMMA.16816.F32 R104, R16, R44.reuse, RZ ;  /* 0x0000002c1068723c */ /* 0x090fec00000018ff */
[----:B------:R-:W-:Y:S06]  /*129b0*/  HMMA.16816.F32 R100, R12, R44, RZ ;  /* 0x0000002c0c64723c */ /* 0x000fec00000018ff */
[----:B------:R-:W-:Y:S06]  /*129c0*/  HMMA.16816.F32 R180, R16, R56, RZ ;  /* 0x0000003810b4723c */ /* 0x000fec00000018ff */
[----:B--2---:R-:W-:Y:S06]  /*129d0*/  HMMA.16816.F32 R232, R4, R24, R176 ;  /* 0x0000001804e8723c */ /* 0x004fec00000018b0 */
[-C--:B---3--:R-:W-:Y:S06]  /*129e0*/  HMMA.16816.F32 R212, R8, R20.reuse, R104 ;  /* 0x0000001408d4723c */ /* 0x088fec0000001868 */
[----:B------:R-:W-:Y:S06]  /*129f0*/  HMMA.16816.F32 R240, R4, R20, R100 ;  /* 0x0000001404f0723c */ /* 0x000fec0000001864 */
[-C--:B------:R-:W-:Y:S06]  /*12a00*/  HMMA.16816.F32 R208, R16, R64.reuse, RZ ;  /* 0x0000004010d0723c */ /* 0x080fec00000018ff */
[----:B------:R-:W-:Y:S06]  /*12a10*/  HMMA.16816.F32 R192, R12, R64, RZ ;  /* 0x000000400cc0723c */ /* 0x000fec00000018ff */
[-C--:B------:R-:W-:Y:S06]  /*12a20*/  HMMA.16816.F32 R188, R16, R60.reuse, RZ ;  /* 0x0000003c10bc723c */ /* 0x080fec00000018ff */
[C---:B------:R-:W-:Y:S06]  /*12a30*/  HMMA.16816.F32 R184, R12.reuse, R60, RZ ;  /* 0x0000003c0cb8723c */ /* 0x040fec00000018ff */
[C---:B------:R-:W-:Y:S06]  /*12a40*/  HMMA.16816.F32 R176, R12.reuse, R66, RZ ;  /* 0x000000420cb0723c */ /* 0x040fec00000018ff */
[C---:B------:R-:W-:Y:S06]  /*12a50*/  HMMA.16816.F32 R104, R12.reuse, R62, RZ ;  /* 0x0000003e0c68723c */ /* 0x040fec00000018ff */
[----:B------:R-:W-:Y:S06]  /*12a60*/  HMMA.16816.F32 R100, R12, R58, RZ ;  /* 0x0000003a0c64723c */ /* 0x000fec00000018ff */
[C---:B------:R-:W-:Y:S06]  /*12a70*/  HMMA.16816.F32 R64, R16.reuse, R66, RZ ;  /* 0x000000421040723c */ /* 0x040fec00000018ff */
[C---:B------:R-:W-:Y:S06]  /*12a80*/  HMMA.16816.F32 R60, R16.reuse, R62, RZ ;  /* 0x0000003e103c723c */ /* 0x040fec00000018ff */
[----:B------:R-:W-:Y:S06]  /*12a90*/  HMMA.16816.F32 R56, R16, R58, RZ ;  /* 0x0000003a1038723c */ /* 0x000fec00000018ff */
[-C--:B------:R-:W-:Y:S06]  /*12aa0*/  HMMA.16816.F32 R12, R12, R46.reuse, RZ ;  /* 0x0000002e0c0c723c */ /* 0x080fec00000018ff */
[----:B------:R-:W-:Y:S01]  /*12ab0*/  HMMA.16816.F32 R16, R16, R46, RZ ;  /* 0x0000002e1010723c */ /* 0x000fe200000018ff */
[----:B------:R-:W-:-:S02]  /*12ac0*/  IMAD.MOV.U32 R34, RZ, RZ, R212 ;  /* 0x000000ffff227224 */ /* 0x000fc400078e00d4 */
[----:B------:R-:W-:Y:S02]  /*12ad0*/  IMAD.MOV.U32 R3, RZ, RZ, R213 ;  /* 0x000000ffff037224 */ /* 0x000fe400078e00d5 */
[----:B------:R-:W-:Y:S01]  /*12ae0*/  IMAD.MOV.U32 R2, RZ, RZ, R214 ;  /* 0x000000ffff027224 */ /* 0x000fe200078e00d6 */
[----:B------:R-:W-:Y:S01]  /*12af0*/  HMMA.16816.F32 R228, R8, R36, R188 ;  /* 0x0000002408e4723c */ /* 0x000fe200000018bc */
[----:B------:R-:W-:-:S05]  /*12b00*/  IMAD.MOV.U32 R0, RZ, RZ, R215 ;  /* 0x000000ffff007224 */ /* 0x000fca00078e00d7 */
[----:B------:R-:W-:Y:S06]  /*12b10*/  HMMA.16816.F32 R224, R4, R36, R184 ;  /* 0x0000002404e0723c */ /* 0x000fec00000018b8 */
[-C--:B------:R-:W-:Y:S06]  /*12b20*/  HMMA.16816.F32 R208, R8, R40.reuse, R208 ;  /* 0x0000002808d0723c */ /* 0x080fec00000018d0 */
[----:B------:R-:W-:Y:S06]  /*12b30*/  HMMA.16816.F32 R192, R4, R40, R192 ;  /* 0x0000002804c0723c */ /* 0x000fec00000018c0 */
[----:B------:R-:W-:Y:S06]  /*12b40*/  HMMA.16816.F32 R236, R8, R24, R180 ;  /* 0x0000001808ec723c */ /* 0x000fec00000018b4 */
[C---:B------:R-:W-:Y:S06]  /*12b50*/  HMMA.16816.F32 R176, R4.reuse, R42, R176 ;  /* 0x0000002a04b0723c */ /* 0x040fec00000018b0 */
[C---:B------:R-:W-:Y:S06]  /*12b60*/  HMMA.16816.F32 R184, R4.reuse, R38, R104 ;  /* 0x0000002604b8723c */ /* 0x040fec0000001868 */
[C---:B------:R-:W-:Y:S06]  /*12b70*/  HMMA.16816.F32 R188, R4.reuse, R26, R100 ;  /* 0x0000001a04bc723c */ /* 0x040fec0000001864 */
[----:B------:R-:W-:Y:S01]  /*12b80*/  HMMA.16816.F32 R212, R4, R22, R12 ;  /* 0x0000001604d4723c */ /* 0x000fe2000000180c */
[----:B------:R-:W-:Y:S04]  /*12b90*/  LDSM.16.M88.4 R4, [R198+0x3000] ;  /* 0x00300000c604783b */ /* 0x000fe80000000200 */
[----:B------:R-:W2:Y:S01]  /*12ba0*/  LDSM.16.M88.4 R12, [R175+0x7000] ;  /* 0x00700000af0c783b */ /* 0x000ea20000000200 */
[C---:B------:R-:W-:Y:S06]  /*12bb0*/  HMMA.16816.F32 R64, R8.reuse, R42, R64 ;  /* 0x0000002a0840723c */ /* 0x040fec0000001840 */
[C---:B------:R-:W-:Y:S06]  /*12bc0*/  HMMA.16816.F32 R60, R8.reuse, R38, R60 ;  /* 0x00000026083c723c */ /* 0x040fec000000183c */
[C---:B------:R-:W-:Y:S06]  /*12bd0*/  HMMA.16816.F32 R56, R8.reuse, R26, R56 ;  /* 0x0000001a0838723c */ /* 0x040fec0000001838 */
[----:B------:R-:W-:Y:S01]  /*12be0*/  HMMA.16816.F32 R16, R8, R22, R16 ;  /* 0x000000160810723c */ /* 0x000fe20000001810 */
[----:B------:R-:W3:Y:S05]  /*12bf0*/  LDSM.16.M88.4 R8, [R198+0x2000] ;  /* 0x00200000c608783b */ /* 0x000eea0000000200 */
[C---:B--2---:R-:W-:Y:S06]  /*12c00*/  HMMA.16816.F32 R180, R4.reuse, R12, R192 ;  /* 0x0000000c04b4723c */ /* 0x044fec00000018c0 */
[----:B------:R-:W-:Y:S06]  /*12c10*/  HMMA.16816.F32 R100, R4, R14, R176 ;  /* 0x0000000e0464723c */ /* 0x000fec00000018b0 */
[C---:B---3--:R-:W-:Y:S06]  /*12c20*/  HMMA.16816.F32 R104, R8.reuse, R12, R208 ;  /* 0x0000000c0868723c */ /* 0x048fec00000018d0 */
[C---:B------:R-:W-:Y:S01]  /*12c30*/  HMMA.16816.F32 R24, R8.reuse, R14, R64 ;  /* 0x0000000e0818723c */ /* 0x040fe20000001840 */
[----:B------:R-:W2:Y:S05]  /*12c40*/  LDSM.16.M88.4 R12, [R175+0x7400] ;  /* 0x00740000af0c783b */ /* 0x000eaa0000000200 */
[-C--:B--2---:R-:W-:Y:S06]  /*12c50*/  HMMA.16816.F32 R44, R8, R12.reuse, R228 ;  /* 0x0000000c082c723c */ /* 0x084fec00000018e4 */
[C---:B------:R-:W-:Y:S06]  /*12c60*/  HMMA.16816.F32 R40, R4.reuse, R12, R224 ;  /* 0x0000000c0428723c */ /* 0x040fec00000018e0 */
[-C--:B------:R-:W-:Y:S06]  /*12c70*/  HMMA.16816.F32 R36, R4, R14.reuse, R184 ;  /* 0x0000000e0424723c */ /* 0x080fec00000018b8 */
[----:B------:R-:W-:Y:S01]  /*12c80*/  HMMA.16816.F32 R20, R8, R14, R60 ;  /* 0x0000000e0814723c */ /* 0x000fe2000000183c */
[----:B------:R-:W2:Y:S01]  /*12c90*/  LDSM.16.M88.4 R12, [R175+0x7800] ;  /* 0x00780000af0c783b */ /* 0x000ea20000000200 */
[----:B------:R-:W-:-:S02]  /*12ca0*/  IMAD.MOV.U32 R228, RZ, RZ, R34 ;  /* 0x000000ffffe47224 */ /* 0x000fc400078e0022 */
[----:B------:R-:W-:Y:S02]  /*12cb0*/  IMAD.MOV.U32 R229, RZ, RZ, R3 ;  /* 0x000000ffffe57224 */ /* 0x000fe400078e0003 */
[----:B------:R-:W-:Y:S01]  /*12cc0*/  IMAD.MOV.U32 R230, RZ, RZ, R2 ;  /* 0x000000ffffe67224 */ /* 0x000fe200078e0002 */
[-C--:B--2---:R-:W-:Y:S06]  /*12cd0*/  HMMA.16816.F32 R64, R8, R12.reuse, R236 ;  /* 0x0000000c0840723c */ /* 0x084fec00000018ec */
[C---:B------:R-:W-:Y:S06]  /*12ce0*/  HMMA.16816.F32 R60, R4.reuse, R12, R232 ;  /* 0x0000000c043c723c */ /* 0x040fec00000018e8 */
[-C--:B------:R-:W-:Y:S06]  /*12cf0*/  HMMA.16816.F32 R184, R4, R14.reuse, R188 ;  /* 0x0000000e04b8723c */ /* 0x080fec00000018bc */
[----:B------:R-:W-:Y:S01]  /*12d00*/  HMMA.16816.F32 R176, R8, R14, R56 ;  /* 0x0000000e08b0723c */ /* 0x000fe20000001838 */
[----:B------:R-:W2:Y:S01]  /*12d10*/  LDSM.16.M88.4 R12, [R175+0x7c00] ;  /* 0x007c0000af0c783b */ /* 0x000ea20000000200 */
[----:B------:R-:W-:-:S04]  /*12d20*/  IMAD.MOV.U32 R231, RZ, RZ, R0 ;  /* 0x000000ffffe77224 */ /* 0x000fc800078e0000 */
[C---:B--2---:R-:W-:Y:S06]  /*12d30*/  HMMA.16816.F32 R208, R4.reuse, R12, R240 ;  /* 0x0000000c04d0723c */ /* 0x044fec00000018f0 */
[----:B------:R-:W-:Y:S01]  /*12d40*/  HMMA.16816.F32 R192, R4, R14, R212 ;  /* 0x0000000e04c0723c */ /* 0x000fe200000018d4 */
[----:B------:R-:W-:Y:S05]  /*12d50*/  LDSM.16.M88.4 R4, [R199+0x3000] ;  /* 0x00300000c704783b */ /* 0x000fea0000000200 */
[C---:B------:R-:W-:Y:S06]  /*12d60*/  HMMA.16816.F32 R224, R8.reuse, R12, R228 ;  /* 0x0000000c08e0723c */ /* 0x040fec00000018e4 */
[----:B------:R-:W-:Y:S01]  /*12d70*/  HMMA.16816.F32 R16, R8, R14, R16 ;  /* 0x0000000e0810723c */ /* 0x000fe20000001810 */
[----:B------:R-:W2:Y:S04]  /*12d80*/  LDSM.16.M88.4 R12, [R197+0x7000] ;  /* 0x00700000c50c783b */ /* 0x000ea80000000200 */
[----:B------:R-:W3:Y:S01]  /*12d90*/  LDSM.16.M88.4 R8, [R199+0x2000] ;  /* 0x00200000c708783b */ /* 0x000ee20000000200 */
[-C--:B--2---:R-:W-:Y:S06]  /*12da0*/  HMMA.16816.F32 R240, R4, R12.reuse, R180 ;  /* 0x0000000c04f0723c */ /* 0x084fec00000018b4 */
[----:B---3--:R-:W-:Y:S06]  /*12db0*/  HMMA.16816.F32 R104, R8, R12, R104 ;  /* 0x0000000c0868723c */ /* 0x008fec0000001868 */
[-C--:B------:R-:W-:Y:S06]  /*12dc0*/  HMMA.16816.F32 R212, R4, R14.reuse, R100 ;  /* 0x0000000e04d4723c */ /* 0x080fec0000001864 */
[----:B------:R-:W-:Y:S01]  /*12dd0*/  HMMA.16816.F32 R180, R8, R14, R24 ;  /* 0x0000000e08b4723c */ /* 0x000fe20000001818 */
[----:B------:R-:W2:Y:S05]  /*12de0*/  LDSM.16.M88.4 R12, [R197+0x7400] ;  /* 0x00740000c50c783b */ /* 0x000eaa0000000200 */
[-C--:B--2---:R-:W-:Y:S06]  /*12df0*/  HMMA.16816.F32 R188, R4, R12.reuse, R40 ;  /* 0x0000000c04bc723c */ /* 0x084fec0000001828 */
[----:B------:R-:W-:Y:S06]  /*12e00*/  HMMA.16816.F32 R228, R8, R12, R44 ;  /* 0x0000000c08e4723c */ /* 0x000fec000000182c */
[-C--:B------:R-:W-:Y:S06]  /*12e10*/  HMMA.16816.F32 R100, R4, R14.reuse, R36 ;  /* 0x0000000e0464723c */ /* 0x080fec0000001824 */
[C---:B------:R-:W-:Y:S01]  /*12e20*/  HMMA.16816.F32 R40, R8.reuse, R14, R20 ;  /* 0x0000000e0828723c */ /* 0x040fe20000001814 */
[----:B------:R-:W2:Y:S05]  /*12e30*/  LDSM.16.M88.4 R12, [R197+0x7800] ;  /* 0x00780000c50c783b */ /* 0x000eaa0000000200 */
[-C--:B--2---:R-:W-:Y:S06]  /*12e40*/  HMMA.16816.F32 R64, R8, R12.reuse, R64 ;  /* 0x0000000c0840723c */ /* 0x084fec0000001840 */
[C---:B------:R-:W-:Y:S06]  /*12e50*/  HMMA.16816.F32 R56, R4.reuse, R12, R60 ;  /* 0x0000000c0438723c */ /* 0x040fec000000183c */
[-C--:B------:R-:W-:Y:S06]  /*12e60*/  HMMA.16816.F32 R44, R4, R14.reuse, R184 ;  /* 0x0000000e042c723c */ /* 0x080fec00000018b8 */
[----:B------:R-:W-:Y:S01]  /*12e70*/  HMMA.16816.F32 R36, R8, R14, R176 ;  /* 0x0000000e0824723c */ /* 0x000fe200000018b0 */
[----:B------:R-:W2:Y:S05]  /*12e80*/  LDSM.16.M88.4 R12, [R197+0x7c00] ;  /* 0x007c0000c50c783b */ /* 0x000eaa0000000200 */
        /* <DEDUP_REMOVED lines=10> */
[C---:B------:R-:W-:Y:S01]  /*12f30*/  HMMA.16816.F32 R180, R8.reuse, R14, R180 ;  /* 0x0000000e08b4723c */ /* 0x040fe200000018b4 */
[----:B------:R-:W2:Y:S05]  /*12f40*/  LDSM.16.M88.4 R12, [R175+0x8400] ;  /* 0x00840000af0c783b */ /* 0x000eaa0000000200 */
[-C--:B--2---:R-:W-:Y:S06]  /*12f50*/  HMMA.16816.F32 R236, R8, R12.reuse, R228 ;  /* 0x0000000c08ec723c */ /* 0x084fec00000018e4 */
[C---:B------:R-:W-:Y:S06]  /*12f60*/  HMMA.16816.F32 R224, R4.reuse, R12, R188 ;  /* 0x0000000c04e0723c */ /* 0x040fec00000018bc */
        /* <DEDUP_REMOVED lines=23> */
[----:B------:R-:W-:Y:S01]  /*130e0*/  HMMA.16816.F32 R64, R8, R14, R184 ;  /* 0x0000000e0840723c */ /* 0x000fe200000018b8 */
[----:B------:R-:W2:Y:S01]  /*130f0*/  LDSM.16.M88.4 R12, [R197+0x8800] ;  /* 0x00880000c50c783b */ /* 0x000ea20000000200 */
[----:B-1----:R-:W-:-:S05]  /*13100*/  IMAD.SHL.U32 R55, R55, 0x2, RZ ;  /* 0x0000000237377824 */ /* 0x002fca00078e00ff */
[----:B------:R-:W-:Y:S01]  /*13110*/  LOP3.LUT R55, R55, 0x6, RZ, 0xc0, !PT ;  /* 0x0000000637377812 */ /* 0x000fe200078ec0ff */
[-C--:B--2---:R-:W-:Y:S06]  /*13120*/  HMMA.16816.F32 R184, R8, R12.reuse, R232 ;  /* 0x0000000c08b8723c */ /* 0x084fec00000018e8 */
[C---:B------:R-:W-:Y:S06]  /*13130*/  HMMA.16816.F32 R180, R4.reuse, R12, R192 ;  /* 0x0000000c04b4723c */ /* 0x040fec00000018c0 */
[-C--:B------:R-:W-:Y:S06]  /*13140*/  HMMA.16816.F32 R208, R4, R14.reuse, R208 ;  /* 0x0000000e04d0723c */ /* 0x080fec00000018d0 */
[----:B------:R-:W-:Y:S01]  /*13150*/  HMMA.16816.F32 R188, R8, R14, R188 ;  /* 0x0000000e08bc723c */ /* 0x000fe200000018bc */
[----:B------:R-:W1:Y:S01]  /*13160*/  LDSM.16.M88.4 R12, [R197+0x8c00] ;  /* 0x008c0000c50c783b */ /* 0x000e620000000200 */
[----:B------:R-:W-:Y:S01]  /*13170*/  IMAD R0, R244, 0x40, R55 ;  /* 0x00000040f4007824 */ /* 0x000fe200078e0237 */
[----:B------:R-:W-:-:S04]  /*13180*/  DEPBAR.LE SB0, 0x0 ;  /* 0x000080000000791a */ /* 0x000fc80000000000 */
[----:B------:R-:W-:-:S05]  /*13190*/  I2FP.F32.S32 R2, R0 ;  /* 0x0000000000027245 */ /* 0x000fca0000201400 */
[CC--:B------:R-:W-:Y:S01]  /*131a0*/  FFMA.FTZ R241, R2.reuse, R201.reuse, R24 ;  /* 0x000000c902f17223 */ /* 0x0c0fe20000010018 */
[CC--:B------:R-:W-:Y:S01]  /*131b0*/  FFMA.FTZ R35, R2.reuse, R201.reuse, R20 ;  /* 0x000000c902237223 */ /* 0x0c0fe20000010014 */
[CC--:B------:R-:W-:Y:S01]  /*131c0*/  FFMA.FTZ R222, R2.reuse, R201.reuse, R22 ;  /* 0x000000c902de7223 */ /* 0x0c0fe20000010016 */
[----:B------:R-:W-:Y:S01]  /*131d0*/  FFMA.FTZ R240, R2, R201, R26 ;  /* 0x000000c902f07223 */ /* 0x000fe2000001001a */
[----:B-1----:R-:W-:Y:S07]  /*131e0*/  HMMA.16816.F32 R192, R8, R14, R16 ;  /* 0x0000000e08c0723c */ /* 0x002fee0000001810 */
[----:B------:R-:W-:-:S02]  /*131f0*/  VIADD R17, R0, 0x1 ;  /* 0x0000000100117836 */ /* 0x000fc40000000000 */
[----:B------:R-:W-:-:S03]  /*13200*/  VIADD R16, R0, 0x8 ;  /* 0x0000000800107836 */ /* 0x000fc60000000000 */
[----:B------:R-:W-:Y:S01]  /*13210*/  I2FP.F32.S32 R2, R17 ;  /* 0x0000001100027245 */ /* 0x000fe20000201400 */
[----:B------:R-:W-:Y:S04]  /*13220*/  HMMA.16816.F32 R232, R4, R14, R100 ;  /* 0x0000000e04e8723c */ /* 0x000fe80000001864 */
[CC--:B------:R-:W-:Y:S01]  /*13230*/  FFMA.FTZ R34, R2.reuse, R201.reuse, R21 ;  /* 0x000000c902227223 */ /* 0x0c0fe20000010015 */
[CC--:B------:R-:W-:Y:S01]  /*13240*/  FFMA.FTZ R215, R2.reuse, R201.reuse, R23 ;  /* 0x000000c902d77223 */ /* 0x0c0fe20000010017 */
[CC--:B------:R-:W-:Y:S01]  /*13250*/  FFMA.FTZ R239, R2.reuse, R201.reuse, R25 ;  /* 0x000000c902ef7223 */ /* 0x0c0fe20000010019 */
[----:B------:R-:W-:Y:S01]  /*13260*/  FFMA.FTZ R237, R2, R201, R27 ;  /* 0x000000c902ed7223 */ /* 0x000fe2000001001b */
[----:B------:R-:W-:Y:S01]  /*13270*/  I2FP.F32.S32 R2, R16 ;  /* 0x0000001000027245 */ /* 0x000fe20000201400 */
[C---:B------:R-:W-:Y:S01]  /*13280*/  VIADD R15, R0.reuse, 0x9 ;  /* 0x00000009000f7836 */ /* 0x040fe20000000000 */
[----:B------:R-:W-:Y:S01]  /*13290*/  HMMA.16816.F32 R176, R8, R12, R60 ;  /* 0x0000000c08b0723c */ /* 0x000fe2000000183c */
[----:B------:R-:W-:-:S02]  /*132a0*/  VIADD R14, R0, 0x10 ;  /* 0x00000010000e7836 */ /* 0x000fc40000000000 */
[CC--:B------:R-:W-:Y:S01]  /*132b0*/  FFMA.FTZ R238, R2.reuse, R201.reuse, R40 ;  /* 0x000000c902ee7223 */ /* 0x0c0fe20000010028 */
[CC--:B------:R-:W-:Y:S01]  /*132c0*/  FFMA.FTZ R27, R2.reuse, R201.reuse, R36 ;  /* 0x000000c9021b7223 */ /* 0x0c0fe20000010024 */
[CC--:B------:R-:W-:Y:S02]  /*132d0*/  FFMA.FTZ R236, R2.reuse, R201.reuse, R42 ;  /* 0x000000c902ec7223 */ /* 0x0c0fe4000001002a */
[----:B------:R-:W-:Y:S01]  /*132e0*/  FFMA.FTZ R60, R2, R201, R38 ;  /* 0x000000c9023c7223 */ /* 0x000fe20000010026 */
[----:B------:R-:W-:Y:S01]  /*132f0*/  I2FP.F32.S32 R2, R15 ;  /* 0x0000000f00027245 */ /* 0x000fe20000201400 */
[----:B------:R-:W-:Y:S04]  /*13300*/  HMMA.16816.F32 R224, R4, R12, R228 ;  /* 0x0000000c04e0723c */ /* 0x000fe800000018e4 */
[CC--:B------:R-:W-:Y:S01]  /*13310*/  FFMA.FTZ R26, R2.reuse, R201.reuse, R37 ;  /* 0x000000c9021a7223 */ /* 0x0c0fe20000010025 */
[----:B------:R-:W-:-:S02]  /*13320*/  FFMA.FTZ R62, R2, R201, R39 ;  /* 0x000000c9023e7223 */ /* 0x000fc40000010027 */
[CC--:B------:R-:W-:Y:S01]  /*13330*/  FFMA.FTZ R231, R2.reuse, R201.reuse, R41 ;  /* 0x000000c902e77223 */ /* 0x0c0fe20000010029 */
[-C--:B------:R-:W-:Y:S01]  /*13340*/  FFMA.FTZ R230, R2, R201.reuse, R43 ;  /* 0x000000c902e67223 */ /* 0x080fe2000001002b */
[----:B------:R-:W-:Y:S01]  /*13350*/  I2FP.F32.S32 R2, R14 ;  /* 0x0000000e00027245 */ /* 0x000fe20000201400 */
[C---:B------:R-:W-:Y:S02]  /*13360*/  VIADD R13, R0.reuse, 0x11 ;  /* 0x00000011000d7836 */ /* 0x040fe40000000000 */
[----:B------:R-:W-:Y:S02]  /*13370*/  VIADD R12, R0, 0x18 ;  /* 0x00000018000c7836 */ /* 0x000fe40000000000 */
[CC--:B------:R-:W-:Y:S01]  /*13380*/  FFMA.FTZ R25, R2.reuse, R201.reuse, R56 ;  /* 0x000000c902197223 */ /* 0x0c0fe20000010038 */
[CC--:B------:R-:W-:Y:S01]  /*13390*/  FFMA.FTZ R63, R2.reuse, R201.reuse, R58 ;  /* 0x000000c9023f7223 */ /* 0x0c0fe2000001003a */
[CC--:B------:R-:W-:Y:S01]  /*133a0*/  FFMA.FTZ R229, R2.reuse, R201.reuse, R44 ;  /* 0x000000c902e57223 */ /* 0x0c0fe2000001002c */
[----:B------:R-:W-:Y:S01]  /*133b0*/  FFMA.FTZ R228, R2, R201, R46 ;  /* 0x000000c902e47223 */ /* 0x000fe2000001002e */
[----:B------:R-:W-:Y:S01]  /*133c0*/  I2FP.F32.S32 R2, R13 ;  /* 0x0000000d00027245 */ /* 0x000fe20000201400 */
[----:B------:R-:W-:-:S04]  /*133d0*/  VIADD R11, R0, 0x19 ;  /* 0x00000019000b7836 */ /* 0x000fc80000000000 */
        /* <DEDUP_REMOVED lines=41> */
[----:B------:R-:W-:Y:S01]  /*13670*/  VIADD R3, R0, 0x38 ;  /* 0x0000003800037836 */ /* 0x000fe20000000000 */
[----:B------:R-:W-:-:S03]  /*13680*/  ISETP.GE.AND P1, PT, R15, R52, PT ;  /* 0x000000340f00720c */ /* 0x000fc60003f26270 */
[CC--:B------:R-:W-:Y:S01]  /*13690*/  FFMA.FTZ R46, R2.reuse, R201.reuse, R176 ;  /* 0x000000c9022e7223 */ /* 0x0c0fe200000100b0 */
[CC--:B------:R-:W-:Y:S01]  /*136a0*/  FFMA.FTZ R55, R2.reuse, R201.reuse, R178 ;  /* 0x000000c902377223 */ /* 0x0c0fe200000100b2 */
[CC--:B------:R-:W-:Y:S01]  /*136b0*/  FFMA.FTZ R184, R2.reuse, R201.reuse, R224 ;  /* 0x000000c902b87223 */ /* 0x0c0fe200000100e0 */
[-C--:B------:R-:W-:Y:S01]  /*136c0*/  FFMA.FTZ R104, R2, R201.reuse, R226 ;  /* 0x000000c902687223 */ /* 0x080fe200000100e2 */
[----:B------:R-:W-:Y:S01]  /*136d0*/  I2FP.F32.S32 R2, R4 ;  /* 0x0000000400027245 */ /* 0x000fe20000201400 */
[----:B------:R-:W-:Y:S01]  /*136e0*/  IMAD.MOV.U32 R224, RZ, RZ, R50 ;  /* 0x000000ffffe07224 */ /* 0x000fe200078e0032 */
[----:B------:R-:W-:Y:S02]  /*136f0*/  ISETP.GE.AND P0, PT, R0, R52, PT ;  /* 0x000000340000720c */ /* 0x000fe40003f06270 */
[----:B------:R-:W-:Y:S01]  /*13700*/  FSEL R41, R26, -INF , !P1 ;  /* 0xff8000001a297808 */ /* 0x000fe20004800000 */
[CC--:B------:R-:W-:Y:S01]  /*13710*/  FFMA.FTZ R45, R2.reuse, R201.reuse, R177 ;  /* 0x000000c9022d7223 */ /* 0x0c0fe200000100b1 */
[CC--:B------:R-:W-:Y:S01]  /*13720*/  FFMA.FTZ R50, R2.reuse, R201.reuse, R179 ;  /* 0x000000c902327223 */ /* 0x0c0fe200000100b3 */
[CC--:B------:R-:W-:Y:S01]  /*13730*/  FFMA.FTZ R103, R2.reuse, R201.reuse, R225 ;  /* 0x000000c902677223 */ /* 0x0c0fe200000100e1 */
[----:B------:R-:W-:Y:S01]  /*13740*/  FFMA.FTZ R102, R2, R201, R227 ;  /* 0x000000c902667223 */ /* 0x000fe200000100e3 */
[----:B------:R-:W-:-:S02]  /*13750*/  I2FP.F32.S32 R2, R3 ;  /* 0x0000000300027245 */ /* 0x000fc40000201400 */
[-C--:B------:R-:W-:Y:S02]  /*13760*/  ISETP.GE.AND P6, PT, R17, R52.reuse, PT ;  /* 0x000000341100720c */ /* 0x080fe40003fc6270 */
[-C--:B------:R-:W-:Y:S02]  /*13770*/  ISETP.GE.AND P1, PT, R11, R52.reuse, PT ;  /* 0x000000340b00720c */ /* 0x080fe40003f26270 */
[-C--:B------:R-:W-:Y:S02]  /*13780*/  ISETP.GE.AND P5, PT, R16, R52.reuse, PT ;  /* 0x000000341000720c */ /* 0x080fe40003fa6270 */
[----:B------:R-:W-:Y:S01]  /*13790*/  FSEL R22, R35, -INF , !P0 ;  /* 0xff80000023167808 */ /* 0x000fe20004000000 */
[-C--:B------:R-:W-:Y:S01]  /*137a0*/  FFMA.FTZ R105, R2, R201.reuse, R232 ;  /* 0x000000c902697223 */ /* 0x080fe200000100e8 */
[-C--:B------:R-:W-:Y:S01]  /*137b0*/  ISETP.GE.AND P0, PT, R14, R52.reuse, PT ;  /* 0x000000340e00720c */ /* 0x080fe20003f06270 */
[CC--:B------:R-:W-:Y:S01]  /*137c0*/  FFMA.FTZ R44, R2.reuse, R201.reuse, R192 ;  /* 0x000000c9022c7223 */ /* 0x0c0fe200000100c0 */
[CC--:B------:R-:W-:Y:S01]  /*137d0*/  FFMA.FTZ R47, R2.reuse, R201.reuse, R194 ;  /* 0x000000c9022f7223 */ /* 0x0c0fe200000100c2 */
[----:B------:R-:W-:Y:S01]  /*137e0*/  FFMA.FTZ R185, R2, R201, R234 ;  /* 0x000000c902b97223 */ /* 0x000fe200000100ea */
[----:B------:R-:W-:Y:S01]  /*137f0*/  FSEL R42, R34, -INF , !P6 ;  /* 0xff800000222a7808 */ /* 0x000fe20007000000 */
[----:B------:R-:W-:Y:S01]  /*13800*/  VIADD R2, R0, 0x39 ;  /* 0x0000003900027836 */ /* 0x000fe20000000000 */
[----:B------:R-:W-:Y:S01]  /*13810*/  FSEL R37, R21, -INF , !P1 ;  /* 0xff80000015257808 */ /* 0x000fe20004800000 */
[----:B------:R-:W-:Y:S01]  /*13820*/  BAR.SYNC.DEFER_BLOCKING 0x0 ;  /* 0x0000000000007b1d */ /* 0x000fe20000010000 */
[----:B------:R-:W-:-:S02]  /*13830*/  ISETP.GE.AND P6, PT, R13, R52, PT ;  /* 0x000000340d00720c */ /* 0x000fc40003fc6270 */
[----:B------:R-:W-:Y:S02]  /*13840*/  FSEL R43, R27, -INF , !P5 ;  /* 0xff8000001b2b7808 */ /* 0x000fe40006800000 */
[-C--:B------:R-:W-:Y:S02]  /*13850*/  ISETP.GE.AND P1, PT, R6, R52.reuse, PT ;  /* 0x000000340600720c */ /* 0x080fe40003f26270 */
[-C--:B------:R-:W-:Y:S02]  /*13860*/  ISETP.GE.AND P5, PT, R12, R52.reuse, PT ;  /* 0x000000340c00720c */ /* 0x080fe40003fa6270 */
[----:B------:R-:W-:Y:S02]  /*13870*/  FSEL R40, R25, -INF , !P0 ;  /* 0xff80000019287808 */ /* 0x000fe40004000000 */
[----:B------:R-:W-:Y:S02]  /*13880*/  ISETP.GE.AND P0, PT, R10, R52, PT ;  /* 0x000000340a00720c */ /* 0x000fe40003f06270 */
[----:B------:R-:W-:-:S02]  /*13890*/  FSEL R39, R24, -INF , !P6 ;  /* 0xff80000018277808 */ /* 0x000fc40007000000 */
[----:B------:R-:W-:Y:S02]  /*138a0*/  FSEL R27, R8, -INF , !P1 ;  /* 0xff800000081b7808 */ /* 0x000fe40004800000 */
[----:B------:R-:W-:Y:S02]  /*138b0*/  ISETP.GE.AND P6, PT, R9, R52, PT ;  /* 0x000000340900720c */ /* 0x000fe40003fc6270 */
[----:B------:R-:W-:Y:S02]  /*138c0*/  FSEL R38, R23, -INF , !P5 ;  /* 0xff80000017267808 */ /* 0x000fe40006800000 */
[----:B------:R-:W-:Y:S02]  /*138d0*/  I2FP.F32.S32 R8, R2 ;  /* 0x0000000200087245 */ /* 0x000fe40000201400 */
[----:B------:R-:W-:Y:S02]  /*138e0*/  ISETP.GE.AND P5, PT, R7, R52, PT ;  /* 0x000000340700720c */ /* 0x000fe40003fa6270 */
[----:B------:R-:W-:-:S02]  /*138f0*/  FSEL R36, R20, -INF , !P0 ;  /* 0xff80000014247808 */ /* 0x000fc40004000000 */
[-C--:B------:R-:W-:Y:S02]  /*13900*/  ISETP.GE.AND P0, PT, R5, R52.reuse, PT ;  /* 0x000000340500720c */ /* 0x080fe40003f06270 */
[----:B------:R-:W-:Y:S01]  /*13910*/  FSEL R35, R19, -INF , !P6 ;  /* 0xff80000013237808 */ /* 0x000fe20007000000 */
[----:B------:R-:W-:Y:S01]  /*13920*/  FFMA.FTZ R19, R8, R201, R193 ;  /* 0x000000c908137223 */ /* 0x000fe200000100c1 */
[----:B------:R-:W-:Y:S02]  /*13930*/  FSEL R34, R18, -INF , !P5 ;  /* 0xff80000012227808 */ /* 0x000fe40006800000 */
[-C--:B------:R-:W-:Y:S02]  /*13940*/  ISETP.GE.AND P6, PT, R4, R52.reuse, PT ;  /* 0x000000340400720c */ /* 0x080fe40003fc6270 */
[-C--:B------:R-:W-:Y:S02]  /*13950*/  ISETP.GE.AND P5, PT, R3, R52.reuse, PT ;  /* 0x000000340300720c */ /* 0x080fe40003fa6270 */
[----:B------:R-:W-:-:S02]  /*13960*/  ISETP.GE.AND P1, PT, R2, R52, PT ;  /* 0x000000340200720c */ /* 0x000fc40003f26270 */
[----:B------:R-:W-:Y:S02]  /*13970*/  FSEL R26, R46, -INF , !P0 ;  /* 0xff8000002e1a7808 */ /* 0x000fe40004000000 */
[-C--:B------:R-:W-:Y:S02]  /*13980*/  ISETP.GE.AND P0, PT, R0, R51.reuse, PT ;  /* 0x000000330000720c */ /* 0x080fe40003f06270 */
[----:B------:R-:W-:Y:S02]  /*13990*/  FSEL R25, R45, -INF , !P6 ;  /* 0xff8000002d197808 */ /* 0x000fe40007000000 */
[----:B------:R-:W-:Y:S02]  /*139a0*/  FSEL R24, R44, -INF , !P5 ;  /* 0xff8000002c187808 */ /* 0x000fe40006800000 */
[----:B------:R-:W-:Y:S02]  /*139b0*/  FSEL R23, R19, -INF , !P1 ;  /* 0xff80000013177808 */ /* 0x000fe40004800000 */
[----:B------:R-:W-:-:S02]  /*139c0*/  ISETP.GE.AND P6, PT, R17, R51, PT ;  /* 0x000000331100720c */ /* 0x000fc40003fc6270 */
[-C--:B------:R-:W-:Y:S02]  /*139d0*/  ISETP.GE.AND P5, PT, R16, R51.reuse, PT ;  /* 0x000000331000720c */ /* 0x080fe40003fa6270 */
[-C--:B------:R-:W-:Y:S02]  /*139e0*/  ISETP.GE.AND P1, PT, R15, R51.reuse, PT ;  /* 0x000000330f00720c */ /* 0x080fe40003f26270 */
[----:B------:R-:W-:Y:S02]  /*139f0*/  FSEL R44, R222, -INF , !P0 ;  /* 0xff800000de2c7808 */ /* 0x000fe40004000000 */
[----:B------:R-:W-:Y:S02]  /*13a00*/  ISETP.GE.AND P0, PT, R14, R51, PT ;  /* 0x000000330e00720c */ /* 0x000fe40003f06270 */
[----:B------:R-:W-:Y:S02]  /*13a10*/  FSEL R52, R215, -INF , !P6 ;  /* 0xff800000d7347808 */ /* 0x000fe40007000000 */
[----:B------:R-:W-:-:S02]  /*13a20*/  FSEL R60, R60, -INF , !P5 ;  /* 0xff8000003c3c7808 */ /* 0x000fc40006800000 */
[----:B------:R-:W-:Y:S02]  /*13a30*/  FSEL R62, R62, -INF , !P1 ;  /* 0xff8000003e3e7808 */ /* 0x000fe40004800000 */
[-C--:B------:R-:W-:Y:S02]  /*13a40*/  ISETP.GE.AND P6, PT, R13, R51.reuse, PT ;  /* 0x000000330d00720c */ /* 0x080fe40003fc6270 */
[-C--:B------:R-:W-:Y:S02]  /*13a50*/  ISETP.GE.AND P5, PT, R12, R51.reuse, PT ;  /* 0x000000330c00720c */ /* 0x080fe40003fa6270 */
[-C--:B------:R-:W-:Y:S02]  /*13a60*/  ISETP.GE.AND P1, PT, R11, R51.reuse, PT ;  /* 0x000000330b00720c */ /* 0x080fe40003f26270 */
[----:B------:R-:W-:Y:S02]  /*13a70*/  FSEL R63, R63, -INF , !P0 ;  /* 0xff8000003f3f7808 */ /* 0x000fe40004000000 */
        /* <DEDUP_REMOVED lines=8> */
[----:B------:R-:W-:Y:S01]  /*13b00*/  ISETP.GE.AND P0, PT, R5, R51, PT ;  /* 0x000000330500720c */ /* 0x000fe20003f06270 */
[----:B------:R-:W-:Y:S01]  /*13b10*/  FFMA.FTZ R18, R8, R201, R195 ;  /* 0x000000c908127223 */ /* 0x000fe200000100c3 */
[----:B------:R-:W-:Y:S02]  /*13b20*/  FSEL R58, R58, -INF , !P6 ;  /* 0xff8000003a3a7808 */ /* 0x000fe40007000000 */
[----:B------:R-:W-:Y:S02]  /*13b30*/  FSEL R57, R57, -INF , !P5 ;  /* 0xff80000039397808 */ /* 0x000fe40006800000 */
[----:B------:R-:W-:Y:S02]  /*13b40*/  FSEL R56, R56, -INF , !P1 ;  /* 0xff80000038387808 */ /* 0x000fe40004800000 */
[----:B------:R-:W-:-:S02]  /*13b50*/  ISETP.GE.AND P6, PT, R4, R51, PT ;  /* 0x000000330400720c */ /* 0x000fc40003fc6270 */
[-C--:B------:R-:W-:Y:S02]  /*13b60*/  ISETP.GE.AND P5, PT, R3, R51.reuse, PT ;  /* 0x000000330300720c */ /* 0x080fe40003fa6270 */
[----:B------:R-:W-:Y:S02]  /*13b70*/  ISETP.GE.AND P1, PT, R2, R51, PT ;  /* 0x000000330200720c */ /* 0x000fe40003f26270 */
[----:B------:R-:W-:Y:S02]  /*13b80*/  FSEL R51, R55, -INF , !P0 ;  /* 0xff80000037337808 */ /* 0x000fe40004000000 */
[----:B------:R-:W-:Y:S02]  /*13b90*/  ISETP.GE.AND P0, PT, R0, R54, PT ;  /* 0x000000360000720c */ /* 0x000fe40003f06270 */
[----:B------:R-:W-:Y:S02]  /*13ba0*/  FSEL R46, R50, -INF , !P6 ;  /* 0xff800000322e7808 */ /* 0x000fe40007000000 */
[----:B------:R-:W-:-:S02]  /*13bb0*/  ISETP.GE.AND P6, PT, R0, R53, PT ;  /* 0x000000350000720c */ /* 0x000fc40003fc6270 */
[----:B------:R-:W-:Y:S02]  /*13bc0*/  FSEL R45, R18, -INF , !P1 ;  /* 0xff800000122d7808 */ /* 0x000fe40004800000 */
[----:B------:R-:W-:Y:S02]  /*13bd0*/  ISETP.GE.AND P1, PT, R17, R53, PT ;  /* 0x000000351100720c */ /* 0x000fe40003f26270 */
[----:B------:R-:W-:Y:S02]  /*13be0*/  FSEL R50, R241, -INF , !P0 ;  /* 0xff800000f1327808 */ /* 0x000fe40004000000 */
[----:B------:R-:W-:Y:S02]  /*13bf0*/  ISETP.GE.AND P0, PT, R16, R54, PT ;  /* 0x000000361000720c */ /* 0x000fe40003f06270 */
[----:B------:R-:W-:Y:S02]  /*13c00*/  FSEL R47, R47, -INF , !P5 ;  /* 0xff8000002f2f7808 */ /* 0x000fe40006800000 */
[----:B------:R-:W-:-:S02]  /*13c10*/  FSEL R18, R240, -INF , !P6 ;  /* 0xff800000f0127808 */ /* 0x000fc40007000000 */
[-C--:B------:R-:W-:Y:S02]  /*13c20*/  ISETP.GE.AND P5, PT, R17, R54.reuse, PT ;  /* 0x000000361100720c */ /* 0x080fe40003fa6270 */
[-C--:B------:R-:W-:Y:S02]  /*13c30*/  ISETP.GE.AND P6, PT, R16, R53.reuse, PT ;  /* 0x000000351000720c */ /* 0x080fe40003fc6270 */
[----:B------:R-:W-:Y:S02]  /*13c40*/  FSEL R21, R237, -INF , !P1 ;  /* 0xff800000ed157808 */ /* 0x000fe40004800000 */
[----:B------:R-:W-:Y:S02]  /*13c50*/  ISETP.GE.AND P1, PT, R15, R53, PT ;  /* 0x000000350f00720c */ /* 0x000fe40003f26270 */
[----:B------:R-:W-:Y:S02]  /*13c60*/  FSEL R183, R238, -INF , !P0 ;  /* 0xff800000eeb77808 */ /* 0x000fe40004000000 */
[----:B------:R-:W-:-:S02]  /*13c70*/  ISETP.GE.AND P0, PT, R14, R54, PT ;  /* 0x000000360e00720c */ /* 0x000fc40003f06270 */
[----:B------:R-:W-:Y:S02]  /*13c80*/  FSEL R101, R239, -INF , !P5 ;  /* 0xff800000ef657808 */ /* 0x000fe40006800000 */
[----:B------:R-:W-:Y:S02]  /*13c90*/  FSEL R20, R236, -INF , !P6 ;  /* 0xff800000ec147808 */ /* 0x000fe40007000000 */
[----:B------:R-:W-:Y:S02]  /*13ca0*/  ISETP.GE.AND P5, PT, R15, R54, PT ;  /* 0x000000360f00720c */ /* 0x000fe40003fa6270 */
[-C--:B------:R-:W-:Y:S02]  /*13cb0*/  ISETP.GE.AND P6, PT, R14, R53.reuse, PT ;  /* 0x000000350e00720c */ /* 0x080fe40003fc6270 */
[----:B------:R-:W-:Y:S02]  /*13cc0*/  FSEL R19, R230, -INF , !P1 ;  /* 0xff800000e6137808 */ /* 0x000fe40004800000 */
[----:B------:R-:W-:-:S02]  /*13cd0*/  ISETP.GE.AND P1, PT, R13, R53, PT ;  /* 0x000000350d00720c */ /* 0x000fc40003f26270 */
[----:B------:R-:W-:Y:S02]  /*13ce0*/  FSEL R181, R229, -INF , !P0 ;  /* 0xff800000e5b57808 */ /* 0x000fe40004000000 */
[-C--:B------:R-:W-:Y:S02]  /*13cf0*/  ISETP.GE.AND P0, PT, R12, R54.reuse, PT ;  /* 0x000000360c00720c */ /* 0x080fe40003f06270 */
[----:B------:R-:W-:Y:S02]  /*13d00*/  FSEL R182, R231, -INF , !P5 ;  /* 0xff800000e7b67808 */ /* 0x000fe40006800000 */
[----:B------:R-:W-:Y:S02]  /*13d10*/  FSEL R17, R228, -INF , !P6 ;  /* 0xff800000e4117808 */ /* 0x000fe40007000000 */
[----:B------:R-:W-:Y:S02]  /*13d20*/  ISETP.GE.AND P5, PT, R13, R54, PT ;  /* 0x000000360d00720c */ /* 0x000fe40003fa6270 */
        /* <DEDUP_REMOVED lines=16> */
[----:B------:R-:W-:Y:S02]  /*13e30*/  ISETP.GE.AND P6, PT, R7, R53, PT ;  /* 0x000000350700720c */ /* 0x000fe40003fc6270 */
[----:B------:R-:W-:Y:S02]  /*13e40*/  FSEL R12, R107, -INF , !P1 ;  /* 0xff8000006b0c7808 */ /* 0x000fe40004800000 */
[----:B------:R-:W-:-:S02]  /*13e50*/  FSEL R107, R202, -INF , !P0 ;  /* 0xff800000ca6b7808 */ /* 0x000fc40004000000 */
[-C--:B------:R-:W-:Y:S02]  /*13e60*/  ISETP.GE.AND P0, PT, R5, R54.reuse, PT ;  /* 0x000000360500720c */ /* 0x080fe40003f06270 */
[----:B------:R-:W-:Y:S02]  /*13e70*/  FSEL R176, R203, -INF , !P5 ;  /* 0xff800000cbb07808 */ /* 0x000fe40006800000 */
[----:B------:R-:W-:Y:S02]  /*13e80*/  FSEL R11, R187, -INF , !P6 ;  /* 0xff800000bb0b7808 */ /* 0x000fe40007000000 */
[----:B------:R-:W-:Y:S02]  /*13e90*/  ISETP.GE.AND P5, PT, R6, R54, PT ;  /* 0x000000360600720c */ /* 0x000fe40003fa6270 */
[----:B------:R-:W-:Y:S02]  /*13ea0*/  ISETP.GE.AND P6, PT, R5, R53, PT ;  /* 0x000000350500720c */ /* 0x000fe40003fc6270 */
[----:B------:R-:W-:-:S02]  /*13eb0*/  FSEL R66, R184, -INF , !P0 ;  /* 0xff800000b8427808 */ /* 0x000fc40004000000 */
[-C--:B------:R-:W-:Y:S02]  /*13ec0*/  ISETP.GE.AND P0, PT, R3, R54.reuse, PT ;  /* 0x000000360300720c */ /* 0x080fe40003f06270 */
[----:B------:R-:W-:Y:S02]  /*13ed0*/  FSEL R106, R106, -INF , !P5 ;  /* 0xff8000006a6a7808 */ /* 0x000fe40006800000 */
[----:B------:R-:W-:Y:S02]  /*13ee0*/  FSEL R9, R104, -INF , !P6 ;  /* 0xff80000068097808 */ /* 0x000fe40007000000 */
[-C--:B------:R-:W-:Y:S02]  /*13ef0*/  ISETP.GE.AND P5, PT, R4, R54.reuse, PT ;  /* 0x000000360400720c */ /* 0x080fe40003fa6270 */
[----:B------:R-:W-:Y:S02]  /*13f00*/  ISETP.GE.AND P6, PT, R2, R54, PT ;  /* 0x000000360200720c */ /* 0x000fe40003fc6270 */
[----:B------:R-:W-:-:S02]  /*13f10*/  FSEL R54, R105, -INF , !P0 ;  /* 0xff80000069367808 */ /* 0x000fc40004000000 */
[----:B------:R-:W-:Y:S02]  /*13f20*/  ISETP.GE.AND P0, PT, R224, 0x4, PT ;  /* 0x00000004e000780c */ /* 0x000fe40003f06270 */
[----:B------:R-:W-:-:S04]  /*13f30*/  ISETP.GE.AND P1, PT, R6, R53, PT ;  /* 0x000000350600720c */ /* 0x000fc80003f26270 */
[----:B------:R-:W-:Y:S02]  /*13f40*/  FSEL R10, R186, -INF , !P1 ;  /* 0xff800000ba0a7808 */ /* 0x000fe40004800000 */
[----:B------:R-:W-:Y:S01]  /*13f50*/  ISETP.GE.AND P1, PT, R4, R53, PT ;  /* 0x000000350400720c */ /* 0x000fe20003f26270 */
[CC--:B------:R-:W-:Y:S01]  /*13f60*/  FFMA.FTZ R100, R8.reuse, R201.reuse, R233 ;  /* 0x000000c908647223 */ /* 0x0c0fe200000100e9 */
[----:B------:R-:W-:Y:S01]  /*13f70*/  FFMA.FTZ R67, R8, R201, R235 ;  /* 0x000000c908437223 */ /* 0x000fe200000100eb */
[----:B------:R-:W-:Y:S02]  /*13f80*/  FSEL R55, R103, -INF , !P5 ;  /* 0xff80000067377808 */ /* 0x000fe40006800000 */
[----:B------:R-:W-:Y:S01]  /*13f90*/  FSEL R8, R102, -INF , !P1 ;  /* 0xff80000066087808 */ /* 0x000fe20004800000 */
[----:B------:R-:W-:Y:S01]  /*13fa0*/  BSSY B1, `(.L_x_700) ;  /* 0x0000044000017945 */ /* 0x000fe20003800000 */
[-C--:B------:R-:W-:Y:S02]  /*13fb0*/  ISETP.GE.AND P5, PT, R3, R53.reuse, PT ;  /* 0x000000350300720c */ /* 0x080fe40003fa6270 */
[----:B------:R-:W-:-:S02]  /*13fc0*/  ISETP.GE.AND P1, PT, R2, R53, PT ;  /* 0x000000350200720c */ /* 0x000fc40003f26270 */
[----:B------:R-:W-:Y:S02]  /*13fd0*/  FSEL R53, R100, -INF , !P6 ;  /* 0xff80000064357808 */ /* 0x000fe40007000000 */
[----:B------:R-:W-:Y:S02]  /*13fe0*/  FSEL R7, R185, -INF , !P5 ;  /* 0xff800000b9077808 */ /* 0x000fe40006800000 */
[----:B------:R-:W-:Y:S01]  /*13ff0*/  FSEL R6, R67, -INF , !P1 ;  /* 0xff80000043067808 */ /* 0x000fe20004800000 */
[----:B------:R-:W-:Y:S06]  /*14000*/  @!P0 BRA `(.L_x_701) ;  /* 0x0000000000f48947 */ /* 0x000fec0003800000 */
[----:B------:R-:W2:Y:S04]  /*14010*/  LDL.64 R190, [R1+0x168] ;  /* 0x0001680001be7983 */ /* 0x000ea80000100a00 */
[----:B------:R-:W2:Y:S04]  /*14020*/  LDL R208, [R1+0x164] ;  /* 0x0001640001d07983 */ /* 0x000ea80000100800 */
[----:B------:R-:W3:Y:S04]  /*14030*/  LDL R188, [R1+0x198] ;  /* 0x0001980001bc7983 */ /* 0x000ee80000100800 */
[----:B------:R-:W4:Y:S04]  /*14040*/  LDL R242, [R1+0x180] ;  /* 0x0001800001f27983 */ /* 0x000f280000100800 */
[----:B------:R-:W5:Y:S01]  /*14050*/  LDL R243, [R1+0x184] ;  /* 0x0001840001f37983 */ /* 0x000f620000100800 */
[----:B------:R-:W-:-:S05]  /*14060*/  VIADD R0, R224, 0xfffffffc ;  /* 0xfffffffce0007836 */ /* 0x000fca0000000000 */
[----:B------:R-:W-:Y:S01]  /*14070*/  SHF.R.S32.HI R4, RZ, 0x1f, R0 ;  /* 0x0000001fff047819 */ /* 0x000fe20000011400 */
[----:B------:R1:W-:Y:S04]  /*14080*/  @P4 STS [R204+0x6000], RZ ;  /* 0x006000ffcc004388 */ /* 0x0003e80000000800 */
[----:B------:R1:W-:Y:S04]  /*14090*/  @P4 STS [R204+0x6004], RZ ;  /* 0x006004ffcc004388 */ /* 0x0003e80000000800 */
[----:B------:R1:W-:Y:S01]  /*140a0*/  @P4 STS.64 [R204+0x6008], RZ ;  /* 0x006008ffcc004388 */ /* 0x0003e20000000a00 */
[----:B------:R-:W-:Y:S01]  /*140b0*/  BSSY B0, `(.L_x_702) ;  /* 0x0000031000007945 */ /* 0x000fe20003800000 */
[----:B--2---:R-:W-:-:S04]  /*140c0*/  IMAD.WIDE.U32 R2, R0, R208, R190 ;  /* 0x000000d000027225 */ /* 0x004fc800078e00be */
[----:B---3--:R-:W-:-:S04]  /*140d0*/  IMAD R0, R188, R0, RZ ;  /* 0x00000000bc007224 */ /* 0x008fc800078e02ff */
[----:B------:R-:W-:Y:S01]  /*140e0*/  IMAD R0, R4, R208, R0 ;  /* 0x000000d004007224 */ /* 0x000fe200078e0200 */
[----:B------:R-:W-:-:S03]  /*140f0*/  @!P4 LEA R4, P1, R2, R218, 0x1 ;  /* 0x000000da0204c211 */ /* 0x000fc600078208ff */
[----:B------:R-:W-:-:S05]  /*14100*/  IMAD.IADD R0, R3, 0x1, R0 ;  /* 0x0000000103007824 */ /* 0x000fca00078e0200 */
        /* <DEDUP_REMOVED lines=15> */
[----:B----4-:R-:W-:-:S03]  /*14200*/  IADD3 R2, P1, R242, R2, RZ ;  /* 0x00000002f2027210 */ /* 0x010fc60007f3e0ff */
[----:B------:R-:W-:Y:S01]  /*14210*/  @!PT LDS RZ, [RZ] ;  /* 0x00000000fffff984 */ /* 0x000fe20000000800 */
[----:B------:R-:W-:Y:S01]  /*14220*/  @!PT LDS RZ, [RZ] ;  /* 0x00000000fffff984 */ /* 0x000fe20000000800 */
[----:B------:R-:W-:Y:S01]  /*14230*/  @!PT LDS RZ, [RZ] ;  /* 0x00000000fffff984 */ /* 0x000fe20000000800 */
[----:B------:R2:W-:Y:S02]  /*14240*/  @!P2 LDGSTS.E.BYPASS.LTC128B.128 [R204+0x8000], desc[UR4][R4.64+0x80] ;  /* 0x0800008004ccafae */ /* 0x0005e4000b901d44 */
[----:B-----5:R-:W-:Y:S02]  /*14250*/  IMAD.X R0, R243, 0x1, R0, P1 ;  /* 0x00000001f3007824 */ /* 0x020fe400008e0600 */
        /* <DEDUP_REMOVED lines=22> */
.L_x_703:
[----:B------:R-:W-:Y:S05]  /*143c0*/  BSYNC B0 ;  /* 0x0000000000007941 */ /* 0x000fea0003800000 */
.L_x_702:
[----:B------:R-:W0:Y:S02]  /*143d0*/  LDGDEPBAR ;  /* 0x00000000000079af */ /* 0x000e240000000000 */
.L_x_701:
[----:B------:R-:W-:Y:S05]  /*143e0*/  BSYNC B1 ;  /* 0x0000000000017941 */ /* 0x000fea0003800000 */
.L_x_700:
[----:B------:R-:W3:Y:S04]  /*143f0*/  LDL.LU R3, [R1+0x1c] ;  /* 0x00001c0001037983 */ /* 0x000ee80000300800 */
[----:B------:R-:W4:Y:S04]  /*14400*/  LDL R2, [R1+0xf0] ;  /* 0x0000f00001027983 */ /* 0x000f280000100800 */
[----:B------:R-:W4:Y:S04]  /*14410*/  LDL R100, [R1+0x108] ;  /* 0x0001080001647983 */ /* 0x000f280000100800 */
[----:B------:R-:W4:Y:S04]  /*14420*/  LDL R185, [R1+0x104] ;  /* 0x0001040001b97983 */ /* 0x000f280000100800 */
[----:B------:R-:W4:Y:S04]  /*14430*/  LDL R102, [R1+0x110] ;  /* 0x0001100001667983 */ /* 0x000f280000100800 */
[----:B------:R-:W4:Y:S04]  /*14440*/  LDL.LU.64 R186, [R1+0x1c0] ;  /* 0x0001c00001ba7983 */ /* 0x000f280000300a00 */
[----:B------:R-:W4:Y:S04]  /*14450*/  LDL R184, [R1+0xf4] ;  /* 0x0000f40001b87983 */ /* 0x000f280000100800 */
[----:B------:R-:W4:Y:S04]  /*14460*/  LDL R105, [R1+0xfc] ;  /* 0x0000fc0001697983 */ /* 0x000f280000100800 */
[----:B------:R-:W4:Y:S04]  /*14470*/  LDL R188, [R1+0x100] ;  /* 0x0001000001bc7983 */ /* 0x000f280000100800 */
[----:B------:R-:W4:Y:S04]  /*14480*/  LDL R189, [R1+0x10c] ;  /* 0x00010c0001bd7983 */ /* 0x000f280000100800 */
[----:B------:R-:W4:Y:S04]  /*14490*/  LDL R103, [R1+0xf8] ;  /* 0x0000f80001677983 */ /* 0x000f280000100800 */
[----:B-12---:R-:W2:Y:S04]  /*144a0*/  LDL.LU.64 R4, [R1+0x48] ;  /* 0x0000480001047983 */ /* 0x006ea80000300a00 */
[----:B------:R-:W-:Y:S04]  /*144b0*/  STL [R1+0x244], R174 ;  /* 0x000244ae01007387 */ /* 0x000fe80000100800 */
[----:B------:R-:W-:Y:S04]  /*144c0*/  STL [R1+0x240], R196 ;  /* 0x000240c401007387 */ /* 0x000fe80000100800 */
[----:B------:R-:W-:Y:S04]  /*144d0*/  STL.64 [R1+0x238], R48 ;  /* 0x0002383001007387 */ /* 0x000fe80000100a00 */
[----:B------:R-:W-:Y:S04]  /*144e0*/  STL.64 [R1+0x230], R30 ;  /* 0x0002301e01007387 */ /* 0x000fe80000100a00 */
[----:B------:R-:W-:Y:S04]  /*144f0*/  STL.64 [R1+0x228], R28 ;  /* 0x0002281c01007387 */ /* 0x000fe80000100a00 */
[----:B------:R-:W-:Y:S04]  /*14500*/  STL.64 [R1+0x220], R32 ;  /* 0x0002202001007387 */ /* 0x000fe80000100a00 */
        /* <DEDUP_REMOVED lines=12> */
[----:B------:R-:W-:Y:S01]  /*145d0*/  STL [R1+0x1c8], R175 ;  /* 0x0001c8af01007387 */ /* 0x000fe20000100800 */
[----:B---3--:R-:W-:-:S04]  /*145e0*/  FMNMX.FTZ R104, R3, R18, !PT ;  /* 0x0000001203687209 */ /* 0x008fc80007810000 */
        /* <DEDUP_REMOVED lines=14> */
[----:B------:R-:W-:-:S05]  /*146d0*/  FMNMX.FTZ R104, R6, R104, !PT ;  /* 0x0000006806687209 */ /* 0x000fca0007810000 */
[----:B------:R-:W1:Y:S02]  /*146e0*/  SHFL.BFLY PT, R0, R104, 0x2, 0x1f ;  /* 0x0c401f0068007f89 */ /* 0x000e6400000e0000 */
[----:B-1----:R-:W-:-:S05]  /*146f0*/  FMNMX.FTZ R104, R104, R0, !PT ;  /* 0x0000000068687209 */ /* 0x002fca0007810000 */
[----:B------:R-:W1:Y:S02]  /*14700*/  SHFL.BFLY PT, R0, R104, 0x1, 0x1f ;  /* 0x0c201f0068007f89 */ /* 0x000e6400000e0000 */
[----:B-1----:R-:W-:-:S04]  /*14710*/  FMNMX.FTZ R104, R104, R0, !PT ;  /* 0x0000000068687209 */ /* 0x002fc80007810000 */
[----:B------:R-:W-:-:S04]  /*14720*/  FSETP.NEU.FTZ.AND P1, PT, R104, -INF , PT ;  /* 0xff8000006800780b */ /* 0x000fc80003f3d000 */
[----:B------:R-:W-:-:S05]  /*14730*/  FSEL R0, R104, RZ, P1 ;  /* 0x000000ff68007208 */ /* 0x000fca0000800000 */
[----:B------:R-:W-:Y:S02]  /*14740*/  FADD.FTZ R3, R3, -R0 ;  /* 0x8000000003037221 */ /* 0x000fe40000010000 */
[----:B------:R-:W3:Y:S01]  /*14750*/  LD.E R0, desc[UR4][R172.64+0xdc] ;  /* 0x0000dc04ac007980 */ /* 0x000ee2000c101900 */
[----:B----4-:R-:W-:-:S03]  /*14760*/  IMAD.MOV.U32 R191, RZ, RZ, R184 ;  /* 0x000000ffffbf7224 */ /* 0x010fc600078e00b8 */
[----:B------:R-:W4:Y:S01]  /*14770*/  LDL.LU R184, [R1+0x134] ;  /* 0x0001340001b87983 */ /* 0x000f220000300800 */
[----:B------:R-:W-:-:S04]  /*14780*/  IMAD.MOV.U32 R208, RZ, RZ, R100 ;  /* 0x000000ffffd07224 */ /* 0x000fc800078e0064 */
[----:B------:R-:W-:Y:S02]  /*14790*/  IMAD.MOV.U32 R174, RZ, RZ, R208 ;  /* 0x000000ffffae7224 */ /* 0x000fe400078e00d0 */
[----:B------:R-:W-:Y:S01]  /*147a0*/  IMAD.MOV.U32 R208, RZ, RZ, R105 ;  /* 0x000000ffffd07224 */ /* 0x000fe200078e0069 */
[----:B------:R-:W-:-:S04]  /*147b0*/  FMNMX.FTZ R105, R249, R22, !PT ;  /* 0x00000016f9697209 */ /* 0x000fc80007810000 */
[----:B------:R-:W-:-:S04]  /*147c0*/  FMNMX.FTZ R105, R42, R105, !PT ;  /* 0x000000692a697209 */ /* 0x000fc80007810000 */
[----:B------:R-:W-:-:S04]  /*147d0*/  FMNMX.FTZ R105, R43, R105, !PT ;  /* 0x000000692b697209 */ /* 0x000fc80007810000 */
[----:B------:R-:W-:-:S04]  /*147e0*/  FMNMX.FTZ R105, R41, R105, !PT ;  /* 0x0000006929697209 */ /* 0x000fc80007810000 */
[----:B------:R-:W-:Y:S01]  /*147f0*/  FMNMX.FTZ R105, R40, R105, !PT ;  /* 0x0000006928697209 */ /* 0x000fe20007810000 */
[----:B------:R-:W-:-:S03]  /*14800*/  IMAD.MOV.U32 R192, RZ, RZ, R2 ;  /* 0x000000ffffc07224 */ /* 0x000fc600078e0002 */
[----:B------:R-:W-:-:S04]  /*14810*/  FMNMX.FTZ R105, R39, R105, !PT ;  /* 0x0000006927697209 */ /* 0x000fc80007810000 */
[----:B------:R-:W-:-:S04]  /*14820*/  FMNMX.FTZ R105, R38, R105, !PT ;  /* 0x0000006926697209 */ /* 0x000fc80007810000 */
[----:B------:R-:W-:Y:S01]  /*14830*/  FMNMX.FTZ R105, R37, R105, !PT ;  /* 0x0000006925697209 */ /* 0x000fe20007810000 */
[----:B------:R-:W-:Y:S02]  /*14840*/  IMAD.MOV.U32 R190, RZ, RZ, R188 ;  /* 0x000000ffffbe7224 */ /* 0x000fe400078e00bc */
[----:B------:R-:W-:Y:S01]  /*14850*/  IMAD.MOV.U32 R210, RZ, RZ, R186 ;  /* 0x000000ffffd27224 */ /* 0x000fe200078e00ba */
[----:B------:R-:W-:Y:S01]  /*14860*/  FMNMX.FTZ R105, R36, R105, !PT ;  /* 0x0000006924697209 */ /* 0x000fe20007810000 */
        /* <DEDUP_REMOVED lines=8> */
[----:B------:R-:W-:Y:S01]  /*148f0*/  FMNMX.FTZ R105, R24, R105, !PT ;  /* 0x0000006918697209 */ /* 0x000fe20007810000 */
[----:B------:R-:W-:Y:S03]  /*14900*/  STL [R1+0x200], R172 ;  /* 0x000200ac01007387 */ /* 0x000fe60000100800 */
[----:B------:R-:W-:Y:S01]  /*14910*/  FMNMX.FTZ R105, R23, R105, !PT ;  /* 0x0000006917697209 */ /* 0x000fe20007810000 */
[----:B------:R-:W-:Y:S01]  /*14920*/  STL [R1+0x1fc], R173 ;  /* 0x0001fcad01007387 */ /* 0x000fe20000100800 */
[----:B------:R-:W-:-:S03]  /*14930*/  IMAD.MOV.U32 R49, RZ, RZ, R211 ;  /* 0x000000ffff317224 */ /* 0x000fc600078e00d3 */
[----:B------:R-:W-:Y:S01]  /*14940*/  STL [R1+0x204], R104 ;  /* 0x0002046801007387 */ /* 0x000fe20000100800 */
[----:B------:R-:W-:Y:S02]  /*14950*/  IMAD.MOV.U32 R217, RZ, RZ, R209 ;  /* 0x000000ffffd97224 */ /* 0x000fe400078e00d1 */
[----:B------:R-:W-:Y:S02]  /*14960*/  IMAD.MOV.U32 R241, RZ, RZ, R192 ;  /* 0x000000fffff17224 */ /* 0x000fe400078e00c0 */
[----:B------:R-:W-:Y:S02]  /*14970*/  IMAD.MOV.U32 R240, RZ, RZ, R191 ;  /* 0x000000fffff07224 */ /* 0x000fe400078e00bf */
[----:B------:R-:W-:Y:S02]  /*14980*/  IMAD.MOV.U32 R237, RZ, RZ, R190 ;  /* 0x000000ffffed7224 */ /* 0x000fe400078e00be */
[----:B------:R-:W-:Y:S02]  /*14990*/  IMAD.MOV.U32 R209, RZ, RZ, R189 ;  /* 0x000000ffffd17224 */ /* 0x000fe400078e00bd */
[----:B--2---:R-:W-:-:S02]  /*149a0*/  IMAD.MOV.U32 R222, RZ, RZ, R4 ;  /* 0x000000ffffde7224 */ /* 0x004fc400078e0004 */
[----:B------:R-:W-:Y:S02]  /*149b0*/  IMAD.MOV.U32 R223, RZ, RZ, R5 ;  /* 0x000000ffffdf7224 */ /* 0x000fe400078e0005 */
        /* <DEDUP_REMOVED lines=18> */
[----:B------:R-:W-:-:S06]  /*14ae0*/  FMUL.FTZ R2, R0, R3 ;  /* 0x0000000300027220 */ /* 0x000fcc0000410000 */
[----:B------:R-:W1:Y:S08]  /*14af0*/  MUFU.EX2 R2, R2 ;  /* 0x0000000200027308 */ /* 0x000e700000000800 */
[----:B------:R-:W4:Y:S01]  /*14b00*/  MUFU.EX2 R195, R18 ;  /* 0x0000001200c37308 */ /* 0x000f220000000800 */
[-C--:B-1----:R-:W-:Y:S01]  /*14b10*/  FMUL.FTZ R210, R150, R2.reuse ;  /* 0x0000000296d27220 */ /* 0x082fe20000410000 */
[-C--:B------:R-:W-:Y:S01]  /*14b20*/  FMUL.FTZ R211, R151, R2.reuse ;  /* 0x0000000297d37220 */ /* 0x080fe20000410000 */
[-C--:B------:R-:W-:Y:S01]  /*14b30*/  FMUL.FTZ R214, R146, R2.reuse ;  /* 0x0000000292d67220 */ /* 0x080fe20000410000 */
[-C--:B------:R-:W-:Y:S01]  /*14b40*/  FMUL.FTZ R215, R147, R2.reuse ;  /* 0x0000000293d77220 */ /* 0x080fe20000410000 */
[-C--:B------:R-:W-:Y:S01]  /*14b50*/  FMUL.FTZ R226, R134, R2.reuse ;  /* 0x0000000286e27220 */ /* 0x080fe20000410000 */
[----:B------:R1:W-:Y:S01]  /*14b60*/  STL [R1+0x248], R210 ;  /* 0x000248d201007387 */ /* 0x0003e20000100800 */
[-C--:B------:R-:W-:Y:S01]  /*14b70*/  FMUL.FTZ R227, R135, R2.reuse ;  /* 0x0000000287e37220 */ /* 0x080fe20000410000 */
[-C--:B------:R-:W-:Y:S01]  /*14b80*/  FMUL.FTZ R230, R130, R2.reuse ;  /* 0x0000000282e67220 */ /* 0x080fe20000410000 */
[-C--:B----4-:R-:W-:Y:S01]  /*14b90*/  FFMA.FTZ R184, R184, R2.reuse, R195 ;  /* 0x00000002b8b87223 */ /* 0x090fe200000100c3 */
        /* <DEDUP_REMOVED lines=16> */
[----:B-1----:R-:W-:-:S02]  /*14ca0*/  FMUL.FTZ R210, R111, R2 ;  /* 0x000000026fd27220 */ /* 0x002fc40000410000 */
[----:B------:R-:W1:Y:S02]  /*14cb0*/  SHFL.BFLY PT, R2, R105, 0x2, 0x1f ;  /* 0x0c401f0069027f89 */ /* 0x000e6400000e0000 */
[----:B-1----:R-:W-:-:S05]  /*14cc0*/  FMNMX.FTZ R105, R105, R2, !PT ;  /* 0x0000000269697209 */ /* 0x002fca0007810000 */
[----:B------:R-:W1:Y:S02]  /*14cd0*/  SHFL.BFLY PT, R2, R105, 0x1, 0x1f ;  /* 0x0c201f0069027f89 */ /* 0x000e6400000e0000 */
[----:B-1----:R-:W-:-:S04]  /*14ce0*/  FMNMX.FTZ R105, R105, R2, !PT ;  /* 0x0000000269697209 */ /* 0x002fc80007810000 */
[----:B------:R-:W-:-:S04]  /*14cf0*/  FSETP.NEU.FTZ.AND P1, PT, R105, -INF , PT ;  /* 0xff8000006900780b */ /* 0x000fc80003f3d000 */
[----:B------:R-:W-:-:S05]  /*14d00*/  FSEL R2, R105, RZ, P1 ;  /* 0x000000ff69027208 */ /* 0x000fca0000800000 */
[----:B------:R-:W-:-:S04]  /*14d10*/  FADD.FTZ R3, R249, -R2 ;  /* 0x80000002f9037221 */ /* 0x000fc80000010000 */
[C---:B------:R-:W-:Y:S01]  /*14d20*/  FMUL.FTZ R3, R0.reuse, R3 ;  /* 0x0000000300037220 */ /* 0x040fe20000410000 */
[----:B------:R-:W-:-:S05]  /*14d30*/  FMUL.FTZ R2, R0, R105 ;  /* 0x0000006900027220 */ /* 0x000fca0000410000 */
[----:B------:R-:W1:Y:S01]  /*14d40*/  MUFU.EX2 R3, R3 ;  /* 0x0000000300037308 */ /* 0x000e620000000800 */
        /* <DEDUP_REMOVED lines=17> */
[-C--:B-1----:R-:W-:Y:S01]  /*14e60*/  FMUL.FTZ R2, R161, R3.reuse ;  /* 0x00000003a1027220 */ /* 0x082fe20000410000 */
[----:B------:R-:W-:Y:S04]  /*14e70*/  STL [R1+0x208], R105 ;  /* 0x0002086901007387 */ /* 0x000fe80000100800 */
[----:B------:R1:W-:Y:S04]  /*14e80*/  STL [R1+0xb4], R2 ;  /* 0x0000b40201007387 */ /* 0x0003e80000100800 */
[----:B------:R-:W2:Y:S01]  /*14e90*/  LDL.LU R29, [R1+0x12c] ;  /* 0x00012c00011d7983 */ /* 0x000ea20000300800 */
[-C--:B------:R-:W-:Y:S01]  /*14ea0*/  FMUL.FTZ R6, R152, R3.reuse ;  /* 0x0000000398067220 */ /* 0x080fe20000410000 */
[----:B------:R-:W-:-:S04]  /*14eb0*/  FMUL.FTZ R104, R136, R3 ;  /* 0x0000000388687220 */ /* 0x000fc80000410000 */
[----:B------:R3:W-:Y:S01]  /*14ec0*/  STL [R1+0xd0], R6 ;  /* 0x0000d00601007387 */ /* 0x0007e20000100800 */
[-C--:B------:R-:W-:Y:S01]  /*14ed0*/  FMUL.FTZ R172, R137, R3.reuse ;  /* 0x0000000389ac7220 */ /* 0x080fe20000410000 */
[-C--:B------:R-:W-:Y:S01]  /*14ee0*/  FMUL.FTZ R247, R124, R3.reuse ;  /* 0x000000037cf77220 */ /* 0x080fe20000410000 */
[-C--:B------:R-:W-:Y:S01]  /*14ef0*/  FMUL.FTZ R221, R125, R3.reuse ;  /* 0x000000037ddd7220 */ /* 0x080fe20000410000 */
[-C--:B------:R-:W-:Y:S01]  /*14f00*/  FMUL.FTZ R204, R68, R3.reuse ;  /* 0x0000000344cc7220 */ /* 0x080fe20000410000 */
[----:B-1----:R-:W-:-:S05]  /*14f10*/  FMUL.FTZ R2, R153, R3 ;  /* 0x0000000399027220 */ /* 0x002fca0000410000 */
[----:B------:R1:W-:Y:S01]  /*14f20*/  STL [R1+0xd4], R2 ;  /* 0x0000d40201007387 */ /* 0x0003e20000100800 */
[----:B---3--:R-:W-:-:S05]  /*14f30*/  FMUL.FTZ R6, R140, R3 ;  /* 0x000000038c067220 */ /* 0x008fca0000410000 */
[----:B------:R-:W-:Y:S04]  /*14f40*/  STL [R1+0xe0], R6 ;  /* 0x0000e00601007387 */ /* 0x000fe80000100800 */
[----:B------:R-:W-:Y:S01]  /*14f50*/  STL [R1+0x20c], R104 ;  /* 0x00020c6801007387 */ /* 0x000fe20000100800 */
[----:B-1----:R-:W-:-:S05]  /*14f60*/  FMUL.FTZ R2, R141, R3 ;  /* 0x000000038d027220 */ /* 0x002fca0000410000 */
[----:B------:R1:W-:Y:S04]  /*14f70*/  STL [R1+0xe4], R2 ;  /* 0x0000e40201007387 */ /* 0x0003e80000100800 */
[----:B------:R-:W-:Y:S04]  /*14f80*/  STL [R1+0x210], R172 ;  /* 0x000210ac01007387 */ /* 0x000fe80000100800 */
[----:B------:R-:W-:Y:S04]  /*14f90*/  STL [R1+0x214], R247 ;  /* 0x000214f701007387 */ /* 0x000fe80000100800 */
[----:B------:R-:W-:Y:S04]  /*14fa0*/  STL [R1+0x218], R221 ;  /* 0x000218dd01007387 */ /* 0x000fe80000100800 */
[----:B------:R-:W-:Y:S04]  /*14fb0*/  STL [R1+0x21c], R204 ;  /* 0x00021ccc01007387 */ /* 0x000fe80000100800 */
[----:B------:R-:W3:Y:S04]  /*14fc0*/  LDL.LU R28, [R1+0x130] ;  /* 0x00013000011c7983 */ /* 0x000ee80000300800 */
[----:B------:R-:W4:Y:S01]  /*14fd0*/  LDL.LU R33, [R1+0x18] ;  /* 0x0000180001217983 */ /* 0x000f220000300800 */
[----:B-1----:R-:W-:-:S04]  /*14fe0*/  FMNMX.FTZ R2, R252, R44, !PT ;  /* 0x0000002cfc027209 */ /* 0x002fc80007810000 */
        /* <DEDUP_REMOVED lines=9> */
[----:B------:R-:W-:Y:S03]  /*15080*/  MUFU.EX2 R4, R4 ;  /* 0x0000000400047308 */ /* 0x000fe60000000800 */
[----:B------:R-:W-:-:S04]  /*15090*/  FMNMX.FTZ R2, R57, R2, !PT ;  /* 0x0000000239027209 */ /* 0x000fc80007810000 */
[----:B------:R-:W-:Y:S01]  /*150a0*/  FMNMX.FTZ R2, R56, R2, !PT ;  /* 0x0000000238027209 */ /* 0x000fe20007810000 */
[----:B------:R-:W1:Y:S03]  /*150b0*/  MUFU.EX2 R5, R5 ;  /* 0x0000000500057308 */ /* 0x000e660000000800 */
[----:B------:R-:W-:-:S04]  /*150c0*/  FMNMX.FTZ R2, R51, R2, !PT ;  /* 0x0000000233027209 */ /* 0x000fc80007810000 */
[----:B------:R-:W-:Y:S01]  /*150d0*/  FMNMX.FTZ R2, R46, R2, !PT ;  /* 0x000000022e027209 */ /* 0x000fe20007810000 */
[-C--:B------:R-:W-:Y:S01]  /*150e0*/  FMUL.FTZ R236, R168, R3.reuse ;  /* 0x00000003a8ec7220 */ /* 0x080fe20000410000 */
[-C--:B------:R-:W-:Y:S02]  /*150f0*/  FMUL.FTZ R233, R169, R3.reuse ;  /* 0x00000003a9e97220 */ /* 0x080fe40000410000 */
[----:B------:R-:W-:Y:S01]  /*15100*/  FMNMX.FTZ R2, R47, R2, !PT ;  /* 0x000000022f027209 */ /* 0x000fe20007810000 */
        /* <DEDUP_REMOVED lines=12> */
[----:B------:R-:W-:-:S02]  /*151d0*/  FMNMX.FTZ R2, R45, R2, !PT ;  /* 0x000000022d027209 */ /* 0x000fc40007810000 */
[----:B-1----:R-:W-:Y:S01]  /*151e0*/  F2FP.F16.F32.PACK_AB R67, R5, R4 ;  /* 0x000000040543723e */ /* 0x002fe200000000ff */
[----:B--2---:R-:W-:-:S04]  /*151f0*/  FFMA.FTZ R3, R29, R3, R4 ;  /* 0x000000031d037223 */ /* 0x004fc80000010004 */
[----:B------:R-:W-:Y:S02]  /*15200*/  FADD.FTZ R22, R5, R3 ;  /* 0x0000000305167221 */ /* 0x000fe40000010000 */
        /* <DEDUP_REMOVED lines=26> */
[----:B----4-:R-:W-:-:S04]  /*153b0*/  FMNMX.FTZ R2, R33, R50, !PT ;  /* 0x0000003221027209 */ /* 0x010fc80007810000 */
        /* <DEDUP_REMOVED lines=8> */
[----:B------:R1:W-:Y:S03]  /*15440*/  MUFU.EX2 R10, R3 ;  /* 0x00000003000a7308 */ /* 0x0003e60000000800 */
[----:B------:R-:W-:-:S04]  /*15450*/  FMNMX.FTZ R2, R176, R2, !PT ;  /* 0x00000002b0027209 */ /* 0x000fc80007810000 */
[----:B------:R-:W-:Y:S01]  /*15460*/  FMNMX.FTZ R2, R107, R2, !PT ;  /* 0x000000026b027209 */ /* 0x000fe20007810000 */
[----:B------:R-:W-:Y:S03]  /*15470*/  MUFU.EX2 R5, R5 ;  /* 0x0000000500057308 */ /* 0x000fe60000000800 */
[----:B------:R-:W-:Y:S01]  /*15480*/  FMNMX.FTZ R2, R106, R2, !PT ;  /* 0x000000026a027209 */ /* 0x000fe20007810000 */
[----:B-1----:R-:W-:-:S04]  /*15490*/  FMUL.FTZ R3, R0, R4 ;  /* 0x0000000400037220 */ /* 0x002fc80000410000 */
[----:B------:R-:W3:Y:S01]  /*154a0*/  MUFU.EX2 R4, R3 ;  /* 0x0000000300047308 */ /* 0x000ee20000000800 */
[----:B------:R-:W-:-:S04]  /*154b0*/  FMNMX.FTZ R2, R66, R2, !PT ;  /* 0x0000000242027209 */ /* 0x000fc80007810000 */
[----:B------:R-:W-:-:S04]  /*154c0*/  FMNMX.FTZ R2, R55, R2, !PT ;  /* 0x0000000237027209 */ /* 0x000fc80007810000 */
[----:B------:R-:W-:-:S04]  /*154d0*/  FMNMX.FTZ R2, R54, R2, !PT ;  /* 0x0000000236027209 */ /* 0x000fc80007810000 */
[----:B------:R-:W-:Y:S01]  /*154e0*/  FMNMX.FTZ R2, R53, R2, !PT ;  /* 0x0000000235027209 */ /* 0x000fe20007810000 */
[----:B---3--:R-:W-:-:S04]  /*154f0*/  FFMA.FTZ R3, R28, R4, R10 ;  /* 0x000000041c037223 */ /* 0x008fc8000001000a */
[----:B------:R-:W-:Y:S02]  /*15500*/  FADD.FTZ R20, R5, R3 ;  /* 0x0000000305147221 */ /* 0x000fe40000010000 */
[----:B------:R-:W1:Y:S02]  /*15510*/  SHFL.BFLY PT, R3, R2, 0x2, 0x1f ;  /* 0x0c401f0002037f89 */ /* 0x000e6400000e0000 */
[----:B-1----:R-:W-:-:S05]  /*15520*/  FMNMX.FTZ R2, R2, R3, !PT ;  /* 0x0000000302027209 */ /* 0x002fca0007810000 */
[----:B------:R-:W1:Y:S01]  /*15530*/  SHFL.BFLY PT, R3, R2, 0x1, 0x1f ;  /* 0x0c201f0002037f89 */ /* 0x000e6200000e0000 */
[----:B------:R-:W-:Y:S02]  /*15540*/  IMAD.MOV.U32 R28, RZ, RZ, R209 ;  /* 0x000000ffff1c7224 */ /* 0x000fe400078e00d1 */
[----:B------:R-:W-:Y:S02]  /*15550*/  IMAD.MOV.U32 R209, RZ, RZ, R208 ;  /* 0x000000ffffd17224 */ /* 0x000fe400078e00d0 */
[----:B------:R-:W-:Y:S01]  /*15560*/  IMAD.MOV.U32 R208, RZ, RZ, R103 ;  /* 0x000000ffffd07224 */ /* 0x000fe200078e0067 */
[----:B------:R-:W-:Y:S02]  /*15570*/  F2FP.F16.F32.PACK_AB R25, R5, R10 ;  /* 0x0000000a0519723e */ /* 0x000fe400000000ff */
[----:B-1----:R-:W-:-:S04]  /*15580*/  FMNMX.FTZ R103, R2, R3, !PT ;  /* 0x0000000302677209 */ /* 0x002fc80007810000 */
[----:B------:R-:W-:-:S04]  /*15590*/  FSETP.NEU.FTZ.AND P1, PT, R103, -INF , PT ;  /* 0xff8000006700780b */ /* 0x000fc80003f3d000 */
[----:B------:R-:W-:-:S05]  /*155a0*/  FSEL R2, R103, RZ, P1 ;  /* 0x000000ff67027208 */ /* 0x000fca0000800000 */
[----:B------:R-:W-:Y:S02]  /*155b0*/  FADD.FTZ R5, R33, -R2 ;  /* 0x8000000221057221 */ /* 0x000fe40000010000 */
[----:B------:R-:W2:Y:S01]  /*155c0*/  LDL.LU R33, [R1+0x138] ;  /* 0x0001380001217983 */ /* 0x000ea20000300800 */
[----:B------:R-:W-:-:S05]  /*155d0*/  FMUL.FTZ R2, R0, R103 ;  /* 0x0000006700027220 */ /* 0x000fca0000410000 */
[----:B------:R-:W-:Y:S01]  /*155e0*/  FSEL R2, R2, RZ, P1 ;  /* 0x000000ff02027208 */ /* 0x000fe20000800000 */
[----:B------:R-:W-:Y:S04]  /*155f0*/  MUFU.EX2 R39, R21 ;  /* 0x0000001500277308 */ /* 0x000fe80000000800 */
[----:B------:R-:W-:-:S04]  /*15600*/  FFMA.FTZ R3, R50, R0, -R2 ;  /* 0x0000000032037223 */ /* 0x000fc80000010802 */
[----:B------:R-:W-:Y:S08]  /*15610*/  MUFU.EX2 R21, R11 ;  /* 0x0000000b00157308 */ /* 0x000ff00000000800 */
[----:B------:R1:W-:Y:S02]  /*15620*/  MUFU.EX2 R11, R3 ;  /* 0x00000003000b7308 */ /* 0x0003e40000000800 */
[----:B-1----:R-:W-:-:S06]  /*15630*/  FFMA.FTZ R3, R101, R0, -R2 ;  /* 0x0000000065037223 */ /* 0x002fcc0000010802 */
[----:B------:R1:W-:Y:S08]  /*15640*/  MUFU.EX2 R10, R3 ;  /* 0x00000003000a7308 */ /* 0x0003f00000000800 */
[----:B------:R3:W4:Y:S01]  /*15650*/  MUFU.EX2 R15, R100 ;  /* 0x00000064000f7308 */ /* 0x0007220000000800 */
[----:B-1----:R-:W-:-:S07]  /*15660*/  FMUL.FTZ R3, R0, R5 ;  /* 0x0000000500037220 */ /* 0x002fce0000410000 */
[----:B------:R-:W2:Y:S01]  /*15670*/  MUFU.EX2 R3, R3 ;  /* 0x0000000300037308 */ /* 0x000ea20000000800 */
[-CC-:B------:R-:W-:Y:S01]  /*15680*/  FFMA.FTZ R5, R183, R0.reuse, -R2.reuse ;  /* 0x00000000b7057223 */ /* 0x180fe20000010802 */
[-CC-:B------:R-:W-:Y:S01]  /*15690*/  FFMA.FTZ R34, R177, R0.reuse, -R2.reuse ;  /* 0x00000000b1227223 */ /* 0x180fe20000010802 */
[-CC-:B------:R-:W-:Y:S01]  /*156a0*/  FFMA.FTZ R35, R176, R0.reuse, -R2.reuse ;  /* 0x00000000b0237223 */ /* 0x180fe20000010802 */
[-CC-:B------:R-:W-:Y:S01]  /*156b0*/  FFMA.FTZ R37, R107, R0.reuse, -R2.reuse ;  /* 0x000000006b257223 */ /* 0x180fe20000010802 */
[----:B------:R-:W-:-:S03]  /*156c0*/  FFMA.FTZ R40, R106, R0, -R2 ;  /* 0x000000006a287223 */ /* 0x000fc60000010802 */
[----:B------:R-:W-:Y:S01]  /*156d0*/  MUFU.EX2 R38, R19 ;  /* 0x0000001300267308 */ /* 0x000fe20000000800 */
[-CC-:B---3--:R-:W-:Y:S01]  /*156e0*/  FFMA.FTZ R100, R66, R0.reuse, -R2.reuse ;  /* 0x0000000042647223 */ /* 0x188fe20000010802 */
[-CC-:B------:R-:W-:Y:S01]  /*156f0*/  FFMA.FTZ R111, R55, R0.reuse, -R2.reuse ;  /* 0x00000000376f7223 */ /* 0x180fe20000010802 */
[-CC-:B------:R-:W-:Y:S01]  /*15700*/  FFMA.FTZ R114, R54, R0.reuse, -R2.reuse ;  /* 0x0000000036727223 */ /* 0x180fe20000010802 */
[----:B------:R-:W-:Y:S01]  /*15710*/  FFMA.FTZ R115, R53, R0, -R2 ;  /* 0x0000000035737223 */ /* 0x000fe20000010802 */
[----:B----4-:R-:W-:-:S03]  /*15720*/  F2FP.F16.F32.PACK_AB R168, R15, R195 ;  /* 0x000000c30fa8723e */ /* 0x010fc600000000ff */
[----:B------:R-:W-:Y:S01]  /*15730*/  MUFU.EX2 R19, R14 ;  /* 0x0000000e00137308 */ /* 0x000fe20000000800 */
[----:B------:R-:W-:-:S07]  /*15740*/  IMAD.MOV.U32 R195, RZ, RZ, R28 ;  /* 0x000000ffffc37224 */ /* 0x000fce00078e001c */
[----:B------:R-:W-:Y:S01]  /*15750*/  MUFU.EX2 R18, R13 ;  /* 0x0000000d00127308 */ /* 0x000fe20000000800 */
[----:B------:R-:W-:-:S07]  /*15760*/  IMAD.MOV.U32 R104, RZ, RZ, R48 ;  /* 0x000000ffff687224 */ /* 0x000fce00078e0030 */
[----:B------:R1:W-:Y:S01]  /*15770*/  MUFU.EX2 R45, R17 ;  /* 0x00000011002d7308 */ /* 0x0003e20000000800 */
[----:B------:R-:W-:-:S07]  /*15780*/  IMAD.MOV.U32 R105, RZ, RZ, R49 ;  /* 0x000000ffff697224 */ /* 0x000fce00078e0031 */
[----:B------:R3:W-:Y:S08]  /*15790*/  MUFU.EX2 R44, R16 ;  /* 0x00000010002c7308 */ /* 0x0007f00000000800 */
[----:B------:R4:W2:Y:S01]  /*157a0*/  MUFU.EX2 R14, R6 ;  /* 0x00000006000e7308 */ /* 0x0008a20000000800 */
[----:B-1----:R-:W-:-:S07]  /*157b0*/  FFMA.FTZ R17, R178, R0, -R2 ;  /* 0x00000000b2117223 */ /* 0x002fce0000010802 */
[----:B------:R1:W2:Y:S01]  /*157c0*/  MUFU.EX2 R13, R7 ;  /* 0x00000007000d7308 */ /* 0x0002a20000000800 */
[----:B---3--:R-:W-:-:S07]  /*157d0*/  FFMA.FTZ R16, R179, R0, -R2 ;  /* 0x00000000b3107223 */ /* 0x008fce0000010802 */
[----:B------:R3:W2:Y:S01]  /*157e0*/  MUFU.EX2 R36, R8 ;  /* 0x0000000800247308 */ /* 0x0006a20000000800 */
[-CC-:B----4-:R-:W-:Y:S01]  /*157f0*/  FFMA.FTZ R6, R180, R0.reuse, -R2.reuse ;  /* 0x00000000b4067223 */ /* 0x190fe20000010802 */
[-CC-:B-1----:R-:W-:Y:S01]  /*15800*/  FFMA.FTZ R7, R181, R0.reuse, -R2.reuse ;  /* 0x00000000b5077223 */ /* 0x182fe20000010802 */
[----:B---3--:R-:W-:Y:S01]  /*15810*/  FFMA.FTZ R8, R182, R0, -R2 ;  /* 0x00000000b6087223 */ /* 0x008fe20000010802 */
[----:B--2---:R-:W-:Y:S01]  /*15820*/  FFMA.FTZ R0, R33, R3, R11 ;  /* 0x0000000321007223 */ /* 0x004fe2000001000b */
[----:B------:R-:W-:Y:S02]  /*15830*/  IMAD.MOV.U32 R33, RZ, RZ, R29 ;  /* 0x000000ffff217224 */ /* 0x000fe400078e001d */
[----:B------:R-:W2:Y:S04]  /*15840*/  LDL.64 R28, [R1+0x120] ;  /* 0x00012000011c7983 */ /* 0x000ea80000100a00 */
[----:B------:R-:W3:Y:S01]  /*15850*/  LDL.LU.64 R48, [R1+0x30] ;  /* 0x0000300001307983 */ /* 0x000ee20000300a00 */
[----:B------:R-:W1:Y:S01]  /*15860*/  MUFU.EX2 R23, R9 ;  /* 0x0000000900177308 */ /* 0x000e620000000800 */
[----:B------:R-:W-:-:S07]  /*15870*/  F2FP.F16.F32.PACK_AB R151, R10, R11 ;  /* 0x0000000b0a97723e */ /* 0x000fce00000000ff */
[----:B------:R-:W4:Y:S08]  /*15880*/  MUFU.EX2 R42, R12 ;  /* 0x0000000c002a7308 */ /* 0x000f300000000800 */
[----:B------:R1:W-:Y:S08]  /*15890*/  MUFU.EX2 R12, R5 ;  /* 0x00000005000c7308 */ /* 0x0003f00000000800 */
[----:B------:R4:W-:Y:S01]  /*158a0*/  MUFU.EX2 R9, R8 ;  /* 0x0000000800097308 */ /* 0x0009e20000000800 */
[----:B-1----:R-:W-:Y:S01]  /*158b0*/  FADD.FTZ R5, R10, R0 ;  /* 0x000000000a057221 */ /* 0x002fe20000010000 */
[----:B------:R-:W-:-:S06]  /*158c0*/  FADD.FTZ R0, R14, R20 ;  /* 0x000000140e007221 */ /* 0x000fcc0000010000 */
[----:B------:R1:W-:Y:S01]  /*158d0*/  MUFU.EX2 R10, R6 ;  /* 0x00000006000a7308 */ /* 0x0003e20000000800 */
[----:B------:R-:W-:Y:S01]  /*158e0*/  FADD.FTZ R0, R13, R0 ;  /* 0x000000000d007221 */ /* 0x000fe20000010000 */
[----:B----4-:R-:W-:-:S03]  /*158f0*/  FADD.FTZ R8, R15, R184 ;  /* 0x000000b80f087221 */ /* 0x010fc60000010000 */
[----:B------:R-:W-:Y:S01]  /*15900*/  FADD.FTZ R0, R36, R0 ;  /* 0x0000000024007221 */ /* 0x000fe20000010000 */
[----:B------:R-:W-:Y:S01]  /*15910*/  FADD.FTZ R2, R19, R22 ;  /* 0x0000001613027221 */ /* 0x000fe20000010000 */
[----:B-1----:R-:W-:Y:S02]  /*15920*/  FADD.FTZ R6, R39, R8 ;  /* 0x0000000827067221 */ /* 0x002fe40000010000 */
[----:B------:R-:W-:Y:S02]  /*15930*/  FADD.FTZ R15, R23, R0 ;  /* 0x00000000170f7221 */ /* 0x000fe40000010000 */
[----:B------:R-:W-:Y:S01]  /*15940*/  FADD.FTZ R6, R38, R6 ;  /* 0x0000000626067221 */ /* 0x000fe20000010000 */
[----:B------:R-:W-:-:S03]  /*15950*/  FADD.FTZ R2, R18, R2 ;  /* 0x0000000212027221 */ /* 0x000fc60000010000 */
[----:B------:R-:W-:Y:S01]  /*15960*/  FADD.FTZ R0, R45, R6 ;  /* 0x000000062d007221 */ /* 0x000fe20000010000 */
[----:B------:R-:W-:-:S03]  /*15970*/  F2FP.F16.F32.PACK_AB R22, R18, R19 ;  /* 0x000000131216723e */ /* 0x000fc600000000ff */
[----:B------:R-:W-:Y:S01]  /*15980*/  FADD.FTZ R18, R44, R0 ;  /* 0x000000002c127221 */ /* 0x000fe20000010000 */
[----:B------:R-:W-:Y:S01]  /*15990*/  IMAD.SHL.U32 R0, R244, 0x2, RZ ;  /* 0x00000002f4007824 */ /* 0x000fe200078e00ff */
[----:B------:R-:W1:Y:S01]  /*159a0*/  MUFU.EX2 R8, R41 ;  /* 0x0000002900087308 */ /* 0x000e620000000800 */
[----:B------:R-:W-:-:S07]  /*159b0*/  FADD.FTZ R2, R42, R2 ;  /* 0x000000022a027221 */ /* 0x000fce0000010000 */
[----:B------:R-:W-:Y:S08]  /*159c0*/  MUFU.EX2 R11, R7 ;  /* 0x00000007000b7308 */ /* 0x000ff00000000800 */
[----:B------:R-:W4:Y:S01]  /*159d0*/  MUFU.EX2 R7, R43 ;  /* 0x0000002b00077308 */ /* 0x000f220000000800 */
[----:B------:R-:W-:-:S04]  /*159e0*/  FADD.FTZ R2, R21, R2 ;  /* 0x0000000215027221 */ /* 0x000fc80000010000 */
[----:B-1----:R-:W-:Y:S01]  /*159f0*/  FADD.FTZ R2, R8, R2 ;  /* 0x0000000208027221 */ /* 0x002fe20000010000 */
[----:B------:R-:W-:Y:S01]  /*15a00*/  FADD.FTZ R5, R12, R5 ;  /* 0x000000050c057221 */ /* 0x000fe20000010000 */
[----:B------:R-:W-:Y:S02]  /*15a10*/  F2FP.F16.F32.PACK_AB R24, R13, R14 ;  /* 0x0000000e0d18723e */ /* 0x000fe400000000ff */
[C---:B----4-:R-:W-:Y:S01]  /*15a20*/  FADD.FTZ R19, R7.reuse, R2 ;  /* 0x0000000207137221 */ /* 0x050fe20000010000 */
[----:B------:R-:W-:Y:S01]  /*15a30*/  F2FP.F16.F32.PACK_AB R20, R7, R8 ;  /* 0x000000080714723e */ /* 0x000fe200000000ff */
[C---:B------:R-:W-:Y:S01]  /*15a40*/  FADD.FTZ R5, R9.reuse, R5 ;  /* 0x0000000509057221 */ /* 0x040fe20000010000 */
[----:B------:R-:W-:-:S03]  /*15a50*/  F2FP.F16.F32.PACK_AB R152, R9, R12 ;  /* 0x0000000c0998723e */ /* 0x000fc600000000ff */
[----:B------:R-:W-:Y:S01]  /*15a60*/  FADD.FTZ R5, R11, R5 ;  /* 0x000000050b057221 */ /* 0x000fe20000010000 */
[----:B------:R-:W-:-:S03]  /*15a70*/  F2FP.F16.F32.PACK_AB R156, R10, R11 ;  /* 0x0000000b0a9c723e */ /* 0x000fc600000000ff */
[----:B------:R-:W-:Y:S01]  /*15a80*/  FADD.FTZ R14, R10, R5 ;  /* 0x000000050a0e7221 */ /* 0x000fe20000010000 */
[----:B------:R-:W-:Y:S01]  /*15a90*/  MUFU.EX2 R16, R16 ;  /* 0x0000001000107308 */ /* 0x000fe20000000800 */
[C---:B------:R-:W-:Y:S02]  /*15aa0*/  PRMT R75, R25.reuse, 0x7632, R75 ;  /* 0x00007632194b7816 */ /* 0x040fe4000000004b */
[----:B------:R-:W-:-:S04]  /*15ab0*/  PRMT R69, R25, 0x7610, R69 ;  /* 0x0000761019457816 */ /* 0x000fc80000000045 */
[----:B------:R-:W-:Y:S02]  /*15ac0*/  PRMT R181, R69, 0x5410, R75 ;  /* 0x0000541045b57816 */ /* 0x000fe4000000004b */
[----:B--2---:R-:W-:-:S04]  /*15ad0*/  LOP3.LUT R0, R29, R0, RZ, 0x3c, !PT ;  /* 0x000000001d007212 */ /* 0x004fc800078e3cff */
[----:B---3--:R-:W-:-:S05]  /*15ae0*/  LOP3.LUT R0, R0, R49, RZ, 0x3c, !PT ;  /* 0x0000003100007212 */ /* 0x008fca00078e3cff */
[----:B------:R-:W-:-:S05]  /*15af0*/  IMAD.WIDE.U32 R176, R0, -0x326172a9, RZ ;  /* 0xcd9e8d5700b07825 */ /* 0x000fca00078e00ff */
[----:B------:R-:W-:-:S05]  /*15b00*/  LOP3.LUT R0, R177, R195, R104, 0x96, !PT ;  /* 0x000000c3b1007212 */ /* 0x000fca00078e9668 */
[----:B------:R-:W-:-:S05]  /*15b10*/  IMAD.WIDE.U32 R90, R0, -0x2daee0ad, RZ ;  /* 0xd2511f53005a7825 */ /* 0x000fca00078e00ff */
[----:B------:R-:W-:Y:S02]  /*15b20*/  LOP3.LUT R0, R91, R217, R222, 0x96, !PT ;  /* 0x000000d95b007212 */ /* 0x000fe400078e96de */
[----:B------:R-:W-:-:S03]  /*15b30*/  LOP3.LUT R2, R251, R33, R176, 0x96, !PT ;  /* 0x00000021fb027212 */ /* 0x000fc600078e96b0 */
        /* <DEDUP_REMOVED lines=8> */
[----:B------:R-:W-:-:S05]  /*15bc0*/  IMAD.WIDE.U32 R8, R0, -0x326172a9, RZ ;  /* 0xcd9e8d5700087825 */ /* 0x000fca00078e00ff */
[----:B------:R-:W-:Y:S01]  /*15bd0*/  LOP3.LUT R5, R9, R240, R10, 0x96, !PT ;  /* 0x000000f009057212 */ /* 0x000fe200078e960a */
[----:B------:R-:W-:-:S05]  /*15be0*/  IMAD.WIDE.U32 R10, R2, -0x2daee0ad, RZ ;  /* 0xd2511f53020a7825 */ /* 0x000fca00078e00ff */
[----:B------:R-:W-:-:S05]  /*15bf0*/  LOP3.LUT R0, R11, R208, R12, 0x96, !PT ;  /* 0x000000d00b007212 */ /* 0x000fca00078e960c */
[----:B------:R-:W-:-:S05]  /*15c00*/  IMAD.WIDE.U32 R6, R0, -0x326172a9, RZ ;  /* 0xcd9e8d5700067825 */ /* 0x000fca00078e00ff */
[----:B------:R-:W-:-:S04]  /*15c10*/  LOP3.LUT R0, R7, R245, R8, 0x96, !PT ;  /* 0x000000f507007212 */ /* 0x000fc800078e9608 */
[----:B------:R-:W-:-:S04]  /*15c20*/  LOP3.LUT R2, R0, 0xff, RZ, 0xc0, !PT ;  /* 0x000000ff00027812 */ /* 0x000fc800078ec0ff */
[----:B------:R-:W-:Y:S02]  /*15c30*/  ISETP.GE.U32.AND P2, PT, R200, R2, PT ;  /* 0x00000002c800720c */ /* 0x000fe40003f46070 */
[----:B------:R-:W-:-:S04]  /*15c40*/  LOP3.LUT R2, R0, 0xffff, RZ, 0xc0, !PT ;  /* 0x0000ffff00027812 */ /* 0x000fc800078ec0ff */
[----:B------:R-:W-:Y:S01]  /*15c50*/  SHF.R.U32.HI R2, RZ, 0x8, R2 ;  /* 0x00000008ff027819 */ /* 0x000fe20000011602 */
[----:B------:R-:W1:Y:S03]  /*15c60*/  MUFU.EX2 R13, R26 ;  /* 0x0000001a000d7308 */ /* 0x000e660000000800 */
[----:B------:R-:W-:-:S04]  /*15c70*/  LOP3.LUT R2, R2, 0xffff, RZ, 0xc0, !PT ;  /* 0x0000ffff02027812 */ /* 0x000fc800078ec0ff */
[----:B------:R-:W-:Y:S01]  /*15c80*/  ISETP.GE.U32.AND P5, PT, R200, R2, PT ;  /* 0x00000002c800720c */ /* 0x000fe20003fa6070 */
[----:B------:R-:W2:Y:S01]  /*15c90*/  MUFU.EX2 R11, R27 ;  /* 0x0000001b000b7308 */ /* 0x000ea20000000800 */
[--C-:B------:R-:W-:Y:S02]  /*15ca0*/  SHF.R.U32.HI R2, RZ, 0x10, R0.reuse ;  /* 0x00000010ff027819 */ /* 0x100fe40000011600 */
[----:B------:R-:W-:-:S05]  /*15cb0*/  SHF.R.U32.HI R0, RZ, 0x18, R0 ;  /* 0x00000018ff007819 */ /* 0x000fca0000011600 */
[----:B------:R-:W3:Y:S01]  /*15cc0*/  MUFU.EX2 R9, R17 ;  /* 0x0000001100097308 */ /* 0x000ee20000000800 */
[----:B------:R-:W-:Y:S02]  /*15cd0*/  ISETP.GE.U32.AND P4, PT, R200, R0, PT ;  /* 0x00000000c800720c */ /* 0x000fe40003f86070 */
[----:B------:R-:W-:Y:S02]  /*15ce0*/  LOP3.LUT R0, R6, 0xff, RZ, 0xc0, !PT ;  /* 0x000000ff06007812 */ /* 0x000fe400078ec0ff */
[----:B------:R-:W-:Y:S02]  /*15cf0*/  LOP3.LUT R2, R2, 0xff, RZ, 0xc0, !PT ;  /* 0x000000ff02027812 */ /* 0x000fe400078ec0ff */
[C---:B------:R-:W-:Y:S02]  /*15d00*/  ISETP.GE.U32.AND P3, PT, R200.reuse, R0, PT ;  /* 0x00000000c800720c */ /* 0x040fe40003f66070 */
[----:B------:R-:W-:Y:S02]  /*15d10*/  SHF.R.U32.HI R0, RZ, 0x18, R6 ;  /* 0x00000018ff007819 */ /* 0x000fe40000011606 */
[C---:B------:R-:W-:Y:S01]  /*15d20*/  ISETP.GE.U32.AND P6, PT, R200.reuse, R2, PT ;  /* 0x00000002c800720c */ /* 0x040fe20003fc6070 */
[----:B-1----:R-:W-:Y:S01]  /*15d30*/  FADD.FTZ R2, R13, R15 ;  /* 0x0000000f0d027221 */ /* 0x002fe20000010000 */
[----:B------:R-:W-:Y:S01]  /*15d40*/  ISETP.GE.U32.AND P1, PT, R200, R0, PT ;  /* 0x00000000c800720c */ /* 0x000fe20003f26070 */
[----:B------:R-:W-:Y:S01]  /*15d50*/  FADD.FTZ R0, R16, R14 ;  /* 0x0000000e10007221 */ /* 0x000fe20000010000 */
[----:B------:R-:W-:Y:S01]  /*15d60*/  LOP3.LUT R8, R6, 0xffff, RZ, 0xc0, !PT ;  /* 0x0000ffff06087812 */ /* 0x000fe200078ec0ff */
[----:B--2---:R-:W-:Y:S01]  /*15d70*/  FADD.FTZ R12, R11, R2 ;  /* 0x000000020b0c7221 */ /* 0x004fe20000010000 */
[----:B------:R-:W-:-:S02]  /*15d80*/  SHF.R.U32.HI R6, RZ, 0x10, R6 ;  /* 0x00000010ff067819 */ /* 0x000fc40000011606 */
[----:B------:R-:W-:Y:S01]  /*15d90*/  F2FP.F16.F32.PACK_AB R11, R11, R13 ;  /* 0x0000000d0b0b723e */ /* 0x000fe200000000ff */
[----:B---3--:R-:W-:Y:S01]  /*15da0*/  FADD.FTZ R13, R9, R0 ;  /* 0x00000000090d7221 */ /* 0x008fe20000010000 */
[----:B------:R-:W-:Y:S01]  /*15db0*/  LOP3.LUT R0, R6, 0xff, RZ, 0xc0, !PT ;  /* 0x000000ff06007812 */ /* 0x000fe200078ec0ff */
[----:B------:R-:W-:-:S04]  /*15dc0*/  IMAD.WIDE.U32 R6, R5, -0x2daee0ad, RZ ;  /* 0xd2511f5305067825 */ /* 0x000fc800078e00ff */
[----:B------:R-:W-:Y:S01]  /*15dd0*/  @!P4 HADD2 R50, -R75.H0_H0, -RZ.H0_H0 ;  /* 0xa00000ff4b32c230 */ /* 0x000fe20000000900 */
[----:B------:R-:W-:-:S04]  /*15de0*/  LOP3.LUT R5, R6, 0xff, RZ, 0xc0, !PT ;  /* 0x000000ff06057812 */ /* 0x000fc800078ec0ff */
[----:B------:R-:W-:Y:S02]  /*15df0*/  @!P4 PRMT R75, R50, 0x5410, RZ ;  /* 0x00005410324bc816 */ /* 0x000fe400000000ff */
[----:B------:R-:W-:Y:S02]  /*15e00*/  ISETP.GE.U32.AND P4, PT, R200, R5, PT ;  /* 0x00000005c800720c */ /* 0x000fe40003f86070 */
[----:B------:R1:W-:Y:S02]  /*15e10*/  MUFU.EX2 R5, R186 ;  /* 0x000000ba00057308 */ /* 0x0003e40000000800 */
[----:B-1----:R-:W-:Y:S02]  /*15e20*/  IMAD.MOV.U32 R186, RZ, RZ, R33 ;  /* 0x000000ffffba7224 */ /* 0x002fe400078e0021 */
[----:B------:R-:W2:Y:S01]  /*15e30*/  LDL.LU R33, [R1+0x158] ;  /* 0x0001580001217983 */ /* 0x000ea20000300800 */
[C---:B------:R-:W-:Y:S02]  /*15e40*/  PRMT R84, R67.reuse, 0x7610, R84 ;  /* 0x0000761043547816 */ /* 0x040fe40000000054 */
[----:B------:R-:W-:-:S03]  /*15e50*/  PRMT R81, R67, 0x7632, R81 ;  /* 0x0000763243517816 */ /* 0x000fc60000000051 */
[----:B------:R-:W-:Y:S01]  /*15e60*/  @!P2 HADD2 R46, -R84.H0_H0, -RZ.H0_H0 ;  /* 0xa00000ff542ea230 */ /* 0x000fe20000000900 */
[----:B------:R-:W-:Y:S01]  /*15e70*/  SHF.R.U32.HI R2, RZ, 0x8, R8 ;  /* 0x00000008ff027819 */ /* 0x000fe20000011608 */
[----:B------:R-:W-:Y:S01]  /*15e80*/  @!P5 HADD2 R47, -R81.H0_H0, -RZ.H0_H0 ;  /* 0xa00000ff512fd230 */ /* 0x000fe20000000900 */
[----:B------:R-:W1:Y:S01]  /*15e90*/  MUFU.EX2 R8, R185 ;  /* 0x000000b900087308 */ /* 0x000e620000000800 */
[----:B------:R-:W-:Y:S02]  /*15ea0*/  PRMT R182, R84, 0x5410, R81 ;  /* 0x0000541054b67816 */ /* 0x000fe40000000051 */
[----:B------:R-:W-:Y:S02]  /*15eb0*/  @!P2 PRMT R84, R46, 0x5410, RZ ;  /* 0x000054102e54a816 */ /* 0x000fe400000000ff */
[----:B------:R-:W-:Y:S02]  /*15ec0*/  ISETP.GE.U32.AND P2, PT, R200, R0, PT ;  /* 0x00000000c800720c */ /* 0x000fe40003f46070 */
[----:B------:R-:W-:-:S02]  /*15ed0*/  LOP3.LUT R2, R2, 0xffff, RZ, 0xc0, !PT ;  /* 0x0000ffff02027812 */ /* 0x000fc400078ec0ff */
[----:B------:R-:W-:Y:S02]  /*15ee0*/  LOP3.LUT R0, R7, R246, R10, 0x96, !PT ;  /* 0x000000f607007212 */ /* 0x000fe400078e960a */
[----:B------:R-:W-:Y:S02]  /*15ef0*/  @!P5 PRMT R81, R47, 0x5410, RZ ;  /* 0x000054102f51d816 */ /* 0x000fe400000000ff */
[----:B------:R-:W-:Y:S02]  /*15f00*/  ISETP.GE.U32.AND P5, PT, R200, R2, PT ;  /* 0x00000002c800720c */ /* 0x000fe40003fa6070 */
[----:B------:R-:W-:Y:S01]  /*15f10*/  SHF.R.U32.HI R2, RZ, 0x10, R0 ;  /* 0x00000010ff027819 */ /* 0x000fe20000011600 */
[----:B------:R-:W-:-:S03]  /*15f20*/  @!P6 HADD2 R51, -R69.H0_H0, -RZ.H0_H0 ;  /* 0xa00000ff4533e230 */ /* 0x000fc60000000900 */
[----:B------:R-:W-:Y:S02]  /*15f30*/  LOP3.LUT R2, R2, 0xff, RZ, 0xc0, !PT ;  /* 0x000000ff02027812 */ /* 0x000fe400078ec0ff */
[----:B------:R-:W-:Y:S02]  /*15f40*/  @!P6 PRMT R69, R51, 0x5410, RZ ;  /* 0x000054103345e816 */ /* 0x000fe400000000ff */
[----:B------:R-:W-:Y:S02]  /*15f50*/  PRMT R68, R22, 0x7610, R68 ;  /* 0x0000761016447816 */ /* 0x000fe40000000044 */
[----:B------:R-:W-:Y:S01]  /*15f60*/  ISETP.GE.U32.AND P6, PT, R200, R2, PT ;  /* 0x00000002c800720c */ /* 0x000fe20003fc6070 */
[----:B-1----:R-:W-:Y:S01]  /*15f70*/  FADD.FTZ R2, R8, R18 ;  /* 0x0000001208027221 */ /* 0x002fe20000010000 */
[----:B------:R-:W-:Y:S01]  /*15f80*/  F2FP.F16.F32.PACK_AB R119, R9, R16 ;  /* 0x000000100977723e */ /* 0x000fe200000000ff */
[----:B------:R-:W-:Y:S01]  /*15f90*/  @!P3 HADD2 R53, -R68.H0_H0, -RZ.H0_H0 ;  /* 0xa00000ff4435b230 */ /* 0x000fe20000000900 */
[----:B------:R-:W-:Y:S01]  /*15fa0*/  LOP3.LUT R9, R6, 0xffff, RZ, 0xc0, !PT ;  /* 0x0000ffff06097812 */ /* 0x000fe200078ec0ff */
[----:B------:R-:W-:Y:S01]  /*15fb0*/  FADD.FTZ R7, R5, R2 ;  /* 0x0000000205077221 */ /* 0x000fe20000010000 */
[----:B------:R-:W-:-:S02]  /*15fc0*/  PRMT R67, R22, 0x7632, R67 ;  /* 0x0000763216437816 */ /* 0x000fc40000000043 */
[----:B------:R-:W-:Y:S02]  /*15fd0*/  LOP3.LUT R2, R0, 0xff, RZ, 0xc0, !PT ;  /* 0x000000ff00027812 */ /* 0x000fe400078ec0ff */
[----:B------:R-:W-:Y:S02]  /*15fe0*/  PRMT R179, R68, 0x5410, R67 ;  /* 0x0000541044b37816 */ /* 0x000fe40000000043 */
[----:B------:R-:W-:Y:S02]  /*15ff0*/  @!P3 PRMT R68, R53, 0x5410, RZ ;  /* 0x000054103544b816 */ /* 0x000fe400000000ff */
[----:B------:R-:W-:Y:S02]  /*16000*/  ISETP.GE.U32.AND P3, PT, R200, R2, PT ;  /* 0x00000002c800720c */ /* 0x000fe40003f66070 */
[----:B------:R-:W-:Y:S02]  /*16010*/  SHF.R.U32.HI R2, RZ, 0x18, R0 ;  /* 0x00000018ff027819 */ /* 0x000fe40000011600 */
[----:B------:R-:W-:-:S02]  /*16020*/  LOP3.LUT R0, R0, 0xffff, RZ, 0xc0, !PT ;  /* 0x0000ffff00007812 */ /* 0x000fc400078ec0ff */
[C---:B------:R-:W-:Y:S02]  /*16030*/  PRMT R65, R24.reuse, 0x7610, R65 ;  /* 0x0000761018417816 */ /* 0x040fe40000000041 */
[----:B------:R-:W-:Y:S02]  /*16040*/  SHF.R.U32.HI R0, RZ, 0x8, R0 ;  /* 0x00000008ff007819 */ /* 0x000fe40000011600 */
[----:B------:R-:W-:Y:S01]  /*16050*/  PRMT R66, R24, 0x7632, R66 ;  /* 0x0000763218427816 */ /* 0x000fe20000000042 */
[----:B------:R-:W-:Y:S01]  /*16060*/  @!P2 HADD2 R56, -R65.H0_H0, -RZ.H0_H0 ;  /* 0xa00000ff4138a230 */ /* 0x000fe20000000900 */
[----:B------:R-:W-:Y:S02]  /*16070*/  LOP3.LUT R0, R0, 0xffff, RZ, 0xc0, !PT ;  /* 0x0000ffff00007812 */ /* 0x000fe400078ec0ff */
[----:B------:R-:W-:Y:S02]  /*16080*/  PRMT R178, R65, 0x5410, R66 ;  /* 0x0000541041b27816 */ /* 0x000fe40000000042 */
[----:B------:R-:W-:-:S02]  /*16090*/  F2FP.F16.F32.PACK_AB R21, R21, R42 ;  /* 0x0000002a1515723e */ /* 0x000fc400000000ff */
[----:B------:R-:W-:Y:S02]  /*160a0*/  @!P2 PRMT R65, R56, 0x5410, RZ ;  /* 0x000054103841a816 */ /* 0x000fe400000000ff */
[----:B------:R-:W-:Y:S02]  /*160b0*/  ISETP.GE.U32.AND P2, PT, R200, R0, PT ;  /* 0x00000000c800720c */ /* 0x000fe40003f46070 */
[----:B------:R-:W-:Y:S02]  /*160c0*/  F2FP.F16.F32.PACK_AB R122, R5, R8 ;  /* 0x00000008057a723e */ /* 0x000fe400000000ff */
[----:B------:R-:W1:Y:S01]  /*160d0*/  MUFU.EX2 R8, R74 ;  /* 0x0000004a00087308 */ /* 0x000e620000000800 */
[C---:B------:R-:W-:Y:S01]  /*160e0*/  PRMT R53, R21.reuse, 0x7610, R53 ;  /* 0x0000761015357816 */ /* 0x040fe20000000035 */
[----:B------:R-:W-:Y:S01]  /*160f0*/  @!P5 HADD2 R54, -R67.H0_H0, -RZ.H0_H0 ;  /* 0xa00000ff4336d230 */ /* 0x000fe20000000900 */
[----:B------:R-:W-:Y:S02]  /*16100*/  SHF.R.U32.HI R0, RZ, 0x8, R9 ;  /* 0x00000008ff007819 */ /* 0x000fe40000011609 */
[----:B------:R-:W-:Y:S01]  /*16110*/  PRMT R51, R21, 0x7632, R51 ;  /* 0x0000763215337816 */ /* 0x000fe20000000033 */
[----:B------:R-:W-:-:S02]  /*16120*/  @!P3 HADD2 R59, -R53.H0_H0, -RZ.H0_H0 ;  /* 0xa00000ff353bb230 */ /* 0x000fc40000000900 */
[----:B------:R-:W3:Y:S01]  /*16130*/  MUFU.EX2 R5, R78 ;  /* 0x0000004e00057308 */ /* 0x000ee20000000800 */
[----:B------:R-:W-:Y:S02]  /*16140*/  @!P5 PRMT R67, R54, 0x5410, RZ ;  /* 0x000054103643d816 */ /* 0x000fe400000000ff */
[----:B------:R-:W-:Y:S02]  /*16150*/  LOP3.LUT R0, R0, 0xffff, RZ, 0xc0, !PT ;  /* 0x0000ffff00007812 */ /* 0x000fe400078ec0ff */
[----:B------:R-:W-:-:S03]  /*16160*/  SHF.R.U32.HI R10, RZ, 0x10, R6 ;  /* 0x00000010ff0a7819 */ /* 0x000fc60000011606 */
[----:B------:R-:W4:Y:S01]  /*16170*/  MUFU.EX2 R14, R52 ;  /* 0x00000034000e7308 */ /* 0x000f220000000800 */
[----:B------:R-:W-:Y:S01]  /*16180*/  ISETP.GE.U32.AND P5, PT, R200, R2, PT ;  /* 0x00000002c800720c */ /* 0x000fe20003fa6070 */
[----:B------:R-:W-:Y:S01]  /*16190*/  @!P2 HADD2 R63, -R51.H0_H0, -RZ.H0_H0 ;  /* 0xa00000ff333fa230 */ /* 0x000fe20000000900 */
[----:B------:R-:W-:Y:S02]  /*161a0*/  PRMT R183, R53, 0x5410, R51 ;  /* 0x0000541035b77816 */ /* 0x000fe40000000033 */
[----:B------:R-:W-:-:S03]  /*161b0*/  @!P3 PRMT R53, R59, 0x5410, RZ ;  /* 0x000054103b35b816 */ /* 0x000fc600000000ff */
[----:B------:R-:W4:Y:S01]  /*161c0*/  MUFU.EX2 R2, R58 ;  /* 0x0000003a00027308 */ /* 0x000f220000000800 */
[----:B------:R-:W-:Y:S02]  /*161d0*/  ISETP.GE.U32.AND P3, PT, R200, R0, PT ;  /* 0x00000000c800720c */ /* 0x000fe40003f66070 */
[----:B------:R-:W-:Y:S01]  /*161e0*/  LOP3.LUT R0, R10, 0xff, RZ, 0xc0, !PT ;  /* 0x000000ff0a007812 */ /* 0x000fe200078ec0ff */
[----:B------:R-:W-:-:S04]  /*161f0*/  @!P1 HADD2 R55, -R66.H0_H0, -RZ.H0_H0 ;  /* 0xa00000ff42379230 */ /* 0x000fc80000000900 */
[----:B------:R-:W4:Y:S01]  /*16200*/  MUFU.EX2 R25, R187 ;  /* 0x000000bb00197308 */ /* 0x000f220000000800 */
[----:B------:R-:W-:Y:S02]  /*16210*/  @!P2 PRMT R51, R63, 0x5410, RZ ;  /* 0x000054103f33a816 */ /* 0x000fe400000000ff */
[----:B------:R-:W-:Y:S02]  /*16220*/  SHF.R.U32.HI R6, RZ, 0x18, R6 ;  /* 0x00000018ff067819 */ /* 0x000fe40000011606 */
[----:B------:R-:W-:-:S03]  /*16230*/  ISETP.GE.U32.AND P2, PT, R200, R0, PT ;  /* 0x00000000c800720c */ /* 0x000fc60003f46070 */
[----:B------:R-:W4:Y:S01]  /*16240*/  MUFU.EX2 R16, R188 ;  /* 0x000000bc00107308 */ /* 0x000f220000000800 */
[----:B-1----:R-:W-:Y:S01]  /*16250*/  FADD.FTZ R0, R8, R19 ;  /* 0x0000001308007221 */ /* 0x002fe20000010000 */
[----:B------:R-:W-:-:S06]  /*16260*/  @!P1 PRMT R66, R55, 0x5410, RZ ;  /* 0x0000541037429816 */ /* 0x000fcc00000000ff */
[----:B------:R-:W1:Y:S01]  /*16270*/  MUFU.EX2 R15, R57 ;  /* 0x00000039000f7308 */ /* 0x000e620000000800 */
[----:B------:R-:W-:Y:S01]  /*16280*/  ISETP.GE.U32.AND P1, PT, R200, R6, PT ;  /* 0x00000006c800720c */ /* 0x000fe20003f26070 */
[----:B---3--:R-:W-:Y:S01]  /*16290*/  FADD.FTZ R6, R5, R0 ;  /* 0x0000000005067221 */ /* 0x008fe20000010000 */
[----:B----4-:R-:W-:-:S05]  /*162a0*/  FADD.FTZ R0, R14, R12 ;  /* 0x0000000c0e007221 */ /* 0x010fca0000010000 */
[----:B------:R-:W3:Y:S01]  /*162b0*/  MUFU.EX2 R10, R60 ;  /* 0x0000003c000a7308 */ /* 0x000ee20000000800 */
[----:B------:R-:W-:Y:S01]  /*162c0*/  F2FP.F16.F32.PACK_AB R18, R5, R8 ;  /* 0x000000080512723e */ /* 0x000fe200000000ff */
[----:B------:R-:W-:Y:S01]  /*162d0*/  FADD.FTZ R5, R2, R0 ;  /* 0x0000000002057221 */ /* 0x000fe20000010000 */
[----:B------:R-:W-:-:S05]  /*162e0*/  FADD.FTZ R0, R25, R7 ;  /* 0x0000000719007221 */ /* 0x000fca0000010000 */
[----:B------:R-:W4:Y:S01]  /*162f0*/  MUFU.EX2 R9, R34 ;  /* 0x0000002200097308 */ /* 0x000f220000000800 */
[----:B------:R-:W-:Y:S01]  /*16300*/  FADD.FTZ R17, R16, R0 ;  /* 0x0000000010117221 */ /* 0x000fe20000010000 */
[----:B-1----:R-:W-:-:S06]  /*16310*/  FADD.FTZ R0, R15, R5 ;  /* 0x000000050f007221 */ /* 0x002fcc0000010000 */
[----:B------:R-:W1:Y:S08]  /*16320*/  MUFU.EX2 R8, R35 ;  /* 0x0000002300087308 */ /* 0x000e700000000800 */
[----:B------:R1:W1:Y:S01]  /*16330*/  MUFU.EX2 R24, R79 ;  /* 0x0000004f00187308 */ /* 0x0002620000000800 */
[----:B---3--:R-:W-:Y:S01]  /*16340*/  FADD.FTZ R19, R10, R0 ;  /* 0x000000000a137221 */ /* 0x008fe20000010000 */
[----:B------:R-:W-:-:S06]  /*16350*/  F2FP.F16.F32.PACK_AB R21, R2, R14 ;  /* 0x0000000e0215723e */ /* 0x000fcc00000000ff */
[----:B------:R3:W3:Y:S01]  /*16360*/  MUFU.EX2 R22, R110 ;  /* 0x0000006e00167308 */ /* 0x0006e20000000800 */
[----:B------:R-:W-:Y:S01]  /*16370*/  PRMT R78, R11, 0x7632, R78 ;  /* 0x000076320b4e7816 */ /* 0x000fe2000000004e */
[----:B----4-:R-:W-:Y:S01]  /*16380*/  FADD.FTZ R2, R9, R13 ;  /* 0x0000000d09027221 */ /* 0x010fe20000010000 */
[----:B-1----:R-:W-:Y:S02]  /*16390*/  F2FP.F16.F32.PACK_AB R107, R8, R9 ;  /* 0x00000009086b723e */ /* 0x002fe400000000ff */
[----:B------:R-:W-:-:S03]  /*163a0*/  PRMT R79, R11, 0x7610, R79 ;  /* 0x000076100b4f7816 */ /* 0x000fc6000000004f */
[----:B------:R-:W1:Y:S01]  /*163b0*/  MUFU.EX2 R11, R37 ;  /* 0x00000025000b7308 */ /* 0x000e620000000800 */
[----:B------:R-:W-:Y:S01]  /*163c0*/  FADD.FTZ R7, R8, R2 ;  /* 0x0000000208077221 */ /* 0x000fe20000010000 */
[----:B------:R-:W-:Y:S01]  /*163d0*/  FADD.FTZ R2, R24, R6 ;  /* 0x0000000618027221 */ /* 0x000fe20000010000 */
[----:B------:R-:W-:-:S05]  /*163e0*/  PRMT R74, R20, 0x7610, R74 ;  /* 0x00007610144a7816 */ /* 0x000fca000000004a */
[----:B------:R-:W4:Y:S01]  /*163f0*/  MUFU.EX2 R8, R40 ;  /* 0x0000002800087308 */ /* 0x000f220000000800 */
[----:B------:R-:W-:Y:S02]  /*16400*/  PRMT R80, R20, 0x7632, R80 ;  /* 0x0000763214507816 */ /* 0x000fe40000000050 */
[----:B---3--:R-:W-:Y:S01]  /*16410*/  F2FP.F16.F32.PACK_AB R110, R16, R25 ;  /* 0x00000019106e723e */ /* 0x008fe200000000ff */
[C---:B------:R-:W-:Y:S01]  /*16420*/  FADD.FTZ R16, R22.reuse, R2 ;  /* 0x0000000216107221 */ /* 0x040fe20000010000 */
[----:B------:R-:W-:Y:S01]  /*16430*/  F2FP.F16.F32.PACK_AB R20, R22, R24 ;  /* 0x000000181614723e */ /* 0x000fe200000000ff */
[----:B------:R-:W-:Y:S01]  /*16440*/  IMAD.MOV.U32 R184, RZ, RZ, R104 ;  /* 0x000000ffffb87224 */ /* 0x000fe200078e0068 */
[----:B------:R-:W-:Y:S02]  /*16450*/  F2FP.F16.F32.PACK_AB R22, R10, R15 ;  /* 0x0000000f0a16723e */ /* 0x000fe400000000ff */
[----:B------:R-:W-:Y:S01]  /*16460*/  F2FP.F16.F32.PACK_AB R23, R23, R36 ;  /* 0x000000241717723e */ /* 0x000fe200000000ff */
[----:B-1----:R-:W-:Y:S01]  /*16470*/  FADD.FTZ R2, R11, R7 ;  /* 0x000000070b027221 */ /* 0x002fe20000010000 */
[----:B------:R-:W-:-:S02]  /*16480*/  IMAD.MOV.U32 R187, RZ, RZ, R217 ;  /* 0x000000ffffbb7224 */ /* 0x000fc400078e00d9 */
[C---:B------:R-:W-:Y:S02]  /*16490*/  PRMT R52, R23.reuse, 0x7632, R52 ;  /* 0x0000763217347816 */ /* 0x040fe40000000034 */
[----:B------:R-:W-:Y:S01]  /*164a0*/  PRMT R50, R23, 0x7610, R50 ;  /* 0x0000761017327816 */ /* 0x000fe20000000032 */
[C---:B----4-:R-:W-:Y:S01]  /*164b0*/  FADD.FTZ R23, R8.reuse, R2 ;  /* 0x0000000208177221 */ /* 0x050fe20000010000 */
[----:B------:R-:W-:-:S03]  /*164c0*/  F2FP.F16.F32.PACK_AB R106, R8, R11 ;  /* 0x0000000b086a723e */ /* 0x000fc600000000ff */
[----:B------:R-:W-:Y:S01]  /*164d0*/  @!P6 HADD2 R62, -R50.H0_H0, -RZ.H0_H0 ;  /* 0xa00000ff323ee230 */ /* 0x000fe20000000900 */
[----:B------:R-:W-:-:S04]  /*164e0*/  PRMT R252, R50, 0x5410, R52 ;  /* 0x0000541032fc7816 */ /* 0x000fc80000000034 */
[----:B------:R-:W-:Y:S01]  /*164f0*/  @!P6 PRMT R50, R62, 0x5410, RZ ;  /* 0x000054103e32e816 */ /* 0x000fe200000000ff */
[----:B------:R-:W-:Y:S01]  /*16500*/  @!P5 HADD2 R61, -R52.H0_H0, -RZ.H0_H0 ;  /* 0xa00000ff343dd230 */ /* 0x000fe20000000900 */
[----:B------:R-:W1:Y:S01]  /*16510*/  MUFU.EX2 R24, R193 ;  /* 0x000000c100187308 */ /* 0x000e620000000800 */
[----:B------:R-:W-:-:S03]  /*16520*/  @!P4 HADD2 R85, -R74.H0_H0, -RZ.H0_H0 ;  /* 0xa00000ff4a55c230 */ /* 0x000fc60000000900 */
[----:B------:R-:W-:Y:S01]  /*16530*/  @!P5 PRMT R52, R61, 0x5410, RZ ;  /* 0x000054103d34d816 */ /* 0x000fe200000000ff */
[----:B--2---:R-:W-:-:S05]  /*16540*/  VIADD R0, R33, 0xffffffff ;  /* 0xffffffff21007836 */ /* 0x004fca0000000000 */
[----:B------:R-:W-:-:S04]  /*16550*/  LOP3.LUT R180, R29, R0, RZ, 0x3c, !PT ;  /* 0x000000001db47212 */ /* 0x000fc800078e3cff */
[----:B------:R-:W-:-:S05]  /*16560*/  LOP3.LUT R0, R180, R49, RZ, 0x3c, !PT ;  /* 0x00000031b4007212 */ /* 0x000fca00078e3cff */
[----:B------:R-:W-:-:S05]  /*16570*/  IMAD.WIDE.U32 R14, R0, -0x326172a9, RZ ;  /* 0xcd9e8d57000e7825 */ /* 0x000fca00078e00ff */
[----:B------:R-:W-:Y:S02]  /*16580*/  LOP3.LUT R0, R15, R195, R184, 0x96, !PT ;  /* 0x000000c30f007212 */ /* 0x000fe400078e96b8 */
[----:B------:R-:W-:-:S03]  /*16590*/  LOP3.LUT R2, R251, R186, R14, 0x96, !PT ;  /* 0x000000bafb027212 */ /* 0x000fc600078e960e */
[----:B------:R-:W-:-:S04]  /*165a0*/  IMAD.WIDE.U32 R6, R0, -0x2daee0ad, RZ ;  /* 0xd2511f5300067825 */ /* 0x000fc800078e00ff */
[----:B------:R-:W-:Y:S01]  /*165b0*/  IMAD.WIDE.U32 R8, R2, -0x2daee0ad, RZ ;  /* 0xd2511f5302087825 */ /* 0x000fe200078e00ff */
[----:B------:R-:W-:-:S05]  /*165c0*/  LOP3.LUT R0, R7, R187, R222, 0x96, !PT ;  /* 0x000000bb07007212 */ /* 0x000fca00078e96de */
[----:B------:R-:W-:Y:S01]  /*165d0*/  IMAD.WIDE.U32 R12, R0, -0x326172a9, RZ ;  /* 0xcd9e8d57000c7825 */ /* 0x000fe200078e00ff */
[----:B------:R-:W-:-:S05]  /*165e0*/  LOP3.LUT R0, R9, R174, R6, 0x96, !PT ;  /* 0x000000ae09007212 */ /* 0x000fca00078e9606 */
        /* <DEDUP_REMOVED lines=9> */
[----:B------:R-:W-:-:S04]  /*16680*/  LOP3.LUT R0, R7, R245, R8, 0x96, !PT ;  /* 0x000000f507007212 */ /* 0x000fc800078e9608 */
[----:B------:R-:W-:-:S04]  /*16690*/  LOP3.LUT R2, R0, 0xff, RZ, 0xc0, !PT ;  /* 0x000000ff00027812 */ /* 0x000fc800078ec0ff */
[----:B------:R-:W-:Y:S02]  /*166a0*/  ISETP.GE.U32.AND P6, PT, R200, R2, PT ;  /* 0x00000002c800720c */ /* 0x000fe40003fc6070 */
[----:B------:R-:W-:-:S04]  /*166b0*/  LOP3.LUT R2, R0, 0xffff, RZ, 0xc0, !PT ;  /* 0x0000ffff00027812 */ /* 0x000fc800078ec0ff */
[----:B------:R-:W-:-:S04]  /*166c0*/  SHF.R.U32.HI R2, RZ, 0x8, R2 ;  /* 0x00000008ff027819 */ /* 0x000fc80000011602 */
[----:B------:R-:W-:Y:S02]  /*166d0*/  LOP3.LUT R2, R2, 0xffff, RZ, 0xc0, !PT ;  /* 0x0000ffff02027812 */ /* 0x000fe400078ec0ff */
[----:B------:R-:W-:Y:S02]  /*166e0*/  LOP3.LUT R5, R9, R240, R10, 0x96, !PT ;  /* 0x000000f009057212 */ /* 0x000fe400078e960a */
[----:B------:R-:W-:Y:S02]  /*166f0*/  ISETP.GE.U32.AND P5, PT, R200, R2, PT ;  /* 0x00000002c800720c */ /* 0x000fe40003fa6070 */
[--C-:B------:R-:W-:Y:S01]  /*16700*/  SHF.R.U32.HI R2, RZ, 0x10, R0.reuse ;  /* 0x00000010ff027819 */ /* 0x100fe20000011600 */
[----:B------:R-:W2:Y:S01]  /*16710*/  MUFU.EX2 R9, R189 ;  /* 0x000000bd00097308 */ /* 0x000ea20000000800 */
[----:B------:R-:W-:Y:S01]  /*16720*/  SHF.R.U32.HI R0, RZ, 0x18, R0 ;  /* 0x00000018ff007819 */ /* 0x000fe20000011600 */
[----:B------:R-:W-:Y:S01]  /*16730*/  @!P2 HADD2 R97, -R79.H0_H0, -RZ.H0_H0 ;  /* 0xa00000ff4f61a230 */ /* 0x000fe20000000900 */
[----:B------:R-:W-:-:S02]  /*16740*/  PRMT R249, R74, 0x5410, R80 ;  /* 0x000054104af97816 */ /* 0x000fc40000000050 */
[----:B------:R-:W-:-:S03]  /*16750*/  @!P4 PRMT R74, R85, 0x5410, RZ ;  /* 0x00005410554ac816 */ /* 0x000fc600000000ff */
[----:B------:R-:W3:Y:S01]  /*16760*/  MUFU.EX2 R13, R194 ;  /* 0x000000c2000d7308 */ /* 0x000ee20000000800 */
[----:B------:R-:W-:Y:S02]  /*16770*/  ISETP.GE.U32.AND P4, PT, R200, R0, PT ;  /* 0x00000000c800720c */ /* 0x000fe40003f86070 */
[----:B------:R-:W-:Y:S01]  /*16780*/  LOP3.LUT R0, R6, 0xff, RZ, 0xc0, !PT ;  /* 0x000000ff06007812 */ /* 0x000fe200078ec0ff */
[----:B------:R-:W-:Y:S01]  /*16790*/  @!P1 HADD2 R96, -R78.H0_H0, -RZ.H0_H0 ;  /* 0xa00000ff4e609230 */ /* 0x000fe20000000900 */
[----:B------:R-:W-:-:S03]  /*167a0*/  PRMT R217, R79, 0x5410, R78 ;  /* 0x000054104fd97816 */ /* 0x000fc6000000004e */
[----:B------:R-:W4:Y:S01]  /*167b0*/  MUFU.EX2 R10, R190 ;  /* 0x000000be000a7308 */ /* 0x000f220000000800 */
[----:B------:R-:W-:Y:S01]  /*167c0*/  @!P2 PRMT R79, R97, 0x5410, RZ ;  /* 0x00005410614fa816 */ /* 0x000fe200000000ff */
[----:B------:R-:W-:Y:S01]  /*167d0*/  @!P3 HADD2 R64, -R80.H0_H0, -RZ.H0_H0 ;  /* 0xa00000ff5040b230 */ /* 0x000fe20000000900 */
[----:B------:R-:W-:Y:S02]  /*167e0*/  ISETP.GE.U32.AND P2, PT, R200, R0, PT ;  /* 0x00000000c800720c */ /* 0x000fe40003f46070 */
[----:B------:R-:W-:Y:S02]  /*167f0*/  SHF.R.U32.HI R0, RZ, 0x18, R6 ;  /* 0x00000018ff007819 */ /* 0x000fe40000011606 */
[----:B------:R-:W-:Y:S02]  /*16800*/  @!P1 PRMT R78, R96, 0x5410, RZ ;  /* 0x00005410604e9816 */ /* 0x000fe400000000ff */
[----:B------:R-:W-:Y:S02]  /*16810*/  LOP3.LUT R2, R2, 0xff, RZ, 0xc0, !PT ;  /* 0x000000ff02027812 */ /* 0x000fe400078ec0ff */
[----:B------:R-:W-:-:S02]  /*16820*/  @!P3 PRMT R80, R64, 0x5410, RZ ;  /* 0x000054104050b816 */ /* 0x000fc400000000ff */
[----:B------:R-:W-:Y:S01]  /*16830*/  ISETP.GE.U32.AND P1, PT, R200, R0, PT ;  /* 0x00000000c800720c */ /* 0x000fe20003f26070 */
[----:B-1----:R-:W-:Y:S01]  /*16840*/  FADD.FTZ R0, R24, R17 ;  /* 0x0000001118007221 */ /* 0x002fe20000010000 */
[----:B------:R-:W-:Y:S02]  /*16850*/  LOP3.LUT R8, R6, 0xffff, RZ, 0xc0, !PT ;  /* 0x0000ffff06087812 */ /* 0x000fe400078ec0ff */
[----:B------:R-:W-:Y:S02]  /*16860*/  PRMT R64, R18, 0x7610, R64 ;  /* 0x0000761012407816 */ /* 0x000fe40000000040 */
[----:B------:R-:W-:Y:S02]  /*16870*/  SHF.R.U32.HI R6, RZ, 0x10, R6 ;  /* 0x00000010ff067819 */ /* 0x000fe40000011606 */
[----:B------:R-:W-:Y:S01]  /*16880*/  ISETP.GE.U32.AND P3, PT, R200, R2, PT ;  /* 0x00000002c800720c */ /* 0x000fe20003f66070 */
[----:B--2---:R-:W-:Y:S01]  /*16890*/  FADD.FTZ R2, R9, R16 ;  /* 0x0000001009027221 */ /* 0x004fe20000010000 */
[----:B---3--:R-:W-:Y:S01]  /*168a0*/  FADD.FTZ R11, R13, R0 ;  /* 0x000000000d0b7221 */ /* 0x008fe20000010000 */
[----:B------:R-:W-:Y:S01]  /*168b0*/  @!P6 HADD2 R118, -R64.H0_H0, -RZ.H0_H0 ;  /* 0xa00000ff4076e230 */ /* 0x000fe20000000900 */
[----:B------:R-:W-:-:S02]  /*168c0*/  PRMT R63, R18, 0x7632, R63 ;  /* 0x00007632123f7816 */ /* 0x000fc4000000003f */
[----:B------:R-:W-:Y:S01]  /*168d0*/  LOP3.LUT R0, R6, 0xff, RZ, 0xc0, !PT ;  /* 0x000000ff06007812 */ /* 0x000fe200078ec0ff */
[----:B------:R-:W-:Y:S01]  /*168e0*/  IMAD.WIDE.U32 R6, R5, -0x2daee0ad, RZ ;  /* 0xd2511f5305067825 */ /* 0x000fe200078e00ff */
[----:B------:R-:W-:Y:S02]  /*168f0*/  PRMT R62, R21, 0x7632, R62 ;  /* 0x00007632153e7816 */ /* 0x000fe4000000003e */
[----:B------:R-:W-:Y:S01]  /*16900*/  F2FP.F16.F32.PACK_AB R101, R13, R24 ;  /* 0x000000180d65723e */ /* 0x000fe200000000ff */
[----:B----4-:R-:W-:Y:S01]  /*16910*/  FADD.FTZ R13, R10, R2 ;  /* 0x000000020a0d7221 */ /* 0x010fe20000010000 */
[----:B------:R-:W-:Y:S01]  /*16920*/  SHF.R.U32.HI R2, RZ, 0x8, R8 ;  /* 0x00000008ff027819 */ /* 0x000fe20000011608 */
[----:B------:R-:W-:Y:S01]  /*16930*/  @!P5 HADD2 R123, -R63.H0_H0, -RZ.H0_H0 ;  /* 0xa00000ff3f7bd230 */ /* 0x000fe20000000900 */
[----:B------:R-:W-:Y:S01]  /*16940*/  PRMT R194, R64, 0x5410, R63 ;  /* 0x0000541040c27816 */ /* 0x000fe2000000003f */
[----:B------:R-:W-:Y:S01]  /*16950*/  @!P4 HADD2 R124, -R62.H0_H0, -RZ.H0_H0 ;  /* 0xa00000ff3e7cc230 */ /* 0x000fe20000000900 */
[----:B------:R-:W-:-:S02]  /*16960*/  @!P6 PRMT R64, R118, 0x5410, RZ ;  /* 0x000054107640e816 */ /* 0x000fc400000000ff */
[----:B------:R-:W-:Y:S02]  /*16970*/  PRMT R61, R21, 0x7610, R61 ;  /* 0x00007610153d7816 */ /* 0x000fe4000000003d */
[----:B------:R-:W-:Y:S02]  /*16980*/  ISETP.GE.U32.AND P6, PT, R200, R0, PT ;  /* 0x00000000c800720c */ /* 0x000fe40003fc6070 */
[----:B------:R-:W-:Y:S02]  /*16990*/  LOP3.LUT R5, R6, 0xff, RZ, 0xc0, !PT ;  /* 0x000000ff06057812 */ /* 0x000fe400078ec0ff */
[----:B------:R-:W-:Y:S02]  /*169a0*/  LOP3.LUT R0, R7, R246, R12, 0x96, !PT ;  /* 0x000000f607007212 */ /* 0x000fe400078e960c */
[----:B------:R-:W-:Y:S01]  /*169b0*/  LOP3.LUT R2, R2, 0xffff, RZ, 0xc0, !PT ;  /* 0x0000ffff02027812 */ /* 0x000fe200078ec0ff */
[----:B------:R-:W1:Y:S01]  /*169c0*/  MUFU.EX2 R12, R136 ;  /* 0x00000088000c7308 */ /* 0x000e620000000800 */
[----:B------:R-:W-:-:S02]  /*169d0*/  PRMT R190, R61, 0x5410, R62 ;  /* 0x000054103dbe7816 */ /* 0x000fc4000000003e */
[----:B------:R-:W-:Y:S02]  /*169e0*/  @!P5 PRMT R63, R123, 0x5410, RZ ;  /* 0x000054107b3fd816 */ /* 0x000fe400000000ff */
[----:B------:R-:W-:Y:S02]  /*169f0*/  @!P4 PRMT R62, R124, 0x5410, RZ ;  /* 0x000054107c3ec816 */ /* 0x000fe400000000ff */
[C---:B------:R-:W-:Y:S02]  /*16a00*/  ISETP.GE.U32.AND P5, PT, R200.reuse, R2, PT ;  /* 0x00000002c800720c */ /* 0x040fe40003fa6070 */
[----:B------:R-:W-:Y:S02]  /*16a10*/  ISETP.GE.U32.AND P4, PT, R200, R5, PT ;  /* 0x00000005c800720c */ /* 0x000fe40003f86070 */
[----:B------:R-:W-:Y:S01]  /*16a20*/  LOP3.LUT R2, R0, 0xffff, RZ, 0xc0, !PT ;  /* 0x0000ffff00027812 */ /* 0x000fe200078ec0ff */
[----:B------:R-:W2:Y:S01]  /*16a30*/  MUFU.EX2 R5, R137 ;  /* 0x0000008900057308 */ /* 0x000ea20000000800 */
[----:B------:R-:W-:-:S02]  /*16a40*/  @!P3 HADD2 R125, -R61.H0_H0, -RZ.H0_H0 ;  /* 0xa00000ff3d7db230 */ /* 0x000fc40000000900 */
[----:B------:R-:W-:-:S04]  /*16a50*/  SHF.R.U32.HI R2, RZ, 0x8, R2 ;  /* 0x00000008ff027819 */ /* 0x000fc80000011602 */
[----:B------:R-:W-:Y:S02]  /*16a60*/  LOP3.LUT R2, R2, 0xffff, RZ, 0xc0, !PT ;  /* 0x0000ffff02027812 */ /* 0x000fe400078ec0ff */
[----:B------:R-:W-:Y:S02]  /*16a70*/  @!P3 PRMT R61, R125, 0x5410, RZ ;  /* 0x000054107d3db816 */ /* 0x000fe400000000ff */
[----:B------:R-:W-:Y:S02]  /*16a80*/  PRMT R60, R20, 0x7610, R60 ;  /* 0x00007610143c7816 */ /* 0x000fe4000000003c */
[----:B------:R-:W-:Y:S01]  /*16a90*/  ISETP.GE.U32.AND P3, PT, R200, R2, PT ;  /* 0x00000002c800720c */ /* 0x000fe20003f66070 */
[----:B-1----:R-:W-:Y:S01]  /*16aa0*/  FADD.FTZ R2, R12, R19 ;  /* 0x000000130c027221 */ /* 0x002fe20000010000 */
[----:B------:R-:W-:Y:S01]  /*16ab0*/  PRMT R59, R20, 0x7632, R59 ;  /* 0x00007632143b7816 */ /* 0x000fe2000000003b */
[----:B------:R-:W-:Y:S02]  /*16ac0*/  @!P2 HADD2 R130, -R60.H0_H0, -RZ.H0_H0 ;  /* 0xa00000ff3c82a230 */ /* 0x000fe40000000900 */
[----:B--2---:R-:W-:Y:S01]  /*16ad0*/  FADD.FTZ R8, R5, R2 ;  /* 0x0000000205087221 */ /* 0x004fe20000010000 */
[----:B------:R-:W-:-:S02]  /*16ae0*/  LOP3.LUT R2, R0, 0xff, RZ, 0xc0, !PT ;  /* 0x000000ff00027812 */ /* 0x000fc400078ec0ff */
[----:B------:R-:W-:Y:S02]  /*16af0*/  PRMT R204, R60, 0x5410, R59 ;  /* 0x000054103ccc7816 */ /* 0x000fe4000000003b */
[----:B------:R-:W-:Y:S02]  /*16b00*/  @!P2 PRMT R60, R130, 0x5410, RZ ;  /* 0x00005410823ca816 */ /* 0x000fe400000000ff */
[----:B------:R-:W-:Y:S02]  /*16b10*/  PRMT R58, R22, 0x7632, R58 ;  /* 0x00007632163a7816 */ /* 0x000fe4000000003a */
[----:B------:R-:W-:Y:S02]  /*16b20*/  ISETP.GE.U32.AND P2, PT, R200, R2, PT ;  /* 0x00000002c800720c */ /* 0x000fe40003f46070 */
[----:B------:R-:W-:Y:S02]  /*16b30*/  F2FP.F16.F32.PACK_AB R10, R10, R9 ;  /* 0x000000090a0a723e */ /* 0x000fe400000000ff */
[----:B------:R-:W-:Y:S01]  /*16b40*/  PRMT R57, R22, 0x7610, R57 ;  /* 0x0000761016397816 */ /* 0x000fe20000000039 */
[----:B------:R-:W-:Y:S01]  /*16b50*/  @!P1 HADD2 R134, -R58.H0_H0, -RZ.H0_H0 ;  /* 0xa00000ff3a869230 */ /* 0x000fe20000000900 */
[----:B------:R-:W-:-:S02]  /*16b60*/  LOP3.LUT R9, R6, 0xffff, RZ, 0xc0, !PT ;  /* 0x0000ffff06097812 */ /* 0x000fc400078ec0ff */
[----:B------:R-:W-:Y:S02]  /*16b70*/  SHF.R.U32.HI R7, RZ, 0x10, R6 ;  /* 0x00000010ff077819 */ /* 0x000fe40000011606 */
[----:B------:R-:W-:Y:S02]  /*16b80*/  SHF.R.U32.HI R2, RZ, 0x18, R0 ;  /* 0x00000018ff027819 */ /* 0x000fe40000011600 */
[----:B------:R-:W-:Y:S02]  /*16b90*/  SHF.R.U32.HI R6, RZ, 0x18, R6 ;  /* 0x00000018ff067819 */ /* 0x000fe40000011606 */
[----:B------:R-:W-:Y:S01]  /*16ba0*/  SHF.R.U32.HI R0, RZ, 0x10, R0 ;  /* 0x00000010ff007819 */ /* 0x000fe20000011600 */
[----:B------:R1:W-:Y:S01]  /*16bb0*/  MUFU.EX2 R19, R192 ;  /* 0x000000c000137308 */ /* 0x0003e20000000800 */
[----:B------:R-:W-:Y:S01]  /*16bc0*/  @!P6 HADD2 R135, -R57.H0_H0, -RZ.H0_H0 ;  /* 0xa00000ff3987e230 */ /* 0x000fe20000000900 */
[----:B------:R-:W-:Y:S01]  /*16bd0*/  PRMT R56, R10, 0x7610, R56 ;  /* 0x000076100a387816 */ /* 0x000fe20000000038 */
[----:B------:R-:W-:Y:S01]  /*16be0*/  @!P5 HADD2 R131, -R59.H0_H0, -RZ.H0_H0 ;  /* 0xa00000ff3b83d230 */ /* 0x000fe20000000900 */
[----:B------:R-:W-:-:S02]  /*16bf0*/  LOP3.LUT R0, R0, 0xff, RZ, 0xc0, !PT ;  /* 0x000000ff00007812 */ /* 0x000fc400078ec0ff */
[----:B------:R-:W-:Y:S01]  /*16c00*/  PRMT R55, R10, 0x7632, R55 ;  /* 0x000076320a377816 */ /* 0x000fe20000000037 */
[----:B------:R-:W-:Y:S01]  /*16c10*/  @!P2 HADD2 R141, -R56.H0_H0, -RZ.H0_H0 ;  /* 0xa00000ff388da230 */ /* 0x000fe20000000900 */
[----:B------:R-:W-:Y:S02]  /*16c20*/  @!P5 PRMT R59, R131, 0x5410, RZ ;  /* 0x00005410833bd816 */ /* 0x000fe400000000ff */
[----:B------:R-:W-:Y:S02]  /*16c30*/  ISETP.GE.U32.AND P5, PT, R200, R2, PT ;  /* 0x00000002c800720c */ /* 0x000fe40003fa6070 */
[----:B-1----:R-:W-:Y:S02]  /*16c40*/  PRMT R192, R57, 0x5410, R58 ;  /* 0x0000541039c07816 */ /* 0x002fe4000000003a */
[----:B------:R-:W-:Y:S02]  /*16c50*/  @!P1 PRMT R58, R134, 0x5410, RZ ;  /* 0x00005410863a9816 */ /* 0x000fe400000000ff */
[----:B------:R-:W-:-:S02]  /*16c60*/  ISETP.GE.U32.AND P1, PT, R200, R6, PT ;  /* 0x00000006c800720c */ /* 0x000fc40003f26070 */
[----:B------:R-:W1:Y:S01]  /*16c70*/  MUFU.EX2 R6, R100 ;  /* 0x0000006400067308 */ /* 0x000e620000000800 */
[----:B------:R-:W-:Y:S02]  /*16c80*/  @!P6 PRMT R57, R135, 0x5410, RZ ;  /* 0x000054108739e816 */ /* 0x000fe400000000ff */
[----:B------:R-:W-:Y:S02]  /*16c90*/  ISETP.GE.U32.AND P6, PT, R200, R0, PT ;  /* 0x00000000c800720c */ /* 0x000fe40003fc6070 */
[----:B------:R-:W-:Y:S02]  /*16ca0*/  LOP3.LUT R0, R7, 0xff, RZ, 0xc0, !PT ;  /* 0x000000ff07007812 */ /* 0x000fe400078ec0ff */
[----:B------:R-:W-:Y:S01]  /*16cb0*/  PRMT R247, R56, 0x5410, R55 ;  /* 0x0000541038f77816 */ /* 0x000fe20000000037 */
[----:B------:R-:W2:Y:S01]  /*16cc0*/  MUFU.EX2 R2, R111 ;  /* 0x0000006f00027308 */ /* 0x000ea20000000800 */
[----:B------:R-:W-:Y:S02]  /*16cd0*/  @!P2 PRMT R56, R141, 0x5410, RZ ;  /* 0x000054108d38a816 */ /* 0x000fe400000000ff */
[----:B------:R-:W-:-:S02]  /*16ce0*/  ISETP.GE.U32.AND P2, PT, R200, R0, PT ;  /* 0x00000000c800720c */ /* 0x000fc40003f46070 */
[----:B------:R-:W-:-:S03]  /*16cf0*/  SHF.R.U32.HI R0, RZ, 0x8, R9 ;  /* 0x00000008ff007819 */ /* 0x000fc60000011609 */
[----:B------:R-:W3:Y:S01]  /*16d00*/  MUFU.EX2 R18, R191 ;  /* 0x000000bf00127308 */ /* 0x000ee20000000800 */
[----:B------:R-:W-:Y:S01]  /*16d10*/  F2FP.F16.F32.PACK_AB R5, R5, R12 ;  /* 0x0000000c0505723e */ /* 0x000fe200000000ff */
[----:B------:R-:W-:Y:S01]  /*16d20*/  @!P3 HADD2 R140, -R55.H0_H0, -RZ.H0_H0 ;  /* 0xa00000ff378cb230 */ /* 0x000fe20000000900 */
[----:B------:R-:W-:-:S05]  /*16d30*/  LOP3.LUT R0, R0, 0xffff, RZ, 0xc0, !PT ;  /* 0x0000ffff00007812 */ /* 0x000fca00078ec0ff */
[----:B------:R-:W-:Y:S01]  /*16d40*/  MUFU.EX2 R12, R150 ;  /* 0x00000096000c7308 */ /* 0x000fe20000000800 */
[----:B------:R-:W-:-:S07]  /*16d50*/  @!P3 PRMT R55, R140, 0x5410, RZ ;  /* 0x000054108c37b816 */ /* 0x000fce00000000ff */
[----:B------:R-:W-:Y:S01]  /*16d60*/  MUFU.EX2 R21, R160 ;  /* 0x000000a000157308 */ /* 0x000fe20000000800 */
[----:B------:R-:W-:Y:S01]  /*16d70*/  ISETP.GE.U32.AND P3, PT, R200, R0, PT ;  /* 0x00000000c800720c */ /* 0x000fe20003f66070 */
[----:B-1----:R-:W-:-:S06]  /*16d80*/  FADD.FTZ R0, R6, R23 ;  /* 0x0000001706007221 */ /* 0x002fcc0000010000 */
[----:B------:R-:W1:Y:S01]  /*16d90*/  MUFU.EX2 R9, R114 ;  /* 0x0000007200097308 */ /* 0x000e620000000800 */
[----:B------:R-:W-:-:S07]  /*16da0*/  PRMT R54, R5, 0x7610, R54 ;  /* 0x0000761005367816 */ /* 0x000fce0000000036 */
[----:B------:R-:W4:Y:S01]  /*16db0*/  MUFU.EX2 R17, R202 ;  /* 0x000000ca00117308 */ /* 0x000f220000000800 */
[----:B------:R-:W-:Y:S01]  /*16dc0*/  PRMT R47, R5, 0x7632, R47 ;  /* 0x00007632052f7816 */ /* 0x000fe2000000002f */
[----:B--2---:R-:W-:-:S06]  /*16dd0*/  FADD.FTZ R5, R2, R0 ;  /* 0x0000000002057221 */ /* 0x004fcc0000010000 */
[----:B------:R-:W2:Y:S01]  /*16de0*/  MUFU.EX2 R7, R115 ;  /* 0x0000007300077308 */ /* 0x000ea20000000800 */
[----:B---3--:R-:W-:-:S07]  /*16df0*/  F2FP.F16.F32.PACK_AB R0, R19, R18 ;  /* 0x000000121300723e */ /* 0x008fce00000000ff */
[----:B------:R-:W3:Y:S01]  /*16e00*/  MUFU.EX2 R16, R203 ;  /* 0x000000cb00107308 */ /* 0x000ee20000000800 */
[----:B------:R-:W-:Y:S02]  /*16e10*/  F2FP.F16.F32.PACK_AB R96, R2, R6 ;  /* 0x000000060260723e */ /* 0x000fe400000000ff */
[----:B------:R-:W-:-:S05]  /*16e20*/  F2FP.F16.F32.PACK_AB R169, R44, R45 ;  /* 0x0000002d2ca9723e */ /* 0x000fca00000000ff */
[----:B------:R3:W3:Y:S01]  /*16e30*/  MUFU.EX2 R20, R206 ;  /* 0x000000ce00147308 */ /* 0x0006e20000000800 */
[C---:B------:R-:W-:Y:S02]  /*16e40*/  PRMT R46, R0.reuse, 0x7610, R46 ;  /* 0x00007610002e7816 */ /* 0x040fe4000000002e */
[----:B------:R-:W-:Y:S01]  /*16e50*/  PRMT R45, R0, 0x7632, R45 ;  /* 0x00007632002d7816 */ /* 0x000fe2000000002d */
[----:B-1----:R-:W-:Y:S01]  /*16e60*/  FADD.FTZ R5, R9, R5 ;  /* 0x0000000509057221 */ /* 0x002fe20000010000 */
[----:B------:R-:W-:-:S03]  /*16e70*/  F2FP.F16.F32.PACK_AB R0, R21, R12 ;  /* 0x0000000c1500723e */ /* 0x000fc600000000ff */
[----:B------:R-:W1:Y:S01]  /*16e80*/  MUFU.EX2 R6, R207 ;  /* 0x000000cf00067308 */ /* 0x000e620000000800 */
[----:B----4-:R-:W-:Y:S01]  /*16e90*/  FADD.FTZ R2, R17, R11 ;  /* 0x0000000b11027221 */ /* 0x010fe20000010000 */
[C---:B------:R-:W-:Y:S02]  /*16ea0*/  PRMT R44, R0.reuse, 0x7610, R44 ;  /* 0x00007610002c7816 */ /* 0x040fe4000000002c */
[----:B------:R-:W-:Y:S01]  /*16eb0*/  PRMT R43, R0, 0x7632, R43 ;  /* 0x00007632002b7816 */ /* 0x000fe2000000002b */
[----:B--2---:R-:W-:Y:S01]  /*16ec0*/  FADD.FTZ R0, R7, R5 ;  /* 0x0000000507007221 */ /* 0x004fe20000010000 */
[----:B---3--:R-:W-:-:S04]  /*16ed0*/  FADD.FTZ R2, R16, R2 ;  /* 0x0000000210027221 */ /* 0x008fc80000010000 */
[----:B------:R2:W-:Y:S01]  /*16ee0*/  STL [R1+0x138], R0 ;  /* 0x0001380001007387 */ /* 0x0005e20000100800 */
[----:B------:R-:W-:Y:S02]  /*16ef0*/  IMAD.MOV.U32 R160, RZ, RZ, R31 ;  /* 0x000000ffffa07224 */ /* 0x000fe400078e001f */
[----:B------:R-:W-:Y:S02]  /*16f00*/  IMAD.MOV.U32 R206, RZ, RZ, R30 ;  /* 0x000000ffffce7224 */ /* 0x000fe400078e001e */
[----:B--2---:R-:W-:-:S04]  /*16f10*/  FADD.FTZ R0, R20, R2 ;  /* 0x0000000214007221 */ /* 0x004fc80000010000 */
[----:B-1----:R-:W-:-:S05]  /*16f20*/  FADD.FTZ R0, R6, R0 ;  /* 0x0000000006007221 */ /* 0x002fca0000010000 */
[----:B------:R1:W-:Y:S04]  /*16f30*/  STL [R1+0x134], R0 ;  /* 0x0001340001007387 */ /* 0x0003e80000100800 */
[----:B------:R-:W2:Y:S04]  /*16f40*/  LDL.LU.64 R28, [R1+0x20] ;  /* 0x00002000011c7983 */ /* 0x000ea80000300a00 */
[----:B------:R-:W3:Y:S04]  /*16f50*/  LDL.LU.64 R32, [R1+0x10] ;  /* 0x0000100001207983 */ /* 0x000ee80000300a00 */
[----:B------:R-:W4:Y:S01]  /*16f60*/  LDL.LU.64 R30, [R1+0x1a8] ;  /* 0x0001a800011e7983 */ /* 0x000f220000300a00 */
[----:B------:R-:W-:-:S02]  /*16f70*/  @!P4 HADD2 R157, -R46.H0_H0, -RZ.H0_H0 ;  /* 0xa00000ff2e9dc230 */ /* 0x000fc40000000900 */
[----:B------:R-:W-:Y:S01]  /*16f80*/  IMAD.MOV.U32 R136, RZ, RZ, R208 ;  /* 0x000000ffff887224 */ /* 0x000fe200078e00d0 */
[----:B------:R-:W-:Y:S01]  /*16f90*/  PRMT R140, R46, 0x5410, R45 ;  /* 0x000054102e8c7816 */ /* 0x000fe2000000002d */
[-C--:B------:R-:W-:Y:S01]  /*16fa0*/  FMUL.FTZ R131, R163, R4.reuse ;  /* 0x00000004a3837220 */ /* 0x080fe20000410000 */
[----:B------:R-:W-:Y:S01]  /*16fb0*/  FMUL.FTZ R137, R158, R4 ;  /* 0x000000049e897220 */ /* 0x000fe20000410000 */
[----:B------:R-:W-:Y:S01]  /*16fc0*/  @!P4 PRMT R46, R157, 0x5410, RZ ;  /* 0x000054109d2ec816 */ /* 0x000fe200000000ff */
[----:B------:R-:W-:Y:S02]  /*16fd0*/  IMAD.MOV.U32 R191, RZ, RZ, R213 ;  /* 0x000000ffffbf7224 */ /* 0x000fe400078e00d5 */
[----:B------:R-:W-:Y:S01]  /*16fe0*/  FMUL.FTZ R203, R72, R3 ;  /* 0x0000000348cb7220 */ /* 0x000fe20000410000 */
[----:B------:R-:W-:Y:S01]  /*16ff0*/  IMAD.MOV.U32 R189, RZ, RZ, R212 ;  /* 0x000000ffffbd7224 */ /* 0x000fe200078e00d4 */
[----:B------:R-:W-:Y:S01]  /*17000*/  F2FP.F16.F32.PACK_AB R85, R7, R9 ;  /* 0x000000090755723e */ /* 0x000fe200000000ff */
[----:B------:R-:W-:-:S02]  /*17010*/  IMAD.MOV.U32 R10, RZ, RZ, R209 ;  /* 0x000000ffff0a7224 */ /* 0x000fc400078e00d1 */
[----:B-1----:R-:W-:Y:S01]  /*17020*/  FADD.FTZ R0, R18, R13 ;  /* 0x0000000d12007221 */ /* 0x002fe20000010000 */
[-C--:B------:R-:W-:Y:S01]  /*17030*/  FMUL.FTZ R130, R162, R4.reuse ;  /* 0x00000004a2827220 */ /* 0x080fe20000410000 */
[----:B------:R-:W-:Y:S02]  /*17040*/  IMAD.MOV.U32 R163, RZ, RZ, R241 ;  /* 0x000000ffffa37224 */ /* 0x000fe400078e00f1 */
[----:B------:R-:W-:Y:S01]  /*17050*/  FMUL.FTZ R123, R159, R4 ;  /* 0x000000049f7b7220 */ /* 0x000fe20000410000 */
        /* <DEDUP_REMOVED lines=33> */
[----:B------:R-:W-:Y:S01]  /*17270*/  FADD.FTZ R0, R19, R0 ;  /* 0x0000000013007221 */ /* 0x000fe20000010000 */
[----:B------:R-:W-:-:S02]  /*17280*/  @!P1 HADD2 R161, -R43.H0_H0, -RZ.H0_H0 ;  /* 0xa00000ff2ba19230 */ /* 0x000fc40000000900 */
[----:B------:R-:W-:Y:S02]  /*17290*/  IMAD.MOV.U32 R7, RZ, RZ, R220 ;  /* 0x000000ffff077224 */ /* 0x000fe400078e00dc */
[----:B------:R2:W-:Y:S01]  /*172a0*/  STL [R1+0x12c], R0 ;  /* 0x00012c0001007387 */ /* 0x0005e20000100800 */
[----:B------:R-:W-:Y:S01]  /*172b0*/  PRMT R221, R44, 0x5410, R43 ;  /* 0x000054102cdd7816 */ /* 0x000fe2000000002b */
[----:B------:R-:W-:Y:S01]  /*172c0*/  IMAD.MOV.U32 R148, RZ, RZ, R7 ;  /* 0x000000ffff947224 */ /* 0x000fe200078e0007 */
[----:B------:R-:W-:Y:S01]  /*172d0*/  @!P1 PRMT R43, R161, 0x5410, RZ ;  /* 0x00005410a12b9816 */ /* 0x000fe200000000ff */
[----:B------:R-:W-:Y:S01]  /*172e0*/  FMUL.FTZ R111, R171, R4 ;  /* 0x00000004ab6f7220 */ /* 0x000fe20000410000 */
[----:B------:R-:W-:Y:S01]  /*172f0*/  F2FP.F16.F32.PACK_AB R100, R6, R20 ;  /* 0x000000140664723e */ /* 0x000fe200000000ff */
[----:B------:R-:W-:Y:S02]  /*17300*/  IMAD.MOV.U32 R161, RZ, RZ, R11 ;  /* 0x000000ffffa17224 */ /* 0x000fe400078e000b */
[----:B------:R-:W-:-:S02]  /*17310*/  IMAD.MOV.U32 R11, RZ, RZ, R23 ;  /* 0x000000ffff0b7224 */ /* 0x000fc400078e0017 */
[----:B------:R-:W-:Y:S02]  /*17320*/  IMAD.MOV.U32 R171, RZ, RZ, R22 ;  /* 0x000000ffffab7224 */ /* 0x000fe400078e0016 */
[----:B------:R-:W-:Y:S02]  /*17330*/  @!P6 HADD2 R147, -R54.H0_H0, -RZ.H0_H0 ;  /* 0xa00000ff3693e230 */ /* 0x000fe40000000900 */
[----:B------:R-:W-:Y:S02]  /*17340*/  IMAD.MOV.U32 R193, RZ, RZ, R174 ;  /* 0x000000ffffc17224 */ /* 0x000fe400078e00ae */
[----:B------:R-:W-:Y:S02]  /*17350*/  @!P5 HADD2 R146, -R47.H0_H0, -RZ.H0_H0 ;  /* 0xa00000ff2f92d230 */ /* 0x000fe40000000900 */
[----:B------:R-:W-:Y:S02]  /*17360*/  @!P3 HADD2 R153, -R45.H0_H0, -RZ.H0_H0 ;  /* 0xa00000ff2d99b230 */ /* 0x000fe40000000900 */
[----:B------:R-:W-:Y:S01]  /*17370*/  @!P2 HADD2 R164, -R44.H0_H0, -RZ.H0_H0 ;  /* 0xa00000ff2ca4a230 */ /* 0x000fe20000000900 */
[----:B------:R-:W-:Y:S01]  /*17380*/  PRMT R141, R54, 0x5410, R47 ;  /* 0x00005410368d7816 */ /* 0x000fe2000000002f */
[----:B------:R-:W-:Y:S01]  /*17390*/  IMAD.MOV.U32 R185, RZ, RZ, R105 ;  /* 0x000000ffffb97224 */ /* 0x000fe200078e0069 */
[----:B------:R-:W-:Y:S01]  /*173a0*/  @!P6 PRMT R54, R147, 0x5410, RZ ;  /* 0x000054109336e816 */ /* 0x000fe200000000ff */
[-C--:B------:R-:W-:Y:S01]  /*173b0*/  FMUL.FTZ R174, R170, R4.reuse ;  /* 0x00000004aaae7220 */ /* 0x080fe20000410000 */
[----:B------:R-:W-:Y:S01]  /*173c0*/  @!P5 PRMT R47, R146, 0x5410, RZ ;  /* 0x00005410922fd816 */ /* 0x000fe200000000ff */
[-C--:B------:R-:W-:Y:S01]  /*173d0*/  FMUL.FTZ R134, R166, R4.reuse ;  /* 0x00000004a6867220 */ /* 0x080fe20000410000 */
[----:B------:R-:W-:Y:S01]  /*173e0*/  @!P3 PRMT R45, R153, 0x5410, RZ ;  /* 0x00005410992db816 */ /* 0x000fe200000000ff */
[----:B------:R-:W-:Y:S01]  /*173f0*/  FMUL.FTZ R135, R167, R4 ;  /* 0x00000004a7877220 */ /* 0x000fe20000410000 */
[----:B------:R-:W-:Y:S01]  /*17400*/  @!P2 PRMT R44, R164, 0x5410, RZ ;  /* 0x00005410a42ca816 */ /* 0x000fe200000000ff */
[----:B------:R-:W-:-:S02]  /*17410*/  IMAD.MOV.U32 R115, RZ, RZ, R219 ;  /* 0x000000ffff737224 */ /* 0x000fc400078e00db */
        /* <DEDUP_REMOVED lines=19> */
[----:B------:R-:W-:Y:S02]  /*17550*/  IMAD.MOV.U32 R73, RZ, RZ, R10 ;  /* 0x000000ffff497224 */ /* 0x000fe400078e000a */
[----:B------:R-:W-:Y:S01]  /*17560*/  FADD.FTZ R10, R12, R8 ;  /* 0x000000080c0a7221 */ /* 0x000fe20000010000 */
[C---:B------:R-:W-:Y:S02]  /*17570*/  PRMT R42, R151.reuse, 0x7610, R42 ;  /* 0x00007610972a7816 */ /* 0x040fe4000000002a */
[----:B------:R-:W-:Y:S01]  /*17580*/  PRMT R41, R151, 0x7632, R41 ;  /* 0x0000763297297816 */ /* 0x000fe20000000029 */
[----:B------:R-:W-:Y:S01]  /*17590*/  FADD.FTZ R10, R21, R10 ;  /* 0x0000000a150a7221 */ /* 0x000fe20000010000 */
[----:B------:R-:W-:Y:S01]  /*175a0*/  IMAD.MOV.U32 R151, RZ, RZ, R196 ;  /* 0x000000ffff977224 */ /* 0x000fe200078e00c4 */
[----:B------:R-:W-:Y:S02]  /*175b0*/  F2FP.F16.F32.PACK_AB R165, R38, R39 ;  /* 0x0000002726a5723e */ /* 0x000fe400000000ff */
[----:B------:R-:W-:-:S02]  /*175c0*/  PRMT R39, R168, 0x7632, R39 ;  /* 0x00007632a8277816 */ /* 0x000fc40000000027 */
[----:B------:R-:W-:Y:S02]  /*175d0*/  PRMT R40, R168, 0x7610, R40 ;  /* 0x00007610a8287816 */ /* 0x000fe40000000028 */
[C---:B------:R-:W-:Y:S02]  /*175e0*/  PRMT R38, R152.reuse, 0x7610, R38 ;  /* 0x0000761098267816 */ /* 0x040fe40000000026 */
[----:B------:R-:W-:Y:S02]  /*175f0*/  PRMT R37, R152, 0x7632, R37 ;  /* 0x0000763298257816 */ /* 0x000fe40000000025 */
[----:B------:R-:W-:Y:S02]  /*17600*/  PRMT R35, R165, 0x7632, R35 ;  /* 0x00007632a5237816 */ /* 0x000fe40000000023 */
[----:B----4-:R-:W-:-:S05]  /*17610*/  LOP3.LUT R2, R177, R195, R30, 0x96, !PT ;  /* 0x000000c3b1027212 */ /* 0x010fca00078e961e */
[----:B------:R-:W-:-:S05]  /*17620*/  IMAD.WIDE.U32 R2, R2, -0x2daee0ad, RZ ;  /* 0xd2511f5302027825 */ /* 0x000fca00078e00ff */
[----:B--2---:R-:W-:Y:S02]  /*17630*/  LOP3.LUT R0, R3, R187, R28, 0x96, !PT ;  /* 0x000000bb03007212 */ /* 0x004fe400078e961c */
[----:B---3--:R-:W-:-:S03]  /*17640*/  LOP3.LUT R3, R33, R186, R176, 0x96, !PT ;  /* 0x000000ba21037212 */ /* 0x008fc600078e96b0 */
        /* <DEDUP_REMOVED lines=9> */
[----:B------:R-:W-:Y:S02]  /*176e0*/  IMAD.MOV.U32 R0, RZ, RZ, R9 ;  /* 0x000000ffff007224 */ /* 0x000fe400078e0009 */
[----:B------:R-:W-:Y:S01]  /*176f0*/  IMAD.WIDE.U32 R8, R3, -0x2daee0ad, RZ ;  /* 0xd2511f5303087825 */ /* 0x000fe200078e00ff */
[----:B------:R-:W-:-:S04]  /*17700*/  LOP3.LUT R5, R7, R157, R2, 0x96, !PT ;  /* 0x0000009d07057212 */ /* 0x000fc800078e9602 */
[----:B------:R-:W-:Y:S01]  /*17710*/  LOP3.LUT R2, R9, R72, R4, 0x96, !PT ;  /* 0x0000004809027212 */ /* 0x000fe200078e9604 */
[----:B------:R-:W-:-:S04]  /*17720*/  IMAD.MOV.U32 R4, RZ, RZ, R0 ;  /* 0x000000ffff047224 */ /* 0x000fc800078e0000 */
[----:B------:R-:W-:-:S05]  /*17730*/  IMAD.WIDE.U32 R2, R2, -0x326172a9, RZ ;  /* 0xcd9e8d5702027825 */ /* 0x000fca00078e00ff */
[----:B------:R-:W-:Y:S01]  /*17740*/  LOP3.LUT R0, R3, R245, R6, 0x96, !PT ;  /* 0x000000f503007212 */ /* 0x000fe200078e9606 */
[----:B------:R-:W-:-:S03]  /*17750*/  IMAD.MOV.U32 R7, RZ, RZ, R4 ;  /* 0x000000ffff077224 */ /* 0x000fc600078e0004 */
[----:B------:R-:W-:-:S04]  /*17760*/  LOP3.LUT R4, R0, 0xff, RZ, 0xc0, !PT ;  /* 0x000000ff00047812 */ /* 0x000fc800078ec0ff */
[----:B------:R-:W-:Y:S01]  /*17770*/  ISETP.GE.U32.AND P1, PT, R200, R4, PT ;  /* 0x00000004c800720c */ /* 0x000fe20003f26070 */
[----:B------:R-:W-:Y:S02]  /*17780*/  IMAD.MOV.U32 R6, RZ, RZ, R210 ;  /* 0x000000ffff067224 */ /* 0x000fe400078e00d2 */
[----:B------:R-:W2:Y:S01]  /*17790*/  LDL.LU R210, [R1+0x248] ;  /* 0x0002480001d27983 */ /* 0x000ea20000300800 */
[----:B------:R-:W-:-:S03]  /*177a0*/  IMAD.MOV.U32 R4, RZ, RZ, R174 ;  /* 0x000000ffff047224 */ /* 0x000fc600078e00ae */
[----:B------:R-:W3:Y:S04]  /*177b0*/  LDL.LU R174, [R1+0x244] ;  /* 0x0002440001ae7983 */ /* 0x000ee80000300800 */
[----:B------:R-:W4:Y:S02]  /*177c0*/  LDL.LU R196, [R1+0x240] ;  /* 0x0002400001c47983 */ /* 0x000f240000300800 */
[----:B------:R-:W-:Y:S02]  /*177d0*/  @!P1 HADD2 R70, -R42.H0_H0, -RZ.H0_H0 ;  /* 0xa00000ff2a469230 */ /* 0x000fe40000000900 */
[----:B------:R1:W-:Y:S02]  /*177e0*/  STL [R1+0x130], R10 ;  /* 0x0001300a01007387 */ /* 0x0003e40000100800 */
[----:B-1----:R-:W-:-:S02]  /*177f0*/  IMAD.MOV.U32 R10, RZ, RZ, R151 ;  /* 0x000000ffff0a7224 */ /* 0x002fc400078e0097 */
[----:B------:R-:W-:Y:S02]  /*17800*/  IMAD.MOV.U32 R151, RZ, RZ, R6 ;  /* 0x000000ffff977224 */ /* 0x000fe400078e0006 */
[----:B------:R-:W-:Y:S02]  /*17810*/  IMAD.MOV.U32 R6, RZ, RZ, R7 ;  /* 0x000000ffff067224 */ /* 0x000fe400078e0007 */
[----:B------:R-:W-:Y:S01]  /*17820*/  IMAD.MOV.U32 R7, RZ, RZ, R72 ;  /* 0x000000ffff077224 */ /* 0x000fe200078e0048 */
[----:B------:R-:W-:Y:S02]  /*17830*/  PRMT R72, R42, 0x5410, R41 ;  /* 0x000054102a487816 */ /* 0x000fe40000000029 */
[----:B------:R-:W-:Y:S01]  /*17840*/  @!P1 PRMT R42, R70, 0x5410, RZ ;  /* 0x00005410462a9816 */ /* 0x000fe200000000ff */
[----:B------:R-:W-:Y:S01]  /*17850*/  IMAD.MOV.U32 R70, RZ, RZ, R4 ;  /* 0x000000ffff467224 */ /* 0x000fe200078e0004 */
[----:B------:R-:W-:-:S04]  /*17860*/  LOP3.LUT R4, R0, 0xffff, RZ, 0xc0, !PT ;  /* 0x0000ffff00047812 */ /* 0x000fc800078ec0ff */
[----:B------:R-:W-:-:S04]  /*17870*/  SHF.R.U32.HI R4, RZ, 0x8, R4 ;  /* 0x00000008ff047819 */ /* 0x000fc80000011604 */
[----:B------:R-:W-:-:S04]  /*17880*/  LOP3.LUT R4, R4, 0xffff, RZ, 0xc0, !PT ;  /* 0x0000ffff04047812 */ /* 0x000fc800078ec0ff */
[----:B------:R-:W-:Y:S02]  /*17890*/  ISETP.GE.U32.AND P1, PT, R200, R4, PT ;  /* 0x00000004c800720c */ /* 0x000fe40003f26070 */
[----:B------:R-:W-:-:S11]  /*178a0*/  SHF.R.U32.HI R4, RZ, 0x18, R0 ;  /* 0x00000018ff047819 */ /* 0x000fd60000011600 */
[----:B------:R-:W-:-:S05]  /*178b0*/  @!P1 HADD2 R71, -R41.H0_H0, -RZ.H0_H0 ;  /* 0xa00000ff29479230 */ /* 0x000fca0000000900 */
[----:B------:R-:W-:Y:S02]  /*178c0*/  @!P1 PRMT R41, R71, 0x5410, RZ ;  /* 0x0000541047299816 */ /* 0x000fe400000000ff */
[----:B------:R-:W-:Y:S02]  /*178d0*/  ISETP.GE.U32.AND P1, PT, R200, R4, PT ;  /* 0x00000004c800720c */ /* 0x000fe40003f26070 */
[----:B------:R-:W-:-:S04]  /*178e0*/  SHF.R.U32.HI R0, RZ, 0x10, R0 ;  /* 0x00000010ff007819 */ /* 0x000fc80000011600 */
[----:B------:R-:W-:Y:S01]  /*178f0*/  LOP3.LUT R0, R0, 0xff, RZ, 0xc0, !PT ;  /* 0x000000ff00007812 */ /* 0x000fe200078ec0ff */
[----:B------:R-:W-:-:S03]  /*17900*/  IMAD.MOV.U32 R71, RZ, RZ, R73 ;  /* 0x000000ffff477224 */ /* 0x000fc600078e0049 */
[----:B------:R-:W-:-:S03]  /*17910*/  ISETP.GE.U32.AND P2, PT, R200, R0, PT ;  /* 0x00000000c800720c */ /* 0x000fc60003f46070 */
[----:B------:R-:W-:Y:S01]  /*17920*/  @!P1 HADD2 R76, -R39.H0_H0, -RZ.H0_H0 ;  /* 0xa00000ff274c9230 */ /* 0x000fe20000000900 */
[----:B------:R-:W-:Y:S02]  /*17930*/  LOP3.LUT R0, R2, 0xff, RZ, 0xc0, !PT ;  /* 0x000000ff02007812 */ /* 0x000fe400078ec0ff */
[----:B------:R-:W-:Y:S02]  /*17940*/  PRMT R73, R40, 0x5410, R39 ;  /* 0x0000541028497816 */ /* 0x000fe40000000027 */
[----:B------:R-:W-:Y:S02]  /*17950*/  @!P1 PRMT R39, R76, 0x5410, RZ ;  /* 0x000054104c279816 */ /* 0x000fe400000000ff */
[----:B------:R-:W-:Y:S02]  /*17960*/  ISETP.GE.U32.AND P1, PT, R200, R0, PT ;  /* 0x00000000c800720c */ /* 0x000fe40003f26070 */
[----:B------:R-:W-:-:S04]  /*17970*/  LOP3.LUT R0, R2, 0xffff, RZ, 0xc0, !PT ;  /* 0x0000ffff02007812 */ /* 0x000fc800078ec0ff */
[----:B------:R-:W-:Y:S01]  /*17980*/  SHF.R.U32.HI R0, RZ, 0x8, R0 ;  /* 0x00000008ff007819 */ /* 0x000fe20000011600 */
[----:B------:R-:W-:Y:S01]  /*17990*/  IMAD.MOV.U32 R4, RZ, RZ, R71 ;  /* 0x000000ffff047224 */ /* 0x000fe200078e0047 */
[----:B------:R-:W-:Y:S02]  /*179a0*/  PRMT R71, R38, 0x5410, R37 ;  /* 0x0000541026477816 */ /* 0x000fe40000000025 */
[----:B------:R-:W-:-:S03]  /*179b0*/  LOP3.LUT R0, R0, 0xffff, RZ, 0xc0, !PT ;  /* 0x0000ffff00007812 */ /* 0x000fc600078ec0ff */
[----:B------:R-:W-:-:S05]  /*179c0*/  @!P1 HADD2 R82, -R38.H0_H0, -RZ.H0_H0 ;  /* 0xa00000ff26529230 */ /* 0x000fca0000000900 */
[----:B------:R-:W-:Y:S02]  /*179d0*/  @!P1 PRMT R38, R82, 0x5410, RZ ;  /* 0x0000541052269816 */ /* 0x000fe400000000ff */
[----:B------:R-:W-:Y:S02]  /*179e0*/  ISETP.GE.U32.AND P1, PT, R200, R0, PT ;  /* 0x00000000c800720c */ /* 0x000fe40003f26070 */
[--C-:B------:R-:W-:Y:S02]  /*179f0*/  SHF.R.U32.HI R0, RZ, 0x10, R2.reuse ;  /* 0x00000010ff007819 */ /* 0x100fe40000011602 */
[----:B------:R-:W-:-:S09]  /*17a00*/  SHF.R.U32.HI R2, RZ, 0x18, R2 ;  /* 0x00000018ff027819 */ /* 0x000fd20000011602 */
[----:B------:R-:W-:-:S05]  /*17a10*/  @!P1 HADD2 R83, -R37.H0_H0, -RZ.H0_H0 ;  /* 0xa00000ff25539230 */ /* 0x000fca0000000900 */
[----:B------:R-:W-:Y:S02]  /*17a20*/  @!P1 PRMT R37, R83, 0x5410, RZ ;  /* 0x0000541053259816 */ /* 0x000fe400000000ff */
[----:B------:R-:W-:Y:S01]  /*17a30*/  ISETP.GE.U32.AND P1, PT, R200, R2, PT ;  /* 0x00000002c800720c */ /* 0x000fe20003f26070 */
[----:B------:R-:W-:Y:S01]  /*17a40*/  @!P2 HADD2 R77, -R40.H0_H0, -RZ.H0_H0 ;  /* 0xa00000ff284da230 */ /* 0x000fe20000000900 */
[----:B------:R-:W-:Y:S01]  /*17a50*/  LOP3.LUT R0, R0, 0xff, RZ, 0xc0, !PT ;  /* 0x000000ff00007812 */ /* 0x000fe200078ec0ff */
[----:B------:R-:W-:-:S03]  /*17a60*/  IMAD.WIDE.U32 R2, R5, -0x2daee0ad, RZ ;  /* 0xd2511f5305027825 */ /* 0x000fc600078e00ff */
[----:B------:R-:W-:Y:S02]  /*17a70*/  @!P2 PRMT R40, R77, 0x5410, RZ ;  /* 0x000054104d28a816 */ /* 0x000fe400000000ff */
[----:B------:R-:W-:Y:S02]  /*17a80*/  ISETP.GE.U32.AND P2, PT, R200, R0, PT ;  /* 0x00000000c800720c */ /* 0x000fe40003f46070 */
[----:B------:R-:W-:Y:S02]  /*17a90*/  LOP3.LUT R0, R3, R246, R8, 0x96, !PT ;  /* 0x000000f603007212 */ /* 0x000fe400078e9608 */
[----:B------:R-:W-:Y:S01]  /*17aa0*/  PRMT R36, R165, 0x7610, R36 ;  /* 0x00007610a5247816 */ /* 0x000fe20000000024 */
[----:B------:R-:W-:Y:S02]  /*17ab0*/  @!P1 HADD2 R87, -R35.H0_H0, -RZ.H0_H0 ;  /* 0xa00000ff23579230 */ /* 0x000fe40000000900 */
        /* <DEDUP_REMOVED lines=21> */
[C---:B------:R-:W-:Y:S01]  /*17c10*/  PRMT R25, R169.reuse, 0x7632, R25 ;  /* 0x00007632a9197816 */ /* 0x040fe20000000019 */
[----:B------:R-:W-:Y:S01]  /*17c20*/  @!P2 HADD2 R86, -R36.H0_H0, -RZ.H0_H0 ;  /* 0xa00000ff2456a230 */ /* 0x000fe20000000900 */
[----:B------:R-:W-:Y:S02]  /*17c30*/  PRMT R26, R169, 0x7610, R26 ;  /* 0x00007610a91a7816 */ /* 0x000fe4000000001a */
[----:B------:R-:W-:Y:S02]  /*17c40*/  LOP3.LUT R0, R2, 0xff, RZ, 0xc0, !PT ;  /* 0x000000ff02007812 */ /* 0x000fe400078ec0ff */
[----:B------:R-:W-:Y:S01]  /*17c50*/  @!P2 PRMT R36, R86, 0x5410, RZ ;  /* 0x000054105624a816 */ /* 0x000fe200000000ff */
[----:B------:R-:W-:-:S04]  /*17c60*/  IMAD.MOV.U32 R86, RZ, RZ, R157 ;  /* 0x000000ffff567224 */ /* 0x000fc800078e009d */
[----:B------:R-:W-:Y:S01]  /*17c70*/  @!P1 HADD2 R93, -R25.H0_H0, -RZ.H0_H0 ;  /* 0xa00000ff195d9230 */ /* 0x000fe20000000900 */
[----:B------:R-:W-:-:S04]  /*17c80*/  PRMT R157, R26, 0x5410, R25 ;  /* 0x000054101a9d7816 */ /* 0x000fc80000000019 */
[----:B------:R-:W-:Y:S02]  /*17c90*/  @!P1 PRMT R25, R93, 0x5410, RZ ;  /* 0x000054105d199816 */ /* 0x000fe400000000ff */
[----:B------:R-:W-:Y:S02]  /*17ca0*/  ISETP.GE.U32.AND P1, PT, R200, R0, PT ;  /* 0x00000000c800720c */ /* 0x000fe40003f26070 */
[----:B------:R-:W-:Y:S02]  /*17cb0*/  LOP3.LUT R0, R2, 0xffff, RZ, 0xc0, !PT ;  /* 0x0000ffff02007812 */ /* 0x000fe400078ec0ff */
[C---:B------:R-:W-:Y:S02]  /*17cc0*/  PRMT R24, R119.reuse, 0x7610, R24 ;  /* 0x0000761077187816 */ /* 0x040fe40000000018 */
[----:B------:R-:W-:Y:S02]  /*17cd0*/  SHF.R.U32.HI R0, RZ, 0x8, R0 ;  /* 0x00000008ff007819 */ /* 0x000fe40000011600 */
[----:B------:R-:W-:-:S02]  /*17ce0*/  PRMT R21, R119, 0x7632, R21 ;  /* 0x0000763277157816 */ /* 0x000fc40000000015 */
[----:B------:R-:W-:-:S03]  /*17cf0*/  LOP3.LUT R0, R0, 0xffff, RZ, 0xc0, !PT ;  /* 0x0000ffff00007812 */ /* 0x000fc600078ec0ff */
[----:B------:R-:W-:Y:S01]  /*17d00*/  @!P1 HADD2 R98, -R24.H0_H0, -RZ.H0_H0 ;  /* 0xa00000ff18629230 */ /* 0x000fe20000000900 */
[----:B------:R-:W-:Y:S01]  /*17d10*/  PRMT R156, R24, 0x5410, R21 ;  /* 0x00005410189c7816 */ /* 0x000fe20000000015 */
[----:B------:R-:W-:-:S03]  /*17d20*/  IMAD.MOV.U32 R82, RZ, RZ, R30 ;  /* 0x000000ffff527224 */ /* 0x000fc600078e001e */
[----:B------:R-:W-:Y:S02]  /*17d30*/  @!P1 PRMT R24, R98, 0x5410, RZ ;  /* 0x0000541062189816 */ /* 0x000fe400000000ff */
[----:B------:R-:W-:Y:S02]  /*17d40*/  ISETP.GE.U32.AND P1, PT, R200, R0, PT ;  /* 0x00000000c800720c */ /* 0x000fe40003f26070 */
[----:B------:R-:W-:Y:S01]  /*17d50*/  SHF.R.U32.HI R0, RZ, 0x10, R2 ;  /* 0x00000010ff007819 */ /* 0x000fe20000011602 */
[----:B------:R-:W-:Y:S02]  /*17d60*/  IMAD.MOV.U32 R119, RZ, RZ, R86 ;  /* 0x000000ffff777224 */ /* 0x000fe400078e0056 */
[----:B------:R-:W-:Y:S01]  /*17d70*/  IMAD.MOV.U32 R86, RZ, RZ, R82 ;  /* 0x000000ffff567224 */ /* 0x000fe200078e0052 */
[----:B------:R-:W-:Y:S02]  /*17d80*/  LOP3.LUT R0, R0, 0xff, RZ, 0xc0, !PT ;  /* 0x000000ff00007812 */ /* 0x000fe400078ec0ff */
[----:B------:R-:W-:-:S02]  /*17d90*/  LOP3.LUT R4, R4, 0xff, RZ, 0xc0, !PT ;  /* 0x000000ff04047812 */ /* 0x000fc400078ec0ff */
[C---:B------:R-:W-:Y:S02]  /*17da0*/  ISETP.GE.U32.AND P3, PT, R200.reuse, R0, PT ;  /* 0x00000000c800720c */ /* 0x040fe40003f66070 */
[----:B------:R-:W-:Y:S02]  /*17db0*/  LOP3.LUT R0, R15, R195, R86, 0x96, !PT ;  /* 0x000000c30f007212 */ /* 0x000fe400078e9656 */
[----:B------:R-:W-:Y:S01]  /*17dc0*/  ISETP.GE.U32.AND P2, PT, R200, R4, PT ;  /* 0x00000004c800720c */ /* 0x000fe20003f46070 */
[----:B------:R-:W-:Y:S02]  /*17dd0*/  IMAD.MOV.U32 R76, RZ, RZ, R48 ;  /* 0x000000ffff4c7224 */ /* 0x000fe400078e0030 */
[----:B------:R-:W-:-:S04]  /*17de0*/  IMAD.WIDE.U32 R4, R0, -0x2daee0ad, RZ ;  /* 0xd2511f5300047825 */ /* 0x000fc800078e00ff */
[----:B------:R-:W-:Y:S01]  /*17df0*/  IMAD.MOV.U32 R82, RZ, RZ, R76 ;  /* 0x000000ffff527224 */ /* 0x000fe200078e004c */
[----:B------:R-:W-:Y:S01]  /*17e00*/  LOP3.LUT R0, R5, R187, R28, 0x96, !PT ;  /* 0x000000bb05007212 */ /* 0x000fe200078e961c */
[----:B------:R-:W-:Y:S02]  /*17e10*/  IMAD.MOV.U32 R76, RZ, RZ, R168 ;  /* 0x000000ffff4c7224 */ /* 0x000fe400078e00a8 */
[----:B------:R-:W-:Y:S02]  /*17e20*/  IMAD.MOV.U32 R168, RZ, RZ, R10 ;  /* 0x000000ffffa87224 */ /* 0x000fe400078e000a */
[----:B------:R-:W-:Y:S02]  /*17e30*/  IMAD.MOV.U32 R98, RZ, RZ, R165 ;  /* 0x000000ffff627224 */ /* 0x000fe400078e00a5 */
[----:B------:R-:W-:Y:S02]  /*17e40*/  IMAD.MOV.U32 R10, RZ, RZ, R151 ;  /* 0x000000ffff0a7224 */ /* 0x000fe400078e0097 */
[----:B------:R-:W-:-:S02]  /*17e50*/  IMAD.MOV.U32 R151, RZ, RZ, R6 ;  /* 0x000000ffff977224 */ /* 0x000fc400078e0006 */
[----:B------:R-:W-:Y:S02]  /*17e60*/  IMAD.MOV.U32 R165, RZ, RZ, R7 ;  /* 0x000000ffffa57224 */ /* 0x000fe400078e0007 */
[----:B------:R-:W-:Y:S02]  /*17e70*/  @!P2 HADD2 R92, -R26.H0_H0, -RZ.H0_H0 ;  /* 0xa00000ff1a5ca230 */ /* 0x000fe40000000900 */
[----:B------:R-:W-:Y:S01]  /*17e80*/  IMAD.WIDE.U32 R6, R0, -0x326172a9, RZ ;  /* 0xcd9e8d5700067825 */ /* 0x000fe200078e00ff */
[----:B------:R-:W-:-:S03]  /*17e90*/  LOP3.LUT R3, R33, R186, R14, 0x96, !PT ;  /* 0x000000ba21037212 */ /* 0x000fc600078e960e */
[----:B------:R-:W-:Y:S02]  /*17ea0*/  IMAD.MOV.U32 R77, RZ, RZ, R49 ;  /* 0x000000ffff4d7224 */ /* 0x000fe400078e0031 */
[----:B------:R-:W2:Y:S01]  /*17eb0*/  LDL.LU.64 R48, [R1+0x238] ;  /* 0x0002380001307983 */ /* 0x000ea20000300a00 */
[----:B------:R-:W-:Y:S01]  /*17ec0*/  IMAD.MOV.U32 R83, RZ, RZ, R31 ;  /* 0x000000ffff537224 */ /* 0x000fe200078e001f */
[----:B------:R-:W-:Y:S02]  /*17ed0*/  LOP3.LUT R0, R7, R163, R32, 0x96, !PT ;  /* 0x000000a307007212 */ /* 0x000fe400078e9620 */
[----:B------:R-:W3:Y:S01]  /*17ee0*/  LDL.LU.64 R30, [R1+0x230] ;  /* 0x00023000011e7983 */ /* 0x000ee20000300a00 */
[----:B------:R-:W-:Y:S01]  /*17ef0*/  @!P2 PRMT R26, R92, 0x5410, RZ ;  /* 0x000054105c1aa816 */ /* 0x000fe200000000ff */
[----:B------:R-:W-:Y:S02]  /*17f00*/  IMAD.MOV.U32 R88, RZ, RZ, R188 ;  /* 0x000000ffff587224 */ /* 0x000fe400078e00bc */
[----:B------:R-:W4:Y:S01]  /*17f10*/  LDL.LU.64 R28, [R1+0x228] ;  /* 0x00022800011c7983 */ /* 0x000f220000300a00 */
[----:B------:R-:W-:-:S03]  /*17f20*/  IMAD.MOV.U32 R188, RZ, RZ, R222 ;  /* 0x000000ffffbc7224 */ /* 0x000fc600078e00de */
[----:B------:R-:W4:Y:S04]  /*17f30*/  LDL.LU.64 R32, [R1+0x220] ;  /* 0x0002200001207983 */ /* 0x000f280000300a00 */
[----:B------:R-:W4:Y:S04]  /*17f40*/  LDL R92, [R1+0x160] ;  /* 0x00016000015c7983 */ /* 0x000f280000100800 */
[----:B------:R-:W4:Y:S01]  /*17f50*/  LDL.LU R222, [R1+0x1b4] ;  /* 0x0001b40001de7983 */ /* 0x000f220000300800 */
[----:B------:R-:W-:Y:S02]  /*17f60*/  @!P1 HADD2 R99, -R21.H0_H0, -RZ.H0_H0 ;  /* 0xa00000ff15639230 */ /* 0x000fe40000000900 */
[----:B------:R-:W-:-:S03]  /*17f70*/  IMAD.WIDE.U32 R8, R3, -0x2daee0ad, RZ ;  /* 0xd2511f5303087825 */ /* 0x000fc600078e00ff */
[----:B------:R-:W-:Y:S01]  /*17f80*/  @!P1 PRMT R21, R99, 0x5410, RZ ;  /* 0x0000541063159816 */ /* 0x000fe200000000ff */
[----:B------:R-:W-:Y:S01]  /*17f90*/  IMAD.MOV.U32 R99, RZ, RZ, R152 ;  /* 0x000000ffff637224 */ /* 0x000fe200078e0098 */
[----:B------:R-:W-:Y:S01]  /*17fa0*/  LOP3.LUT R3, R9, R193, R4, 0x96, !PT ;  /* 0x000000c109037212 */ /* 0x000fe200078e9604 */
[----:B------:R-:W-:-:S05]  /*17fb0*/  IMAD.WIDE.U32 R4, R0, -0x2daee0ad, RZ ;  /* 0xd2511f5300047825 */ /* 0x000fca00078e00ff */
[----:B------:R-:W-:Y:S01]  /*17fc0*/  LOP3.LUT R5, R5, R99, R8, 0x96, !PT ;  /* 0x0000006305057212 */ /* 0x000fe200078e9608 */
        /* <DEDUP_REMOVED lines=11> */
[----:B------:R-:W-:Y:S01]  /*18080*/  IMAD.WIDE.U32 R10, R0, -0x2daee0ad, RZ ;  /* 0xd2511f53000a7825 */ /* 0x000fe200078e00ff */
[----:B------:R-:W-:-:S04]  /*18090*/  SHF.R.U32.HI R6, RZ, 0x18, R2 ;  /* 0x00000018ff067819 */ /* 0x000fc80000011602 */
[----:B------:R-:W-:Y:S01]  /*180a0*/  LOP3.LUT R3, R11, R165, R4, 0x96, !PT ;  /* 0x000000a50b037212 */ /* 0x000fe200078e9604 */
[----:B------:R-:W-:-:S04]  /*180b0*/  IMAD.WIDE.U32 R4, R5, -0x326172a9, RZ ;  /* 0xcd9e8d5705047825 */ /* 0x000fc800078e00ff */
[----:B------:R-:W-:-:S05]  /*180c0*/  IMAD.WIDE.U32 R2, R3, -0x326172a9, RZ ;  /* 0xcd9e8d5703027825 */ /* 0x000fca00078e00ff */
[----:B------:R-:W-:-:S04]  /*180d0*/  LOP3.LUT R0, R3, R245, R4, 0x96, !PT ;  /* 0x000000f503007212 */ /* 0x000fc800078e9604 */
[----:B------:R-:W-:-:S04]  /*180e0*/  LOP3.LUT R4, R0, 0xff, RZ, 0xc0, !PT ;  /* 0x000000ff00047812 */ /* 0x000fc800078ec0ff */
[----:B------:R-:W-:Y:S02]  /*180f0*/  ISETP.GE.U32.AND P1, PT, R200, R4, PT ;  /* 0x00000004c800720c */ /* 0x000fe40003f26070 */
[----:B------:R-:W-:Y:S02]  /*18100*/  LOP3.LUT R4, R0, 0xffff, RZ, 0xc0, !PT ;  /* 0x0000ffff00047812 */ /* 0x000fe400078ec0ff */
[C---:B------:R-:W-:Y:S01]  /*18110*/  PRMT R18, R107.reuse, 0x7610, R18 ;  /* 0x000076106b127816 */ /* 0x040fe20000000012 */
[----:B------:R-:W-:Y:S01]  /*18120*/  IMAD.MOV.U32 R87, RZ, RZ, R83 ;  /* 0x000000ffff577224 */ /* 0x000fe200078e0053 */
[----:B------:R-:W-:Y:S01]  /*18130*/  SHF.R.U32.HI R4, RZ, 0x8, R4 ;  /* 0x00000008ff047819 */ /* 0x000fe20000011604 */
[----:B------:R-:W-:Y:S01]  /*18140*/  IMAD.MOV.U32 R83, RZ, RZ, R152 ;  /* 0x000000ffff537224 */ /* 0x000fe200078e0098 */
[----:B------:R-:W-:Y:S01]  /*18150*/  F2FP.F16.F32.PACK_AB R97, R16, R17 ;  /* 0x000000111061723e */ /* 0x000fe200000000ff */
[----:B------:R-:W-:Y:S01]  /*18160*/  IMAD.MOV.U32 R152, RZ, RZ, R151 ;  /* 0x000000ffff987224 */ /* 0x000fe200078e0097 */
[----:B------:R-:W-:Y:S01]  /*18170*/  PRMT R17, R107, 0x7632, R17 ;  /* 0x000076326b117816 */ /* 0x000fe20000000011 */
[----:B------:R-:W-:-:S02]  /*18180*/  IMAD.MOV.U32 R151, RZ, RZ, R114 ;  /* 0x000000ffff977224 */ /* 0x000fc400078e0072 */
[----:B------:R-:W-:Y:S02]  /*18190*/  @!P1 HADD2 R109, -R18.H0_H0, -RZ.H0_H0 ;  /* 0xa00000ff126d9230 */ /* 0x000fe40000000900 */
[----:B------:R-:W-:Y:S01]  /*181a0*/  IMAD.MOV.U32 R114, RZ, RZ, R206 ;  /* 0x000000ffff727224 */ /* 0x000fe200078e00ce */
[----:B------:R-:W-:Y:S01]  /*181b0*/  LOP3.LUT R4, R4, 0xffff, RZ, 0xc0, !PT ;  /* 0x0000ffff04047812 */ /* 0x000fe200078ec0ff */
[----:B------:R-:W-:Y:S01]  /*181c0*/  IMAD.MOV.U32 R206, RZ, RZ, R202 ;  /* 0x000000ffffce7224 */ /* 0x000fe200078e00ca */
[----:B------:R-:W-:Y:S02]  /*181d0*/  PRMT R202, R18, 0x5410, R17 ;  /* 0x0000541012ca7816 */ /* 0x000fe40000000011 */
[----:B------:R-:W-:Y:S02]  /*181e0*/  @!P1 PRMT R18, R109, 0x5410, RZ ;  /* 0x000054106d129816 */ /* 0x000fe400000000ff */
[----:B------:R-:W-:Y:S02]  /*181f0*/  ISETP.GE.U32.AND P1, PT, R200, R4, PT ;  /* 0x00000004c800720c */ /* 0x000fe40003f26070 */
[----:B------:R-:W-:-:S02]  /*18200*/  SHF.R.U32.HI R4, RZ, 0x10, R0 ;  /* 0x00000010ff047819 */ /* 0x000fc40000011600 */
[----:B------:R-:W-:-:S09]  /*18210*/  SHF.R.U32.HI R0, RZ, 0x18, R0 ;  /* 0x00000018ff007819 */ /* 0x000fd20000011600 */
[----:B------:R-:W-:-:S05]  /*18220*/  @!P1 HADD2 R113, -R17.H0_H0, -RZ.H0_H0 ;  /* 0xa00000ff11719230 */ /* 0x000fca0000000900 */
[----:B------:R-:W-:Y:S02]  /*18230*/  @!P1 PRMT R17, R113, 0x5410, RZ ;  /* 0x0000541071119816 */ /* 0x000fe400000000ff */
[----:B------:R-:W-:Y:S02]  /*18240*/  ISETP.GE.U32.AND P1, PT, R200, R0, PT ;  /* 0x00000000c800720c */ /* 0x000fe40003f26070 */
[C---:B------:R-:W-:Y:S02]  /*18250*/  PRMT R15, R110.reuse, 0x7632, R15 ;  /* 0x000076326e0f7816 */ /* 0x040fe4000000000f */
[----:B------:R-:W-:Y:S02]  /*18260*/  PRMT R16, R110, 0x7610, R16 ;  /* 0x000076106e107816 */ /* 0x000fe40000000010 */
        /* <DEDUP_REMOVED lines=16> */
[----:B------:R-:W-:Y:S01]  /*18370*/  IMAD.MOV.U32 R86, RZ, RZ, R82 ;  /* 0x000000ffff567224 */ /* 0x000fe200078e0052 */
[----:B------:R-:W-:Y:S01]  /*18380*/  PRMT R20, R122, 0x7610, R20 ;  /* 0x000076107a147816 */ /* 0x000fe20000000014 */
[----:B------:R-:W-:-:S02]  /*18390*/  IMAD.MOV.U32 R82, RZ, RZ, R168 ;  /* 0x000000ffff527224 */ /* 0x000fc400078e00a8 */
[----:B------:R-:W-:Y:S02]  /*183a0*/  @!P2 HADD2 R112, -R19.H0_H0, -RZ.H0_H0 ;  /* 0xa00000ff1370a230 */ /* 0x000fe40000000900 */
[----:B------:R-:W-:Y:S01]  /*183b0*/  IMAD.MOV.U32 R168, RZ, RZ, R149 ;  /* 0x000000ffffa87224 */ /* 0x000fe200078e0095 */
[----:B------:R-:W-:Y:S01]  /*183c0*/  LOP3.LUT R4, R4, 0xff, RZ, 0xc0, !PT ;  /* 0x000000ff04047812 */ /* 0x000fe200078ec0ff */
[----:B------:R-:W-:Y:S02]  /*183d0*/  IMAD.MOV.U32 R149, RZ, RZ, R115 ;  /* 0x000000ffff957224 */ /* 0x000fe400078e0073 */
[----:B------:R-:W-:Y:S01]  /*183e0*/  IMAD.MOV.U32 R115, RZ, RZ, R160 ;  /* 0x000000ffff737224 */ /* 0x000fe200078e00a0 */
[----:B------:R-:W-:Y:S02]  /*183f0*/  PRMT R160, R20, 0x5410, R19 ;  /* 0x0000541014a07816 */ /* 0x000fe40000000013 */
[----:B------:R-:W-:Y:S02]  /*18400*/  @!P2 PRMT R19, R112, 0x5410, RZ ;  /* 0x000054107013a816 */ /* 0x000fe400000000ff */
[----:B------:R-:W-:Y:S01]  /*18410*/  ISETP.GE.U32.AND P2, PT, R200, R4, PT ;  /* 0x00000004c800720c */ /* 0x000fe20003f46070 */
[----:B------:R-:W-:Y:S01]  /*18420*/  @!P1 HADD2 R121, -R13.H0_H0, -RZ.H0_H0 ;  /* 0xa00000ff0d799230 */ /* 0x000fe20000000900 */
[----:B------:R-:W-:-:S02]  /*18430*/  SHF.R.U32.HI R0, RZ, 0x10, R2 ;  /* 0x00000010ff007819 */ /* 0x000fc40000011602 */
[----:B------:R-:W-:Y:S02]  /*18440*/  SHF.R.U32.HI R2, RZ, 0x18, R2 ;  /* 0x00000018ff027819 */ /* 0x000fe40000011602 */
[----:B------:R-:W-:Y:S02]  /*18450*/  @!P1 PRMT R13, R121, 0x5410, RZ ;  /* 0x00005410790d9816 */ /* 0x000fe400000000ff */
[----:B------:R-:W-:Y:S02]  /*18460*/  ISETP.GE.U32.AND P1, PT, R200, R2, PT ;  /* 0x00000002c800720c */ /* 0x000fe40003f26070 */
[----:B------:R-:W-:-:S03]  /*18470*/  LOP3.LUT R5, R5, R119, R8, 0x96, !PT ;  /* 0x0000007705057212 */ /* 0x000fc600078e9608 */
[----:B------:R-:W-:Y:S01]  /*18480*/  @!P2 HADD2 R117, -R16.H0_H0, -RZ.H0_H0 ;  /* 0xa00000ff1075a230 */ /* 0x000fe20000000900 */
[----:B------:R-:W-:Y:S01]  /*18490*/  LOP3.LUT R0, R0, 0xff, RZ, 0xc0, !PT ;  /* 0x000000ff00007812 */ /* 0x000fe200078ec0ff */
[----:B------:R-:W-:Y:S01]  /*184a0*/  IMAD.WIDE.U32 R2, R5, -0x2daee0ad, RZ ;  /* 0xd2511f5305027825 */ /* 0x000fe200078e00ff */
[----:B------:R-:W-:Y:S02]  /*184b0*/  PRMT R11, R101, 0x7632, R11 ;  /* 0x00007632650b7816 */ /* 0x000fe4000000000b */
[----:B------:R-:W-:Y:S02]  /*184c0*/  @!P2 PRMT R16, R117, 0x5410, RZ ;  /* 0x000054107510a816 */ /* 0x000fe400000000ff */
[----:B------:R-:W-:Y:S02]  /*184d0*/  ISETP.GE.U32.AND P2, PT, R200, R0, PT ;  /* 0x00000000c800720c */ /* 0x000fe40003f46070 */
[----:B------:R-:W-:Y:S01]  /*184e0*/  LOP3.LUT R0, R3, R246, R10, 0x96, !PT ;  /* 0x000000f603007212 */ /* 0x000fe200078e960a */
[----:B------:R-:W-:Y:S01]  /*184f0*/  @!P1 HADD2 R126, -R11.H0_H0, -RZ.H0_H0 ;  /* 0xa00000ff0b7e9230 */ /* 0x000fe20000000900 */
[----:B------:R-:W-:-:S02]  /*18500*/  PRMT R12, R101, 0x7610, R12 ;  /* 0x00007610650c7816 */ /* 0x000fc4000000000c */
[----:B------:R-:W-:Y:S02]  /*18510*/  LOP3.LUT R4, R0, 0xff, RZ, 0xc0, !PT ;  /* 0x000000ff00047812 */ /* 0x000fe400078ec0ff */
[----:B------:R-:W-:Y:S02]  /*18520*/  PRMT R101, R12, 0x5410, R11 ;  /* 0x000054100c657816 */ /* 0x000fe4000000000b */
[----:B------:R-:W-:Y:S02]  /*18530*/  @!P1 PRMT R11, R126, 0x5410, RZ ;  /* 0x000054107e0b9816 */ /* 0x000fe400000000ff */
[----:B------:R-:W-:Y:S02]  /*18540*/  ISETP.GE.U32.AND P1, PT, R200, R4, PT ;  /* 0x00000004c800720c */ /* 0x000fe40003f26070 */
[----:B------:R-:W-:Y:S02]  /*18550*/  LOP3.LUT R4, R0, 0xffff, RZ, 0xc0, !PT ;  /* 0x0000ffff00047812 */ /* 0x000fe400078ec0ff */
[----:B------:R-:W-:-:S02]  /*18560*/  PRMT R10, R96, 0x7610, R10 ;  /* 0x00007610600a7816 */ /* 0x000fc4000000000a */
[----:B------:R-:W-:Y:S01]  /*18570*/  SHF.R.U32.HI R4, RZ, 0x8, R4 ;  /* 0x00000008ff047819 */ /* 0x000fe20000011604 */
[----:B------:R-:W-:Y:S01]  /*18580*/  IMAD.MOV.U32 R122, RZ, RZ, R165 ;  /* 0x000000ffff7a7224 */ /* 0x000fe200078e00a5 */
[----:B------:R-:W-:Y:S01]  /*18590*/  PRMT R9, R96, 0x7632, R9 ;  /* 0x0000763260097816 */ /* 0x000fe20000000009 */
[----:B------:R-:W-:Y:S01]  /*185a0*/  IMAD.MOV.U32 R165, RZ, RZ, R189 ;  /* 0x000000ffffa57224 */ /* 0x000fe200078e00bd */
[----:B------:R-:W-:Y:S01]  /*185b0*/  LOP3.LUT R4, R4, 0xffff, RZ, 0xc0, !PT ;  /* 0x0000ffff04047812 */ /* 0x000fe200078ec0ff */
[----:B------:R-:W-:Y:S02]  /*185c0*/  IMAD.MOV.U32 R169, RZ, RZ, R136 ;  /* 0x000000ffffa97224 */ /* 0x000fe400078e0088 */
[----:B------:R-:W-:Y:S02]  /*185d0*/  @!P1 HADD2 R128, -R10.H0_H0, -RZ.H0_H0 ;  /* 0xa00000ff0a809230 */ /* 0x000fe40000000900 */
[----:B------:R-:W-:Y:S02]  /*185e0*/  IMAD.MOV.U32 R189, RZ, RZ, R223 ;  /* 0x000000ffffbd7224 */ /* 0x000fe400078e00df */
[----:B------:R-:W-:Y:S01]  /*185f0*/  IMAD.MOV.U32 R136, RZ, RZ, R216 ;  /* 0x000000ffff887224 */ /* 0x000fe200078e00d8 */
[----:B------:R-:W-:-:S02]  /*18600*/  PRMT R216, R10, 0x5410, R9 ;  /* 0x000054100ad87816 */ /* 0x000fc40000000009 */
        /* <DEDUP_REMOVED lines=8> */
[----:B------:R-:W-:Y:S01]  /*18690*/  IMAD.MOV.U32 R109, RZ, RZ, R87 ;  /* 0x000000ffff6d7224 */ /* 0x000fe200078e0057 */
[----:B------:R-:W-:Y:S01]  /*186a0*/  PRMT R8, R97, 0x7610, R8 ;  /* 0x0000761061087816 */ /* 0x000fe20000000008 */
[----:B------:R-:W-:Y:S01]  /*186b0*/  IMAD.MOV.U32 R87, RZ, RZ, R82 ;  /* 0x000000ffff577224 */ /* 0x000fe200078e0052 */
[----:B------:R-:W-:Y:S01]  /*186c0*/  LOP3.LUT R0, R2, 0xff, RZ, 0xc0, !PT ;  /* 0x000000ff02007812 */ /* 0x000fe200078ec0ff */
[----:B------:R-:W-:Y:S02]  /*186d0*/  IMAD.MOV.U32 R82, RZ, RZ, R168 ;  /* 0x000000ffff527224 */ /* 0x000fe400078e00a8 */
[----:B------:R-:W-:Y:S01]  /*186e0*/  IMAD.MOV.U32 R168, RZ, RZ, R151 ;  /* 0x000000ffffa87224 */ /* 0x000fe200078e0097 */
[----:B--2---:R-:W-:Y:S04]  /*186f0*/  ST.E.U16 desc[UR4][R48.64+-0x100], R84 ;  /* 0xffff005430007985 */ /* 0x004fe8000c101504 */
[----:B------:R-:W-:Y:S04]  /*18700*/  ST.E.U16 desc[UR4][R48.64+-0xfe], R81 ;  /* 0xffff025130007985 */ /* 0x000fe8000c101504 */
[----:B---3--:R-:W-:Y:S04]  /*18710*/  ST.E.U16 desc[UR4][R30.64+-0x100], R69 ;  /* 0xffff00451e007985 */ /* 0x008fe8000c101504 */
[----:B------:R-:W-:Y:S04]  /*18720*/  ST.E.U16 desc[UR4][R30.64+-0xfe], R75 ;  /* 0xffff024b1e007985 */ /* 0x000fe8000c101504 */
[----:B----4-:R-:W-:Y:S04]  /*18730*/  ST.E.U16 desc[UR4][R28.64+-0x100], R42 ;  /* 0xffff002a1c007985 */ /* 0x010fe8000c101504 */
[----:B------:R-:W-:Y:S01]  /*18740*/  ST.E.U16 desc[UR4][R28.64+-0xfe], R41 ;  /* 0xffff02291c007985 */ /* 0x000fe2000c101504 */
[----:B------:R-:W-:-:S03]  /*18750*/  IMAD.WIDE.U32 R222, R222, -0x326172a9, RZ ;  /* 0xcd9e8d57dede7825 */ /* 0x000fc600078e00ff */
        /* <DEDUP_REMOVED lines=8> */
[----:B------:R1:W-:Y:S02]  /*187e0*/  ST.E.U16 desc[UR4][R32.64+-0xee], R35 ;  /* 0xffff122320007985 */ /* 0x0003e4000c101504 */
[----:B-1----:R-:W-:-:S02]  /*187f0*/  LOP3.LUT R35, R92, R223, RZ, 0x3c, !PT ;  /* 0x000000df5c237212 */ /* 0x002fc400078e3cff */
[----:B------:R-:W2:Y:S01]  /*18800*/  LDL.LU R92, [R1+0x1b0] ;  /* 0x0001b000015c7983 */ /* 0x000ea20000300800 */
[----:B------:R-:W-:Y:S02]  /*18810*/  @!P1 HADD2 R132, -R7.H0_H0, -RZ.H0_H0 ;  /* 0xa00000ff07849230 */ /* 0x000fe40000000900 */
[----:B------:R-:W-:Y:S01]  /*18820*/  IMAD.MOV.U32 R151, RZ, RZ, R207 ;  /* 0x000000ffff977224 */ /* 0x000fe200078e00cf */
[----:B------:R-:W-:Y:S01]  /*18830*/  PRMT R207, R8, 0x5410, R7 ;  /* 0x0000541008cf7816 */ /* 0x000fe20000000007 */
[----:B------:R-:W-:Y:S01]  /*18840*/  @!P2 HADD2 R127, -R12.H0_H0, -RZ.H0_H0 ;  /* 0xa00000ff0c7fa230 */ /* 0x000fe20000000900 */
[----:B------:R-:W-:Y:S01]  /*18850*/  LOP3.LUT R4, R4, 0xff, RZ, 0xc0, !PT ;  /* 0x000000ff04047812 */ /* 0x000fe200078ec0ff */
[----:B------:R-:W-:Y:S01]  /*18860*/  @!P3 HADD2 R108, -R20.H0_H0, -RZ.H0_H0 ;  /* 0xa00000ff146cb230 */ /* 0x000fe20000000900 */
[----:B------:R-:W-:Y:S02]  /*18870*/  @!P1 PRMT R7, R132, 0x5410, RZ ;  /* 0x0000541084079816 */ /* 0x000fe400000000ff */
[----:B------:R-:W-:Y:S01]  /*18880*/  PRMT R5, R85, 0x7610, R5 ;  /* 0x0000761055057816 */ /* 0x000fe20000000005 */
[----:B------:R-:W-:Y:S01]  /*18890*/  ST.E.U16 desc[UR4][R32.64+-0xf0], R36 ;  /* 0xffff102420007985 */ /* 0x000fe2000c101504 */
[----:B------:R-:W-:-:S02]  /*188a0*/  ISETP.GE.U32.AND P1, PT, R200, R0, PT ;  /* 0x00000000c800720c */ /* 0x000fc40003f26070 */
[----:B------:R-:W-:Y:S02]  /*188b0*/  LOP3.LUT R0, R2, 0xffff, RZ, 0xc0, !PT ;  /* 0x0000ffff02007812 */ /* 0x000fe400078ec0ff */
[----:B------:R-:W-:Y:S01]  /*188c0*/  PRMT R6, R100, 0x7632, R6 ;  /* 0x0000763264067816 */ /* 0x000fe20000000006 */
[----:B------:R-:W-:Y:S01]  /*188d0*/  IMAD.MOV.U32 R128, RZ, RZ, R191 ;  /* 0x000000ffff807224 */ /* 0x000fe200078e00bf */
[----:B------:R-:W-:Y:S01]  /*188e0*/  @!P2 PRMT R12, R127, 0x5410, RZ ;  /* 0x000054107f0ca816 */ /* 0x000fe200000000ff */
[----:B------:R-:W3:Y:S01]  /*188f0*/  LDL.LU R129, [R1+0xb4] ;  /* 0x0000b40001817983 */ /* 0x000ee20000300800 */
[----:B------:R-:W-:Y:S02]  /*18900*/  SHF.R.U32.HI R0, RZ, 0x8, R0 ;  /* 0x00000008ff007819 */ /* 0x000fe40000011600 */
[----:B------:R-:W-:Y:S01]  /*18910*/  @!P3 PRMT R20, R108, 0x5410, RZ ;  /* 0x000054106c14b816 */ /* 0x000fe200000000ff */
[----:B------:R-:W-:Y:S01]  /*18920*/  IMAD.MOV.U32 R108, RZ, RZ, R86 ;  /* 0x000000ffff6c7224 */ /* 0x000fe200078e0056 */
[----:B------:R-:W-:Y:S01]  /*18930*/  ISETP.GE.U32.AND P2, PT, R200, R4, PT ;  /* 0x00000004c800720c */ /* 0x000fe20003f46070 */
[----:B------:R-:W-:Y:S01]  /*18940*/  @!P1 HADD2 R138, -R5.H0_H0, -RZ.H0_H0 ;  /* 0xa00000ff058a9230 */ /* 0x000fe20000000900 */
[----:B------:R-:W-:Y:S01]  /*18950*/  PRMT R4, R85, 0x7632, R4 ;  /* 0x0000763255047816 */ /* 0x000fe20000000004 */
[----:B------:R-:W-:Y:S01]  /*18960*/  IMAD.MOV.U32 R86, RZ, RZ, R83 ;  /* 0x000000ffff567224 */ /* 0x000fe200078e0053 */
[----:B------:R-:W-:Y:S01]  /*18970*/  LOP3.LUT R0, R0, 0xffff, RZ, 0xc0, !PT ;  /* 0x0000ffff00007812 */ /* 0x000fe200078ec0ff */
[----:B------:R-:W-:-:S02]  /*18980*/  IMAD.MOV.U32 R83, RZ, RZ, R152 ;  /* 0x000000ffff537224 */ /* 0x000fc400078e0098 */
[----:B------:R-:W-:Y:S01]  /*18990*/  IMAD.MOV.U32 R152, RZ, RZ, R206 ;  /* 0x000000ffff987224 */ /* 0x000fe200078e00ce */
[----:B------:R-:W-:Y:S02]  /*189a0*/  PRMT R206, R5, 0x5410, R4 ;  /* 0x0000541005ce7816 */ /* 0x000fe40000000004 */
[----:B------:R-:W-:Y:S02]  /*189b0*/  @!P1 PRMT R5, R138, 0x5410, RZ ;  /* 0x000054108a059816 */ /* 0x000fe400000000ff */
[----:B------:R-:W-:Y:S02]  /*189c0*/  ISETP.GE.U32.AND P1, PT, R200, R0, PT ;  /* 0x00000000c800720c */ /* 0x000fe40003f26070 */
[--C-:B------:R-:W-:Y:S01]  /*189d0*/  SHF.R.U32.HI R0, RZ, 0x10, R2.reuse ;  /* 0x00000010ff007819 */ /* 0x100fe20000011602 */
[----:B------:R-:W-:Y:S01]  /*189e0*/  @!P2 HADD2 R133, -R8.H0_H0, -RZ.H0_H0 ;  /* 0xa00000ff0885a230 */ /* 0x000fe20000000900 */
[----:B------:R-:W-:Y:S02]  /*189f0*/  SHF.R.U32.HI R2, RZ, 0x18, R2 ;  /* 0x00000018ff027819 */ /* 0x000fe40000011602 */
[----:B------:R-:W-:Y:S01]  /*18a00*/  LOP3.LUT R0, R0, 0xff, RZ, 0xc0, !PT ;  /* 0x000000ff00007812 */ /* 0x000fe200078ec0ff */
[----:B------:R-:W-:Y:S06]  /*18a10*/  ST.E.U16 desc[UR4][R48.64+-0xe0], R53 ;  /* 0xffff203530007985 */ /* 0x000fec000c101504 */
[----:B------:R-:W-:Y:S01]  /*18a20*/  @!P1 HADD2 R139, -R4.H0_H0, -RZ.H0_H0 ;  /* 0xa00000ff048b9230 */ /* 0x000fe20000000900 */
[----:B------:R-:W-:Y:S01]  /*18a30*/  @!P2 PRMT R8, R133, 0x5410, RZ ;  /* 0x000054108508a816 */ /* 0x000fe200000000ff */
[----:B------:R-:W-:Y:S01]  /*18a40*/  ST.E.U16 desc[UR4][R48.64+-0xde], R51 ;  /* 0xffff223330007985 */ /* 0x000fe2000c101504 */
[----:B------:R-:W-:-:S02]  /*18a50*/  ISETP.GE.U32.AND P2, PT, R200, R0, PT ;  /* 0x00000000c800720c */ /* 0x000fc40003f46070 */
[----:B------:R-:W-:Y:S01]  /*18a60*/  @!P1 PRMT R4, R139, 0x5410, RZ ;  /* 0x000054108b049816 */ /* 0x000fe200000000ff */
[----:B------:R-:W-:Y:S01]  /*18a70*/  ST.E.U16 desc[UR4][R30.64+-0xe0], R50 ;  /* 0xffff20321e007985 */ /* 0x000fe2000c101504 */
[----:B------:R-:W-:-:S03]  /*18a80*/  ISETP.GE.U32.AND P1, PT, R200, R2, PT ;  /* 0x00000002c800720c */ /* 0x000fc60003f26070 */
        /* <DEDUP_REMOVED lines=8> */
[----:B------:R-:W-:Y:S01]  /*18b10*/  ST.E.U16 desc[UR4][R30.64+-0xce], R78 ;  /* 0xffff324e1e007985 */ /* 0x000fe2000c101504 */
[----:B------:R-:W-:-:S03]  /*18b20*/  PRMT R0, R100, 0x7610, R0 ;  /* 0x0000761064007816 */ /* 0x000fc60000000000 */
        /* <DEDUP_REMOVED lines=8> */
[----:B------:R-:W-:-:S03]  /*18bb0*/  @!P1 HADD2 R142, -R6.H0_H0, -RZ.H0_H0 ;  /* 0xa00000ff068e9230 */ /* 0x000fc60000000900 */
[----:B------:R-:W-:Y:S04]  /*18bc0*/  ST.E.U16 desc[UR4][R28.64+-0xc0], R18 ;  /* 0xffff40121c007985 */ /* 0x000fe8000c101504 */
[----:B------:R-:W-:Y:S01]  /*18bd0*/  ST.E.U16 desc[UR4][R28.64+-0xbe], R17 ;  /* 0xffff42111c007985 */ /* 0x000fe2000c101504 */
[----:B------:R-:W-:-:S03]  /*18be0*/  @!P2 HADD2 R143, -R0.H0_H0, -RZ.H0_H0 ;  /* 0xa00000ff008fa230 */ /* 0x000fc60000000900 */
[----:B------:R-:W-:Y:S01]  /*18bf0*/  ST.E.U16 desc[UR4][R32.64+-0xc0], R16 ;  /* 0xffff401020007985 */ /* 0x000fe2000c101504 */
[----:B------:R-:W-:-:S03]  /*18c00*/  IMAD.MOV.U32 R191, RZ, RZ, R204 ;  /* 0x000000ffffbf7224 */ /* 0x000fc600078e00cc */
[----:B------:R-:W-:Y:S04]  /*18c10*/  ST.E.U16 desc[UR4][R32.64+-0xbe], R15 ;  /* 0xffff420f20007985 */ /* 0x000fe8000c101504 */
[----:B------:R-:W-:Y:S04]  /*18c20*/  ST.E.U16 desc[UR4][R48.64+-0xb0], R60 ;  /* 0xffff503c30007985 */ /* 0x000fe8000c101504 */
[----:B------:R1:W-:Y:S01]  /*18c30*/  ST.E.U16 desc[UR4][R48.64+-0xae], R59 ;  /* 0xffff523b30007985 */ /* 0x0003e2000c101504 */
[----:B------:R-:W-:-:S03]  /*18c40*/  IMAD.MOV.U32 R89, RZ, RZ, R203 ;  /* 0x000000ffff597224 */ /* 0x000fc600078e00cb */
[----:B------:R4:W-:Y:S04]  /*18c50*/  ST.E.U16 desc[UR4][R30.64+-0xb0], R57 ;  /* 0xffff50391e007985 */ /* 0x0009e8000c101504 */
[----:B------:R4:W-:Y:S01]  /*18c60*/  ST.E.U16 desc[UR4][R30.64+-0xae], R58 ;  /* 0xffff523a1e007985 */ /* 0x0009e2000c101504 */
[----:B------:R-:W-:-:S03]  /*18c70*/  PRMT R203, R0, 0x5410, R6 ;  /* 0x0000541000cb7816 */ /* 0x000fc60000000006 */
[----:B------:R-:W-:Y:S04]  /*18c80*/  ST.E.U16 desc[UR4][R28.64+-0xb0], R14 ;  /* 0xffff500e1c007985 */ /* 0x000fe8000c101504 */
[----:B------:R-:W-:Y:S01]  /*18c90*/  ST.E.U16 desc[UR4][R28.64+-0xae], R13 ;  /* 0xffff520d1c007985 */ /* 0x000fe2000c101504 */
[----:B------:R-:W-:-:S03]  /*18ca0*/  @!P1 PRMT R6, R142, 0x5410, RZ ;  /* 0x000054108e069816 */ /* 0x000fc600000000ff */
[----:B------:R-:W-:Y:S04]  /*18cb0*/  ST.E.U16 desc[UR4][R32.64+-0xb0], R12 ;  /* 0xffff500c20007985 */ /* 0x000fe8000c101504 */
[----:B------:R-:W-:Y:S01]  /*18cc0*/  ST.E.U16 desc[UR4][R32.64+-0xae], R11 ;  /* 0xffff520b20007985 */ /* 0x000fe2000c101504 */
[----:B-1----:R-:W-:-:S03]  /*18cd0*/  IMAD.MOV.U32 R59, RZ, RZ, R161 ;  /* 0x000000ffff3b7224 */ /* 0x002fc600078e00a1 */
[----:B------:R-:W3:Y:S01]  /*18ce0*/  LDL.LU R204, [R1+0x21c] ;  /* 0x00021c0001cc7983 */ /* 0x000ee20000300800 */
[----:B------:R-:W-:Y:S02]  /*18cf0*/  IMAD.MOV.U32 R161, RZ, RZ, R221 ;  /* 0x000000ffffa17224 */ /* 0x000fe400078e00dd */
[----:B----4-:R-:W-:Y:S01]  /*18d00*/  IMAD.MOV.U32 R57, RZ, RZ, R162 ;  /* 0x000000ffff397224 */ /* 0x010fe200078e00a2 */
[----:B------:R1:W-:Y:S01]  /*18d10*/  ST.E.U16 desc[UR4][R48.64+-0xa0], R56 ;  /* 0xffff603830007985 */ /* 0x0003e2000c101504 */
[----:B------:R-:W-:Y:S02]  /*18d20*/  IMAD.MOV.U32 R162, RZ, RZ, R247 ;  /* 0x000000ffffa27224 */ /* 0x000fe400078e00f7 */
[----:B------:R-:W-:Y:S01]  /*18d30*/  IMAD.MOV.U32 R58, RZ, RZ, R171 ;  /* 0x000000ffff3a7224 */ /* 0x000fe200078e00ab */
[----:B------:R-:W4:Y:S01]  /*18d40*/  LDL.LU R221, [R1+0x218] ;  /* 0x0002180001dd7983 */ /* 0x000f220000300800 */
[----:B------:R-:W-:Y:S01]  /*18d50*/  IMAD.MOV.U32 R171, RZ, RZ, R140 ;  /* 0x000000ffffab7224 */ /* 0x000fe200078e008c */
[----:B------:R-:W-:-:S02]  /*18d60*/  @!P2 PRMT R0, R143, 0x5410, RZ ;  /* 0x000054108f00a816 */ /* 0x000fc400000000ff */
[----:B------:R-:W3:Y:S01]  /*18d70*/  LDL.LU R247, [R1+0x214] ;  /* 0x0002140001f77983 */ /* 0x000ee20000300800 */
[----:B------:R-:W-:-:S03]  /*18d80*/  IMAD.MOV.U32 R142, RZ, RZ, R172 ;  /* 0x000000ffff8e7224 */ /* 0x000fc600078e00ac */
[----:B------:R-:W4:Y:S01]  /*18d90*/  LDL.LU R140, [R1+0xd0] ;  /* 0x0000d000018c7983 */ /* 0x000f220000300800 */
[----:B------:R-:W-:Y:S02]  /*18da0*/  IMAD.MOV.U32 R143, RZ, RZ, R104 ;  /* 0x000000ffff8f7224 */ /* 0x000fe400078e0068 */
[----:B-1----:R-:W-:Y:S02]  /*18db0*/  IMAD.MOV.U32 R56, RZ, RZ, R159 ;  /* 0x000000ffff387224 */ /* 0x002fe400078e009f */
[----:B------:R-:W-:Y:S02]  /*18dc0*/  IMAD.MOV.U32 R159, RZ, RZ, R141 ;  /* 0x000000ffff9f7224 */ /* 0x000fe400078e008d */
[----:B------:R-:W4:Y:S04]  /*18dd0*/  LDL.LU R141, [R1+0xd4] ;  /* 0x0000d400018d7983 */ /* 0x000f280000300800 */
[----:B------:R-:W3:Y:S04]  /*18de0*/  LDL.LU R172, [R1+0x210] ;  /* 0x0002100001ac7983 */ /* 0x000ee80000300800 */
[----:B------:R-:W4:Y:S01]  /*18df0*/  LDL.LU R104, [R1+0x20c] ;  /* 0x00020c0001687983 */ /* 0x000f220000300800 */
[----:B------:R-:W-:-:S02]  /*18e00*/  IMAD.MOV.U32 R63, RZ, RZ, R148 ;  /* 0x000000ffff3f7224 */ /* 0x000fc400078e0094 */
[----:B------:R-:W-:Y:S01]  /*18e10*/  IMAD.MOV.U32 R62, RZ, RZ, R149 ;  /* 0x000000ffff3e7224 */ /* 0x000fe200078e0095 */
[----:B------:R-:W4:Y:S04]  /*18e20*/  LDL.LU R148, [R1+0xe0] ;  /* 0x0000e00001947983 */ /* 0x000f280000300800 */
[----:B------:R-:W4:Y:S01]  /*18e30*/  LDL.LU R149, [R1+0xe4] ;  /* 0x0000e40001957983 */ /* 0x000f220000300800 */
[----:B------:R-:W-:Y:S01]  /*18e40*/  LOP3.LUT R2, R177, R195, R222, 0x96, !PT ;  /* 0x000000c3b1027212 */ /* 0x000fe200078e96de */
[----:B------:R-:W-:-:S04]  /*18e50*/  IMAD.WIDE.U32 R68, R35, -0x2daee0ad, RZ ;  /* 0xd2511f5323447825 */ /* 0x000fc800078e00ff */
[----:B------:R-:W-:-:S04]  /*18e60*/  IMAD.WIDE.U32 R2, R2, -0x2daee0ad, RZ ;  /* 0xd2511f5302027825 */ /* 0x000fc800078e00ff */
[----:B------:R-:W-:Y:S01]  /*18e70*/  IMAD.MOV.U32 R176, RZ, RZ, R108 ;  /* 0x000000ffffb07224 */ /* 0x000fe200078e006c */
[----:B------:R-:W-:Y:S02]  /*18e80*/  LOP3.LUT R23, R23, R193, R2, 0x96, !PT ;  /* 0x000000c117177212 */ /* 0x000fe400078e9602 */
[----:B------:R-:W-:-:S03]  /*18e90*/  LOP3.LUT R2, R3, R187, R68, 0x96, !PT ;  /* 0x000000bb03027212 */ /* 0x000fc600078e9644 */
[----:B------:R-:W-:Y:S01]  /*18ea0*/  IMAD.WIDE.U32 R50, R23, -0x326172a9, RZ ;  /* 0xcd9e8d5717327825 */ /* 0x000fe200078e00ff */
        /* <DEDUP_REMOVED lines=9> */
[----:B--2---:R-:W-:-:S05]  /*18f40*/  LOP3.LUT R3, R69, R92, R176, 0x96, !PT ;  /* 0x0000005c45037212 */ /* 0x004fca00078e96b0 */
[----:B------:R-:W-:-:S04]  /*18f50*/  IMAD.WIDE.U32 R66, R3, -0x326172a9, RZ ;  /* 0xcd9e8d5703427825 */ /* 0x000fc800078e00ff */
[----:B------:R-:W-:-:S05]  /*18f60*/  IMAD.WIDE.U32 R2, R2, -0x326172a9, RZ ;  /* 0xcd9e8d5702027825 */ /* 0x000fca00078e00ff */
[----:B------:R-:W-:Y:S02]  /*18f70*/  LOP3.LUT R3, R3, R163, R66, 0x96, !PT ;  /* 0x000000a303037212 */ /* 0x000fe400078e9642 */
[----:B------:R-:W-:-:S03]  /*18f80*/  LOP3.LUT R23, R51, R98, R2, 0x96, !PT ;  /* 0x0000006233177212 */ /* 0x000fc600078e9602 */
[----:B------:R-:W-:-:S04]  /*18f90*/  IMAD.WIDE.U32 R2, R3, -0x2daee0ad, RZ ;  /* 0xd2511f5303027825 */ /* 0x000fc800078e00ff */
[----:B------:R-:W-:Y:S01]  /*18fa0*/  IMAD.WIDE.U32 R52, R23, -0x2daee0ad, RZ ;  /* 0xd2511f5317347825 */ /* 0x000fe200078e00ff */
[----:B------:R-:W-:Y:S01]  /*18fb0*/  LOP3.LUT R3, R3, R99, R22, 0x96, !PT ;  /* 0x0000006303037212 */ /* 0x000fe200078e9616 */
[----:B------:R-:W-:Y:S03]  /*18fc0*/  ST.E.U16 desc[UR4][R30.64+-0x90], R44 ;  /* 0xffff702c1e007985 */ /* 0x000fe6000c101504 */
[----:B------:R-:W-:Y:S01]  /*18fd0*/  LOP3.LUT R2, R53, R122, R2, 0x96, !PT ;  /* 0x0000007a35027212 */ /* 0x000fe200078e9602 */
[----:B------:R1:W-:Y:S04]  /*18fe0*/  ST.E.U16 desc[UR4][R30.64+-0x8e], R43 ;  /* 0xffff722b1e007985 */ /* 0x0003e8000c101504 */
[----:B------:R-:W-:Y:S04]  /*18ff0*/  ST.E.U16 desc[UR4][R28.64+-0x90], R5 ;  /* 0xffff70051c007985 */ /* 0x000fe8000c101504 */
[----:B------:R-:W-:Y:S04]  /*19000*/  ST.E.U16 desc[UR4][R28.64+-0x8e], R4 ;  /* 0xffff72041c007985 */ /* 0x000fe8000c101504 */
[----:B------:R2:W-:Y:S04]  /*19010*/  ST.E.U16 desc[UR4][R32.64+-0x90], R0 ;  /* 0xffff700020007985 */ /* 0x0005e8000c101504 */
[----:B------:R2:W-:Y:S04]  /*19020*/  ST.E.U16 desc[UR4][R32.64+-0x8e], R6 ;  /* 0xffff720620007985 */ /* 0x0005e8000c101504 */
[----:B------:R-:W2:Y:S01]  /*19030*/  LDSM.16.MT88.4 R36, [R174+0x9000] ;  /* 0x00900000ae24783b */ /* 0x000ea20000004200 */
[----:B------:R-:W-:-:S03]  /*19040*/  PRMT R92, R200, 0x7054, R200 ;  /* 0x00007054c85c7816 */ /* 0x000fc600000000c8 */
[----:B------:R-:W3:Y:S01]  /*19050*/  LDSM.16.MT88.4 R40, [R196+0xb000] ;  /* 0x00b00000c428783b */ /* 0x000ee20000004200 */
[----:B-1----:R-:W-:-:S03]  /*19060*/  IMAD.WIDE.U32 R30, R3, -0x326172a9, RZ ;  /* 0xcd9e8d57031e7825 */ /* 0x002fc600078e00ff */
[----:B------:R-:W1:Y:S01]  /*19070*/  LDSM.16.MT88.4 R24, [R196+0x9000] ;  /* 0x00900000c418783b */ /* 0x000e620000004200 */
[----:B------:R-:W-:Y:S01]  /*19080*/  IMAD.WIDE.U32 R2, R2, -0x326172a9, RZ ;  /* 0xcd9e8d5702027825 */ /* 0x000fe200078e00ff */
[----:B------:R-:W-:Y:S02]  /*19090*/  LOP3.LUT R9, R91, R187, R188, 0x96, !PT ;  /* 0x000000bb5b097212 */ /* 0x000fe400078e96bc */
[----:B------:R-:W1:Y:S01]  /*190a0*/  LDSM.16.MT88.4 R20, [R174+0xa000] ;  /* 0x00a00000ae14783b */ /* 0x000e620000004200 */
[----:B------:R-:W-:Y:S01]  /*190b0*/  LOP3.LUT R10, R95, R193, R90, 0x96, !PT ;  /* 0x000000c15f0a7212 */ /* 0x000fe200078e965a */
[----:B------:R-:W-:Y:S02]  /*190c0*/  IMAD.MOV.U32 R93, RZ, RZ, R88 ;  /* 0x000000ffff5d7224 */ /* 0x000fe400078e0058 */
[----:B------:R-:W-:Y:S01]  /*190d0*/  IMAD.MOV.U32 R113, RZ, RZ, R118 ;  /* 0x000000ffff717224 */ /* 0x000fe200078e0076 */
[----:B------:R-:W1:Y:S01]  /*190e0*/  LDSM.16.MT88.4 R32, [R196+0xa000] ;  /* 0x00a00000c420783b */ /* 0x000e620000004200 */
[----:B--2---:R-:W-:-:S02]  /*190f0*/  LOP3.LUT R0, R3, R245, R30, 0x96, !PT ;  /* 0x000000f503007212 */ /* 0x004fc400078e961e */
[----:B------:R-:W-:Y:S01]  /*19100*/  LOP3.LUT R3, R2, 0xffff, RZ, 0xc0, !PT ;  /* 0x0000ffff02037812 */ /* 0x000fe200078ec0ff */
[----:B------:R-:W2:Y:S01]  /*19110*/  LDSM.16.MT88.4 R44, [R174+0xb000] ;  /* 0x00b00000ae2c783b */ /* 0x000ea20000004200 */
[C---:B------:R-:W-:Y:S02]  /*19120*/  LOP3.LUT R4, R0.reuse, 0xffff, RZ, 0xc0, !PT ;  /* 0x0000ffff00047812 */ /* 0x040fe400078ec0ff */
[----:B------:R-:W-:Y:S02]  /*19130*/  SHF.R.U32.HI R5, RZ, 0x8, R3 ;  /* 0x00000008ff057819 */ /* 0x000fe40000011603 */
[----:B------:R-:W-:Y:S02]  /*19140*/  LOP3.LUT R6, R0, 0xff, RZ, 0xc0, !PT ;  /* 0x000000ff00067812 */ /* 0x000fe400078ec0ff */
[----:B------:R-:W-:Y:S02]  /*19150*/  SHF.R.U32.HI R3, RZ, 0x8, R4 ;  /* 0x00000008ff037819 */ /* 0x000fe40000011604 */
[----:B------:R-:W-:-:S02]  /*19160*/  LOP3.LUT R7, R2, 0xff, RZ, 0xc0, !PT ;  /* 0x000000ff02077812 */ /* 0x000fc400078ec0ff */
[--C-:B------:R-:W-:Y:S02]  /*19170*/  SHF.R.U32.HI R4, RZ, 0x10, R2.reuse ;  /* 0x00000010ff047819 */ /* 0x100fe40000011602 */
[----:B------:R-:W-:Y:S02]  /*19180*/  SHF.R.U32.HI R8, RZ, 0x18, R2 ;  /* 0x00000018ff087819 */ /* 0x000fe40000011602 */
[----:B------:R-:W-:Y:S02]  /*19190*/  PRMT R2, R6, 0x5410, R3 ;  /* 0x0000541006027816 */ /* 0x000fe40000000003 */
[----:B------:R-:W-:Y:S02]  /*191a0*/  SHF.R.U32.HI R3, RZ, 0x10, R0 ;  /* 0x00000010ff037819 */ /* 0x000fe40000011600 */
[----:B------:R-:W-:Y:S02]  /*191b0*/  PRMT R7, R7, 0x5410, R5 ;  /* 0x0000541007077816 */ /* 0x000fe40000000005 */
        /* <DEDUP_REMOVED lines=9> */
[----:B------:R-:W-:Y:S02]  /*19250*/  HSET2.LE.AND R0, R5, R92, PT ;  /* 0x0000005c05007233 */ /* 0x000fe40003803000 */
[----:B------:R-:W-:Y:S02]  /*19260*/  LOP3.LUT R6, R71, R2, RZ, 0xc0, !PT ;  /* 0x0000000247067212 */ /* 0x000fe400078ec0ff */
[----:B------:R-:W-:Y:S02]  /*19270*/  LOP3.LUT R7, R70, R3, RZ, 0xc0, !PT ;  /* 0x0000000346077212 */ /* 0x000fe400078ec0ff */
[----:B------:R-:W-:Y:S01]  /*19280*/  LOP3.LUT R5, R73, R0, RZ, 0xc0, !PT ;  /* 0x0000000049057212 */ /* 0x000fe200078ec0ff */
[----:B------:R-:W-:-:S02]  /*19290*/  IMAD.MOV.U32 R92, RZ, RZ, R89 ;  /* 0x000000ffff5c7224 */ /* 0x000fc400078e0059 */
[----:B------:R-:W-:Y:S02]  /*192a0*/  IMAD.MOV.U32 R89, RZ, RZ, R137 ;  /* 0x000000ffff597224 */ /* 0x000fe400078e0089 */
[----:B------:R-:W-:Y:S02]  /*192b0*/  IMAD.MOV.U32 R88, RZ, RZ, R136 ;  /* 0x000000ffff587224 */ /* 0x000fe400078e0088 */
[----:B------:R-:W-:Y:S01]  /*192c0*/  HMMA.16816.F32 R136, R4, R36, R208 ;  /* 0x000000240488723c */ /* 0x000fe200000018d0 */
[----:B------:R-:W-:-:S04]  /*192d0*/  IMAD.WIDE.U32 R2, R9, -0x326172a9, RZ ;  /* 0xcd9e8d5709027825 */ /* 0x000fc800078e00ff */
[----:B------:R-:W-:-:S04]  /*192e0*/  IMAD.WIDE.U32 R18, R10, -0x326172a9, RZ ;  /* 0xcd9e8d570a127825 */ /* 0x000fc800078e00ff */
[----:B------:R-:W-:Y:S01]  /*192f0*/  IMAD.MOV.U32 R210, RZ, RZ, R98 ;  /* 0x000000ffffd27224 */ /* 0x000fe200078e0062 */
[----:B------:R-:W-:Y:S01]  /*19300*/  LOP3.LUT R3, R3, R163, R250, 0x96, !PT ;  /* 0x000000a303037212 */ /* 0x000fe200078e96fa */
[----:B------:R-:W-:-:S03]  /*19310*/  IMAD.MOV.U32 R208, RZ, RZ, R122 ;  /* 0x000000ffffd07224 */ /* 0x000fc600078e007a */
[----:B------:R-:W-:Y:S01]  /*19320*/  LOP3.LUT R0, R19, R210, R2, 0x96, !PT ;  /* 0x000000d213007212 */ /* 0x000fe200078e9602 */
[----:B------:R-:W-:Y:S02]  /*19330*/  IMAD.MOV.U32 R122, RZ, RZ, R119 ;  /* 0x000000ffff7a7224 */ /* 0x000fe400078e0077 */
[----:B------:R-:W-:Y:S02]  /*19340*/  IMAD.MOV.U32 R209, RZ, RZ, R99 ;  /* 0x000000ffffd17224 */ /* 0x000fe400078e0063 */
[----:B------:R-:W-:Y:S02]  /*19350*/  IMAD.MOV.U32 R119, RZ, RZ, R88 ;  /* 0x000000ffff777224 */ /* 0x000fe400078e0058 */
[----:B------:R-:W-:-:S04]  /*19360*/  IMAD.WIDE.U32 R2, R3, -0x2daee0ad, RZ ;  /* 0xd2511f5303027825 */ /* 0x000fc800078e00ff */
[----:B------:R-:W-:-:S04]  /*19370*/  IMAD.WIDE.U32 R28, R0, -0x2daee0ad, RZ ;  /* 0xd2511f53001c7825 */ /* 0x000fc800078e00ff */
[----:B------:R-:W-:Y:S01]  /*19380*/  IMAD.MOV.U32 R88, RZ, RZ, R76 ;  /* 0x000000ffff587224 */ /* 0x000fe200078e004c */
[----:B------:R-:W-:Y:S01]  /*19390*/  LOP3.LUT R0, R3, R209, R94, 0x96, !PT ;  /* 0x000000d103007212 */ /* 0x000fe200078e965e */
[----:B------:R-:W-:Y:S01]  /*193a0*/  IMAD.MOV.U32 R99, RZ, RZ, R93 ;  /* 0x000000ffff637224 */ /* 0x000fe200078e005d */
[----:B------:R-:W-:Y:S01]  /*193b0*/  LOP3.LUT R2, R29, R208, R2, 0x96, !PT ;  /* 0x000000d01d027212 */ /* 0x000fe200078e9602 */
[----:B------:R-:W-:Y:S02]  /*193c0*/  IMAD.MOV.U32 R112, RZ, RZ, R88 ;  /* 0x000000ffff707224 */ /* 0x000fe400078e0058 */
[----:B------:R-:W-:Y:S02]  /*193d0*/  IMAD.MOV.U32 R93, RZ, RZ, R87 ;  /* 0x000000ffff5d7224 */ /* 0x000fe400078e0057 */
[----:B------:R-:W-:Y:S02]  /*193e0*/  IMAD.MOV.U32 R87, RZ, RZ, R111 ;  /* 0x000000ffff577224 */ /* 0x000fe400078e006f */
[----:B------:R-:W-:-:S02]  /*193f0*/  IMAD.MOV.U32 R126, RZ, RZ, R112 ;  /* 0x000000ffff7e7224 */ /* 0x000fc400078e0070 */
[----:B------:R-:W-:Y:S02]  /*19400*/  IMAD.MOV.U32 R80, RZ, RZ, R93 ;  /* 0x000000ffff507224 */ /* 0x000fe400078e005d */
[----:B------:R-:W-:Y:S02]  /*19410*/  IMAD.MOV.U32 R127, RZ, RZ, R86 ;  /* 0x000000ffff7f7224 */ /* 0x000fe400078e0056 */
[----:B------:R-:W-:-:S04]  /*19420*/  IMAD.WIDE.U32 R16, R0, -0x326172a9, RZ ;  /* 0xcd9e8d5700107825 */ /* 0x000fc800078e00ff */
[----:B------:R-:W-:-:S04]  /*19430*/  IMAD.WIDE.U32 R2, R2, -0x326172a9, RZ ;  /* 0xcd9e8d5702027825 */ /* 0x000fc800078e00ff */
        /* <DEDUP_REMOVED lines=8> */
[----:B------:R1:W5:Y:S01]  /*194c0*/  LDL.LU R105, [R1+0x208] ;  /* 0x0002080001697983 */ /* 0x0003620000300800 */
[----:B------:R-:W-:Y:S02]  /*194d0*/  IMAD.MOV.U32 R60, RZ, RZ, R145 ;  /* 0x000000ffff3c7224 */ /* 0x000fe400078e0091 */
[----:B------:R-:W-:Y:S01]  /*194e0*/  IMAD.MOV.U32 R162, RZ, RZ, R171 ;  /* 0x000000ffffa27224 */ /* 0x000fe200078e00ab */
[----:B------:R-:W-:Y:S01]  /*194f0*/  LOP3.LUT R0, R3, R245, R16, 0x96, !PT ;  /* 0x000000f503007212 */ /* 0x000fe200078e9610 */
[----:B------:R-:W-:Y:S02]  /*19500*/  IMAD.MOV.U32 R132, RZ, RZ, R127 ;  /* 0x000000ffff847224 */ /* 0x000fe400078e007f */
[----:B------:R-:W-:Y:S01]  /*19510*/  IMAD.MOV.U32 R171, RZ, RZ, R164 ;  /* 0x000000ffffab7224 */ /* 0x000fe200078e00a4 */
[----:B------:R-:W-:Y:S01]  /*19520*/  LOP3.LUT R3, R2, 0xffff, RZ, 0xc0, !PT ;  /* 0x0000ffff02037812 */ /* 0x000fe200078ec0ff */
[----:B------:R-:W-:-:S02]  /*19530*/  IMAD.MOV.U32 R127, RZ, RZ, R93 ;  /* 0x000000ffff7f7224 */ /* 0x000fc400078e005d */
[----:B------:R-:W-:Y:S02]  /*19540*/  IMAD.MOV.U32 R72, RZ, RZ, R92 ;  /* 0x000000ffff487224 */ /* 0x000fe400078e005c */
[----:B------:R-:W-:Y:S01]  /*19550*/  IMAD.MOV.U32 R74, RZ, RZ, R165 ;  /* 0x000000ffff4a7224 */ /* 0x000fe200078e00a5 */
[----:B---3--:R-:W-:Y:S01]  /*19560*/  HMMA.16816.F32 R92, R4, R40, R56 ;  /* 0x00000028045c723c */ /* 0x008fe20000001838 */
[----:B------:R-:W-:Y:S02]  /*19570*/  IMAD.MOV.U32 R164, RZ, RZ, R173 ;  /* 0x000000ffffa47224 */ /* 0x000fe400078e00ad */
[----:B------:R-:W-:Y:S02]  /*19580*/  IMAD.MOV.U32 R165, RZ, RZ, R248 ;  /* 0x000000ffffa57224 */ /* 0x000fe400078e00f8 */
[----:B------:R-:W-:Y:S02]  /*19590*/  IMAD.MOV.U32 R145, RZ, RZ, R172 ;  /* 0x000000ffff917224 */ /* 0x000fe400078e00ac */
[----:B----4-:R-:W-:-:S02]  /*195a0*/  IMAD.MOV.U32 R144, RZ, RZ, R104 ;  /* 0x000000ffff907224 */ /* 0x010fc400078e0068 */
[----:B------:R3:W5:Y:S01]  /*195b0*/  LDL.LU R104, [R1+0x204] ;  /* 0x0002040001687983 */ /* 0x0007620000300800 */
[----:B------:R-:W-:-:S03]  /*195c0*/  IMAD.MOV.U32 R56, RZ, RZ, R247 ;  /* 0x000000ffff387224 */ /* 0x000fc600078e00f7 */
[----:B------:R3:W5:Y:S01]  /*195d0*/  LDL.LU R172, [R1+0x200] ;  /* 0x0002000001ac7983 */ /* 0x0007620000300800 */
[----:B------:R-:W-:-:S03]  /*195e0*/  IMAD.MOV.U32 R98, RZ, RZ, R89 ;  /* 0x000000ffff627224 */ /* 0x000fc600078e0059 */
[----:B------:R3:W5:Y:S01]  /*195f0*/  LDL.LU R173, [R1+0x1fc] ;  /* 0x0001fc0001ad7983 */ /* 0x0007620000300800 */
[----:B------:R-:W-:-:S03]  /*19600*/  IMAD.MOV.U32 R57, RZ, RZ, R221 ;  /* 0x000000ffff397224 */ /* 0x000fc600078e00dd */
[----:B------:R3:W5:Y:S01]  /*19610*/  LDL.LU R248, [R1+0x1f8] ;  /* 0x0001f80001f87983 */ /* 0x0007620000300800 */
[----:B------:R-:W-:Y:S01]  /*19620*/  IMAD.MOV.U32 R89, RZ, RZ, R83 ;  /* 0x000000ffff597224 */ /* 0x000fe200078e0053 */
[----:B------:R-:W-:Y:S01]  /*19630*/  LOP3.LUT R8, R0, 0xffff, RZ, 0xc0, !PT ;  /* 0x0000ffff00087812 */ /* 0x000fe200078ec0ff */
[----:B------:R-:W-:Y:S01]  /*19640*/  IMAD.MOV.U32 R58, RZ, RZ, R220 ;  /* 0x000000ffff3a7224 */ /* 0x000fe200078e00dc */
[----:B------:R3:W5:Y:S01]  /*19650*/  LDL.LU R247, [R1+0x1f4] ;  /* 0x0001f40001f77983 */ /* 0x0007620000300800 */
[----:B------:R-:W-:Y:S01]  /*19660*/  SHF.R.U32.HI R9, RZ, 0x8, R3 ;  /* 0x00000008ff097819 */ /* 0x000fe20000011603 */
[----:B------:R-:W-:Y:S02]  /*19670*/  IMAD.MOV.U32 R59, RZ, RZ, R219 ;  /* 0x000000ffff3b7224 */ /* 0x000fe400078e00db */
[----:B------:R3:W5:Y:S01]  /*19680*/  LDL.LU R221, [R1+0x1f0] ;  /* 0x0001f00001dd7983 */ /* 0x0007620000300800 */
[----:B------:R-:W-:Y:S01]  /*19690*/  IMAD.MOV.U32 R65, RZ, RZ, R168 ;  /* 0x000000ffff417224 */ /* 0x000fe200078e00a8 */
[----:B------:R-:W-:Y:S01]  /*196a0*/  SHF.R.U32.HI R3, RZ, 0x10, R0 ;  /* 0x00000010ff037819 */ /* 0x000fe20000011600 */
        /* <DEDUP_REMOVED lines=10> */
[----:B------:R-:W-:Y:S01]  /*19750*/  SHF.R.U32.HI R11, RZ, 0x8, R8 ;  /* 0x00000008ff0b7819 */ /* 0x000fe20000011608 */
[----:B------:R-:W-:Y:S01]  /*19760*/  IMAD.MOV.U32 R81, RZ, RZ, R89 ;  /* 0x000000ffff517224 */ /* 0x000fe200078e0059 */
[----:B------:R3:W5:Y:S01]  /*19770*/  LDL.LU R205, [R1+0x1e0] ;  /* 0x0001e00001cd7983 */ /* 0x0007620000300800 */
[----:B------:R-:W-:Y:S01]  /*19780*/  IMAD.MOV.U32 R171, RZ, RZ, R153 ;  /* 0x000000ffffab7224 */ /* 0x000fe200078e0099 */
[----:B-1----:R-:W-:Y:S01]  /*19790*/  HMMA.16816.F32 R88, R4, R26, R228 ;  /* 0x0000001a0458723c */ /* 0x002fe200000018e4 */
[----:B------:R-:W-:Y:S01]  /*197a0*/  IMAD.MOV.U32 R152, RZ, RZ, R204 ;  /* 0x000000ffff987224 */ /* 0x000fe200078e00cc */
[----:B------:R-:W-:Y:S01]  /*197b0*/  SHF.R.U32.HI R10, RZ, 0x18, R0 ;  /* 0x00000018ff0a7819 */ /* 0x000fe20000011600 */
[----:B------:R3:W5:Y:S01]  /*197c0*/  LDL.LU R204, [R1+0x1dc] ;  /* 0x0001dc0001cc7983 */ /* 0x0007620000300800 */
[----:B------:R-:W-:Y:S01]  /*197d0*/  IMAD.MOV.U32 R153, RZ, RZ, R201 ;  /* 0x000000ffff997224 */ /* 0x000fe200078e00c9 */
[----:B------:R-:W-:-:S02]  /*197e0*/  LOP3.LUT R8, R3, 0xff, RZ, 0xc0, !PT ;  /* 0x000000ff03087812 */ /* 0x000fc400078ec0ff */
[----:B------:R3:W5:Y:S01]  /*197f0*/  LDL.LU R201, [R1+0x1d8] ;  /* 0x0001d80001c97983 */ /* 0x0007620000300800 */
[----:B------:R-:W-:Y:S02]  /*19800*/  IMAD.MOV.U32 R228, RZ, RZ, R199 ;  /* 0x000000ffffe47224 */ /* 0x000fe400078e00c7 */
[----:B------:R-:W-:Y:S01]  /*19810*/  IMAD.MOV.U32 R229, RZ, RZ, R198 ;  /* 0x000000ffffe57224 */ /* 0x000fe200078e00c6 */
[----:B------:R3:W5:Y:S01]  /*19820*/  LDL.LU R199, [R1+0x1d4] ;  /* 0x0001d40001c77983 */ /* 0x0007620000300800 */
[----:B------:R-:W-:Y:S01]  /*19830*/  IMAD.MOV.U32 R83, RZ, RZ, R77 ;  /* 0x000000ffff537224 */ /* 0x000fe200078e004d */
[----:B------:R-:W-:Y:S01]  /*19840*/  LOP3.LUT R12, R2, 0xff, RZ, 0xc0, !PT ;  /* 0x000000ff020c7812 */ /* 0x000fe200078ec0ff */
[----:B------:R-:W-:Y:S01]  /*19850*/  IMAD.MOV.U32 R230, RZ, RZ, R197 ;  /* 0x000000ffffe67224 */ /* 0x000fe200078e00c5 */
[----:B------:R3:W5:Y:S01]  /*19860*/  LDL.LU R198, [R1+0x1d0] ;  /* 0x0001d00001c67983 */ /* 0x0007620000300800 */
[----:B------:R-:W-:Y:S01]  /*19870*/  HMMA.16816.F32 R76, R4, R24, R224 ;  /* 0x00000018044c723c */ /* 0x000fe200000018e0 */
[--C-:B------:R-:W-:Y:S01]  /*19880*/  SHF.R.U32.HI R15, RZ, 0x10, R2.reuse ;  /* 0x00000010ff0f7819 */ /* 0x100fe20000011602 */
[----:B------:R-:W-:Y:S01]  /*19890*/  IMAD.MOV.U32 R231, RZ, RZ, R175 ;  /* 0x000000ffffe77224 */ /* 0x000fe200078e00af */
[----:B------:R-:W-:Y:S01]  /*198a0*/  SHF.R.U32.HI R14, RZ, 0x18, R2 ;  /* 0x00000018ff0e7819 */ /* 0x000fe20000011602 */
[----:B------:R3:W5:Y:S01]  /*198b0*/  LDL.LU R197, [R1+0x1cc] ;  /* 0x0001cc0001c57983 */ /* 0x0007620000300800 */
[----:B------:R-:W-:-:S02]  /*198c0*/  PRMT R2, R8, 0x5410, R10 ;  /* 0x0000541008027816 */ /* 0x000fc4000000000a */
[----:B------:R-:W-:Y:S01]  /*198d0*/  PRMT R226, R200, 0x7054, R200 ;  /* 0x00007054c8e27816 */ /* 0x000fe200000000c8 */
[----:B------:R3:W5:Y:S01]  /*198e0*/  LDL.LU R175, [R1+0x1c8] ;  /* 0x0001c80001af7983 */ /* 0x0007620000300800 */
[----:B------:R-:W-:Y:S01]  /*198f0*/  PRMT R3, R12, 0x5410, R9 ;  /* 0x000054100c037816 */ /* 0x000fe20000000009 */
[----:B------:R-:W-:Y:S01]  /*19900*/  IMAD.MOV.U32 R225, RZ, RZ, R122 ;  /* 0x000000ffffe17224 */ /* 0x000fe200078e007a */
[----:B------:R-:W-:Y:S02]  /*19910*/  LOP3.LUT R13, R0, 0xff, RZ, 0xc0, !PT ;  /* 0x000000ff000d7812 */ /* 0x000fe400078ec0ff */
[--C-:B------:R-:W-:Y:S02]  /*19920*/  HSET2.LE.AND R2, R2, R226.reuse, PT ;  /* 0x000000e202027233 */ /* 0x100fe40003803000 */
[----:B------:R-:W-:Y:S02]  /*19930*/  PRMT R0, R13, 0x5410, R11 ;  /* 0x000054100d007816 */ /* 0x000fe4000000000b */
[----:B------:R-:W-:-:S02]  /*19940*/  HSET2.LE.AND R3, R3, R226, PT ;  /* 0x000000e203037233 */ /* 0x000fc40003803000 */
[----:B------:R-:W-:Y:S02]  /*19950*/  LOP3.LUT R9, R181, R2, RZ, 0xc0, !PT ;  /* 0x00000002b5097212 */ /* 0x000fe400078ec0ff */
[----:B------:R-:W-:Y:S02]  /*19960*/  LOP3.LUT R2, R31, R225, R50, 0x96, !PT ;  /* 0x000000e11f027212 */ /* 0x000fe400078e9632 */
[----:B------:R-:W-:Y:S02]  /*19970*/  HSET2.LE.AND R0, R0, R226, PT ;  /* 0x000000e200007233 */ /* 0x000fe40003803000 */
[----:B------:R-:W-:Y:S01]  /*19980*/  LOP3.LUT R10, R179, R3, RZ, 0xc0, !PT ;  /* 0x00000003b30a7212 */ /* 0x000fe200078ec0ff */
[----:B------:R-:W-:Y:S01]  /*19990*/  IMAD.WIDE.U32 R2, R2, -0x2daee0ad, RZ ;  /* 0xd2511f5302027825 */ /* 0x000fe200078e00ff */
[C---:B------:R-:W-:Y:S01]  /*199a0*/  HMMA.16816.F32 R84, R4.reuse, R20, R232 ;  /* 0x000000140454723c */ /* 0x040fe200000018e8 */
[----:B------:R-:W-:Y:S02]  /*199b0*/  LOP3.LUT R8, R182, R0, RZ, 0xc0, !PT ;  /* 0x00000000b6087212 */ /* 0x000fe400078ec0ff */
[----:B------:R-:W-:Y:S01]  /*199c0*/  IMAD.MOV.U32 R177, RZ, RZ, R109 ;  /* 0x000000ffffb17224 */ /* 0x000fe200078e006d */
[----:B------:R-:W-:Y:S01]  /*199d0*/  LOP3.LUT R0, R2, 0xffff, RZ, 0xc0, !PT ;  /* 0x0000ffff02007812 */ /* 0x000fe200078ec0ff */
[----:B------:R-:W-:Y:S01]  /*199e0*/  IMAD.MOV.U32 R121, RZ, RZ, R99 ;  /* 0x000000ffff797224 */ /* 0x000fe200078e0063 */
[----:B------:R-:W-:Y:S01]  /*199f0*/  HMMA.16816.F32 R108, R4, R38, R212 ;  /* 0x00000026046c723c */ /* 0x000fe200000018d4 */
[----:B------:R-:W-:-:S02]  /*19a00*/  IMAD.MOV.U32 R122, RZ, RZ, R98 ;  /* 0x000000ffff7a7224 */ /* 0x000fc400078e0062 */
[----:B------:R-:W-:-:S03]  /*19a10*/  IMAD.MOV.U32 R120, RZ, RZ, R119 ;  /* 0x000000ffff787224 */ /* 0x000fc600078e0077 */
[C---:B------:R-:W-:Y:S06]  /*19a20*/  HMMA.16816.F32 R96, R4.reuse, R22, R236 ;  /* 0x000000160460723c */ /* 0x040fec00000018ec */
[C---:B------:R-:W-:Y:S06]  /*19a30*/  HMMA.16816.F32 R116, R4.reuse, R32, R240 ;  /* 0x000000200474723c */ /* 0x040fec00000018f0 */
[C---:B------:R-:W-:Y:S06]  /*19a40*/  HMMA.16816.F32 R80, R4.reuse, R34, R80 ;  /* 0x000000220450723c */ /* 0x040fec0000001850 */
[C---:B--2---:R-:W-:Y:S06]  /*19a50*/  HMMA.16816.F32 R72, R4.reuse, R44, R72 ;  /* 0x0000002c0448723c */ /* 0x044fec0000001848 */
[C---:B------:R-:W-:Y:S06]  /*19a60*/  HMMA.16816.F32 R60, R4.reuse, R46, R60 ;  /* 0x0000002e043c723c */ /* 0x040fec000000183c */
[----:B------:R-:W-:Y:S07]  /*19a70*/  HMMA.16816.F32 R112, R4, R42, R112 ;  /* 0x0000002a0470723c */ /* 0x000fee0000001870 */
[----:B------:R-:W-:-:S02]  /*19a80*/  SHF.R.U32.HI R4, RZ, 0x10, R2 ;  /* 0x00000010ff047819 */ /* 0x000fc40000011602 */
[----:B------:R-:W-:Y:S02]  /*19a90*/  SHF.R.U32.HI R5, RZ, 0x8, R0 ;  /* 0x00000008ff057819 */ /* 0x000fe40000011600 */
[----:B------:R-:W-:Y:S02]  /*19aa0*/  LOP3.LUT R7, R2, 0xff, RZ, 0xc0, !PT ;  /* 0x000000ff02077812 */ /* 0x000fe400078ec0ff */
[----:B------:R-:W-:Y:S02]  /*19ab0*/  SHF.R.U32.HI R6, RZ, 0x18, R2 ;  /* 0x00000018ff067819 */ /* 0x000fe40000011602 */
[----:B------:R-:W-:Y:S02]  /*19ac0*/  LOP3.LUT R0, R4, 0xff, RZ, 0xc0, !PT ;  /* 0x000000ff04007812 */ /* 0x000fe400078ec0ff */
[----:B------:R-:W-:Y:S02]  /*19ad0*/  LOP3.LUT R2, R3, R246, R52, 0x96, !PT ;  /* 0x000000f603027212 */ /* 0x000fe400078e9634 */
[----:B------:R-:W-:Y:S01]  /*19ae0*/  PRMT R6, R0, 0x5410, R6 ;  /* 0x0000541000067816 */ /* 0x000fe20000000006 */
[----:B------:R-:W-:Y:S01]  /*19af0*/  IMAD.MOV.U32 R70, RZ, RZ, R159 ;  /* 0x000000ffff467224 */ /* 0x000fe200078e009f */
[----:B------:R-:W-:Y:S01]  /*19b00*/  LOP3.LUT R11, R15, 0xff, RZ, 0xc0, !PT ;  /* 0x000000ff0f0b7812 */ /* 0x000fe200078ec0ff */
[----:B------:R-:W-:Y:S01]  /*19b10*/  LDSM.16.MT88.4 R52, [R196+0xa400] ;  /* 0x00a40000c434783b */ /* 0x000fe20000004200 */
[----:B------:R-:W-:-:S02]  /*19b20*/  LOP3.LUT R0, R2, 0xffff, RZ, 0xc0, !PT ;  /* 0x0000ffff02007812 */ /* 0x000fc400078ec0ff */
[----:B------:R-:W-:Y:S02]  /*19b30*/  SHF.R.U32.HI R3, RZ, 0x10, R2 ;  /* 0x00000010ff037819 */ /* 0x000fe40000011602 */
[----:B------:R-:W-:Y:S02]  /*19b40*/  PRMT R7, R7, 0x5410, R5 ;  /* 0x0000541007077816 */ /* 0x000fe40000000005 */
[----:B------:R-:W-:Y:S02]  /*19b50*/  PRMT R11, R11, 0x5410, R14 ;  /* 0x000054100b0b7816 */ /* 0x000fe4000000000e */
[----:B------:R-:W-:Y:S02]  /*19b60*/  LOP3.LUT R5, R2, 0xff, RZ, 0xc0, !PT ;  /* 0x000000ff02057812 */ /* 0x000fe400078ec0ff */
[----:B------:R-:W-:Y:S02]  /*19b70*/  SHF.R.U32.HI R0, RZ, 0x8, R0 ;  /* 0x00000008ff007819 */ /* 0x000fe40000011600 */
[----:B------:R-:W-:-:S02]  /*19b80*/  SHF.R.U32.HI R4, RZ, 0x18, R2 ;  /* 0x00000018ff047819 */ /* 0x000fc40000011602 */
[----:B------:R-:W-:Y:S02]  /*19b90*/  LOP3.LUT R2, R3, 0xff, RZ, 0xc0, !PT ;  /* 0x000000ff03027812 */ /* 0x000fe400078ec0ff */
[----:B------:R-:W-:Y:S02]  /*19ba0*/  PRMT R0, R5, 0x5410, R0 ;  /* 0x0000541005007816 */ /* 0x000fe40000000000 */
[--C-:B------:R-:W-:Y:S02]  /*19bb0*/  HSET2.LE.AND R11, R11, R226.reuse, PT ;  /* 0x000000e20b0b7233 */ /* 0x100fe40003803000 */
[----:B------:R-:W-:Y:S02]  /*19bc0*/  PRMT R2, R2, 0x5410, R4 ;  /* 0x0000541002027816 */ /* 0x000fe40000000004 */
[----:B------:R-:W-:Y:S02]  /*19bd0*/  HSET2.LE.AND R0, R0, R226, PT ;  /* 0x000000e200007233 */ /* 0x000fe40003803000 */
[----:B------:R-:W-:-:S02]  /*19be0*/  LOP3.LUT R11, R178, R11, RZ, 0xc0, !PT ;  /* 0x0000000bb20b7212 */ /* 0x000fc400078ec0ff */
[--C-:B------:R-:W-:Y:S02]  /*19bf0*/  HSET2.LE.AND R2, R2, R226.reuse, PT ;  /* 0x000000e202027233 */ /* 0x100fe40003803000 */
[--C-:B------:R-:W-:Y:S02]  /*19c00*/  HSET2.LE.AND R3, R7, R226.reuse, PT ;  /* 0x000000e207037233 */ /* 0x100fe40003803000 */
[----:B------:R-:W-:Y:S02]  /*19c10*/  LOP3.LUT R4, R158, R0, RZ, 0xc0, !PT ;  /* 0x000000009e047212 */ /* 0x000fe400078ec0ff */
[----:B------:R-:W-:Y:S01]  /*19c20*/  HSET2.LE.AND R0, R6, R226, PT ;  /* 0x000000e206007233 */ /* 0x000fe20003803000 */
[----:B------:R-:W-:Y:S01]  /*19c30*/  HMMA.16816.F32 R144, R8, R32, R144 ;  /* 0x000000200890723c */ /* 0x000fe20000001890 */
[----:B------:R-:W-:Y:S02]  /*19c40*/  LOP3.LUT R5, R157, R2, RZ, 0xc0, !PT ;  /* 0x000000029d057212 */ /* 0x000fe400078ec0ff */
[----:B------:R-:W-:-:S02]  /*19c50*/  LOP3.LUT R6, R156, R3, RZ, 0xc0, !PT ;  /* 0x000000039c067212 */ /* 0x000fc400078ec0ff */
[----:B------:R-:W-:Y:S01]  /*19c60*/  LOP3.LUT R2, R17, R225, R18, 0x96, !PT ;  /* 0x000000e111027212 */ /* 0x000fe200078e9612 */
[C---:B------:R-:W-:Y:S06]  /*19c70*/  HMMA.16816.F32 R152, R8.reuse, R44, R152 ;  /* 0x0000002c0898723c */ /* 0x040fec0000001898 */
[----:B------:R-:W-:Y:S01]  /*19c80*/  HMMA.16816.F32 R156, R8, R46, R228 ;  /* 0x0000002e089c723c */ /* 0x000fe200000018e4 */
[----:B------:R-:W1:Y:S01]  /*19c90*/  LDSM.16.MT88.4 R44, [R196+0xb400] ;  /* 0x00b40000c42c783b */ /* 0x000e620000004200 */
[----:B------:R-:W-:-:S04]  /*19ca0*/  IMAD.WIDE.U32 R2, R2, -0x2daee0ad, RZ ;  /* 0xd2511f5302027825 */ /* 0x000fc800078e00ff */
[C---:B------:R-:W-:Y:S06]  /*19cb0*/  HMMA.16816.F32 R124, R8.reuse, R36, R124 ;  /* 0x00000024087c723c */ /* 0x040fec000000187c */
[C---:B------:R-:W-:Y:S01]  /*19cc0*/  HMMA.16816.F32 R132, R8.reuse, R38, R132 ;  /* 0x000000260884723c */ /* 0x040fe20000001884 */
[----:B------:R-:W-:Y:S05]  /*19cd0*/  LDSM.16.MT88.4 R36, [R196+0x9400] ;  /* 0x00940000c424783b */ /* 0x000fea0000004200 */
[C---:B------:R-:W-:Y:S06]  /*19ce0*/  HMMA.16816.F32 R128, R8.reuse, R24, R128 ;  /* 0x000000180880723c */ /* 0x040fec0000001880 */
[C---:B------:R-:W-:Y:S01]  /*19cf0*/  HMMA.16816.F32 R120, R8.reuse, R26, R120 ;  /* 0x0000001a0878723c */ /* 0x040fe20000001878 */
[----:B------:R-:W2:Y:S05]  /*19d00*/  LDSM.16.MT88.4 R24, [R174+0x9400] ;  /* 0x00940000ae18783b */ /* 0x000eaa0000004200 */
[C---:B------:R-:W-:Y:S06]  /*19d10*/  HMMA.16816.F32 R140, R8.reuse, R20, R140 ;  /* 0x00000014088c723c */ /* 0x040fec000000188c */
[C---:B------:R-:W-:Y:S01]  /*19d20*/  HMMA.16816.F32 R148, R8.reuse, R22, R148 ;  /* 0x000000160894723c */ /* 0x040fe20000001894 */
[----:B------:R-:W4:Y:S05]  /*19d30*/  LDSM.16.MT88.4 R20, [R174+0xa400] ;  /* 0x00a40000ae14783b */ /* 0x000f2a0000004200 */
[----:B------:R-:W-:Y:S01]  /*19d40*/  HMMA.16816.F32 R32, R8, R34, R56 ;  /* 0x000000220820723c */ /* 0x000fe20000001838 */
[----:B------:R-:W3:Y:S01]  /*19d50*/  LDSM.16.MT88.4 R56, [R174+0xb400] ;  /* 0x00b40000ae38783b */ /* 0x000ee20000004200 */
[----:B------:R-:W-:Y:S01]  /*19d60*/  IMAD.MOV.U32 R64, RZ, RZ, R100 ;  /* 0x000000ffff407224 */ /* 0x000fe200078e0064 */
[----:B------:R-:W-:Y:S01]  /*19d70*/  LOP3.LUT R7, R160, R0, RZ, 0xc0, !PT ;  /* 0x00000000a0077212 */ /* 0x000fe200078ec0ff */
[----:B------:R-:W-:-:S02]  /*19d80*/  IMAD.MOV.U32 R211, RZ, RZ, R163 ;  /* 0x000000ffffd37224 */ /* 0x000fc400078e00a3 */
[----:B------:R-:W-:Y:S01]  /*19d90*/  IMAD.MOV.U32 R100, RZ, RZ, R162 ;  /* 0x000000ffff647224 */ /* 0x000fe200078e00a2 */
[----:B------:R-:W-:Y:S01]  /*19da0*/  HMMA.16816.F32 R164, R8, R42, R164 ;  /* 0x0000002a08a4723c */ /* 0x000fe200000018a4 */
[----:B------:R-:W-:Y:S01]  /*19db0*/  IMAD.MOV.U32 R71, RZ, RZ, R161 ;  /* 0x000000ffff477224 */ /* 0x000fe200078e00a1 */
[----:B------:R-:W-:-:S04]  /*19dc0*/  LOP3.LUT R0, R3, R246, R28, 0x96, !PT ;  /* 0x000000f603007212 */ /* 0x000fc800078e961c */
[----:B------:R-:W-:Y:S07]  /*19dd0*/  HMMA.16816.F32 R160, R8, R40, R168 ;  /* 0x0000002808a0723c */ /* 0x000fee00000018a8 */
[C---:B------:R-:W-:Y:S02]  /*19de0*/  LOP3.LUT R8, R2.reuse, 0xffff, RZ, 0xc0, !PT ;  /* 0x0000ffff02087812 */ /* 0x040fe400078ec0ff */
[----:B------:R-:W-:Y:S02]  /*19df0*/  LOP3.LUT R9, R2, 0xff, RZ, 0xc0, !PT ;  /* 0x000000ff02097812 */ /* 0x000fe400078ec0ff */
[----:B------:R-:W-:-:S02]  /*19e00*/  SHF.R.U32.HI R3, RZ, 0x8, R8 ;  /* 0x00000008ff037819 */ /* 0x000fc40000011608 */
[--C-:B------:R-:W-:Y:S02]  /*19e10*/  SHF.R.U32.HI R10, RZ, 0x10, R2.reuse ;  /* 0x00000010ff0a7819 */ /* 0x100fe40000011602 */
[----:B------:R-:W-:Y:S02]  /*19e20*/  SHF.R.U32.HI R12, RZ, 0x18, R2 ;  /* 0x00000018ff0c7819 */ /* 0x000fe40000011602 */
[C---:B------:R-:W-:Y:S02]  /*19e30*/  LOP3.LUT R2, R0.reuse, 0xffff, RZ, 0xc0, !PT ;  /* 0x0000ffff00027812 */ /* 0x040fe400078ec0ff */
[----:B------:R-:W-:Y:S02]  /*19e40*/  PRMT R13, R9, 0x5410, R3 ;  /* 0x00005410090d7816 */ /* 0x000fe40000000003 */
[----:B------:R-:W-:Y:S02]  /*19e50*/  SHF.R.U32.HI R3, RZ, 0x10, R0 ;  /* 0x00000010ff037819 */ /* 0x000fe40000011600 */
[----:B------:R-:W-:-:S02]  /*19e60*/  LOP3.LUT R9, R0, 0xff, RZ, 0xc0, !PT ;  /* 0x000000ff00097812 */ /* 0x000fc400078ec0ff */
[----:B------:R-:W-:Y:S02]  /*19e70*/  SHF.R.U32.HI R8, RZ, 0x8, R2 ;  /* 0x00000008ff087819 */ /* 0x000fe40000011602 */
[----:B------:R-:W-:Y:S02]  /*19e80*/  SHF.R.U32.HI R11, RZ, 0x18, R0 ;  /* 0x00000018ff0b7819 */ /* 0x000fe40000011600 */
[----:B------:R-:W-:Y:S02]  /*19e90*/  LOP3.LUT R2, R3, 0xff, RZ, 0xc0, !PT ;  /* 0x000000ff03027812 */ /* 0x000fe400078ec0ff */
[----:B------:R-:W-:Y:S01]  /*19ea0*/  PRMT R0, R9, 0x5410, R8 ;  /* 0x0000541009007816 */ /* 0x000fe20000000008 */
[----:B------:R-:W-:Y:S01]  /*19eb0*/  IMAD.MOV.U32 R215, RZ, RZ, R177 ;  /* 0x000000ffffd77224 */ /* 0x000fe200078e00b1 */
[----:B------:R-:W-:Y:S02]  /*19ec0*/  PRMT R2, R2, 0x5410, R11 ;  /* 0x0000541002027816 */ /* 0x000fe4000000000b */
[----:B------:R-:W-:-:S02]  /*19ed0*/  LOP3.LUT R10, R10, 0xff, RZ, 0xc0, !PT ;  /* 0x000000ff0a0a7812 */ /* 0x000fc400078ec0ff */
[--C-:B------:R-:W-:Y:S02]  /*19ee0*/  HSET2.LE.AND R0, R0, R226.reuse, PT ;  /* 0x000000e200007233 */ /* 0x100fe40003803000 */
[----:B------:R-:W-:Y:S02]  /*19ef0*/  PRMT R3, R10, 0x5410, R12 ;  /* 0x000054100a037816 */ /* 0x000fe4000000000c */
[--C-:B------:R-:W-:Y:S02]  /*19f00*/  HSET2.LE.AND R2, R2, R226.reuse, PT ;  /* 0x000000e202027233 */ /* 0x100fe40003803000 */
[----:B------:R-:W-:Y:S01]  /*19f10*/  LOP3.LUT R14, R180, R215, RZ, 0x3c, !PT ;  /* 0x000000d7b40e7212 */ /* 0x000fe200078e3cff */
[----:B------:R-:W-:Y:S01]  /*19f20*/  IMAD.MOV.U32 R214, RZ, RZ, R176 ;  /* 0x000000ffffd67224 */ /* 0x000fe200078e00b0 */
[----:B------:R-:W-:Y:S01]  /*19f30*/  LOP3.LUT R8, R183, R0, RZ, 0xc0, !PT ;  /* 0x00000000b7087212 */ /* 0x000fe200078ec0ff */
[----:B------:R-:W-:Y:S01]  /*19f40*/  IMAD.MOV.U32 R215, RZ, RZ, R64 ;  /* 0x000000ffffd77224 */ /* 0x000fe200078e0040 */
[--C-:B------:R-:W-:Y:S01]  /*19f50*/  HSET2.LE.AND R0, R13, R226.reuse, PT ;  /* 0x000000e20d007233 */ /* 0x100fe20003803000 */
[----:B------:R-:W-:Y:S01]  /*19f60*/  IMAD.MOV.U32 R214, RZ, RZ, R65 ;  /* 0x000000ffffd67224 */ /* 0x000fe200078e0041 */
[----:B------:R-:W-:Y:S01]  /*19f70*/  HSET2.LE.AND R11, R3, R226, PT ;  /* 0x000000e2030b7233 */ /* 0x000fe20003803000 */
[----:B------:R-:W-:Y:S01]  /*19f80*/  IMAD.MOV.U32 R65, RZ, RZ, R186 ;  /* 0x000000ffff417224 */ /* 0x000fe200078e00ba */
[----:B------:R-:W-:Y:S01]  /*19f90*/  LOP3.LUT R9, R252, R2, RZ, 0xc0, !PT ;  /* 0x00000002fc097212 */ /* 0x000fe200078ec0ff */
[----:B------:R-:W-:-:S02]  /*19fa0*/  IMAD.MOV.U32 R64, RZ, RZ, R195 ;  /* 0x000000ffff407224 */ /* 0x000fc400078e00c3 */
[----:B------:R-:W-:Y:S01]  /*19fb0*/  IMAD.WIDE.U32 R2, R14, -0x326172a9, RZ ;  /* 0xcd9e8d570e027825 */ /* 0x000fe200078e00ff */
[C---:B-1----:R-:W-:Y:S01]  /*19fc0*/  HMMA.16816.F32 R180, R4.reuse, R44, R92 ;  /* 0x0000002c04b4723c */ /* 0x042fe2000000185c */
[----:B------:R-:W-:Y:S02]  /*19fd0*/  LOP3.LUT R10, R249, R0, RZ, 0xc0, !PT ;  /* 0x00000000f90a7212 */ /* 0x000fe400078ec0ff */
[----:B------:R-:W-:Y:S02]  /*19fe0*/  IMAD.MOV.U32 R228, RZ, RZ, R208 ;  /* 0x000000ffffe47224 */ /* 0x000fe400078e00d0 */
[----:B------:R-:W-:Y:S01]  /*19ff0*/  IMAD.MOV.U32 R235, RZ, RZ, R209 ;  /* 0x000000ffffeb7224 */ /* 0x000fe200078e00d1 */
[----:B--2---:R-:W-:Y:S01]  /*1a000*/  HMMA.16816.F32 R136, R4, R24, R136 ;  /* 0x000000180488723c */ /* 0x004fe20000001888 */
[----:B------:R-:W-:Y:S02]  /*1a010*/  IMAD.MOV.U32 R234, RZ, RZ, R210 ;  /* 0x000000ffffea7224 */ /* 0x000fe400078e00d2 */
[----:B------:R-:W-:-:S02]  /*1a020*/  IMAD.MOV.U32 R233, RZ, RZ, R211 ;  /* 0x000000ffffe97224 */ /* 0x000fc400078e00d3 */
        /* <DEDUP_REMOVED lines=9> */
[C---:B------:R-:W-:Y:S01]  /*1a0c0*/  HMMA.16816.F32 R176, R4.reuse, R38, R88 ;  /* 0x0000002604b0723c */ /* 0x040fe20000001858 */
[----:B------:R-:W-:Y:S02]  /*1a0d0*/  IMAD.MOV.U32 R239, RZ, RZ, R189 ;  /* 0x000000ffffef7224 */ /* 0x000fe400078e00bd */
[----:B------:R-:W-:Y:S02]  /*1a0e0*/  IMAD.MOV.U32 R236, RZ, RZ, R184 ;  /* 0x000000ffffec7224 */ /* 0x000fe400078e00b8 */
[----:B------:R-:W-:Y:S01]  /*1a0f0*/  IMAD.MOV.U32 R237, RZ, RZ, R185 ;  /* 0x000000ffffed7224 */ /* 0x000fe200078e00b9 */
[----:B----4-:R-:W-:Y:S01]  /*1a100*/  HMMA.16816.F32 R84, R4, R20, R84 ;  /* 0x000000140454723c */ /* 0x010fe20000001854 */
[----:B------:R-:W-:-:S05]  /*1a110*/  LOP3.LUT R0, R3, R64, R222, 0x96, !PT ;  /* 0x0000004003007212 */ /* 0x000fca00078e96de */
[C---:B------:R-:W-:Y:S06]  /*1a120*/  HMMA.16816.F32 R96, R4.reuse, R22, R96 ;  /* 0x000000160460723c */ /* 0x040fec0000001860 */
[C---:B------:R-:W-:Y:S06]  /*1a130*/  HMMA.16816.F32 R184, R4.reuse, R52, R116 ;  /* 0x0000003404b8723c */ /* 0x040fec0000001874 */
[C---:B------:R-:W-:Y:S06]  /*1a140*/  HMMA.16816.F32 R192, R4.reuse, R54, R80 ;  /* 0x0000003604c0723c */ /* 0x040fec0000001850 */
[C---:B---3--:R-:W-:Y:S06]  /*1a150*/  HMMA.16816.F32 R208, R4.reuse, R56, R72 ;  /* 0x0000003804d0723c */ /* 0x048fec0000001848 */
[C---:B------:R-:W-:Y:S06]  /*1a160*/  HMMA.16816.F32 R188, R4.reuse, R58, R60 ;  /* 0x0000003a04bc723c */ /* 0x040fec000000183c */
[----:B------:R-:W-:Y:S07]  /*1a170*/  HMMA.16816.F32 R92, R4, R46, R112 ;  /* 0x0000002e045c723c */ /* 0x000fee0000001870 */
        /* <DEDUP_REMOVED lines=10> */
[----:B------:R-:W-:-:S03]  /*1a220*/  LOP3.LUT R11, R217, R11, RZ, 0xc0, !PT ;  /* 0x0000000bd90b7212 */ /* 0x000fc600078ec0ff */
[----:B------:R-:W-:Y:S01]  /*1a230*/  IMAD.WIDE.U32 R40, R0, -0x2daee0ad, RZ ;  /* 0xd2511f5300287825 */ /* 0x000fe200078e00ff */
[----:B------:R-:W-:Y:S02]  /*1a240*/  LOP3.LUT R6, R3, R64, R236, 0x96, !PT ;  /* 0x0000004003067212 */ /* 0x000fe400078e96ec */
[----:B------:R-:W-:Y:S02]  /*1a250*/  LOP3.LUT R3, R251, R65, R2, 0x96, !PT ;  /* 0x00000041fb037212 */ /* 0x000fe400078e9602 */
[----:B------:R-:W-:Y:S02]  /*1a260*/  LOP3.LUT R2, R41, R228, R4, 0x96, !PT ;  /* 0x000000e429027212 */ /* 0x000fe400078e9604 */
[----:B------:R-:W-:Y:S01]  /*1a270*/  LOP3.LUT R0, R5, R235, R12, 0x96, !PT ;  /* 0x000000eb05007212 */ /* 0x000fe200078e960c */
[----:B------:R-:W-:Y:S04]  /*1a280*/  HMMA.16816.F32 R124, R8, R24, R124 ;  /* 0x00000018087c723c */ /* 0x000fe8000000187c */
[----:B------:R-:W-:-:S04]  /*1a290*/  IMAD.WIDE.U32 R28, R0, -0x326172a9, RZ ;  /* 0xcd9e8d57001c7825 */ /* 0x000fc800078e00ff */
[----:B------:R-:W-:-:S04]  /*1a2a0*/  IMAD.WIDE.U32 R24, R3, -0x2daee0ad, RZ ;  /* 0xd2511f5303187825 */ /* 0x000fc800078e00ff */
[----:B------:R-:W-:-:S05]  /*1a2b0*/  IMAD.WIDE.U32 R2, R2, -0x326172a9, RZ ;  /* 0xcd9e8d5702027825 */ /* 0x000fca00078e00ff */
[----:B------:R-:W-:Y:S01]  /*1a2c0*/  LOP3.LUT R0, R3, R245, R28, 0x96, !PT ;  /* 0x000000f503007212 */ /* 0x000fe200078e961c */
[----:B------:R-:W-:Y:S01]  /*1a2d0*/  IMAD.WIDE.U32 R6, R6, -0x2daee0ad, RZ ;  /* 0xd2511f5306067825 */ /* 0x000fe200078e00ff */
[----:B------:R-:W-:Y:S02]  /*1a2e0*/  LOP3.LUT R4, R2, 0xffff, RZ, 0xc0, !PT ;  /* 0x0000ffff02047812 */ /* 0x000fe400078ec0ff */
[----:B------:R-:W-:Y:S02]  /*1a2f0*/  LOP3.LUT R3, R0, 0xffff, RZ, 0xc0, !PT ;  /* 0x0000ffff00037812 */ /* 0x000fe400078ec0ff */
[----:B------:R-:W-:Y:S02]  /*1a300*/  SHF.R.U32.HI R5, RZ, 0x10, R0 ;  /* 0x00000010ff057819 */ /* 0x000fe40000011600 */
[----:B------:R-:W-:Y:S02]  /*1a310*/  LOP3.LUT R17, R7, R230, R238, 0x96, !PT ;  /* 0x000000e607117212 */ /* 0x000fe400078e96ee */
[----:B------:R-:W-:-:S02]  /*1a320*/  LOP3.LUT R16, R25, R231, R6, 0x96, !PT ;  /* 0x000000e719107212 */ /* 0x000fc400078e9606 */
[----:B------:R-:W-:Y:S02]  /*1a330*/  SHF.R.U32.HI R7, RZ, 0x8, R4 ;  /* 0x00000008ff077819 */ /* 0x000fe40000011604 */
[----:B------:R-:W-:Y:S02]  /*1a340*/  LOP3.LUT R13, R0, 0xff, RZ, 0xc0, !PT ;  /* 0x000000ff000d7812 */ /* 0x000fe400078ec0ff */
[----:B------:R-:W-:Y:S02]  /*1a350*/  SHF.R.U32.HI R6, RZ, 0x8, R3 ;  /* 0x00000008ff067819 */ /* 0x000fe40000011603 */
[----:B------:R-:W-:Y:S02]  /*1a360*/  SHF.R.U32.HI R4, RZ, 0x18, R0 ;  /* 0x00000018ff047819 */ /* 0x000fe40000011600 */
[----:B------:R-:W-:Y:S02]  /*1a370*/  LOP3.LUT R3, R5, 0xff, RZ, 0xc0, !PT ;  /* 0x000000ff05037812 */ /* 0x000fe400078ec0ff */
[----:B------:R-:W-:-:S02]  /*1a380*/  SHF.R.U32.HI R14, RZ, 0x10, R2 ;  /* 0x00000010ff0e7819 */ /* 0x000fc40000011602 */
[----:B------:R-:W-:Y:S02]  /*1a390*/  LOP3.LUT R12, R2, 0xff, RZ, 0xc0, !PT ;  /* 0x000000ff020c7812 */ /* 0x000fe400078ec0ff */
[----:B------:R-:W-:Y:S02]  /*1a3a0*/  SHF.R.U32.HI R5, RZ, 0x18, R2 ;  /* 0x00000018ff057819 */ /* 0x000fe40000011602 */
[----:B------:R-:W-:Y:S02]  /*1a3b0*/  PRMT R0, R13, 0x5410, R6 ;  /* 0x000054100d007816 */ /* 0x000fe40000000006 */
[----:B------:R-:W-:Y:S02]  /*1a3c0*/  PRMT R2, R3, 0x5410, R4 ;  /* 0x0000541003027816 */ /* 0x000fe40000000004 */
[----:B------:R-:W-:Y:S02]  /*1a3d0*/  LOP3.LUT R3, R14, 0xff, RZ, 0xc0, !PT ;  /* 0x000000ff0e037812 */ /* 0x000fe400078ec0ff */
[----:B------:R-:W-:-:S02]  /*1a3e0*/  HSET2.LE.AND R0, R0, R226, PT ;  /* 0x000000e200007233 */ /* 0x000fc40003803000 */
[----:B------:R-:W-:Y:S02]  /*1a3f0*/  PRMT R7, R12, 0x5410, R7 ;  /* 0x000054100c077816 */ /* 0x000fe40000000007 */
[----:B------:R-:W-:Y:S01]  /*1a400*/  PRMT R6, R3, 0x5410, R5 ;  /* 0x0000541003067816 */ /* 0x000fe20000000005 */
[----:B------:R-:W-:Y:S01]  /*1a410*/  IMAD.MOV.U32 R230, RZ, RZ, R227 ;  /* 0x000000ffffe67224 */ /* 0x000fe200078e00e3 */
[----:B------:R-:W-:Y:S01]  /*1a420*/  LOP3.LUT R4, R202, R0, RZ, 0xc0, !PT ;  /* 0x00000000ca047212 */ /* 0x000fe200078ec0ff */
[----:B------:R-:W-:Y:S01]  /*1a430*/  IMAD.MOV.U32 R229, RZ, RZ, R224 ;  /* 0x000000ffffe57224 */ /* 0x000fe200078e00e0 */
[--C-:B------:R-:W-:Y:S01]  /*1a440*/  HSET2.LE.AND R2, R2, R226.reuse, PT ;  /* 0x000000e202027233 */ /* 0x100fe20003803000 */
[----:B------:R-:W-:Y:S01]  /*1a450*/  IMAD.MOV.U32 R231, RZ, RZ, R212 ;  /* 0x000000ffffe77224 */ /* 0x000fe200078e00d4 */
[--C-:B------:R-:W-:Y:S01]  /*1a460*/  HSET2.LE.AND R3, R7, R226.reuse, PT ;  /* 0x000000e207037233 */ /* 0x100fe20003803000 */
[C---:B------:R-:W-:Y:S01]  /*1a470*/  HMMA.16816.F32 R80, R8.reuse, R36, R128 ;  /* 0x000000240850723c */ /* 0x040fe20000001880 */
[----:B------:R-:W-:Y:S01]  /*1a480*/  HSET2.LE.AND R0, R6, R226, PT ;  /* 0x000000e206007233 */ /* 0x000fe20003803000 */
[----:B------:R-:W-:Y:S01]  /*1a490*/  IMAD.MOV.U32 R227, RZ, RZ, R215 ;  /* 0x000000ffffe37224 */ /* 0x000fe200078e00d7 */
[----:B------:R-:W-:Y:S01]  /*1a4a0*/  LOP3.LUT R5, R107, R2, RZ, 0xc0, !PT ;  /* 0x000000026b057212 */ /* 0x000fe200078ec0ff */
[----:B------:R-:W-:Y:S01]  /*1a4b0*/  IMAD.MOV.U32 R215, RZ, RZ, R100 ;  /* 0x000000ffffd77224 */ /* 0x000fe200078e0064 */
[----:B------:R-:W-:Y:S01]  /*1a4c0*/  LOP3.LUT R6, R106, R3, RZ, 0xc0, !PT ;  /* 0x000000036a067212 */ /* 0x000fe200078ec0ff */
[----:B------:R-:W-:Y:S01]  /*1a4d0*/  IMAD.WIDE.U32 R2, R17, -0x326172a9, RZ ;  /* 0xcd9e8d5711027825 */ /* 0x000fe200078e00ff */
[----:B------:R-:W-:Y:S01]  /*1a4e0*/  LOP3.LUT R7, R101, R0, RZ, 0xc0, !PT ;  /* 0x0000000065077212 */ /* 0x000fe200078ec0ff */
[----:B------:R-:W-:Y:S01]  /*1a4f0*/  HMMA.16816.F32 R120, R8, R38, R120 ;  /* 0x000000260878723c */ /* 0x000fe20000001878 */
[----:B------:R-:W1:Y:S01]  /*1a500*/  LDSM.16.MT88.4 R36, [R174+0x9800] ;  /* 0x00980000ae24783b */ /* 0x000e620000004200 */
[----:B------:R-:W-:Y:S01]  /*1a510*/  IMAD.WIDE.U32 R100, R16, -0x326172a9, RZ ;  /* 0xcd9e8d5710647825 */ /* 0x000fe200078e00ff */
[----:B------:R-:W-:-:S02]  /*1a520*/  LOP3.LUT R3, R3, R233, R250, 0x96, !PT ;  /* 0x000000e903037212 */ /* 0x000fc400078e96fa */
[----:B------:R-:W-:Y:S02]  /*1a530*/  LDSM.16.MT88.4 R12, [R196+0xa800] ;  /* 0x00a80000c40c783b */ /* 0x000fe40000004200 */
[----:B------:R-:W-:Y:S01]  /*1a540*/  LOP3.LUT R0, R101, R234, R2, 0x96, !PT ;  /* 0x000000ea65007212 */ /* 0x000fe200078e9602 */
[----:B------:R-:W-:Y:S01]  /*1a550*/  IMAD.WIDE.U32 R2, R3, -0x2daee0ad, RZ ;  /* 0xd2511f5303027825 */ /* 0x000fe200078e00ff */
[C---:B------:R-:W-:Y:S01]  /*1a560*/  HMMA.16816.F32 R76, R8.reuse, R20, R140 ;  /* 0x00000014084c723c */ /* 0x040fe2000000188c */
[----:B------:R-:W-:Y:S02]  /*1a570*/  LDSM.16.MT88.4 R16, [R174+0xb800] ;  /* 0x00b80000ae10783b */ /* 0x000fe40000004200 */
[----:B------:R-:W-:Y:S01]  /*1a580*/  IMAD.WIDE.U32 R50, R0, -0x2daee0ad, RZ ;  /* 0xd2511f5300327825 */ /* 0x000fe200078e00ff */
[----:B------:R-:W-:Y:S01]  /*1a590*/  LOP3.LUT R0, R3, R235, R24, 0x96, !PT ;  /* 0x000000eb03007212 */ /* 0x000fe200078e9618 */
[----:B------:R-:W-:Y:S03]  /*1a5a0*/  LDSM.16.MT88.4 R140, [R174+0xac00] ;  /* 0x00ac0000ae8c783b */ /* 0x000fe60000004200 */
[----:B------:R-:W-:Y:S01]  /*1a5b0*/  LOP3.LUT R2, R51, R228, R2, 0x96, !PT ;  /* 0x000000e433027212 */ /* 0x000fe200078e9602 */
[----:B------:R-:W-:Y:S01]  /*1a5c0*/  HMMA.16816.F32 R72, R8, R22, R148 ;  /* 0x000000160848723c */ /* 0x000fe20000001894 */
[----:B------:R-:W-:Y:S01]  /*1a5d0*/  IMAD.MOV.U32 R224, RZ, RZ, R213 ;  /* 0x000000ffffe07224 */ /* 0x000fe200078e00d5 */
[----:B------:R-:W-:Y:S01]  /*1a5e0*/  LDSM.16.MT88.4 R20, [R174+0xa800] ;  /* 0x00a80000ae14783b */ /* 0x000fe20000004200 */
[----:B------:R-:W-:-:S02]  /*1a5f0*/  IMAD.MOV.U32 R212, RZ, RZ, R214 ;  /* 0x000000ffffd47224 */ /* 0x000fc400078e00d6 */
[----:B------:R-:W-:Y:S01]  /*1a600*/  IMAD.WIDE.U32 R2, R2, -0x326172a9, RZ ;  /* 0xcd9e8d5702027825 */ /* 0x000fe200078e00ff */
[C---:B------:R-:W-:Y:S01]  /*1a610*/  HMMA.16816.F32 R60, R8.reuse, R54, R32 ;  /* 0x00000036083c723c */ /* 0x040fe20000001820 */
[----:B------:R-:W2:Y:S02]  /*1a620*/  LDSM.16.MT88.4 R32, [R196+0x9800] ;  /* 0x00980000c420783b */ /* 0x000ea40000004200 */
[----:B------:R-:W-:Y:S02]  /*1a630*/  IMAD.MOV.U32 R213, RZ, RZ, R70 ;  /* 0x000000ffffd57224 */ /* 0x000fe400078e0046 */
[----:B------:R-:W-:Y:S01]  /*1a640*/  IMAD.MOV.U32 R214, RZ, RZ, R71 ;  /* 0x000000ffffd67224 */ /* 0x000fe200078e0047 */
[C---:B------:R-:W-:Y:S01]  /*1a650*/  HMMA.16816.F32 R88, R8.reuse, R26, R132 ;  /* 0x0000001a0858723c */ /* 0x040fe20000001884 */
[----:B------:R-:W-:Y:S01]  /*1a660*/  IMAD.WIDE.U32 R30, R0, -0x326172a9, RZ ;  /* 0xcd9e8d57001e7825 */ /* 0x000fe200078e00ff */
[----:B------:R-:W3:Y:S04]  /*1a670*/  LDSM.16.MT88.4 R24, [R196+0xb800] ;  /* 0x00b80000c418783b */ /* 0x000ee80000004200 */
[----:B------:R-:W-:Y:S01]  /*1a680*/  HMMA.16816.F32 R64, R8, R52, R144 ;  /* 0x000000340840723c */ /* 0x000fe20000001890 */
[----:B------:R-:W-:-:S05]  /*1a690*/  LOP3.LUT R0, R3, R245, R30, 0x96, !PT ;  /* 0x000000f503007212 */ /* 0x000fca00078e961e */
[C---:B------:R-:W-:Y:S06]  /*1a6a0*/  HMMA.16816.F32 R52, R8.reuse, R56, R152 ;  /* 0x000000380834723c */ /* 0x040fec0000001898 */
[C---:B------:R-:W-:Y:S01]  /*1a6b0*/  HMMA.16816.F32 R68, R8.reuse, R58, R156 ;  /* 0x0000003a0844723c */ /* 0x040fe2000000189c */
[C---:B------:R-:W-:Y:S01]  /*1a6c0*/  LOP3.LUT R30, R2.reuse, 0xff, RZ, 0xc0, !PT ;  /* 0x000000ff021e7812 */ /* 0x040fe200078ec0ff */
[----:B------:R-:W-:Y:S04]  /*1a6d0*/  LDSM.16.MT88.4 R156, [R196+0x9c00] ;  /* 0x009c0000c49c783b */ /* 0x000fe80000004200 */
[C---:B------:R-:W-:Y:S06]  /*1a6e0*/  HMMA.16816.F32 R56, R8.reuse, R44, R160 ;  /* 0x0000002c0838723c */ /* 0x040fec00000018a0 */
[----:B------:R-:W-:Y:S01]  /*1a6f0*/  HMMA.16816.F32 R44, R8, R46, R164 ;  /* 0x0000002e082c723c */ /* 0x000fe200000018a4 */
[----:B------:R-:W-:Y:S01]  /*1a700*/  SHF.R.U32.HI R43, RZ, 0x10, R2 ;  /* 0x00000010ff2b7819 */ /* 0x000fe20000011602 */
[----:B------:R-:W-:Y:S05]  /*1a710*/  LDSM.16.MT88.4 R164, [R174+0x9c00] ;  /* 0x009c0000aea4783b */ /* 0x000fea0000004200 */
[----:B------:R-:W-:-:S04]  /*1a720*/  LOP3.LUT R8, R2, 0xffff, RZ, 0xc0, !PT ;  /* 0x0000ffff02087812 */ /* 0x000fc800078ec0ff */
[----:B------:R-:W-:Y:S02]  /*1a730*/  SHF.R.U32.HI R28, RZ, 0x8, R8 ;  /* 0x00000008ff1c7819 */ /* 0x000fe40000011608 */
[--C-:B------:R-:W-:Y:S02]  /*1a740*/  SHF.R.U32.HI R8, RZ, 0x10, R0.reuse ;  /* 0x00000010ff087819 */ /* 0x100fe40000011600 */
[----:B------:R-:W-:Y:S02]  /*1a750*/  LOP3.LUT R3, R0, 0xffff, RZ, 0xc0, !PT ;  /* 0x0000ffff00037812 */ /* 0x000fe400078ec0ff */
[----:B------:R-:W-:Y:S02]  /*1a760*/  SHF.R.U32.HI R9, RZ, 0x18, R0 ;  /* 0x00000018ff097819 */ /* 0x000fe40000011600 */
[----:B------:R-:W-:Y:S02]  /*1a770*/  LOP3.LUT R8, R8, 0xff, RZ, 0xc0, !PT ;  /* 0x000000ff08087812 */ /* 0x000fe400078ec0ff */
[----:B------:R-:W-:-:S02]  /*1a780*/  SHF.R.U32.HI R41, RZ, 0x18, R2 ;  /* 0x00000018ff297819 */ /* 0x000fc40000011602 */
[----:B------:R-:W-:Y:S02]  /*1a790*/  LOP3.LUT R11, R0, 0xff, RZ, 0xc0, !PT ;  /* 0x000000ff000b7812 */ /* 0x000fe400078ec0ff */
[----:B------:R-:W-:Y:S02]  /*1a7a0*/  SHF.R.U32.HI R10, RZ, 0x8, R3 ;  /* 0x00000008ff0a7819 */ /* 0x000fe40000011603 */
[----:B------:R-:W-:Y:S02]  /*1a7b0*/  PRMT R2, R8, 0x5410, R9 ;  /* 0x0000541008027816 */ /* 0x000fe40000000009 */
[----:B------:R-:W-:Y:S02]  /*1a7c0*/  PRMT R0, R11, 0x5410, R10 ;  /* 0x000054100b007816 */ /* 0x000fe4000000000a */
[----:B------:R-:W-:Y:S02]  /*1a7d0*/  PRMT R3, R30, 0x5410, R28 ;  /* 0x000054101e037816 */ /* 0x000fe4000000001c */
[----:B------:R-:W-:-:S02]  /*1a7e0*/  LOP3.LUT R11, R43, 0xff, RZ, 0xc0, !PT ;  /* 0x000000ff2b0b7812 */ /* 0x000fc400078ec0ff */
[--C-:B------:R-:W-:Y:S02]  /*1a7f0*/  HSET2.LE.AND R2, R2, R226.reuse, PT ;  /* 0x000000e202027233 */ /* 0x100fe40003803000 */
[----:B------:R-:W-:Y:S02]  /*1a800*/  PRMT R11, R11, 0x5410, R41 ;  /* 0x000054100b0b7816 */ /* 0x000fe40000000029 */
[--C-:B------:R-:W-:Y:S02]  /*1a810*/  HSET2.LE.AND R3, R3, R226.reuse, PT ;  /* 0x000000e203037233 */ /* 0x100fe40003803000 */
[----:B------:R-:W-:Y:S02]  /*1a820*/  LOP3.LUT R9, R230, R2, RZ, 0xc0, !PT ;  /* 0x00000002e6097212 */ /* 0x000fe400078ec0ff */
[----:B------:R-:W-:Y:S02]  /*1a830*/  LOP3.LUT R2, R29, R225, R42, 0x96, !PT ;  /* 0x000000e11d027212 */ /* 0x000fe400078e962a */
[----:B------:R-:W-:-:S02]  /*1a840*/  HSET2.LE.AND R0, R0, R226, PT ;  /* 0x000000e200007233 */ /* 0x000fc40003803000 */
[----:B------:R-:W-:Y:S02]  /*1a850*/  HSET2.LE.AND R11, R11, R226, PT ;  /* 0x000000e20b0b7233 */ /* 0x000fe40003803000 */
[----:B------:R-:W-:Y:S01]  /*1a860*/  LOP3.LUT R10, R231, R3, RZ, 0xc0, !PT ;  /* 0x00000003e70a7212 */ /* 0x000fe200078ec0ff */
[----:B------:R-:W-:Y:S01]  /*1a870*/  IMAD.WIDE.U32 R2, R2, -0x2daee0ad, RZ ;  /* 0xd2511f5302027825 */ /* 0x000fe200078e00ff */
[----:B------:R-:W-:Y:S02]  /*1a880*/  LOP3.LUT R8, R229, R0, RZ, 0xc0, !PT ;  /* 0x00000000e5087212 */ /* 0x000fe400078ec0ff */
[----:B------:R-:W-:Y:S02]  /*1a890*/  LOP3.LUT R11, R224, R11, RZ, 0xc0, !PT ;  /* 0x0000000be00b7212 */ /* 0x000fe400078ec0ff */
[----:B------:R-:W-:Y:S01]  /*1a8a0*/  LOP3.LUT R0, R3, R246, R40, 0x96, !PT ;  /* 0x000000f603007212 */ /* 0x000fe200078e9628 */
[----:B-1----:R-:W-:Y:S01]  /*1a8b0*/  HMMA.16816.F32 R148, R4, R36, R136 ;  /* 0x000000240494723c */ /* 0x002fe20000001888 */
[----:B------:R-:W-:-:S05]  /*1a8c0*/  LOP3.LUT R3, R2, 0xffff, RZ, 0xc0, !PT ;  /* 0x0000ffff02037812 */ /* 0x000fca00078ec0ff */
[C---:B------:R-:W-:Y:S06]  /*1a8d0*/  HMMA.16816.F32 R144, R4.reuse, R38, R108 ;  /* 0x000000260490723c */ /* 0x040fec000000186c */
[C---:B--2---:R-:W-:Y:S06]  /*1a8e0*/  HMMA.16816.F32 R128, R4.reuse, R34, R176 ;  /* 0x000000220480723c */ /* 0x044fec00000018b0 */
[C---:B------:R-:W-:Y:S06]  /*1a8f0*/  HMMA.16816.F32 R116, R4.reuse, R22, R96 ;  /* 0x000000160474723c */ /* 0x040fec0000001860 */
[C---:B------:R-:W-:Y:S06]  /*1a900*/  HMMA.16816.F32 R132, R4.reuse, R32, R168 ;  /* 0x000000200484723c */ /* 0x040fec00000018a8 */
[C---:B------:R-:W-:Y:S06]  /*1a910*/  HMMA.16816.F32 R84, R4.reuse, R20, R84 ;  /* 0x000000140454723c */ /* 0x040fec0000001854 */
[C---:B------:R-:W-:Y:S06]  /*1a920*/  HMMA.16816.F32 R112, R4.reuse, R12, R184 ;  /* 0x0000000c0470723c */ /* 0x040fec00000018b8 */
[C---:B------:R-:W-:Y:S06]  /*1a930*/  HMMA.16816.F32 R108, R4.reuse, R14, R192 ;  /* 0x0000000e046c723c */ /* 0x040fec00000018c0 */
[C---:B------:R-:W-:Y:S06]  /*1a940*/  HMMA.16816.F32 R96, R4.reuse, R16, R208 ;  /* 0x000000100460723c */ /* 0x040fec00000018d0 */
[C---:B------:R-:W-:Y:S06]  /*1a950*/  HMMA.16816.F32 R176, R4.reuse, R18, R188 ;  /* 0x0000001204b0723c */ /* 0x040fec00000018bc */
[C---:B---3--:R-:W-:Y:S06]  /*1a960*/  HMMA.16816.F32 R180, R4.reuse, R24, R180 ;  /* 0x0000001804b4723c */ /* 0x048fec00000018b4 */
[----:B------:R-:W-:Y:S06]  /*1a970*/  HMMA.16816.F32 R136, R4, R26, R92 ;  /* 0x0000001a0488723c */ /* 0x000fec000000185c */
[----:B------:R-:W-:Y:S01]  /*1a980*/  HMMA.16816.F32 R64, R8, R12, R64 ;  /* 0x0000000c0840723c */ /* 0x000fe20000001840 */
[----:B------:R-:W-:-:S02]  /*1a990*/  LOP3.LUT R4, R0, 0xffff, RZ, 0xc0, !PT ;  /* 0x0000ffff00047812 */ /* 0x000fc400078ec0ff */
[----:B------:R-:W-:Y:S02]  /*1a9a0*/  SHF.R.U32.HI R6, RZ, 0x10, R0 ;  /* 0x00000010ff067819 */ /* 0x000fe40000011600 */
[--C-:B------:R-:W-:Y:S02]  /*1a9b0*/  SHF.R.U32.HI R5, RZ, 0x10, R2.reuse ;  /* 0x00000010ff057819 */ /* 0x100fe40000011602 */
[----:B------:R-:W-:Y:S02]  /*1a9c0*/  LOP3.LUT R12, R2, 0xff, RZ, 0xc0, !PT ;  /* 0x000000ff020c7812 */ /* 0x000fe400078ec0ff */
[----:B------:R-:W-:Y:S02]  /*1a9d0*/  SHF.R.U32.HI R7, RZ, 0x18, R2 ;  /* 0x00000018ff077819 */ /* 0x000fe40000011602 */
[----:B------:R-:W-:Y:S02]  /*1a9e0*/  SHF.R.U32.HI R2, RZ, 0x8, R3 ;  /* 0x00000008ff027819 */ /* 0x000fe40000011603 */
[----:B------:R-:W-:-:S02]  /*1a9f0*/  SHF.R.U32.HI R3, RZ, 0x8, R4 ;  /* 0x00000008ff037819 */ /* 0x000fc40000011604 */
[----:B------:R-:W-:Y:S02]  /*1aa00*/  SHF.R.U32.HI R13, RZ, 0x18, R0 ;  /* 0x00000018ff0d7819 */ /* 0x000fe40000011600 */
[----:B------:R-:W-:Y:S02]  /*1aa10*/  LOP3.LUT R4, R6, 0xff, RZ, 0xc0, !PT ;  /* 0x000000ff06047812 */ /* 0x000fe400078ec0ff */
[----:B------:R-:W-:Y:S02]  /*1aa20*/  PRMT R6, R12, 0x5410, R2 ;  /* 0x000054100c067816 */ /* 0x000fe40000000002 */
[----:B------:R-:W-:Y:S01]  /*1aa30*/  PRMT R2, R4, 0x5410, R13 ;  /* 0x0000541004027816 */ /* 0x000fe2000000000d */
[----:B------:R-:W-:Y:S04]  /*1aa40*/  HMMA.16816.F32 R60, R8, R14, R60 ;  /* 0x0000000e083c723c */ /* 0x000fe8000000183c */
[----:B------:R-:W-:-:S03]  /*1aa50*/  HSET2.LE.AND R2, R2, R226, PT ;  /* 0x000000e202027233 */ /* 0x000fc60003803000 */
[----:B------:R-:W-:Y:S02]  /*1aa60*/  LOP3.LUT R14, R0, 0xff, RZ, 0xc0, !PT ;  /* 0x000000ff000e7812 */ /* 0x000fe400078ec0ff */
[----:B------:R-:W-:Y:S01]  /*1aa70*/  LOP3.LUT R0, R5, 0xff, RZ, 0xc0, !PT ;  /* 0x000000ff05007812 */ /* 0x000fe200078ec0ff */
[C---:B------:R-:W-:Y:S01]  /*1aa80*/  HMMA.16816.F32 R160, R8.reuse, R32, R80 ;  /* 0x0000002008a0723c */ /* 0x040fe20000001850 */
[----:B------:R-:W1:Y:S02]  /*1aa90*/  LDSM.16.MT88.4 R80, [R174+0xbc00] ;  /* 0x00bc0000ae50783b */ /* 0x000e640000004200 */
[----:B------:R-:W-:Y:S02]  /*1aaa0*/  PRMT R5, R0, 0x5410, R7 ;  /* 0x0000541000057816 */ /* 0x000fe40000000007 */
[----:B------:R-:W-:Y:S02]  /*1aab0*/  PRMT R0, R14, 0x5410, R3 ;  /* 0x000054100e007816 */ /* 0x000fe40000000003 */
[----:B------:R-:W-:Y:S01]  /*1aac0*/  HSET2.LE.AND R3, R6, R226, PT ;  /* 0x000000e206037233 */ /* 0x000fe20003803000 */
[----:B------:R-:W-:Y:S01]  /*1aad0*/  HMMA.16816.F32 R168, R8, R36, R124 ;  /* 0x0000002408a8723c */ /* 0x000fe2000000187c */
[----:B------:R-:W-:Y:S01]  /*1aae0*/  LOP3.LUT R93, R207, R2, RZ, 0xc0, !PT ;  /* 0x00000002cf5d7212 */ /* 0x000fe200078ec0ff */
[----:B------:R-:W2:Y:S01]  /*1aaf0*/  LDSM.16.MT88.4 R124, [R196+0xac00] ;  /* 0x00ac0000c47c783b */ /* 0x000ea20000004200 */
[----:B------:R-:W-:-:S03]  /*1ab00*/  LOP3.LUT R2, R31, R225, R100, 0x96, !PT ;  /* 0x000000e11f027212 */ /* 0x000fc600078e9664 */
[----:B------:R-:W3:Y:S01]  /*1ab10*/  LDSM.16.MT88.4 R12, [R196+0xbc00] ;  /* 0x00bc0000c40c783b */ /* 0x000ee20000004200 */
[--C-:B------:R-:W-:Y:S02]  /*1ab20*/  HSET2.LE.AND R0, R0, R226.reuse, PT ;  /* 0x000000e200007233 */ /* 0x100fe40003803000 */
[----:B------:R-:W-:Y:S01]  /*1ab30*/  LOP3.LUT R94, R206, R3, RZ, 0xc0, !PT ;  /* 0x00000003ce5e7212 */ /* 0x000fe200078ec0ff */
[----:B------:R-:W-:Y:S01]  /*1ab40*/  IMAD.WIDE.U32 R2, R2, -0x2daee0ad, RZ ;  /* 0xd2511f5302027825 */ /* 0x000fe200078e00ff */
[----:B------:R-:W-:Y:S02]  /*1ab50*/  HSET2.LE.AND R4, R5, R226, PT ;  /* 0x000000e205047233 */ /* 0x000fe40003803000 */
[----:B------:R-:W-:Y:S02]  /*1ab60*/  LOP3.LUT R92, R216, R0, RZ, 0xc0, !PT ;  /* 0x00000000d85c7212 */ /* 0x000fe400078ec0ff */
[----:B------:R-:W-:Y:S02]  /*1ab70*/  LOP3.LUT R0, R3, R246, R50, 0x96, !PT ;  /* 0x000000f603007212 */ /* 0x000fe400078e9632 */
[----:B------:R-:W-:-:S02]  /*1ab80*/  LOP3.LUT R95, R203, R4, RZ, 0xc0, !PT ;  /* 0x00000004cb5f7212 */ /* 0x000fc400078ec0ff */
[C---:B------:R-:W-:Y:S01]  /*1ab90*/  LOP3.LUT R4, R0.reuse, 0xffff, RZ, 0xc0, !PT ;  /* 0x0000ffff00047812 */ /* 0x040fe200078ec0ff */
[----:B------:R-:W-:Y:S01]  /*1aba0*/  HMMA.16816.F32 R152, R8, R20, R76 ;  /* 0x000000140898723c */ /* 0x000fe2000000184c */
[----:B------:R-:W-:Y:S02]  /*1abb0*/  LOP3.LUT R7, R0, 0xff, RZ, 0xc0, !PT ;  /* 0x000000ff00077812 */ /* 0x000fe400078ec0ff */
[----:B------:R-:W-:-:S03]  /*1abc0*/  SHF.R.U32.HI R4, RZ, 0x8, R4 ;  /* 0x00000008ff047819 */ /* 0x000fc60000011604 */
[----:B------:R-:W-:Y:S01]  /*1abd0*/  HMMA.16816.F32 R52, R8, R16, R52 ;  /* 0x000000100834723c */ /* 0x000fe20000001834 */
[----:B------:R-:W-:Y:S02]  /*1abe0*/  LOP3.LUT R3, R2, 0xffff, RZ, 0xc0, !PT ;  /* 0x0000ffff02037812 */ /* 0x000fe400078ec0ff */
[----:B------:R-:W-:-:S03]  /*1abf0*/  SHF.R.U32.HI R5, RZ, 0x10, R0 ;  /* 0x00000010ff057819 */ /* 0x000fc60000011600 */
[----:B------:R-:W-:Y:S01]  /*1ac00*/  HMMA.16816.F32 R36, R8, R38, R88 ;  /* 0x000000260824723c */ /* 0x000fe20000001858 */
[----:B------:R-:W-:-:S05]  /*1ac10*/  LOP3.LUT R6, R2, 0xff, RZ, 0xc0, !PT ;  /* 0x000000ff02067812 */ /* 0x000fca00078ec0ff */
[----:B------:R-:W-:Y:S01]  /*1ac20*/  HMMA.16816.F32 R32, R8, R34, R120 ;  /* 0x000000220820723c */ /* 0x000fe20000001878 */
[----:B------:R-:W-:-:S05]  /*1ac30*/  SHF.R.U32.HI R3, RZ, 0x8, R3 ;  /* 0x00000008ff037819 */ /* 0x000fca0000011603 */
[----:B------:R-:W-:Y:S01]  /*1ac40*/  HMMA.16816.F32 R20, R8, R22, R72 ;  /* 0x000000160814723c */ /* 0x000fe20000001848 */
[----:B------:R-:W-:-:S05]  /*1ac50*/  LOP3.LUT R5, R5, 0xff, RZ, 0xc0, !PT ;  /* 0x000000ff05057812 */ /* 0x000fca00078ec0ff */
[C---:B------:R-:W-:Y:S06]  /*1ac60*/  HMMA.16816.F32 R16, R8.reuse, R18, R68 ;  /* 0x000000120810723c */ /* 0x040fec0000001844 */
[C---:B------:R-:W-:Y:S06]  /*1ac70*/  HMMA.16816.F32 R56, R8.reuse, R24, R56 ;  /* 0x000000180838723c */ /* 0x040fec0000001838 */
[----:B------:R-:W-:Y:S07]  /*1ac80*/  HMMA.16816.F32 R44, R8, R26, R44 ;  /* 0x0000001a082c723c */ /* 0x000fee000000182c */
[----:B------:R-:W-:-:S02]  /*1ac90*/  SHF.R.U32.HI R9, RZ, 0x10, R2 ;  /* 0x00000010ff097819 */ /* 0x000fc40000011602 */
[----:B------:R-:W-:Y:S02]  /*1aca0*/  SHF.R.U32.HI R8, RZ, 0x18, R0 ;  /* 0x00000018ff087819 */ /* 0x000fe40000011600 */
[----:B------:R-:W-:Y:S02]  /*1acb0*/  PRMT R0, R7, 0x5410, R4 ;  /* 0x0000541007007816 */ /* 0x000fe40000000004 */
[----:B------:R-:W-:Y:S02]  /*1acc0*/  SHF.R.U32.HI R10, RZ, 0x18, R2 ;  /* 0x00000018ff0a7819 */ /* 0x000fe40000011602 */
[----:B------:R-:W-:Y:S02]  /*1acd0*/  LOP3.LUT R4, R9, 0xff, RZ, 0xc0, !PT ;  /* 0x000000ff09047812 */ /* 0x000fe400078ec0ff */
[----:B------:R-:W-:Y:S02]  /*1ace0*/  PRMT R3, R6, 0x5410, R3 ;  /* 0x0000541006037816 */ /* 0x000fe40000000003 */
[----:B------:R-:W-:-:S02]  /*1acf0*/  PRMT R2, R5, 0x5410, R8 ;  /* 0x0000541005027816 */ /* 0x000fc40000000008 */
[----:B------:R-:W-:Y:S02]  /*1ad00*/  PRMT R4, R4, 0x5410, R10 ;  /* 0x0000541004047816 */ /* 0x000fe4000000000a */
[--C-:B------:R-:W-:Y:S02]  /*1ad10*/  HSET2.LE.AND R3, R3, R226.reuse, PT ;  /* 0x000000e203037233 */ /* 0x100fe40003803000 */
[--C-:B------:R-:W-:Y:S02]  /*1ad20*/  HSET2.LE.AND R0, R0, R226.reuse, PT ;  /* 0x000000e200007233 */ /* 0x100fe40003803000 */
[--C-:B------:R-:W-:Y:S02]  /*1ad30*/  HSET2.LE.AND R2, R2, R226.reuse, PT ;  /* 0x000000e202027233 */ /* 0x100fe40003803000 */
[----:B------:R-:W-:Y:S01]  /*1ad40*/  HSET2.LE.AND R4, R4, R226, PT ;  /* 0x000000e204047233 */ /* 0x000fe20003803000 */
[----:B-1----:R-:W-:Y:S07]  /*1ad50*/  HMMA.16816.F32 R72, R92, R80, R96 ;  /* 0x000000505c48723c */ /* 0x002fee0000001860 */
[----:B------:R-:W-:-:S02]  /*1ad60*/  LOP3.LUT R96, R227, R0, RZ, 0xc0, !PT ;  /* 0x00000000e3607212 */ /* 0x000fc400078ec0ff */
[----:B------:R-:W-:Y:S02]  /*1ad70*/  LOP3.LUT R97, R212, R2, RZ, 0xc0, !PT ;  /* 0x00000002d4617212 */ /* 0x000fe400078ec0ff */
[----:B------:R-:W-:Y:S02]  /*1ad80*/  LOP3.LUT R98, R213, R3, RZ, 0xc0, !PT ;  /* 0x00000003d5627212 */ /* 0x000fe400078ec0ff */
[----:B------:R-:W-:Y:S01]  /*1ad90*/  LOP3.LUT R99, R214, R4, RZ, 0xc0, !PT ;  /* 0x00000004d6637212 */ /* 0x000fe200078ec0ff */
[----:B------:R-:W-:Y:S01]  /*1ada0*/  HMMA.16816.F32 R148, R92, R164, R148 ;  /* 0x000000a45c94723c */ /* 0x000fe20000001894 */
[----:B------:R-:W-:-:S05]  /*1adb0*/  IADD3 R202, P1, R48, -0x180, RZ ;  /* 0xfffffe8030ca7810 */ /* 0x000fca0007f3e0ff */
[C---:B------:R-:W-:Y:S06]  /*1adc0*/  HMMA.16816.F32 R144, R92.reuse, R166, R144 ;  /* 0x000000a65c90723c */ /* 0x040fec0000001890 */
[C---:B------:R-:W-:Y:S06]  /*1add0*/  HMMA.16816.F32 R132, R92.reuse, R156, R132 ;  /* 0x0000009c5c84723c */ /* 0x040fec0000001884 */
[C---:B------:R-:W-:Y:S06]  /*1ade0*/  HMMA.16816.F32 R128, R92.reuse, R158, R128 ;  /* 0x0000009e5c80723c */ /* 0x040fec0000001880 */
[C---:B------:R-:W-:Y:S06]  /*1adf0*/  HMMA.16816.F32 R120, R92.reuse, R140, R84 ;  /* 0x0000008c5c78723c */ /* 0x040fec0000001854 */
[C---:B------:R-:W-:Y:S06]  /*1ae00*/  HMMA.16816.F32 R116, R92.reuse, R142, R116 ;  /* 0x0000008e5c74723c */ /* 0x040fec0000001874 */
[C---:B--2---:R-:W-:Y:S06]  /*1ae10*/  HMMA.16816.F32 R112, R92.reuse, R124, R112 ;  /* 0x0000007c5c70723c */ /* 0x044fec0000001870 */
[C---:B------:R-:W-:Y:S06]  /*1ae20*/  HMMA.16816.F32 R108, R92.reuse, R126, R108 ;  /* 0x0000007e5c6c723c */ /* 0x040fec000000186c */
[C---:B------:R-:W-:Y:S06]  /*1ae30*/  HMMA.16816.F32 R76, R92.reuse, R82, R176 ;  /* 0x000000525c4c723c */ /* 0x040fec00000018b0 */
[C---:B---3--:R-:W-:Y:S06]  /*1ae40*/  HMMA.16816.F32 R88, R92.reuse, R12, R180 ;  /* 0x0000000c5c58723c */ /* 0x048fec00000018b4 */
[----:B------:R-:W-:Y:S01]  /*1ae50*/  HMMA.16816.F32 R92, R92, R14, R136 ;  /* 0x0000000e5c5c723c */ /* 0x000fe20000001888 */
[----:B------:R-:W-:-:S05]  /*1ae60*/  IMAD.MOV.U32 R222, RZ, RZ, R244 ;  /* 0x000000ffffde7224 */ /* 0x000fca00078e00f4 */
[----:B------:R-:W-:Y:S01]  /*1ae70*/  HMMA.16816.F32 R168, R96, R164, R168 ;  /* 0x000000a460a8723c */ /* 0x000fe200000018a8 */
[----:B------:R-:W-:-:S05]  /*1ae80*/  @P0 VIADD R213, R215, 0xfffffffc ;  /* 0xfffffffcd7d50836 */ /* 0x000fca0000000000 */
        /* <DEDUP_REMOVED lines=14> */
.L_x_695:
[----:B-----5:R-:W-:-:S07]  /*1af70*/  IADD3 R213, R222, -0x1, RZ ;  /* 0xffffffffded57810 */ /* 0x020fce0007ffe0ff */
.L_x_704:
[----:B------:R-:W-:Y:S05]  /*1af80*/  BSYNC B2 ;  /* 0x0000000000027941 */ /* 0x000fea0003800000 */
.L_x_694:
[----:B------:R-:W-:-:S13]  /*1af90*/  ISETP.GE.AND P0, PT, R213, RZ, PT ;  /* 0x000000ffd500720c */ /* 0x000fda0003f06270 */
[----:B------:R-:W-:Y:S05]  /*1afa0*/  @!P0 BRA `(.L_x_705) ;  /* 0x00000078004c8947 */ /* 0x000fea0003800000 */
[----:B------:R-:W2:Y:S04]  /*1afb0*/  LDL R0, [R1+0x114] ;  /* 0x0001140001007983 */ /* 0x000ea80000100800 */
[----:B------:R-:W3:Y:S01]  /*1afc0*/  LDL.LU R6, [R1+0x19c] ;  /* 0x00019c0001067983 */ /* 0x000ee20000300800 */
[----:B------:R-:W-:Y:S02]  /*1afd0*/  IMAD.MOV.U32 R106, RZ, RZ, R102 ;  /* 0x000000ffff6a7224 */ /* 0x000fe400078e0066 */
[----:B-----5:R-:W-:Y:S02]  /*1afe0*/  IMAD.MOV.U32 R100, RZ, RZ, R105 ;  /* 0x000000ffff647224 */ /* 0x020fe400078e0069 */
[----:B------:R-:W-:Y:S02]  /*1aff0*/  IMAD.MOV.U32 R2, RZ, RZ, R104 ;  /* 0x000000ffff027224 */ /* 0x000fe400078e0068 */
[----:B------:R-:W-:Y:S01]  /*1b000*/  IMAD.MOV.U32 R101, RZ, RZ, R103 ;  /* 0x000000ffff657224 */ /* 0x000fe200078e0067 */
[----:B--2---:R-:W-:-:S02]  /*1b010*/  ISETP.GE.AND P0, PT, R0, R205, PT ;  /* 0x000000cd0000720c */ /* 0x004fc40003f06270 */
[C---:B---3--:R-:W-:Y:S01]  /*1b020*/  SHF.L.U32 R4, R6.reuse, 0x3, RZ ;  /* 0x0000000306047819 */ /* 0x048fe200000006ff */
[C---:B------:R-:W-:Y:S01]  /*1b030*/  IMAD R5, R6.reuse, 0x48, RZ ;  /* 0x0000004806057824 */ /* 0x040fe200078e02ff */
[----:B------:R-:W-:Y:S01]  /*1b040*/  SHF.R.S32.HI R3, RZ, 0x1f, R6 ;  /* 0x0000001fff037819 */ /* 0x000fe20000011406 */
[----:B------:R-:W-:-:S03]  /*1b050*/  IMAD.WIDE.U32 R8, R6, 0x70, RZ ;  /* 0x0000007006087825 */ /* 0x000fc600078e00ff */
[----:B------:R-:W-:Y:S01]  /*1b060*/  SHF.R.S32.HI R7, RZ, 0x1f, R5 ;  /* 0x0000001fff077819 */ /* 0x000fe20000011405 */
[--C-:B------:R-:W-:Y:S01]  /*1b070*/  IMAD R0, R6, 0x38, R4.reuse ;  /* 0x0000003806007824 */ /* 0x100fe200078e0204 */
[----:B------:R-:W-:Y:S01]  /*1b080*/  SHF.R.S32.HI R6, RZ, 0x1f, R4 ;  /* 0x0000001fff067819 */ /* 0x000fe20000011404 */
[----:B------:R-:W-:Y:S01]  /*1b090*/  IMAD R3, R3, 0x70, RZ ;  /* 0x0000007003037824 */ /* 0x000fe200078e02ff */
[----:B------:R-:W-:Y:S01]  /*1b0a0*/  STL.64 [R1+0x140], R8 ;  /* 0x0001400801007387 */ /* 0x000fe20000100a00 */
[----:B------:R-:W-:Y:S02]  /*1b0b0*/  SHF.L.U64.HI R7, R5, 0x1, R7 ;  /* 0x0000000105077819 */ /* 0x000fe40000010207 */
[C---:B------:R-:W-:Y:S01]  /*1b0c0*/  SHF.L.U64.HI R10, R4.reuse, 0x1, R6 ;  /* 0x00000001040a7819 */ /* 0x040fe20000010206 */
[----:B------:R-:W-:Y:S01]  /*1b0d0*/  IMAD.SHL.U32 R6, R4, 0x2, RZ ;  /* 0x0000000204067824 */ /* 0x000fe200078e00ff */
[----:B------:R-:W-:-:S03]  /*1b0e0*/  IADD3 R0, R0, 0x1, RZ ;  /* 0x0000000100007810 */ /* 0x000fc60007ffe0ff */
[----:B------:R-:W-:Y:S01]  /*1b0f0*/  STL [R1+0x15c], R10 ;  /* 0x00015c0a01007387 */ /* 0x000fe20000100800 */
[----:B------:R-:W-:-:S03]  /*1b100*/  SHF.R.S32.HI R4, RZ, 0x1f, R0 ;  /* 0x0000001fff047819 */ /* 0x000fc60000011400 */
[----:B------:R1:W-:Y:S04]  /*1b110*/  STL [R1+0x154], R6 ;  /* 0x0001540601007387 */ /* 0x0003e80000100800 */
[----:B------:R2:W-:Y:S01]  /*1b120*/  STL [R1+0x158], R7 ;  /* 0x0001580701007387 */ /* 0x0005e20000100800 */
[----:B-1----:R-:W-:Y:S01]  /*1b130*/  SHF.L.U32 R6, R5, 0x1, RZ ;  /* 0x0000000105067819 */ /* 0x002fe200000006ff */
[----:B------:R-:W-:Y:S01]  /*1b140*/  IMAD.IADD R5, R9, 0x1, R3 ;  /* 0x0000000109057824 */ /* 0x000fe200078e0203 */
[C---:B------:R-:W-:Y:S02]  /*1b150*/  SHF.L.U64.HI R3, R0.reuse, 0x1, R4 ;  /* 0x0000000100037819 */ /* 0x040fe40000010204 */
[----:B------:R-:W-:Y:S01]  /*1b160*/  SHF.L.U32 R0, R0, 0x1, RZ ;  /* 0x0000000100007819 */ /* 0x000fe200000006ff */
[----:B------:R2:W-:Y:S04]  /*1b170*/  STL [R1+0x150], R6 ;  /* 0x0001500601007387 */ /* 0x0005e80000100800 */
[----:B------:R2:W-:Y:S04]  /*1b180*/  STL [R1+0x148], R5 ;  /* 0x0001480501007387 */ /* 0x0005e80000100800 */
[----:B------:R2:W-:Y:S04]  /*1b190*/  STL [R1+0x13c], R0 ;  /* 0x00013c0001007387 */ /* 0x0005e80000100800 */
[----:B------:R2:W-:Y:S02]  /*1b1a0*/  STL [R1+0x14c], R3 ;  /* 0x00014c0301007387 */ /* 0x0005e40000100800 */
.L_x_708:
[----:B------:R-:W3:Y:S01]  /*1b1b0*/  LDL.64 R8, [R1+0x118] ;  /* 0x0001180001087983 */ /* 0x000ee20000100a00 */
[----:B------:R-:W-:Y:S04]  /*1b1c0*/  DEPBAR.LE SB0, 0x0 ;  /* 0x000080000000791a */ /* 0x000fe80000000000 */
[----:B------:R-:W4:Y:S01]  /*1b1d0*/  LDL.64 R10, [R1+0x170] ;  /* 0x00017000010a7983 */ /* 0x000f220000100a00 */
[-C--:B------:R-:W-:Y:S01]  /*1b1e0*/  ISETP.GE.AND P5, PT, R247, R205.reuse, PT ;  /* 0x000000cdf700720c */ /* 0x080fe20003fa6270 */
[----:B------:R-:W-:Y:S05]  /*1b1f0*/  WARPSYNC.ALL ;  /* 0x0000000000007948 */ /* 0x000fea0003800000 */
[----:B--2---:R-:W4:Y:S01]  /*1b200*/  LDL.64 R4, [R1+0x178] ;  /* 0x0001780001047983 */ /* 0x004f220000100a00 */
[----:B------:R-:W-:Y:S01]  /*1b210*/  SHF.R.S32.HI R0, RZ, 0x1f, R213 ;  /* 0x0000001fff007819 */ /* 0x000fe200000114d5 */
[----:B------:R-:W-:Y:S01]  /*1b220*/  BSSY B0, `(.L_x_706) ;  /* 0x0000106000007945 */ /* 0x000fe20003800000 */
[----:B------:R-:W-:Y:S01]  /*1b230*/  BAR.SYNC.DEFER_BLOCKING 0x0 ;  /* 0x0000000000007b1d */ /* 0x000fe20000010000 */
[----:B------:R-:W-:Y:S05]  /*1b240*/  ISETP.GE.AND P4, PT, R248, R205, PT ;  /* 0x000000cdf800720c */ /* 0x000fea0003f86270 */
[----:B------:R-:W-:Y:S05]  /*1b250*/  @P0 STS [R204+0x9000], RZ ;  /* 0x009000ffcc000388 */ /* 0x000fea0000000800 */
[----:B------:R-:W-:Y:S05]  /*1b260*/  @P0 STS [R204+0x9004], RZ ;  /* 0x009004ffcc000388 */ /* 0x000fea0000000800 */
[----:B------:R-:W-:Y:S01]  /*1b270*/  @P0 STS.64 [R204+0x9008], RZ ;  /* 0x009008ffcc000388 */ /* 0x000fe20000000a00 */
[----:B----4-:R-:W-:Y:S01]  /*1b280*/  IMAD.MOV.U32 R5, RZ, RZ, R11 ;  /* 0x000000ffff057224 */ /* 0x010fe200078e000b */
[C---:B---3--:R-:W-:Y:S01]  /*1b290*/  SHF.L.U64.HI R3, R8.reuse, 0x6, R9 ;  /* 0x0000000608037819 */ /* 0x048fe20000010209 */
[----:B------:R-:W-:Y:S04]  /*1b2a0*/  IMAD.SHL.U32 R6, R8, 0x40, RZ ;  /* 0x0000004008067824 */ /* 0x000fe800078e00ff */
[----:B------:R-:W-:Y:S02]  /*1b2b0*/  IMAD R3, R3, R213, RZ ;  /* 0x000000d503037224 */ /* 0x000fe400078e02ff */
[-C--:B------:R-:W-:Y:S04]  /*1b2c0*/  IMAD.WIDE.U32 R4, R213, R6.reuse, R4 ;  /* 0x00000006d5047225 */ /* 0x080fe800078e0004 */
[----:B------:R-:W-:Y:S01]  /*1b2d0*/  IMAD R3, R0, R6, R3 ;  /* 0x0000000600037224 */ /* 0x000fe200078e0203 */
[----:B------:R-:W-:Y:S02]  /*1b2e0*/  @!P5 LEA R12, P1, R4, R220, 0x1 ;  /* 0x000000dc040cd211 */ /* 0x000fe400078208ff */
[----:B------:R-:W-:Y:S01]  /*1b2f0*/  LEA R0, P6, R8, R4, 0x5 ;  /* 0x0000000408007211 */ /* 0x000fe200078c28ff */
[----:B------:R-:W-:Y:S01]  /*1b300*/  IMAD.IADD R3, R5, 0x1, R3 ;  /* 0x0000000105037824 */ /* 0x000fe200078e0203 */
[CC--:B------:R-:W-:Y:S02]  /*1b310*/  @!P0 LEA R15, P2, R4.reuse, R220.reuse, 0x1 ;  /* 0x000000dc040f8211 */ /* 0x0c0fe400078408ff */
[CC--:B------:R-:W-:Y:S02]  /*1b320*/  @!P4 LEA R10, P3, R4.reuse, R220.reuse, 0x1 ;  /* 0x000000dc040ac211 */ /* 0x0c0fe400078608ff */
[----:B------:R-:W-:Y:S02]  /*1b330*/  @!P5 LEA.HI.X R13, R4, R221, R3, 0x1, P1 ;  /* 0x000000dd040dd211 */ /* 0x000fe400008f0c03 */
[----:B------:R-:W-:Y:S02]  /*1b340*/  LEA.HI.X R5, R8, R3, R9, 0x5, P6 ;  /* 0x0000000308057211 */ /* 0x000fe400030f2c09 */
[-CC-:B------:R-:W-:Y:S02]  /*1b350*/  @!P0 LEA.HI.X R14, R4, R221.reuse, R3.reuse, 0x1, P2 ;  /* 0x000000dd040e8211 */ /* 0x180fe400010f0c03 */
[CC--:B------:R-:W-:Y:S02]  /*1b360*/  @!P0 LEA R16, P6, R0.reuse, R220.reuse, 0x1 ;  /* 0x000000dc00108211 */ /* 0x0c0fe400078c08ff */
[CC--:B------:R-:W-:Y:S02]  /*1b370*/  @!P5 LEA R8, P2, R0.reuse, R220.reuse, 0x1 ;  /* 0x000000dc0008d211 */ /* 0x0c0fe400078408ff */
[----:B------:R-:W-:Y:S02]  /*1b380*/  @!P4 LEA R6, P1, R0, R220, 0x1 ;  /* 0x000000dc0006c211 */ /* 0x000fe400078208ff */
[-C--:B------:R-:W-:Y:S01]  /*1b390*/  @!P4 LEA.HI.X R11, R4, R221.reuse, R3, 0x1, P3 ;  /* 0x000000dd040bc211 */ /* 0x080fe200018f0c03 */
[----:B------:R-:W-:Y:S01]  /*1b3a0*/  @!P0 IMAD.MOV.U32 R4, RZ, RZ, R15 ;  /* 0x000000ffff048224 */ /* 0x000fe200078e000f */
[CCC-:B------:R-:W-:Y:S02]  /*1b3b0*/  @!P5 LEA.HI.X R9, R0.reuse, R221.reuse, R5.reuse, 0x1, P2 ;  /* 0x000000dd0009d211 */ /* 0x1c0fe400010f0c05 */
[CCC-:B------:R-:W-:Y:S02]  /*1b3c0*/  @!P4 LEA.HI.X R7, R0.reuse, R221.reuse, R5.reuse, 0x1, P1 ;  /* 0x000000dd0007c211 */ /* 0x1c0fe400008f0c05 */
[----:B------:R-:W-:Y:S01]  /*1b3d0*/  @!P0 LEA.HI.X R3, R0, R221, R5, 0x1, P6 ;  /* 0x000000dd00038211 */ /* 0x000fe200030f0c05 */
[----:B------:R-:W-:Y:S01]  /*1b3e0*/  @!P0 IMAD.MOV.U32 R5, RZ, RZ, R14 ;  /* 0x000000ffff058224 */ /* 0x000fe200078e000e */
[----:B------:R-:W-:Y:S04]  /*1b3f0*/  ISETP.GE.AND P1, PT, R213, 0x1, PT ;  /* 0x00000001d500780c */ /* 0x000fe80003f26270 */
        /* <DEDUP_REMOVED lines=13> */
[----:B------:R-:W-:Y:S05]  /*1b4d0*/  @!P4 LDGSTS.E.BYPASS.LTC128B.128 [R204+0xb000], desc[UR4][R10.64+0x80] ;  /* 0x0b0000800acccfae */ /* 0x000fea000b901d44 */
[----:B------:R-:W-:Y:S01]  /*1b4e0*/  @P0 STS.128 [R204+0x9800], RZ ;  /* 0x009800ffcc000388 */ /* 0x000fe20000000c00 */
[----:B-1----:R-:W-:Y:S02]  /*1b4f0*/  @!P0 IMAD.MOV.U32 R4, RZ, RZ, R16 ;  /* 0x000000ffff048224 */ /* 0x002fe400078e0010 */
[----:B------:R-:W-:Y:S05]  /*1b500*/  @!P0 IMAD.MOV.U32 R5, RZ, RZ, R3 ;  /* 0x000000ffff058224 */ /* 0x000fea00078e0003 */
        /* <DEDUP_REMOVED lines=15> */
[----:B-----5:R-:W1:Y:S05]  /*1b600*/  LDSM.16.M88.4 R16, [R175+0x6000] ;  /* 0x00600000af10783b */ /* 0x020e6a0000000200 */
[----:B------:R-:W2:Y:S05]  /*1b610*/  LDSM.16.M88.4 R60, [R198+0x1000] ;  /* 0x00100000c63c783b */ /* 0x000eaa0000000200 */
[----:B------:R-:W3:Y:S05]  /*1b620*/  LDSM.16.M88.4 R32, [R175+0x6400] ;  /* 0x00640000af20783b */ /* 0x000eea0000000200 */
[----:B------:R-:W0:Y:S05]  /*1b630*/  LDGDEPBAR ;  /* 0x00000000000079af */ /* 0x000e2a0000000000 */
[----:B------:R-:W4:Y:S05]  /*1b640*/  LDSM.16.M88.4 R48, [R175+0x6800] ;  /* 0x00680000af30783b */ /* 0x000f2a0000000200 */
[----:B------:R-:W5:Y:S05]  /*1b650*/  LDSM.16.M88.4 R176, [R175+0x6c00] ;  /* 0x006c0000afb0783b */ /* 0x000f6a0000000200 */
[----:B------:R-:W-:Y:S05]  /*1b660*/  LDSM.16.M88.4 R180, [R199] ;  /* 0x00000000c7b4783b */ /* 0x000fea0000000200 */
[----:B------:R-:W5:Y:S01]  /*1b670*/  LDSM.16.M88.4 R184, [R197+0x6000] ;  /* 0x00600000c5b8783b */ /* 0x000f620000000200 */
[-C--:B-1----:R-:W-:Y:S06]  /*1b680*/  HMMA.16816.F32 R4, R64, R16.reuse, RZ ;  /* 0x000000104004723c */ /* 0x082fec00000018ff */
        /* <DEDUP_REMOVED lines=15> */
[----:B------:R-:W1:Y:S05]  /*1b780*/  LDSM.16.M88.4 R176, [R199+0x1000] ;  /* 0x00100000c7b0783b */ /* 0x000e6a0000000200 */
[-C--:B------:R-:W-:Y:S06]  /*1b790*/  HMMA.16816.F32 R4, R180, R184.reuse, R4 ;  /* 0x000000b8b404723c */ /* 0x080fec0000001804 */
[C---:B-1----:R-:W-:Y:S06]  /*1b7a0*/  HMMA.16816.F32 R8, R176.reuse, R184, R8 ;  /* 0x000000b8b008723c */ /* 0x042fec0000001808 */
        /* <DEDUP_REMOVED lines=18> */
[----:B------:R-:W1:Y:S05]  /*1b8d0*/  LDSM.16.M88.4 R180, [R175+0x7000] ;  /* 0x00700000afb4783b */ /* 0x000e6a0000000200 */
[----:B------:R-:W2:Y:S01]  /*1b8e0*/  LDSM.16.M88.4 R184, [R198+0x3000] ;  /* 0x00300000c6b8783b */ /* 0x000ea20000000200 */
[-C--:B-1----:R-:W-:Y:S06]  /*1b8f0*/  HMMA.16816.F32 R4, R176, R180.reuse, R4 ;  /* 0x000000b4b004723c */ /* 0x082fec0000001804 */
[C---:B--2---:R-:W-:Y:S06]  /*1b900*/  HMMA.16816.F32 R8, R184.reuse, R180, R8 ;  /* 0x000000b4b808723c */ /* 0x044fec0000001808 */
        /* <DEDUP_REMOVED lines=78> */
[----:B------:R-:W1:Y:S01]  /*1bdf0*/  LDSM.16.M88.4 R176, [R197+0x8c00] ;  /* 0x008c0000c5b0783b */ /* 0x000e620000000200 */
[----:B------:R-:W-:Y:S04]  /*1be00*/  DEPBAR.LE SB0, 0x0 ;  /* 0x000080000000791a */ /* 0x000fe80000000000 */
[----:B------:R-:W-:Y:S01]  /*1be10*/  BAR.SYNC.DEFER_BLOCKING 0x0 ;  /* 0x0000000000007b1d */ /* 0x000fe20000010000 */
[-C--:B-1----:R-:W-:Y:S06]  /*1be20*/  HMMA.16816.F32 R52, R184, R176.reuse, R52 ;  /* 0x000000b0b834723c */ /* 0x082fec0000001834 */
[C---:B------:R-:W-:Y:S06]  /*1be30*/  HMMA.16816.F32 R56, R180.reuse, R176, R56 ;  /* 0x000000b0b438723c */ /* 0x040fec0000001838 */
[-C--:B------:R-:W-:Y:S06]  /*1be40*/  HMMA.16816.F32 R60, R180, R178.reuse, R60 ;  /* 0x000000b2b43c723c */ /* 0x080fec000000183c */
[----:B------:R-:W-:Y:S01]  /*1be50*/  HMMA.16816.F32 R64, R184, R178, R64 ;  /* 0x000000b2b840723c */ /* 0x000fe20000001840 */
[----:B------:R-:W-:Y:S11]  /*1be60*/  @!UPT UIADD3 URZ, URZ, URZ, URZ ;  /* 0x0000003f3f3ff290 */ /* 0x000ff6000fffe03f */
[----:B------:R-:W-:Y:S01]  /*1be70*/  @!UPT UIADD3 URZ, URZ, URZ, URZ ;  /* 0x0000003f3f3ff290 */ /* 0x000fe2000fffe03f */
[----:B------:R-:W-:Y:S11]  /*1be80*/  @!P1 BRA `(.L_x_707) ;  /* 0x0000000000fc9947 */ /* 0x000ff60003800000 */
[----:B------:R-:W2:Y:S01]  /*1be90*/  LDL R103, [R1+0x198] ;  /* 0x0001980001677983 */ /* 0x000ea20000100800 */
[----:B------:R-:W-:Y:S03]  /*1bea0*/  VIADD R0, R213, 0xffffffff ;  /* 0xffffffffd5007836 */ /* 0x000fe60000000000 */
[----:B------:R-:W3:Y:S02]  /*1beb0*/  LDL R104, [R1+0x114] ;  /* 0x0001140001687983 */ /* 0x000ee40000100800 */
[----:B------:R-:W-:Y:S02]  /*1bec0*/  SHF.R.S32.HI R102, RZ, 0x1f, R0 ;  /* 0x0000001fff667819 */ /* 0x000fe40000011400 */
[----:B------:R-:W4:Y:S04]  /*1bed0*/  LDL R105, [R1+0x164] ;  /* 0x0001640001697983 */ /* 0x000f280000100800 */
[----:B------:R-:W5:Y:S04]  /*1bee0*/  LDL.64 R192, [R1+0x168] ;  /* 0x0001680001c07983 */ /* 0x000f680000100a00 */
[----:B------:R-:W5:Y:S04]  /*1bef0*/  LDL.64 R190, [R1+0x188] ;  /* 0x0001880001be7983 */ /* 0x000f680000100a00 */
[----:B------:R-:W5:Y:S04]  /*1bf00*/  LDL R188, [R1+0x180] ;  /* 0x0001800001bc7983 */ /* 0x000f680000100800 */
[----:B------:R-:W5:Y:S01]  /*1bf10*/  LDL R107, [R1+0x184] ;  /* 0x00018400016b7983 */ /* 0x000f620000100800 */
[----:B--2---:R-:W-:Y:S01]  /*1bf20*/  IMAD R3, R103, R0, RZ ;  /* 0x0000000067037224 */ /* 0x004fe200078e02ff */
[----:B---3--:R-:W-:Y:S03]  /*1bf30*/  ISETP.GE.AND P0, PT, R104, R205, PT ;  /* 0x000000cd6800720c */ /* 0x008fe60003f06270 */
[-C--:B----4-:R-:W-:Y:S02]  /*1bf40*/  IMAD R3, R102, R105.reuse, R3 ;  /* 0x0000006966037224 */ /* 0x090fe400078e0203 */
[----:B-----5:R-:W-:Y:S02]  /*1bf50*/  IMAD.MOV.U32 R103, RZ, RZ, R193 ;  /* 0x000000ffff677224 */ /* 0x020fe400078e00c1 */
[----:B------:R-:W-:Y:S06]  /*1bf60*/  IMAD.MOV.U32 R102, RZ, RZ, R190 ;  /* 0x000000ffff667224 */ /* 0x000fec00078e00be */
[----:B------:R1:W-:Y:S01]  /*1bf70*/  @P0 STS [R204+0x6000], RZ ;  /* 0x006000ffcc000388 */ /* 0x0003e20000000800 */
[----:B------:R-:W-:Y:S03]  /*1bf80*/  IMAD.WIDE.U32 R102, R0, R105, R102 ;  /* 0x0000006900667225 */ /* 0x000fe600078e0066 */
[----:B------:R1:W-:Y:S01]  /*1bf90*/  @P0 STS [R204+0x6004], RZ ;  /* 0x006004ffcc000388 */ /* 0x0003e20000000800 */
[----:B------:R-:W-:Y:S03]  /*1bfa0*/  IMAD.IADD R0, R103, 0x1, R3 ;  /* 0x0000000167007824 */ /* 0x000fe600078e0203 */
[----:B------:R1:W-:Y:S01]  /*1bfb0*/  @P0 STS.64 [R204+0x6008], RZ ;  /* 0x006008ffcc000388 */ /* 0x0003e20000000a00 */
[CC--:B------:R-:W-:Y:S04]  /*1bfc0*/  @!P0 LEA R104, P1, R102.reuse, R218.reuse, 0x1 ;  /* 0x000000da66688211 */ /* 0x0c0fe800078208ff */
[CCC-:B------:R-:W-:Y:S05]  /*1bfd0*/  @!P0 LEA.HI.X R105, R102.reuse, R219.reuse, R0.reuse, 0x1, P1 ;  /* 0x000000db66698211 */ /* 0x1c0fea00008f0c00 */
[----:B------:R-:W-:Y:S01]  /*1bfe0*/  @!PT LDS RZ, [RZ] ;  /* 0x00000000fffff984 */ /* 0x000fe20000000800 */
[----:B------:R-:W-:Y:S01]  /*1bff0*/  @!PT LDS RZ, [RZ] ;  /* 0x00000000fffff984 */ /* 0x000fe20000000800 */
[----:B------:R-:W-:Y:S01]  /*1c000*/  @!PT LDS RZ, [RZ] ;  /* 0x00000000fffff984 */ /* 0x000fe20000000800 */
[----:B------:R2:W-:Y:S04]  /*1c010*/  @!P0 LDGSTS.E.BYPASS.LTC128B.128 [R204+0x6000], desc[UR4][R104.64] ;  /* 0x0600000068cc8fae */ /* 0x0005e8000b901d44 */
[----:B------:R1:W-:Y:S01]  /*1c020*/  @P5 STS.128 [R204+0x7000], RZ ;  /* 0x007000ffcc005388 */ /* 0x0003e20000000c00 */
[CC--:B--2---:R-:W-:Y:S04]  /*1c030*/  @!P5 LEA R104, P1, R102.reuse, R218.reuse, 0x1 ;  /* 0x000000da6668d211 */ /* 0x0c4fe800078208ff */
[CCC-:B------:R-:W-:Y:S05]  /*1c040*/  @!P5 LEA.HI.X R105, R102.reuse, R219.reuse, R0.reuse, 0x1, P1 ;  /* 0x000000db6669d211 */ /* 0x1c0fea00008f0c00 */
[----:B------:R-:W-:Y:S01]  /*1c050*/  @!PT LDS RZ, [RZ] ;  /* 0x00000000fffff984 */ /* 0x000fe20000000800 */
[----:B------:R-:W-:Y:S01]  /*1c060*/  @!PT LDS RZ, [RZ] ;  /* 0x00000000fffff984 */ /* 0x000fe20000000800 */
[----:B------:R-:W-:Y:S01]  /*1c070*/  @!PT LDS RZ, [RZ] ;  /* 0x00000000fffff984 */ /* 0x000fe20000000800 */
[----:B------:R2:W-:Y:S04]  /*1c080*/  @!P5 LDGSTS.E.BYPASS.LTC128B.128 [R204+0x7000], desc[UR4][R104.64+0x40] ;  /* 0x0700004068ccdfae */ /* 0x0005e8000b901d44 */
[----:B------:R1:W-:Y:S01]  /*1c090*/  @P4 STS.128 [R204+0x8000], RZ ;  /* 0x008000ffcc004388 */ /* 0x0003e20000000c00 */
[C---:B--2---:R-:W-:Y:S04]  /*1c0a0*/  @!P4 LEA R104, P1, R102.reuse, R218, 0x1 ;  /* 0x000000da6668c211 */ /* 0x044fe800078208ff */
[-CC-:B------:R-:W-:Y:S02]  /*1c0b0*/  @!P4 LEA.HI.X R105, R102, R219.reuse, R0.reuse, 0x1, P1 ;  /* 0x000000db6669c211 */ /* 0x180fe400008f0c00 */
[----:B------:R-:W-:Y:S03]  /*1c0c0*/  IADD3 R102, P2, R188, R102, RZ ;  /* 0x00000066bc667210 */ /* 0x000fe60007f5e0ff */
[----:B------:R-:W-:Y:S01]  /*1c0d0*/  @!PT LDS RZ, [RZ] ;  /* 0x00000000fffff984 */ /* 0x000fe20000000800 */
[----:B------:R-:W-:Y:S01]  /*1c0e0*/  @!PT LDS RZ, [RZ] ;  /* 0x00000000fffff984 */ /* 0x000fe20000000800 */
[----:B------:R-:W-:Y:S01]  /*1c0f0*/  @!PT LDS RZ, [RZ] ;  /* 0x00000000fffff984 */ /* 0x000fe20000000800 */
[----:B------:R2:W-:Y:S02]  /*1c100*/  @!P4 LDGSTS.E.BYPASS.LTC128B.128 [R204+0x8000], desc[UR4][R104.64+0x80] ;  /* 0x0800008068cccfae */ /* 0x0005e4000b901d44 */
[----:B------:R-:W-:Y:S02]  /*1c110*/  IMAD.X R0, R107, 0x1, R0, P2 ;  /* 0x000000016b007824 */ /* 0x000fe400010e0600 */
        /* <DEDUP_REMOVED lines=16> */
[----:B------:R-:W-:Y:S05]  /*1c220*/  @!P4 LEA.HI.X R105, R102, R219, R0, 0x1, P1 ;  /* 0x000000db6669c211 */ /* 0x000fea00008f0c00 */
[----:B------:R-:W-:Y:S01]  /*1c230*/  @!PT LDS RZ, [RZ] ;  /* 0x00000000fffff984 */ /* 0x000fe20000000800 */
[----:B------:R-:W-:Y:S01]  /*1c240*/  @!PT LDS RZ, [RZ] ;  /* 0x00000000fffff984 */ /* 0x000fe20000000800 */
[----:B------:R-:W-:Y:S01]  /*1c250*/  @!PT LDS RZ, [RZ] ;  /* 0x00000000fffff984 */ /* 0x000fe20000000800 */
[----:B------:R1:W-:Y:S04]  /*1c260*/  @!P4 LDGSTS.E.BYPASS.LTC128B.128 [R204+0x8800], desc[UR4][R104.64+0x80] ;  /* 0x0880008068cccfae */ /* 0x0003e8000b901d44 */
[----:B------:R-:W0:Y:S02]  /*1c270*/  LDGDEPBAR ;  /* 0x00000000000079af */ /* 0x000e240000000000 */
.L_x_707:
[----:B------:R-:W-:Y:S05]  /*1c280*/  BSYNC B0 ;  /* 0x0000000000007941 */ /* 0x000fea0003800000 */
.L_x_706:
[----:B------:R-:W2:Y:S01]  /*1c290*/  LD.E R0, desc[UR4][R172.64+0xdc] ;  /* 0x0000dc04ac007980 */ /* 0x000ea2000c101900 */
[----:B------:R-:W3:Y:S03]  /*1c2a0*/  S2R R3, SR_TID.X ;  /* 0x0000000000037919 */ /* 0x000ee60000002100 */
[----:B------:R4:W-:Y:S04]  /*1c2b0*/  STL [R1+0x1c8], R175 ;  /* 0x0001c8af01007387 */ /* 0x0009e80000100800 */
[----:B----4-:R-:W4:Y:S01]  /*1c2c0*/  LDL.LU R175, [R1+0x12c] ;  /* 0x00012c0001af7983 */ /* 0x010f220000300800 */
[----:B---3--:R-:W-:Y:S05]  /*1c2d0*/  IMAD.SHL.U32 R3, R3, 0x2, RZ ;  /* 0x0000000203037824 */ /* 0x008fea00078e00ff */
[----:B------:R-:W-:Y:S05]  /*1c2e0*/  LOP3.LUT R3, R3, 0x6, RZ, 0xc0, !PT ;  /* 0x0000000603037812 */ /* 0x000fea00078ec0ff */
[----:B------:R-:W-:Y:S04]  /*1c2f0*/  IMAD R3, R213, 0x40, R3 ;  /* 0x00000040d5037824 */ /* 0x000fe800078e0203 */
[C---:B------:R-:W-:Y:S01]  /*1c300*/  VIADD R102, R3.reuse, 0x1 ;  /* 0x0000000103667836 */ /* 0x040fe20000000000 */
[----:B------:R-:W-:Y:S01]  /*1c310*/  I2FP.F32.S32 R103, R3 ;  /* 0x0000000300677245 */ /* 0x000fe20000201400 */
[C---:B-1----:R-:W-:Y:S02]  /*1c320*/  VIADD R104, R3.reuse, 0x8 ;  /* 0x0000000803687836 */ /* 0x042fe40000000000 */
[----:B------:R-:W-:Y:S01]  /*1c330*/  VIADD R105, R3, 0x9 ;  /* 0x0000000903697836 */ /* 0x000fe20000000000 */
[----:B------:R-:W-:Y:S01]  /*1c340*/  I2FP.F32.S32 R102, R102 ;  /* 0x0000006600667245 */ /* 0x000fe20000201400 */
[CC--:B------:R-:W-:Y:S01]  /*1c350*/  FFMA.FTZ R8, R103.reuse, R201.reuse, R8 ;  /* 0x000000c967087223 */ /* 0x0c0fe20000010008 */
[CC--:B------:R-:W-:Y:S01]  /*1c360*/  FFMA.FTZ R4, R103.reuse, R201.reuse, R4 ;  /* 0x000000c967047223 */ /* 0x0c0fe20000010004 */
[CC--:B------:R-:W-:Y:S01]  /*1c370*/  FFMA.FTZ R6, R103.reuse, R201.reuse, R6 ;  /* 0x000000c967067223 */ /* 0x0c0fe20000010006 */
[-C--:B------:R-:W-:Y:S01]  /*1c380*/  FFMA.FTZ R10, R103, R201.reuse, R10 ;  /* 0x000000c9670a7223 */ /* 0x080fe2000001000a */
[----:B------:R-:W-:Y:S01]  /*1c390*/  I2FP.F32.S32 R103, R104 ;  /* 0x0000006800677245 */ /* 0x000fe20000201400 */
[C---:B------:R-:W-:Y:S01]  /*1c3a0*/  FFMA.FTZ R5, R102.reuse, R201, R5 ;  /* 0x000000c966057223 */ /* 0x040fe20000010005 */
[----:B------:R-:W-:Y:S01]  /*1c3b0*/  I2FP.F32.S32 R104, R105 ;  /* 0x0000006900687245 */ /* 0x000fe20000201400 */
[C---:B------:R-:W-:Y:S02]  /*1c3c0*/  VIADD R105, R3.reuse, 0x11 ;  /* 0x0000001103697836 */ /* 0x040fe40000000000 */
[CC--:B------:R-:W-:Y:S01]  /*1c3d0*/  FFMA.FTZ R7, R102.reuse, R201.reuse, R7 ;  /* 0x000000c966077223 */ /* 0x0c0fe20000010007 */
[CC--:B------:R-:W-:Y:S01]  /*1c3e0*/  FFMA.FTZ R11, R102.reuse, R201.reuse, R11 ;  /* 0x000000c9660b7223 */ /* 0x0c0fe2000001000b */
[-C--:B------:R-:W-:Y:S01]  /*1c3f0*/  FFMA.FTZ R9, R102, R201.reuse, R9 ;  /* 0x000000c966097223 */ /* 0x080fe20000010009 */
[----:B------:R-:W-:Y:S02]  /*1c400*/  VIADD R102, R3, 0x10 ;  /* 0x0000001003667836 */ /* 0x000fe40000000000 */
[CC--:B------:R-:W-:Y:S01]  /*1c410*/  FFMA.FTZ R14, R103.reuse, R201.reuse, R14 ;  /* 0x000000c9670e7223 */ /* 0x0c0fe2000001000e */
[CC--:B------:R-:W-:Y:S01]  /*1c420*/  FFMA.FTZ R12, R103.reuse, R201.reuse, R12 ;  /* 0x000000c9670c7223 */ /* 0x0c0fe2000001000c */
[CC--:B------:R-:W-:Y:S01]  /*1c430*/  FFMA.FTZ R16, R103.reuse, R201.reuse, R16 ;  /* 0x000000c967107223 */ /* 0x0c0fe20000010010 */
[----:B------:R-:W-:Y:S01]  /*1c440*/  FFMA.FTZ R18, R103, R201, R18 ;  /* 0x000000c967127223 */ /* 0x000fe20000010012 */
[----:B------:R-:W-:Y:S01]  /*1c450*/  I2FP.F32.S32 R103, R105 ;  /* 0x0000006900677245 */ /* 0x000fe20000201400 */
[CC--:B------:R-:W-:Y:S01]  /*1c460*/  FFMA.FTZ R13, R104.reuse, R201.reuse, R13 ;  /* 0x000000c9680d7223 */ /* 0x0c0fe2000001000d */
[----:B------:R-:W-:Y:S01]  /*1c470*/  I2FP.F32.S32 R102, R102 ;  /* 0x0000006600667245 */ /* 0x000fe20000201400 */
[CC--:B------:R-:W-:Y:S01]  /*1c480*/  FFMA.FTZ R15, R104.reuse, R201.reuse, R15 ;  /* 0x000000c9680f7223 */ /* 0x0c0fe2000001000f */
[CC--:B------:R-:W-:Y:S01]  /*1c490*/  FFMA.FTZ R17, R104.reuse, R201.reuse, R17 ;  /* 0x000000c968117223 */ /* 0x0c0fe20000010011 */
[-C--:B------:R-:W-:Y:S01]  /*1c4a0*/  FFMA.FTZ R19, R104, R201.reuse, R19 ;  /* 0x000000c968137223 */ /* 0x080fe20000010013 */
[----:B------:R-:W-:Y:S02]  /*1c4b0*/  VIADD R104, R3, 0x18 ;  /* 0x0000001803687836 */ /* 0x000fe40000000000 */
[-C--:B------:R-:W-:Y:S01]  /*1c4c0*/  FFMA.FTZ R23, R103, R201.reuse, R23 ;  /* 0x000000c967177223 */ /* 0x080fe20000010017 */
[----:B------:R-:W-:Y:S02]  /*1c4d0*/  VIADD R105, R3, 0x19 ;  /* 0x0000001903697836 */ /* 0x000fe40000000000 */
[CC--:B------:R-:W-:Y:S01]  /*1c4e0*/  FFMA.FTZ R21, R103.reuse, R201.reuse, R21 ;  /* 0x000000c967157223 */ /* 0x0c0fe20000010015 */
[CC--:B------:R-:W-:Y:S01]  /*1c4f0*/  FFMA.FTZ R25, R103.reuse, R201.reuse, R25 ;  /* 0x000000c967197223 */ /* 0x0c0fe20000010019 */
[-C--:B------:R-:W-:Y:S01]  /*1c500*/  FFMA.FTZ R27, R103, R201.reuse, R27 ;  /* 0x000000c9671b7223 */ /* 0x080fe2000001001b */
[C---:B------:R-:W-:Y:S02]  /*1c510*/  VIADD R103, R3.reuse, 0x20 ;  /* 0x0000002003677836 */ /* 0x040fe40000000000 */
[CC--:B------:R-:W-:Y:S01]  /*1c520*/  FFMA.FTZ R24, R102.reuse, R201.reuse, R24 ;  /* 0x000000c966187223 */ /* 0x0c0fe20000010018 */
[CC--:B------:R-:W-:Y:S01]  /*1c530*/  FFMA.FTZ R20, R102.reuse, R201.reuse, R20 ;  /* 0x000000c966147223 */ /* 0x0c0fe20000010014 */
[CC--:B------:R-:W-:Y:S01]  /*1c540*/  FFMA.FTZ R22, R102.reuse, R201.reuse, R22 ;  /* 0x000000c966167223 */ /* 0x0c0fe20000010016 */
[----:B------:R-:W-:Y:S01]  /*1c550*/  FFMA.FTZ R26, R102, R201, R26 ;  /* 0x000000c9661a7223 */ /* 0x000fe2000001001a */
[----:B------:R-:W-:Y:S01]  /*1c560*/  I2FP.F32.S32 R102, R104 ;  /* 0x0000006800667245 */ /* 0x000fe20000201400 */
[C---:B------:R-:W-:Y:S01]  /*1c570*/  VIADD R176, R3.reuse, 0x39 ;  /* 0x0000003903b07836 */ /* 0x040fe20000000000 */
[----:B------:R-:W-:Y:S01]  /*1c580*/  I2FP.F32.S32 R104, R105 ;  /* 0x0000006900687245 */ /* 0x000fe20000201400 */
[----:B------:R-:W-:Y:S01]  /*1c590*/  VIADD R105, R3, 0x21 ;  /* 0x0000002103697836 */ /* 0x000fe20000000000 */
[----:B------:R-:W-:Y:S01]  /*1c5a0*/  I2FP.F32.S32 R103, R103 ;  /* 0x0000006700677245 */ /* 0x000fe20000201400 */
[CC--:B------:R-:W-:Y:S01]  /*1c5b0*/  FFMA.FTZ R28, R102.reuse, R201.reuse, R28 ;  /* 0x000000c9661c7223 */ /* 0x0c0fe2000001001c */
[----:B------:R-:W-:Y:S01]  /*1c5c0*/  I2FP.F32.S32 R176, R176 ;  /* 0x000000b000b07245 */ /* 0x000fe20000201400 */
[CC--:B------:R-:W-:Y:S01]  /*1c5d0*/  FFMA.FTZ R30, R102.reuse, R201.reuse, R30 ;  /* 0x000000c9661e7223 */ /* 0x0c0fe2000001001e */
[CC--:B------:R-:W-:Y:S01]  /*1c5e0*/  FFMA.FTZ R32, R102.reuse, R201.reuse, R32 ;  /* 0x000000c966207223 */ /* 0x0c0fe20000010020 */
[----:B------:R-:W-:Y:S01]  /*1c5f0*/  FFMA.FTZ R34, R102, R201, R34 ;  /* 0x000000c966227223 */ /* 0x000fe20000010022 */
[----:B------:R-:W-:Y:S01]  /*1c600*/  I2FP.F32.S32 R102, R105 ;  /* 0x0000006900667245 */ /* 0x000fe20000201400 */
[CC--:B------:R-:W-:Y:S01]  /*1c610*/  FFMA.FTZ R29, R104.reuse, R201.reuse, R29 ;  /* 0x000000c9681d7223 */ /* 0x0c0fe2000001001d */
[CC--:B------:R-:W-:Y:S01]  /*1c620*/  FFMA.FTZ R38, R103.reuse, R201.reuse, R38 ;  /* 0x000000c967267223 */ /* 0x0c0fe20000010026 */
[CC--:B------:R-:W-:Y:S01]  /*1c630*/  FFMA.FTZ R40, R103.reuse, R201.reuse, R40 ;  /* 0x000000c967287223 */ /* 0x0c0fe20000010028 */
[CC--:B------:R-:W-:Y:S01]  /*1c640*/  FFMA.FTZ R31, R104.reuse, R201.reuse, R31 ;  /* 0x000000c9681f7223 */ /* 0x0c0fe2000001001f */
[CC--:B------:R-:W-:Y:S01]  /*1c650*/  FFMA.FTZ R33, R104.reuse, R201.reuse, R33 ;  /* 0x000000c968217223 */ /* 0x0c0fe20000010021 */
[CC--:B------:R-:W-:Y:S01]  /*1c660*/  FFMA.FTZ R36, R103.reuse, R201.reuse, R36 ;  /* 0x000000c967247223 */ /* 0x0c0fe20000010024 */
[-C--:B------:R-:W-:Y:S01]  /*1c670*/  FFMA.FTZ R42, R103, R201.reuse, R42 ;  /* 0x000000c9672a7223 */ /* 0x080fe2000001002a */
[-C--:B------:R-:W-:Y:S01]  /*1c680*/  FFMA.FTZ R35, R104, R201.reuse, R35 ;  /* 0x000000c968237223 */ /* 0x080fe20000010023 */
[C---:B------:R-:W-:Y:S02]  /*1c690*/  VIADD R103, R3.reuse, 0x30 ;  /* 0x0000003003677836 */ /* 0x040fe40000000000 */
[CC--:B------:R-:W-:Y:S01]  /*1c6a0*/  FFMA.FTZ R39, R102.reuse, R201.reuse, R39 ;  /* 0x000000c966277223 */ /* 0x0c0fe20000010027 */
[C---:B------:R-:W-:Y:S02]  /*1c6b0*/  VIADD R104, R3.reuse, 0x29 ;  /* 0x0000002903687836 */ /* 0x040fe40000000000 */
[CC--:B------:R-:W-:Y:S01]  /*1c6c0*/  FFMA.FTZ R43, R102.reuse, R201.reuse, R43 ;  /* 0x000000c9662b7223 */ /* 0x0c0fe2000001002b */
[C---:B------:R-:W-:Y:S01]  /*1c6d0*/  FFMA.FTZ R41, R102.reuse, R201, R41 ;  /* 0x000000c966297223 */ /* 0x040fe20000010029 */
[----:B------:R-:W-:Y:S01]  /*1c6e0*/  I2FP.F32.S32 R103, R103 ;  /* 0x0000006700677245 */ /* 0x000fe20000201400 */
[-C--:B------:R-:W-:Y:S01]  /*1c6f0*/  FFMA.FTZ R37, R102, R201.reuse, R37 ;  /* 0x000000c966257223 */ /* 0x080fe20000010025 */
[----:B------:R-:W-:Y:S01]  /*1c700*/  I2FP.F32.S32 R104, R104 ;  /* 0x0000006800687245 */ /* 0x000fe20000201400 */
[----:B------:R-:W-:Y:S02]  /*1c710*/  VIADD R102, R3, 0x31 ;  /* 0x0000003103667836 */ /* 0x000fe40000000000 */
[-C--:B------:R-:W-:Y:S01]  /*1c720*/  FFMA.FTZ R65, R176, R201.reuse, R65 ;  /* 0x000000c9b0417223 */ /* 0x080fe20000010041 */
[CC--:B------:R-:W-:Y:S01]  /*1c730*/  FFMA.FTZ R54, R103.reuse, R201.reuse, R54 ;  /* 0x000000c967367223 */ /* 0x0c0fe20000010036 */
[-C--:B------:R-:W-:Y:S01]  /*1c740*/  FFMA.FTZ R52, R103, R201.reuse, R52 ;  /* 0x000000c967347223 */ /* 0x080fe20000010034 */
[CC--:B------:R-:W-:Y:S01]  /*1c750*/  FFMA.FTZ R47, R104.reuse, R201.reuse, R47 ;  /* 0x000000c9682f7223 */ /* 0x0c0fe2000001002f */
[----:B------:R-:W-:Y:S01]  /*1c760*/  I2FP.F32.S32 R102, R102 ;  /* 0x0000006600667245 */ /* 0x000fe20000201400 */
[----:B------:R-:W-:Y:S02]  /*1c770*/  VIADD R105, R3, 0x28 ;  /* 0x0000002803697836 */ /* 0x000fe40000000000 */
[CC--:B------:R-:W-:Y:S01]  /*1c780*/  FFMA.FTZ R56, R103.reuse, R201.reuse, R56 ;  /* 0x000000c967387223 */ /* 0x0c0fe20000010038 */
[CC--:B------:R-:W-:Y:S01]  /*1c790*/  FFMA.FTZ R45, R104.reuse, R201.reuse, R45 ;  /* 0x000000c9682d7223 */ /* 0x0c0fe2000001002d */
[CC--:B------:R-:W-:Y:S01]  /*1c7a0*/  FFMA.FTZ R49, R104.reuse, R201.reuse, R49 ;  /* 0x000000c968317223 */ /* 0x0c0fe20000010031 */
[----:B------:R-:W-:Y:S01]  /*1c7b0*/  FFMA.FTZ R51, R104, R201, R51 ;  /* 0x000000c968337223 */ /* 0x000fe20000010033 */
[----:B------:R-:W-:Y:S01]  /*1c7c0*/  I2FP.F32.S32 R105, R105 ;  /* 0x0000006900697245 */ /* 0x000fe20000201400 */
[-C--:B------:R-:W-:Y:S01]  /*1c7d0*/  FFMA.FTZ R58, R103, R201.reuse, R58 ;  /* 0x000000c9673a7223 */ /* 0x080fe2000001003a */
[----:B------:R-:W-:Y:S01]  /*1c7e0*/  FMNMX.FTZ R103, R10, R2, !PT ;  /* 0x000000020a677209 */ /* 0x000fe20007810000 */
[----:B------:R-:W-:Y:S02]  /*1c7f0*/  VIADD R104, R3, 0x38 ;  /* 0x0000003803687836 */ /* 0x000fe40000000000 */
[CC--:B------:R-:W-:Y:S01]  /*1c800*/  FFMA.FTZ R53, R102.reuse, R201.reuse, R53 ;  /* 0x000000c966357223 */ /* 0x0c0fe20000010035 */
[CC--:B------:R-:W-:Y:S01]  /*1c810*/  FFMA.FTZ R59, R102.reuse, R201.reuse, R59 ;  /* 0x000000c9663b7223 */ /* 0x0c0fe2000001003b */
[CC--:B------:R-:W-:Y:S01]  /*1c820*/  FFMA.FTZ R57, R102.reuse, R201.reuse, R57 ;  /* 0x000000c966397223 */ /* 0x0c0fe20000010039 */
[----:B------:R-:W-:Y:S01]  /*1c830*/  FFMA.FTZ R55, R102, R201, R55 ;  /* 0x000000c966377223 */ /* 0x000fe20000010037 */
[----:B------:R-:W-:Y:S01]  /*1c840*/  FMNMX.FTZ R102, R11, R103, !PT ;  /* 0x000000670b667209 */ /* 0x000fe20007810000 */
[CC--:B------:R-:W-:Y:S01]  /*1c850*/  FFMA.FTZ R46, R105.reuse, R201.reuse, R46 ;  /* 0x000000c9692e7223 */ /* 0x0c0fe2000001002e */
[----:B------:R-:W-:Y:S01]  /*1c860*/  I2FP.F32.S32 R3, R104 ;  /* 0x0000006800037245 */ /* 0x000fe20000201400 */
[CC--:B------:R-:W-:Y:S01]  /*1c870*/  FFMA.FTZ R44, R105.reuse, R201.reuse, R44 ;  /* 0x000000c9692c7223 */ /* 0x0c0fe2000001002c */
[----:B------:R-:W-:Y:S01]  /*1c880*/  FMNMX.FTZ R104, R4, R100, !PT ;  /* 0x0000006404687209 */ /* 0x000fe20007810000 */
[----:B------:R-:W-:Y:S01]  /*1c890*/  FFMA.FTZ R48, R105, R201, R48 ;  /* 0x000000c969307223 */ /* 0x000fe20000010030 */
[----:B------:R-:W-:Y:S01]  /*1c8a0*/  FMNMX.FTZ R103, R8, R101, !PT ;  /* 0x0000006508677209 */ /* 0x000fe20007810000 */
[-C--:B------:R-:W-:Y:S01]  /*1c8b0*/  FFMA.FTZ R64, R3, R201.reuse, R64 ;  /* 0x000000c903407223 */ /* 0x080fe20000010040 */
[----:B------:R-:W-:Y:S01]  /*1c8c0*/  FMNMX.FTZ R102, R14, R102, !PT ;  /* 0x000000660e667209 */ /* 0x000fe20007810000 */
[-C--:B------:R-:W-:Y:S01]  /*1c8d0*/  FFMA.FTZ R50, R105, R201.reuse, R50 ;  /* 0x000000c969327223 */ /* 0x080fe20000010032 */
[----:B------:R-:W-:Y:S01]  /*1c8e0*/  FMNMX.FTZ R105, R6, R106, !PT ;  /* 0x0000006a06697209 */ /* 0x000fe20007810000 */
[CC--:B------:R-:W-:Y:S01]  /*1c8f0*/  FFMA.FTZ R61, R176.reuse, R201.reuse, R61 ;  /* 0x000000c9b03d7223 */ /* 0x0c0fe2000001003d */
[----:B------:R-:W-:Y:S01]  /*1c900*/  FMNMX.FTZ R107, R5, R104, !PT ;  /* 0x00000068056b7209 */ /* 0x000fe20007810000 */
[----:B------:R-:W-:Y:S01]  /*1c910*/  FFMA.FTZ R62, R3, R201, R62 ;  /* 0x000000c9033e7223 */ /* 0x000fe2000001003e */
[----:B------:R-:W-:Y:S01]  /*1c920*/  FMNMX.FTZ R103, R9, R103, !PT ;  /* 0x0000006709677209 */ /* 0x000fe20007810000 */
[CC--:B------:R-:W-:Y:S01]  /*1c930*/  FFMA.FTZ R63, R176.reuse, R201.reuse, R63 ;  /* 0x000000c9b03f7223 */ /* 0x0c0fe2000001003f */
[----:B------:R-:W-:Y:S01]  /*1c940*/  FMNMX.FTZ R102, R15, R102, !PT ;  /* 0x000000660f667209 */ /* 0x000fe20007810000 */
[----:B------:R-:W-:Y:S01]  /*1c950*/  FFMA.FTZ R60, R3, R201, R60 ;  /* 0x000000c9033c7223 */ /* 0x000fe2000001003c */
[----:B------:R-:W-:Y:S01]  /*1c960*/  FMNMX.FTZ R104, R7, R105, !PT ;  /* 0x0000006907687209 */ /* 0x000fe20007810000 */
[----:B------:R-:W-:Y:S01]  /*1c970*/  FFMA.FTZ R67, R176, R201, R67 ;  /* 0x000000c9b0437223 */ /* 0x000fe20000010043 */
[----:B------:R-:W-:Y:S01]  /*1c980*/  FMNMX.FTZ R107, R16, R107, !PT ;  /* 0x0000006b106b7209 */ /* 0x000fe20007810000 */
[----:B------:R-:W-:Y:S01]  /*1c990*/  FFMA.FTZ R66, R3, R201, R66 ;  /* 0x000000c903427223 */ /* 0x000fe20000010042 */
        /* <DEDUP_REMOVED lines=45> */
[----:B------:R-:W-:Y:S03]  /*1cc70*/  FMNMX.FTZ R103, R50, R103, !PT ;  /* 0x0000006732677209 */ /* 0x000fe60007810000 */
[----:B------:R-:W3:Y:S01]  /*1cc80*/  SHFL.BFLY PT, R177, R105, 0x2, 0x1f ;  /* 0x0c401f0069b17f89 */ /* 0x000ee200000e0000 */
[----:B------:R-:W-:Y:S02]  /*1cc90*/  FMNMX.FTZ R102, R57, R102, !PT ;  /* 0x0000006639667209 */ /* 0x000fe40007810000 */
[----:B------:R-:W-:Y:S02]  /*1cca0*/  FMNMX.FTZ R103, R51, R103, !PT ;  /* 0x0000006733677209 */ /* 0x000fe40007810000 */
[----:B------:R-:W-:Y:S02]  /*1ccb0*/  FMNMX.FTZ R102, R60, R102, !PT ;  /* 0x000000663c667209 */ /* 0x000fe40007810000 */
[----:B------:R-:W-:Y:S02]  /*1ccc0*/  FMNMX.FTZ R103, R54, R103, !PT ;  /* 0x0000006736677209 */ /* 0x000fe40007810000 */
[----:B------:R-:W-:Y:S02]  /*1ccd0*/  FMNMX.FTZ R102, R61, R102, !PT ;  /* 0x000000663d667209 */ /* 0x000fe40007810000 */
[----:B------:R-:W-:Y:S03]  /*1cce0*/  FMNMX.FTZ R3, R55, R103, !PT ;  /* 0x0000006737037209 */ /* 0x000fe60007810000 */
[----:B------:R-:W2:Y:S01]  /*1ccf0*/  SHFL.BFLY PT, R107, R102, 0x2, 0x1f ;  /* 0x0c401f00666b7f89 */ /* 0x000ea200000e0000 */
[----:B------:R-:W-:Y:S02]  /*1cd00*/  FMNMX.FTZ R3, R66, R3, !PT ;  /* 0x0000000342037209 */ /* 0x000fe40007810000 */
[----:B-1----:R-:W-:Y:S02]  /*1cd10*/  FMNMX.FTZ R104, R104, R178, !PT ;  /* 0x000000b268687209 */ /* 0x002fe40007810000 */
[----:B------:R-:W-:Y:S03]  /*1cd20*/  FMNMX.FTZ R3, R67, R3, !PT ;  /* 0x0000000343037209 */ /* 0x000fe60007810000 */
[----:B------:R-:W1:Y:S01]  /*1cd30*/  SHFL.BFLY PT, R103, R104, 0x1, 0x1f ;  /* 0x0c201f0068677f89 */ /* 0x000e6200000e0000 */
[----:B---3--:R-:W-:Y:S07]  /*1cd40*/  FMNMX.FTZ R105, R105, R177, !PT ;  /* 0x000000b169697209 */ /* 0x008fee0007810000 */
[----:B------:R-:W3:Y:S08]  /*1cd50*/  SHFL.BFLY PT, R176, R3, 0x2, 0x1f ;  /* 0x0c401f0003b07f89 */ /* 0x000ef000000e0000 */
[----:B------:R-:W3:Y:S01]  /*1cd60*/  SHFL.BFLY PT, R177, R105, 0x1, 0x1f ;  /* 0x0c201f0069b17f89 */ /* 0x000ee200000e0000 */
[----:B--2---:R-:W-:Y:S07]  /*1cd70*/  FMNMX.FTZ R102, R102, R107, !PT ;  /* 0x0000006b66667209 */ /* 0x004fee0007810000 */
[----:B------:R-:W2:Y:S01]  /*1cd80*/  SHFL.BFLY PT, R178, R102, 0x1, 0x1f ;  /* 0x0c201f0066b27f89 */ /* 0x000ea200000e0000 */
[----:B-1----:R-:W-:Y:S02]  /*1cd90*/  FMNMX.FTZ R104, R104, R103, !PT ;  /* 0x0000006768687209 */ /* 0x002fe40007810000 */
[----:B---3--:R-:W-:Y:S03]  /*1cda0*/  FMNMX.FTZ R107, R3, R176, !PT ;  /* 0x000000b0036b7209 */ /* 0x008fe60007810000 */
[C---:B------:R-:W-:Y:S01]  /*1cdb0*/  FADD.FTZ R2, -R104.reuse, R2 ;  /* 0x0000000268027221 */ /* 0x040fe20000010100 */
[----:B------:R-:W-:Y:S02]  /*1cdc0*/  FSETP.NEU.FTZ.AND P1, PT, R104, -INF , PT ;  /* 0xff8000006800780b */ /* 0x000fe40003f3d000 */
[----:B------:R-:W-:Y:S01]  /*1cdd0*/  FMNMX.FTZ R105, R105, R177, !PT ;  /* 0x000000b169697209 */ /* 0x000fe20007810000 */
[----:B------:R-:W-:Y:S01]  /*1cde0*/  FMUL.FTZ R3, R0, R2 ;  /* 0x0000000200037220 */ /* 0x000fe20000410000 */
[----:B------:R-:W1:Y:S03]  /*1cdf0*/  SHFL.BFLY PT, R176, R107, 0x1, 0x1f ;  /* 0x0c201f006bb07f89 */ /* 0x000e6600000e0000 */
[----:B------:R-:W-:Y:S02]  /*1ce00*/  FADD.FTZ R2, -R105, R100 ;  /* 0x0000006469027221 */ /* 0x000fe40000010100 */
[----:B------:R3:W4:Y:S01]  /*1ce10*/  MUFU.EX2 R100, R3 ;  /* 0x0000000300647308 */ /* 0x0007220000000800 */
[----:B--2---:R-:W-:Y:S05]  /*1ce20*/  FMNMX.FTZ R103, R102, R178, !PT ;  /* 0x000000b266677209 */ /* 0x004fea0007810000 */
[C---:B------:R-:W-:Y:S01]  /*1ce30*/  FMUL.FTZ R177, R0.reuse, R103 ;  /* 0x0000006700b17220 */ /* 0x040fe20000410000 */
[C---:B---3--:R-:W-:Y:S01]  /*1ce40*/  FMUL.FTZ R3, R0.reuse, R2 ;  /* 0x0000000200037220 */ /* 0x048fe20000410000 */
[----:B------:R-:W-:Y:S01]  /*1ce50*/  FADD.FTZ R2, -R103, R101 ;  /* 0x0000006567027221 */ /* 0x000fe20000010100 */
[----:B-1----:R-:W-:Y:S01]  /*1ce60*/  FMNMX.FTZ R102, R107, R176, !PT ;  /* 0x000000b06b667209 */ /* 0x002fe20007810000 */
[----:B------:R-:W-:Y:S01]  /*1ce70*/  FMUL.FTZ R107, R0, R104 ;  /* 0x00000068006b7220 */ /* 0x000fe20000410000 */
[----:B------:R1:W2:Y:S01]  /*1ce80*/  MUFU.EX2 R101, R3 ;  /* 0x0000000300657308 */ /* 0x0002a20000000800 */
[----:B----4-:R-:W-:Y:S01]  /*1ce90*/  FMUL.FTZ R74, R100, R74 ;  /* 0x0000004a644a7220 */ /* 0x010fe20000410000 */
[----:B------:R-:W-:Y:S01]  /*1cea0*/  FSETP.NEU.FTZ.AND P2, PT, R102, -INF , PT ;  /* 0xff8000006600780b */ /* 0x000fe20003f5d000 */
[C---:B------:R-:W-:Y:S01]  /*1ceb0*/  FMUL.FTZ R75, R100.reuse, R75 ;  /* 0x0000004b644b7220 */ /* 0x040fe20000410000 */
[----:B------:R-:W-:Y:S01]  /*1cec0*/  FSEL R107, R107, RZ, P1 ;  /* 0x000000ff6b6b7208 */ /* 0x000fe20000800000 */
[C---:B------:R-:W-:Y:S01]  /*1ced0*/  FMUL.FTZ R78, R100.reuse, R78 ;  /* 0x0000004e644e7220 */ /* 0x040fe20000410000 */
[----:B------:R-:W-:Y:S01]  /*1cee0*/  FSETP.NEU.FTZ.AND P1, PT, R105, -INF , PT ;  /* 0xff8000006900780b */ /* 0x000fe20003f3d000 */
[C---:B------:R-:W-:Y:S01]  /*1cef0*/  FMUL.FTZ R79, R100.reuse, R79 ;  /* 0x0000004f644f7220 */ /* 0x040fe20000410000 */
[----:B------:R-:W-:Y:S01]  /*1cf00*/  FMUL.FTZ R90, R100, R90 ;  /* 0x0000005a645a7220 */ /* 0x000fe20000410000 */
[-CC-:B------:R-:W-:Y:S01]  /*1cf10*/  FFMA.FTZ R10, R10, R0.reuse, -R107.reuse ;  /* 0x000000000a0a7223 */ /* 0x180fe2000001086b */
[-CC-:B------:R-:W-:Y:S01]  /*1cf20*/  FFMA.FTZ R187, R26, R0.reuse, -R107.reuse ;  /* 0x000000001abb7223 */ /* 0x180fe2000001086b */
[-CC-:B------:R-:W-:Y:S01]  /*1cf30*/  FFMA.FTZ R191, R27, R0.reuse, -R107.reuse ;  /* 0x000000001bbf7223 */ /* 0x180fe2000001086b */
[-CC-:B------:R-:W-:Y:S01]  /*1cf40*/  FFMA.FTZ R215, R42, R0.reuse, -R107.reuse ;  /* 0x000000002ad77223 */ /* 0x180fe2000001086b */
[----:B------:R3:W-:Y:S01]  /*1cf50*/  MUFU.EX2 R179, R10 ;  /* 0x0000000a00b37308 */ /* 0x0007e20000000800 */
[-CC-:B------:R-:W-:Y:S01]  /*1cf60*/  FFMA.FTZ R216, R43, R0.reuse, -R107.reuse ;  /* 0x000000002bd87223 */ /* 0x180fe2000001086b */
[-CC-:B------:R-:W-:Y:S01]  /*1cf70*/  FFMA.FTZ R217, R46, R0.reuse, -R107.reuse ;  /* 0x000000002ed97223 */ /* 0x180fe2000001086b */
[--C-:B------:R-:W-:Y:S01]  /*1cf80*/  FFMA.FTZ R222, R47, R0, -R107.reuse ;  /* 0x000000002fde7223 */ /* 0x100fe2000001086b */
[----:B-1----:R-:W-:Y:S01]  /*1cf90*/  FMUL.FTZ R3, R0, R2 ;  /* 0x0000000200037220 */ /* 0x002fe20000410000 */
[----:B------:R-:W-:Y:S01]  /*1cfa0*/  FADD.FTZ R2, -R102, R106 ;  /* 0x0000006a66027221 */ /* 0x000fe20000010100 */
[----:B------:R-:W-:Y:S01]  /*1cfb0*/  FMUL.FTZ R106, R0, R105 ;  /* 0x00000069006a7220 */ /* 0x000fe20000410000 */
[C---:B------:R-:W-:Y:S01]  /*1cfc0*/  FMUL.FTZ R43, R100.reuse, R123 ;  /* 0x0000007b642b7220 */ /* 0x040fe20000410000 */
[C---:B------:R-:W-:Y:S01]  /*1cfd0*/  FMUL.FTZ R46, R100.reuse, R118 ;  /* 0x00000076642e7220 */ /* 0x040fe20000410000 */
[----:B------:R-:W-:Y:S01]  /*1cfe0*/  FMUL.FTZ R47, R100, R119 ;  /* 0x00000077642f7220 */ /* 0x000fe20000410000 */
[----:B------:R-:W1:Y:S01]  /*1cff0*/  MUFU.EX2 R3, R3 ;  /* 0x0000000300037308 */ /* 0x000e620000000800 */
[----:B------:R-:W-:Y:S01]  /*1d000*/  FSEL R106, R106, RZ, P1 ;  /* 0x000000ff6a6a7208 */ /* 0x000fe20000800000 */
[----:B------:R-:W-:Y:S01]  /*1d010*/  FMUL.FTZ R26, R100, R134 ;  /* 0x00000086641a7220 */ /* 0x000fe20000410000 */
[----:B------:R-:W-:Y:S01]  /*1d020*/  FSETP.NEU.FTZ.AND P1, PT, R103, -INF , PT ;  /* 0xff8000006700780b */ /* 0x000fe20003f3d000 */
[-CC-:B------:R-:W-:Y:S01]  /*1d030*/  FFMA.FTZ R11, R11, R0.reuse, -R107.reuse ;  /* 0x000000000b0b7223 */ /* 0x180fe2000001086b */
[-CC-:B------:R-:W-:Y:S01]  /*1d040*/  FFMA.FTZ R14, R14, R0.reuse, -R107.reuse ;  /* 0x000000000e0e7223 */ /* 0x180fe2000001086b */
[--C-:B------:R-:W-:Y:S01]  /*1d050*/  FFMA.FTZ R176, R4, R0, -R106.reuse ;  /* 0x0000000004b07223 */ /* 0x100fe2000001086a */
[----:B------:R-:W-:Y:S01]  /*1d060*/  FSEL R4, R177, RZ, P1 ;  /* 0x000000ffb1047208 */ /* 0x000fe20000800000 */
[----:B---3--:R-:W-:Y:S01]  /*1d070*/  FMUL.FTZ R10, R0, R102 ;  /* 0x00000066000a7220 */ /* 0x008fe20000410000 */
[-CC-:B------:R-:W-:Y:S01]  /*1d080*/  FFMA.FTZ R189, R21, R0.reuse, -R106.reuse ;  /* 0x0000000015bd7223 */ /* 0x180fe2000001086a */
[----:B------:R-:W-:Y:S01]  /*1d090*/  FFMA.FTZ R238, R64, R0, -R106 ;  /* 0x0000000040ee7223 */ /* 0x000fe2000001086a */
[C---:B--2---:R-:W-:Y:S01]  /*1d0a0*/  FMUL.FTZ R64, R101.reuse, R124 ;  /* 0x0000007c65407220 */ /* 0x044fe20000410000 */
[-C--:B------:R-:W-:Y:S01]  /*1d0b0*/  FFMA.FTZ R8, R8, R0.reuse, -R4 ;  /* 0x0000000008087223 */ /* 0x080fe20000010804 */
[----:B------:R-:W-:Y:S01]  /*1d0c0*/  FSEL R10, R10, RZ, P2 ;  /* 0x000000ff0a0a7208 */ /* 0x000fe20001000000 */
[--C-:B------:R-:W-:Y:S01]  /*1d0d0*/  FFMA.FTZ R228, R48, R0, -R106.reuse ;  /* 0x0000000030e47223 */ /* 0x100fe2000001086a */
[----:B------:R-:W-:Y:S01]  /*1d0e0*/  FMUL.FTZ R48, R101, R140 ;  /* 0x0000008c65307220 */ /* 0x000fe20000410000 */
[----:B------:R2:W-:Y:S01]  /*1d0f0*/  MUFU.EX2 R181, R8 ;  /* 0x0000000800b57308 */ /* 0x0005e20000000800 */
[-C--:B------:R-:W-:Y:S01]  /*1d100*/  FFMA.FTZ R233, R52, R0.reuse, -R106 ;  /* 0x0000000034e97223 */ /* 0x080fe2000001086a */
[-CC-:B------:R-:W-:Y:S01]  /*1d110*/  FFMA.FTZ R185, R23, R0.reuse, -R10.reuse ;  /* 0x0000000017b97223 */ /* 0x180fe2000001080a */
[-CC-:B------:R-:W-:Y:S01]  /*1d120*/  FFMA.FTZ R230, R54, R0.reuse, -R10.reuse ;  /* 0x0000000036e67223 */ /* 0x180fe2000001080a */
[-C--:B------:R-:W-:Y:S01]  /*1d130*/  FFMA.FTZ R211, R39, R0.reuse, -R10 ;  /* 0x0000000027d37223 */ /* 0x080fe2000001080a */
[----:B------:R-:W-:Y:S01]  /*1d140*/  FFMA.FTZ R234, R53, R0, -R106 ;  /* 0x0000000035ea7223 */ /* 0x000fe2000001086a */
[C---:B------:R-:W-:Y:S01]  /*1d150*/  FMUL.FTZ R52, R101.reuse, R136 ;  /* 0x0000008865347220 */ /* 0x040fe20000410000 */
[----:B------:R-:W-:Y:S03]  /*1d160*/  FMUL.FTZ R53, R101, R137 ;  /* 0x0000008965357220 */ /* 0x000fe60000410000 */
[----:B------:R-:W3:Y:S01]  /*1d170*/  MUFU.EX2 R180, R176 ;  /* 0x000000b000b47308 */ /* 0x000ee20000000800 */
[-CC-:B------:R-:W-:Y:S01]  /*1d180*/  FFMA.FTZ R190, R29, R0.reuse, -R4.reuse ;  /* 0x000000001dbe7223 */ /* 0x180fe20000010804 */
[C---:B-1----:R-:W-:Y:S01]  /*1d190*/  FMUL.FTZ R29, R3.reuse, R129 ;  /* 0x00000081031d7220 */ /* 0x042fe20000410000 */
[----:B------:R-:W-:Y:S01]  /*1d1a0*/  FFMA.FTZ R182, R24, R0, -R4 ;  /* 0x0000000018b67223 */ /* 0x000fe20000010804 */
[----:B------:R-:W-:Y:S01]  /*1d1b0*/  FMUL.FTZ R24, R3, R132 ;  /* 0x0000008403187220 */ /* 0x000fe20000410000 */
[-C--:B------:R-:W-:Y:S01]  /*1d1c0*/  FFMA.FTZ R240, R65, R0.reuse, -R106 ;  /* 0x0000000041f07223 */ /* 0x080fe2000001086a */
[----:B------:R-:W-:Y:S01]  /*1d1d0*/  FMUL.FTZ R65, R101, R125 ;  /* 0x0000007d65417220 */ /* 0x000fe20000410000 */
[-C--:B------:R-:W-:Y:S01]  /*1d1e0*/  FFMA.FTZ R207, R38, R0.reuse, -R10 ;  /* 0x0000000026cf7223 */ /* 0x080fe2000001080a */
[----:B------:R-:W-:Y:S01]  /*1d1f0*/  FFMA.FTZ R224, R44, R0, -R4 ;  /* 0x000000002ce07223 */ /* 0x000fe20000010804 */
[----:B--2---:R-:W2:Y:S01]  /*1d200*/  LDL.LU R8, [R1+0x134] ;  /* 0x0001340001087983 */ /* 0x004ea20000300800 */
[----:B------:R-:W-:Y:S01]  /*1d210*/  FMUL.FTZ R44, R3, R116 ;  /* 0x00000074032c7220 */ /* 0x000fe20000410000 */
[-C--:B------:R-:W-:Y:S01]  /*1d220*/  FFMA.FTZ R6, R6, R0.reuse, -R10 ;  /* 0x0000000006067223 */ /* 0x080fe2000001080a */
[-C--:B------:R-:W-:Y:S01]  /*1d230*/  FFMA.FTZ R5, R5, R0.reuse, -R106 ;  /* 0x0000000005057223 */ /* 0x080fe2000001086a */
[----:B------:R-:W4:Y:S01]  /*1d240*/  LDL.LU R23, [R1+0x138] ;  /* 0x0001380001177983 */ /* 0x000f220000300800 */
[-C--:B------:R-:W-:Y:S01]  /*1d250*/  FFMA.FTZ R7, R7, R0.reuse, -R10 ;  /* 0x0000000007077223 */ /* 0x080fe2000001080a */
[----:B------:R1:W-:Y:S01]  /*1d260*/  MUFU.EX2 R178, R6 ;  /* 0x0000000600b27308 */ /* 0x0003e20000000800 */
[-C--:B------:R-:W-:Y:S01]  /*1d270*/  FFMA.FTZ R186, R20, R0.reuse, -R106 ;  /* 0x0000000014ba7223 */ /* 0x080fe2000001086a */
[----:B------:R-:W4:Y:S01]  /*1d280*/  LDL R54, [R1+0x194] ;  /* 0x0001940001367983 */ /* 0x000f220000100800 */
[----:B---3--:R-:W-:Y:S01]  /*1d290*/  FFMA.FTZ R38, R101, R175, R180 ;  /* 0x000000af65267223 */ /* 0x008fe200000100b4 */
[-CC-:B------:R-:W-:Y:S01]  /*1d2a0*/  FFMA.FTZ R195, R32, R0.reuse, -R106.reuse ;  /* 0x0000000020c37223 */ /* 0x180fe2000001086a */
[-CC-:B------:R-:W-:Y:S01]  /*1d2b0*/  FFMA.FTZ R206, R33, R0.reuse, -R106.reuse ;  /* 0x0000000021ce7223 */ /* 0x180fe2000001086a */
[----:B------:R-:W3:Y:S01]  /*1d2c0*/  LDL.LU R39, [R1+0x130] ;  /* 0x0001300001277983 */ /* 0x000ee20000300800 */
[-CC-:B------:R-:W-:Y:S01]  /*1d2d0*/  FFMA.FTZ R15, R15, R0.reuse, -R107.reuse ;  /* 0x000000000f0f7223 */ /* 0x180fe2000001086b */
[-CC-:B------:R-:W-:Y:S01]  /*1d2e0*/  FFMA.FTZ R210, R30, R0.reuse, -R107.reuse ;  /* 0x000000001ed27223 */ /* 0x180fe2000001086b */
[-CC-:B------:R-:W-:Y:S01]  /*1d2f0*/  FFMA.FTZ R214, R31, R0.reuse, -R107.reuse ;  /* 0x000000001fd67223 */ /* 0x180fe2000001086b */
[----:B------:R-:W3:Y:S01]  /*1d300*/  LDL R124, [R1+0x128] ;  /* 0x00012800017c7983 */ /* 0x000ee20000100800 */
[-CC-:B------:R-:W-:Y:S01]  /*1d310*/  FFMA.FTZ R236, R58, R0.reuse, -R107.reuse ;  /* 0x000000003aec7223 */ /* 0x180fe2000001086b */
[-CC-:B------:R-:W-:Y:S01]  /*1d320*/  FFMA.FTZ R235, R59, R0.reuse, -R107.reuse ;  /* 0x000000003beb7223 */ /* 0x180fe2000001086b */
[-CC-:B------:R-:W-:Y:S01]  /*1d330*/  FFMA.FTZ R243, R62, R0.reuse, -R107.reuse ;  /* 0x000000003ef37223 */ /* 0x180fe2000001086b */
[----:B------:R-:W3:Y:S01]  /*1d340*/  LDL R140, [R1+0x160] ;  /* 0x00016000018c7983 */ /* 0x000ee20000100800 */
[-C--:B------:R-:W-:Y:S01]  /*1d350*/  FFMA.FTZ R244, R63, R0.reuse, -R107 ;  /* 0x000000003ff47223 */ /* 0x080fe2000001086b */
[-CC-:B------:R-:W-:Y:S01]  /*1d360*/  FFMA.FTZ R16, R16, R0.reuse, -R106.reuse ;  /* 0x0000000010107223 */ /* 0x180fe2000001086a */
[-CC-:B------:R-:W-:Y:S01]  /*1d370*/  FFMA.FTZ R17, R17, R0.reuse, -R106.reuse ;  /* 0x0000000011117223 */ /* 0x180fe2000001086a */
[----:B------:R-:W3:Y:S01]  /*1d380*/  LDL.64 R136, [R1+0x120] ;  /* 0x0001200001887983 */ /* 0x000ee20000100a00 */
[-CC-:B------:R-:W-:Y:S01]  /*1d390*/  FFMA.FTZ R209, R36, R0.reuse, -R106.reuse ;  /* 0x0000000024d17223 */ /* 0x180fe2000001086a */
[-CC-:B------:R-:W-:Y:S01]  /*1d3a0*/  FFMA.FTZ R212, R37, R0.reuse, -R106.reuse ;  /* 0x0000000025d47223 */ /* 0x180fe2000001086a */
[-C--:B------:R-:W-:Y:S01]  /*1d3b0*/  FFMA.FTZ R227, R49, R0.reuse, -R106 ;  /* 0x0000000031e37223 */ /* 0x080fe2000001086a */
[----:B------:R-:W1:Y:S01]  /*1d3c0*/  MUFU.EX2 R107, R5 ;  /* 0x00000005006b7308 */ /* 0x000e620000000800 */
[-C--:B------:R-:W-:Y:S01]  /*1d3d0*/  FFMA.FTZ R9, R9, R0.reuse, -R4 ;  /* 0x0000000009097223 */ /* 0x080fe20000010804 */
[----:B------:R-:W3:Y:S01]  /*1d3e0*/  LDL R129, [R1+0x10c] ;  /* 0x00010c0001817983 */ /* 0x000ee20000100800 */
[-CC-:B-1----:R-:W-:Y:S01]  /*1d3f0*/  FFMA.FTZ R6, R18, R0.reuse, -R10.reuse ;  /* 0x0000000012067223 */ /* 0x182fe2000001080a */
[--C-:B------:R-:W-:Y:S01]  /*1d400*/  FFMA.FTZ R19, R19, R0, -R10.reuse ;  /* 0x0000000013137223 */ /* 0x100fe2000001080a */
[----:B------:R-:W-:Y:S01]  /*1d410*/  FMUL.FTZ R63, R100, R111 ;  /* 0x0000006f643f7220 */ /* 0x000fe20000410000 */
[----:B------:R-:W3:Y:S01]  /*1d420*/  LDL R132, [R1+0x110] ;  /* 0x0001100001847983 */ /* 0x000ee20000100800 */
[----:B------:R-:W-:Y:S03]  /*1d430*/  FMUL.FTZ R2, R0, R2 ;  /* 0x0000000200027220 */ /* 0x000fe60000410000 */
[----:B------:R1:W-:Y:S01]  /*1d440*/  MUFU.EX2 R106, R7 ;  /* 0x00000007006a7308 */ /* 0x0003e20000000800 */
[-C--:B------:R-:W-:Y:S01]  /*1d450*/  FFMA.FTZ R184, R22, R0.reuse, -R10 ;  /* 0x0000000016b87223 */ /* 0x080fe2000001080a */
[----:B------:R-:W3:Y:S01]  /*1d460*/  LDL R125, [R1+0x104] ;  /* 0x00010400017d7983 */ /* 0x000ee20000100800 */
[-CC-:B------:R-:W-:Y:S01]  /*1d470*/  FFMA.FTZ R22, R12, R0.reuse, -R4.reuse ;  /* 0x000000000c167223 */ /* 0x180fe20000010804 */
[-C--:B------:R-:W-:Y:S01]  /*1d480*/  FFMA.FTZ R208, R41, R0.reuse, -R4 ;  /* 0x0000000029d07223 */ /* 0x080fe20000010804 */
[----:B------:R-:W-:Y:S01]  /*1d490*/  FMUL.FTZ R41, R3, R121 ;  /* 0x0000007903297220 */ /* 0x000fe20000410000 */
[----:B------:R-:W3:Y:S01]  /*1d4a0*/  LDL R175, [R1+0x108] ;  /* 0x0001080001af7983 */ /* 0x000ee20000100800 */
[-C--:B------:R-:W-:Y:S03]  /*1d4b0*/  FFMA.FTZ R193, R34, R0.reuse, -R10 ;  /* 0x0000000022c17223 */ /* 0x080fe6000001080a */
[----:B------:R1:W-:Y:S01]  /*1d4c0*/  MUFU.EX2 R177, R9 ;  /* 0x0000000900b17308 */ /* 0x0003e20000000800 */
[-CC-:B------:R-:W-:Y:S01]  /*1d4d0*/  FFMA.FTZ R183, R25, R0.reuse, -R4.reuse ;  /* 0x0000000019b77223 */ /* 0x180fe20000010804 */
[----:B------:R-:W3:Y:S01]  /*1d4e0*/  LDL R116, [R1+0xf0] ;  /* 0x0000f00001747983 */ /* 0x000ee20000100800 */
[C---:B------:R-:W-:Y:S01]  /*1d4f0*/  FMUL.FTZ R25, R3.reuse, R133 ;  /* 0x0000008503197220 */ /* 0x040fe20000410000 */
[--C-:B------:R-:W-:Y:S01]  /*1d500*/  FFMA.FTZ R188, R28, R0, -R4.reuse ;  /* 0x000000001cbc7223 */ /* 0x100fe20000010804 */
[----:B------:R-:W-:Y:S01]  /*1d510*/  FMUL.FTZ R28, R3, R128 ;  /* 0x00000080031c7220 */ /* 0x000fe20000410000 */
[----:B------:R-:W3:Y:S01]  /*1d520*/  LDL R123, [R1+0x100] ;  /* 0x00010000017b7983 */ /* 0x000ee20000100800 */
[----:B------:R-:W-:Y:S03]  /*1d530*/  FFMA.FTZ R194, R40, R0, -R4 ;  /* 0x0000000028c27223 */ /* 0x000fe60000010804 */
[----:B------:R-:W-:Y:S01]  /*1d540*/  MUFU.EX2 R111, R6 ;  /* 0x00000006006f7308 */ /* 0x000fe20000000800 */
[C---:B-1----:R-:W-:Y:S01]  /*1d550*/  F2FP.F16.F32.PACK_AB R7, R107.reuse, R180 ;  /* 0x000000b46b07723e */ /* 0x042fe200000000ff */
[----:B------:R-:W-:Y:S01]  /*1d560*/  FADD.FTZ R38, R107, R38 ;  /* 0x000000266b267221 */ /* 0x000fe20000010000 */
[-CC-:B------:R-:W-:Y:S01]  /*1d570*/  FFMA.FTZ R226, R50, R0.reuse, -R10.reuse ;  /* 0x0000000032e27223 */ /* 0x180fe2000001080a */
[-CC-:B------:R-:W-:Y:S01]  /*1d580*/  FFMA.FTZ R225, R51, R0.reuse, -R10.reuse ;  /* 0x0000000033e17223 */ /* 0x180fe2000001080a */
[-CC-:B------:R-:W-:Y:S01]  /*1d590*/  FFMA.FTZ R241, R66, R0.reuse, -R10.reuse ;  /* 0x0000000042f17223 */ /* 0x180fe2000001080a */
[-CC-:B------:R-:W-:Y:S01]  /*1d5a0*/  FFMA.FTZ R192, R35, R0.reuse, -R10.reuse ;  /* 0x0000000023c07223 */ /* 0x180fe2000001080a */
[-C--:B------:R-:W-:Y:S03]  /*1d5b0*/  FFMA.FTZ R232, R55, R0.reuse, -R10 ;  /* 0x0000000037e87223 */ /* 0x080fe6000001080a */
[----:B------:R-:W-:Y:S01]  /*1d5c0*/  MUFU.EX2 R6, R19 ;  /* 0x0000001300067308 */ /* 0x000fe20000000800 */
[----:B------:R-:W-:Y:S01]  /*1d5d0*/  FMUL.FTZ R9, R3, R149 ;  /* 0x0000009503097220 */ /* 0x000fe20000410000 */
[----:B------:R-:W-:Y:S02]  /*1d5e0*/  IMAD.SHL.U32 R66, R213, 0x2, RZ ;  /* 0x00000002d5427824 */ /* 0x000fe400078e00ff */
[-CC-:B------:R-:W-:Y:S01]  /*1d5f0*/  FFMA.FTZ R229, R56, R0.reuse, -R4.reuse ;  /* 0x0000000038e57223 */ /* 0x180fe20000010804 */
[-CC-:B------:R-:W-:Y:S01]  /*1d600*/  FFMA.FTZ R239, R61, R0.reuse, -R4.reuse ;  /* 0x000000003def7223 */ /* 0x180fe20000010804 */
[-CC-:B------:R-:W-:Y:S01]  /*1d610*/  FFMA.FTZ R35, R13, R0.reuse, -R4.reuse ;  /* 0x000000000d237223 */ /* 0x180fe20000010804 */
[-CC-:B------:R-:W-:Y:S01]  /*1d620*/  FFMA.FTZ R223, R45, R0.reuse, -R4.reuse ;  /* 0x000000002ddf7223 */ /* 0x180fe20000010804 */
[-CC-:B------:R-:W-:Y:S02]  /*1d630*/  FFMA.FTZ R231, R57, R0.reuse, -R4.reuse ;  /* 0x0000000039e77223 */ /* 0x180fe40000010804 */
[----:B------:R-:W-:Y:S01]  /*1d640*/  MUFU.EX2 R2, R2 ;  /* 0x0000000200027308 */ /* 0x000fe20000000800 */
[----:B------:R-:W-:Y:S01]  /*1d650*/  FFMA.FTZ R237, R60, R0, -R4 ;  /* 0x000000003ced7223 */ /* 0x000fe20000010804 */
        /* <DEDUP_REMOVED lines=14> */
[----:B------:R1:W-:Y:S01]  /*1d740*/  MUFU.EX2 R50, R15 ;  /* 0x0000000f00327308 */ /* 0x0003e20000000800 */
[C---:B------:R-:W-:Y:S01]  /*1d750*/  FMUL.FTZ R89, R3.reuse, R89 ;  /* 0x0000005903597220 */ /* 0x040fe20000410000 */
[C---:B------:R-:W-:Y:S01]  /*1d760*/  FMUL.FTZ R92, R3.reuse, R92 ;  /* 0x0000005c035c7220 */ /* 0x040fe20000410000 */
[----:B------:R-:W-:Y:S01]  /*1d770*/  FMUL.FTZ R93, R3, R93 ;  /* 0x0000005d035d7220 */ /* 0x000fe20000410000 */
[C---:B------:R-:W-:Y:S01]  /*1d780*/  FMUL.FTZ R27, R100.reuse, R135 ;  /* 0x00000087641b7220 */ /* 0x040fe20000410000 */
[----:B------:R-:W3:Y:S01]  /*1d790*/  LDL R119, [R1+0xf8] ;  /* 0x0000f80001777983 */ /* 0x000ee20000100800 */
[C---:B------:R-:W-:Y:S01]  /*1d7a0*/  FMUL.FTZ R30, R100.reuse, R130 ;  /* 0x00000082641e7220 */ /* 0x040fe20000410000 */
[C---:B------:R-:W-:Y:S03]  /*1d7b0*/  FMUL.FTZ R31, R100.reuse, R131 ;  /* 0x00000083641f7220 */ /* 0x040fe60000410000 */
[----:B------:R1:W-:Y:S01]  /*1d7c0*/  MUFU.EX2 R176, R11 ;  /* 0x0000000b00b07308 */ /* 0x0003e20000000800 */
[----:B------:R-:W3:Y:S01]  /*1d7d0*/  LDL R118, [R1+0xf4] ;  /* 0x0000f40001767983 */ /* 0x000ee20000100800 */
[C---:B------:R-:W-:Y:S01]  /*1d7e0*/  FMUL.FTZ R42, R100.reuse, R122 ;  /* 0x0000007a642a7220 */ /* 0x040fe20000410000 */
[C---:B------:R-:W-:Y:S01]  /*1d7f0*/  FMUL.FTZ R58, R100.reuse, R114 ;  /* 0x00000072643a7220 */ /* 0x040fe20000410000 */
[C---:B------:R-:W-:Y:S01]  /*1d800*/  FMUL.FTZ R59, R100.reuse, R115 ;  /* 0x00000073643b7220 */ /* 0x040fe20000410000 */
[----:B------:R2:W3:Y:S01]  /*1d810*/  LDL.S16 R109, [R1+0x78] ;  /* 0x00007800016d7983 */ /* 0x0004e20000100600 */
[C---:B------:R-:W-:Y:S01]  /*1d820*/  FMUL.FTZ R62, R100.reuse, R110 ;  /* 0x0000006e643e7220 */ /* 0x040fe20000410000 */
[C---:B------:R-:W-:Y:S03]  /*1d830*/  FMUL.FTZ R91, R100.reuse, R91 ;  /* 0x0000005b645b7220 */ /* 0x040fe60000410000 */
[----:B------:R-:W1:Y:S01]  /*1d840*/  MUFU.EX2 R51, R14 ;  /* 0x0000000e00337308 */ /* 0x000e620000000800 */
[----:B------:R2:W3:Y:S01]  /*1d850*/  LDL.S16 R112, [R1+0x74] ;  /* 0x0000740001707983 */ /* 0x0004e20000100600 */
[C---:B-1----:R-:W-:Y:S01]  /*1d860*/  FMUL.FTZ R15, R100.reuse, R147 ;  /* 0x00000093640f7220 */ /* 0x042fe20000410000 */
[C---:B------:R-:W-:Y:S01]  /*1d870*/  FMUL.FTZ R94, R100.reuse, R94 ;  /* 0x0000005e645e7220 */ /* 0x040fe20000410000 */
[C---:B------:R-:W-:Y:S01]  /*1d880*/  FMUL.FTZ R95, R100.reuse, R95 ;  /* 0x0000005f645f7220 */ /* 0x040fe20000410000 */
[C---:B------:R-:W-:Y:S01]  /*1d890*/  FMUL.FTZ R5, R101.reuse, R169 ;  /* 0x000000a965057220 */ /* 0x040fe20000410000 */
[C---:B------:R-:W-:Y:S01]  /*1d8a0*/  FMUL.FTZ R4, R101.reuse, R168 ;  /* 0x000000a865047220 */ /* 0x040fe20000410000 */
[C---:B------:R-:W-:Y:S03]  /*1d8b0*/  FMUL.FTZ R20, R101.reuse, R160 ;  /* 0x000000a065147220 */ /* 0x040fe60000410000 */
[----:B------:R1:W1:Y:S01]  /*1d8c0*/  MUFU.EX2 R55, R16 ;  /* 0x0000001000377308 */ /* 0x0002620000000800 */
        /* <DEDUP_REMOVED lines=8> */
[----:B------:R-:W-:Y:S01]  /*1d950*/  F2FP.F16.F32.PACK_AB R169, R50, R51 ;  /* 0x0000003332a9723e */ /* 0x000fe200000000ff */
[----:B------:R-:W-:Y:S01]  /*1d960*/  FMUL.FTZ R14, R100, R146 ;  /* 0x00000092640e7220 */ /* 0x000fe20000410000 */
[C---:B------:R-:W-:Y:S01]  /*1d970*/  FMUL.FTZ R69, R101.reuse, R69 ;  /* 0x0000004565457220 */ /* 0x040fe20000410000 */
[C---:B------:R-:W-:Y:S01]  /*1d980*/  FMUL.FTZ R80, R101.reuse, R80 ;  /* 0x0000005065507220 */ /* 0x040fe20000410000 */
[C---:B------:R-:W-:Y:S01]  /*1d990*/  FMUL.FTZ R81, R101.reuse, R81 ;  /* 0x0000005165517220 */ /* 0x040fe20000410000 */
[C---:B------:R-:W-:Y:S01]  /*1d9a0*/  FMUL.FTZ R84, R101.reuse, R84 ;  /* 0x0000005465547220 */ /* 0x040fe20000410000 */
[C---:B------:R-:W-:Y:S01]  /*1d9b0*/  FMUL.FTZ R85, R101.reuse, R85 ;  /* 0x0000005565557220 */ /* 0x040fe20000410000 */
[C---:B------:R-:W-:Y:S01]  /*1d9c0*/  FMUL.FTZ R96, R101.reuse, R96 ;  /* 0x0000006065607220 */ /* 0x040fe20000410000 */
[C---:B-1----:R-:W-:Y:S01]  /*1d9d0*/  FMUL.FTZ R16, R101.reuse, R164 ;  /* 0x000000a465107220 */ /* 0x042fe20000410000 */
        /* <DEDUP_REMOVED lines=10> */
[----:B------:R-:W-:Y:S01]  /*1da80*/  FFMA.FTZ R242, R67, R0, -R10 ;  /* 0x0000000043f27223 */ /* 0x000fe2000001080a */
[----:B------:R-:W-:Y:S01]  /*1da90*/  F2FP.F16.F32.PACK_AB R0, R176, R179 ;  /* 0x000000b3b000723e */ /* 0x000fe200000000ff */
[----:B------:R-:W-:Y:S01]  /*1daa0*/  FMUL.FTZ R10, R100, R150 ;  /* 0x00000096640a7220 */ /* 0x000fe20000410000 */
[----:B------:R-:W-:Y:S06]  /*1dab0*/  FADD.FTZ R38, R55, R38 ;  /* 0x0000002637267221 */ /* 0x000fec0000010000 */
[----:B------:R-:W-:Y:S01]  /*1dac0*/  MUFU.EX2 R35, R35 ;  /* 0x0000002300237308 */ /* 0x000fe20000000800 */
[----:B-1----:R-:W-:Y:S01]  /*1dad0*/  F2FP.F16.F32.PACK_AB R150, R18, R55 ;  /* 0x000000371296723e */ /* 0x002fe200000000ff */
[----:B------:R-:W-:Y:S01]  /*1dae0*/  FMUL.FTZ R17, R101, R165 ;  /* 0x000000a565117220 */ /* 0x000fe20000410000 */
[----:B--2---:R-:W-:Y:S01]  /*1daf0*/  FFMA.FTZ R34, R100, R8, R179 ;  /* 0x0000000864227223 */ /* 0x004fe200000100b3 */
[C---:B------:R-:W-:Y:S01]  /*1db00*/  FMUL.FTZ R8, R3.reuse, R148 ;  /* 0x0000009403087220 */ /* 0x040fe20000410000 */
[----:B----4-:R-:W-:Y:S02]  /*1db10*/  FFMA.FTZ R23, R3, R23, R181 ;  /* 0x0000001703177223 */ /* 0x010fe400000100b5 */
[----:B------:R-:W-:Y:S01]  /*1db20*/  FADD.FTZ R34, R176, R34 ;  /* 0x00000022b0227221 */ /* 0x000fe20000010000 */
[----:B------:R-:W-:Y:S04]  /*1db30*/  IMAD.WIDE.U32 R134, R54, -0x2daee0ad, RZ ;  /* 0xd2511f5336867825 */ /* 0x000fe800078e00ff */
[----:B------:R-:W-:Y:S01]  /*1db40*/  FADD.FTZ R100, R177, R23 ;  /* 0x00000017b1647221 */ /* 0x000fe20000010000 */
[----:B------:R-:W-:Y:S01]  /*1db50*/  FADD.FTZ R34, R51, R34 ;  /* 0x0000002233227221 */ /* 0x000fe20000010000 */
[----:B---3--:R-:W-:Y:S01]  /*1db60*/  FFMA.FTZ R22, R2, R39, R178 ;  /* 0x0000002702167223 */ /* 0x008fe200000100b2 */
[----:B------:R-:W-:Y:S02]  /*1db70*/  F2FP.F16.F32.PACK_AB R178, R106, R178 ;  /* 0x000000b26ab2723e */ /* 0x000fe400000000ff */
[----:B------:R-:W-:Y:S01]  /*1db80*/  FADD.FTZ R54, R50, R34 ;  /* 0x0000002232367221 */ /* 0x000fe20000010000 */
[----:B------:R-:W-:Y:S01]  /*1db90*/  IMAD.WIDE.U32 R148, R124, -0x326172a9, RZ ;  /* 0xcd9e8d577c947825 */ /* 0x000fe200078e00ff */
[----:B------:R-:W-:Y:S03]  /*1dba0*/  MUFU.EX2 R34, R187 ;  /* 0x000000bb00227308 */ /* 0x000fe60000000800 */
[----:B------:R-:W-:Y:S01]  /*1dbb0*/  FADD.FTZ R39, R106, R22 ;  /* 0x000000166a277221 */ /* 0x000fe20000010000 */
[----:B------:R-:W-:Y:S01]  /*1dbc0*/  FADD.FTZ R106, R18, R38 ;  /* 0x00000026126a7221 */ /* 0x000fe20000010000 */
[----:B------:R-:W-:Y:S02]  /*1dbd0*/  LOP3.LUT R3, R140, R149, RZ, 0x3c, !PT ;  /* 0x000000958c037212 */ /* 0x000fe400078e3cff */
[----:B------:R-:W-:Y:S01]  /*1dbe0*/  FADD.FTZ R38, R111, R39 ;  /* 0x000000276f267221 */ /* 0x000fe20000010000 */
[C---:B------:R-:W-:Y:S01]  /*1dbf0*/  LOP3.LUT R19, R137.reuse, R66, RZ, 0x3c, !PT ;  /* 0x0000004289137212 */ /* 0x040fe200078e3cff */
[----:B------:R-:W-:Y:S01]  /*1dc00*/  VIADD R67, R137, 0xbb67ae85 ;  /* 0xbb67ae8589437836 */ /* 0x000fe20000000000 */
[C---:B------:R-:W-:Y:S01]  /*1dc10*/  F2FP.F16.F32.PACK_AB R111, R6.reuse, R111 ;  /* 0x0000006f066f723e */ /* 0x040fe200000000ff */
[----:B------:R-:W-:Y:S01]  /*1dc20*/  IMAD.WIDE.U32 R144, R3, -0x2daee0ad, RZ ;  /* 0xd2511f5303907825 */ /* 0x000fe200078e00ff */
[----:B------:R-:W-:Y:S02]  /*1dc30*/  LOP3.LUT R19, R19, R135, RZ, 0x3c, !PT ;  /* 0x0000008713137212 */ /* 0x000fe400078e3cff */
[----:B------:R-:W-:Y:S01]  /*1dc40*/  F2FP.F16.F32.PACK_AB R3, R177, R181 ;  /* 0x000000b5b103723e */ /* 0x000fe200000000ff */
[----:B------:R-:W-:Y:S01]  /*1dc50*/  FADD.FTZ R101, R6, R38 ;  /* 0x0000002606657221 */ /* 0x000fe20000010000 */
[----:B------:R-:W-:Y:S01]  /*1dc60*/  LOP3.LUT R146, R145, R67, R134, 0x96, !PT ;  /* 0x0000004391927212 */ /* 0x000fe200078e9686 */
[----:B------:R-:W-:Y:S01]  /*1dc70*/  IMAD.WIDE.U32 R22, R19, -0x326172a9, RZ ;  /* 0xcd9e8d5713167825 */ /* 0x000fe200078e00ff */
[----:B------:R-:W1:Y:S03]  /*1dc80*/  MUFU.EX2 R6, R191 ;  /* 0x000000bf00067308 */ /* 0x000e660000000800 */
[----:B------:R-:W-:Y:S01]  /*1dc90*/  IMAD.WIDE.U32 R146, R146, -0x326172a9, RZ ;  /* 0xcd9e8d5792927825 */ /* 0x000fe200078e00ff */
[----:B------:R-:W-:Y:S04]  /*1dca0*/  LOP3.LUT R19, R23, R129, R148, 0x96, !PT ;  /* 0x0000008117137212 */ /* 0x000fe800078e9694 */
[----:B------:R-:W-:Y:S01]  /*1dcb0*/  LOP3.LUT R50, R147, R132, R22, 0x96, !PT ;  /* 0x0000008493327212 */ /* 0x000fe200078e9616 */
[----:B------:R-:W-:Y:S04]  /*1dcc0*/  IMAD.WIDE.U32 R18, R19, -0x2daee0ad, RZ ;  /* 0xd2511f5313127825 */ /* 0x000fe800078e00ff */
[----:B------:R-:W-:Y:S01]  /*1dcd0*/  IMAD.WIDE.U32 R50, R50, -0x2daee0ad, RZ ;  /* 0xd2511f5332327825 */ /* 0x000fe200078e00ff */
[----:B------:R-:W-:Y:S02]  /*1dce0*/  LOP3.LUT R38, R19, R125, R144, 0x96, !PT ;  /* 0x0000007d13267212 */ /* 0x000fe400078e9690 */
[----:B-1----:R-:W-:Y:S01]  /*1dcf0*/  F2FP.F16.F32.PACK_AB R176, R6, R34 ;  /* 0x0000002206b0723e */ /* 0x002fe200000000ff */
[----:B------:R-:W-:Y:S01]  /*1dd00*/  IMAD.MOV.U32 R191, RZ, RZ, R132 ;  /* 0x000000ffffbf7224 */ /* 0x000fe200078e0084 */
[----:B------:R-:W-:Y:S01]  /*1dd10*/  LOP3.LUT R19, R51, R175, R18, 0x96, !PT ;  /* 0x000000af33137212 */ /* 0x000fe200078e9612 */
[----:B------:R-:W-:Y:S04]  /*1dd20*/  IMAD.WIDE.U32 R38, R38, -0x326172a9, RZ ;  /* 0xcd9e8d5726267825 */ /* 0x000fe800078e00ff */
[----:B------:R-:W-:Y:S01]  /*1dd30*/  FADD.FTZ R18, R107, R100 ;  /* 0x000000646b127221 */ /* 0x000fe20000010000 */
[----:B------:R-:W-:Y:S01]  /*1dd40*/  MUFU.EX2 R51, R186 ;  /* 0x000000ba00337308 */ /* 0x000fe20000000800 */
[C---:B------:R-:W-:Y:S02]  /*1dd50*/  F2FP.F16.F32.PACK_AB R107, R35.reuse, R107 ;  /* 0x0000006b236b723e */ /* 0x040fe400000000ff */
[----:B------:R-:W-:Y:S01]  /*1dd60*/  FADD.FTZ R55, R35, R18 ;  /* 0x0000001223377221 */ /* 0x000fe20000010000 */
[----:B------:R-:W-:Y:S01]  /*1dd70*/  LOP3.LUT R35, R39, R116, R146, 0x96, !PT ;  /* 0x0000007427237212 */ /* 0x000fe200078e9692 */
[----:B------:R-:W-:Y:S05]  /*1dd80*/  FADD.FTZ R18, R34, R54 ;  /* 0x0000003622127221 */ /* 0x000fea0000010000 */
[----:B------:R-:W1:Y:S01]  /*1dd90*/  MUFU.EX2 R39, R189 ;  /* 0x000000bd00277308 */ /* 0x000e620000000800 */
[----:B------:R-:W-:Y:S01]  /*1dda0*/  FADD.FTZ R108, R6, R18 ;  /* 0x00000012066c7221 */ /* 0x000fe20000010000 */
[----:B------:R-:W-:Y:S04]  /*1ddb0*/  IMAD.WIDE.U32 R34, R35, -0x2daee0ad, RZ ;  /* 0xd2511f5323227825 */ /* 0x000fe800078e00ff */
[----:B------:R-:W-:Y:S01]  /*1ddc0*/  IMAD.WIDE.U32 R18, R19, -0x326172a9, RZ ;  /* 0xcd9e8d5713127825 */ /* 0x000fe200078e00ff */
[----:B------:R-:W-:Y:S03]  /*1ddd0*/  LOP3.LUT R50, R35, R123, R50, 0x96, !PT ;  /* 0x0000007b23327212 */ /* 0x000fe600078e9632 */
[----:B------:R-:W-:Y:S02]  /*1dde0*/  MUFU.EX2 R6, R185 ;  /* 0x000000b900067308 */ /* 0x000fe40000000800 */
[----:B------:R-:W-:Y:S08]  /*1ddf0*/  IMAD.WIDE.U32 R160, R50, -0x326172a9, RZ ;  /* 0xcd9e8d5732a07825 */ /* 0x000ff000078e00ff */
[----:B------:R-:W2:Y:S01]  /*1de00*/  MUFU.EX2 R35, R184 ;  /* 0x000000b800237308 */ /* 0x000ea20000000800 */
[----:B-1----:R-:W-:Y:S01]  /*1de10*/  F2FP.F16.F32.PACK_AB R151, R39, R51 ;  /* 0x000000332797723e */ /* 0x002fe200000000ff */
[----:B------:R-:W3:Y:S08]  /*1de20*/  LDL R189, [R1+0xfc] ;  /* 0x0000fc0001bd7983 */ /* 0x000ef00000100800 */
[----:B------:R1:W-:Y:S01]  /*1de30*/  MUFU.EX2 R100, R215 ;  /* 0x000000d700647308 */ /* 0x0003e20000000800 */
[----:B------:R-:W-:Y:S09]  /*1de40*/  LOP3.LUT R149, R161, R118, R18, 0x96, !PT ;  /* 0x00000076a1957212 */ /* 0x000ff200078e9612 */
[----:B------:R-:W-:Y:S01]  /*1de50*/  MUFU.EX2 R50, R193 ;  /* 0x000000c100327308 */ /* 0x000fe20000000800 */
[----:B--2---:R-:W-:Y:S09]  /*1de60*/  F2FP.F16.F32.PACK_AB R164, R6, R35 ;  /* 0x0000002306a4723e */ /* 0x004ff200000000ff */
[----:B------:R-:W-:Y:S01]  /*1de70*/  MUFU.EX2 R54, R212 ;  /* 0x000000d400367308 */ /* 0x000fe20000000800 */
[----:B-1----:R-:W-:Y:S01]  /*1de80*/  IMAD.MOV.U32 R215, RZ, RZ, R129 ;  /* 0x000000ffffd77224 */ /* 0x002fe200078e0081 */
[----:B---3--:R-:W-:Y:S01]  /*1de90*/  LOP3.LUT R38, R19, R189, R38, 0x96, !PT ;  /* 0x000000bd13267212 */ /* 0x008fe200078e9626 */
[----:B------:R-:W-:Y:S07]  /*1dea0*/  FADD.FTZ R19, R51, R106 ;  /* 0x0000006a33137221 */ /* 0x000fee0000010000 */
[----:B------:R-:W1:Y:S01]  /*1deb0*/  MUFU.EX2 R106, R182 ;  /* 0x000000b6006a7308 */ /* 0x000e620000000800 */
[----:B------:R-:W-:Y:S04]  /*1dec0*/  IMAD.WIDE.U32 R186, R38, -0x2daee0ad, RZ ;  /* 0xd2511f5326ba7825 */ /* 0x000fe800078e00ff */
[----:B------:R-:W-:Y:S01]  /*1ded0*/  FADD.FTZ R110, R39, R19 ;  /* 0x00000013276e7221 */ /* 0x000fe20000010000 */
[----:B------:R-:W-:Y:S01]  /*1dee0*/  FADD.FTZ R19, R35, R101 ;  /* 0x0000006523137221 */ /* 0x000fe20000010000 */
[----:B------:R-:W-:Y:S03]  /*1def0*/  LOP3.LUT R130, R187, R119, R34, 0x96, !PT ;  /* 0x00000077bb827212 */ /* 0x000fe600078e9622 */
[----:B------:R2:W-:Y:S01]  /*1df00*/  MUFU.EX2 R101, R210 ;  /* 0x000000d200657308 */ /* 0x0005e20000000800 */
[----:B------:R-:W-:Y:S01]  /*1df10*/  FADD.FTZ R115, R6, R19 ;  /* 0x0000001306737221 */ /* 0x000fe20000010000 */
[----:B------:R-:W-:Y:S08]  /*1df20*/  IMAD.WIDE.U32 R130, R130, -0x326172a9, RZ ;  /* 0xcd9e8d5782827825 */ /* 0x000ff000078e00ff */
[----:B------:R-:W3:Y:S01]  /*1df30*/  MUFU.EX2 R19, R183 ;  /* 0x000000b700137308 */ /* 0x000ee20000000800 */
[----:B------:R-:W-:Y:S01]  /*1df40*/  LOP3.LUT R18, R131, R245, R160, 0x96, !PT ;  /* 0x000000f583127212 */ /* 0x000fe200078e96a0 */
[----:B-1----:R-:W-:Y:S01]  /*1df50*/  FADD.FTZ R34, R106, R55 ;  /* 0x000000376a227221 */ /* 0x002fe20000010000 */
[----:B------:R-:W-:Y:S01]  /*1df60*/  LOP3.LUT R136, R130, 0xff, RZ, 0xc0, !PT ;  /* 0x000000ff82887812 */ /* 0x000fe200078ec0ff */
[----:B------:R-:W-:Y:S01]  /*1df70*/  IMAD.MOV.U32 R182, RZ, RZ, R119 ;  /* 0x000000ffffb67224 */ /* 0x000fe200078e0077 */
[----:B------:R-:W-:Y:S02]  /*1df80*/  LOP3.LUT R6, R18, 0xff, RZ, 0xc0, !PT ;  /* 0x000000ff12067812 */ /* 0x000fe400078ec0ff */
[----:B------:R-:W-:Y:S03]  /*1df90*/  SHF.R.U32.HI R51, RZ, 0x10, R18 ;  /* 0x00000010ff337819 */ /* 0x000fe60000011612 */
[----:B------:R-:W-:Y:S01]  /*1dfa0*/  MUFU.EX2 R38, R188 ;  /* 0x000000bc00267308 */ /* 0x000fe20000000800 */
[C---:B------:R-:W-:Y:S01]  /*1dfb0*/  ISETP.GE.U32.AND P1, PT, R200.reuse, R6, PT ;  /* 0x00000006c800720c */ /* 0x040fe20003f26070 */
[----:B--2---:R-:W-:Y:S01]  /*1dfc0*/  IMAD.MOV.U32 R210, RZ, RZ, R118 ;  /* 0x000000ffffd27224 */ /* 0x004fe200078e0076 */
[----:B------:R-:W-:Y:S02]  /*1dfd0*/  PRMT R6, R7, 0x7632, R6 ;  /* 0x0000763207067816 */ /* 0x000fe40000000006 */
[----:B------:R-:W-:Y:S02]  /*1dfe0*/  LOP3.LUT R51, R51, 0xff, RZ, 0xc0, !PT ;  /* 0x000000ff33337812 */ /* 0x000fe400078ec0ff */
[----:B------:R-:W-:Y:S03]  /*1dff0*/  PRMT R117, R7, 0x5410, R6 ;  /* 0x0000541007757816 */ /* 0x000fe60000000006 */
[----:B------:R-:W1:Y:S01]  /*1e000*/  MUFU.EX2 R55, R209 ;  /* 0x000000d100377308 */ /* 0x000e620000000800 */
[----:B------:R-:W-:Y:S01]  /*1e010*/  ISETP.GE.U32.AND P3, PT, R200, R51, PT ;  /* 0x00000033c800720c */ /* 0x000fe20003f66070 */
[C---:B---3--:R-:W-:Y:S01]  /*1e020*/  FADD.FTZ R114, R19.reuse, R34 ;  /* 0x0000002213727221 */ /* 0x048fe20000010000 */
[----:B------:R-:W-:Y:S01]  /*1e030*/  F2FP.F16.F32.PACK_AB R106, R19, R106 ;  /* 0x0000006a136a723e */ /* 0x000fe200000000ff */
[----:B------:R-:W-:Y:S02]  /*1e040*/  IMAD.MOV.U32 R183, RZ, RZ, R123 ;  /* 0x000000ffffb77224 */ /* 0x000fe400078e007b */
[----:B------:R-:W-:Y:S04]  /*1e050*/  @!P1 HADD2 R109, -R7.H0_H0, -RZ.H0_H0 ;  /* 0xa00000ff076d9230 */ /* 0x000fe80000000900 */
[----:B------:R-:W-:Y:S01]  /*1e060*/  MUFU.EX2 R51, R207 ;  /* 0x000000cf00337308 */ /* 0x000fe20000000800 */
[----:B------:R-:W-:Y:S01]  /*1e070*/  PRMT R35, R109, 0x7610, R35 ;  /* 0x000076106d237816 */ /* 0x000fe20000000023 */
[----:B------:R2:W-:Y:S03]  /*1e080*/  @!P1 STL.S16 [R1+0x78], R109 ;  /* 0x0000786d01009387 */ /* 0x0005e60000100600 */
[----:B------:R-:W-:Y:S01]  /*1e090*/  @!P1 PRMT R7, R35, 0x5410, RZ ;  /* 0x0000541023079816 */ /* 0x000fe200000000ff */
[----:B------:R3:W4:Y:S01]  /*1e0a0*/  LDL.S16 R128, [R1+0x70] ;  /* 0x0000700001807983 */ /* 0x0007220000100600 */
[----:B-1----:R-:W-:Y:S03]  /*1e0b0*/  F2FP.F16.F32.PACK_AB R177, R54, R55 ;  /* 0x0000003736b1723e */ /* 0x002fe600000000ff */
[----:B------:R1:W-:Y:S01]  /*1e0c0*/  MUFU.EX2 R19, R214 ;  /* 0x000000d600137308 */ /* 0x0003e20000000800 */
[----:B------:R3:W3:Y:S04]  /*1e0d0*/  LDL.S16 R121, [R1+0x6c] ;  /* 0x00006c0001797983 */ /* 0x0006e80000100600 */
[----:B------:R2:W-:Y:S05]  /*1e0e0*/  ST.E.U16 desc[UR4][R202.64], R7 ;  /* 0x00000007ca007985 */ /* 0x0005ea000c101504 */
[----:B------:R-:W2:Y:S01]  /*1e0f0*/  MUFU.EX2 R35, R190 ;  /* 0x000000be00237308 */ /* 0x000ea20000000800 */
[----:B------:R-:W3:Y:S09]  /*1e100*/  LDL R120, [R1+0x154] ;  /* 0x0001540001787983 */ /* 0x000ef20000100800 */
[----:B------:R-:W-:Y:S01]  /*1e110*/  MUFU.EX2 R39, R192 ;  /* 0x000000c000277308 */ /* 0x000fe20000000800 */
[----:B-1----:R-:W-:Y:S09]  /*1e120*/  IMAD.MOV.U32 R214, RZ, RZ, R116 ;  /* 0x000000ffffd67224 */ /* 0x002ff200078e0074 */
[----:B--2---:R1:W-:Y:S01]  /*1e130*/  MUFU.EX2 R109, R195 ;  /* 0x000000c3006d7308 */ /* 0x0043e20000000800 */
[----:B------:R-:W-:Y:S02]  /*1e140*/  F2FP.F16.F32.PACK_AB R165, R35, R38 ;  /* 0x0000002623a5723e */ /* 0x000fe400000000ff */
[----:B------:R-:W-:Y:S02]  /*1e150*/  LOP3.LUT R7, R18, 0xffff, RZ, 0xc0, !PT ;  /* 0x0000ffff12077812 */ /* 0x000fe400078ec0ff */
[----:B------:R-:W-:Y:S02]  /*1e160*/  SHF.R.U32.HI R18, RZ, 0x18, R18 ;  /* 0x00000018ff127819 */ /* 0x000fe40000011612 */
[----:B------:R-:W-:Y:S02]  /*1e170*/  SHF.R.U32.HI R7, RZ, 0x8, R7 ;  /* 0x00000008ff077819 */ /* 0x000fe40000011607 */
[C---:B------:R-:W-:Y:S01]  /*1e180*/  ISETP.GE.U32.AND P2, PT, R200.reuse, R18, PT ;  /* 0x00000012c800720c */ /* 0x040fe20003f46070 */
[----:B------:R-:W-:Y:S01]  /*1e190*/  FADD.FTZ R18, R101, R108 ;  /* 0x0000006c65127221 */ /* 0x000fe20000010000 */
[----:B------:R-:W-:Y:S01]  /*1e1a0*/  LOP3.LUT R34, R7, 0xffff, RZ, 0xc0, !PT ;  /* 0x0000ffff07227812 */ /* 0x000fe200078ec0ff */
[----:B-1----:R-:W-:Y:S01]  /*1e1b0*/  IMAD.MOV.U32 R195, RZ, RZ, R125 ;  /* 0x000000ffffc37224 */ /* 0x002fe200078e007d */
[C---:B------:R-:W-:Y:S01]  /*1e1c0*/  F2FP.F16.F32.PACK_AB R101, R19.reuse, R101 ;  /* 0x000000651365723e */ /* 0x040fe200000000ff */
[----:B------:R-:W-:Y:S01]  /*1e1d0*/  MUFU.EX2 R7, R206 ;  /* 0x000000ce00077308 */ /* 0x000fe20000000800 */
[----:B------:R-:W-:Y:S01]  /*1e1e0*/  ISETP.GE.U32.AND P1, PT, R200, R34, PT ;  /* 0x00000022c800720c */ /* 0x000fe20003f26070 */
[----:B------:R-:W-:Y:S01]  /*1e1f0*/  FADD.FTZ R108, R19, R18 ;  /* 0x00000012136c7221 */ /* 0x000fe20000010000 */
[----:B------:R-:W-:Y:S05]  /*1e200*/  VIADD R18, R66, 0x1 ;  /* 0x0000000142127836 */ /* 0x000fea0000000000 */
[----:B------:R-:W-:Y:S02]  /*1e210*/  LOP3.LUT R18, R137, R18, RZ, 0x3c, !PT ;  /* 0x0000001289127212 */ /* 0x000fe400078e3cff */
[----:B------:R-:W-:Y:S02]  /*1e220*/  MUFU.EX2 R34, R216 ;  /* 0x000000d800227308 */ /* 0x000fe40000000800 */
[----:B------:R-:W-:Y:S02]  /*1e230*/  LOP3.LUT R145, R18, R135, RZ, 0x3c, !PT ;  /* 0x0000008712917212 */ /* 0x000fe400078e3cff */
[----:B------:R-:W-:Y:S06]  /*1e240*/  @!P1 HADD2 R112, -R6.H0_H0, -RZ.H0_H0 ;  /* 0xa00000ff06709230 */ /* 0x000fec0000000900 */
[----:B------:R-:W1:Y:S01]  /*1e250*/  MUFU.EX2 R18, R211 ;  /* 0x000000d300127308 */ /* 0x000e620000000800 */
[----:B------:R-:W-:Y:S01]  /*1e260*/  PRMT R113, R112, 0x7610, R113 ;  /* 0x0000761070717816 */ /* 0x000fe20000000071 */
[----:B------:R2:W-:Y:S03]  /*1e270*/  @!P1 STL.S16 [R1+0x74], R112 ;  /* 0x0000747001009387 */ /* 0x0005e60000100600 */
[----:B------:R-:W-:Y:S05]  /*1e280*/  @!P1 PRMT R6, R113, 0x5410, RZ ;  /* 0x0000541071069816 */ /* 0x000fea00000000ff */
[----:B------:R2:W-:Y:S01]  /*1e290*/  ST.E.U16 desc[UR4][R202.64+0x2], R6 ;  /* 0x00000206ca007985 */ /* 0x0005e2000c101504 */
[----:B-1----:R-:W-:Y:S01]  /*1e2a0*/  F2FP.F16.F32.PACK_AB R192, R18, R51 ;  /* 0x0000003312c0723e */ /* 0x002fe200000000ff */
[----:B--2---:R-:W-:Y:S02]  /*1e2b0*/  VIADD R112, R124, 0x4 ;  /* 0x000000047c707836 */ /* 0x004fe40000000000 */
[----:B------:R-:W2:Y:S02]  /*1e2c0*/  LDL R124, [R1+0x15c] ;  /* 0x00015c00017c7983 */ /* 0x000ea40000100800 */
[----:B------:R-:W-:Y:S05]  /*1e2d0*/  IMAD.WIDE.U32 R112, R112, -0x326172a9, RZ ;  /* 0xcd9e8d5770707825 */ /* 0x000fea00078e00ff */
[----:B------:R-:W-:Y:S01]  /*1e2e0*/  LOP3.LUT R19, R140, R113, RZ, 0x3c, !PT ;  /* 0x000000718c137212 */ /* 0x000fe200078e3cff */
[----:B------:R-:W-:Y:S01]  /*1e2f0*/  FADD.FTZ R6, R109, R110 ;  /* 0x0000006e6d067221 */ /* 0x000fe20000010000 */
[----:B------:R-:W-:Y:S02]  /*1e300*/  F2FP.F16.F32.PACK_AB R109, R7, R109 ;  /* 0x0000006d076d723e */ /* 0x000fe400000000ff */
[----:B------:R-:W-:Y:S01]  /*1e310*/  F2FP.F16.F32.PACK_AB R113, R39, R50 ;  /* 0x000000322771723e */ /* 0x000fe200000000ff */
[--C-:B------:R-:W-:Y:S01]  /*1e320*/  FADD.FTZ R110, R7, R6.reuse ;  /* 0x00000006076e7221 */ /* 0x100fe20000010000 */
[C---:B------:R-:W-:Y:S01]  /*1e330*/  PRMT R7, R178.reuse, 0x7610, R7 ;  /* 0x00007610b2077816 */ /* 0x040fe20000000007 */
[----:B------:R-:W-:Y:S01]  /*1e340*/  IMAD.WIDE.U32 R152, R19, -0x2daee0ad, RZ ;  /* 0xd2511f5313987825 */ /* 0x000fe200078e00ff */
[----:B------:R-:W-:Y:S03]  /*1e350*/  PRMT R6, R178, 0x7632, R6 ;  /* 0x00007632b2067816 */ /* 0x000fe60000000006 */
[----:B------:R-:W-:Y:S01]  /*1e360*/  FADD.FTZ R19, R50, R115 ;  /* 0x0000007332137221 */ /* 0x000fe20000010000 */
[----:B------:R-:W-:Y:S01]  /*1e370*/  FADD.FTZ R50, R38, R114 ;  /* 0x0000007226327221 */ /* 0x000fe20000010000 */
[----:B------:R-:W-:Y:S01]  /*1e380*/  PRMT R116, R7, 0x5410, R6 ;  /* 0x0000541007747816 */ /* 0x000fe20000000006 */
[----:B------:R-:W-:Y:S01]  /*1e390*/  MUFU.EX2 R38, R208 ;  /* 0x000000d000267308 */ /* 0x000fe20000000800 */
[----:B------:R-:W-:Y:S01]  /*1e3a0*/  LOP3.LUT R134, R153, R67, R134, 0x96, !PT ;  /* 0x0000004399867212 */ /* 0x000fe200078e9686 */
[----:B------:R-:W-:Y:S01]  /*1e3b0*/  FADD.FTZ R66, R39, R19 ;  /* 0x0000001327427221 */ /* 0x000fe20000010000 */
[----:B------:R-:W-:Y:S01]  /*1e3c0*/  FADD.FTZ R19, R100, R108 ;  /* 0x0000006c64137221 */ /* 0x000fe20000010000 */
[----:B------:R-:W-:Y:S01]  /*1e3d0*/  F2FP.F16.F32.PACK_AB R100, R34, R100 ;  /* 0x000000642264723e */ /* 0x000fe200000000ff */
[----:B------:R-:W-:Y:S01]  /*1e3e0*/  FADD.FTZ R67, R35, R50 ;  /* 0x0000003223437221 */ /* 0x000fe20000010000 */
[----:B------:R-:W-:Y:S01]  /*1e3f0*/  PRMT R108, R3, 0x7632, R108 ;  /* 0x00007632036c7816 */ /* 0x000fe2000000006c */
[----:B------:R-:W-:Y:S03]  /*1e400*/  IMAD.WIDE.U32 R134, R134, -0x326172a9, RZ ;  /* 0xcd9e8d5786867825 */ /* 0x000fe600078e00ff */
[----:B------:R-:W1:Y:S01]  /*1e410*/  MUFU.EX2 R39, R194 ;  /* 0x000000c200277308 */ /* 0x000e620000000800 */
[----:B------:R-:W-:Y:S01]  /*1e420*/  FADD.FTZ R50, R34, R19 ;  /* 0x0000001322327221 */ /* 0x000fe20000010000 */
[----:B------:R-:W-:Y:S01]  /*1e430*/  LOP3.LUT R34, R135, R191, R22, 0x96, !PT ;  /* 0x000000bf87227212 */ /* 0x000fe200078e9616 */
[----:B------:R-:W-:Y:S01]  /*1e440*/  FADD.FTZ R22, R51, R66 ;  /* 0x0000004233167221 */ /* 0x000fe20000010000 */
[C---:B------:R-:W-:Y:S01]  /*1e450*/  FMUL.FTZ R51, R2.reuse, R143 ;  /* 0x0000008f02337220 */ /* 0x040fe20000410000 */
[----:B------:R-:W-:Y:S05]  /*1e460*/  FMUL.FTZ R66, R2, R126 ;  /* 0x0000007e02427220 */ /* 0x000fea0000410000 */
[----:B------:R-:W-:Y:S01]  /*1e470*/  MUFU.EX2 R19, R217 ;  /* 0x000000d900137308 */ /* 0x000fe20000000800 */
[----:B------:R-:W-:Y:S01]  /*1e480*/  FADD.FTZ R119, R18, R22 ;  /* 0x0000001612777221 */ /* 0x000fe20000010000 */
[----:B------:R-:W-:Y:S08]  /*1e490*/  IMAD.WIDE.U32 R34, R34, -0x2daee0ad, RZ ;  /* 0xd2511f5322227825 */ /* 0x000ff000078e00ff */
[----:B------:R-:W1:Y:S02]  /*1e4a0*/  MUFU.EX2 R18, R222 ;  /* 0x000000de00127308 */ /* 0x000e640000000800 */
[----:B-1----:R-:W-:Y:S08]  /*1e4b0*/  F2FP.F16.F32.PACK_AB R187, R38, R39 ;  /* 0x0000002726bb723e */ /* 0x002ff000000000ff */
[----:B------:R-:W-:Y:S01]  /*1e4c0*/  MUFU.EX2 R126, R236 ;  /* 0x000000ec007e7308 */ /* 0x000fe20000000800 */
[----:B------:R-:W-:Y:S01]  /*1e4d0*/  F2FP.F16.F32.PACK_AB R193, R18, R19 ;  /* 0x0000001312c1723e */ /* 0x000fe200000000ff */
[----:B----4-:R-:W-:Y:S02]  /*1e4e0*/  @!P3 HADD2 R128, -R7.H0_H0, -RZ.H0_H0 ;  /* 0xa00000ff0780b230 */ /* 0x010fe40000000900 */
[----:B---3--:R-:W-:Y:S03]  /*1e4f0*/  @!P2 HADD2 R121, -R6.H0_H0, -RZ.H0_H0 ;  /* 0xa00000ff0679a230 */ /* 0x008fe60000000900 */
[----:B------:R-:W-:Y:S01]  /*1e500*/  PRMT R122, R128, 0x7610, R122 ;  /* 0x00007610807a7816 */ /* 0x000fe2000000007a */
[----:B------:R1:W-:Y:S01]  /*1e510*/  @!P3 STL.S16 [R1+0x70], R128 ;  /* 0x000070800100b387 */ /* 0x0003e20000100600 */
[----:B------:R-:W-:Y:S03]  /*1e520*/  PRMT R115, R121, 0x7610, R115 ;  /* 0x0000761079737816 */ /* 0x000fe60000000073 */
[----:B------:R2:W-:Y:S01]  /*1e530*/  @!P2 STL.S16 [R1+0x6c], R121 ;  /* 0x00006c790100a387 */ /* 0x0005e20000100600 */
[----:B------:R-:W-:Y:S02]  /*1e540*/  @!P3 PRMT R7, R122, 0x5410, RZ ;  /* 0x000054107a07b816 */ /* 0x000fe400000000ff */
[----:B------:R-:W-:Y:S01]  /*1e550*/  IADD3 R120, P1, R202, R120, RZ ;  /* 0x00000078ca787210 */ /* 0x000fe20007f3e0ff */
[----:B------:R3:W4:Y:S01]  /*1e560*/  LDL.S16 R123, [R1+0xd0] ;  /* 0x0000d000017b7983 */ /* 0x0007220000100600 */
[----:B------:R-:W-:Y:S03]  /*1e570*/  @!P2 PRMT R6, R115, 0x5410, RZ ;  /* 0x000054107306a816 */ /* 0x000fe600000000ff */
[----:B------:R-:W3:Y:S04]  /*1e580*/  LDL R114, [R1+0x148] ;  /* 0x0001480001727983 */ /* 0x000ee80000100800 */
[----:B------:R-:W3:Y:S04]  /*1e590*/  LDL R122, [R1+0x13c] ;  /* 0x00013c00017a7983 */ /* 0x000ee80000100800 */
[----:B------:R-:W3:Y:S04]  /*1e5a0*/  LDL R115, [R1+0x14c] ;  /* 0x00014c0001737983 */ /* 0x000ee80000100800 */
[----:B-1----:R-:W3:Y:S01]  /*1e5b0*/  LDL.64 R128, [R1+0x140] ;  /* 0x0001400001807983 */ /* 0x002ee20000100a00 */
[----:B--2---:R-:W-:Y:S05]  /*1e5c0*/  IMAD.X R121, R203, 0x1, R124, P1 ;  /* 0x00000001cb797824 */ /* 0x004fea00008e067c */
[----:B------:R1:W-:Y:S04]  /*1e5d0*/  ST.E.U16 desc[UR4][R120.64], R7 ;  /* 0x0000000778007985 */ /* 0x0003e8000c101504 */
[----:B------:R2:W-:Y:S01]  /*1e5e0*/  ST.E.U16 desc[UR4][R120.64+0x2], R6 ;  /* 0x0000020678007985 */ /* 0x0005e2000c101504 */
[----:B-1----:R-:W-:Y:S01]  /*1e5f0*/  FADD.FTZ R7, R55, R110 ;  /* 0x0000006e37077221 */ /* 0x002fe20000010000 */
[----:B------:R-:W-:Y:S01]  /*1e600*/  FMUL.FTZ R55, R2, R139 ;  /* 0x0000008b02377220 */ /* 0x000fe20000410000 */
[----:B--2---:R-:W-:Y:S02]  /*1e610*/  LOP3.LUT R6, R23, R215, R112, 0x96, !PT ;  /* 0x000000d717067212 */ /* 0x004fe400078e9670 */
[----:B------:R-:W-:Y:S01]  /*1e620*/  FADD.FTZ R110, R54, R7 ;  /* 0x00000007366e7221 */ /* 0x000fe20000010000 */
[----:B------:R-:W-:Y:S02]  /*1e630*/  FMUL.FTZ R54, R2, R138 ;  /* 0x0000008a02367220 */ /* 0x000fe40000410000 */
[----:B------:R-:W-:Y:S05]  /*1e640*/  IMAD.WIDE.U32 R6, R6, -0x2daee0ad, RZ ;  /* 0xd2511f5306067825 */ /* 0x000fea00078e00ff */
[----:B------:R-:W-:Y:S01]  /*1e650*/  LOP3.LUT R22, R7, R195, R152, 0x96, !PT ;  /* 0x000000c307167212 */ /* 0x000fe200078e9698 */
[----:B------:R-:W-:Y:S01]  /*1e660*/  FADD.FTZ R7, R19, R50 ;  /* 0x0000003213077221 */ /* 0x000fe20000010000 */
[----:B------:R-:W-:Y:S01]  /*1e670*/  LOP3.LUT R35, R35, R175, R6, 0x96, !PT ;  /* 0x000000af23237212 */ /* 0x000fe200078e9606 */
[----:B------:R-:W-:Y:S01]  /*1e680*/  FADD.FTZ R6, R39, R67 ;  /* 0x0000004327067221 */ /* 0x000fe20000010000 */
[----:B------:R-:W-:Y:S01]  /*1e690*/  FMUL.FTZ R39, R2, R155 ;  /* 0x0000009b02277220 */ /* 0x000fe20000410000 */
[----:B------:R-:W-:Y:S04]  /*1e6a0*/  IMAD.WIDE.U32 R22, R22, -0x326172a9, RZ ;  /* 0xcd9e8d5716167825 */ /* 0x000fe800078e00ff */
[----:B------:R-:W-:Y:S01]  /*1e6b0*/  FADD.FTZ R140, R18, R7 ;  /* 0x00000007128c7221 */ /* 0x000fe20000010000 */
[----:B------:R-:W-:Y:S01]  /*1e6c0*/  FADD.FTZ R118, R38, R6 ;  /* 0x0000000626767221 */ /* 0x000fe20000010000 */
[C---:B------:R-:W-:Y:S01]  /*1e6d0*/  FMUL.FTZ R38, R2.reuse, R154 ;  /* 0x0000009a02267220 */ /* 0x040fe20000410000 */
[----:B------:R-:W-:Y:S01]  /*1e6e0*/  LOP3.LUT R6, R23, R214, R134, 0x96, !PT ;  /* 0x000000d617067212 */ /* 0x000fe200078e9686 */
[C---:B------:R-:W-:Y:S01]  /*1e6f0*/  FMUL.FTZ R23, R2.reuse, R163 ;  /* 0x000000a302177220 */ /* 0x040fe20000410000 */
[C---:B------:R-:W-:Y:S01]  /*1e700*/  FMUL.FTZ R50, R2.reuse, R142 ;  /* 0x0000008e02327220 */ /* 0x040fe20000410000 */
[----:B------:R-:W-:Y:S01]  /*1e710*/  FMUL.FTZ R67, R2, R127 ;  /* 0x0000007f02437220 */ /* 0x000fe20000410000 */
[----:B------:R-:W-:Y:S04]  /*1e720*/  IMAD.WIDE.U32 R142, R145, -0x326172a9, RZ ;  /* 0xcd9e8d57918e7825 */ /* 0x000fe800078e00ff */
[----:B------:R-:W-:Y:S01]  /*1e730*/  IMAD.WIDE.U32 R18, R6, -0x2daee0ad, RZ ;  /* 0xd2511f5306127825 */ /* 0x000fe200078e00ff */
[CC--:B------:R-:W-:Y:S02]  /*1e740*/  LOP3.LUT R148, R143.reuse, R215.reuse, R148, 0x96, !PT ;  /* 0x000000d78f947212 */ /* 0x0c0fe400078e9694 */
[----:B------:R-:W-:Y:S01]  /*1e750*/  LOP3.LUT R155, R143, R215, R112, 0x96, !PT ;  /* 0x000000d78f9b7212 */ /* 0x000fe200078e9670 */
[----:B------:R-:W-:Y:S01]  /*1e760*/  IMAD.WIDE.U32 R6, R35, -0x326172a9, RZ ;  /* 0xcd9e8d5723067825 */ /* 0x000fe200078e00ff */
[----:B------:R-:W-:Y:S03]  /*1e770*/  LOP3.LUT R34, R19, R183, R34, 0x96, !PT ;  /* 0x000000b713227212 */ /* 0x000fe600078e9622 */
[----:B------:R-:W-:Y:S01]  /*1e780*/  FMUL.FTZ R35, R2, R159 ;  /* 0x0000009f02237220 */ /* 0x000fe20000410000 */
[----:B------:R-:W-:Y:S01]  /*1e790*/  LOP3.LUT R22, R7, R189, R22, 0x96, !PT ;  /* 0x000000bd07167212 */ /* 0x000fe200078e9616 */
[----:B------:R-:W-:Y:S04]  /*1e7a0*/  IMAD.WIDE.U32 R178, R34, -0x326172a9, RZ ;  /* 0xcd9e8d5722b27825 */ /* 0x000fe800078e00ff */
[----:B------:R-:W-:Y:S01]  /*1e7b0*/  FMUL.FTZ R34, R2, R158 ;  /* 0x0000009e02227220 */ /* 0x000fe20000410000 */
[----:B------:R-:W-:Y:S01]  /*1e7c0*/  IMAD.WIDE.U32 R180, R22, -0x2daee0ad, RZ ;  /* 0xd2511f5316b47825 */ /* 0x000fe200078e00ff */
[----:B------:R-:W-:Y:S03]  /*1e7d0*/  LOP3.LUT R141, R179, R210, R6, 0x96, !PT ;  /* 0x000000d2b38d7212 */ /* 0x000fe600078e9606 */
[----:B------:R-:W-:Y:S01]  /*1e7e0*/  FMUL.FTZ R22, R2, R162 ;  /* 0x000000a202167220 */ /* 0x000fe20000410000 */
[----:B------:R-:W-:Y:S05]  /*1e7f0*/  LOP3.LUT R124, R181, R182, R18, 0x96, !PT ;  /* 0x000000b6b57c7212 */ /* 0x000fea00078e9612 */
[----:B------:R-:W-:Y:S05]  /*1e800*/  IMAD.WIDE.U32 R124, R124, -0x326172a9, RZ ;  /* 0xcd9e8d577c7c7825 */ /* 0x000fea00078e00ff */
[----:B------:R-:W-:Y:S04]  /*1e810*/  LOP3.LUT R6, R125, R245, R178, 0x96, !PT ;  /* 0x000000f57d067212 */ /* 0x000fe800078e96b2 */
[----:B------:R-:W-:Y:S04]  /*1e820*/  LOP3.LUT R7, R6, 0xff, RZ, 0xc0, !PT ;  /* 0x000000ff06077812 */ /* 0x000fe800078ec0ff */
[----:B------:R-:W-:Y:S11]  /*1e830*/  ISETP.GE.U32.AND P2, PT, R200, R7, PT ;  /* 0x00000007c800720c */ /* 0x000ff60003f46070 */
[----:B------:R-:W-:Y:S02]  /*1e840*/  @!UPT UIADD3 URZ, URZ, URZ, URZ ;  /* 0x0000003f3f3ff290 */ /* 0x000fe4000fffe03f */
[----:B----4-:R-:W-:Y:S05]  /*1e850*/  @!P2 HADD2 R123, -R3.H0_H0, -RZ.H0_H0 ;  /* 0xa00000ff037ba230 */ /* 0x010fea0000000900 */
[----:B------:R-:W-:Y:S01]  /*1e860*/  PRMT R7, R123, 0x7610, R7 ;  /* 0x000076107b077816 */ /* 0x000fe20000000007 */
[----:B------:R1:W-:Y:S04]  /*1e870*/  @!P2 STL.S16 [R1+0xd0], R123 ;  /* 0x0000d07b0100a387 */ /* 0x0003e80000100600 */
[----:B------:R4:W2:Y:S04]  /*1e880*/  LDL.S16 R132, [R1+0xec] ;  /* 0x0000ec0001847983 */ /* 0x0008a80000100600 */
[----:B------:R-:W4:Y:S01]  /*1e890*/  LDL R133, [R1+0x158] ;  /* 0x0001580001857983 */ /* 0x000f220000100800 */
[----:B---3--:R-:W-:Y:S02]  /*1e8a0*/  IADD3 R18, P1, R128, R120, RZ ;  /* 0x0000007880127210 */ /* 0x008fe40007f3e0ff */
[----:B------:R-:W-:Y:S01]  /*1e8b0*/  PRMT R129, R3, 0x5410, R108 ;  /* 0x0000541003817816 */ /* 0x000fe2000000006c */
[----:B------:R3:W3:Y:S01]  /*1e8c0*/  LDL.S16 R128, [R1+0xe4] ;  /* 0x0000e40001807983 */ /* 0x0006e20000100600 */
[----:B------:R-:W-:Y:S01]  /*1e8d0*/  @!P2 PRMT R3, R7, 0x5410, RZ ;  /* 0x000054100703a816 */ /* 0x000fe200000000ff */
[----:B------:R-:W-:Y:S01]  /*1e8e0*/  IMAD.X R19, R114, 0x1, R121, P1 ;  /* 0x0000000172137824 */ /* 0x000fe200008e0679 */
[----:B------:R-:W-:Y:S01]  /*1e8f0*/  IADD3 R122, P1, R202, R122, RZ ;  /* 0x0000007aca7a7210 */ /* 0x000fe20007f3e0ff */
[----:B------:R-:W4:Y:S01]  /*1e900*/  LDL R114, [R1+0x150] ;  /* 0x0001500001727983 */ /* 0x000f220000100800 */
[----:B------:R-:W-:Y:S03]  /*1e910*/  FMUL.FTZ R7, R2, R171 ;  /* 0x000000ab02077220 */ /* 0x000fe60000410000 */
[----:B------:R1:W-:Y:S02]  /*1e920*/  ST.E.U16 desc[UR4][R18.64], R3 ;  /* 0x0000000312007985 */ /* 0x0003e4000c101504 */
[----:B-1----:R-:W-:Y:S01]  /*1e930*/  IMAD.X R123, R203, 0x1, R115, P1 ;  /* 0x00000001cb7b7824 */ /* 0x002fe200008e0673 */
[----:B------:R-:W-:Y:S01]  /*1e940*/  LOP3.LUT R3, R130, 0xffff, RZ, 0xc0, !PT ;  /* 0x0000ffff82037812 */ /* 0x000fe200078ec0ff */
[C---:B------:R-:W-:Y:S01]  /*1e950*/  FMUL.FTZ R18, R2.reuse, R166 ;  /* 0x000000a602127220 */ /* 0x040fe20000410000 */
[----:B------:R-:W-:Y:S02]  /*1e960*/  FMUL.FTZ R19, R2, R167 ;  /* 0x000000a702137220 */ /* 0x000fe40000410000 */
[----:B------:R-:W-:Y:S04]  /*1e970*/  SHF.R.U32.HI R3, RZ, 0x8, R3 ;  /* 0x00000008ff037819 */ /* 0x000fe80000011603 */
[----:B------:R-:W-:Y:S02]  /*1e980*/  LOP3.LUT R137, R3, 0xffff, RZ, 0xc0, !PT ;  /* 0x0000ffff03897812 */ /* 0x000fe400078ec0ff */
[--C-:B------:R-:W-:Y:S04]  /*1e990*/  SHF.R.U32.HI R3, RZ, 0x10, R130.reuse ;  /* 0x00000010ff037819 */ /* 0x100fe80000011682 */
[----:B------:R-:W-:Y:S04]  /*1e9a0*/  LOP3.LUT R3, R3, 0xff, RZ, 0xc0, !PT ;  /* 0x000000ff03037812 */ /* 0x000fe800078ec0ff */
[C---:B------:R-:W-:Y:S02]  /*1e9b0*/  ISETP.GE.U32.AND P6, PT, R200.reuse, R3, PT ;  /* 0x00000003c800720c */ /* 0x040fe40003fc6070 */
[----:B------:R-:W-:Y:S04]  /*1e9c0*/  SHF.R.U32.HI R3, RZ, 0x18, R130 ;  /* 0x00000018ff037819 */ /* 0x000fe80000011682 */
[----:B------:R-:W-:Y:S02]  /*1e9d0*/  ISETP.GE.U32.AND P5, PT, R200, R3, PT ;  /* 0x00000003c800720c */ /* 0x000fe40003fa6070 */
[----:B------:R-:W-:Y:S04]  /*1e9e0*/  LOP3.LUT R3, R6, 0xffff, RZ, 0xc0, !PT ;  /* 0x0000ffff06037812 */ /* 0x000fe800078ec0ff */
[----:B------:R-:W-:Y:S04]  /*1e9f0*/  SHF.R.U32.HI R3, RZ, 0x8, R3 ;  /* 0x00000008ff037819 */ /* 0x000fe80000011603 */
[----:B------:R-:W-:Y:S04]  /*1ea00*/  LOP3.LUT R3, R3, 0xffff, RZ, 0xc0, !PT ;  /* 0x0000ffff03037812 */ /* 0x000fe800078ec0ff */
[C---:B------:R-:W-:Y:S02]  /*1ea10*/  ISETP.GE.U32.AND P4, PT, R200.reuse, R3, PT ;  /* 0x00000003c800720c */ /* 0x040fe40003f86070 */
[--C-:B------:R-:W-:Y:S02]  /*1ea20*/  SHF.R.U32.HI R3, RZ, 0x10, R6.reuse ;  /* 0x00000010ff037819 */ /* 0x100fe40000011606 */
[----:B------:R-:W-:Y:S02]  /*1ea30*/  SHF.R.U32.HI R6, RZ, 0x18, R6 ;  /* 0x00000018ff067819 */ /* 0x000fe40000011606 */
[----:B------:R-:W-:Y:S02]  /*1ea40*/  LOP3.LUT R3, R3, 0xff, RZ, 0xc0, !PT ;  /* 0x000000ff03037812 */ /* 0x000fe400078ec0ff */
[----:B------:R-:W-:Y:S01]  /*1ea50*/  ISETP.GE.U32.AND P2, PT, R200, R6, PT ;  /* 0x00000006c800720c */ /* 0x000fe20003f46070 */
[----:B------:R-:W-:Y:S01]  /*1ea60*/  FMUL.FTZ R6, R2, R170 ;  /* 0x000000aa02067220 */ /* 0x000fe20000410000 */
[----:B------:R-:W-:Y:S02]  /*1ea70*/  ISETP.GE.U32.AND P3, PT, R200, R3, PT ;  /* 0x00000003c800720c */ /* 0x000fe40003f66070 */
[----:B------:R-:W1:Y:S02]  /*1ea80*/  MUFU.EX2 R3, R228 ;  /* 0x000000e400037308 */ /* 0x000e640000000800 */
[----:B-1----:R-:W-:Y:S01]  /*1ea90*/  FADD.FTZ R110, R3, R110 ;  /* 0x0000006e036e7221 */ /* 0x002fe20000010000 */
[----:B--2---:R-:W-:Y:S05]  /*1eaa0*/  @!P4 HADD2 R132, -R108.H0_H0, -RZ.H0_H0 ;  /* 0xa00000ff6c84c230 */ /* 0x004fea0000000900 */
[----:B------:R-:W-:Y:S01]  /*1eab0*/  PRMT R2, R132, 0x7610, R2 ;  /* 0x0000761084027816 */ /* 0x000fe20000000002 */
[----:B------:R1:W-:Y:S03]  /*1eac0*/  @!P4 STL.S16 [R1+0xec], R132 ;  /* 0x0000ec840100c387 */ /* 0x0003e60000100600 */
[----:B------:R-:W-:Y:S01]  /*1ead0*/  @!P4 PRMT R108, R2, 0x5410, RZ ;  /* 0x00005410026cc816 */ /* 0x000fe200000000ff */
[----:B------:R2:W2:Y:S01]  /*1eae0*/  LDL.S16 R153, [R1+0xe0] ;  /* 0x0000e00001997983 */ /* 0x0004a20000100600 */
[----:B------:R-:W-:Y:S01]  /*1eaf0*/  ISETP.GE.U32.AND P4, PT, R200, R136, PT ;  /* 0x00000088c800720c */ /* 0x000fe20003f86070 */
[----:B---3--:R-:W-:Y:S01]  /*1eb00*/  @!P3 HADD2 R128, -R0.H0_H0, -RZ.H0_H0 ;  /* 0xa00000ff0080b230 */ /* 0x008fe20000000900 */
[----:B------:R-:W3:Y:S01]  /*1eb10*/  MUFU.EX2 R2, R227 ;  /* 0x000000e300027308 */ /* 0x000ee20000000800 */
[----:B----4-:R-:W-:Y:S01]  /*1eb20*/  IADD3 R114, P1, R202, R114, RZ ;  /* 0x00000072ca727210 */ /* 0x010fe20007f3e0ff */
[----:B------:R4:W4:Y:S02]  /*1eb30*/  LDL.S16 R154, [R1+0xc8] ;  /* 0x0000c800019a7983 */ /* 0x0009240000100600 */
[----:B------:R-:W-:Y:S02]  /*1eb40*/  PRMT R127, R128, 0x7610, R127 ;  /* 0x00007610807f7816 */ /* 0x000fe4000000007f */
[----:B------:R-:W-:Y:S01]  /*1eb50*/  @!P3 STL.S16 [R1+0xe4], R128 ;  /* 0x0000e4800100b387 */ /* 0x000fe20000100600 */
[----:B------:R-:W-:Y:S03]  /*1eb60*/  IMAD.X R115, R203, 0x1, R133, P1 ;  /* 0x00000001cb737824 */ /* 0x000fe600008e0685 */
[----:B------:R2:W4:Y:S04]  /*1eb70*/  LDL.S16 R139, [R1+0xd8] ;  /* 0x0000d800018b7983 */ /* 0x0005280000100600 */
[----:B------:R1:W-:Y:S01]  /*1eb80*/  ST.E.U16 desc[UR4][R122.64], R108 ;  /* 0x0000006c7a007985 */ /* 0x0003e2000c101504 */
[C---:B---3--:R-:W-:Y:S01]  /*1eb90*/  F2FP.F16.F32.PACK_AB R156, R2.reuse, R3 ;  /* 0x00000003029c723e */ /* 0x048fe200000000ff */
[----:B-1----:R-:W-:Y:S01]  /*1eba0*/  FADD.FTZ R132, R2, R110 ;  /* 0x0000006e02847221 */ /* 0x002fe20000010000 */
[----:B------:R-:W1:Y:S10]  /*1ebb0*/  MUFU.EX2 R3, R226 ;  /* 0x000000e200037308 */ /* 0x000e740000000800 */
[----:B------:R-:W3:Y:S01]  /*1ebc0*/  MUFU.EX2 R2, R225 ;  /* 0x000000e100027308 */ /* 0x000ee20000000800 */
[----:B-1----:R-:W-:Y:S09]  /*1ebd0*/  FADD.FTZ R110, R3, R119 ;  /* 0x00000077036e7221 */ /* 0x002ff20000010000 */
[----:B------:R-:W-:Y:S01]  /*1ebe0*/  MUFU.EX2 R119, R233 ;  /* 0x000000e900777308 */ /* 0x000fe20000000800 */
[----:B------:R-:W-:Y:S02]  /*1ebf0*/  PRMT R108, R0, 0x7632, R108 ;  /* 0x00007632006c7816 */ /* 0x000fe4000000006c */
[C---:B---3--:R-:W-:Y:S01]  /*1ec00*/  F2FP.F16.F32.PACK_AB R157, R2.reuse, R3 ;  /* 0x00000003029d723e */ /* 0x048fe200000000ff */
[----:B------:R-:W-:Y:S01]  /*1ec10*/  FADD.FTZ R133, R2, R110 ;  /* 0x0000006e02857221 */ /* 0x000fe20000010000 */
[----:B------:R-:W-:Y:S05]  /*1ec20*/  PRMT R128, R0, 0x5410, R108 ;  /* 0x0000541000807816 */ /* 0x000fea000000006c */
[----:B------:R-:W-:Y:S01]  /*1ec30*/  MUFU.EX2 R2, R223 ;  /* 0x000000df00027308 */ /* 0x000fe20000000800 */
[----:B------:R-:W-:Y:S05]  /*1ec40*/  @!P3 PRMT R0, R127, 0x5410, RZ ;  /* 0x000054107f00b816 */ /* 0x000fea00000000ff */
[----:B------:R1:W-:Y:S04]  /*1ec50*/  ST.E.U16 desc[UR4][R114.64], R0 ;  /* 0x0000000072007985 */ /* 0x0003e8000c101504 */
[----:B------:R-:W3:Y:S10]  /*1ec60*/  MUFU.EX2 R3, R224 ;  /* 0x000000e000037308 */ /* 0x000ef40000000800 */
[----:B------:R-:W1:Y:S10]  /*1ec70*/  MUFU.EX2 R110, R235 ;  /* 0x000000eb006e7308 */ /* 0x000e740000000800 */
[----:B------:R-:W1:Y:S01]  /*1ec80*/  MUFU.EX2 R127, R230 ;  /* 0x000000e6007f7308 */ /* 0x000e620000000800 */
[----:B---3--:R-:W-:Y:S01]  /*1ec90*/  FADD.FTZ R118, R3, R118 ;  /* 0x0000007603767221 */ /* 0x008fe20000010000 */
[C---:B------:R-:W-:Y:S03]  /*1eca0*/  F2FP.F16.F32.PACK_AB R3, R2.reuse, R3 ;  /* 0x000000030203723e */ /* 0x040fe600000000ff */
[----:B------:R-:W-:Y:S01]  /*1ecb0*/  FADD.FTZ R138, R2, R118 ;  /* 0x00000076028a7221 */ /* 0x000fe20000010000 */
[----:B------:R-:W-:Y:S04]  /*1ecc0*/  FADD.FTZ R2, R126, R140 ;  /* 0x0000008c7e027221 */ /* 0x000fe80000010000 */
[----:B------:R-:W3:Y:S01]  /*1ecd0*/  MUFU.EX2 R118, R234 ;  /* 0x000000ea00767308 */ /* 0x000ee20000000800 */
[----:B-1----:R-:W-:Y:S01]  /*1ece0*/  LOP3.LUT R0, R124, 0xff, RZ, 0xc0, !PT ;  /* 0x000000ff7c007812 */ /* 0x002fe200078ec0ff */
[--C-:B------:R-:W-:Y:S01]  /*1ecf0*/  FADD.FTZ R143, R110, R2.reuse ;  /* 0x000000026e8f7221 */ /* 0x100fe20000010000 */
[----:B------:R-:W-:Y:S02]  /*1ed00*/  PRMT R2, R150, 0x7610, R2 ;  /* 0x0000761096027816 */ /* 0x000fe40000000002 */
[----:B------:R-:W-:Y:S02]  /*1ed10*/  ISETP.GE.U32.AND P1, PT, R200, R0, PT ;  /* 0x00000000c800720c */ /* 0x000fe40003f26070 */
[----:B------:R-:W-:Y:S02]  /*1ed20*/  SHF.R.U32.HI R0, RZ, 0x10, R124 ;  /* 0x00000010ff007819 */ /* 0x000fe4000001167c */
[----:B------:R-:W-:Y:S01]  /*1ed30*/  F2FP.F16.F32.PACK_AB R181, R110, R126 ;  /* 0x0000007e6eb5723e */ /* 0x000fe200000000ff */
[----:B------:R-:W-:Y:S01]  /*1ed40*/  FADD.FTZ R133, R127, R133 ;  /* 0x000000857f857221 */ /* 0x000fe20000010000 */
[----:B------:R-:W-:Y:S02]  /*1ed50*/  LOP3.LUT R112, R0, 0xff, RZ, 0xc0, !PT ;  /* 0x000000ff00707812 */ /* 0x000fe400078ec0ff */
[----:B------:R-:W-:Y:S01]  /*1ed60*/  PRMT R110, R150, 0x7632, R110 ;  /* 0x00007632966e7816 */ /* 0x000fe2000000006e */
[----:B------:R-:W1:Y:S01]  /*1ed70*/  MUFU.EX2 R0, R232 ;  /* 0x000000e800007308 */ /* 0x000e620000000800 */
[----:B------:R-:W-:Y:S02]  /*1ed80*/  LOP3.LUT R126, R124, 0xffff, RZ, 0xc0, !PT ;  /* 0x0000ffff7c7e7812 */ /* 0x000fe400078ec0ff */
[----:B---3--:R-:W-:Y:S02]  /*1ed90*/  F2FP.F16.F32.PACK_AB R161, R118, R119 ;  /* 0x0000007776a1723e */ /* 0x008fe400000000ff */
[----:B-1----:R-:W-:Y:S01]  /*1eda0*/  F2FP.F16.F32.PACK_AB R168, R0, R127 ;  /* 0x0000007f00a8723e */ /* 0x002fe200000000ff */
[----:B--2---:R-:W-:Y:S05]  /*1edb0*/  @!P2 HADD2 R153, -R108.H0_H0, -RZ.H0_H0 ;  /* 0xa00000ff6c99a230 */ /* 0x004fea0000000900 */
[----:B------:R-:W-:Y:S01]  /*1edc0*/  PRMT R145, R153, 0x7610, R145 ;  /* 0x0000761099917816 */ /* 0x000fe20000000091 */
[----:B------:R1:W-:Y:S01]  /*1edd0*/  @!P2 STL.S16 [R1+0xe0], R153 ;  /* 0x0000e0990100a387 */ /* 0x0003e20000100600 */
[----:B----4-:R-:W-:Y:S02]  /*1ede0*/  @!P4 HADD2 R154, -R2.H0_H0, -RZ.H0_H0 ;  /* 0xa00000ff029ac230 */ /* 0x010fe40000000900 */
[----:B------:R-:W-:Y:S02]  /*1edf0*/  @!P2 PRMT R108, R145, 0x5410, RZ ;  /* 0x00005410916ca816 */ /* 0x000fe400000000ff */
[----:B------:R-:W-:Y:S01]  /*1ee00*/  ISETP.GE.U32.AND P2, PT, R200, R112, PT ;  /* 0x00000070c800720c */ /* 0x000fe20003f46070 */
[----:B------:R-:W-:Y:S01]  /*1ee10*/  FADD.FTZ R112, R119, R132 ;  /* 0x0000008477707221 */ /* 0x000fe20000010000 */
[----:B------:R-:W-:Y:S01]  /*1ee20*/  PRMT R136, R154, 0x7610, R136 ;  /* 0x000076109a887816 */ /* 0x000fe20000000088 */
[----:B------:R-:W2:Y:S01]  /*1ee30*/  MUFU.EX2 R132, R229 ;  /* 0x000000e500847308 */ /* 0x000ea20000000800 */
[----:B------:R-:W-:Y:S01]  /*1ee40*/  ST.E.U16 desc[UR4][R114.64+0x2], R108 ;  /* 0x0000026c72007985 */ /* 0x000fe2000c101504 */
[----:B------:R-:W-:Y:S01]  /*1ee50*/  FADD.FTZ R145, R118, R112 ;  /* 0x0000007076917221 */ /* 0x000fe20000010000 */
[----:B------:R-:W-:Y:S02]  /*1ee60*/  PRMT R118, R2, 0x5410, R110 ;  /* 0x0000541002767816 */ /* 0x000fe4000000006e */
[----:B------:R-:W-:Y:S02]  /*1ee70*/  @!P4 PRMT R2, R136, 0x5410, RZ ;  /* 0x000054108802c816 */ /* 0x000fe400000000ff */
[----:B------:R-:W-:Y:S03]  /*1ee80*/  SHF.R.U32.HI R112, RZ, 0x18, R124 ;  /* 0x00000018ff707819 */ /* 0x000fe6000001167c */
[----:B------:R-:W3:Y:S01]  /*1ee90*/  MUFU.EX2 R119, R231 ;  /* 0x000000e700777308 */ /* 0x000ee20000000800 */
[----:B------:R4:W-:Y:S01]  /*1eea0*/  ST.E.U16 desc[UR4][R202.64+0x10], R2 ;  /* 0x00001002ca007985 */ /* 0x0009e2000c101504 */
[----:B------:R-:W-:Y:S02]  /*1eeb0*/  ISETP.GE.U32.AND P3, PT, R200, R112, PT ;  /* 0x00000070c800720c */ /* 0x000fe40003f66070 */
[----:B------:R-:W-:Y:S04]  /*1eec0*/  SHF.R.U32.HI R112, RZ, 0x8, R126 ;  /* 0x00000008ff707819 */ /* 0x000fe8000001167e */
[----:B------:R-:W-:Y:S01]  /*1eed0*/  LOP3.LUT R112, R112, 0xffff, RZ, 0xc0, !PT ;  /* 0x0000ffff70707812 */ /* 0x000fe200078ec0ff */
[----:B-1----:R1:W3:Y:S01]  /*1eee0*/  LDL.S16 R153, [R1+0xd4] ;  /* 0x0000d40001997983 */ /* 0x0022e20000100600 */
[----:B--2---:R-:W-:Y:S03]  /*1eef0*/  FADD.FTZ R127, R132, R138 ;  /* 0x0000008a847f7221 */ /* 0x004fe60000010000 */
[----:B------:R2:W-:Y:S01]  /*1ef00*/  @!P4 STL.S16 [R1+0xc8], R154 ;  /* 0x0000c89a0100c387 */ /* 0x0005e20000100600 */
[----:B------:R-:W-:Y:S01]  /*1ef10*/  ISETP.GE.U32.AND P4, PT, R200, R137, PT ;  /* 0x00000089c800720c */ /* 0x000fe20003f86070 */
[----:B------:R-:W-:Y:S02]  /*1ef20*/  IMAD.WIDE.U32 R136, R149, -0x2daee0ad, RZ ;  /* 0xd2511f5395887825 */ /* 0x000fe400078e00ff */
[----:B------:R1:W3:Y:S04]  /*1ef30*/  LDL.S16 R190, [R1+0xe8] ;  /* 0x0000e80001be7983 */ /* 0x0002e80000100600 */
[----:B------:R1:W3:Y:S06]  /*1ef40*/  LDL.S16 R140, [R1+0xdc] ;  /* 0x0000dc00018c7983 */ /* 0x0002ec0000100600 */
[----:B------:R-:W-:Y:S01]  /*1ef50*/  @!P4 HADD2 R139, -R110.H0_H0, -RZ.H0_H0 ;  /* 0xa00000ff6e8bc230 */ /* 0x000fe20000000900 */
[----:B----4-:R-:W-:Y:S04]  /*1ef60*/  PRMT R2, R107, 0x7632, R2 ;  /* 0x000076326b027816 */ /* 0x010fe80000000002 */
[----:B------:R-:W-:Y:S01]  /*1ef70*/  PRMT R126, R139, 0x7610, R126 ;  /* 0x000076108b7e7816 */ /* 0x000fe2000000007e */
[----:B------:R4:W-:Y:S03]  /*1ef80*/  @!P4 STL.S16 [R1+0xd8], R139 ;  /* 0x0000d88b0100c387 */ /* 0x0009e60000100600 */
[----:B------:R-:W-:Y:S01]  /*1ef90*/  @!P4 PRMT R110, R126, 0x5410, RZ ;  /* 0x000054107e6ec816 */ /* 0x000fe200000000ff */
[----:B------:R1:W4:Y:S01]  /*1efa0*/  LDL.S16 R208, [R1+0xc0] ;  /* 0x0000c00001d07983 */ /* 0x0003220000100600 */
[----:B------:R-:W-:Y:S01]  /*1efb0*/  ISETP.GE.U32.AND P4, PT, R200, R112, PT ;  /* 0x00000070c800720c */ /* 0x000fe20003f86070 */
[----:B--2---:R-:W-:Y:S01]  /*1efc0*/  FADD.FTZ R154, R0, R133 ;  /* 0x00000085009a7221 */ /* 0x004fe20000010000 */
[----:B------:R-:W-:Y:S01]  /*1efd0*/  PRMT R112, R111, 0x7632, R112 ;  /* 0x000076326f707816 */ /* 0x000fe20000000070 */
[----:B------:R2:W-:Y:S01]  /*1efe0*/  ST.E.U16 desc[UR4][R202.64+0x12], R110 ;  /* 0x0000126eca007985 */ /* 0x0005e2000c101504 */
[----:B---3--:R-:W-:Y:S02]  /*1eff0*/  F2FP.F16.F32.PACK_AB R0, R119, R132 ;  /* 0x000000847700723e */ /* 0x008fe400000000ff */
[----:B------:R-:W-:Y:S04]  /*1f000*/  LOP3.LUT R126, R137, R246, R186, 0x96, !PT ;  /* 0x000000f6897e7212 */ /* 0x000fe800078e96ba */
[----:B------:R-:W-:Y:S01]  /*1f010*/  LOP3.LUT R108, R126, 0xff, RZ, 0xc0, !PT ;  /* 0x000000ff7e6c7812 */ /* 0x000fe200078ec0ff */
[----:B----4-:R1:W3:Y:S01]  /*1f020*/  LDL.S16 R139, [R1+0xcc] ;  /* 0x0000cc00018b7983 */ /* 0x0102e20000100600 */
[----:B--2---:R-:W-:Y:S01]  /*1f030*/  PRMT R110, R169, 0x7610, R110 ;  /* 0x00007610a96e7816 */ /* 0x004fe2000000006e */
[----:B------:R-:W-:Y:S05]  /*1f040*/  @!P6 HADD2 R153, -R111.H0_H0, -RZ.H0_H0 ;  /* 0xa00000ff6f99e230 */ /* 0x000fea0000000900 */
[----:B------:R-:W-:Y:S01]  /*1f050*/  PRMT R207, R153, 0x7610, R207 ;  /* 0x0000761099cf7816 */ /* 0x000fe200000000cf */
[----:B------:R2:W-:Y:S01]  /*1f060*/  @!P6 STL.S16 [R1+0xd4], R153 ;  /* 0x0000d4990100e387 */ /* 0x0005e20000100600 */
[----:B------:R-:W-:Y:S02]  /*1f070*/  @!P5 HADD2 R190, -R112.H0_H0, -RZ.H0_H0 ;  /* 0xa00000ff70bed230 */ /* 0x000fe40000000900 */
[----:B------:R-:W-:Y:S03]  /*1f080*/  @!P1 HADD2 R140, -R107.H0_H0, -RZ.H0_H0 ;  /* 0xa00000ff6b8c9230 */ /* 0x000fe60000000900 */
[----:B------:R-:W-:Y:S01]  /*1f090*/  PRMT R133, R190, 0x7610, R133 ;  /* 0x00007610be857816 */ /* 0x000fe20000000085 */
[----:B------:R4:W-:Y:S01]  /*1f0a0*/  @!P5 STL.S16 [R1+0xe8], R190 ;  /* 0x0000e8be0100d387 */ /* 0x0009e20000100600 */
[----:B------:R-:W-:Y:S03]  /*1f0b0*/  PRMT R138, R140, 0x7610, R138 ;  /* 0x000076108c8a7816 */ /* 0x000fe6000000008a */
[----:B------:R1:W-:Y:S01]  /*1f0c0*/  @!P1 STL.S16 [R1+0xdc], R140 ;  /* 0x0000dc8c01009387 */ /* 0x0003e20000100600 */
[----:B------:R-:W-:Y:S02]  /*1f0d0*/  @!P2 HADD2 R208, -R110.H0_H0, -RZ.H0_H0 ;  /* 0xa00000ff6ed0a230 */ /* 0x000fe40000000900 */
[----:B--2---:R-:W-:Y:S01]  /*1f0e0*/  FADD.FTZ R153, R119, R127 ;  /* 0x0000007f77997221 */ /* 0x004fe20000010000 */
[----:B------:R-:W-:Y:S02]  /*1f0f0*/  PRMT R119, R111, 0x5410, R112 ;  /* 0x000054106f777816 */ /* 0x000fe40000000070 */
[----:B------:R-:W-:Y:S02]  /*1f100*/  @!P6 PRMT R111, R207, 0x5410, RZ ;  /* 0x00005410cf6fe816 */ /* 0x000fe400000000ff */
[----:B------:R-:W-:Y:S01]  /*1f110*/  @!P5 PRMT R112, R133, 0x5410, RZ ;  /* 0x000054108570d816 */ /* 0x000fe200000000ff */
[----:B------:R2:W2:Y:S01]  /*1f120*/  LDL.S16 R207, [R1+0xbc] ;  /* 0x0000bc0001cf7983 */ /* 0x0004a20000100600 */
[----:B------:R-:W-:Y:S02]  /*1f130*/  PRMT R133, R107, 0x5410, R2 ;  /* 0x000054106b857816 */ /* 0x000fe40000000002 */
[----:B------:R-:W-:Y:S01]  /*1f140*/  @!P1 PRMT R107, R138, 0x5410, RZ ;  /* 0x000054108a6b9816 */ /* 0x000fe200000000ff */
[----:B----4-:R4:W4:Y:S01]  /*1f150*/  LDL.S16 R190, [R1+0xc4] ;  /* 0x0000c40001be7983 */ /* 0x0109220000100600 */
[----:B------:R-:W-:Y:S02]  /*1f160*/  ISETP.GE.U32.AND P6, PT, R200, R108, PT ;  /* 0x0000006cc800720c */ /* 0x000fe40003fc6070 */
[----:B------:R-:W-:Y:S01]  /*1f170*/  LOP3.LUT R108, R126, 0xffff, RZ, 0xc0, !PT ;  /* 0x0000ffff7e6c7812 */ /* 0x000fe200078ec0ff */
[----:B-1----:R1:W4:Y:S01]  /*1f180*/  LDL.S16 R140, [R1+0xb8] ;  /* 0x0000b800018c7983 */ /* 0x0023220000100600 */
[----:B------:R-:W-:Y:S02]  /*1f190*/  PRMT R167, R208, 0x7610, R167 ;  /* 0x00007610d0a77816 */ /* 0x000fe400000000a7 */
[----:B------:R-:W-:Y:S01]  /*1f1a0*/  SHF.R.U32.HI R108, RZ, 0x8, R108 ;  /* 0x00000008ff6c7819 */ /* 0x000fe2000001166c */
[----:B---3--:R-:W-:Y:S01]  /*1f1b0*/  @!P4 HADD2 R139, -R2.H0_H0, -RZ.H0_H0 ;  /* 0xa00000ff028bc230 */ /* 0x008fe20000000900 */
[----:B------:R-:W-:Y:S02]  /*1f1c0*/  ST.E.U16 desc[UR4][R120.64+0x10], R111 ;  /* 0x0000106f78007985 */ /* 0x000fe4000c101504 */
[----:B------:R-:W-:Y:S02]  /*1f1d0*/  LOP3.LUT R108, R108, 0xffff, RZ, 0xc0, !PT ;  /* 0x0000ffff6c6c7812 */ /* 0x000fe400078ec0ff */
[----:B------:R-:W-:Y:S01]  /*1f1e0*/  PRMT R132, R139, 0x7610, R132 ;  /* 0x000076108b847816 */ /* 0x000fe20000000084 */
[----:B------:R3:W-:Y:S01]  /*1f1f0*/  @!P4 STL.S16 [R1+0xcc], R139 ;  /* 0x0000cc8b0100c387 */ /* 0x0007e20000100600 */
[----:B------:R-:W-:Y:S02]  /*1f200*/  ISETP.GE.U32.AND P5, PT, R200, R108, PT ;  /* 0x0000006cc800720c */ /* 0x000fe40003fa6070 */
[----:B------:R-:W-:Y:S01]  /*1f210*/  SHF.R.U32.HI R108, RZ, 0x18, R126 ;  /* 0x00000018ff6c7819 */ /* 0x000fe2000001167e */
[----:B------:R-:W-:Y:S01]  /*1f220*/  ST.E.U16 desc[UR4][R120.64+0x12], R112 ;  /* 0x0000127078007985 */ /* 0x000fe2000c101504 */
[----:B------:R-:W-:Y:S02]  /*1f230*/  @!P4 PRMT R2, R132, 0x5410, RZ ;  /* 0x000054108402c816 */ /* 0x000fe400000000ff */
[----:B------:R-:W-:Y:S01]  /*1f240*/  ISETP.GE.U32.AND P1, PT, R200, R108, PT ;  /* 0x0000006cc800720c */ /* 0x000fe20003f26070 */
[----:B------:R1:W-:Y:S01]  /*1f250*/  ST.E.U16 desc[UR4][R122.64+0xe], R107 ;  /* 0x00000e6b7a007985 */ /* 0x0003e2000c101504 */
[----:B------:R-:W-:Y:S02]  /*1f260*/  PRMT R108, R169, 0x7632, R108 ;  /* 0x00007632a96c7816 */ /* 0x000fe4000000006c */
[----:B------:R-:W-:Y:S01]  /*1f270*/  SHF.R.U32.HI R126, RZ, 0x10, R126 ;  /* 0x00000010ff7e7819 */ /* 0x000fe2000001167e */
[----:B------:R1:W-:Y:S01]  /*1f280*/  ST.E.U16 desc[UR4][R122.64+0x10], R2 ;  /* 0x000010027a007985 */ /* 0x0003e2000c101504 */
[----:B------:R-:W-:Y:S02]  /*1f290*/  PRMT R132, R110, 0x5410, R108 ;  /* 0x000054106e847816 */ /* 0x000fe4000000006c */
[----:B------:R-:W-:Y:S02]  /*1f2a0*/  @!P2 PRMT R110, R167, 0x5410, RZ ;  /* 0x00005410a76ea816 */ /* 0x000fe400000000ff */
[----:B------:R-:W-:Y:S03]  /*1f2b0*/  LOP3.LUT R126, R126, 0xff, RZ, 0xc0, !PT ;  /* 0x000000ff7e7e7812 */ /* 0x000fe600078ec0ff */
[----:B------:R1:W-:Y:S01]  /*1f2c0*/  ST.E.U16 desc[UR4][R114.64+0x10], R110 ;  /* 0x0000106e72007985 */ /* 0x0003e2000c101504 */
[----:B------:R-:W-:Y:S01]  /*1f2d0*/  ISETP.GE.U32.AND P4, PT, R200, R126, PT ;  /* 0x0000007ec800720c */ /* 0x000fe20003f86070 */
[----:B---3--:R-:W-:Y:S02]  /*1f2e0*/  IMAD.WIDE.U32 R138, R141, -0x2daee0ad, RZ ;  /* 0xd2511f538d8a7825 */ /* 0x008fe400078e00ff */
[----:B------:R3:W3:Y:S03]  /*1f2f0*/  LDL.S16 R141, [R1+0xb4] ;  /* 0x0000b400018d7983 */ /* 0x0006e60000100600 */
[----:B------:R-:W-:Y:S01]  /*1f300*/  LOP3.LUT R126, R139, R246, R180, 0x96, !PT ;  /* 0x000000f68b7e7212 */ /* 0x000fe200078e96b4 */
[----:B------:R-:W-:Y:S03]  /*1f310*/  @!P2 STL.S16 [R1+0xc0], R208 ;  /* 0x0000c0d00100a387 */ /* 0x000fe60000100600 */
[----:B------:R-:W-:Y:S01]  /*1f320*/  LOP3.LUT R111, R126, 0xff, RZ, 0xc0, !PT ;  /* 0x000000ff7e6f7812 */ /* 0x000fe200078ec0ff */
[----:B------:R2:W3:Y:S01]  /*1f330*/  LDL.S16 R167, [R1+0xb0] ;  /* 0x0000b00001a77983 */ /* 0x0004e20000100600 */
[C---:B-1----:R-:W-:Y:S02]  /*1f340*/  PRMT R107, R151.reuse, 0x7610, R107 ;  /* 0x00007610976b7816 */ /* 0x042fe4000000006b */
[----:B------:R-:W-:Y:S02]  /*1f350*/  ISETP.GE.U32.AND P2, PT, R200, R111, PT ;  /* 0x0000006fc800720c */ /* 0x000fe40003f46070 */
[----:B------:R-:W-:Y:S04]  /*1f360*/  LOP3.LUT R2, R126, 0xffff, RZ, 0xc0, !PT ;  /* 0x0000ffff7e027812 */ /* 0x000fe800078ec0ff */
[--C-:B------:R-:W-:Y:S02]  /*1f370*/  SHF.R.U32.HI R111, RZ, 0x8, R2.reuse ;  /* 0x00000008ff6f7819 */ /* 0x100fe40000011602 */
[----:B------:R-:W-:Y:S02]  /*1f380*/  PRMT R2, R151, 0x7632, R2 ;  /* 0x0000763297027816 */ /* 0x000fe40000000002 */
[----:B------:R-:W-:Y:S02]  /*1f390*/  PRMT R110, R164, 0x7610, R110 ;  /* 0x00007610a46e7816 */ /* 0x000fe4000000006e */
[----:B------:R-:W-:Y:S01]  /*1f3a0*/  LOP3.LUT R111, R111, 0xffff, RZ, 0xc0, !PT ;  /* 0x0000ffff6f6f7812 */ /* 0x000fe200078ec0ff */
[----:B--2---:R-:W-:Y:S02]  /*1f3b0*/  @!P3 HADD2 R207, -R108.H0_H0, -RZ.H0_H0 ;  /* 0xa00000ff6ccfb230 */ /* 0x004fe40000000900 */
[----:B----4-:R-:W-:Y:S03]  /*1f3c0*/  @!P6 HADD2 R190, -R107.H0_H0, -RZ.H0_H0 ;  /* 0xa00000ff6bbee230 */ /* 0x010fe60000000900 */
[----:B------:R-:W-:Y:S01]  /*1f3d0*/  PRMT R188, R207, 0x7610, R188 ;  /* 0x00007610cfbc7816 */ /* 0x000fe200000000bc */
[----:B------:R-:W-:Y:S01]  /*1f3e0*/  @!P3 STL.S16 [R1+0xbc], R207 ;  /* 0x0000bccf0100b387 */ /* 0x000fe20000100600 */
[----:B------:R-:W-:Y:S01]  /*1f3f0*/  @!P5 HADD2 R140, -R2.H0_H0, -RZ.H0_H0 ;  /* 0xa00000ff028cd230 */ /* 0x000fe20000000900 */
[----:B------:R-:W-:Y:S02]  /*1f400*/  PRMT R112, R190, 0x7610, R112 ;  /* 0x00007610be707816 */ /* 0x000fe40000000070 */
[----:B------:R-:W-:Y:S01]  /*1f410*/  @!P6 STL.S16 [R1+0xc4], R190 ;  /* 0x0000c4be0100e387 */ /* 0x000fe20000100600 */
[----:B------:R-:W-:Y:S02]  /*1f420*/  @!P3 PRMT R108, R188, 0x5410, RZ ;  /* 0x00005410bc6cb816 */ /* 0x000fe400000000ff */
[----:B------:R-:W-:Y:S01]  /*1f430*/  PRMT R185, R140, 0x7610, R185 ;  /* 0x000076108cb97816 */ /* 0x000fe200000000b9 */
[----:B------:R1:W-:Y:S01]  /*1f440*/  @!P5 STL.S16 [R1+0xb8], R140 ;  /* 0x0000b88c0100d387 */ /* 0x0003e20000100600 */
[----:B------:R-:W-:Y:S02]  /*1f450*/  ISETP.GE.U32.AND P3, PT, R200, R111, PT ;  /* 0x0000006fc800720c */ /* 0x000fe40003f66070 */
[--C-:B------:R-:W-:Y:S01]  /*1f460*/  SHF.R.U32.HI R111, RZ, 0x18, R126.reuse ;  /* 0x00000018ff6f7819 */ /* 0x100fe2000001167e */
[----:B------:R4:W2:Y:S01]  /*1f470*/  LDL.S16 R151, [R1+0xac] ;  /* 0x0000ac0001977983 */ /* 0x0008a20000100600 */
[----:B------:R-:W-:Y:S03]  /*1f480*/  SHF.R.U32.HI R126, RZ, 0x10, R126 ;  /* 0x00000010ff7e7819 */ /* 0x000fe6000001167e */
[----:B------:R4:W-:Y:S01]  /*1f490*/  ST.E.U16 desc[UR4][R114.64+0x12], R108 ;  /* 0x0000126c72007985 */ /* 0x0009e2000c101504 */
[----:B------:R-:W-:Y:S02]  /*1f4a0*/  LOP3.LUT R126, R126, 0xff, RZ, 0xc0, !PT ;  /* 0x000000ff7e7e7812 */ /* 0x000fe400078ec0ff */
[----:B-1----:R-:W-:Y:S02]  /*1f4b0*/  PRMT R140, R107, 0x5410, R2 ;  /* 0x000054106b8c7816 */ /* 0x002fe40000000002 */
[----:B------:R-:W-:Y:S02]  /*1f4c0*/  @!P6 PRMT R107, R112, 0x5410, RZ ;  /* 0x00005410706be816 */ /* 0x000fe400000000ff */
[----:B------:R-:W-:Y:S01]  /*1f4d0*/  @!P5 PRMT R2, R185, 0x5410, RZ ;  /* 0x00005410b902d816 */ /* 0x000fe200000000ff */
[----:B------:R1:W2:Y:S01]  /*1f4e0*/  LDL.S16 R112, [R1+0xa8] ;  /* 0x0000a80001707983 */ /* 0x0002a20000100600 */
[----:B------:R-:W-:Y:S01]  /*1f4f0*/  ISETP.GE.U32.AND P6, PT, R200, R111, PT ;  /* 0x0000006fc800720c */ /* 0x000fe20003fc6070 */
[----:B---3--:R-:W-:Y:S01]  /*1f500*/  @!P4 HADD2 R141, -R110.H0_H0, -RZ.H0_H0 ;  /* 0xa00000ff6e8dc230 */ /* 0x008fe20000000900 */
[----:B------:R-:W-:Y:S01]  /*1f510*/  PRMT R111, R164, 0x7632, R111 ;  /* 0x00007632a46f7816 */ /* 0x000fe2000000006f */
[----:B------:R1:W3:Y:S01]  /*1f520*/  LDL.S16 R185, [R1+0xa4] ;  /* 0x0000a40001b97983 */ /* 0x0002e20000100600 */
[----:B----4-:R-:W-:Y:S02]  /*1f530*/  LOP3.LUT R108, R136, 0xff, RZ, 0xc0, !PT ;  /* 0x000000ff886c7812 */ /* 0x010fe400078ec0ff */
[----:B------:R-:W-:Y:S01]  /*1f540*/  PRMT R184, R141, 0x7610, R184 ;  /* 0x000076108db87816 */ /* 0x000fe200000000b8 */
[----:B------:R4:W-:Y:S01]  /*1f550*/  @!P4 STL.S16 [R1+0xb4], R141 ;  /* 0x0000b48d0100c387 */ /* 0x0009e20000100600 */
[----:B------:R-:W-:Y:S01]  /*1f560*/  ISETP.GE.U32.AND P5, PT, R200, R108, PT ;  /* 0x0000006cc800720c */ /* 0x000fe20003fa6070 */
[----:B------:R-:W-:Y:S01]  /*1f570*/  @!P1 HADD2 R167, -R111.H0_H0, -RZ.H0_H0 ;  /* 0xa00000ff6fa79230 */ /* 0x000fe20000000900 */
[----:B------:R-:W-:Y:S01]  /*1f580*/  LOP3.LUT R108, R136, 0xffff, RZ, 0xc0, !PT ;  /* 0x0000ffff886c7812 */ /* 0x000fe200078ec0ff */
[----:B------:R1:W-:Y:S03]  /*1f590*/  ST.E.U16 desc[UR4][R202.64+0x22], R2 ;  /* 0x00002202ca007985 */ /* 0x0003e6000c101504 */
[----:B------:R-:W-:Y:S01]  /*1f5a0*/  PRMT R166, R167, 0x7610, R166 ;  /* 0x00007610a7a67816 */ /* 0x000fe200000000a6 */
[----:B------:R1:W-:Y:S01]  /*1f5b0*/  ST.E.U16 desc[UR4][R202.64+0x20], R107 ;  /* 0x0000206bca007985 */ /* 0x0003e2000c101504 */
[----:B------:R-:W-:Y:S04]  /*1f5c0*/  SHF.R.U32.HI R108, RZ, 0x8, R108 ;  /* 0x00000008ff6c7819 */ /* 0x000fe8000001166c */
[----:B------:R-:W-:Y:S02]  /*1f5d0*/  LOP3.LUT R108, R108, 0xffff, RZ, 0xc0, !PT ;  /* 0x0000ffff6c6c7812 */ /* 0x000fe400078ec0ff */
[----:B----4-:R-:W-:Y:S02]  /*1f5e0*/  PRMT R141, R110, 0x5410, R111 ;  /* 0x000054106e8d7816 */ /* 0x010fe4000000006f */
[----:B------:R-:W-:Y:S02]  /*1f5f0*/  @!P4 PRMT R110, R184, 0x5410, RZ ;  /* 0x00005410b86ec816 */ /* 0x000fe400000000ff */
[----:B------:R-:W-:Y:S01]  /*1f600*/  @!P1 PRMT R111, R166, 0x5410, RZ ;  /* 0x00005410a66f9816 */ /* 0x000fe200000000ff */
[----:B------:R4:W4:Y:S01]  /*1f610*/  LDL.S16 R184, [R1+0xa0] ;  /* 0x0000a00001b87983 */ /* 0x0009220000100600 */
[----:B-1----:R-:W-:Y:S02]  /*1f620*/  PRMT R2, R106, 0x7632, R2 ;  /* 0x000076326a027816 */ /* 0x002fe40000000002 */
[C---:B------:R-:W-:Y:S01]  /*1f630*/  ISETP.GE.U32.AND P4, PT, R200.reuse, R126, PT ;  /* 0x0000007ec800720c */ /* 0x040fe20003f86070 */
[----:B------:R1:W-:Y:S01]  /*1f640*/  @!P1 STL.S16 [R1+0xb0], R167 ;  /* 0x0000b0a701009387 */ /* 0x0003e20000100600 */
[----:B------:R-:W-:Y:S02]  /*1f650*/  SHF.R.U32.HI R107, RZ, 0x10, R136 ;  /* 0x00000010ff6b7819 */ /* 0x000fe40000011688 */
[----:B------:R-:W-:Y:S01]  /*1f660*/  ISETP.GE.U32.AND P1, PT, R200, R108, PT ;  /* 0x0000006cc800720c */ /* 0x000fe20003f26070 */
[----:B------:R2:W4:Y:S01]  /*1f670*/  LDL.S16 R166, [R1+0x98] ;  /* 0x0000980001a67983 */ /* 0x0005220000100600 */
[----:B------:R-:W-:Y:S02]  /*1f680*/  LOP3.LUT R107, R107, 0xff, RZ, 0xc0, !PT ;  /* 0x000000ff6b6b7812 */ /* 0x000fe400078ec0ff */
[----:B------:R-:W-:Y:S01]  /*1f690*/  PRMT R108, R176, 0x7610, R108 ;  /* 0x00007610b06c7816 */ /* 0x000fe2000000006c */
[----:B------:R1:W-:Y:S04]  /*1f6a0*/  ST.E.U16 desc[UR4][R120.64+0x20], R110 ;  /* 0x0000206e78007985 */ /* 0x0003e8000c101504 */
[----:B------:R1:W-:Y:S04]  /*1f6b0*/  ST.E.U16 desc[UR4][R120.64+0x22], R111 ;  /* 0x0000226f78007985 */ /* 0x0003e8000c101504 */
[----:B-1----:R1:W4:Y:S01]  /*1f6c0*/  LDL.S16 R167, [R1+0x9c] ;  /* 0x00009c0001a77983 */ /* 0x0023220000100600 */
[----:B------:R-:W-:Y:S01]  /*1f6d0*/  MUFU.EX2 R110, R244 ;  /* 0x000000f4006e7308 */ /* 0x000fe20000000800 */
[----:B------:R-:W-:Y:S04]  /*1f6e0*/  LOP3.LUT R111, R138, 0xffff, RZ, 0xc0, !PT ;  /* 0x0000ffff8a6f7812 */ /* 0x000fe800078ec0ff */
[----:B------:R-:W-:Y:S01]  /*1f6f0*/  SHF.R.U32.HI R111, RZ, 0x8, R111 ;  /* 0x00000008ff6f7819 */ /* 0x000fe2000001166f */
[----:B--2---:R-:W-:Y:S05]  /*1f700*/  @!P2 HADD2 R151, -R106.H0_H0, -RZ.H0_H0 ;  /* 0xa00000ff6a97a230 */ /* 0x004fea0000000900 */
[----:B------:R-:W-:Y:S01]  /*1f710*/  PRMT R126, R151, 0x7610, R126 ;  /* 0x00007610977e7816 */ /* 0x000fe2000000007e */
[----:B------:R2:W-:Y:S01]  /*1f720*/  @!P2 STL.S16 [R1+0xac], R151 ;  /* 0x0000ac970100a387 */ /* 0x0005e20000100600 */
[----:B------:R-:W-:Y:S02]  /*1f730*/  @!P3 HADD2 R112, -R2.H0_H0, -RZ.H0_H0 ;  /* 0xa00000ff0270b230 */ /* 0x000fe40000000900 */
[----:B---3--:R-:W-:Y:S03]  /*1f740*/  @!P4 HADD2 R185, -R108.H0_H0, -RZ.H0_H0 ;  /* 0xa00000ff6cb9c230 */ /* 0x008fe60000000900 */
[----:B------:R-:W-:Y:S01]  /*1f750*/  PRMT R150, R112, 0x7610, R150 ;  /* 0x0000761070967816 */ /* 0x000fe20000000096 */
[----:B------:R3:W-:Y:S01]  /*1f760*/  @!P3 STL.S16 [R1+0xa8], R112 ;  /* 0x0000a8700100b387 */ /* 0x0007e20000100600 */
[----:B--2---:R-:W-:Y:S02]  /*1f770*/  PRMT R151, R106, 0x5410, R2 ;  /* 0x000054106a977816 */ /* 0x004fe40000000002 */
[----:B------:R-:W-:Y:S01]  /*1f780*/  @!P2 PRMT R106, R126, 0x5410, RZ ;  /* 0x000054107e6aa816 */ /* 0x000fe200000000ff */
[----:B------:R-:W-:Y:S01]  /*1f790*/  @!P4 STL.S16 [R1+0xa4], R185 ;  /* 0x0000a4b90100c387 */ /* 0x000fe20000100600 */
[----:B------:R-:W-:Y:S02]  /*1f7a0*/  ISETP.GE.U32.AND P2, PT, R200, R107, PT ;  /* 0x0000006bc800720c */ /* 0x000fe40003f46070 */
[----:B------:R-:W-:Y:S01]  /*1f7b0*/  PRMT R107, R176, 0x7632, R107 ;  /* 0x00007632b06b7816 */ /* 0x000fe2000000006b */
[----:B------:R-:W-:Y:S01]  /*1f7c0*/  ST.E.U16 desc[UR4][R122.64+0x1e], R106 ;  /* 0x00001e6a7a007985 */ /* 0x000fe2000c101504 */
[----:B------:R-:W-:Y:S02]  /*1f7d0*/  SHF.R.U32.HI R126, RZ, 0x18, R136 ;  /* 0x00000018ff7e7819 */ /* 0x000fe40000011688 */
[----:B------:R-:W-:Y:S02]  /*1f7e0*/  PRMT R127, R185, 0x7610, R127 ;  /* 0x00007610b97f7816 */ /* 0x000fe4000000007f */
[----:B------:R-:W-:Y:S02]  /*1f7f0*/  @!P3 PRMT R2, R150, 0x5410, RZ ;  /* 0x000054109602b816 */ /* 0x000fe400000000ff */
[----:B------:R-:W-:Y:S02]  /*1f800*/  ISETP.GE.U32.AND P3, PT, R200, R126, PT ;  /* 0x0000007ec800720c */ /* 0x000fe40003f66070 */
[----:B------:R-:W-:Y:S01]  /*1f810*/  PRMT R150, R108, 0x5410, R107 ;  /* 0x000054106c967816 */ /* 0x000fe2000000006b */
[----:B------:R-:W-:Y:S01]  /*1f820*/  ST.E.U16 desc[UR4][R122.64+0x20], R2 ;  /* 0x000020027a007985 */ /* 0x000fe2000c101504 */
[----:B------:R-:W-:Y:S02]  /*1f830*/  LOP3.LUT R126, R138, 0xff, RZ, 0xc0, !PT ;  /* 0x000000ff8a7e7812 */ /* 0x000fe400078ec0ff */
[----:B------:R-:W-:Y:S02]  /*1f840*/  @!P4 PRMT R108, R127, 0x5410, RZ ;  /* 0x000054107f6cc816 */ /* 0x000fe400000000ff */
[----:B------:R-:W-:Y:S01]  /*1f850*/  ISETP.GE.U32.AND P4, PT, R200, R126, PT ;  /* 0x0000007ec800720c */ /* 0x000fe20003f86070 */
[----:B------:R-:W-:Y:S02]  /*1f860*/  MUFU.EX2 R127, R238 ;  /* 0x000000ee007f7308 */ /* 0x000fe40000000800 */
[----:B------:R2:W-:Y:S08]  /*1f870*/  ST.E.U16 desc[UR4][R114.64+0x20], R108 ;  /* 0x0000206c72007985 */ /* 0x0005f0000c101504 */
[----:B---3--:R-:W3:Y:S01]  /*1f880*/  MUFU.EX2 R112, R243 ;  /* 0x000000f300707308 */ /* 0x008ee20000000800 */
[----:B----4-:R-:W-:Y:S05]  /*1f890*/  @!P6 HADD2 R184, -R107.H0_H0, -RZ.H0_H0 ;  /* 0xa00000ff6bb8e230 */ /* 0x010fea0000000900 */
[----:B------:R-:W-:Y:S01]  /*1f8a0*/  PRMT R170, R184, 0x7610, R170 ;  /* 0x00007610b8aa7816 */ /* 0x000fe200000000aa */
[----:B------:R-:W-:Y:S03]  /*1f8b0*/  @!P6 STL.S16 [R1+0xa0], R184 ;  /* 0x0000a0b80100e387 */ /* 0x000fe60000100600 */
[----:B------:R-:W4:Y:S01]  /*1f8c0*/  MUFU.EX2 R126, R240 ;  /* 0x000000f0007e7308 */ /* 0x000f220000000800 */
[----:B------:R-:W-:Y:S05]  /*1f8d0*/  @!P6 PRMT R107, R170, 0x5410, RZ ;  /* 0x00005410aa6be816 */ /* 0x000fea00000000ff */
[----:B------:R-:W-:Y:S01]  /*1f8e0*/  ST.E.U16 desc[UR4][R114.64+0x22], R107 ;  /* 0x0000226b72007985 */ /* 0x000fe2000c101504 */
[----:B---3--:R-:W-:Y:S01]  /*1f8f0*/  F2FP.F16.F32.PACK_AB R179, R110, R112 ;  /* 0x000000706eb3723e */ /* 0x008fe200000000ff */
[----:B------:R-:W-:Y:S01]  /*1f900*/  FADD.FTZ R143, R112, R143 ;  /* 0x0000008f708f7221 */ /* 0x000fe20000010000 */
[----:B--2---:R-:W-:Y:S03]  /*1f910*/  PRMT R108, R165, 0x7632, R108 ;  /* 0x00007632a56c7816 */ /* 0x004fe6000000006c */
[----:B------:R-:W-:Y:S01]  /*1f920*/  FADD.FTZ R112, R110, R143 ;  /* 0x0000008f6e707221 */ /* 0x000fe20000010000 */
[----:B------:R-:W-:Y:S02]  /*1f930*/  LOP3.LUT R110, R111, 0xffff, RZ, 0xc0, !PT ;  /* 0x0000ffff6f6e7812 */ /* 0x000fe400078ec0ff */
[----:B------:R-:W-:Y:S02]  /*1f940*/  PRMT R111, R109, 0x7632, R111 ;  /* 0x000076326d6f7816 */ /* 0x000fe4000000006f */
[----:B----4-:R-:W-:Y:S01]  /*1f950*/  F2FP.F16.F32.PACK_AB R163, R126, R127 ;  /* 0x0000007f7ea3723e */ /* 0x010fe200000000ff */
[----:B------:R2:W-:Y:S01]  /*1f960*/  STL [R1+0x134], R112 ;  /* 0x0001347001007387 */ /* 0x0005e20000100800 */
[----:B------:R-:W-:Y:S01]  /*1f970*/  ISETP.GE.U32.AND P6, PT, R200, R110, PT ;  /* 0x0000006ec800720c */ /* 0x000fe20003fc6070 */
[----:B------:R-:W-:Y:S01]  /*1f980*/  @!P5 HADD2 R167, -R109.H0_H0, -RZ.H0_H0 ;  /* 0xa00000ff6da7d230 */ /* 0x000fe20000000900 */
[----:B------:R-:W-:Y:S01]  /*1f990*/  SHF.R.U32.HI R110, RZ, 0x10, R138 ;  /* 0x00000010ff6e7819 */ /* 0x000fe2000001168a */
[----:B------:R-:W-:Y:S03]  /*1f9a0*/  @!P1 HADD2 R166, -R111.H0_H0, -RZ.H0_H0 ;  /* 0xa00000ff6fa69230 */ /* 0x000fe60000000900 */
[----:B------:R-:W-:Y:S01]  /*1f9b0*/  PRMT R164, R167, 0x7610, R164 ;  /* 0x00007610a7a47816 */ /* 0x000fe200000000a4 */
[----:B------:R-:W-:Y:S01]  /*1f9c0*/  @!P5 STL.S16 [R1+0x9c], R167 ;  /* 0x00009ca70100d387 */ /* 0x000fe20000100600 */
[----:B------:R-:W-:Y:S02]  /*1f9d0*/  PRMT R149, R166, 0x7610, R149 ;  /* 0x00007610a6957816 */ /* 0x000fe40000000095 */
[----:B------:R-:W-:Y:S01]  /*1f9e0*/  LOP3.LUT R110, R110, 0xff, RZ, 0xc0, !PT ;  /* 0x000000ff6e6e7812 */ /* 0x000fe200078ec0ff */
[----:B------:R-:W-:Y:S01]  /*1f9f0*/  @!P1 STL.S16 [R1+0x98], R166 ;  /* 0x000098a601009387 */ /* 0x000fe20000100600 */
[----:B--2---:R-:W-:Y:S01]  /*1fa00*/  FADD.FTZ R112, R127, R145 ;  /* 0x000000917f707221 */ /* 0x004fe20000010000 */
[----:B------:R-:W-:Y:S02]  /*1fa10*/  PRMT R145, R109, 0x5410, R111 ;  /* 0x000054106d917816 */ /* 0x000fe4000000006f */
[----:B------:R-:W-:Y:S01]  /*1fa20*/  @!P5 PRMT R109, R164, 0x5410, RZ ;  /* 0x00005410a46dd816 */ /* 0x000fe200000000ff */
[----:B------:R-:W-:Y:S01]  /*1fa30*/  FADD.FTZ R112, R126, R112 ;  /* 0x000000707e707221 */ /* 0x000fe20000010000 */
[----:B------:R-:W-:Y:S01]  /*1fa40*/  @!P1 PRMT R111, R149, 0x5410, RZ ;  /* 0x00005410956f9816 */ /* 0x000fe200000000ff */
[----:B------:R-:W-:Y:S01]  /*1fa50*/  IMAD.WIDE.U32 R148, R148, -0x2daee0ad, RZ ;  /* 0xd2511f5394947825 */ /* 0x000fe200078e00ff */
[-CC-:B------:R-:W-:Y:S01]  /*1fa60*/  LOP3.LUT R126, R147, R191.reuse, R142.reuse, 0x96, !PT ;  /* 0x000000bf937e7212 */ /* 0x180fe200078e968e */
[----:B------:R-:W-:Y:S01]  /*1fa70*/  ST.E.U16 desc[UR4][R202.64+0x30], R109 ;  /* 0x0000306dca007985 */ /* 0x000fe2000c101504 */
[----:B------:R-:W-:Y:S02]  /*1fa80*/  LOP3.LUT R147, R135, R191, R142, 0x96, !PT ;  /* 0x000000bf87937212 */ /* 0x000fe400078e968e */
[----:B------:R-:W-:Y:S01]  /*1fa90*/  LOP3.LUT R149, R149, R195, R144, 0x96, !PT ;  /* 0x000000c395957212 */ /* 0x000fe200078e9690 */
[----:B------:R2:W-:Y:S01]  /*1faa0*/  STL [R1+0x12c], R112 ;  /* 0x00012c7001007387 */ /* 0x0005e20000100800 */
[----:B------:R-:W-:Y:S01]  /*1fab0*/  ISETP.GE.U32.AND P5, PT, R200, R110, PT ;  /* 0x0000006ec800720c */ /* 0x000fe20003fa6070 */
[----:B------:R-:W-:Y:S01]  /*1fac0*/  IMAD.WIDE.U32 R126, R126, -0x2daee0ad, RZ ;  /* 0xd2511f537e7e7825 */ /* 0x000fe200078e00ff */
[----:B------:R-:W-:Y:S01]  /*1fad0*/  SHF.R.U32.HI R110, RZ, 0x18, R138 ;  /* 0x00000018ff6e7819 */ /* 0x000fe2000001168a */
[----:B------:R1:W3:Y:S01]  /*1fae0*/  LDL.S16 R188, [R1+0x94] ;  /* 0x0000940001bc7983 */ /* 0x0002e20000100600 */
[----:B------:R-:W-:Y:S02]  /*1faf0*/  MUFU.EX2 R135, R237 ;  /* 0x000000ed00877308 */ /* 0x000fe40000000800 */
[----:B------:R-:W-:Y:S01]  /*1fb00*/  LOP3.LUT R127, R127, R175, R148, 0x96, !PT ;  /* 0x000000af7f7f7212 */ /* 0x000fe200078e9694 */
[----:B------:R1:W4:Y:S01]  /*1fb10*/  LDL.S16 R170, [R1+0x90] ;  /* 0x0000900001aa7983 */ /* 0x0003220000100600 */
[----:B------:R-:W-:Y:S01]  /*1fb20*/  ISETP.GE.U32.AND P1, PT, R200, R110, PT ;  /* 0x0000006ec800720c */ /* 0x000fe20003f26070 */
[----:B------:R-:W-:Y:S02]  /*1fb30*/  IMAD.WIDE.U32 R148, R149, -0x326172a9, RZ ;  /* 0xcd9e8d5795947825 */ /* 0x000fe400078e00ff */
[----:B------:R1:W4:Y:S03]  /*1fb40*/  LDL.S16 R164, [R1+0x8c] ;  /* 0x00008c0001a47983 */ /* 0x0003260000100600 */
[----:B------:R-:W-:Y:S01]  /*1fb50*/  MUFU.EX2 R110, R242 ;  /* 0x000000f2006e7308 */ /* 0x000fe20000000800 */
[----:B------:R-:W-:Y:S01]  /*1fb60*/  LOP3.LUT R142, R149, R214, R146, 0x96, !PT ;  /* 0x000000d6958e7212 */ /* 0x000fe200078e9692 */
[----:B------:R1:W-:Y:S04]  /*1fb70*/  ST.E.U16 desc[UR4][R202.64+0x32], R111 ;  /* 0x0000326fca007985 */ /* 0x0003e8000c101504 */
[----:B------:R-:W-:Y:S05]  /*1fb80*/  IMAD.WIDE.U32 R142, R142, -0x2daee0ad, RZ ;  /* 0xd2511f538e8e7825 */ /* 0x000fea00078e00ff */
[----:B------:R-:W-:Y:S01]  /*1fb90*/  LOP3.LUT R143, R143, R183, R126, 0x96, !PT ;  /* 0x000000b78f8f7212 */ /* 0x000fe200078e967e */
[----:B--2---:R-:W2:Y:S01]  /*1fba0*/  MUFU.EX2 R112, R241 ;  /* 0x000000f100707308 */ /* 0x004ea20000000800 */
[----:B------:R-:W-:Y:S04]  /*1fbb0*/  IMAD.WIDE.U32 R126, R127, -0x326172a9, RZ ;  /* 0xcd9e8d577f7e7825 */ /* 0x000fe800078e00ff */
[----:B------:R-:W-:Y:S01]  /*1fbc0*/  IMAD.WIDE.U32 R184, R143, -0x326172a9, RZ ;  /* 0xcd9e8d578fb87825 */ /* 0x000fe200078e00ff */
[----:B------:R-:W-:Y:S04]  /*1fbd0*/  LOP3.LUT R148, R127, R189, R148, 0x96, !PT ;  /* 0x000000bd7f947212 */ /* 0x000fe800078e9694 */
[----:B------:R-:W1:Y:S01]  /*1fbe0*/  MUFU.EX2 R127, R239 ;  /* 0x000000ef007f7308 */ /* 0x000e620000000800 */
[----:B------:R-:W-:Y:S01]  /*1fbf0*/  LOP3.LUT R176, R185, R210, R126, 0x96, !PT ;  /* 0x000000d2b9b07212 */ /* 0x000fe200078e967e */
[----:B------:R-:W-:Y:S05]  /*1fc00*/  IMAD.WIDE.U32 R190, R148, -0x2daee0ad, RZ ;  /* 0xd2511f5394be7825 */ /* 0x000fea00078e00ff */
[----:B------:R-:W-:Y:S01]  /*1fc10*/  LOP3.LUT R166, R191, R182, R142, 0x96, !PT ;  /* 0x000000b6bfa67212 */ /* 0x000fe200078e968e */
[----:B--2---:R-:W-:Y:S01]  /*1fc20*/  FADD.FTZ R142, R112, R154 ;  /* 0x0000009a708e7221 */ /* 0x004fe20000010000 */
[C---:B------:R-:W-:Y:S02]  /*1fc30*/  F2FP.F16.F32.PACK_AB R169, R110.reuse, R112 ;  /* 0x000000706ea9723e */ /* 0x040fe400000000ff */
[----:B------:R-:W-:Y:S01]  /*1fc40*/  PRMT R112, R113, 0x7632, R112 ;  /* 0x0000763271707816 */ /* 0x000fe20000000070 */
[----:B------:R-:W-:Y:S01]  /*1fc50*/  FADD.FTZ R110, R110, R142 ;  /* 0x0000008e6e6e7221 */ /* 0x000fe20000010000 */
[----:B-1----:R-:W-:Y:S01]  /*1fc60*/  PRMT R111, R187, 0x7632, R111 ;  /* 0x00007632bb6f7816 */ /* 0x002fe2000000006f */
[----:B------:R-:W-:Y:S01]  /*1fc70*/  IMAD.WIDE.U32 R166, R166, -0x326172a9, RZ ;  /* 0xcd9e8d57a6a67825 */ /* 0x000fe200078e00ff */
[----:B------:R-:W-:Y:S02]  /*1fc80*/  F2FP.F16.F32.PACK_AB R146, R127, R135 ;  /* 0x000000877f92723e */ /* 0x000fe400000000ff */
[----:B------:R1:W-:Y:S02]  /*1fc90*/  STL [R1+0x130], R110 ;  /* 0x0001306e01007387 */ /* 0x0003e40000100800 */
[----:B------:R-:W-:Y:S04]  /*1fca0*/  LOP3.LUT R126, R167, R245, R184, 0x96, !PT ;  /* 0x000000f5a77e7212 */ /* 0x000fe800078e96b8 */
[C---:B------:R-:W-:Y:S02]  /*1fcb0*/  LOP3.LUT R106, R126.reuse, 0xff, RZ, 0xc0, !PT ;  /* 0x000000ff7e6a7812 */ /* 0x040fe400078ec0ff */
[----:B------:R-:W-:Y:S04]  /*1fcc0*/  LOP3.LUT R2, R126, 0xffff, RZ, 0xc0, !PT ;  /* 0x0000ffff7e027812 */ /* 0x000fe800078ec0ff */
[----:B------:R-:W-:Y:S04]  /*1fcd0*/  SHF.R.U32.HI R2, RZ, 0x8, R2 ;  /* 0x00000008ff027819 */ /* 0x000fe80000011602 */
[----:B------:R-:W-:Y:S01]  /*1fce0*/  LOP3.LUT R2, R2, 0xffff, RZ, 0xc0, !PT ;  /* 0x0000ffff02027812 */ /* 0x000fe200078ec0ff */
[----:B-1----:R-:W-:Y:S04]  /*1fcf0*/  FADD.FTZ R110, R135, R153 ;  /* 0x00000099876e7221 */ /* 0x002fe80000010000 */
[--C-:B------:R-:W-:Y:S01]  /*1fd00*/  FADD.FTZ R144, R127, R110.reuse ;  /* 0x0000006e7f907221 */ /* 0x100fe20000010000 */
[----:B------:R-:W-:Y:S04]  /*1fd10*/  PRMT R110, R165, 0x7610, R110 ;  /* 0x00007610a56e7816 */ /* 0x000fe8000000006e */
[----:B------:R-:W-:Y:S01]  /*1fd20*/  PRMT R148, R110, 0x5410, R108 ;  /* 0x000054106e947816 */ /* 0x000fe2000000006c */
[----:B---3--:R-:W-:Y:S02]  /*1fd30*/  @!P2 HADD2 R188, -R113.H0_H0, -RZ.H0_H0 ;  /* 0xa00000ff71bca230 */ /* 0x008fe40000000900 */
[----:B----4-:R-:W-:Y:S03]  /*1fd40*/  @!P3 HADD2 R170, -R112.H0_H0, -RZ.H0_H0 ;  /* 0xa00000ff70aab230 */ /* 0x010fe60000000900 */
[----:B------:R-:W-:Y:S01]  /*1fd50*/  PRMT R143, R188, 0x7610, R143 ;  /* 0x00007610bc8f7816 */ /* 0x000fe2000000008f */
[----:B------:R-:W-:Y:S01]  /*1fd60*/  @!P2 STL.S16 [R1+0x94], R188 ;  /* 0x000094bc0100a387 */ /* 0x000fe20000100600 */
[----:B------:R-:W-:Y:S01]  /*1fd70*/  @!P4 HADD2 R164, -R110.H0_H0, -RZ.H0_H0 ;  /* 0xa00000ff6ea4c230 */ /* 0x000fe20000000900 */
[----:B------:R-:W-:Y:S02]  /*1fd80*/  PRMT R142, R170, 0x7610, R142 ;  /* 0x00007610aa8e7816 */ /* 0x000fe4000000008e */
[----:B------:R1:W-:Y:S04]  /*1fd90*/  STL [R1+0x138], R144 ;  /* 0x0001389001007387 */ /* 0x0003e80000100800 */
[----:B------:R3:W2:Y:S04]  /*1fda0*/  LDL.S16 R208, [R1+0x88] ;  /* 0x0000880001d07983 */ /* 0x0006a80000100600 */
[----:B------:R-:W-:Y:S04]  /*1fdb0*/  @!P3 STL.S16 [R1+0x90], R170 ;  /* 0x000090aa0100b387 */ /* 0x000fe80000100600 */
[----:B------:R4:W-:Y:S04]  /*1fdc0*/  @!P4 STL.S16 [R1+0x8c], R164 ;  /* 0x00008ca40100c387 */ /* 0x0009e80000100600 */
[----:B------:R3:W3:Y:S04]  /*1fdd0*/  LDL.S16 R207, [R1+0x80] ;  /* 0x0000800001cf7983 */ /* 0x0006e80000100600 */
[----:B------:R2:W3:Y:S01]  /*1fde0*/  LDL.S16 R149, [R1+0x7c] ;  /* 0x00007c0001957983 */ /* 0x0004e20000100600 */
[----:B-1----:R-:W-:Y:S02]  /*1fdf0*/  PRMT R144, R113, 0x5410, R112 ;  /* 0x0000541071907816 */ /* 0x002fe40000000070 */
[----:B------:R-:W-:Y:S02]  /*1fe00*/  @!P2 PRMT R113, R143, 0x5410, RZ ;  /* 0x000054108f71a816 */ /* 0x000fe400000000ff */
[----:B------:R-:W-:Y:S02]  /*1fe10*/  ISETP.GE.U32.AND P2, PT, R200, R106, PT ;  /* 0x0000006ac800720c */ /* 0x000fe40003f46070 */
[----:B------:R-:W-:Y:S01]  /*1fe20*/  PRMT R106, R164, 0x7610, R106 ;  /* 0x00007610a46a7816 */ /* 0x000fe2000000006a */
[----:B------:R-:W-:Y:S01]  /*1fe30*/  ST.E.U16 desc[UR4][R120.64+0x30], R113 ;  /* 0x0000307178007985 */ /* 0x000fe2000c101504 */
[----:B------:R-:W-:Y:S01]  /*1fe40*/  @!P3 PRMT R112, R142, 0x5410, RZ ;  /* 0x000054108e70b816 */ /* 0x000fe200000000ff */
[----:B------:R-:W-:Y:S01]  /*1fe50*/  IMAD.WIDE.U32 R142, R155, -0x2daee0ad, RZ ;  /* 0xd2511f539b8e7825 */ /* 0x000fe200078e00ff */
[----:B------:R-:W-:Y:S02]  /*1fe60*/  @!P4 PRMT R110, R106, 0x5410, RZ ;  /* 0x000054106a6ec816 */ /* 0x000fe400000000ff */
[C---:B------:R-:W-:Y:S01]  /*1fe70*/  ISETP.GE.U32.AND P3, PT, R200.reuse, R2, PT ;  /* 0x00000002c800720c */ /* 0x040fe20003f66070 */
[----:B------:R-:W-:Y:S01]  /*1fe80*/  IMAD.WIDE.U32 R106, R147, -0x2daee0ad, RZ ;  /* 0xd2511f53936a7825 */ /* 0x000fe200078e00ff */
[----:B------:R-:W-:Y:S01]  /*1fe90*/  LOP3.LUT R143, R143, R195, R152, 0x96, !PT ;  /* 0x000000c38f8f7212 */ /* 0x000fe200078e9698 */
[----:B------:R-:W-:Y:S01]  /*1fea0*/  ST.E.U16 desc[UR4][R120.64+0x32], R112 ;  /* 0x0000327078007985 */ /* 0x000fe2000c101504 */
[----:B------:R-:W-:Y:S02]  /*1feb0*/  SHF.R.U32.HI R2, RZ, 0x18, R126 ;  /* 0x00000018ff027819 */ /* 0x000fe4000001167e */
[----:B------:R-:W-:Y:S01]  /*1fec0*/  LOP3.LUT R107, R107, R175, R142, 0x96, !PT ;  /* 0x000000af6b6b7212 */ /* 0x000fe200078e968e */
[----:B------:R-:W-:Y:S01]  /*1fed0*/  IMAD.WIDE.U32 R142, R143, -0x326172a9, RZ ;  /* 0xcd9e8d578f8e7825 */ /* 0x000fe200078e00ff */
[----:B------:R-:W-:Y:S01]  /*1fee0*/  ISETP.GE.U32.AND P4, PT, R200, R2, PT ;  /* 0x00000002c800720c */ /* 0x000fe20003f86070 */
[----:B------:R1:W5:Y:S01]  /*1fef0*/  LDL.LU R175, [R1+0x1c8] ;  /* 0x0001c80001af7983 */ /* 0x0003620000300800 */
[----:B------:R-:W-:Y:S02]  /*1ff00*/  SHF.R.U32.HI R126, RZ, 0x10, R126 ;  /* 0x00000010ff7e7819 */ /* 0x000fe4000001167e */
[----:B------:R-:W-:Y:S01]  /*1ff10*/  LOP3.LUT R134, R143, R214, R134, 0x96, !PT ;  /* 0x000000d68f867212 */ /* 0x000fe200078e9686 */
[----:B------:R1:W3:Y:S01]  /*1ff20*/  LDL.S16 R155, [R1+0x84] ;  /* 0x00008400019b7983 */ /* 0x0002e20000100600 */
[----:B------:R-:W-:Y:S03]  /*1ff30*/  LOP3.LUT R126, R126, 0xff, RZ, 0xc0, !PT ;  /* 0x000000ff7e7e7812 */ /* 0x000fe600078ec0ff */
[----:B------:R1:W3:Y:S01]  /*1ff40*/  LDL.S16 R195, [R1+0x68] ;  /* 0x0000680001c37983 */ /* 0x0002e20000100600 */
[----:B------:R-:W-:Y:S03]  /*1ff50*/  IMAD.WIDE.U32 R134, R134, -0x2daee0ad, RZ ;  /* 0xd2511f5386867825 */ /* 0x000fe600078e00ff */
[----:B------:R1:W-:Y:S02]  /*1ff60*/  ST.E.U16 desc[UR4][R122.64+0x2e], R110 ;  /* 0x00002e6e7a007985 */ /* 0x0003e4000c101504 */
[----:B------:R-:W-:Y:S01]  /*1ff70*/  LOP3.LUT R2, R135, R183, R106, 0x96, !PT ;  /* 0x000000b787027212 */ /* 0x000fe200078e966a */
[----:B------:R-:W-:Y:S05]  /*1ff80*/  IMAD.WIDE.U32 R106, R107, -0x326172a9, RZ ;  /* 0xcd9e8d576b6a7825 */ /* 0x000fea00078e00ff */
[----:B------:R-:W-:Y:S02]  /*1ff90*/  LOP3.LUT R142, R107, R189, R142, 0x96, !PT ;  /* 0x000000bd6b8e7212 */ /* 0x000fe400078e968e */
[----:B------:R-:W-:Y:S03]  /*1ffa0*/  PRMT R107, R177, 0x7610, R107 ;  /* 0x00007610b16b7816 */ /* 0x000fe6000000006b */
[----:B------:R-:W-:Y:S05]  /*1ffb0*/  IMAD.WIDE.U32 R188, R142, -0x2daee0ad, RZ ;  /* 0xd2511f538ebc7825 */ /* 0x000fea00078e00ff */
[----:B----4-:R-:W-:Y:S01]  /*1ffc0*/  LOP3.LUT R164, R189, R182, R134, 0x96, !PT ;  /* 0x000000b6bda47212 */ /* 0x010fe200078e9686 */
[----:B------:R-:W-:Y:S01]  /*1ffd0*/  IMAD.WIDE.U32 R182, R2, -0x326172a9, RZ ;  /* 0xcd9e8d5702b67825 */ /* 0x000fe200078e00ff */
[----:B------:R-:W-:Y:S03]  /*1ffe0*/  PRMT R2, R101, 0x7632, R2 ;  /* 0x0000763265027816 */ /* 0x000fe60000000002 */
[----:B------:R-:W-:Y:S01]  /*1fff0*/  IMAD.WIDE.U32 R164, R164, -0x326172a9, RZ ;  /* 0xcd9e8d57a4a47825 */ /* 0x000fe200078e00ff */
[----:B------:R-:W-:Y:S02]  /*20000*/  LOP3.LUT R170, R183, R210, R106, 0x96, !PT ;  /* 0x000000d2b7aa7212 */ /* 0x000fe400078e966a */
[----:B-1----:R-:W-:Y:S01]  /*20010*/  PRMT R110, R192, 0x7610, R110 ;  /* 0x00007610c06e7816 */ /* 0x002fe2000000006e */
[----:B--2---:R-:W-:Y:S05]  /*20020*/  @!P6 HADD2 R208, -R108.H0_H0, -RZ.H0_H0 ;  /* 0xa00000ff6cd0e230 */ /* 0x004fea0000000900 */
[----:B------:R-:W-:Y:S01]  /*20030*/  PRMT R106, R208, 0x7610, R106 ;  /* 0x00007610d06a7816 */ /* 0x000fe2000000006a */
[----:B------:R-:W-:Y:S03]  /*20040*/  @!P6 STL.S16 [R1+0x88], R208 ;  /* 0x000088d00100e387 */ /* 0x000fe60000100600 */
[----:B------:R-:W-:Y:S01]  /*20050*/  @!P6 PRMT R108, R106, 0x5410, RZ ;  /* 0x000054106a6ce816 */ /* 0x000fe200000000ff */
[----:B------:R1:W2:Y:S01]  /*20060*/  LDL.S16 R153, [R1+0x64] ;  /* 0x0000640001997983 */ /* 0x0002a20000100600 */
[----:B------:R-:W-:Y:S01]  /*20070*/  ISETP.GE.U32.AND P6, PT, R200, R126, PT ;  /* 0x0000007ec800720c */ /* 0x000fe20003fc6070 */
[----:B---3--:R-:W-:Y:S01]  /*20080*/  @!P5 HADD2 R207, -R101.H0_H0, -RZ.H0_H0 ;  /* 0xa00000ff65cfd230 */ /* 0x008fe20000000900 */
[----:B------:R-:W-:Y:S01]  /*20090*/  LOP3.LUT R126, R165, R245, R182, 0x96, !PT ;  /* 0x000000f5a57e7212 */ /* 0x000fe200078e96b6 */
[----:B------:R3:W-:Y:S01]  /*200a0*/  ST.E.U16 desc[UR4][R122.64+0x30], R108 ;  /* 0x0000306c7a007985 */ /* 0x0007e2000c101504 */
[----:B------:R-:W-:Y:S02]  /*200b0*/  @!P1 HADD2 R149, -R2.H0_H0, -RZ.H0_H0 ;  /* 0xa00000ff02959230 */ /* 0x000fe40000000900 */
[----:B------:R-:W-:Y:S01]  /*200c0*/  PRMT R152, R207, 0x7610, R152 ;  /* 0x00007610cf987816 */ /* 0x000fe20000000098 */
[----:B------:R-:W-:Y:S01]  /*200d0*/  @!P5 STL.S16 [R1+0x80], R207 ;  /* 0x000080cf0100d387 */ /* 0x000fe20000100600 */
[C---:B------:R-:W-:Y:S02]  /*200e0*/  LOP3.LUT R106, R126.reuse, 0xff, RZ, 0xc0, !PT ;  /* 0x000000ff7e6a7812 */ /* 0x040fe400078ec0ff */
[----:B------:R-:W-:Y:S01]  /*200f0*/  PRMT R109, R149, 0x7610, R109 ;  /* 0x00007610956d7816 */ /* 0x000fe2000000006d */
[----:B------:R4:W-:Y:S01]  /*20100*/  @!P1 STL.S16 [R1+0x7c], R149 ;  /* 0x00007c9501009387 */ /* 0x0009e20000100600 */
[----:B---3--:R-:W-:Y:S04]  /*20110*/  LOP3.LUT R108, R126, 0xffff, RZ, 0xc0, !PT ;  /* 0x0000ffff7e6c7812 */ /* 0x008fe800078ec0ff */
[----:B------:R-:W-:Y:S01]  /*20120*/  SHF.R.U32.HI R108, RZ, 0x8, R108 ;  /* 0x00000008ff6c7819 */ /* 0x000fe2000001166c */
[----:B------:R-:W-:Y:S01]  /*20130*/  @!P2 HADD2 R155, -R107.H0_H0, -RZ.H0_H0 ;  /* 0xa00000ff6b9ba230 */ /* 0x000fe20000000900 */
[----:B----4-:R-:W-:Y:S02]  /*20140*/  PRMT R149, R101, 0x5410, R2 ;  /* 0x0000541065957816 */ /* 0x010fe40000000002 */
[----:B------:R-:W-:Y:S02]  /*20150*/  @!P5 PRMT R101, R152, 0x5410, RZ ;  /* 0x000054109865d816 */ /* 0x000fe400000000ff */
[----:B------:R-:W-:Y:S01]  /*20160*/  ISETP.GE.U32.AND P5, PT, R200, R106, PT ;  /* 0x0000006ac800720c */ /* 0x000fe20003fa6070 */
[----:B------:R1:W3:Y:S01]  /*20170*/  LDL.S16 R152, [R1+0x60] ;  /* 0x0000600001987983 */ /* 0x0002e20000100600 */
[----:B------:R-:W-:Y:S02]  /*20180*/  LOP3.LUT R106, R166, 0xff, RZ, 0xc0, !PT ;  /* 0x000000ffa66a7812 */ /* 0x000fe400078ec0ff */
[----:B------:R-:W-:Y:S01]  /*20190*/  @!P1 PRMT R2, R109, 0x5410, RZ ;  /* 0x000054106d029816 */ /* 0x000fe200000000ff */
[----:B------:R4:W-:Y:S01]  /*201a0*/  @!P2 STL.S16 [R1+0x84], R155 ;  /* 0x0000849b0100a387 */ /* 0x0009e20000100600 */
[----:B------:R-:W-:Y:S02]  /*201b0*/  ISETP.GE.U32.AND P1, PT, R200, R106, PT ;  /* 0x0000006ac800720c */ /* 0x000fe40003f26070 */
[----:B------:R-:W-:Y:S01]  /*201c0*/  LOP3.LUT R106, R166, 0xffff, RZ, 0xc0, !PT ;  /* 0x0000ffffa66a7812 */ /* 0x000fe200078ec0ff */
[----:B------:R1:W3:Y:S01]  /*201d0*/  LDL.S16 R207, [R1+0x5c] ;  /* 0x00005c0001cf7983 */ /* 0x0002e20000100600 */
[----:B------:R-:W-:Y:S02]  /*201e0*/  PRMT R159, R155, 0x7610, R159 ;  /* 0x000076109b9f7816 */ /* 0x000fe4000000009f */
[--C-:B------:R-:W-:Y:S01]  /*201f0*/  SHF.R.U32.HI R109, RZ, 0x8, R106.reuse ;  /* 0x00000008ff6d7819 */ /* 0x100fe2000001166a */
[----:B------:R-:W-:Y:S01]  /*20200*/  ST.E.U16 desc[UR4][R114.64+0x30], R101 ;  /* 0x0000306572007985 */ /* 0x000fe2000c101504 */
[----:B------:R-:W-:Y:S02]  /*20210*/  PRMT R106, R177, 0x7632, R106 ;  /* 0x00007632b16a7816 */ /* 0x000fe4000000006a */
[----:B------:R-:W-:Y:S01]  /*20220*/  LOP3.LUT R109, R109, 0xffff, RZ, 0xc0, !PT ;  /* 0x0000ffff6d6d7812 */ /* 0x000fe200078ec0ff */
[----:B------:R1:W-:Y:S01]  /*20230*/  ST.E.U16 desc[UR4][R114.64+0x32], R2 ;  /* 0x0000320272007985 */ /* 0x0003e2000c101504 */
[----:B------:R-:W-:Y:S01]  /*20240*/  LOP3.LUT R108, R108, 0xffff, RZ, 0xc0, !PT ;  /* 0x0000ffff6c6c7812 */ /* 0x000fe200078ec0ff */
[----:B------:R-:W-:Y:S05]  /*20250*/  @!P3 HADD2 R195, -R106.H0_H0, -RZ.H0_H0 ;  /* 0xa00000ff6ac3b230 */ /* 0x000fea0000000900 */
[----:B------:R-:W-:Y:S02]  /*20260*/  PRMT R194, R195, 0x7610, R194 ;  /* 0x00007610c3c27816 */ /* 0x000fe400000000c2 */
[----:B----4-:R-:W-:Y:S02]  /*20270*/  PRMT R155, R107, 0x5410, R106 ;  /* 0x000054106b9b7816 */ /* 0x010fe4000000006a */
[----:B------:R-:W-:Y:S02]  /*20280*/  @!P2 PRMT R107, R159, 0x5410, RZ ;  /* 0x000054109f6ba816 */ /* 0x000fe400000000ff */
[----:B------:R-:W-:Y:S01]  /*20290*/  @!P3 PRMT R106, R194, 0x5410, RZ ;  /* 0x00005410c26ab816 */ /* 0x000fe200000000ff */
[----:B------:R4:W4:Y:S01]  /*202a0*/  LDL.S16 R159, [R1+0x58] ;  /* 0x00005800019f7983 */ /* 0x0009220000100600 */
[C---:B------:R-:W-:Y:S02]  /*202b0*/  ISETP.GE.U32.AND P2, PT, R200.reuse, R109, PT ;  /* 0x0000006dc800720c */ /* 0x040fe40003f46070 */
[--C-:B------:R-:W-:Y:S01]  /*202c0*/  SHF.R.U32.HI R109, RZ, 0x10, R126.reuse ;  /* 0x00000010ff6d7819 */ /* 0x100fe2000001167e */
[----:B------:R-:W-:Y:S01]  /*202d0*/  @!P3 STL.S16 [R1+0x68], R195 ;  /* 0x000068c30100b387 */ /* 0x000fe20000100600 */
[----:B------:R-:W-:Y:S02]  /*202e0*/  SHF.R.U32.HI R126, RZ, 0x18, R126 ;  /* 0x00000018ff7e7819 */ /* 0x000fe4000001167e */
[----:B------:R-:W-:Y:S01]  /*202f0*/  LOP3.LUT R109, R109, 0xff, RZ, 0xc0, !PT ;  /* 0x000000ff6d6d7812 */ /* 0x000fe200078ec0ff */
[----:B------:R2:W4:Y:S01]  /*20300*/  LDL.S16 R194, [R1+0x54] ;  /* 0x0000540001c27983 */ /* 0x0005220000100600 */
[----:B-1----:R-:W-:Y:S02]  /*20310*/  SHF.R.U32.HI R2, RZ, 0x18, R166 ;  /* 0x00000018ff027819 */ /* 0x002fe400000116a6 */
[----:B------:R-:W-:Y:S01]  /*20320*/  ISETP.GE.U32.AND P3, PT, R200, R109, PT ;  /* 0x0000006dc800720c */ /* 0x000fe20003f66070 */
[----:B------:R-:W-:Y:S01]  /*20330*/  ST.E.U16 desc[UR4][R202.64+0x42], R106 ;  /* 0x0000426aca007985 */ /* 0x000fe2000c101504 */
[----:B------:R-:W-:Y:S03]  /*20340*/  PRMT R109, R192, 0x7632, R109 ;  /* 0x00007632c06d7816 */ /* 0x000fe6000000006d */
[----:B------:R1:W-:Y:S02]  /*20350*/  ST.E.U16 desc[UR4][R202.64+0x40], R107 ;  /* 0x0000406bca007985 */ /* 0x0003e4000c101504 */
[----:B-1----:R-:W-:Y:S01]  /*20360*/  PRMT R107, R156, 0x7632, R107 ;  /* 0x000076329c6b7816 */ /* 0x002fe2000000006b */
[----:B--2---:R-:W-:Y:S05]  /*20370*/  @!P6 HADD2 R153, -R110.H0_H0, -RZ.H0_H0 ;  /* 0xa00000ff6e99e230 */ /* 0x004fea0000000900 */
[----:B------:R-:W-:Y:S01]  /*20380*/  PRMT R171, R153, 0x7610, R171 ;  /* 0x0000761099ab7816 */ /* 0x000fe200000000ab */
[----:B------:R1:W-:Y:S04]  /*20390*/  @!P6 STL.S16 [R1+0x64], R153 ;  /* 0x000064990100e387 */ /* 0x0003e80000100600 */
[----:B------:R2:W2:Y:S01]  /*203a0*/  LDL.S16 R195, [R1+0x50] ;  /* 0x0000500001c37983 */ /* 0x0004a20000100600 */
[----:B-1----:R-:W-:Y:S02]  /*203b0*/  PRMT R153, R110, 0x5410, R109 ;  /* 0x000054106e997816 */ /* 0x002fe4000000006d */
[----:B------:R-:W-:Y:S02]  /*203c0*/  @!P6 PRMT R110, R171, 0x5410, RZ ;  /* 0x00005410ab6ee816 */ /* 0x000fe400000000ff */
[----:B------:R-:W-:Y:S02]  /*203d0*/  ISETP.GE.U32.AND P6, PT, R200, R108, PT ;  /* 0x0000006cc800720c */ /* 0x000fe40003fc6070 */
[----:B------:R-:W-:Y:S01]  /*203e0*/  PRMT R108, R187, 0x7610, R108 ;  /* 0x00007610bb6c7816 */ /* 0x000fe2000000006c */
[----:B------:R-:W-:Y:S01]  /*203f0*/  ST.E.U16 desc[UR4][R120.64+0x40], R110 ;  /* 0x0000406e78007985 */ /* 0x000fe2000c101504 */
[----:B---3--:R-:W-:Y:S05]  /*20400*/  @!P4 HADD2 R152, -R109.H0_H0, -RZ.H0_H0 ;  /* 0xa00000ff6d98c230 */ /* 0x008fea0000000900 */
[----:B------:R-:W-:Y:S01]  /*20410*/  PRMT R101, R152, 0x7610, R101 ;  /* 0x0000761098657816 */ /* 0x000fe20000000065 */
[----:B------:R1:W-:Y:S01]  /*20420*/  @!P4 STL.S16 [R1+0x60], R152 ;  /* 0x000060980100c387 */ /* 0x0003e20000100600 */
[----:B------:R-:W-:Y:S02]  /*20430*/  @!P5 HADD2 R207, -R108.H0_H0, -RZ.H0_H0 ;  /* 0xa00000ff6ccfd230 */ /* 0x000fe40000000900 */
[----:B------:R-:W-:Y:S01]  /*20440*/  @!P4 PRMT R109, R101, 0x5410, RZ ;  /* 0x00005410656dc816 */ /* 0x000fe200000000ff */
[----:B------:R3:W3:Y:S01]  /*20450*/  LDL.S16 R171, [R1+0x4c] ;  /* 0x00004c0001ab7983 */ /* 0x0006e20000100600 */
[----:B------:R-:W-:Y:S02]  /*20460*/  ISETP.GE.U32.AND P4, PT, R200, R126, PT ;  /* 0x0000007ec800720c */ /* 0x000fe40003f86070 */
[----:B------:R-:W-:Y:S01]  /*20470*/  PRMT R206, R207, 0x7610, R206 ;  /* 0x00007610cfce7816 */ /* 0x000fe200000000ce */
[----:B------:R4:W-:Y:S01]  /*20480*/  ST.E.U16 desc[UR4][R120.64+0x42], R109 ;  /* 0x0000426d78007985 */ /* 0x0009e2000c101504 */
[----:B------:R-:W-:Y:S04]  /*20490*/  SHF.R.U32.HI R101, RZ, 0x10, R166 ;  /* 0x00000010ff657819 */ /* 0x000fe800000116a6 */
[----:B------:R-:W-:Y:S01]  /*204a0*/  LOP3.LUT R101, R101, 0xff, RZ, 0xc0, !PT ;  /* 0x000000ff65657812 */ /* 0x000fe200078ec0ff */
[----:B-1----:R1:W3:Y:S01]  /*204b0*/  LDL.S16 R152, [R1+0x48] ;  /* 0x0000480001987983 */ /* 0x0022e20000100600 */
[----:B----4-:R-:W-:Y:S03]  /*204c0*/  @!P6 HADD2 R159, -R111.H0_H0, -RZ.H0_H0 ;  /* 0xa00000ff6f9fe230 */ /* 0x010fe60000000900 */
[----:B------:R-:W-:Y:S02]  /*204d0*/  @!P5 STL.S16 [R1+0x5c], R207 ;  /* 0x00005ccf0100d387 */ /* 0x000fe40000100600 */
[----:B------:R-:W-:Y:S02]  /*204e0*/  PRMT R158, R159, 0x7610, R158 ;  /* 0x000076109f9e7816 */ /* 0x000fe4000000009e */
[----:B------:R4:W-:Y:S01]  /*204f0*/  @!P6 STL.S16 [R1+0x58], R159 ;  /* 0x0000589f0100e387 */ /* 0x0009e20000100600 */
[----:B------:R-:W-:Y:S01]  /*20500*/  LOP3.LUT R109, R164, 0xffff, RZ, 0xc0, !PT ;  /* 0x0000ffffa46d7812 */ /* 0x000fe200078ec0ff */
[----:B------:R-:W-:Y:S05]  /*20510*/  @!P3 HADD2 R194, -R100.H0_H0, -RZ.H0_H0 ;  /* 0xa00000ff64c2b230 */ /* 0x000fea0000000900 */
[----:B------:R-:W-:Y:S01]  /*20520*/  PRMT R106, R194, 0x7610, R106 ;  /* 0x00007610c26a7816 */ /* 0x000fe2000000006a */
[----:B------:R1:W-:Y:S01]  /*20530*/  @!P3 STL.S16 [R1+0x54], R194 ;  /* 0x000054c20100b387 */ /* 0x0003e20000100600 */
[----:B----4-:R-:W-:Y:S02]  /*20540*/  PRMT R159, R108, 0x5410, R111 ;  /* 0x000054106c9f7816 */ /* 0x010fe4000000006f */
[----:B------:R-:W-:Y:S02]  /*20550*/  @!P5 PRMT R108, R206, 0x5410, RZ ;  /* 0x00005410ce6cd816 */ /* 0x000fe400000000ff */
[----:B------:R-:W-:Y:S02]  /*20560*/  ISETP.GE.U32.AND P5, PT, R200, R2, PT ;  /* 0x00000002c800720c */ /* 0x000fe40003fa6070 */
[----:B------:R-:W-:Y:S01]  /*20570*/  PRMT R2, R100, 0x7632, R2 ;  /* 0x0000763264027816 */ /* 0x000fe20000000002 */
[----:B------:R4:W-:Y:S01]  /*20580*/  ST.E.U16 desc[UR4][R122.64+0x3e], R108 ;  /* 0x00003e6c7a007985 */ /* 0x0009e2000c101504 */
[----:B------:R-:W-:Y:S02]  /*20590*/  @!P6 PRMT R111, R158, 0x5410, RZ ;  /* 0x000054109e6fe816 */ /* 0x000fe400000000ff */
[----:B------:R-:W-:Y:S01]  /*205a0*/  ISETP.GE.U32.AND P6, PT, R200, R101, PT ;  /* 0x00000065c800720c */ /* 0x000fe20003fc6070 */
[----:B-1----:R1:W3:Y:S01]  /*205b0*/  LDL.S16 R194, [R1+0x44] ;  /* 0x0000440001c27983 */ /* 0x0022e20000100600 */
[----:B------:R-:W-:Y:S02]  /*205c0*/  LOP3.LUT R101, R164, 0xff, RZ, 0xc0, !PT ;  /* 0x000000ffa4657812 */ /* 0x000fe400078ec0ff */
[----:B------:R-:W-:Y:S01]  /*205d0*/  PRMT R158, R100, 0x5410, R2 ;  /* 0x00005410649e7816 */ /* 0x000fe20000000002 */
[----:B------:R-:W-:Y:S01]  /*205e0*/  ST.E.U16 desc[UR4][R122.64+0x40], R111 ;  /* 0x0000406f7a007985 */ /* 0x000fe2000c101504 */
[----:B------:R-:W-:Y:S02]  /*205f0*/  @!P3 PRMT R100, R106, 0x5410, RZ ;  /* 0x000054106a64b816 */ /* 0x000fe400000000ff */
[----:B------:R-:W-:Y:S02]  /*20600*/  ISETP.GE.U32.AND P3, PT, R200, R101, PT ;  /* 0x00000065c800720c */ /* 0x000fe40003f66070 */
[--C-:B------:R-:W-:Y:S01]  /*20610*/  SHF.R.U32.HI R101, RZ, 0x10, R164.reuse ;  /* 0x00000010ff657819 */ /* 0x100fe200000116a4 */
[----:B------:R-:W-:Y:S03]  /*20620*/  ST.E.U16 desc[UR4][R114.64+0x40], R100 ;  /* 0x0000406472007985 */ /* 0x000fe6000c101504 */
[----:B------:R-:W-:Y:S02]  /*20630*/  LOP3.LUT R106, R101, 0xff, RZ, 0xc0, !PT ;  /* 0x000000ff656a7812 */ /* 0x000fe400078ec0ff */
[----:B------:R-:W-:Y:S02]  /*20640*/  PRMT R101, R156, 0x7610, R101 ;  /* 0x000076109c657816 */ /* 0x000fe40000000065 */
[----:B----4-:R-:W-:Y:S01]  /*20650*/  SHF.R.U32.HI R108, RZ, 0x18, R164 ;  /* 0x00000018ff6c7819 */ /* 0x010fe200000116a4 */
[----:B--2---:R-:W-:Y:S05]  /*20660*/  @!P4 HADD2 R195, -R2.H0_H0, -RZ.H0_H0 ;  /* 0xa00000ff02c3c230 */ /* 0x004fea0000000900 */
[----:B------:R-:W-:Y:S01]  /*20670*/  PRMT R177, R195, 0x7610, R177 ;  /* 0x00007610c3b17816 */ /* 0x000fe200000000b1 */
[----:B------:R2:W-:Y:S03]  /*20680*/  @!P4 STL.S16 [R1+0x50], R195 ;  /* 0x000050c30100c387 */ /* 0x0005e60000100600 */
[----:B------:R-:W-:Y:S01]  /*20690*/  @!P4 PRMT R2, R177, 0x5410, RZ ;  /* 0x00005410b102c816 */ /* 0x000fe200000000ff */
[----:B------:R1:W4:Y:S01]  /*206a0*/  LDL.S16 R206, [R1+0x40] ;  /* 0x0000400001ce7983 */ /* 0x0003220000100600 */
[----:B------:R-:W-:Y:S01]  /*206b0*/  ISETP.GE.U32.AND P4, PT, R200, R106, PT ;  /* 0x0000006ac800720c */ /* 0x000fe20003f86070 */
[----:B------:R-:W-:Y:S01]  /*206c0*/  IMAD.WIDE.U32 R176, R176, -0x2daee0ad, RZ ;  /* 0xd2511f53b0b07825 */ /* 0x000fe200078e00ff */
[--C-:B------:R-:W-:Y:S01]  /*206d0*/  SHF.R.U32.HI R106, RZ, 0x8, R109.reuse ;  /* 0x00000008ff6a7819 */ /* 0x100fe2000001166d */
[----:B------:R-:W-:Y:S03]  /*206e0*/  ST.E.U16 desc[UR4][R114.64+0x42], R2 ;  /* 0x0000420272007985 */ /* 0x000fe6000c101504 */
[----:B------:R-:W-:Y:S01]  /*206f0*/  LOP3.LUT R106, R106, 0xffff, RZ, 0xc0, !PT ;  /* 0x0000ffff6a6a7812 */ /* 0x000fe200078ec0ff */
[----:B--2---:R1:W2:Y:S01]  /*20700*/  LDL.S16 R195, [R1+0x3c] ;  /* 0x00003c0001c37983 */ /* 0x0042a20000100600 */
[----:B---3--:R-:W-:Y:S05]  /*20710*/  @!P1 HADD2 R171, -R101.H0_H0, -RZ.H0_H0 ;  /* 0xa00000ff65ab9230 */ /* 0x008fea0000000900 */
[----:B------:R-:W-:Y:S01]  /*20720*/  PRMT R156, R171, 0x7610, R156 ;  /* 0x00007610ab9c7816 */ /* 0x000fe2000000009c */
[----:B------:R3:W-:Y:S01]  /*20730*/  @!P1 STL.S16 [R1+0x4c], R171 ;  /* 0x00004cab01009387 */ /* 0x0007e20000100600 */
[----:B------:R-:W-:Y:S05]  /*20740*/  @!P2 HADD2 R152, -R107.H0_H0, -RZ.H0_H0 ;  /* 0xa00000ff6b98a230 */ /* 0x000fea0000000900 */
[----:B------:R-:W-:Y:S01]  /*20750*/  PRMT R109, R152, 0x7610, R109 ;  /* 0x00007610986d7816 */ /* 0x000fe2000000006d */
[----:B------:R1:W-:Y:S04]  /*20760*/  @!P2 STL.S16 [R1+0x48], R152 ;  /* 0x000048980100a387 */ /* 0x0003e80000100600 */
[----:B---3--:R3:W3:Y:S01]  /*20770*/  LDL.S16 R171, [R1+0x38] ;  /* 0x0000380001ab7983 */ /* 0x0086e20000100600 */
[----:B-1----:R-:W-:Y:S02]  /*20780*/  PRMT R152, R101, 0x5410, R107 ;  /* 0x0000541065987816 */ /* 0x002fe4000000006b */
[----:B------:R-:W-:Y:S02]  /*20790*/  @!P1 PRMT R101, R156, 0x5410, RZ ;  /* 0x000054109c659816 */ /* 0x000fe400000000ff */
[C---:B------:R-:W-:Y:S02]  /*207a0*/  ISETP.GE.U32.AND P1, PT, R200.reuse, R106, PT ;  /* 0x0000006ac800720c */ /* 0x040fe40003f26070 */
[----:B------:R-:W-:Y:S01]  /*207b0*/  PRMT R106, R157, 0x7610, R106 ;  /* 0x000076109d6a7816 */ /* 0x000fe2000000006a */
[----:B------:R1:W-:Y:S01]  /*207c0*/  ST.E.U16 desc[UR4][R202.64+0x50], R101 ;  /* 0x00005065ca007985 */ /* 0x0003e2000c101504 */
[----:B------:R-:W-:Y:S02]  /*207d0*/  @!P2 PRMT R107, R109, 0x5410, RZ ;  /* 0x000054106d6ba816 */ /* 0x000fe400000000ff */
[----:B------:R-:W-:Y:S02]  /*207e0*/  ISETP.GE.U32.AND P2, PT, R200, R108, PT ;  /* 0x0000006cc800720c */ /* 0x000fe40003f46070 */
[----:B------:R-:W-:Y:S01]  /*207f0*/  PRMT R108, R157, 0x7632, R108 ;  /* 0x000076329d6c7816 */ /* 0x000fe2000000006c */
[----:B------:R1:W-:Y:S01]  /*20800*/  ST.E.U16 desc[UR4][R202.64+0x52], R107 ;  /* 0x0000526bca007985 */ /* 0x0003e2000c101504 */
[----:B------:R-:W-:Y:S01]  /*20810*/  LOP3.LUT R109, R177, R246, R190, 0x96, !PT ;  /* 0x000000f6b16d7212 */ /* 0x000fe200078e96be */
[----:B------:R-:W-:Y:S01]  /*20820*/  @!P6 HADD2 R194, -R106.H0_H0, -RZ.H0_H0 ;  /* 0xa00000ff6ac2e230 */ /* 0x000fe20000000900 */
[----:B------:R-:W-:Y:S02]  /*20830*/  PRMT R156, R106, 0x5410, R108 ;  /* 0x000054106a9c7816 */ /* 0x000fe4000000006c */
[C---:B------:R-:W-:Y:S02]  /*20840*/  LOP3.LUT R2, R109.reuse, 0xffff, RZ, 0xc0, !PT ;  /* 0x0000ffff6d027812 */ /* 0x040fe400078ec0ff */
[----:B------:R-:W-:Y:S01]  /*20850*/  PRMT R154, R194, 0x7610, R154 ;  /* 0x00007610c29a7816 */ /* 0x000fe2000000009a */
[----:B------:R1:W-:Y:S01]  /*20860*/  @!P6 STL.S16 [R1+0x44], R194 ;  /* 0x000044c20100e387 */ /* 0x0003e20000100600 */
[----:B------:R-:W-:Y:S02]  /*20870*/  LOP3.LUT R100, R109, 0xff, RZ, 0xc0, !PT ;  /* 0x000000ff6d647812 */ /* 0x000fe400078ec0ff */
[----:B------:R-:W-:Y:S02]  /*20880*/  @!P6 PRMT R106, R154, 0x5410, RZ ;  /* 0x000054109a6ae816 */ /* 0x000fe400000000ff */
[----:B------:R-:W-:Y:S01]  /*20890*/  SHF.R.U32.HI R2, RZ, 0x8, R2 ;  /* 0x00000008ff027819 */ /* 0x000fe20000011602 */
[----:B------:R2:W3:Y:S01]  /*208a0*/  LDL.S16 R154, [R1+0x2c] ;  /* 0x00002c00019a7983 */ /* 0x0004e20000100600 */
[----:B------:R-:W-:Y:S02]  /*208b0*/  ISETP.GE.U32.AND P6, PT, R200, R100, PT ;  /* 0x00000064c800720c */ /* 0x000fe40003fc6070 */
[----:B------:R-:W-:Y:S01]  /*208c0*/  LOP3.LUT R100, R2, 0xffff, RZ, 0xc0, !PT ;  /* 0x0000ffff02647812 */ /* 0x000fe200078ec0ff */
[----:B------:R-:W-:Y:S01]  /*208d0*/  ST.E.U16 desc[UR4][R120.64+0x50], R106 ;  /* 0x0000506a78007985 */ /* 0x000fe2000c101504 */
[----:B------:R-:W-:Y:S02]  /*208e0*/  PRMT R2, R3, 0x7632, R2 ;  /* 0x0000763203027816 */ /* 0x000fe40000000002 */
[----:B-1----:R-:W-:Y:S02]  /*208f0*/  PRMT R101, R193, 0x7610, R101 ;  /* 0x00007610c1657816 */ /* 0x002fe40000000065 */
[----:B------:R-:W-:Y:S02]  /*20900*/  PRMT R157, R3, 0x5410, R2 ;  /* 0x00005410039d7816 */ /* 0x000fe40000000002 */
[----:B------:R-:W-:Y:S01]  /*20910*/  PRMT R107, R161, 0x7610, R107 ;  /* 0x00007610a16b7816 */ /* 0x000fe2000000006b */
[----:B------:R1:W3:Y:S01]  /*20920*/  LDL.S16 R194, [R1+0x30] ;  /* 0x0000300001c27983 */ /* 0x0002e20000100600 */
[----:B----4-:R-:W-:Y:S05]  /*20930*/  @!P5 HADD2 R206, -R108.H0_H0, -RZ.H0_H0 ;  /* 0xa00000ff6cced230 */ /* 0x010fea0000000900 */
[----:B------:R-:W-:Y:S01]  /*20940*/  PRMT R142, R206, 0x7610, R142 ;  /* 0x00007610ce8e7816 */ /* 0x000fe2000000008e */
[----:B------:R-:W-:Y:S03]  /*20950*/  @!P5 STL.S16 [R1+0x40], R206 ;  /* 0x000040ce0100d387 */ /* 0x000fe60000100600 */
[----:B------:R-:W-:Y:S02]  /*20960*/  @!P5 PRMT R108, R142, 0x5410, RZ ;  /* 0x000054108e6cd816 */ /* 0x000fe400000000ff */
[C---:B------:R-:W-:Y:S02]  /*20970*/  ISETP.GE.U32.AND P5, PT, R200.reuse, R100, PT ;  /* 0x00000064c800720c */ /* 0x040fe40003fa6070 */
[--C-:B------:R-:W-:Y:S01]  /*20980*/  SHF.R.U32.HI R100, RZ, 0x18, R109.reuse ;  /* 0x00000018ff647819 */ /* 0x100fe2000001166d */
[----:B------:R-:W-:Y:S01]  /*20990*/  ST.E.U16 desc[UR4][R120.64+0x52], R108 ;  /* 0x0000526c78007985 */ /* 0x000fe2000c101504 */
[----:B------:R-:W-:Y:S04]  /*209a0*/  SHF.R.U32.HI R109, RZ, 0x10, R109 ;  /* 0x00000010ff6d7819 */ /* 0x000fe8000001166d */
[----:B------:R-:W-:Y:S01]  /*209b0*/  LOP3.LUT R109, R109, 0xff, RZ, 0xc0, !PT ;  /* 0x000000ff6d6d7812 */ /* 0x000fe200078ec0ff */
[----:B--2---:R-:W-:Y:S05]  /*209c0*/  @!P3 HADD2 R195, -R3.H0_H0, -RZ.H0_H0 ;  /* 0xa00000ff03c3b230 */ /* 0x004fea0000000900 */
[----:B------:R-:W-:Y:S01]  /*209d0*/  PRMT R127, R195, 0x7610, R127 ;  /* 0x00007610c37f7816 */ /* 0x000fe2000000007f */
[----:B------:R-:W-:Y:S03]  /*209e0*/  @!P3 STL.S16 [R1+0x3c], R195 ;  /* 0x00003cc30100b387 */ /* 0x000fe60000100600 */
[----:B------:R-:W-:Y:S01]  /*209f0*/  @!P3 PRMT R3, R127, 0x5410, RZ ;  /* 0x000054107f03b816 */ /* 0x000fe200000000ff */
[----:B------:R1:W2:Y:S01]  /*20a00*/  LDL.S16 R142, [R1+0x34] ;  /* 0x00003400018e7983 */ /* 0x0002a20000100600 */
[----:B------:R-:W-:Y:S02]  /*20a10*/  ISETP.GE.U32.AND P3, PT, R200, R100, PT ;  /* 0x00000064c800720c */ /* 0x000fe40003f66070 */
[----:B------:R-:W-:Y:S01]  /*20a20*/  PRMT R100, R193, 0x7632, R100 ;  /* 0x00007632c1647816 */ /* 0x000fe20000000064 */
[----:B------:R1:W4:Y:S04]  /*20a30*/  LDL.S16 R127, [R1+0x28] ;  /* 0x00002800017f7983 */ /* 0x0003280000100600 */
[----:B------:R1:W-:Y:S01]  /*20a40*/  ST.E.U16 desc[UR4][R122.64+0x4e], R3 ;  /* 0x00004e037a007985 */ /* 0x0003e2000c101504 */
[----:B---3--:R-:W-:Y:S01]  /*20a50*/  @!P1 HADD2 R171, -R2.H0_H0, -RZ.H0_H0 ;  /* 0xa00000ff02ab9230 */ /* 0x008fe20000000900 */
[----:B-1----:R-:W-:Y:S04]  /*20a60*/  LOP3.LUT R3, R176, 0xff, RZ, 0xc0, !PT ;  /* 0x000000ffb0037812 */ /* 0x002fe800078ec0ff */
[----:B------:R-:W-:Y:S01]  /*20a70*/  PRMT R110, R171, 0x7610, R110 ;  /* 0x00007610ab6e7816 */ /* 0x000fe2000000006e */
[----:B------:R1:W-:Y:S03]  /*20a80*/  @!P1 STL.S16 [R1+0x38], R171 ;  /* 0x000038ab01009387 */ /* 0x0003e60000100600 */
[----:B------:R-:W-:Y:S02]  /*20a90*/  @!P1 PRMT R2, R110, 0x5410, RZ ;  /* 0x000054106e029816 */ /* 0x000fe400000000ff */
[----:B------:R-:W-:Y:S01]  /*20aa0*/  ISETP.GE.U32.AND P1, PT, R200, R109, PT ;  /* 0x0000006dc800720c */ /* 0x000fe20003f26070 */
[----:B------:R3:W3:Y:S04]  /*20ab0*/  LDL.S16 R110, [R1+0x24] ;  /* 0x00002400016e7983 */ /* 0x0006e80000100600 */
[----:B------:R1:W-:Y:S02]  /*20ac0*/  ST.E.U16 desc[UR4][R122.64+0x50], R2 ;  /* 0x000050027a007985 */ /* 0x0003e4000c101504 */
[----:B-1----:R-:W-:Y:S05]  /*20ad0*/  IMAD.WIDE.U32 R170, R170, -0x2daee0ad, RZ ;  /* 0xd2511f53aaaa7825 */ /* 0x002fea00078e00ff */
[----:B------:R-:W-:Y:S04]  /*20ae0*/  LOP3.LUT R109, R171, R246, R188, 0x96, !PT ;  /* 0x000000f6ab6d7212 */ /* 0x000fe800078e96bc */
[----:B------:R-:W-:Y:S02]  /*20af0*/  LOP3.LUT R106, R109, 0xff, RZ, 0xc0, !PT ;  /* 0x000000ff6d6a7812 */ /* 0x000fe400078ec0ff */
[----:B------:R-:W-:Y:S04]  /*20b00*/  LOP3.LUT R2, R176, 0xffff, RZ, 0xc0, !PT ;  /* 0x0000ffffb0027812 */ /* 0x000fe800078ec0ff */
[----:B------:R-:W-:Y:S01]  /*20b10*/  SHF.R.U32.HI R2, RZ, 0x8, R2 ;  /* 0x00000008ff027819 */ /* 0x000fe20000011602 */
[----:B------:R-:W-:Y:S03]  /*20b20*/  @!P2 HADD2 R154, -R100.H0_H0, -RZ.H0_H0 ;  /* 0xa00000ff649aa230 */ /* 0x000fe60000000900 */
[----:B------:R-:W-:Y:S02]  /*20b30*/  LOP3.LUT R2, R2, 0xffff, RZ, 0xc0, !PT ;  /* 0x0000ffff02027812 */ /* 0x000fe400078ec0ff */
[----:B------:R-:W-:Y:S01]  /*20b40*/  PRMT R162, R154, 0x7610, R162 ;  /* 0x000076109aa27816 */ /* 0x000fe200000000a2 */
[----:B------:R-:W-:Y:S05]  /*20b50*/  @!P4 HADD2 R194, -R101.H0_H0, -RZ.H0_H0 ;  /* 0xa00000ff65c2c230 */ /* 0x000fea0000000900 */
[----:B------:R-:W-:Y:S01]  /*20b60*/  @!P4 STL.S16 [R1+0x30], R194 ;  /* 0x000030c20100c387 */ /* 0x000fe20000100600 */
[----:B------:R-:W-:Y:S03]  /*20b70*/  PRMT R192, R194, 0x7610, R192 ;  /* 0x00007610c2c07816 */ /* 0x000fe600000000c0 */
[----:B------:R1:W-:Y:S04]  /*20b80*/  @!P2 STL.S16 [R1+0x2c], R154 ;  /* 0x00002c9a0100a387 */ /* 0x0003e80000100600 */
[----:B------:R2:W3:Y:S01]  /*20b90*/  LDL.S16 R193, [R1+0x1c] ;  /* 0x00001c0001c17983 */ /* 0x0004e20000100600 */
[----:B-1----:R-:W-:Y:S02]  /*20ba0*/  PRMT R154, R101, 0x5410, R100 ;  /* 0x00005410659a7816 */ /* 0x002fe40000000064 */
[----:B------:R-:W-:Y:S02]  /*20bb0*/  @!P4 PRMT R101, R192, 0x5410, RZ ;  /* 0x00005410c065c816 */ /* 0x000fe400000000ff */
[----:B------:R1:W3:Y:S01]  /*20bc0*/  LDL.S16 R192, [R1+0x20] ;  /* 0x0000200001c07983 */ /* 0x0002e20000100600 */
[----:B------:R-:W-:Y:S02]  /*20bd0*/  ISETP.GE.U32.AND P4, PT, R200, R106, PT ;  /* 0x0000006ac800720c */ /* 0x000fe40003f86070 */
[----:B------:R-:W-:Y:S01]  /*20be0*/  PRMT R106, R161, 0x7632, R106 ;  /* 0x00007632a16a7816 */ /* 0x000fe2000000006a */
[----:B------:R-:W-:Y:S01]  /*20bf0*/  ST.E.U16 desc[UR4][R114.64+0x50], R101 ;  /* 0x0000506572007985 */ /* 0x000fe2000c101504 */
[----:B------:R-:W-:Y:S02]  /*20c00*/  @!P2 PRMT R100, R162, 0x5410, RZ ;  /* 0x00005410a264a816 */ /* 0x000fe400000000ff */
[----:B------:R-:W-:Y:S02]  /*20c10*/  ISETP.GE.U32.AND P2, PT, R200, R3, PT ;  /* 0x00000003c800720c */ /* 0x000fe40003f46070 */
[----:B------:R-:W-:Y:S01]  /*20c20*/  PRMT R3, R168, 0x7610, R3 ;  /* 0x00007610a8037816 */ /* 0x000fe20000000003 */
[----:B------:R-:W-:Y:S01]  /*20c30*/  ST.E.U16 desc[UR4][R114.64+0x52], R100 ;  /* 0x0000526472007985 */ /* 0x000fe2000c101504 */
[----:B------:R-:W-:Y:S01]  /*20c40*/  PRMT R162, R107, 0x5410, R106 ;  /* 0x000054106ba27816 */ /* 0x000fe2000000006a */
[----:B--2---:R-:W-:Y:S02]  /*20c50*/  @!P6 HADD2 R142, -R107.H0_H0, -RZ.H0_H0 ;  /* 0xa00000ff6b8ee230 */ /* 0x004fe40000000900 */
[----:B----4-:R-:W-:Y:S03]  /*20c60*/  @!P5 HADD2 R127, -R106.H0_H0, -RZ.H0_H0 ;  /* 0xa00000ff6a7fd230 */ /* 0x010fe60000000900 */
[----:B------:R2:W-:Y:S01]  /*20c70*/  @!P6 STL.S16 [R1+0x34], R142 ;  /* 0x0000348e0100e387 */ /* 0x0005e20000100600 */
[----:B------:R-:W-:Y:S02]  /*20c80*/  PRMT R135, R142, 0x7610, R135 ;  /* 0x000076108e877816 */ /* 0x000fe40000000087 */
[----:B------:R-:W-:Y:S02]  /*20c90*/  PRMT R126, R127, 0x7610, R126 ;  /* 0x000076107f7e7816 */ /* 0x000fe4000000007e */
[----:B------:R-:W-:Y:S02]  /*20ca0*/  @!P6 PRMT R107, R135, 0x5410, RZ ;  /* 0x00005410876be816 */ /* 0x000fe400000000ff */
[----:B------:R-:W-:Y:S02]  /*20cb0*/  @!P5 PRMT R106, R126, 0x5410, RZ ;  /* 0x000054107e6ad816 */ /* 0x000fe400000000ff */
[----:B------:R-:W-:Y:S01]  /*20cc0*/  ISETP.GE.U32.AND P6, PT, R200, R2, PT ;  /* 0x00000002c800720c */ /* 0x000fe20003fc6070 */
[----:B------:R4:W-:Y:S01]  /*20cd0*/  ST.E.U16 desc[UR4][R202.64+0x60], R107 ;  /* 0x0000606bca007985 */ /* 0x0009e2000c101504 */
[--C-:B------:R-:W-:Y:S03]  /*20ce0*/  SHF.R.U32.HI R2, RZ, 0x10, R109.reuse ;  /* 0x00000010ff027819 */ /* 0x100fe6000001166d */
[----:B------:R-:W-:Y:S01]  /*20cf0*/  ST.E.U16 desc[UR4][R202.64+0x62], R106 ;  /* 0x0000626aca007985 */ /* 0x000fe2000c101504 */
[----:B------:R-:W-:Y:S03]  /*20d00*/  LOP3.LUT R2, R2, 0xff, RZ, 0xc0, !PT ;  /* 0x000000ff02027812 */ /* 0x000fe600078ec0ff */
[----:B--2---:R1:W2:Y:S04]  /*20d10*/  LDL.S16 R142, [R1+0x18] ;  /* 0x00001800018e7983 */ /* 0x0042a80000100600 */
[----:B------:R1:W-:Y:S01]  /*20d20*/  @!P5 STL.S16 [R1+0x28], R127 ;  /* 0x0000287f0100d387 */ /* 0x0003e20000100600 */
[----:B------:R-:W-:Y:S02]  /*20d30*/  ISETP.GE.U32.AND P5, PT, R200, R2, PT ;  /* 0x00000002c800720c */ /* 0x000fe40003fa6070 */
[----:B------:R-:W-:Y:S01]  /*20d40*/  LOP3.LUT R2, R109, 0xffff, RZ, 0xc0, !PT ;  /* 0x0000ffff6d027812 */ /* 0x000fe200078ec0ff */
[----:B------:R1:W2:Y:S01]  /*20d50*/  LDL.S16 R135, [R1+0x10] ;  /* 0x0000100001877983 */ /* 0x0002a20000100600 */
[----:B------:R-:W-:Y:S02]  /*20d60*/  SHF.R.U32.HI R109, RZ, 0x18, R109 ;  /* 0x00000018ff6d7819 */ /* 0x000fe4000001166d */
[--C-:B------:R-:W-:Y:S02]  /*20d70*/  SHF.R.U32.HI R100, RZ, 0x8, R2.reuse ;  /* 0x00000008ff647819 */ /* 0x100fe40000011602 */
[----:B------:R-:W-:Y:S01]  /*20d80*/  PRMT R2, R168, 0x7632, R2 ;  /* 0x00007632a8027816 */ /* 0x000fe20000000002 */
[----:B---3--:R-:W-:Y:S01]  /*20d90*/  @!P1 HADD2 R110, -R3.H0_H0, -RZ.H0_H0 ;  /* 0xa00000ff036e9230 */ /* 0x008fe20000000900 */
[----:B------:R-:W-:Y:S02]  /*20da0*/  LOP3.LUT R100, R100, 0xffff, RZ, 0xc0, !PT ;  /* 0x0000ffff64647812 */ /* 0x000fe400078ec0ff */
[----:B------:R-:W-:Y:S02]  /*20db0*/  PRMT R161, R3, 0x5410, R2 ;  /* 0x0000541003a17816 */ /* 0x000fe40000000002 */
[----:B------:R3:W-:Y:S01]  /*20dc0*/  @!P1 STL.S16 [R1+0x24], R110 ;  /* 0x0000246e01009387 */ /* 0x0007e20000100600 */
[----:B------:R-:W-:Y:S02]  /*20dd0*/  PRMT R101, R110, 0x7610, R101 ;  /* 0x000076106e657816 */ /* 0x000fe40000000065 */
[----:B----4-:R-:W-:Y:S01]  /*20de0*/  PRMT R107, R163, 0x7632, R107 ;  /* 0x00007632a36b7816 */ /* 0x010fe2000000006b */
[----:B------:R4:W4:Y:S01]  /*20df0*/  LDL.S16 R126, [R1+0x14] ;  /* 0x00001400017e7983 */ /* 0x0009220000100600 */
[----:B------:R-:W-:Y:S02]  /*20e00*/  @!P1 PRMT R3, R101, 0x5410, RZ ;  /* 0x0000541065039816 */ /* 0x000fe400000000ff */
[----:B------:R-:W-:Y:S02]  /*20e10*/  ISETP.GE.U32.AND P1, PT, R200, R100, PT ;  /* 0x00000064c800720c */ /* 0x000fe40003f26070 */
[C---:B------:R-:W-:Y:S01]  /*20e20*/  PRMT R100, R0.reuse, 0x7632, R100 ;  /* 0x0000763200647816 */ /* 0x040fe20000000064 */
[----:B-1----:R1:W4:Y:S01]  /*20e30*/  LDL.S16 R127, [R1+0x8] ;  /* 0x00000800017f7983 */ /* 0x0023220000100600 */
[----:B------:R-:W-:Y:S02]  /*20e40*/  SHF.R.U32.HI R101, RZ, 0x18, R176 ;  /* 0x00000018ff657819 */ /* 0x000fe400000116b0 */
[----:B------:R-:W-:Y:S01]  /*20e50*/  PRMT R168, R0, 0x5410, R100 ;  /* 0x0000541000a87816 */ /* 0x000fe20000000064 */
[----:B------:R1:W-:Y:S04]  /*20e60*/  ST.E.U16 desc[UR4][R120.64+0x60], R3 ;  /* 0x0000600378007985 */ /* 0x0003e8000c101504 */
[----:B---3--:R3:W3:Y:S01]  /*20e70*/  LDL.S16 R110, [R1+0xc] ;  /* 0x00000c00016e7983 */ /* 0x0086e20000100600 */
[----:B-1----:R-:W-:Y:S01]  /*20e80*/  PRMT R3, R163, 0x7610, R3 ;  /* 0x00007610a3037816 */ /* 0x002fe20000000003 */
[----:B------:R-:W-:Y:S05]  /*20e90*/  @!P3 HADD2 R193, -R2.H0_H0, -RZ.H0_H0 ;  /* 0xa00000ff02c1b230 */ /* 0x000fea0000000900 */
[----:B------:R-:W-:Y:S01]  /*20ea0*/  PRMT R147, R193, 0x7610, R147 ;  /* 0x00007610c1937816 */ /* 0x000fe20000000093 */
[----:B------:R-:W-:Y:S03]  /*20eb0*/  @!P3 STL.S16 [R1+0x1c], R193 ;  /* 0x00001cc10100b387 */ /* 0x000fe60000100600 */
[----:B------:R-:W-:Y:S02]  /*20ec0*/  @!P3 PRMT R2, R147, 0x5410, RZ ;  /* 0x000054109302b816 */ /* 0x000fe400000000ff */
[----:B------:R-:W-:Y:S03]  /*20ed0*/  ISETP.GE.U32.AND P3, PT, R200, R101, PT ;  /* 0x00000065c800720c */ /* 0x000fe60003f66070 */
[----:B------:R1:W-:Y:S01]  /*20ee0*/  ST.E.U16 desc[UR4][R120.64+0x62], R2 ;  /* 0x0000620278007985 */ /* 0x0003e2000c101504 */
[----:B------:R-:W-:Y:S05]  /*20ef0*/  @!P4 HADD2 R192, -R0.H0_H0, -RZ.H0_H0 ;  /* 0xa00000ff00c0c230 */ /* 0x000fea0000000900 */
[----:B------:R-:W-:Y:S01]  /*20f00*/  PRMT R143, R192, 0x7610, R143 ;  /* 0x00007610c08f7816 */ /* 0x000fe2000000008f */
[----:B------:R-:W-:Y:S03]  /*20f10*/  @!P4 STL.S16 [R1+0x20], R192 ;  /* 0x000020c00100c387 */ /* 0x000fe60000100600 */
[----:B------:R-:W-:Y:S02]  /*20f20*/  @!P4 PRMT R0, R143, 0x5410, RZ ;  /* 0x000054108f00c816 */ /* 0x000fe400000000ff */
[----:B------:R-:W-:Y:S03]  /*20f30*/  ISETP.GE.U32.AND P4, PT, R200, R109, PT ;  /* 0x0000006dc800720c */ /* 0x000fe60003f86070 */
[----:B------:R1:W-:Y:S02]  /*20f40*/  ST.E.U16 desc[UR4][R122.64+0x5e], R0 ;  /* 0x00005e007a007985 */ /* 0x0003e4000c101504 */
[C---:B-1----:R-:W-:Y:S02]  /*20f50*/  PRMT R2, R181.reuse, 0x7610, R2 ;  /* 0x00007610b5027816 */ /* 0x042fe40000000002 */
[----:B------:R-:W-:Y:S04]  /*20f60*/  SHF.R.U32.HI R0, RZ, 0x10, R176 ;  /* 0x00000010ff007819 */ /* 0x000fe800000116b0 */
[----:B------:R-:W-:Y:S02]  /*20f70*/  LOP3.LUT R101, R0, 0xff, RZ, 0xc0, !PT ;  /* 0x000000ff00657812 */ /* 0x000fe400078ec0ff */
[----:B------:R-:W-:Y:S02]  /*20f80*/  PRMT R0, R181, 0x7632, R0 ;  /* 0x00007632b5007816 */ /* 0x000fe40000000000 */
[----:B------:R-:W-:Y:S02]  /*20f90*/  PRMT R181, R200, 0x7054, R200 ;  /* 0x00007054c8b57816 */ /* 0x000fe400000000c8 */
[----:B------:R-:W-:Y:S01]  /*20fa0*/  PRMT R163, R2, 0x5410, R0 ;  /* 0x0000541002a37816 */ /* 0x000fe20000000000 */
[----:B--2---:R-:W-:Y:S05]  /*20fb0*/  @!P1 HADD2 R142, -R100.H0_H0, -RZ.H0_H0 ;  /* 0xa00000ff648e9230 */ /* 0x004fea0000000900 */
[----:B------:R-:W-:Y:S01]  /*20fc0*/  @!P1 STL.S16 [R1+0x18], R142 ;  /* 0x0000188e01009387 */ /* 0x000fe20000100600 */
[----:B------:R-:W-:Y:S01]  /*20fd0*/  PRMT R134, R142, 0x7610, R134 ;  /* 0x000076108e867816 */ /* 0x000fe20000000086 */
[----:B------:R-:W-:Y:S03]  /*20fe0*/  @!P5 HADD2 R135, -R2.H0_H0, -RZ.H0_H0 ;  /* 0xa00000ff0287d230 */ /* 0x000fe60000000900 */
[----:B------:R-:W-:Y:S02]  /*20ff0*/  @!P1 PRMT R100, R134, 0x5410, RZ ;  /* 0x0000541086649816 */ /* 0x000fe400000000ff */
[----:B------:R-:W-:Y:S01]  /*21000*/  ISETP.GE.U32.AND P1, PT, R200, R101, PT ;  /* 0x00000065c800720c */ /* 0x000fe20003f26070 */
[----:B------:R-:W-:Y:S01]  /*21010*/  @!P5 STL.S16 [R1+0x10], R135 ;  /* 0x000010870100d387 */ /* 0x000fe20000100600 */
[----:B------:R-:W-:Y:S02]  /*21020*/  PRMT R113, R135, 0x7610, R113 ;  /* 0x0000761087717816 */ /* 0x000fe40000000071 */
[----:B------:R-:W-:Y:S01]  /*21030*/  LOP3.LUT R101, R170, 0xff, RZ, 0xc0, !PT ;  /* 0x000000ffaa657812 */ /* 0x000fe200078ec0ff */
[----:B------:R-:W-:Y:S01]  /*21040*/  ST.E.U16 desc[UR4][R122.64+0x60], R100 ;  /* 0x000060647a007985 */ /* 0x000fe2000c101504 */
[----:B------:R-:W-:Y:S02]  /*21050*/  @!P5 PRMT R2, R113, 0x5410, RZ ;  /* 0x000054107102d816 */ /* 0x000fe400000000ff */
[----:B------:R-:W-:Y:S02]  /*21060*/  ISETP.GE.U32.AND P5, PT, R200, R101, PT ;  /* 0x00000065c800720c */ /* 0x000fe40003fa6070 */
[----:B------:R-:W-:Y:S01]  /*21070*/  LOP3.LUT R101, R170, 0xffff, RZ, 0xc0, !PT ;  /* 0x0000ffffaa657812 */ /* 0x000fe200078ec0ff */
[----:B----4-:R-:W-:Y:S01]  /*21080*/  @!P6 HADD2 R126, -R107.H0_H0, -RZ.H0_H0 ;  /* 0xa00000ff6b7ee230 */ /* 0x010fe20000000900 */
[----:B------:R1:W-:Y:S02]  /*21090*/  ST.E.U16 desc[UR4][R114.64+0x60], R2 ;  /* 0x0000600272007985 */ /* 0x0003e4000c101504 */
[----:B------:R-:W-:Y:S02]  /*210a0*/  SHF.R.U32.HI R101, RZ, 0x8, R101 ;  /* 0x00000008ff657819 */ /* 0x000fe40000011665 */
[----:B------:R-:W-:Y:S01]  /*210b0*/  PRMT R108, R126, 0x7610, R108 ;  /* 0x000076107e6c7816 */ /* 0x000fe2000000006c */
[----:B------:R-:W-:Y:S01]  /*210c0*/  @!P2 HADD2 R127, -R3.H0_H0, -RZ.H0_H0 ;  /* 0xa00000ff037fa230 */ /* 0x000fe20000000900 */
[----:B------:R-:W-:Y:S04]  /*210d0*/  LOP3.LUT R101, R101, 0xffff, RZ, 0xc0, !PT ;  /* 0x0000ffff65657812 */ /* 0x000fe800078ec0ff */
[----:B------:R-:W-:Y:S01]  /*210e0*/  @!P2 STL.S16 [R1+0x8], R127 ;  /* 0x0000087f0100a387 */ /* 0x000fe20000100600 */
[----:B------:R-:W-:Y:S03]  /*210f0*/  PRMT R109, R127, 0x7610, R109 ;  /* 0x000076107f6d7816 */ /* 0x000fe6000000006d */
[----:B------:R2:W-:Y:S01]  /*21100*/  @!P6 STL.S16 [R1+0x14], R126 ;  /* 0x0000147e0100e387 */ /* 0x0005e20000100600 */
[----:B---3--:R-:W-:Y:S05]  /*21110*/  @!P4 HADD2 R110, -R0.H0_H0, -RZ.H0_H0 ;  /* 0xa00000ff006ec230 */ /* 0x008fea0000000900 */
[----:B------:R-:W-:Y:S01]  /*21120*/  @!P4 STL.S16 [R1+0xc], R110 ;  /* 0x00000c6e0100c387 */ /* 0x000fe20000100600 */
[----:B------:R-:W-:Y:S02]  /*21130*/  PRMT R106, R110, 0x7610, R106 ;  /* 0x000076106e6a7816 */ /* 0x000fe4000000006a */
[----:B-1----:R-:W-:Y:S01]  /*21140*/  PRMT R2, R146, 0x7610, R2 ;  /* 0x0000761092027816 */ /* 0x002fe20000000002 */
[----:B------:R1:W3:Y:S01]  /*21150*/  LDL.S16 R113, [R1] ;  /* 0x0000000001717983 */ /* 0x0002e20000100600 */
[----:B------:R-:W-:Y:S02]  /*21160*/  @!P4 PRMT R0, R106, 0x5410, RZ ;  /* 0x000054106a00c816 */ /* 0x000fe400000000ff */
[----:B------:R-:W-:Y:S01]  /*21170*/  SHF.R.U32.HI R106, RZ, 0x10, R170 ;  /* 0x00000010ff6a7819 */ /* 0x000fe200000116aa */
[----:B------:R1:W4:Y:S01]  /*21180*/  LDL.S16 R135, [R1+0x4] ;  /* 0x0000040001877983 */ /* 0x0003220000100600 */
[----:B------:R-:W-:Y:S01]  /*21190*/  ISETP.GE.U32.AND P4, PT, R200, R101, PT ;  /* 0x00000065c800720c */ /* 0x000fe20003f86070 */
[----:B------:R-:W-:Y:S01]  /*211a0*/  @!P5 HADD2 R252, -R2.H0_H0, -RZ.H0_H0 ;  /* 0xa00000ff02fcd230 */ /* 0x000fe20000000900 */
[----:B------:R-:W-:Y:S01]  /*211b0*/  LOP3.LUT R106, R106, 0xff, RZ, 0xc0, !PT ;  /* 0x000000ff6a6a7812 */ /* 0x000fe200078ec0ff */
[----:B------:R1:W-:Y:S01]  /*211c0*/  ST.E.U16 desc[UR4][R114.64+0x62], R0 ;  /* 0x0000620072007985 */ /* 0x0003e2000c101504 */
[-C--:B------:R-:W-:Y:S02]  /*211d0*/  LOP3.LUT R101, R131, R245.reuse, R160, 0x96, !PT ;  /* 0x000000f583657212 */ /* 0x080fe400078e96a0 */
[----:B------:R-:W-:Y:S02]  /*211e0*/  PRMT R160, R3, 0x5410, R107 ;  /* 0x0000541003a07816 */ /* 0x000fe4000000006b */
[----:B------:R-:W-:Y:S02]  /*211f0*/  @!P2 PRMT R3, R109, 0x5410, RZ ;  /* 0x000054106d03a816 */ /* 0x000fe400000000ff */
[----:B------:R-:W-:Y:S02]  /*21200*/  ISETP.GE.U32.AND P2, PT, R200, R106, PT ;  /* 0x0000006ac800720c */ /* 0x000fe40003f46070 */
[----:B------:R-:W-:Y:S01]  /*21210*/  SHF.R.U32.HI R106, RZ, 0x18, R170 ;  /* 0x00000018ff6a7819 */ /* 0x000fe200000116aa */
[----:B------:R1:W-:Y:S01]  /*21220*/  ST.E.U16 desc[UR4][R202.64+0x70], R3 ;  /* 0x00007003ca007985 */ /* 0x0003e2000c101504 */
[C---:B------:R-:W-:Y:S02]  /*21230*/  LOP3.LUT R100, R101.reuse, 0xffff, RZ, 0xc0, !PT ;  /* 0x0000ffff65647812 */ /* 0x040fe400078ec0ff */
[----:B------:R-:W-:Y:S02]  /*21240*/  @!P6 PRMT R107, R108, 0x5410, RZ ;  /* 0x000054106c6be816 */ /* 0x000fe400000000ff */
[----:B------:R-:W-:Y:S02]  /*21250*/  ISETP.GE.U32.AND P6, PT, R200, R106, PT ;  /* 0x0000006ac800720c */ /* 0x000fe40003fc6070 */
[----:B------:R-:W-:Y:S01]  /*21260*/  LOP3.LUT R106, R101, 0xff, RZ, 0xc0, !PT ;  /* 0x000000ff656a7812 */ /* 0x000fe200078ec0ff */
[----:B------:R1:W-:Y:S01]  /*21270*/  ST.E.U16 desc[UR4][R202.64+0x72], R107 ;  /* 0x0000726bca007985 */ /* 0x0003e2000c101504 */
[----:B------:R-:W-:Y:S02]  /*21280*/  SHF.R.U32.HI R100, RZ, 0x8, R100 ;  /* 0x00000008ff647819 */ /* 0x000fe40000011664 */
[--C-:B------:R-:W-:Y:S02]  /*21290*/  SHF.R.U32.HI R109, RZ, 0x18, R101.reuse ;  /* 0x00000018ff6d7819 */ /* 0x100fe40000011665 */
[----:B--2---:R-:W-:Y:S02]  /*212a0*/  PRMT R126, R106, 0x5410, R100 ;  /* 0x000054106a7e7816 */ /* 0x004fe40000000064 */
[C---:B------:R-:W-:Y:S02]  /*212b0*/  LOP3.LUT R100, R130.reuse, 0xffff, RZ, 0xc0, !PT ;  /* 0x0000ffff82647812 */ /* 0x040fe400078ec0ff */
[----:B------:R-:W-:Y:S02]  /*212c0*/  LOP3.LUT R106, R130, 0xff, RZ, 0xc0, !PT ;  /* 0x000000ff826a7812 */ /* 0x000fe400078ec0ff */
[----:B------:R-:W-:Y:S02]  /*212d0*/  SHF.R.U32.HI R100, RZ, 0x8, R100 ;  /* 0x00000008ff647819 */ /* 0x000fe40000011664 */
[----:B-1----:R-:W-:Y:S02]  /*212e0*/  PRMT R0, R146, 0x7632, R0 ;  /* 0x0000763292007816 */ /* 0x002fe40000000000 */
[----:B------:R-:W-:Y:S02]  /*212f0*/  PRMT R127, R106, 0x5410, R100 ;  /* 0x000054106a7f7816 */ /* 0x000fe40000000064 */
[----:B------:R-:W-:Y:S01]  /*21300*/  SHF.R.U32.HI R100, RZ, 0x10, R101 ;  /* 0x00000010ff647819 */ /* 0x000fe20000011665 */
[----:B------:R-:W-:Y:S01]  /*21310*/  @!P4 HADD2 R251, -R0.H0_H0, -RZ.H0_H0 ;  /* 0xa00000ff00fbc230 */ /* 0x000fe20000000900 */
[----:B------:R-:W-:Y:S02]  /*21320*/  SHF.R.U32.HI R106, RZ, 0x10, R130 ;  /* 0x00000010ff6a7819 */ /* 0x000fe40000011682 */
[----:B------:R-:W-:Y:S02]  /*21330*/  LOP3.LUT R101, R100, 0xff, RZ, 0xc0, !PT ;  /* 0x000000ff64657812 */ /* 0x000fe400078ec0ff */
[C---:B------:R-:W-:Y:S02]  /*21340*/  LOP3.LUT R100, R124.reuse, 0xffff, RZ, 0xc0, !PT ;  /* 0x0000ffff7c647812 */ /* 0x040fe400078ec0ff */
[----:B------:R-:W-:Y:S02]  /*21350*/  PRMT R109, R101, 0x5410, R109 ;  /* 0x00005410656d7816 */ /* 0x000fe4000000006d */
[----:B------:R-:W-:Y:S02]  /*21360*/  LOP3.LUT R101, R124, 0xff, RZ, 0xc0, !PT ;  /* 0x000000ff7c657812 */ /* 0x000fe400078ec0ff */
[----:B------:R-:W-:Y:S02]  /*21370*/  SHF.R.U32.HI R100, RZ, 0x8, R100 ;  /* 0x00000008ff647819 */ /* 0x000fe40000011664 */
[----:B------:R-:W-:Y:S02]  /*21380*/  SHF.R.U32.HI R130, RZ, 0x18, R130 ;  /* 0x00000018ff827819 */ /* 0x000fe40000011682 */
[----:B------:R-:W-:Y:S02]  /*21390*/  PRMT R134, R101, 0x5410, R100 ;  /* 0x0000541065867816 */ /* 0x000fe40000000064 */
[----:B------:R-:W-:Y:S02]  /*213a0*/  PRMT R101, R169, 0x7632, R101 ;  /* 0x00007632a9657816 */ /* 0x000fe40000000065 */
[----:B------:R-:W-:Y:S02]  /*213b0*/  LOP3.LUT R106, R106, 0xff, RZ, 0xc0, !PT ;  /* 0x000000ff6a6a7812 */ /* 0x000fe400078ec0ff */
[----:B------:R-:W-:Y:S02]  /*213c0*/  PRMT R3, R179, 0x7632, R3 ;  /* 0x00007632b3037816 */ /* 0x000fe40000000003 */
[----:B------:R-:W-:Y:S02]  /*213d0*/  PRMT R130, R106, 0x5410, R130 ;  /* 0x000054106a827816 */ /* 0x000fe40000000082 */
[----:B------:R-:W-:Y:S01]  /*213e0*/  PRMT R106, R169, 0x7610, R106 ;  /* 0x00007610a96a7816 */ /* 0x000fe2000000006a */
[----:B------:R-:W-:Y:S01]  /*213f0*/  @!P6 HADD2 R249, -R3.H0_H0, -RZ.H0_H0 ;  /* 0xa00000ff03f9e230 */ /* 0x000fe20000000900 */
[----:B------:R-:W-:Y:S02]  /*21400*/  PRMT R100, R179, 0x7610, R100 ;  /* 0x00007610b3647816 */ /* 0x000fe40000000064 */
[----:B------:R-:W-:Y:S02]  /*21410*/  PRMT R107, R106, 0x5410, R101 ;  /* 0x000054106a6b7816 */ /* 0x000fe40000000065 */
[----:B------:R-:W-:Y:S01]  /*21420*/  LOP3.LUT R108, R125, R245, R178, 0x96, !PT ;  /* 0x000000f57d6c7212 */ /* 0x000fe200078e96b2 */
[----:B------:R-:W-:Y:S01]  /*21430*/  @!P2 HADD2 R250, -R100.H0_H0, -RZ.H0_H0 ;  /* 0xa00000ff64faa230 */ /* 0x000fe20000000900 */
[--C-:B------:R-:W-:Y:S02]  /*21440*/  SHF.R.U32.HI R110, RZ, 0x10, R124.reuse ;  /* 0x00000010ff6e7819 */ /* 0x100fe4000001167c */
[----:B------:R-:W-:Y:S02]  /*21450*/  SHF.R.U32.HI R124, RZ, 0x18, R124 ;  /* 0x00000018ff7c7819 */ /* 0x000fe4000001167c */
[----:B------:R-:W-:Y:S02]  /*21460*/  LOP3.LUT R110, R110, 0xff, RZ, 0xc0, !PT ;  /* 0x000000ff6e6e7812 */ /* 0x000fe400078ec0ff */
[--C-:B------:R-:W-:Y:S05]  /*21470*/  HSET2.LE.AND R109, R109, R181.reuse, PT ;  /* 0x000000b56d6d7233 */ /* 0x100fea0003803000 */
[----:B------:R-:W-:Y:S01]  /*21480*/  LOP3.LUT R109, R116, R109, RZ, 0xc0, !PT ;  /* 0x0000006d746d7212 */ /* 0x000fe200078ec0ff */
[----:B---3--:R-:W-:Y:S02]  /*21490*/  @!P3 HADD2 R113, -R101.H0_H0, -RZ.H0_H0 ;  /* 0xa00000ff6571b230 */ /* 0x008fe40000000900 */
[----:B----4-:R-:W-:Y:S03]  /*214a0*/  @!P1 HADD2 R135, -R106.H0_H0, -RZ.H0_H0 ;  /* 0xa00000ff6a879230 */ /* 0x010fe60000000900 */
[----:B------:R-:W-:Y:S04]  /*214b0*/  PRMT R111, R113, 0x7610, R111 ;  /* 0x00007610716f7816 */ /* 0x000fe8000000006f */
[----:B------:R-:W-:Y:S01]  /*214c0*/  @!P3 PRMT R101, R111, 0x5410, RZ ;  /* 0x000054106f65b816 */ /* 0x000fe200000000ff */
[----:B------:R-:W-:Y:S01]  /*214d0*/  @!P1 STL.S16 [R1+0x4], R135 ;  /* 0x0000048701009387 */ /* 0x000fe20000100600 */
[----:B------:R-:W-:Y:S02]  /*214e0*/  PRMT R112, R135, 0x7610, R112 ;  /* 0x0000761087707816 */ /* 0x000fe40000000070 */
[----:B------:R-:W-:Y:S01]  /*214f0*/  LOP3.LUT R111, R108, 0xff, RZ, 0xc0, !PT ;  /* 0x000000ff6c6f7812 */ /* 0x000fe200078ec0ff */
[----:B------:R1:W-:Y:S01]  /*21500*/  ST.E.U16 desc[UR4][R120.64+0x72], R101 ;  /* 0x0000726578007985 */ /* 0x0003e2000c101504 */
[----:B------:R-:W-:Y:S02]  /*21510*/  @!P1 PRMT R106, R112, 0x5410, RZ ;  /* 0x00005410706a9816 */ /* 0x000fe400000000ff */
[----:B------:R-:W-:Y:S01]  /*21520*/  IADD3 R202, P1, R202, -0x80, RZ ;  /* 0xffffff80caca7810 */ /* 0x000fe20007f3e0ff */
[----:B------:R-:W-:Y:S03]  /*21530*/  @!P3 STL.S16 [R1], R113 ;  /* 0x000000710100b387 */ /* 0x000fe60000100600 */
[----:B------:R-:W-:Y:S01]  /*21540*/  IADD3.X R203, R203, -0x1, RZ, P1, !PT ;  /* 0xffffffffcbcb7810 */ /* 0x000fe20000ffe4ff */
[----:B------:R2:W-:Y:S01]  /*21550*/  ST.E.U16 desc[UR4][R120.64+0x70], R106 ;  /* 0x0000706a78007985 */ /* 0x0005e2000c101504 */
[----:B-1----:R-:W-:Y:S02]  /*21560*/  PRMT R101, R2, 0x5410, R0 ;  /* 0x0000541002657816 */ /* 0x002fe40000000000 */
[----:B------:R-:W-:Y:S02]  /*21570*/  @!P4 PRMT R0, R251, 0x5410, RZ ;  /* 0x00005410fb00c816 */ /* 0x000fe400000000ff */
[----:B------:R-:W-:Y:S03]  /*21580*/  @!P5 PRMT R2, R252, 0x5410, RZ ;  /* 0x00005410fc02d816 */ /* 0x000fe600000000ff */
[----:B------:R1:W-:Y:S01]  /*21590*/  ST.E.U16 desc[UR4][R122.64+0x70], R0 ;  /* 0x000070007a007985 */ /* 0x0003e2000c101504 */
[--C-:B--2---:R-:W-:Y:S03]  /*215a0*/  SHF.R.U32.HI R106, RZ, 0x18, R108.reuse ;  /* 0x00000018ff6a7819 */ /* 0x104fe6000001166c */
[----:B------:R2:W-:Y:S01]  /*215b0*/  ST.E.U16 desc[UR4][R122.64+0x6e], R2 ;  /* 0x00006e027a007985 */ /* 0x0005e2000c101504 */
[----:B-1----:R-:W-:Y:S02]  /*215c0*/  PRMT R0, R100, 0x5410, R3 ;  /* 0x0000541064007816 */ /* 0x002fe40000000003 */
[----:B------:R-:W-:Y:S02]  /*215d0*/  @!P6 PRMT R3, R249, 0x5410, RZ ;  /* 0x00005410f903e816 */ /* 0x000fe400000000ff */
[----:B------:R-:W-:Y:S02]  /*215e0*/  @!P2 PRMT R100, R250, 0x5410, RZ ;  /* 0x00005410fa64a816 */ /* 0x000fe400000000ff */
[----:B--2---:R-:W-:Y:S01]  /*215f0*/  LOP3.LUT R2, R108, 0xffff, RZ, 0xc0, !PT ;  /* 0x0000ffff6c027812 */ /* 0x004fe200078ec0ff */
[----:B------:R1:W-:Y:S01]  /*21600*/  ST.E.U16 desc[UR4][R114.64+0x72], R3 ;  /* 0x0000720372007985 */ /* 0x0003e2000c101504 */
[----:B------:R-:W-:Y:S03]  /*21610*/  ISETP.GT.AND P2, PT, R213, RZ, PT ;  /* 0x000000ffd500720c */ /* 0x000fe60003f44270 */
[----:B------:R2:W-:Y:S04]  /*21620*/  ST.E.U16 desc[UR4][R114.64+0x70], R100 ;  /* 0x0000706472007985 */ /* 0x0005e8000c101504 */
[----:B------:R-:W3:Y:S08]  /*21630*/  LDSM.16.MT88.4 R112, [R174+0x9000] ;  /* 0x00900000ae70783b */ /* 0x000ef00000004200 */
[----:B------:R-:W4:Y:S08]  /*21640*/  LDSM.16.MT88.4 R120, [R196+0x9000] ;  /* 0x00900000c478783b */ /* 0x000f300000004200 */
[----:B------:R-:W-:Y:S01]  /*21650*/  LDSM.16.MT88.4 R192, [R196+0xbc00] ;  /* 0x00bc0000c4c0783b */ /* 0x000fe20000004200 */
[----:B-1----:R-:W-:Y:S02]  /*21660*/  SHF.R.U32.HI R3, RZ, 0x10, R108 ;  /* 0x00000010ff037819 */ /* 0x002fe4000001166c */
[--C-:B------:R-:W-:Y:S02]  /*21670*/  HSET2.LE.AND R108, R126, R181.reuse, PT ;  /* 0x000000b57e6c7233 */ /* 0x100fe40003803000 */
[----:B--2---:R-:W-:Y:S02]  /*21680*/  SHF.R.U32.HI R100, RZ, 0x8, R2 ;  /* 0x00000008ff647819 */ /* 0x004fe40000011602 */
[----:B------:R-:W-:Y:S02]  /*21690*/  LOP3.LUT R2, R3, 0xff, RZ, 0xc0, !PT ;  /* 0x000000ff03027812 */ /* 0x000fe400078ec0ff */
[----:B------:R-:W-:Y:S02]  /*216a0*/  PRMT R3, R110, 0x5410, R124 ;  /* 0x000054106e037816 */ /* 0x000fe4000000007c */
[----:B------:R-:W-:Y:S02]  /*216b0*/  PRMT R100, R111, 0x5410, R100 ;  /* 0x000054106f647816 */ /* 0x000fe40000000064 */
[--C-:B------:R-:W-:Y:S02]  /*216c0*/  HSET2.LE.AND R110, R127, R181.reuse, PT ;  /* 0x000000b57f6e7233 */ /* 0x100fe40003803000 */
[--C-:B------:R-:W-:Y:S01]  /*216d0*/  HSET2.LE.AND R111, R130, R181.reuse, PT ;  /* 0x000000b5826f7233 */ /* 0x100fe20003803000 */
[----:B------:R-:W1:Y:S01]  /*216e0*/  LDSM.16.MT88.4 R124, [R174+0xa000] ;  /* 0x00a00000ae7c783b */ /* 0x000e620000004200 */
[----:B------:R-:W-:Y:S02]  /*216f0*/  PRMT R2, R2, 0x5410, R106 ;  /* 0x0000541002027816 */ /* 0x000fe4000000006a */
[----:B------:R-:W-:Y:S02]  /*21700*/  LOP3.LUT R108, R117, R108, RZ, 0xc0, !PT ;  /* 0x0000006c756c7212 */ /* 0x000fe400078ec0ff */
[----:B------:R-:W-:Y:S02]  /*21710*/  LOP3.LUT R110, R118, R110, RZ, 0xc0, !PT ;  /* 0x0000006e766e7212 */ /* 0x000fe400078ec0ff */
[----:B------:R-:W-:Y:S02]  /*21720*/  LOP3.LUT R111, R119, R111, RZ, 0xc0, !PT ;  /* 0x0000006f776f7212 */ /* 0x000fe400078ec0ff */
[--C-:B------:R-:W-:Y:S02]  /*21730*/  HSET2.LE.AND R118, R134, R181.reuse, PT ;  /* 0x000000b586767233 */ /* 0x100fe40003803000 */
[--C-:B------:R-:W-:Y:S02]  /*21740*/  HSET2.LE.AND R116, R100, R181.reuse, PT ;  /* 0x000000b564747233 */ /* 0x100fe40003803000 */
[--C-:B------:R-:W-:Y:S01]  /*21750*/  HSET2.LE.AND R117, R2, R181.reuse, PT ;  /* 0x000000b502757233 */ /* 0x100fe20003803000 */
[-C--:B---3--:R-:W-:Y:S05]  /*21760*/  HMMA.16816.F32 R4, R108, R112.reuse, R4 ;  /* 0x000000706c04723c */ /* 0x088fea0000001804 */
[--C-:B------:R-:W-:Y:S02]  /*21770*/  HSET2.LE.AND R119, R3, R181.reuse, PT ;  /* 0x000000b503777233 */ /* 0x100fe40003803000 */
[----:B------:R-:W-:Y:S04]  /*21780*/  LOP3.LUT R116, R129, R116, RZ, 0xc0, !PT ;  /* 0x0000007481747212 */ /* 0x000fe800078ec0ff */
[----:B------:R-:W-:Y:S02]  /*21790*/  LOP3.LUT R117, R128, R117, RZ, 0xc0, !PT ;  /* 0x0000007580757212 */ /* 0x000fe400078ec0ff */
[----:B------:R-:W-:Y:S01]  /*217a0*/  LOP3.LUT R118, R133, R118, RZ, 0xc0, !PT ;  /* 0x0000007685767212 */ /* 0x000fe200078ec0ff */
[----:B------:R-:W2:Y:S01]  /*217b0*/  LDSM.16.MT88.4 R128, [R196+0xa000] ;  /* 0x00a00000c480783b */ /* 0x000ea20000004200 */
[----:B------:R-:W-:Y:S02]  /*217c0*/  LOP3.LUT R119, R132, R119, RZ, 0xc0, !PT ;  /* 0x0000007784777212 */ /* 0x000fe400078ec0ff */
[-C--:B------:R-:W-:Y:S02]  /*217d0*/  LOP3.LUT R3, R137, R246.reuse, R186, 0x96, !PT ;  /* 0x000000f689037212 */ /* 0x080fe400078e96ba */
[----:B------:R-:W-:Y:S02]  /*217e0*/  LOP3.LUT R2, R139, R246, R180, 0x96, !PT ;  /* 0x000000f68b027212 */ /* 0x000fe400078e96b4 */
[----:B------:R-:W-:Y:S01]  /*217f0*/  SHF.R.U32.HI R106, RZ, 0x10, R138 ;  /* 0x00000010ff6a7819 */ /* 0x000fe2000001168a */
[C---:B------:R-:W-:Y:S01]  /*21800*/  HMMA.16816.F32 R8, R116.reuse, R112, R8 ;  /* 0x000000707408723c */ /* 0x040fe20000001808 */
[----:B------:R-:W3:Y:S03]  /*21810*/  LDSM.16.MT88.4 R132, [R174+0xb000] ;  /* 0x00b00000ae84783b */ /* 0x000ee60000004200 */
[----:B------:R-:W-:Y:S02]  /*21820*/  LOP3.LUT R106, R106, 0xff, RZ, 0xc0, !PT ;  /* 0x000000ff6a6a7812 */ /* 0x000fe400078ec0ff */
[-C--:B------:R-:W-:Y:S05]  /*21830*/  HMMA.16816.F32 R12, R116, R114.reuse, R12 ;  /* 0x00000072740c723c */ /* 0x080fea000000180c */
[----:B------:R-:W-:Y:S01]  /*21840*/  LOP3.LUT R100, R3, 0xffff, RZ, 0xc0, !PT ;  /* 0x0000ffff03647812 */ /* 0x000fe200078ec0ff */
[C---:B------:R-:W-:Y:S01]  /*21850*/  HMMA.16816.F32 R16, R108.reuse, R114, R16 ;  /* 0x000000726c10723c */ /* 0x040fe20000001810 */
[----:B------:R-:W3:Y:S04]  /*21860*/  LDSM.16.MT88.4 R112, [R196+0xb000] ;  /* 0x00b00000c470783b */ /* 0x000ee80000004200 */
[----:B------:R-:W-:Y:S01]  /*21870*/  SHF.R.U32.HI R100, RZ, 0x8, R100 ;  /* 0x00000008ff647819 */ /* 0x000fe20000011664 */
[-C--:B----4-:R-:W-:Y:S06]  /*21880*/  HMMA.16816.F32 R20, R108, R120.reuse, R20 ;  /* 0x000000786c14723c */ /* 0x090fec0000001814 */
[C---:B------:R-:W-:Y:S06]  /*21890*/  HMMA.16816.F32 R24, R116.reuse, R120, R24 ;  /* 0x000000787418723c */ /* 0x040fec0000001818 */
[-C--:B------:R-:W-:Y:S05]  /*218a0*/  HMMA.16816.F32 R28, R116, R122.reuse, R28 ;  /* 0x0000007a741c723c */ /* 0x080fea000000181c */
[----:B------:R-:W-:Y:S01]  /*218b0*/  LOP3.LUT R120, R138, 0xffff, RZ, 0xc0, !PT ;  /* 0x0000ffff8a787812 */ /* 0x000fe200078ec0ff */
[C---:B------:R-:W-:Y:S05]  /*218c0*/  HMMA.16816.F32 R32, R108.reuse, R122, R32 ;  /* 0x0000007a6c20723c */ /* 0x040fea0000001820 */
[----:B------:R-:W-:Y:S01]  /*218d0*/  SHF.R.U32.HI R120, RZ, 0x8, R120 ;  /* 0x00000008ff787819 */ /* 0x000fe20000011678 */
[-C--:B-1----:R-:W-:Y:S05]  /*218e0*/  HMMA.16816.F32 R36, R108, R124.reuse, R36 ;  /* 0x0000007c6c24723c */ /* 0x082fea0000001824 */
[C---:B------:R-:W-:Y:S01]  /*218f0*/  LOP3.LUT R123, R136.reuse, 0xffff, RZ, 0xc0, !PT ;  /* 0x0000ffff887b7812 */ /* 0x040fe200078ec0ff */
[C---:B------:R-:W-:Y:S05]  /*21900*/  HMMA.16816.F32 R40, R116.reuse, R124, R40 ;  /* 0x0000007c7428723c */ /* 0x040fea0000001828 */
[----:B------:R-:W-:Y:S01]  /*21910*/  SHF.R.U32.HI R123, RZ, 0x8, R123 ;  /* 0x00000008ff7b7819 */ /* 0x000fe2000001167b */
[-C--:B------:R-:W-:Y:S05]  /*21920*/  HMMA.16816.F32 R44, R116, R126.reuse, R44 ;  /* 0x0000007e742c723c */ /* 0x080fea000000182c */
[----:B------:R-:W-:Y:S01]  /*21930*/  LOP3.LUT R125, R136, 0xff, RZ, 0xc0, !PT ;  /* 0x000000ff887d7812 */ /* 0x000fe200078ec0ff */
[C---:B------:R-:W-:Y:S05]  /*21940*/  HMMA.16816.F32 R48, R108.reuse, R126, R48 ;  /* 0x0000007e6c30723c */ /* 0x040fea0000001830 */
[----:B------:R-:W-:Y:S01]  /*21950*/  LOP3.LUT R124, R138, 0xff, RZ, 0xc0, !PT ;  /* 0x000000ff8a7c7812 */ /* 0x000fe200078ec0ff */
[-C--:B--2---:R-:W-:Y:S05]  /*21960*/  HMMA.16816.F32 R52, R108, R128.reuse, R52 ;  /* 0x000000806c34723c */ /* 0x084fea0000001834 */
[----:B------:R-:W-:Y:S01]  /*21970*/  PRMT R123, R125, 0x5410, R123 ;  /* 0x000054107d7b7816 */ /* 0x000fe2000000007b */
[C---:B------:R-:W-:Y:S05]  /*21980*/  HMMA.16816.F32 R56, R116.reuse, R128, R56 ;  /* 0x000000807438723c */ /* 0x040fea0000001838 */
[----:B------:R-:W-:Y:S01]  /*21990*/  SHF.R.U32.HI R138, RZ, 0x18, R138 ;  /* 0x00000018ff8a7819 */ /* 0x000fe2000001168a */
[-C--:B------:R-:W-:Y:S05]  /*219a0*/  HMMA.16816.F32 R60, R116, R130.reuse, R60 ;  /* 0x00000082743c723c */ /* 0x080fea000000183c */
[--C-:B------:R-:W-:Y:S01]  /*219b0*/  SHF.R.U32.HI R122, RZ, 0x10, R136.reuse ;  /* 0x00000010ff7a7819 */ /* 0x100fe20000011688 */
[C---:B------:R-:W-:Y:S05]  /*219c0*/  HMMA.16816.F32 R64, R108.reuse, R130, R64 ;  /* 0x000000826c40723c */ /* 0x040fea0000001840 */
[----:B------:R-:W-:Y:S01]  /*219d0*/  SHF.R.U32.HI R136, RZ, 0x18, R136 ;  /* 0x00000018ff887819 */ /* 0x000fe20000011688 */
[-C--:B---3--:R-:W-:Y:S05]  /*219e0*/  HMMA.16816.F32 R68, R108, R132.reuse, R68 ;  /* 0x000000846c44723c */ /* 0x088fea0000001844 */
[----:B------:R-:W-:Y:S01]  /*219f0*/  PRMT R130, R124, 0x5410, R120 ;  /* 0x000054107c827816 */ /* 0x000fe20000000078 */
[C---:B------:R-:W-:Y:S01]  /*21a00*/  HMMA.16816.F32 R72, R116.reuse, R132, R72 ;  /* 0x000000847448723c */ /* 0x040fe20000001848 */
[----:B------:R-:W1:Y:S04]  /*21a10*/  LDSM.16.MT88.4 R124, [R174+0x9400] ;  /* 0x00940000ae7c783b */ /* 0x000e680000004200 */
[----:B------:R-:W-:Y:S01]  /*21a20*/  PRMT R131, R106, 0x5410, R138 ;  /* 0x000054106a837816 */ /* 0x000fe2000000008a */
[-C--:B------:R-:W-:Y:S05]  /*21a30*/  HMMA.16816.F32 R76, R116, R134.reuse, R76 ;  /* 0x00000086744c723c */ /* 0x080fea000000184c */
[----:B------:R-:W-:Y:S01]  /*21a40*/  LOP3.LUT R122, R122, 0xff, RZ, 0xc0, !PT ;  /* 0x000000ff7a7a7812 */ /* 0x000fe200078ec0ff */
[C---:B------:R-:W-:Y:S01]  /*21a50*/  HMMA.16816.F32 R80, R108.reuse, R134, R80 ;  /* 0x000000866c50723c */ /* 0x040fe20000001850 */
[----:B------:R-:W-:Y:S04]  /*21a60*/  LDSM.16.MT88.4 R132, [R174+0xa400] ;  /* 0x00a40000ae84783b */ /* 0x000fe80000004200 */
[----:B------:R-:W-:Y:S01]  /*21a70*/  LOP3.LUT R121, R3, 0xff, RZ, 0xc0, !PT ;  /* 0x000000ff03797812 */ /* 0x000fe200078ec0ff */
[-C--:B------:R-:W-:Y:S05]  /*21a80*/  HMMA.16816.F32 R84, R108, R112.reuse, R84 ;  /* 0x000000706c54723c */ /* 0x080fea0000001854 */
[----:B------:R-:W-:Y:S01]  /*21a90*/  PRMT R120, R121, 0x5410, R100 ;  /* 0x0000541079787816 */ /* 0x000fe20000000064 */
[C---:B------:R-:W-:Y:S05]  /*21aa0*/  HMMA.16816.F32 R88, R116.reuse, R112, R88 ;  /* 0x000000707458723c */ /* 0x040fea0000001858 */
[--C-:B------:R-:W-:Y:S01]  /*21ab0*/  SHF.R.U32.HI R100, RZ, 0x10, R3.reuse ;  /* 0x00000010ff647819 */ /* 0x100fe20000011603 */
[-C--:B------:R-:W-:Y:S05]  /*21ac0*/  HMMA.16816.F32 R92, R116, R114.reuse, R92 ;  /* 0x00000072745c723c */ /* 0x080fea000000185c */
[----:B------:R-:W-:Y:S01]  /*21ad0*/  SHF.R.U32.HI R121, RZ, 0x18, R3 ;  /* 0x00000018ff797819 */ /* 0x000fe20000011603 */
[----:B------:R-:W-:Y:S01]  /*21ae0*/  HMMA.16816.F32 R96, R108, R114, R96 ;  /* 0x000000726c60723c */ /* 0x000fe20000001860 */
[----:B------:R-:W-:Y:S04]  /*21af0*/  LDSM.16.MT88.4 R108, [R196+0xb400] ;  /* 0x00b40000c46c783b */ /* 0x000fe80000004200 */
[----:B------:R-:W-:Y:S02]  /*21b00*/  LOP3.LUT R3, R2, 0xffff, RZ, 0xc0, !PT ;  /* 0x0000ffff02037812 */ /* 0x000fe400078ec0ff */
[----:B------:R-:W-:Y:S04]  /*21b10*/  LOP3.LUT R100, R100, 0xff, RZ, 0xc0, !PT ;  /* 0x000000ff64647812 */ /* 0x000fe800078ec0ff */
[----:B------:R-:W-:Y:S02]  /*21b20*/  PRMT R128, R122, 0x5410, R136 ;  /* 0x000054107a807816 */ /* 0x000fe40000000088 */
[--C-:B------:R-:W-:Y:S01]  /*21b30*/  SHF.R.U32.HI R106, RZ, 0x10, R2.reuse ;  /* 0x00000010ff6a7819 */ /* 0x100fe20000011602 */
[----:B------:R-:W2:Y:S01]  /*21b40*/  LDSM.16.MT88.4 R136, [R196+0x9400] ;  /* 0x00940000c488783b */ /* 0x000ea20000004200 */
[----:B------:R-:W-:Y:S02]  /*21b50*/  LOP3.LUT R122, R2, 0xff, RZ, 0xc0, !PT ;  /* 0x000000ff027a7812 */ /* 0x000fe400078ec0ff */
[----:B------:R-:W-:Y:S02]  /*21b60*/  SHF.R.U32.HI R3, RZ, 0x8, R3 ;  /* 0x00000008ff037819 */ /* 0x000fe40000011603 */
[----:B------:R-:W-:Y:S02]  /*21b70*/  PRMT R121, R100, 0x5410, R121 ;  /* 0x0000541064797816 */ /* 0x000fe40000000079 */
[----:B------:R-:W-:Y:S02]  /*21b80*/  SHF.R.U32.HI R2, RZ, 0x18, R2 ;  /* 0x00000018ff027819 */ /* 0x000fe40000011602 */
[----:B------:R-:W-:Y:S02]  /*21b90*/  LOP3.LUT R106, R106, 0xff, RZ, 0xc0, !PT ;  /* 0x000000ff6a6a7812 */ /* 0x000fe400078ec0ff */
[----:B------:R-:W-:Y:S02]  /*21ba0*/  PRMT R3, R122, 0x5410, R3 ;  /* 0x000054107a037816 */ /* 0x000fe40000000003 */
[--C-:B------:R-:W-:Y:S02]  /*21bb0*/  HSET2.LE.AND R122, R123, R181.reuse, PT ;  /* 0x000000b57b7a7233 */ /* 0x100fe40003803000 */
[--C-:B------:R-:W-:Y:S02]  /*21bc0*/  HSET2.LE.AND R120, R120, R181.reuse, PT ;  /* 0x000000b578787233 */ /* 0x100fe40003803000 */
[--C-:B------:R-:W-:Y:S02]  /*21bd0*/  HSET2.LE.AND R121, R121, R181.reuse, PT ;  /* 0x000000b579797233 */ /* 0x100fe40003803000 */
[--C-:B------:R-:W-:Y:S02]  /*21be0*/  HSET2.LE.AND R123, R128, R181.reuse, PT ;  /* 0x000000b5807b7233 */ /* 0x100fe40003803000 */
[----:B------:R-:W-:Y:S02]  /*21bf0*/  PRMT R2, R106, 0x5410, R2 ;  /* 0x000054106a027816 */ /* 0x000fe40000000002 */
[----:B------:R-:W-:Y:S02]  /*21c00*/  LOP3.LUT R120, R140, R120, RZ, 0xc0, !PT ;  /* 0x000000788c787212 */ /* 0x000fe400078ec0ff */
[----:B------:R-:W-:Y:S02]  /*21c10*/  LOP3.LUT R121, R141, R121, RZ, 0xc0, !PT ;  /* 0x000000798d797212 */ /* 0x000fe400078ec0ff */
[----:B------:R-:W-:Y:S01]  /*21c20*/  LOP3.LUT R122, R145, R122, RZ, 0xc0, !PT ;  /* 0x0000007a917a7212 */ /* 0x000fe200078ec0ff */
[----:B------:R-:W3:Y:S01]  /*21c30*/  LDSM.16.MT88.4 R140, [R196+0xa400] ;  /* 0x00a40000c48c783b */ /* 0x000ee20000004200 */
[----:B------:R-:W-:Y:S02]  /*21c40*/  LOP3.LUT R123, R144, R123, RZ, 0xc0, !PT ;  /* 0x0000007b907b7212 */ /* 0x000fe400078ec0ff */
[--C-:B------:R-:W-:Y:S02]  /*21c50*/  HSET2.LE.AND R128, R3, R181.reuse, PT ;  /* 0x000000b503807233 */ /* 0x100fe40003803000 */
[--C-:B------:R-:W-:Y:S02]  /*21c60*/  HSET2.LE.AND R129, R2, R181.reuse, PT ;  /* 0x000000b502817233 */ /* 0x100fe40003803000 */
[--C-:B------:R-:W-:Y:S01]  /*21c70*/  HSET2.LE.AND R130, R130, R181.reuse, PT ;  /* 0x000000b582827233 */ /* 0x100fe20003803000 */
[-C--:B-1----:R-:W-:Y:S01]  /*21c80*/  HMMA.16816.F32 R4, R120, R124.reuse, R4 ;  /* 0x0000007c7804723c */ /* 0x082fe20000001804 */
[----:B------:R-:W1:Y:S04]  /*21c90*/  LDSM.16.MT88.4 R144, [R174+0xb400] ;  /* 0x00b40000ae90783b */ /* 0x000e680000004200 */
[--C-:B------:R-:W-:Y:S02]  /*21ca0*/  HSET2.LE.AND R131, R131, R181.reuse, PT ;  /* 0x000000b583837233 */ /* 0x100fe40003803000 */
[----:B------:R-:W-:Y:S04]  /*21cb0*/  LOP3.LUT R128, R151, R128, RZ, 0xc0, !PT ;  /* 0x0000008097807212 */ /* 0x000fe800078ec0ff */
[----:B------:R-:W-:Y:S02]  /*21cc0*/  LOP3.LUT R129, R150, R129, RZ, 0xc0, !PT ;  /* 0x0000008196817212 */ /* 0x000fe400078ec0ff */
[----:B------:R-:W-:Y:S02]  /*21cd0*/  LOP3.LUT R130, R148, R130, RZ, 0xc0, !PT ;  /* 0x0000008294827212 */ /* 0x000fe400078ec0ff */
[----:B------:R-:W-:Y:S02]  /*21ce0*/  LOP3.LUT R131, R149, R131, RZ, 0xc0, !PT ;  /* 0x0000008395837212 */ /* 0x000fe400078ec0ff */
[-C--:B------:R-:W-:Y:S02]  /*21cf0*/  LOP3.LUT R2, R167, R245.reuse, R184, 0x96, !PT ;  /* 0x000000f5a7027212 */ /* 0x080fe400078e96b8 */
[----:B------:R-:W-:Y:S01]  /*21d00*/  LDSM.16.MT88.4 R184, [R196+0xac00] ;  /* 0x00ac0000c4b8783b */ /* 0x000fe20000004200 */
[C---:B------:R-:W-:Y:S02]  /*21d10*/  LOP3.LUT R112, R166.reuse, 0xffff, RZ, 0xc0, !PT ;  /* 0x0000ffffa6707812 */ /* 0x040fe400078ec0ff */
[C---:B------:R-:W-:Y:S04]  /*21d20*/  HMMA.16816.F32 R8, R128.reuse, R124, R8 ;  /* 0x0000007c8008723c */ /* 0x040fe80000001808 */
[----:B------:R-:W-:Y:S02]  /*21d30*/  LOP3.LUT R117, R166, 0xff, RZ, 0xc0, !PT ;  /* 0x000000ffa6757812 */ /* 0x000fe400078ec0ff */
[-C--:B------:R-:W-:Y:S05]  /*21d40*/  HMMA.16816.F32 R12, R128, R126.reuse, R12 ;  /* 0x0000007e800c723c */ /* 0x080fea000000180c */
[----:B------:R-:W-:Y:S01]  /*21d50*/  SHF.R.U32.HI R116, RZ, 0x10, R164 ;  /* 0x00000010ff747819 */ /* 0x000fe200000116a4 */
[C---:B------:R-:W-:Y:S05]  /*21d60*/  HMMA.16816.F32 R16, R120.reuse, R126, R16 ;  /* 0x0000007e7810723c */ /* 0x040fea0000001810 */
[----:B------:R-:W-:Y:S01]  /*21d70*/  LOP3.LUT R115, R164, 0xffff, RZ, 0xc0, !PT ;  /* 0x0000ffffa4737812 */ /* 0x000fe200078ec0ff */
[-C--:B--2---:R-:W-:Y:S05]  /*21d80*/  HMMA.16816.F32 R20, R120, R136.reuse, R20 ;  /* 0x000000887814723c */ /* 0x084fea0000001814 */
[----:B------:R-:W-:Y:S01]  /*21d90*/  LOP3.LUT R3, R165, R245, R182, 0x96, !PT ;  /* 0x000000f5a5037212 */ /* 0x000fe200078e96b6 */
[C---:B------:R-:W-:Y:S05]  /*21da0*/  HMMA.16816.F32 R24, R128.reuse, R136, R24 ;  /* 0x000000888018723c */ /* 0x040fea0000001818 */
[----:B------:R-:W-:Y:S01]  /*21db0*/  SHF.R.U32.HI R112, RZ, 0x8, R112 ;  /* 0x00000008ff707819 */ /* 0x000fe20000011670 */
[-C--:B------:R-:W-:Y:S05]  /*21dc0*/  HMMA.16816.F32 R28, R128, R138.reuse, R28 ;  /* 0x0000008a801c723c */ /* 0x080fea000000181c */
[----:B------:R-:W-:Y:S01]  /*21dd0*/  PRMT R125, R117, 0x5410, R112 ;  /* 0x00005410757d7816 */ /* 0x000fe20000000070 */
[C---:B------:R-:W-:Y:S01]  /*21de0*/  HMMA.16816.F32 R32, R120.reuse, R138, R32 ;  /* 0x0000008a7820723c */ /* 0x040fe20000001820 */
[----:B------:R-:W-:Y:S04]  /*21df0*/  LDSM.16.MT88.4 R136, [R174+0xa800] ;  /* 0x00a80000ae88783b */ /* 0x000fe80000004200 */
[C---:B------:R-:W-:Y:S01]  /*21e00*/  LOP3.LUT R100, R2.reuse, 0xffff, RZ, 0xc0, !PT ;  /* 0x0000ffff02647812 */ /* 0x040fe200078ec0ff */
[-C--:B------:R-:W-:Y:S05]  /*21e10*/  HMMA.16816.F32 R36, R120, R132.reuse, R36 ;  /* 0x000000847824723c */ /* 0x080fea0000001824 */
[----:B------:R-:W-:Y:S01]  /*21e20*/  LOP3.LUT R114, R2, 0xff, RZ, 0xc0, !PT ;  /* 0x000000ff02727812 */ /* 0x000fe200078ec0ff */
[C---:B------:R-:W-:Y:S05]  /*21e30*/  HMMA.16816.F32 R40, R128.reuse, R132, R40 ;  /* 0x000000848028723c */ /* 0x040fea0000001828 */
[----:B------:R-:W-:Y:S01]  /*21e40*/  SHF.R.U32.HI R112, RZ, 0x18, R2 ;  /* 0x00000018ff707819 */ /* 0x000fe20000011602 */
[-C--:B------:R-:W-:Y:S05]  /*21e50*/  HMMA.16816.F32 R44, R128, R134.reuse, R44 ;  /* 0x00000086802c723c */ /* 0x080fea000000182c */
[----:B------:R-:W-:Y:S01]  /*21e60*/  LOP3.LUT R124, R164, 0xff, RZ, 0xc0, !PT ;  /* 0x000000ffa47c7812 */ /* 0x000fe200078ec0ff */
[C---:B------:R-:W-:Y:S01]  /*21e70*/  HMMA.16816.F32 R48, R120.reuse, R134, R48 ;  /* 0x000000867830723c */ /* 0x040fe20000001830 */
[----:B------:R-:W-:Y:S04]  /*21e80*/  LDSM.16.MT88.4 R132, [R196+0x9800] ;  /* 0x00980000c484783b */ /* 0x000fe80000004200 */
[----:B------:R-:W-:Y:S01]  /*21e90*/  SHF.R.U32.HI R164, RZ, 0x18, R164 ;  /* 0x00000018ffa47819 */ /* 0x000fe200000116a4 */
[-C--:B---3--:R-:W-:Y:S05]  /*21ea0*/  HMMA.16816.F32 R52, R120, R140.reuse, R52 ;  /* 0x0000008c7834723c */ /* 0x088fea0000001834 */
[----:B------:R-:W-:Y:S01]  /*21eb0*/  SHF.R.U32.HI R113, RZ, 0x8, R100 ;  /* 0x00000008ff717819 */ /* 0x000fe20000011664 */
[C---:B------:R-:W-:Y:S05]  /*21ec0*/  HMMA.16816.F32 R56, R128.reuse, R140, R56 ;  /* 0x0000008c8038723c */ /* 0x040fea0000001838 */
[----:B------:R-:W-:Y:S01]  /*21ed0*/  SHF.R.U32.HI R100, RZ, 0x10, R2 ;  /* 0x00000010ff647819 */ /* 0x000fe20000011602 */
[-C--:B------:R-:W-:Y:S05]  /*21ee0*/  HMMA.16816.F32 R60, R128, R142.reuse, R60 ;  /* 0x0000008e803c723c */ /* 0x080fea000000183c */
[----:B------:R-:W-:Y:S01]  /*21ef0*/  LOP3.LUT R2, R116, 0xff, RZ, 0xc0, !PT ;  /* 0x000000ff74027812 */ /* 0x000fe200078ec0ff */
[C---:B------:R-:W-:Y:S01]  /*21f00*/  HMMA.16816.F32 R64, R120.reuse, R142, R64 ;  /* 0x0000008e7840723c */ /* 0x040fe20000001840 */
[----:B------:R-:W2:Y:S04]  /*21f10*/  LDSM.16.MT88.4 R116, [R174+0x9800] ;  /* 0x00980000ae74783b */ /* 0x000ea80000004200 */
[----:B------:R-:W-:Y:S01]  /*21f20*/  PRMT R127, R2, 0x5410, R164 ;  /* 0x00005410027f7816 */ /* 0x000fe200000000a4 */
[-C--:B-1----:R-:W-:Y:S03]  /*21f30*/  HMMA.16816.F32 R68, R120, R144.reuse, R68 ;  /* 0x000000907844723c */ /* 0x082fe60000001844 */
[----:B------:R-:W1:Y:S02]  /*21f40*/  LDSM.16.MT88.4 R140, [R196+0xa800] ;  /* 0x00a80000c48c783b */ /* 0x000e640000004200 */
[--C-:B------:R-:W-:Y:S01]  /*21f50*/  SHF.R.U32.HI R106, RZ, 0x10, R166.reuse ;  /* 0x00000010ff6a7819 */ /* 0x100fe200000116a6 */
[C---:B------:R-:W-:Y:S05]  /*21f60*/  HMMA.16816.F32 R72, R128.reuse, R144, R72 ;  /* 0x000000908048723c */ /* 0x040fea0000001848 */
[----:B------:R-:W-:Y:S01]  /*21f70*/  SHF.R.U32.HI R166, RZ, 0x18, R166 ;  /* 0x00000018ffa67819 */ /* 0x000fe200000116a6 */
[-C--:B------:R-:W-:Y:S05]  /*21f80*/  HMMA.16816.F32 R76, R128, R146.reuse, R76 ;  /* 0x00000092804c723c */ /* 0x080fea000000184c */
[----:B------:R-:W-:Y:S01]  /*21f90*/  LOP3.LUT R106, R106, 0xff, RZ, 0xc0, !PT ;  /* 0x000000ff6a6a7812 */ /* 0x000fe200078ec0ff */
[C---:B------:R-:W-:Y:S05]  /*21fa0*/  HMMA.16816.F32 R80, R120.reuse, R146, R80 ;  /* 0x000000927850723c */ /* 0x040fea0000001850 */
[----:B------:R-:W-:Y:S01]  /*21fb0*/  PRMT R166, R106, 0x5410, R166 ;  /* 0x000054106aa67816 */ /* 0x000fe200000000a6 */
[-C--:B------:R-:W-:Y:S05]  /*21fc0*/  HMMA.16816.F32 R84, R120, R108.reuse, R84 ;  /* 0x0000006c7854723c */ /* 0x080fea0000001854 */
[----:B------:R-:W-:Y:S01]  /*21fd0*/  LOP3.LUT R106, R100, 0xff, RZ, 0xc0, !PT ;  /* 0x000000ff646a7812 */ /* 0x000fe200078ec0ff */
[C---:B------:R-:W-:Y:S05]  /*21fe0*/  HMMA.16816.F32 R88, R128.reuse, R108, R88 ;  /* 0x0000006c8058723c */ /* 0x040fea0000001858 */
[----:B------:R-:W-:Y:S01]  /*21ff0*/  SHF.R.U32.HI R100, RZ, 0x8, R115 ;  /* 0x00000008ff647819 */ /* 0x000fe20000011673 */
[-C--:B------:R-:W-:Y:S05]  /*22000*/  HMMA.16816.F32 R92, R128, R110.reuse, R92 ;  /* 0x0000006e805c723c */ /* 0x080fea000000185c */
[----:B------:R-:W-:Y:S01]  /*22010*/  PRMT R126, R124, 0x5410, R100 ;  /* 0x000054107c7e7816 */ /* 0x000fe20000000064 */
[----:B------:R-:W-:Y:S01]  /*22020*/  HMMA.16816.F32 R96, R120, R110, R96 ;  /* 0x0000006e7860723c */ /* 0x000fe20000001860 */
[----:B------:R-:W3:Y:S04]  /*22030*/  LDSM.16.MT88.4 R108, [R174+0xb800] ;  /* 0x00b80000ae6c783b */ /* 0x000ee80000004200 */
[C---:B------:R-:W-:Y:S02]  /*22040*/  LOP3.LUT R2, R3.reuse, 0xffff, RZ, 0xc0, !PT ;  /* 0x0000ffff03027812 */ /* 0x040fe400078ec0ff */
[----:B------:R-:W-:Y:S04]  /*22050*/  SHF.R.U32.HI R100, RZ, 0x10, R3 ;  /* 0x00000010ff647819 */ /* 0x000fe80000011603 */
[----:B------:R-:W-:Y:S02]  /*22060*/  PRMT R114, R114, 0x5410, R113 ;  /* 0x0000541072727816 */ /* 0x000fe40000000071 */
[----:B------:R-:W-:Y:S02]  /*22070*/  PRMT R113, R106, 0x5410, R112 ;  /* 0x000054106a717816 */ /* 0x000fe40000000070 */
[----:B------:R-:W-:Y:S02]  /*22080*/  LOP3.LUT R106, R3, 0xff, RZ, 0xc0, !PT ;  /* 0x000000ff036a7812 */ /* 0x000fe400078ec0ff */
[----:B------:R-:W-:Y:S02]  /*22090*/  SHF.R.U32.HI R3, RZ, 0x18, R3 ;  /* 0x00000018ff037819 */ /* 0x000fe40000011603 */
[----:B------:R-:W-:Y:S02]  /*220a0*/  SHF.R.U32.HI R2, RZ, 0x8, R2 ;  /* 0x00000008ff027819 */ /* 0x000fe40000011602 */
[----:B------:R-:W-:Y:S02]  /*220b0*/  LOP3.LUT R100, R100, 0xff, RZ, 0xc0, !PT ;  /* 0x000000ff64647812 */ /* 0x000fe400078ec0ff */
[--C-:B------:R-:W-:Y:S02]  /*220c0*/  HSET2.LE.AND R112, R114, R181.reuse, PT ;  /* 0x000000b572707233 */ /* 0x100fe40003803000 */
[--C-:B------:R-:W-:Y:S02]  /*220d0*/  HSET2.LE.AND R115, R166, R181.reuse, PT ;  /* 0x000000b5a6737233 */ /* 0x100fe40003803000 */
[--C-:B------:R-:W-:Y:S01]  /*220e0*/  HSET2.LE.AND R113, R113, R181.reuse, PT ;  /* 0x000000b571717233 */ /* 0x100fe20003803000 */
[----:B------:R-:W-:Y:S01]  /*220f0*/  LDSM.16.MT88.4 R164, [R174+0x9c00] ;  /* 0x009c0000aea4783b */ /* 0x000fe20000004200 */
[--C-:B------:R-:W-:Y:S02]  /*22100*/  HSET2.LE.AND R114, R125, R181.reuse, PT ;  /* 0x000000b57d727233 */ /* 0x100fe40003803000 */
[----:B------:R-:W-:Y:S02]  /*22110*/  PRMT R2, R106, 0x5410, R2 ;  /* 0x000054106a027816 */ /* 0x000fe40000000002 */
[----:B------:R-:W-:Y:S02]  /*22120*/  PRMT R3, R100, 0x5410, R3 ;  /* 0x0000541064037816 */ /* 0x000fe40000000003 */
[----:B------:R-:W-:Y:S02]  /*22130*/  LOP3.LUT R115, R156, R115, RZ, 0xc0, !PT ;  /* 0x000000739c737212 */ /* 0x000fe400078ec0ff */
[----:B------:R-:W-:Y:S02]  /*22140*/  LOP3.LUT R112, R155, R112, RZ, 0xc0, !PT ;  /* 0x000000709b707212 */ /* 0x000fe400078ec0ff */
[----:B------:R-:W-:Y:S02]  /*22150*/  LOP3.LUT R113, R153, R113, RZ, 0xc0, !PT ;  /* 0x0000007199717212 */ /* 0x000fe400078ec0ff */
[----:B------:R-:W-:Y:S02]  /*22160*/  LOP3.LUT R114, R152, R114, RZ, 0xc0, !PT ;  /* 0x0000007298727212 */ /* 0x000fe400078ec0ff */
[--C-:B------:R-:W-:Y:S02]  /*22170*/  HSET2.LE.AND R124, R2, R181.reuse, PT ;  /* 0x000000b5027c7233 */ /* 0x100fe40003803000 */
[--C-:B------:R-:W-:Y:S02]  /*22180*/  HSET2.LE.AND R125, R3, R181.reuse, PT ;  /* 0x000000b5037d7233 */ /* 0x100fe40003803000 */
[--C-:B------:R-:W-:Y:S01]  /*22190*/  HSET2.LE.AND R126, R126, R181.reuse, PT ;  /* 0x000000b57e7e7233 */ /* 0x100fe20003803000 */
[-C--:B--2---:R-:W-:Y:S05]  /*221a0*/  HMMA.16816.F32 R4, R112, R116.reuse, R4 ;  /* 0x000000747004723c */ /* 0x084fea0000001804 */
[--C-:B------:R-:W-:Y:S02]  /*221b0*/  HSET2.LE.AND R127, R127, R181.reuse, PT ;  /* 0x000000b57f7f7233 */ /* 0x100fe40003803000 */
[----:B------:R-:W-:Y:S04]  /*221c0*/  LOP3.LUT R124, R159, R124, RZ, 0xc0, !PT ;  /* 0x0000007c9f7c7212 */ /* 0x000fe800078ec0ff */
[----:B------:R-:W-:Y:S02]  /*221d0*/  LOP3.LUT R125, R158, R125, RZ, 0xc0, !PT ;  /* 0x0000007d9e7d7212 */ /* 0x000fe400078ec0ff */
[----:B------:R-:W-:Y:S02]  /*221e0*/  LOP3.LUT R126, R157, R126, RZ, 0xc0, !PT ;  /* 0x0000007e9d7e7212 */ /* 0x000fe400078ec0ff */
[----:B------:R-:W-:Y:S01]  /*221f0*/  LOP3.LUT R127, R154, R127, RZ, 0xc0, !PT ;  /* 0x0000007f9a7f7212 */ /* 0x000fe200078ec0ff */
[----:B------:R-:W-:Y:S01]  /*22200*/  LDSM.16.MT88.4 R156, [R196+0x9c00] ;  /* 0x009c0000c49c783b */ /* 0x000fe20000004200 */
[-C--:B------:R-:W-:Y:S02]  /*22210*/  LOP3.LUT R3, R177, R246.reuse, R190, 0x96, !PT ;  /* 0x000000f6b1037212 */ /* 0x080fe400078e96be */
[----:B------:R-:W-:Y:S02]  /*22220*/  LOP3.LUT R2, R171, R246, R188, 0x96, !PT ;  /* 0x000000f6ab027212 */ /* 0x000fe400078e96bc */
[C---:B------:R-:W-:Y:S01]  /*22230*/  LOP3.LUT R100, R3.reuse, 0xffff, RZ, 0xc0, !PT ;  /* 0x0000ffff03647812 */ /* 0x040fe200078ec0ff */
[C---:B------:R-:W-:Y:S02]  /*22240*/  HMMA.16816.F32 R8, R124.reuse, R116, R8 ;  /* 0x000000747c08723c */ /* 0x040fe40000001808 */
[----:B------:R-:W-:Y:S02]  /*22250*/  LDSM.16.MT88.4 R188, [R174+0xbc00] ;  /* 0x00bc0000aebc783b */ /* 0x000fe40000004200 */
[----:B------:R-:W-:Y:S02]  /*22260*/  LOP3.LUT R121, R3, 0xff, RZ, 0xc0, !PT ;  /* 0x000000ff03797812 */ /* 0x000fe400078ec0ff */
[-C--:B------:R-:W-:Y:S05]  /*22270*/  HMMA.16816.F32 R12, R124, R118.reuse, R12 ;  /* 0x000000767c0c723c */ /* 0x080fea000000180c */
[----:B------:R-:W-:Y:S01]  /*22280*/  SHF.R.U32.HI R100, RZ, 0x8, R100 ;  /* 0x00000008ff647819 */ /* 0x000fe20000011664 */
[C---:B------:R-:W-:Y:S01]  /*22290*/  HMMA.16816.F32 R16, R112.reuse, R118, R16 ;  /* 0x000000767010723c */ /* 0x040fe20000001810 */
[----:B------:R-:W2:Y:S04]  /*222a0*/  LDSM.16.MT88.4 R116, [R196+0xb800] ;  /* 0x00b80000c474783b */ /* 0x000ea80000004200 */
[----:B------:R-:W-:Y:S01]  /*222b0*/  SHF.R.U32.HI R106, RZ, 0x10, R170 ;  /* 0x00000010ff6a7819 */ /* 0x000fe200000116aa */
[-C--:B------:R-:W-:Y:S05]  /*222c0*/  HMMA.16816.F32 R20, R112, R132.reuse, R20 ;  /* 0x000000847014723c */ /* 0x080fea0000001814 */
[----:B------:R-:W-:Y:S01]  /*222d0*/  PRMT R121, R121, 0x5410, R100 ;  /* 0x0000541079797816 */ /* 0x000fe20000000064 */
[C---:B------:R-:W-:Y:S05]  /*222e0*/  HMMA.16816.F32 R24, R124.reuse, R132, R24 ;  /* 0x000000847c18723c */ /* 0x040fea0000001818 */
[----:B------:R-:W-:Y:S01]  /*222f0*/  LOP3.LUT R123, R176, 0xffff, RZ, 0xc0, !PT ;  /* 0x0000ffffb07b7812 */ /* 0x000fe200078ec0ff */
[-C--:B------:R-:W-:Y:S05]  /*22300*/  HMMA.16816.F32 R28, R124, R134.reuse, R28 ;  /* 0x000000867c1c723c */ /* 0x080fea000000181c */
[----:B------:R-:W-:Y:S01]  /*22310*/  SHF.R.U32.HI R122, RZ, 0x10, R176 ;  /* 0x00000010ff7a7819 */ /* 0x000fe200000116b0 */
[C---:B------:R-:W-:Y:S05]  /*22320*/  HMMA.16816.F32 R32, R112.reuse, R134, R32 ;  /* 0x000000867020723c */ /* 0x040fea0000001820 */
[C---:B------:R-:W-:Y:S01]  /*22330*/  LOP3.LUT R120, R170.reuse, 0xffff, RZ, 0xc0, !PT ;  /* 0x0000ffffaa787812 */ /* 0x040fe200078ec0ff */
[-C--:B------:R-:W-:Y:S05]  /*22340*/  HMMA.16816.F32 R36, R112, R136.reuse, R36 ;  /* 0x000000887024723c */ /* 0x080fea0000001824 */
[----:B------:R-:W-:Y:S01]  /*22350*/  LOP3.LUT R128, R170, 0xff, RZ, 0xc0, !PT ;  /* 0x000000ffaa807812 */ /* 0x000fe200078ec0ff */
[C---:B------:R-:W-:Y:S05]  /*22360*/  HMMA.16816.F32 R40, R124.reuse, R136, R40 ;  /* 0x000000887c28723c */ /* 0x040fea0000001828 */
[----:B------:R-:W-:Y:S01]  /*22370*/  SHF.R.U32.HI R100, RZ, 0x10, R3 ;  /* 0x00000010ff647819 */ /* 0x000fe20000011603 */
[-C--:B------:R-:W-:Y:S05]  /*22380*/  HMMA.16816.F32 R44, R124, R138.reuse, R44 ;  /* 0x0000008a7c2c723c */ /* 0x080fea000000182c */
[----:B------:R-:W-:Y:S01]  /*22390*/  SHF.R.U32.HI R170, RZ, 0x18, R170 ;  /* 0x00000018ffaa7819 */ /* 0x000fe200000116aa */
[C---:B------:R-:W-:Y:S05]  /*223a0*/  HMMA.16816.F32 R48, R112.reuse, R138, R48 ;  /* 0x0000008a7030723c */ /* 0x040fea0000001830 */
[----:B------:R-:W-:Y:S01]  /*223b0*/  LOP3.LUT R106, R106, 0xff, RZ, 0xc0, !PT ;  /* 0x000000ff6a6a7812 */ /* 0x000fe200078ec0ff */
[-C--:B-1----:R-:W-:Y:S05]  /*223c0*/  HMMA.16816.F32 R52, R112, R140.reuse, R52 ;  /* 0x0000008c7034723c */ /* 0x082fea0000001834 */
[----:B------:R-:W-:Y:S01]  /*223d0*/  LOP3.LUT R129, R176, 0xff, RZ, 0xc0, !PT ;  /* 0x000000ffb0817812 */ /* 0x000fe200078ec0ff */
[C---:B------:R-:W-:Y:S05]  /*223e0*/  HMMA.16816.F32 R56, R124.reuse, R140, R56 ;  /* 0x0000008c7c38723c */ /* 0x040fea0000001838 */
[----:B------:R-:W-:Y:S01]  /*223f0*/  SHF.R.U32.HI R176, RZ, 0x18, R176 ;  /* 0x00000018ffb07819 */ /* 0x000fe200000116b0 */
[-C--:B------:R-:W-:Y:S05]  /*22400*/  HMMA.16816.F32 R60, R124, R142.reuse, R60 ;  /* 0x0000008e7c3c723c */ /* 0x080fea000000183c */
[----:B------:R-:W-:Y:S01]  /*22410*/  SHF.R.U32.HI R123, RZ, 0x8, R123 ;  /* 0x00000008ff7b7819 */ /* 0x000fe2000001167b */
[C---:B------:R-:W-:Y:S01]  /*22420*/  HMMA.16816.F32 R64, R112.reuse, R142, R64 ;  /* 0x0000008e7040723c */ /* 0x040fe20000001840 */
[----:B------:R-:W1:Y:S04]  /*22430*/  LDSM.16.MT88.4 R140, [R174+0xac00] ;  /* 0x00ac0000ae8c783b */ /* 0x000e680000004200 */
[----:B------:R-:W-:Y:S01]  /*22440*/  LOP3.LUT R122, R122, 0xff, RZ, 0xc0, !PT ;  /* 0x000000ff7a7a7812 */ /* 0x000fe200078ec0ff */
[-C--:B---3--:R-:W-:Y:S05]  /*22450*/  HMMA.16816.F32 R68, R112, R108.reuse, R68 ;  /* 0x0000006c7044723c */ /* 0x088fea0000001844 */
[----:B------:R-:W-:Y:S01]  /*22460*/  LOP3.LUT R100, R100, 0xff, RZ, 0xc0, !PT ;  /* 0x000000ff64647812 */ /* 0x000fe200078ec0ff */
[C---:B------:R-:W-:Y:S05]  /*22470*/  HMMA.16816.F32 R72, R124.reuse, R108, R72 ;  /* 0x0000006c7c48723c */ /* 0x040fea0000001848 */
[----:B------:R-:W-:Y:S01]  /*22480*/  PRMT R170, R106, 0x5410, R170 ;  /* 0x000054106aaa7816 */ /* 0x000fe200000000aa */
[-C--:B------:R-:W-:Y:S05]  /*22490*/  HMMA.16816.F32 R76, R124, R110.reuse, R76 ;  /* 0x0000006e7c4c723c */ /* 0x080fea000000184c */
[----:B------:R-:W-:Y:S01]  /*224a0*/  SHF.R.U32.HI R109, RZ, 0x18, R3 ;  /* 0x00000018ff6d7819 */ /* 0x000fe20000011603 */
[C---:B------:R-:W-:Y:S05]  /*224b0*/  HMMA.16816.F32 R80, R112.reuse, R110, R80 ;  /* 0x0000006e7050723c */ /* 0x040fea0000001850 */
[----:B------:R-:W-:Y:S01]  /*224c0*/  LOP3.LUT R3, R2, 0xffff, RZ, 0xc0, !PT ;  /* 0x0000ffff02037812 */ /* 0x000fe200078ec0ff */
[-C--:B--2---:R-:W-:Y:S05]  /*224d0*/  HMMA.16816.F32 R84, R112, R116.reuse, R84 ;  /* 0x000000747054723c */ /* 0x084fea0000001854 */
[----:B------:R-:W-:Y:S01]  /*224e0*/  SHF.R.U32.HI R106, RZ, 0x10, R2 ;  /* 0x00000010ff6a7819 */ /* 0x000fe20000011602 */
[C---:B------:R-:W-:Y:S05]  /*224f0*/  HMMA.16816.F32 R88, R124.reuse, R116, R88 ;  /* 0x000000747c58723c */ /* 0x040fea0000001858 */
[----:B------:R-:W-:Y:S01]  /*22500*/  PRMT R123, R129, 0x5410, R123 ;  /* 0x00005410817b7816 */ /* 0x000fe2000000007b */
[-C--:B------:R-:W-:Y:S05]  /*22510*/  HMMA.16816.F32 R92, R124, R118.reuse, R92 ;  /* 0x000000767c5c723c */ /* 0x080fea000000185c */
[----:B------:R-:W-:Y:S01]  /*22520*/  PRMT R122, R122, 0x5410, R176 ;  /* 0x000054107a7a7816 */ /* 0x000fe200000000b0 */
[----:B------:R-:W-:Y:S05]  /*22530*/  HMMA.16816.F32 R96, R112, R118, R96 ;  /* 0x000000767060723c */ /* 0x000fea0000001860 */
[----:B------:R-:W-:Y:S02]  /*22540*/  PRMT R100, R100, 0x5410, R109 ;  /* 0x0000541064647816 */ /* 0x000fe4000000006d */
[----:B------:R-:W-:Y:S04]  /*22550*/  SHF.R.U32.HI R120, RZ, 0x8, R120 ;  /* 0x00000008ff787819 */ /* 0x000fe80000011678 */
[----:B------:R-:W-:Y:S02]  /*22560*/  LOP3.LUT R108, R2, 0xff, RZ, 0xc0, !PT ;  /* 0x000000ff026c7812 */ /* 0x000fe400078ec0ff */
[----:B------:R-:W-:Y:S02]  /*22570*/  SHF.R.U32.HI R3, RZ, 0x8, R3 ;  /* 0x00000008ff037819 */ /* 0x000fe40000011603 */
[----:B------:R-:W-:Y:S02]  /*22580*/  SHF.R.U32.HI R2, RZ, 0x18, R2 ;  /* 0x00000018ff027819 */ /* 0x000fe40000011602 */
[----:B------:R-:W-:Y:S02]  /*22590*/  LOP3.LUT R106, R106, 0xff, RZ, 0xc0, !PT ;  /* 0x000000ff6a6a7812 */ /* 0x000fe400078ec0ff */
[----:B------:R-:W-:Y:S02]  /*225a0*/  PRMT R120, R128, 0x5410, R120 ;  /* 0x0000541080787816 */ /* 0x000fe40000000078 */
[----:B------:R-:W-:Y:S02]  /*225b0*/  PRMT R3, R108, 0x5410, R3 ;  /* 0x000054106c037816 */ /* 0x000fe40000000003 */
[--C-:B------:R-:W-:Y:S02]  /*225c0*/  HSET2.LE.AND R178, R123, R181.reuse, PT ;  /* 0x000000b57bb27233 */ /* 0x100fe40003803000 */
[--C-:B------:R-:W-:Y:S02]  /*225d0*/  HSET2.LE.AND R179, R122, R181.reuse, PT ;  /* 0x000000b57ab37233 */ /* 0x100fe40003803000 */
[--C-:B------:R-:W-:Y:S02]  /*225e0*/  HSET2.LE.AND R176, R121, R181.reuse, PT ;  /* 0x000000b579b07233 */ /* 0x100fe40003803000 */
[--C-:B------:R-:W-:Y:S01]  /*225f0*/  HSET2.LE.AND R177, R100, R181.reuse, PT ;  /* 0x000000b564b17233 */ /* 0x100fe20003803000 */
[----:B------:R-:W-:Y:S01]  /*22600*/  IMAD.MOV.U32 R100, RZ, RZ, R105 ;  /* 0x000000ffff647224 */ /* 0x000fe200078e0069 */
[----:B------:R-:W-:Y:S01]  /*22610*/  PRMT R2, R106, 0x5410, R2 ;  /* 0x000054106a027816 */ /* 0x000fe20000000002 */
[----:B------:R-:W-:Y:S01]  /*22620*/  IMAD.MOV.U32 R106, RZ, RZ, R102 ;  /* 0x000000ffff6a7224 */ /* 0x000fe200078e0066 */
[--C-:B------:R-:W-:Y:S02]  /*22630*/  HSET2.LE.AND R182, R120, R181.reuse, PT ;  /* 0x000000b578b67233 */ /* 0x100fe40003803000 */
[--C-:B------:R-:W-:Y:S02]  /*22640*/  HSET2.LE.AND R183, R170, R181.reuse, PT ;  /* 0x000000b5aab77233 */ /* 0x100fe40003803000 */
[--C-:B------:R-:W-:Y:S02]  /*22650*/  HSET2.LE.AND R180, R3, R181.reuse, PT ;  /* 0x000000b503b47233 */ /* 0x100fe40003803000 */
[----:B------:R-:W-:Y:S02]  /*22660*/  LOP3.LUT R176, R162, R176, RZ, 0xc0, !PT ;  /* 0x000000b0a2b07212 */ /* 0x000fe400078ec0ff */
[----:B------:R-:W-:Y:S02]  /*22670*/  LOP3.LUT R177, R161, R177, RZ, 0xc0, !PT ;  /* 0x000000b1a1b17212 */ /* 0x000fe400078ec0ff */
[----:B------:R-:W-:Y:S02]  /*22680*/  LOP3.LUT R178, R160, R178, RZ, 0xc0, !PT ;  /* 0x000000b2a0b27212 */ /* 0x000fe400078ec0ff */
[----:B------:R-:W-:Y:S02]  /*22690*/  LOP3.LUT R179, R107, R179, RZ, 0xc0, !PT ;  /* 0x000000b36bb37212 */ /* 0x000fe400078ec0ff */
[----:B------:R-:W-:Y:S01]  /*226a0*/  HSET2.LE.AND R181, R2, R181, PT ;  /* 0x000000b502b57233 */ /* 0x000fe20003803000 */
[----:B------:R-:W-:Y:S01]  /*226b0*/  IMAD.MOV.U32 R2, RZ, RZ, R104 ;  /* 0x000000ffff027224 */ /* 0x000fe200078e0068 */
[----:B------:R-:W-:Y:S02]  /*226c0*/  LOP3.LUT R180, R168, R180, RZ, 0xc0, !PT ;  /* 0x000000b4a8b47212 */ /* 0x000fe400078ec0ff */
[----:B------:R-:W-:Y:S01]  /*226d0*/  LOP3.LUT R182, R101, R182, RZ, 0xc0, !PT ;  /* 0x000000b665b67212 */ /* 0x000fe200078ec0ff */
[-C--:B------:R-:W-:Y:S05]  /*226e0*/  HMMA.16816.F32 R168, R176, R164.reuse, R4 ;  /* 0x000000a4b0a8723c */ /* 0x080fea0000001804 */
[----:B------:R-:W-:Y:S01]  /*226f0*/  LOP3.LUT R181, R163, R181, RZ, 0xc0, !PT ;  /* 0x000000b5a3b57212 */ /* 0x000fe200078ec0ff */
[----:B------:R-:W-:Y:S01]  /*22700*/  IMAD.MOV.U32 R101, RZ, RZ, R103 ;  /* 0x000000ffff657224 */ /* 0x000fe200078e0067 */
[----:B------:R-:W-:Y:S01]  /*22710*/  LOP3.LUT R183, R0, R183, RZ, 0xc0, !PT ;  /* 0x000000b700b77212 */ /* 0x000fe200078ec0ff */
[----:B------:R-:W-:Y:S04]  /*22720*/  VIADD R0, R213, 0xffffffff ;  /* 0xffffffffd5007836 */ /* 0x000fe80000000000 */
[----:B------:R-:W-:Y:S02]  /*22730*/  IMAD.MOV.U32 R213, RZ, RZ, R0 ;  /* 0x000000ffffd57224 */ /* 0x000fe400078e0000 */
        /* <DEDUP_REMOVED lines=22> */
[----:B------:R-:W-:Y:S01]  /*228a0*/  HMMA.16816.F32 R96, R176, R194, R96 ;  /* 0x000000c2b060723c */ /* 0x000fe20000001860 */
[----:B------:R-:W-:Y:S11]  /*228b0*/  @!UPT UIADD3 URZ, URZ, URZ, URZ ;  /* 0x0000003f3f3ff290 */ /* 0x000ff6000fffe03f */
[----:B------:R-:W-:Y:S01]  /*228c0*/  @!UPT UIADD3 URZ, URZ, URZ, URZ ;  /* 0x0000003f3f3ff290 */ /* 0x000fe2000fffe03f */
[----:B------:R-:W-:Y:S11]  /*228d0*/  @P2 BRA `(.L_x_708) ;  /* 0xffffff8800342947 */ /* 0x000ff6000383ffff */
.L_x_705:
[----:B------:R1:W5:Y:S04]  /*228e0*/  LDL R14, [R1+0x12c] ;  /* 0x00012c00010e7983 */ /* 0x0003680000100800 */
[----:B------:R1:W5:Y:S04]  /*228f0*/  LDL R13, [R1+0x130] ;  /* 0x00013000010d7983 */ /* 0x0003680000100800 */
[----:B------:R1:W5:Y:S04]  /*22900*/  LDL R11, [R1+0x134] ;  /* 0x00013400010b7983 */ /* 0x0003680000100800 */
[----:B------:R1:W5:Y:S04]  /*22910*/  LDL R12, [R1+0x138] ;  /* 0x00013800010c7983 */ /* 0x0003680000100800 */
[----:B-----5:R1:W5:Y:S04]  /*22920*/  LD.E R53, desc[UR4][R172.64+0xd8] ;  /* 0x0000d804ac357980 */ /* 0x020368000c101900 */
[----:B------:R1:W5:Y:S01]  /*22930*/  LD.E R5, desc[UR4][R172.64+0x17c] ;  /* 0x00017c04ac057980 */ /* 0x000362000c101900 */
[----:B------:R-:W-:-:S03]  /*22940*/  UMOV UR6, 0xffffffff ;  /* 0xffffffff00067882 */ /* 0x000fc60000000000 */
[----:B------:R-:W-:Y:S05]  /*22950*/  BRA.DIV UR6, `(.L_x_709) ;  /* 0x0000002a06fc7947 */ /* 0x000fea000b800000 */
[----:B------:R-:W2:Y:S04]  /*22960*/  SHFL.BFLY PT, R8, R14, 0x2, 0x1f ;  /* 0x0c401f000e087f89 */ /* 0x000ea800000e0000 */
[----:B------:R-:W3:Y:S04]  /*22970*/  SHFL.BFLY PT, R7, R13, 0x2, 0x1f ;  /* 0x0c401f000d077f89 */ /* 0x000ee800000e0000 */
[----:B------:R-:W4:Y:S04]  /*22980*/  SHFL.BFLY PT, R6, R12, 0x2, 0x1f ;  /* 0x0c401f000c067f89 */ /* 0x000f2800000e0000 */
[----:B------:R-:W1:Y:S01]  /*22990*/  SHFL.BFLY PT, R2, R11, 0x2, 0x1f ;  /* 0x0c401f000b027f89 */ /* 0x000e6200000e0000 */
[----:B--2---:R-:W-:Y:S01]  /*229a0*/  FADD.FTZ R8, R8, R14 ;  /* 0x0000000e08087221 */ /* 0x004fe20000010000 */
[----:B---3--:R-:W-:-:S04]  /*229b0*/  FADD.FTZ R7, R7, R13 ;  /* 0x0000000d07077221 */ /* 0x008fc80000010000 */
[----:B------:R-:W2:Y:S01]  /*229c0*/  SHFL.BFLY PT, R57, R8, 0x1, 0x1f ;  /* 0x0c201f0008397f89 */ /* 0x000ea200000e0000 */
[----:B----4-:R-:W-:-:S03]  /*229d0*/  FADD.FTZ R6, R6, R12 ;  /* 0x0000000c06067221 */ /* 0x010fc60000010000 */
[----:B------:R-:W3:Y:S01]  /*229e0*/  SHFL.BFLY PT, R10, R7, 0x1, 0x1f ;  /* 0x0c201f00070a7f89 */ /* 0x000ee200000e0000 */
[----:B-1----:R-:W-:-:S03]  /*229f0*/  FADD.FTZ R2, R2, R11 ;  /* 0x0000000b02027221 */ /* 0x002fc60000010000 */
[----:B------:R-:W1:Y:S04]  /*22a00*/  SHFL.BFLY PT, R9, R6, 0x1, 0x1f ;  /* 0x0c201f0006097f89 */ /* 0x000e6800000e0000 */
[----:B------:R4:W4:Y:S01]  /*22a10*/  SHFL.BFLY PT, R4, R2, 0x1, 0x1f ;  /* 0x0c201f0002047f89 */ /* 0x00092200000e0000 */
[----:B--2---:R-:W-:Y:S01]  /*22a20*/  FADD.FTZ R57, R8, R57 ;  /* 0x0000003908397221 */ /* 0x004fe20000010000 */
[----:B---3--:R-:W-:Y:S01]  /*22a30*/  FADD.FTZ R56, R7, R10 ;  /* 0x0000000a07387221 */ /* 0x008fe20000010000 */
[----:B-1----:R-:W-:-:S07]  /*22a40*/  FADD.FTZ R54, R6, R9 ;  /* 0x0000000906367221 */ /* 0x002fce0000010000 */
.L_x_746:
[----:B------:R-:W2:Y:S01]  /*22a50*/  LDL R61, [R1+0x190] ;  /* 0x00019000013d7983 */ /* 0x000ea20000100800 */
[----:B------:R-:W-:Y:S01]  /*22a60*/  FSETP.NE.FTZ.AND P5, PT, R57, RZ, PT ;  /* 0x000000ff3900720b */ /* 0x000fe20003fb5000 */
[----:B----4-:R-:W-:Y:S01]  /*22a70*/  FADD.FTZ R55, R2, R4 ;  /* 0x0000000402377221 */ /* 0x010fe20000010000 */
[----:B------:R-:W-:Y:S01]  /*22a80*/  MOV R0, 0x3f800000 ;  /* 0x3f80000000007802 */ /* 0x000fe20000000f00 */
[----:B------:R-:W1:Y:S01]  /*22a90*/  S2R R59, SR_TID.X ;  /* 0x00000000003b7919 */ /* 0x000e620000002100 */
[----:B------:R-:W-:Y:S01]  /*22aa0*/  FSETP.NE.FTZ.AND P3, PT, R54, RZ, PT ;  /* 0x000000ff3600720b */ /* 0x000fe20003f75000 */
[----:B------:R-:W3:Y:S01]  /*22ab0*/  S2UR UR6, SR_CgaCtaId ;  /* 0x00000000000679c3 */ /* 0x000ee20000008800 */
[----:B------:R-:W-:Y:S01]  /*22ac0*/  MOV R2, 0x3f800000 ;  /* 0x3f80000000027802 */ /* 0x000fe20000000f00 */
[----:B------:R-:W-:Y:S01]  /*22ad0*/  UMOV UR7, 0x400 ;  /* 0x0000040000077882 */ /* 0x000fe20000000000 */
[----:B------:R-:W-:Y:S02]  /*22ae0*/  FSETP.NE.FTZ.AND P4, PT, R56, RZ, PT ;  /* 0x000000ff3800720b */ /* 0x000fe40003f95000 */
[----:B------:R-:W-:-:S02]  /*22af0*/  FSETP.NE.FTZ.AND P2, PT, R55, RZ, PT ;  /* 0x000000ff3700720b */ /* 0x000fc40003f55000 */
[----:B------:R-:W-:Y:S01]  /*22b00*/  MOV R3, 0x3f800000 ;  /* 0x3f80000000037802 */ /* 0x000fe20000000f00 */
[----:B------:R-:W4:Y:S08]  /*22b10*/  @P5 MUFU.RCP R0, R57 ;  /* 0x0000003900005308 */ /* 0x000f300000001000 */
[----:B------:R-:W1:Y:S08]  /*22b20*/  @P3 MUFU.RCP R2, R54 ;  /* 0x0000003600023308 */ /* 0x000e700000001000 */
[----:B------:R-:W1:Y:S01]  /*22b30*/  @P4 MUFU.RCP R3, R56 ;  /* 0x0000003800034308 */ /* 0x000e620000001000 */
[----:B----45:R-:W-:Y:S01]  /*22b40*/  FMUL.FTZ R0, R5, R0 ;  /* 0x0000000005007220 */ /* 0x030fe20000410000 */
[----:B---3--:R-:W-:-:S03]  /*22b50*/  ULEA UR6, UR6, UR7, 0x18 ;  /* 0x0000000706067291 */ /* 0x008fc6000f8ec03f */
        /* <DEDUP_REMOVED lines=25> */
[C---:B-1----:R-:W-:Y:S01]  /*22cf0*/  FMUL.FTZ R2, R5.reuse, R2 ;  /* 0x0000000205027220 */ /* 0x042fe20000410000 */
[----:B------:R-:W-:Y:S01]  /*22d00*/  SHF.R.S32.HI R58, RZ, 0x1f, R59 ;  /* 0x0000001fff3a7819 */ /* 0x000fe2000001143b */
[----:B------:R-:W-:Y:S01]  /*22d10*/  FMUL.FTZ R3, R5, R3 ;  /* 0x0000000305037220 */ /* 0x000fe20000410000 */
[----:B------:R-:W-:Y:S01]  /*22d20*/  F2FP.F16.F32.PACK_AB R17, R17, R168 ;  /* 0x000000a81111723e */ /* 0x000fe200000000ff */
[----:B------:R-:W-:Y:S01]  /*22d30*/  FMUL.FTZ R148, R2, R148 ;  /* 0x0000009402947220 */ /* 0x000fe20000410000 */
[----:B------:R-:W-:Y:S01]  /*22d40*/  LEA.HI R52, R58, R59, RZ, 0x2 ;  /* 0x0000003b3a347211 */ /* 0x000fe200078f10ff */
[----:B------:R-:W1:Y:S01]  /*22d50*/  @P2 MUFU.RCP R0, R55 ;  /* 0x0000003700002308 */ /* 0x000e620000001000 */
[C---:B------:R-:W-:Y:S01]  /*22d60*/  FMUL.FTZ R22, R2.reuse, R149 ;  /* 0x0000009502167220 */ /* 0x040fe20000410000 */
[C---:B------:R-:W-:Y:S01]  /*22d70*/  FMUL.FTZ R144, R2.reuse, R144 ;  /* 0x0000009002907220 */ /* 0x040fe20000410000 */
        /* <DEDUP_REMOVED lines=23> */
[----:B-1----:R-:W-:Y:S01]  /*22ef0*/  FMUL.FTZ R0, R5, R0 ;  /* 0x0000000005007220 */ /* 0x002fe20000410000 */
        /* <DEDUP_REMOVED lines=51> */
[----:B------:R-:W-:-:S02]  /*23230*/  LEA.HI R58, R58, R59, RZ, 0x5 ;  /* 0x0000003b3a3a7211 */ /* 0x000fc400078f28ff */
[----:B------:R-:W-:Y:S02]  /*23240*/  LOP3.LUT R3, R52, 0xfffffffc, RZ, 0xc0, !PT ;  /* 0xfffffffc34037812 */ /* 0x000fe400078ec0ff */
[----:B------:R-:W-:Y:S02]  /*23250*/  LEA.HI R0, R2, R2, RZ, 0x1 ;  /* 0x0000000202007211 */ /* 0x000fe400078f08ff */
[----:B------:R-:W-:Y:S02]  /*23260*/  SHF.R.S32.HI R6, RZ, 0x5, R58 ;  /* 0x00000005ff067819 */ /* 0x000fe4000001143a */
[----:B------:R-:W-:Y:S02]  /*23270*/  IADD3 R5, -R3, R59, RZ ;  /* 0x0000003b03057210 */ /* 0x000fe40007ffe1ff */
[----:B------:R-:W-:Y:S02]  /*23280*/  SHF.R.S32.HI R3, RZ, 0x1, R0 ;  /* 0x00000001ff037819 */ /* 0x000fe40000011400 */
[----:B------:R-:W-:-:S02]  /*23290*/  LOP3.LUT R0, R0, 0x3fffffe, RZ, 0xc0, !PT ;  /* 0x03fffffe00007812 */ /* 0x000fc400078ec0ff */
[----:B------:R-:W-:Y:S02]  /*232a0*/  LEA R6, R6, R5, 0x8 ;  /* 0x0000000506067211 */ /* 0x000fe400078e40ff */
[----:B------:R-:W-:Y:S02]  /*232b0*/  SHF.L.U32 R5, R3, 0x6, RZ ;  /* 0x0000000603057819 */ /* 0x000fe400000006ff */
[----:B------:R-:W-:Y:S02]  /*232c0*/  IADD3 R0, R2, -R0, RZ ;  /* 0x8000000002007210 */ /* 0x000fe40007ffe0ff */
[----:B------:R-:W-:Y:S02]  /*232d0*/  LOP3.LUT R2, R5, 0xc0, RZ, 0xc0, !PT ;  /* 0x000000c005027812 */ /* 0x000fe400078ec0ff */
[----:B------:R-:W-:Y:S02]  /*232e0*/  LEA R5, R0, R6, 0x4 ;  /* 0x0000000600057211 */ /* 0x000fe400078e20ff */
[----:B------:R-:W-:-:S02]  /*232f0*/  LOP3.LUT R6, R3, 0x1, RZ, 0xc0, !PT ;  /* 0x0000000103067812 */ /* 0x000fc400078ec0ff */
[----:B------:R-:W-:Y:S02]  /*23300*/  LEA.HI R0, R2, R2, RZ, 0x1d ;  /* 0x0000000202007211 */ /* 0x000fe400078fe8ff */
[----:B------:R-:W-:Y:S02]  /*23310*/  ISETP.NE.U32.AND P1, PT, R6, 0x1, PT ;  /* 0x000000010600780c */ /* 0x000fe40003f25070 */
[----:B------:R-:W-:Y:S02]  /*23320*/  LEA R0, R5, R0, 0x1 ;  /* 0x0000000005007211 */ /* 0x000fe400078e08ff */
[----:B------:R-:W-:Y:S02]  /*23330*/  LOP3.LUT P0, RZ, R3, 0x2, RZ, 0xc0, !PT ;  /* 0x0000000203ff7812 */ /* 0x000fe4000780c0ff */
[----:B------:R-:W-:Y:S02]  /*23340*/  LEA R0, R0, UR6, 0x1 ;  /* 0x0000000600007c11 */ /* 0x000fe4000f8e08ff */
[----:B------:R-:W-:-:S02]  /*23350*/  MOV R3, 0x20 ;  /* 0x0000002000037802 */ /* 0x000fc40000000f00 */
[----:B------:R-:W-:Y:S01]  /*23360*/  F2FP.F16.F32.PACK_AB R4, R4, R170 ;  /* 0x000000aa0404723e */ /* 0x000fe200000000ff */
[----:B------:R-:W-:Y:S01]  /*23370*/  STS [R0], R17 ;  /* 0x0000001100007388 */ /* 0x000fe20000000800 */
[----:B------:R-:W-:Y:S02]  /*23380*/  IADD3 R2, R0, -0x10, RZ ;  /* 0xfffffff000027810 */ /* 0x000fe40007ffe0ff */
[----:B------:R-:W-:Y:S01]  /*23390*/  SEL R3, R3, 0xffffffe0, !P0 ;  /* 0xffffffe003037807 */ /* 0x000fe20004000000 */
[----:B------:R1:W-:Y:S01]  /*233a0*/  STS [R0+0x200], R4 ;  /* 0x0002000400007388 */ /* 0x0003e20000000800 */
[----:B------:R-:W-:Y:S02]  /*233b0*/  F2FP.F16.F32.PACK_AB R21, R21, R164 ;  /* 0x000000a41515723e */ /* 0x000fe400000000ff */
[----:B------:R-:W-:Y:S02]  /*233c0*/  F2FP.F16.F32.PACK_AB R20, R20, R166 ;  /* 0x000000a61414723e */ /* 0x000fe400000000ff */
[----:B------:R-:W-:-:S02]  /*233d0*/  @P1 IADD3 R2, R0, 0x10, RZ ;  /* 0x0000001000021810 */ /* 0x000fc40007ffe0ff */
[----:B------:R-:W-:Y:S02]  /*233e0*/  F2FP.F16.F32.PACK_AB R22, R22, R148 ;  /* 0x000000941616723e */ /* 0x000fe400000000ff */
[----:B------:R-:W-:Y:S01]  /*233f0*/  F2FP.F16.F32.PACK_AB R16, R16, R150 ;  /* 0x000000961010723e */ /* 0x000fe200000000ff */
[----:B------:R-:W-:Y:S01]  /*23400*/  STS [R2], R21 ;  /* 0x0000001502007388 */ /* 0x000fe20000000800 */
        /* <DEDUP_REMOVED lines=10> */
[----:B-1----:R-:W-:Y:S01]  /*234b0*/  IADD3 R4, R0, R3, RZ ;  /* 0x0000000300047210 */ /* 0x002fe20007ffe0ff */
[----:B------:R-:W-:Y:S01]  /*234c0*/  STS [R2+0x1000], R51 ;  /* 0x0010003302007388 */ /* 0x000fe20000000800 */
[----:B------:R-:W-:Y:S02]  /*234d0*/  IADD3 R3, R3, R2, RZ ;  /* 0x0000000203037210 */ /* 0x000fe40007ffe0ff */
[----:B------:R-:W-:Y:S01]  /*234e0*/  F2FP.F16.F32.PACK_AB R14, R14, R134 ;  /* 0x000000860e0e723e */ /* 0x000fe200000000ff */
[----:B------:R-:W-:Y:S01]  /*234f0*/  STS [R2+0x1200], R15 ;  /* 0x0012000f02007388 */ /* 0x000fe20000000800 */
[----:B------:R-:W-:-:S02]  /*23500*/  F2FP.F16.F32.PACK_AB R45, R45, R128 ;  /* 0x000000802d2d723e */ /* 0x000fc400000000ff */
[----:B------:R-:W-:Y:S01]  /*23510*/  F2FP.F16.F32.PACK_AB R13, R13, R130 ;  /* 0x000000820d0d723e */ /* 0x000fe200000000ff */
[----:B------:R-:W-:Y:S01]  /*23520*/  STS [R4], R50 ;  /* 0x0000003204007388 */ /* 0x000fe20000000800 */
[----:B------:R-:W-:Y:S02]  /*23530*/  F2FP.F16.F32.PACK_AB R44, R44, R152 ;  /* 0x000000982c2c723e */ /* 0x000fe400000000ff */
[----:B------:R-:W-:Y:S01]  /*23540*/  F2FP.F16.F32.PACK_AB R43, R43, R154 ;  /* 0x0000009a2b2b723e */ /* 0x000fe200000000ff */
[----:B------:R-:W-:Y:S01]  /*23550*/  STS [R4+0x200], R49 ;  /* 0x0002003104007388 */ /* 0x000fe20000000800 */
[----:B------:R-:W-:Y:S02]  /*23560*/  F2FP.F16.F32.PACK_AB R41, R41, R140 ;  /* 0x0000008c2929723e */ /* 0x000fe400000000ff */
        /* <DEDUP_REMOVED lines=43> */
[----:B------:R-:W-:Y:S04]  /*23820*/  STS [R4+0x2000], R38 ;  /* 0x0020002604007388 */ /* 0x000fe80000000800 */
[----:B------:R-:W-:Y:S04]  /*23830*/  STS [R4+0x2200], R37 ;  /* 0x0022002504007388 */ /* 0x000fe80000000800 */
[----:B------:R-:W-:Y:S04]  /*23840*/  STS [R3+0x2000], R35 ;  /* 0x0020002303007388 */ /* 0x000fe80000000800 */
[----:B------:R-:W-:Y:S01]  /*23850*/  STS [R3+0x2200], R34 ;  /* 0x0022002203007388 */ /* 0x000fe20000000800 */
[----:B--2---:R-:W-:-:S03]  /*23860*/  ISETP.NE.AND P0, PT, R61, -0x1, PT ;  /* 0xffffffff3d00780c */ /* 0x004fc60003f05270 */
        /* <DEDUP_REMOVED lines=19> */
[----:B------:R4:W-:Y:S04]  /*239a0*/  STS [R3+0x5200], R5 ;  /* 0x0052000503007388 */ /* 0x0009e80000000800 */
[----:B-1----:R-:W4:Y:S04]  /*239b0*/  LD.E.U16 R0, desc[UR4][R172.64+0x1c8] ;  /* 0x0001c804ac007980 */ /* 0x002f28000c101500 */
[----:B------:R1:W5:Y:S04]  /*239c0*/  LD.E.64 R16, desc[UR4][R172.64+0x70] ;  /* 0x00007004ac107980 */ /* 0x000368000c101b00 */
[----:B--2---:R-:W2:Y:S04]  /*239d0*/  @P0 LD.E.64 R6, desc[UR4][R172.64+0x88] ;  /* 0x00008804ac060980 */ /* 0x004ea8000c101b00 */
[----:B---3--:R1:W5:Y:S04]  /*239e0*/  LD.E.64 R18, desc[UR4][R172.64+0x90] ;  /* 0x00009004ac127980 */ /* 0x008368000c101b00 */
[----:B----4-:R-:W3:Y:S01]  /*239f0*/  @!P0 LD.E.64 R2, desc[UR4][R172.64+0x80] ;  /* 0x00008004ac028980 */ /* 0x010ee2000c101b00 */
[----:B------:R-:W4:Y:S01]  /*23a00*/  @P5 MUFU.LG2 R11, R57 ;  /* 0x00000039000b5308 */ /* 0x000f220000000c00 */
[----:B------:R-:W1:Y:S01]  /*23a10*/  S2R R60, SR_CTAID.Y ;  /* 0x00000000003c7919 */ /* 0x000e620000002600 */
[----:B------:R-:W-:-:S06]  /*23a20*/  MOV R48, 0x7f800000 ;  /* 0x7f80000000307802 */ /* 0x000fcc0000000f00 */
[----:B------:R-:W1:Y:S01]  /*23a30*/  @P4 MUFU.LG2 R10, R56 ;  /* 0x00000038000a4308 */ /* 0x000e620000000c00 */
[----:B----4-:R-:W-:Y:S01]  /*23a40*/  @P5 FMUL.FTZ R11, R11, 0.69314718246459960938 ;  /* 0x3f3172180b0b5820 */ /* 0x010fe20000410000 */
[-C--:B--2---:R-:W-:Y:S02]  /*23a50*/  @P0 IMAD R8, R7, R61.reuse, RZ ;  /* 0x0000003d07080224 */ /* 0x084fe400078e02ff */
[----:B------:R-:W-:Y:S02]  /*23a60*/  @P0 IMAD.WIDE.U32 R4, R6, R61, RZ ;  /* 0x0000003d06040225 */ /* 0x000fe400078e00ff */
[----:B------:R2:W5:Y:S02]  /*23a70*/  @!P0 LD.E.64 R6, desc[UR4][R172.64+0x88] ;  /* 0x00008804ac068980 */ /* 0x000564000c101b00 */
[----:B------:R-:W-:Y:S01]  /*23a80*/  @P5 FFMA.FTZ R48, R53, R105, R11 ;  /* 0x0000006935305223 */ /* 0x000fe2000001000b */
[C---:B------:R-:W-:Y:S01]  /*23a90*/  PRMT R11, R0.reuse, 0x7770, RZ ;  /* 0x00007770000b7816 */ /* 0x040fe200000000ff */
[----:B------:R-:W4:Y:S01]  /*23aa0*/  @P2 MUFU.LG2 R12, R55 ;  /* 0x00000037000c2308 */ /* 0x000f220000000c00 */
[----:B------:R-:W-:-:S02]  /*23ab0*/  PRMT R0, R0, 0x7771, RZ ;  /* 0x0000777100007816 */ /* 0x000fc400000000ff */
[----:B------:R-:W-:-:S05]  /*23ac0*/  ISETP.NE.AND P1, PT, R11, RZ, PT ;  /* 0x000000ff0b00720c */ /* 0x000fca0003f25270 */
[----:B------:R-:W2:Y:S01]  /*23ad0*/  @P3 MUFU.LG2 R9, R54 ;  /* 0x0000003600093308 */ /* 0x000ea20000000c00 */
[----:B------:R-:W-:Y:S01]  /*23ae0*/  ISETP.NE.OR P5, PT, R0, RZ, !P1 ;  /* 0x000000ff0000720c */ /* 0x000fe20004fa5670 */
[----:B-1----:R-:W-:Y:S01]  /*23af0*/  @P4 FMUL.FTZ R10, R10, 0.69314718246459960938 ;  /* 0x3f3172180a0a4820 */ /* 0x002fe20000410000 */
[----:B------:R-:W-:Y:S01]  /*23b00*/  @!P0 SHF.R.S32.HI R13, RZ, 0x1f, R60 ;  /* 0x0000001fff0d8819 */ /* 0x000fe2000001143c */
[----:B---3--:R-:W-:Y:S01]  /*23b10*/  @!P0 IMAD R3, R3, R60, RZ ;  /* 0x0000003c03038224 */ /* 0x008fe200078e02ff */
[----:B------:R-:W-:Y:S01]  /*23b20*/  MOV R49, 0x7f800000 ;  /* 0x7f80000000317802 */ /* 0x000fe20000000f00 */
[----:B------:R-:W-:Y:S01]  /*23b30*/  @P4 FFMA.FTZ R49, R53, R102, R10 ;  /* 0x0000006635314223 */ /* 0x000fe2000001000a */
[----:B------:R-:W-:Y:S01]  /*23b40*/  @P0 MOV R34, R4 ;  /* 0x0000000400220202 */ /* 0x000fe20000000f00 */
[----:B------:R-:W-:Y:S02]  /*23b50*/  @!P0 IMAD R10, R2, R13, R3 ;  /* 0x0000000d020a8224 */ /* 0x000fe400078e0203 */
[----:B----4-:R-:W-:Y:S01]  /*23b60*/  @P2 FMUL.FTZ R4, R12, 0.69314718246459960938 ;  /* 0x3f3172180c042820 */ /* 0x010fe20000410000 */
[----:B------:R-:W-:Y:S01]  /*23b70*/  @!P0 IMAD.WIDE.U32 R2, R2, R60, RZ ;  /* 0x0000003c02028225 */ /* 0x000fe200078e00ff */
[----:B------:R-:W-:Y:S01]  /*23b80*/  BSSY B1, `(.L_x_710) ;  /* 0x0000017000017945 */ /* 0x000fe20003800000 */
[----:B------:R-:W-:-:S02]  /*23b90*/  MOV R33, 0x7f800000 ;  /* 0x7f80000000217802 */ /* 0x000fc40000000f00 */
[----:B------:R-:W-:Y:S01]  /*23ba0*/  @P2 FFMA.FTZ R33, R53, R104, R4 ;  /* 0x0000006835212223 */ /* 0x000fe20000010004 */
[----:B------:R-:W-:Y:S01]  /*23bb0*/  @P0 IADD3 R35, R5, R8, RZ ;  /* 0x0000000805230210 */ /* 0x000fe20007ffe0ff */
[----:B--2---:R-:W-:Y:S01]  /*23bc0*/  @P3 FMUL.FTZ R9, R9, 0.69314718246459960938 ;  /* 0x3f31721809093820 */ /* 0x004fe20000410000 */
[----:B------:R-:W-:Y:S02]  /*23bd0*/  MOV R32, 0x7f800000 ;  /* 0x7f80000000207802 */ /* 0x000fe40000000f00 */
[----:B------:R-:W-:Y:S02]  /*23be0*/  CS2R R4, SRZ ;  /* 0x0000000000047805 */ /* 0x000fe4000001ff00 */
[----:B------:R-:W-:Y:S01]  /*23bf0*/  PLOP3.LUT P4, PT, PT, PT, PT, 0x8, 0x0 ;  /* 0x000000000000781c */ /* 0x000fe20003f8e170 */
[----:B------:R-:W-:Y:S01]  /*23c00*/  @P3 FFMA.FTZ R32, R53, R103, R9 ;  /* 0x0000006735203223 */ /* 0x000fe20000010009 */
[----:B------:R-:W-:Y:S02]  /*23c10*/  @!P0 IADD3 R35, R3, R10, RZ ;  /* 0x0000000a03238210 */ /* 0x000fe40007ffe0ff */
[----:B------:R-:W-:Y:S01]  /*23c20*/  @!P0 MOV R34, R2 ;  /* 0x0000000200228202 */ /* 0x000fe20000000f00 */
[----:B------:R-:W-:Y:S08]  /*23c30*/  @P5 BRA `(.L_x_711) ;  /* 0x00000000002c5947 */ /* 0x000ff00003800000 */
[----:B------:R-:W-:Y:S01]  /*23c40*/  ISETP.NE.AND P0, PT, R61, -0x1, PT ;  /* 0xffffffff3d00780c */ /* 0x000fe20003f05270 */
[----:B------:R-:W-:Y:S01]  /*23c50*/  BSSY B0, `(.L_x_712) ;  /* 0x0000006000007945 */ /* 0x000fe20003800000 */
[----:B------:R-:W-:-:S11]  /*23c60*/  PLOP3.LUT P4, PT, PT, PT, PT, 0x80, 0x0 ;  /* 0x000000000000781c */ /* 0x000fd60003f8f070 */
[----:B------:R-:W-:Y:S05]  /*23c70*/  @P0 BRA `(.L_x_713) ;  /* 0x00000000000c0947 */ /* 0x000fea0003800000 */
[----:B------:R-:W2:Y:S02]  /*23c80*/  LD.E R0, desc[UR4][R172.64+0xb4] ;  /* 0x0000b404ac007980 */ /* 0x000ea4000c101900 */
[----:B--2---:R-:W-:-:S05]  /*23c90*/  IMAD R61, R0, R60, RZ ;  /* 0x0000003c003d7224 */ /* 0x004fca00078e02ff */
[----:B------:R1:W-:Y:S02]  /*23ca0*/  STL [R1+0x190], R61 ;  /* 0x0001903d01007387 */ /* 0x0003e40000100800 */
.L_x_713:
[----:B------:R-:W-:Y:S05]  /*23cb0*/  BSYNC B0 ;  /* 0x0000000000007941 */ /* 0x000fea0003800000 */
.L_x_712:
[----:B------:R-:W-:Y:S01]  /*23cc0*/  PRMT R0, RZ, 0x7610, R0 ;  /* 0x00007610ff007816 */ /* 0x000fe20000000000 */
[--C-:B------:R-:W-:Y:S01]  /*23cd0*/  IMAD.MOV.U32 R4, RZ, RZ, R61.reuse ;  /* 0x000000ffff047224 */ /* 0x100fe200078e003d */
[----:B------:R-:W-:Y:S02]  /*23ce0*/  SHF.R.S32.HI R5, RZ, 0x1f, R61 ;  /* 0x0000001fff057819 */ /* 0x000fe4000001143d */
.L_x_711:
[----:B------:R-:W-:Y:S05]  /*23cf0*/  BSYNC B1 ;  /* 0x0000000000017941 */ /* 0x000fea0003800000 */
.L_x_710:
[----:B------:R-:W-:-:S13]  /*23d00*/  LOP3.LUT P0, RZ, R0, 0xff, RZ, 0xc0, !PT ;  /* 0x000000ff00ff7812 */ /* 0x000fda000780c0ff */
[----:B------:R-:W2:Y:S01]  /*23d10*/  @P0 LD.E.64 R8, desc[UR4][R172.64+0xb0] ;  /* 0x0000b004ac080980 */ /* 0x000ea2000c101b00 */
[----:B------:R-:W-:Y:S01]  /*23d20*/  BSSY B0, `(.L_x_714) ;  /* 0x0000009000007945 */ /* 0x000fe20003800000 */
[----:B------:R-:W-:Y:S01]  /*23d30*/  @P0 MOV R2, 0x1 ;  /* 0x0000000100020802 */ /* 0x000fe20000000f00 */
[----:B--2---:R-:W-:Y:S02]  /*23d40*/  @P0 IMAD R0, R8, R9, RZ ;  /* 0x0000000908000224 */ /* 0x004fe400078e02ff */
[----:B------:R-:W-:Y:S05]  /*23d50*/  @P0 BRA `(.L_x_715) ;  /* 0x0000000000140947 */ /* 0x000fea0003800000 */
[----:B------:R-:W2:Y:S04]  /*23d60*/  @P1 LD.E R0, desc[UR4][R172.64+0xd4] ;  /* 0x0000d404ac001980 */ /* 0x000ea8000c101900 */
[----:B------:R-:W2:Y:S04]  /*23d70*/  LD.E R2, desc[UR4][R172.64+0x60] ;  /* 0x00006004ac027980 */ /* 0x000ea8000c101900 */
[----:B------:R-:W2:Y:S01]  /*23d80*/  @!P1 LD.E R0, desc[UR4][R172.64+0xb4] ;  /* 0x0000b404ac009980 */ /* 0x000ea2000c101900 */
[----:B------:R-:W-:Y:S01]  /*23d90*/  MOV R8, 0x1 ;  /* 0x0000000100087802 */ /* 0x000fe20000000f00 */
[----:B--2---:R-:W-:-:S02]  /*23da0*/  IMAD R2, R0, R2, RZ ;  /* 0x0000000200027224 */ /* 0x004fc400078e02ff */
.L_x_715:
[----:B------:R-:W-:Y:S05]  /*23db0*/  BSYNC B0 ;  /* 0x0000000000007941 */ /* 0x000fea0003800000 */
.L_x_714:
[----:B------:R-:W2:Y:S01]  /*23dc0*/  S2R R50, SR_CTAID.Z ;  /* 0x0000000000327919 */ /* 0x000ea20000002700 */
[----:B------:R-:W-:Y:S01]  /*23dd0*/  IMAD R2, R60, R2, RZ ;  /* 0x000000023c027224 */ /* 0x000fe200078e02ff */
[----:B------:R-:W-:Y:S01]  /*23de0*/  LOP3.LUT R3, R58, 0xffffffe0, RZ, 0xc0, !PT ;  /* 0xffffffe03a037812 */ /* 0x000fe200078ec0ff */
[----:B------:R-:W3:Y:S03]  /*23df0*/  S2R R51, SR_CTAID.X ;  /* 0x0000000000337919 */ /* 0x000ee60000002500 */
[----:B------:R-:W-:Y:S01]  /*23e00*/  SEL R2, R2, RZ, !P4 ;  /* 0x000000ff02027207 */ /* 0x000fe20006000000 */
[----:B------:R-:W-:Y:S01]  /*23e10*/  IMAD.IADD R3, R59, 0x1, -R3 ;  /* 0x000000013b037824 */ /* 0x000fe200078e0a03 */
[----:B------:R-:W-:Y:S05]  /*23e20*/  WARPSYNC.ALL ;  /* 0x0000000000007948 */ /* 0x000fea0003800000 */
[----:B------:R-:W-:Y:S01]  /*23e30*/  LOP3.LUT P2, RZ, R3, 0x3, RZ, 0xc0, !PT ;  /* 0x0000000303ff7812 */ /* 0x000fe2000784c0ff */
[----:B--2---:R-:W-:-:S02]  /*23e40*/  IMAD R0, R50, R0, R2 ;  /* 0x0000000032007224 */ /* 0x004fc400078e0202 */
[----:B------:R2:W5:Y:S01]  /*23e50*/  LD.E.64 R2, desc[UR4][R172.64+0xa0] ;  /* 0x0000a004ac027980 */ /* 0x000562000c101b00 */
[----:B---3--:R-:W-:Y:S01]  /*23e60*/  IMAD R9, R51, R8, RZ ;  /* 0x0000000833097224 */ /* 0x008fe200078e02ff */
[----:B------:R-:W-:Y:S03]  /*23e70*/  BAR.SYNC.DEFER_BLOCKING 0x0 ;  /* 0x0000000000007b1d */ /* 0x000fe60000010000 */
[----:B------:R-:W-:-:S03]  /*23e80*/  IMAD.SHL.U32 R9, R9, 0x80, RZ ;  /* 0x0000008009097824 */ /* 0x000fc600078e00ff */
[----:B------:R2:W3:Y:S04]  /*23e90*/  LDS.128 R28, [R204] ;  /* 0x00000000cc1c7984 */ /* 0x0004e80000000c00 */
[----:B------:R2:W4:Y:S04]  /*23ea0*/  LDS.128 R44, [R204+0x800] ;  /* 0x00080000cc2c7984 */ /* 0x0005280000000c00 */
[----:B------:R2:W2:Y:S04]  /*23eb0*/  LDS.128 R64, [R204+0x1000] ;  /* 0x00100000cc407984 */ /* 0x0004a80000000c00 */
[----:B------:R2:W2:Y:S04]  /*23ec0*/  LDS.128 R76, [R204+0x1800] ;  /* 0x00180000cc4c7984 */ /* 0x0004a80000000c00 */
[----:B------:R2:W2:Y:S04]  /*23ed0*/  LDS.128 R24, [R204+0x2000] ;  /* 0x00200000cc187984 */ /* 0x0004a80000000c00 */
[----:B------:R2:W2:Y:S04]  /*23ee0*/  LDS.128 R40, [R204+0x2800] ;  /* 0x00280000cc287984 */ /* 0x0004a80000000c00 */
[----:B-1----:R1:W1:Y:S04]  /*23ef0*/  LDS.128 R60, [R204+0x3000] ;  /* 0x00300000cc3c7984 */ /* 0x0022680000000c00 */
[----:B------:R1:W1:Y:S04]  /*23f00*/  LDS.128 R72, [R204+0x3800] ;  /* 0x00380000cc487984 */ /* 0x0002680000000c00 */
[----:B------:R1:W1:Y:S04]  /*23f10*/  LDS.128 R20, [R204+0x4000] ;  /* 0x00400000cc147984 */ /* 0x0002680000000c00 */
[----:B------:R1:W1:Y:S04]  /*23f20*/  LDS.128 R36, [R204+0x4800] ;  /* 0x00480000cc247984 */ /* 0x0002680000000c00 */
[----:B------:R1:W1:Y:S04]  /*23f30*/  LDS.128 R56, [R204+0x5000] ;  /* 0x00500000cc387984 */ /* 0x0002680000000c00 */
[----:B------:R1:W1:Y:S01]  /*23f40*/  LDS.128 R68, [R204+0x5800] ;  /* 0x00580000cc447984 */ /* 0x0002620000000c00 */
[----:B------:R-:W-:Y:S01]  /*23f50*/  IADD3 R12, P1, P0, R9, R4, R0 ;  /* 0x00000004090c7210 */ /* 0x000fe2000783e000 */
[----:B------:R-:W-:Y:S01]  /*23f60*/  BSSY B0, `(.L_x_716) ;  /* 0x0000033000007945 */ /* 0x000fe20003800000 */
[----:B------:R-:W-:-:S02]  /*23f70*/  SHF.R.S32.HI R10, RZ, 0x1f, R9 ;  /* 0x0000001fff0a7819 */ /* 0x000fc40000011409 */
[----:B------:R-:W-:-:S04]  /*23f80*/  SHF.R.S32.HI R0, RZ, 0x1f, R0 ;  /* 0x0000001fff007819 */ /* 0x000fc80000011400 */
[----:B------:R-:W-:Y:S01]  /*23f90*/  IADD3.X R13, R10, R5, R0, P1, P0 ;  /* 0x000000050a0d7210 */ /* 0x000fe20000fe0400 */
[----:B---34-:R-:W-:Y:S06]  /*23fa0*/  @P2 BRA `(.L_x_717) ;  /* 0x0000000000b82947 */ /* 0x018fec0003800000 */
[----:B------:R-:W3:Y:S01]  /*23fb0*/  LDL.LU R11, [R1+0x1b8] ;  /* 0x0001b800010b7983 */ /* 0x000ee20000300800 */
[----:B------:R-:W4:Y:S02]  /*23fc0*/  S2R R9, SR_TID.X ;  /* 0x0000000000097919 */ /* 0x000f240000002100 */
[----:B----4-:R-:W-:-:S04]  /*23fd0*/  SHF.R.S32.HI R5, RZ, 0x1f, R9 ;  /* 0x0000001fff057819 */ /* 0x010fc80000011409 */
        /* <DEDUP_REMOVED lines=12> */
[C---:B------:R-:W-:Y:S02]  /*240a0*/  VIADD R5, R0.reuse, 0x8 ;  /* 0x0000000800057836 */ /* 0x040fe40000000000 */
[C---:B------:R-:W-:Y:S02]  /*240b0*/  VIADD R4, R0.reuse, 0x40 ;  /* 0x0000004000047836 */ /* 0x040fe40000000000 */
[C---:B------:R-:W-:Y:S01]  /*240c0*/  VIADD R9, R0.reuse, 0x48 ;  /* 0x0000004800097836 */ /* 0x040fe20000000000 */
[-C--:B---3--:R-:W-:Y:S02]  /*240d0*/  ISETP.GE.AND P6, PT, R0, R11.reuse, PT ;  /* 0x0000000b0000720c */ /* 0x088fe40003fc6270 */
[-C--:B------:R-:W-:Y:S02]  /*240e0*/  ISETP.GE.AND P5, PT, R5, R11.reuse, PT ;  /* 0x0000000b0500720c */ /* 0x080fe40003fa6270 */
[-C--:B------:R-:W-:Y:S02]  /*240f0*/  ISETP.GE.AND P4, PT, R4, R11.reuse, PT ;  /* 0x0000000b0400720c */ /* 0x080fe40003f86270 */
[----:B------:R-:W-:-:S07]  /*24100*/  ISETP.GE.AND P3, PT, R9, R11, PT ;  /* 0x0000000b0900720c */ /* 0x000fce0003f66270 */
[-C--:B------:R-:W-:Y:S02]  /*24110*/  @!P6 IMAD R0, R0, R8.reuse, RZ ;  /* 0x000000080000e224 */ /* 0x080fe400078e02ff */
[-C--:B------:R-:W-:Y:S02]  /*24120*/  @!P5 IMAD R5, R5, R8.reuse, RZ ;  /* 0x000000080505d224 */ /* 0x080fe400078e02ff */
[----:B------:R-:W-:Y:S01]  /*24130*/  @!P4 IMAD R15, R4, R8, RZ ;  /* 0x00000008040fc224 */ /* 0x000fe200078e02ff */
[----:B------:R-:W-:Y:S01]  /*24140*/  @!P6 IADD3 R11, P0, R0, R12, RZ ;  /* 0x0000000c000be210 */ /* 0x000fe20007f1e0ff */
[----:B------:R-:W-:-:S03]  /*24150*/  @!P3 IMAD R4, R9, R8, RZ ;  /* 0x000000080904b224 */ /* 0x000fc600078e02ff */
[----:B------:R-:W-:Y:S02]  /*24160*/  @!P6 LEA.HI.X.SX32 R14, R0, R13, 0x1, P0 ;  /* 0x0000000d000ee211 */ /* 0x000fe400000f0eff */
[----:B-----5:R-:W-:Y:S02]  /*24170*/  @!P6 LEA R10, P0, R11, R2, 0x2 ;  /* 0x000000020b0ae211 */ /* 0x020fe400078010ff */
[-C--:B------:R-:W-:Y:S02]  /*24180*/  @!P5 IADD3 R0, P2, R5, R12.reuse, RZ ;  /* 0x0000000c0500d210 */ /* 0x080fe40007f5e0ff */
[----:B------:R-:W-:Y:S02]  /*24190*/  @!P6 LEA.HI.X R11, R11, R3, R14, 0x2, P0 ;  /* 0x000000030b0be211 */ /* 0x000fe400000f140e */
[-C--:B------:R-:W-:Y:S02]  /*241a0*/  @!P4 IADD3 R14, P1, R15, R12.reuse, RZ ;  /* 0x0000000c0f0ec210 */ /* 0x080fe40007f3e0ff */
[----:B------:R-:W-:Y:S01]  /*241b0*/  @!P3 IADD3 R12, P0, R4, R12, RZ ;  /* 0x0000000c040cb210 */ /* 0x000fe20007f1e0ff */
[----:B------:R3:W-:Y:S01]  /*241c0*/  @!P6 ST.E desc[UR4][R10.64], R48 ;  /* 0x000000300a00e985 */ /* 0x0007e2000c101904 */
[----:B------:R-:W-:-:S02]  /*241d0*/  @!P5 LEA.HI.X.SX32 R5, R5, R13, 0x1, P2 ;  /* 0x0000000d0505d211 */ /* 0x000fc400010f0eff */
[-C--:B------:R-:W-:Y:S02]  /*241e0*/  @!P4 LEA.HI.X.SX32 R15, R15, R13.reuse, 0x1, P1 ;  /* 0x0000000d0f0fc211 */ /* 0x080fe400008f0eff */
[-C--:B------:R-:W-:Y:S02]  /*241f0*/  @!P5 LEA R8, P2, R0, R2.reuse, 0x2 ;  /* 0x000000020008d211 */ /* 0x080fe400078410ff */
[----:B------:R-:W-:Y:S02]  /*24200*/  @!P3 LEA.HI.X.SX32 R13, R4, R13, 0x1, P0 ;  /* 0x0000000d040db211 */ /* 0x000fe400000f0eff */
[-C--:B------:R-:W-:Y:S02]  /*24210*/  @!P4 LEA R4, P1, R14, R2.reuse, 0x2 ;  /* 0x000000020e04c211 */ /* 0x080fe400078210ff */
[----:B------:R-:W-:Y:S02]  /*24220*/  @!P3 LEA R2, P0, R12, R2, 0x2 ;  /* 0x000000020c02b211 */ /* 0x000fe400078010ff */
[----:B------:R-:W-:-:S02]  /*24230*/  @!P5 LEA.HI.X R9, R0, R3, R5, 0x2, P2 ;  /* 0x000000030009d211 */ /* 0x000fc400010f1405 */
[-C--:B------:R-:W-:Y:S02]  /*24240*/  @!P4 LEA.HI.X R5, R14, R3.reuse, R15, 0x2, P1 ;  /* 0x000000030e05c211 */ /* 0x080fe400008f140f */
[----:B------:R-:W-:Y:S01]  /*24250*/  @!P3 LEA.HI.X R3, R12, R3, R13, 0x2, P0 ;  /* 0x000000030c03b211 */ /* 0x000fe200000f140d */
[----:B------:R3:W-:Y:S04]  /*24260*/  @!P5 ST.E desc[UR4][R8.64], R49 ;  /* 0x000000310800d985 */ /* 0x0007e8000c101904 */
[----:B------:R3:W-:Y:S04]  /*24270*/  @!P4 ST.E desc[UR4][R4.64], R32 ;  /* 0x000000200400c985 */ /* 0x0007e8000c101904 */
[----:B------:R3:W-:Y:S02]  /*24280*/  @!P3 ST.E desc[UR4][R2.64], R33 ;  /* 0x000000210200b985 */ /* 0x0007e4000c101904 */
.L_x_717:
[----:B------:R-:W-:Y:S05]  /*24290*/  BSYNC B0 ;  /* 0x0000000000007941 */ /* 0x000fea0003800000 */
.L_x_716:
[----:B---3-5:R-:W3:Y:S04]  /*242a0*/  LDL.LU R2, [R1+0x1bc] ;  /* 0x0001bc0001027983 */ /* 0x028ee80000300800 */
[----:B------:R-:W4:Y:S04]  /*242b0*/  LDL R14, [R1+0x114] ;  /* 0x00011400010e7983 */ /* 0x000f280000100800 */
[----:B------:R1:W5:Y:S04]  /*242c0*/  LDL.64 R32, [R1+0x1a0] ;  /* 0x0001a00001207983 */ /* 0x0003680000100a00 */
[----:B------:R1:W5:Y:S01]  /*242d0*/  LD.E R0, desc[UR4][R172.64+0xc0] ;  /* 0x0000c004ac007980 */ /* 0x000362000c101900 */
[----:B------:R-:W-:-:S02]  /*242e0*/  LEA.HI.SX32 R9, R52, 0x20, 0x1e ;  /* 0x0000002034097811 */ /* 0x000fc400078ff2ff */
[C---:B------:R-:W-:Y:S01]  /*242f0*/  LEA.HI.SX32 R8, R52.reuse, 0x40, 0x1e ;  /* 0x0000004034087811 */ /* 0x040fe200078ff2ff */
[----:B------:R-:W-:Y:S01]  /*24300*/  IMAD R5, R19, R50, RZ ;  /* 0x0000003213057224 */ /* 0x000fe200078e02ff */
[----:B------:R-:W-:Y:S02]  /*24310*/  LEA.HI.SX32 R52, R52, 0x60, 0x1e ;  /* 0x0000006034347811 */ /* 0x000fe400078ff2ff */
[----:B------:R-:W-:Y:S01]  /*24320*/  SHF.R.S32.HI R10, RZ, 0x1f, R50 ;  /* 0x0000001fff0a7819 */ /* 0x000fe20000011432 */
[----:B------:R-:W-:Y:S01]  /*24330*/  BSSY B0, `(.L_x_718) ;  /* 0x000001a000007945 */ /* 0x000fe20003800000 */
[----:B---3--:R-:W-:-:S05]  /*24340*/  IMAD R4, R51, -0x80, R2 ;  /* 0xffffff8033047824 */ /* 0x008fca00078e0202 */
[----:B------:R-:W-:Y:S02]  /*24350*/  ISETP.GE.AND P0, PT, R81, R4, PT ;  /* 0x000000045100720c */ /* 0x000fe40003f06270 */
[----:B----4-:R-:W-:Y:S02]  /*24360*/  IADD3 R2, P1, R14, R34, RZ ;  /* 0x000000220e027210 */ /* 0x010fe40007f3e0ff */
[----:B------:R-:W-:Y:S02]  /*24370*/  SHF.R.S32.HI R3, RZ, 0x1f, R14 ;  /* 0x0000001fff037819 */ /* 0x000fe4000001140e */
[----:B------:R-:W-:-:S03]  /*24380*/  ISETP.GE.AND P3, PT, R9, R4, PT ;  /* 0x000000040900720c */ /* 0x000fc60003f66270 */
[----:B------:R-:W-:Y:S01]  /*24390*/  IMAD.X R3, R3, 0x1, R35, P1 ;  /* 0x0000000103037824 */ /* 0x000fe200008e0623 */
[-C--:B------:R-:W-:Y:S02]  /*243a0*/  ISETP.GE.AND P2, PT, R8, R4.reuse, PT ;  /* 0x000000040800720c */ /* 0x080fe40003f46270 */
[----:B------:R-:W-:Y:S01]  /*243b0*/  ISETP.GE.AND P1, PT, R52, R4, PT ;  /* 0x000000043400720c */ /* 0x000fe20003f26270 */
[C---:B------:R-:W-:Y:S02]  /*243c0*/  IMAD R4, R18.reuse, R10, R5 ;  /* 0x0000000a12047224 */ /* 0x040fe400078e0205 */
[----:B------:R-:W-:-:S04]  /*243d0*/  IMAD.WIDE.U32 R10, R18, R50, R2 ;  /* 0x00000032120a7225 */ /* 0x000fc800078e0002 */
[----:B------:R-:W-:Y:S01]  /*243e0*/  IMAD.IADD R5, R11, 0x1, R4 ;  /* 0x000000010b057824 */ /* 0x000fe200078e0204 */
[----:B-1----:R-:W-:Y:S06]  /*243f0*/  @P0 BRA `(.L_x_719) ;  /* 0x0000000000340947 */ /* 0x002fec0003800000 */
[----:B-----5:R-:W-:Y:S01]  /*24400*/  IMAD R2, R33, R6, RZ ;  /* 0x0000000621027224 */ /* 0x020fe200078e02ff */
[-C--:B------:R-:W-:Y:S01]  /*24410*/  ISETP.GE.AND P6, PT, R14, R0.reuse, PT ;  /* 0x000000000e00720c */ /* 0x080fe20003fc6270 */
[----:B------:R-:W-:Y:S01]  /*24420*/  IMAD.MOV.U32 R4, RZ, RZ, R10 ;  /* 0x000000ffff047224 */ /* 0x000fe200078e000a */
[-C--:B------:R-:W-:Y:S01]  /*24430*/  ISETP.GE.AND P5, PT, R247, R0.reuse, PT ;  /* 0x00000000f700720c */ /* 0x080fe20003fa6270 */
[----:B------:R-:W-:Y:S01]  /*24440*/  IMAD R2, R32, R7, R2 ;  /* 0x0000000720027224 */ /* 0x000fe200078e0202 */
[----:B------:R-:W-:Y:S01]  /*24450*/  ISETP.GE.AND P4, PT, R248, R0, PT ;  /* 0x00000000f800720c */ /* 0x000fe20003f86270 */
[----:B------:R-:W-:-:S04]  /*24460*/  IMAD.WIDE.U32 R8, R32, R6, R4 ;  /* 0x0000000620087225 */ /* 0x000fc800078e0004 */
[----:B------:R-:W-:Y:S01]  /*24470*/  IMAD.IADD R3, R9, 0x1, R2 ;  /* 0x0000000109037824 */ /* 0x000fe200078e0202 */
[----:B------:R-:W-:-:S04]  /*24480*/  LEA R2, P0, R8, R16, 0x1 ;  /* 0x0000001008027211 */ /* 0x000fc800078008ff */
[----:B------:R-:W-:-:S05]  /*24490*/  LEA.HI.X R3, R8, R17, R3, 0x1, P0 ;  /* 0x0000001108037211 */ /* 0x000fca00000f0c03 */
[----:B------:R1:W-:Y:S04]  /*244a0*/  @!P6 ST.E.128 desc[UR4][R2.64], R28 ;  /* 0x0000001c0200e985 */ /* 0x0003e8000c101d04 */
[----:B--2---:R1:W-:Y:S04]  /*244b0*/  @!P5 ST.E.128 desc[UR4][R2.64+0x40], R24 ;  /* 0x000040180200d985 */ /* 0x0043e8000c101d04 */
[----:B------:R1:W-:Y:S02]  /*244c0*/  @!P4 ST.E.128 desc[UR4][R2.64+0x80], R20 ;  /* 0x000080140200c985 */ /* 0x0003e4000c101d04 */
.L_x_719:
[----:B------:R-:W-:Y:S05]  /*244d0*/  BSYNC B0 ;  /* 0x0000000000007941 */ /* 0x000fea0003800000 */
.L_x_718:
[----:B------:R-:W-:Y:S04]  /*244e0*/  BSSY B0, `(.L_x_720) ;  /* 0x0000012000007945 */ /* 0x000fe80003800000 */
[----:B------:R-:W-:Y:S05]  /*244f0*/  @P3 BRA `(.L_x_721) ;  /* 0x0000000000403947 */ /* 0x000fea0003800000 */
[----:B-----5:R-:W-:Y:S02]  /*24500*/  IADD3 R12, P0, R32, 0x20, RZ ;  /* 0x00000020200c7810 */ /* 0x020fe40007f1e0ff */
[----:B-1----:R-:W-:Y:S02]  /*24510*/  MOV R3, R5 ;  /* 0x0000000500037202 */ /* 0x002fe40000000f00 */
[-C--:B------:R-:W-:Y:S01]  /*24520*/  ISETP.GE.AND P4, PT, R14, R0.reuse, PT ;  /* 0x000000000e00720c */ /* 0x080fe20003f86270 */
[----:B------:R-:W-:Y:S01]  /*24530*/  IMAD.X R2, RZ, RZ, R33, P0 ;  /* 0x000000ffff027224 */ /* 0x000fe200000e0621 */
[-C--:B------:R-:W-:Y:S02]  /*24540*/  ISETP.GE.AND P3, PT, R247, R0.reuse, PT ;  /* 0x00000000f700720c */ /* 0x080fe40003f66270 */
[----:B------:R-:W-:Y:S01]  /*24550*/  ISETP.GE.AND P0, PT, R248, R0, PT ;  /* 0x00000000f800720c */ /* 0x000fe20003f06270 */
[----:B------:R-:W-:Y:S02]  /*24560*/  IMAD R13, R2, R6, RZ ;  /* 0x00000006020d7224 */ /* 0x000fe400078e02ff */
[----:B------:R-:W-:-:S04]  /*24570*/  IMAD.MOV.U32 R2, RZ, RZ, R10 ;  /* 0x000000ffff027224 */ /* 0x000fc800078e000a */
[----:B------:R-:W-:-:S04]  /*24580*/  IMAD.WIDE.U32 R8, R6, R12, R2 ;  /* 0x0000000c06087225 */ /* 0x000fc800078e0002 */
[----:B------:R-:W-:Y:S01]  /*24590*/  IMAD R3, R7, R12, R13 ;  /* 0x0000000c07037224 */ /* 0x000fe200078e020d */
[----:B------:R-:W-:-:S03]  /*245a0*/  LEA R2, P5, R8, R16, 0x1 ;  /* 0x0000001008027211 */ /* 0x000fc600078a08ff */
[----:B------:R-:W-:-:S05]  /*245b0*/  IMAD.IADD R3, R9, 0x1, R3 ;  /* 0x0000000109037824 */ /* 0x000fca00078e0203 */
[----:B------:R-:W-:-:S05]  /*245c0*/  LEA.HI.X R3, R8, R17, R3, 0x1, P5 ;  /* 0x0000001108037211 */ /* 0x000fca00028f0c03 */
[----:B------:R3:W-:Y:S04]  /*245d0*/  @!P4 ST.E.128 desc[UR4][R2.64], R44 ;  /* 0x0000002c0200c985 */ /* 0x0007e8000c101d04 */
[----:B--2---:R3:W-:Y:S04]  /*245e0*/  @!P3 ST.E.128 desc[UR4][R2.64+0x40], R40 ;  /* 0x000040280200b985 */ /* 0x0047e8000c101d04 */
[----:B------:R3:W-:Y:S02]  /*245f0*/  @!P0 ST.E.128 desc[UR4][R2.64+0x80], R36 ;  /* 0x0000802402008985 */ /* 0x0007e4000c101d04 */
.L_x_721:
[----:B------:R-:W-:Y:S05]  /*24600*/  BSYNC B0 ;  /* 0x0000000000007941 */ /* 0x000fea0003800000 */
.L_x_720:
[----:B------:R-:W-:Y:S04]  /*24610*/  BSSY B0, `(.L_x_722) ;  /* 0x0000012000007945 */ /* 0x000fe80003800000 */
[----:B------:R-:W-:Y:S05]  /*24620*/  @P2 BRA `(.L_x_723) ;  /* 0x0000000000402947 */ /* 0x000fea0003800000 */
[----:B-----5:R-:W-:Y:S02]  /*24630*/  IADD3 R12, P0, R32, 0x40, RZ ;  /* 0x00000040200c7810 */ /* 0x020fe40007f1e0ff */
[----:B-1-3--:R-:W-:Y:S02]  /*24640*/  MOV R3, R5 ;  /* 0x0000000500037202 */ /* 0x00afe40000000f00 */
        /* <DEDUP_REMOVED lines=11> */
[----:B--2---:R4:W-:Y:S04]  /*24700*/  @!P3 ST.E.128 desc[UR4][R2.64], R64 ;  /* 0x000000400200b985 */ /* 0x0049e8000c101d04 */
[----:B------:R4:W-:Y:S04]  /*24710*/  @!P2 ST.E.128 desc[UR4][R2.64+0x40], R60 ;  /* 0x0000403c0200a985 */ /* 0x0009e8000c101d04 */
[----:B------:R4:W-:Y:S02]  /*24720*/  @!P0 ST.E.128 desc[UR4][R2.64+0x80], R56 ;  /* 0x0000803802008985 */ /* 0x0009e4000c101d04 */
.L_x_723:
[----:B------:R-:W-:Y:S05]  /*24730*/  BSYNC B0 ;  /* 0x0000000000007941 */ /* 0x000fea0003800000 */
.L_x_722:
[----:B------:R-:W-:Y:S02]  /*24740*/  MOV R12, 0x50 ;  /* 0x00000050000c7802 */ /* 0x000fe40000000f00 */
[----:B-1-34-:R-:W-:-:S03]  /*24750*/  MOV R3, 0x0 ;  /* 0x0000000000037802 */ /* 0x01afc60000000f00 */
[----:B------:R-:W-:-:S04]  /*24760*/  IMAD.MOV.U32 R2, RZ, RZ, R12 ;  /* 0x000000ffff027224 */ /* 0x000fc800078e000c */
[----:B--2--5:R-:W-:Y:S05]  /*24770*/  @P1 RET.REL.NODEC R2 `(_ZN5flash16flash_fwd_kernelI23Flash_fwd_kernel_traitsILi96ELi128ELi64ELi4ELb0ELb0EN7cutlass6half_tE19Flash_kernel_traitsILi96ELi128ELi64ELi4ES3_EELb1ELb1ELb0ELb1ELb0ELb0ELb0ELb1EEEvNS_16Flash_fwd_paramsE) ;  /* 0xfffffdb802201950 */ /* 0x024fea0003c3ffff */
[----:B------:R-:W-:Y:S02]  /*24780*/  IADD3 R8, P0, R32, 0x60, RZ ;  /* 0x0000006020087810 */ /* 0x000fe40007f1e0ff */
[----:B------:R-:W-:Y:S02]  /*24790*/  MOV R3, R5 ;  /* 0x0000000500037202 */ /* 0x000fe40000000f00 */
        /* <DEDUP_REMOVED lines=9> */
[----:B------:R-:W-:Y:S02]  /*24830*/  IMAD.IADD R3, R5, 0x1, R3 ;  /* 0x0000000105037824 */ /* 0x000fe400078e0203 */
[----:B------:R-:W-:-:S03]  /*24840*/  IMAD.MOV.U32 R5, RZ, RZ, 0x0 ;  /* 0x00000000ff057424 */ /* 0x000fc600078e00ff */
[----:B------:R-:W-:Y:S02]  /*24850*/  LEA.HI.X R3, R4, R17, R3, 0x1, P3 ;  /* 0x0000001104037211 */ /* 0x000fe400018f0c03 */
[----:B------:R-:W-:-:S03]  /*24860*/  MOV R4, R12 ;  /* 0x0000000c00047202 */ /* 0x000fc60000000f00 */
[----:B------:R-:W-:Y:S04]  /*24870*/  @!P2 ST.E.128 desc[UR4][R2.64], R76 ;  /* 0x0000004c0200a985 */ /* 0x000fe8000c101d04 */
[----:B------:R1:W-:Y:S02]  /*24880*/  @!P1 ST.E.128 desc[UR4][R2.64+0x40], R72 ;  /* 0x0000404802009985 */ /* 0x0003e4000c101d04 */
[----:B-1----:R-:W-:Y:S05]  /*24890*/  @P0 RET.REL.NODEC R4 `(_ZN5flash16flash_fwd_kernelI23Flash_fwd_kernel_traitsILi96ELi128ELi64ELi4ELb0ELb0EN7cutlass6half_tE19Flash_kernel_traitsILi96ELi128ELi64ELi4ES3_EELb1ELb1ELb0ELb1ELb0ELb0ELb0ELb1EEEvNS_16Flash_fwd_paramsE) ;  /* 0xfffffdb404d80950 */ /* 0x002fea0003c3ffff */
[----:B------:R1:W-:Y:S02]  /*248a0*/  ST.E.128 desc[UR4][R2.64+0x80], R68 ;  /* 0x0000804402007985 */ /* 0x0003e4000c101d04 */
[----:B-1----:R-:W-:Y:S02]  /*248b0*/  MOV R2, R12 ;  /* 0x0000000c00027202 */ /* 0x002fe40000000f00 */
[----:B------:R-:W-:-:S04]  /*248c0*/  MOV R3, 0x0 ;  /* 0x0000000000037802 */ /* 0x000fc80000000f00 */
[----:B------:R-:W-:Y:S05]  /*248d0*/  RET.REL.NODEC R2 `(_ZN5flash16flash_fwd_kernelI23Flash_fwd_kernel_traitsILi96ELi128ELi64ELi4ELb0ELb0EN7cutlass6half_tE19Flash_kernel_traitsILi96ELi128ELi64ELi4ES3_EELb1ELb1ELb0ELb1ELb0ELb0ELb0ELb1EEEvNS_16Flash_fwd_paramsE) ;  /* 0xfffffdb402c87950 */ /* 0x000fea0003c3ffff */
.L_x_673:
[----:B------:R-:W2:Y:S04]  /*248e0*/  LDL R15, [R1+0x190] ;  /* 0x00019000010f7983 */ /* 0x000ea80000100800 */
[----:B------:R-:W3:Y:S04]  /*248f0*/  LD.E.U16 R0, desc[UR4][R172.64+0x1c8] ;  /* 0x0001c804ac007980 */ /* 0x000ee8000c101500 */
[----:B------:R-:W4:Y:S04]  /*24900*/  LD.E.64 R2, desc[UR4][R172.64+0x88] ;  /* 0x00008804ac027980 */ /* 0x000f28000c101b00 */
[----:B------:R1:W5:Y:S04]  /*24910*/  LD.E.64 R10, desc[UR4][R172.64+0x70] ;  /* 0x00007004ac0a7980 */ /* 0x000368000c101b00 */
[----:B------:R1:W5:Y:S01]  /*24920*/  LD.E.64 R12, desc[UR4][R172.64+0x90] ;  /* 0x00009004ac0c7980 */ /* 0x000362000c101b00 */
[----:B--2---:R-:W-:-:S13]  /*24930*/  ISETP.NE.AND P0, PT, R15, -0x1, PT ;  /* 0xffffffff0f00780c */ /* 0x004fda0003f05270 */
[----:B------:R-:W2:Y:S01]  /*24940*/  @!P0 LD.E.64 R4, desc[UR4][R172.64+0x80] ;  /* 0x00008004ac048980 */ /* 0x000ea2000c101b00 */
[----:B------:R-:W1:Y:S01]  /*24950*/  S2R R33, SR_CTAID.Y ;  /* 0x0000000000217919 */ /* 0x000e620000002600 */
[-C--:B----4-:R-:W-:Y:S02]  /*24960*/  @P0 IMAD R8, R3, R15.reuse, RZ ;  /* 0x0000000f03080224 */ /* 0x090fe400078e02ff */
[----:B------:R-:W-:Y:S01]  /*24970*/  @P0 IMAD.WIDE.U32 R6, R2, R15, RZ ;  /* 0x0000000f02060225 */ /* 0x000fe200078e00ff */
[----:B------:R-:W-:Y:S01]  /*24980*/  BSSY B1, `(.L_x_724) ;  /* 0x000001a000017945 */ /* 0x000fe20003800000 */
[----:B------:R-:W-:Y:S02]  /*24990*/  PLOP3.LUT P1, PT, PT, PT, PT, 0x8, 0x0 ;  /* 0x000000000000781c */ /* 0x000fe40003f2e170 */
[----:B------:R-:W-:Y:S01]  /*249a0*/  CS2R R22, SRZ ;  /* 0x0000000000167805 */ /* 0x000fe2000001ff00 */
[----:B------:R-:W-:Y:S01]  /*249b0*/  @P0 IMAD.IADD R7, R7, 0x1, R8 ;  /* 0x0000000107070824 */ /* 0x000fe200078e0208 */
[----:B-1----:R-:W-:Y:S01]  /*249c0*/  @!P0 SHF.R.S32.HI R14, RZ, 0x1f, R33 ;  /* 0x0000001fff0e8819 */ /* 0x002fe20000011421 */
[----:B--2---:R-:W-:Y:S01]  /*249d0*/  @!P0 IMAD R9, R5, R33, RZ ;  /* 0x0000002105098224 */ /* 0x004fe200078e02ff */
[----:B---3--:R-:W-:-:S02]  /*249e0*/  PRMT R5, R0, 0x7770, RZ ;  /* 0x0000777000057816 */ /* 0x008fc400000000ff */
[----:B------:R-:W-:Y:S02]  /*249f0*/  PRMT R0, R0, 0x7771, RZ ;  /* 0x0000777100007816 */ /* 0x000fe400000000ff */
[----:B------:R-:W-:-:S04]  /*24a00*/  ISETP.NE.AND P4, PT, R5, RZ, PT ;  /* 0x000000ff0500720c */ /* 0x000fc80003f85270 */
[----:B------:R-:W-:Y:S01]  /*24a10*/  ISETP.NE.OR P2, PT, R0, RZ, !P4 ;  /* 0x000000ff0000720c */ /* 0x000fe20006745670 */
[C---:B------:R-:W-:Y:S02]  /*24a20*/  @!P0 IMAD R9, R4.reuse, R14, R9 ;  /* 0x0000000e04098224 */ /* 0x040fe400078e0209 */
[----:B------:R-:W-:-:S04]  /*24a30*/  @!P0 IMAD.WIDE.U32 R4, R4, R33, RZ ;  /* 0x0000002104048225 */ /* 0x000fc800078e00ff */
[----:B------:R-:W-:Y:S02]  /*24a40*/  @!P0 IMAD.MOV.U32 R6, RZ, RZ, R4 ;  /* 0x000000ffff068224 */ /* 0x000fe400078e0004 */
[----:B------:R-:W-:-:S04]  /*24a50*/  @!P0 IMAD.IADD R7, R5, 0x1, R9 ;  /* 0x0000000105078824 */ /* 0x000fc800078e0209 */
[----:B------:R-:W-:Y:S05]  /*24a60*/  @P2 BRA `(.L_x_725) ;  /* 0x00000000002c2947 */ /* 0x000fea0003800000 */
[----:B------:R-:W-:Y:S01]  /*24a70*/  ISETP.NE.AND P0, PT, R15, -0x1, PT ;  /* 0xffffffff0f00780c */ /* 0x000fe20003f05270 */
[----:B------:R-:W-:Y:S01]  /*24a80*/  BSSY B0, `(.L_x_726) ;  /* 0x0000006000007945 */ /* 0x000fe20003800000 */
[----:B------:R-:W-:-:S11]  /*24a90*/  PLOP3.LUT P1, PT, PT, PT, PT, 0x80, 0x0 ;  /* 0x000000000000781c */ /* 0x000fd60003f2f070 */
[----:B------:R-:W-:Y:S05]  /*24aa0*/  @P0 BRA `(.L_x_727) ;  /* 0x00000000000c0947 */ /* 0x000fea0003800000 */
[----:B------:R-:W2:Y:S02]  /*24ab0*/  LD.E R0, desc[UR4][R172.64+0xb4] ;  /* 0x0000b404ac007980 */ /* 0x000ea4000c101900 */
[----:B--2---:R-:W-:-:S05]  /*24ac0*/  IMAD R15, R33, R0, RZ ;  /* 0x00000000210f7224 */ /* 0x004fca00078e02ff */
[----:B------:R1:W-:Y:S02]  /*24ad0*/  STL [R1+0x190], R15 ;  /* 0x0001900f01007387 */ /* 0x0003e40000100800 */
.L_x_727:
[----:B------:R-:W-:Y:S05]  /*24ae0*/  BSYNC B0 ;  /* 0x0000000000007941 */ /* 0x000fea0003800000 */
.L_x_726:
[----:B------:R-:W-:Y:S01]  /*24af0*/  PRMT R0, RZ, 0x7610, R0 ;  /* 0x00007610ff007816 */ /* 0x000fe20000000000 */
[--C-:B------:R-:W-:Y:S01]  /*24b00*/  IMAD.MOV.U32 R22, RZ, RZ, R15.reuse ;  /* 0x000000ffff167224 */ /* 0x100fe200078e000f */
[----:B------:R-:W-:Y:S02]  /*24b10*/  SHF.R.S32.HI R23, RZ, 0x1f, R15 ;  /* 0x0000001fff177819 */ /* 0x000fe4000001140f */
.L_x_725:
[----:B------:R-:W-:Y:S05]  /*24b20*/  BSYNC B1 ;  /* 0x0000000000017941 */ /* 0x000fea0003800000 */
.L_x_724:
[----:B------:R-:W-:Y:S01]  /*24b30*/  LOP3.LUT P3, RZ, R0, 0xff, RZ, 0xc0, !PT ;  /* 0x000000ff00ff7812 */ /* 0x000fe2000786c0ff */
[----:B------:R-:W2:Y:S04]  /*24b40*/  LDL.LU R4, [R1+0x1bc] ;  /* 0x0001bc0001047983 */ /* 0x000ea80000300800 */
[----:B------:R3:W5:Y:S04]  /*24b50*/  LD.E R0, desc[UR4][R172.64+0xc0] ;  /* 0x0000c004ac007980 */ /* 0x000768000c101900 */
[----:B------:R3:W5:Y:S04]  /*24b60*/  LD.E.64 R20, desc[UR4][R172.64+0xa0] ;  /* 0x0000a004ac147980 */ /* 0x000768000c101b00 */
[----:B------:R-:W4:Y:S01]  /*24b70*/  @P3 LD.E.64 R26, desc[UR4][R172.64+0xb0] ;  /* 0x0000b004ac1a3980 */ /* 0x000f22000c101b00 */
[----:B------:R-:W1:Y:S01]  /*24b80*/  S2R R32, SR_CTAID.Z ;  /* 0x0000000000207919 */ /* 0x000e620000002700 */
[----:B------:R-:W-:Y:S01]  /*24b90*/  LEA.HI R8, R40, R152, RZ, 0x2 ;  /* 0x0000009828087211 */ /* 0x000fe200078f10ff */
[----:B------:R-:W3:Y:S03]  /*24ba0*/  S2R R14, SR_CTAID.X ;  /* 0x00000000000e7919 */ /* 0x000ee60000002500 */
[----:B------:R-:W-:-:S05]  /*24bb0*/  LOP3.LUT R18, R8, 0xfffffffc, RZ, 0xc0, !PT ;  /* 0xfffffffc08127812 */ /* 0x000fca00078ec0ff */
[----:B------:R-:W-:-:S05]  /*24bc0*/  IMAD.IADD R18, R152, 0x1, -R18 ;  /* 0x0000000198127824 */ /* 0x000fca00078e0a12 */
[C---:B------:R-:W-:Y:S01]  /*24bd0*/  ISETP.NE.AND P6, PT, R18.reuse, RZ, PT ;  /* 0x000000ff1200720c */ /* 0x040fe20003fc5270 */
[----:B------:R-:W-:Y:S01]  /*24be0*/  IMAD.SHL.U32 R18, R18, 0x8, RZ ;  /* 0x0000000812127824 */ /* 0x000fe200078e00ff */
[----:B------:R-:W-:-:S04]  /*24bf0*/  SHF.R.S32.HI R8, RZ, 0x2, R8 ;  /* 0x00000002ff087819 */ /* 0x000fc80000011408 */
[----:B------:R-:W-:Y:S01]  /*24c00*/  IADD3 R16, P0, R18, R6, RZ ;  /* 0x0000000612107210 */ /* 0x000fe20007f1e0ff */
[----:B------:R-:W-:Y:S01]  /*24c10*/  VIADD R28, R8, 0x20 ;  /* 0x00000020081c7836 */ /* 0x000fe20000000000 */
[----:B------:R-:W-:Y:S02]  /*24c20*/  SHF.R.S32.HI R9, RZ, 0x1f, R8 ;  /* 0x0000001fff097819 */ /* 0x000fe40000011408 */
[----:B------:R-:W-:Y:S01]  /*24c30*/  LEA.HI.X.SX32 R17, R18, R7, 0x1, P0 ;  /* 0x0000000712117211 */ /* 0x000fe200000f0eff */
[----:B------:R-:W-:Y:S01]  /*24c40*/  BSSY B0, `(.L_x_728) ;  /* 0x0000011000007945 */ /* 0x000fe20003800000 */
[----:B-1----:R-:W-:Y:S01]  /*24c50*/  SHF.R.S32.HI R5, RZ, 0x1f, R32 ;  /* 0x0000001fff057819 */ /* 0x002fe20000011420 */
[----:B-----5:R-:W-:-:S04]  /*24c60*/  IMAD.WIDE.U32 R16, R32, R12, R16 ;  /* 0x0000000c20107225 */ /* 0x020fc800078e0010 */
[----:B------:R-:W-:Y:S02]  /*24c70*/  @P3 IMAD.MOV.U32 R25, RZ, RZ, 0x1 ;  /* 0x00000001ff193424 */ /* 0x000fe400078e00ff */
[----:B--2---:R-:W-:Y:S02]  /*24c80*/  IMAD.IADD R19, R4, 0x1, -R157 ;  /* 0x0000000104137824 */ /* 0x004fe400078e0a9d */
[----:B------:R-:W-:-:S03]  /*24c90*/  IMAD R4, R13, R32, RZ ;  /* 0x000000200d047224 */ /* 0x000fc600078e02ff */
[----:B------:R-:W-:Y:S01]  /*24ca0*/  ISETP.GE.AND P2, PT, R8, R19, PT ;  /* 0x000000130800720c */ /* 0x000fe20003f46270 */
[----:B------:R-:W-:Y:S01]  /*24cb0*/  IMAD R7, R12, R5, R4 ;  /* 0x000000050c077224 */ /* 0x000fe200078e0204 */
[----:B------:R-:W-:Y:S01]  /*24cc0*/  ISETP.GE.AND P0, PT, R28, R19, PT ;  /* 0x000000131c00720c */ /* 0x000fe20003f06270 */
[----:B---3--:R-:W-:-:S04]  /*24cd0*/  IMAD.WIDE R4, R14, 0x80, R8 ;  /* 0x000000800e047825 */ /* 0x008fc800078e0208 */
[----:B----4-:R-:W-:Y:S01]  /*24ce0*/  @P3 IMAD R24, R26, R27, RZ ;  /* 0x0000001b1a183224 */ /* 0x010fe200078e02ff */
[----:B------:R-:W-:Y:S07]  /*24cf0*/  @P3 BRA `(.L_x_729) ;  /* 0x0000000000143947 */ /* 0x000fee0003800000 */
[----:B------:R-:W2:Y:S04]  /*24d00*/  @P4 LD.E R24, desc[UR4][R172.64+0xd4] ;  /* 0x0000d404ac184980 */ /* 0x000ea8000c101900 */
[----:B------:R-:W2:Y:S04]  /*24d10*/  LD.E R6, desc[UR4][R172.64+0x60] ;  /* 0x00006004ac067980 */ /* 0x000ea8000c101900 */
[----:B------:R-:W2:Y:S01]  /*24d20*/  @!P4 LD.E R24, desc[UR4][R172.64+0xb4] ;  /* 0x0000b404ac18c980 */ /* 0x000ea2000c101900 */
[----:B------:R-:W-:Y:S01]  /*24d30*/  MOV R26, 0x1 ;  /* 0x00000001001a7802 */ /* 0x000fe20000000f00 */
[----:B--2---:R-:W-:-:S02]  /*24d40*/  IMAD R25, R24, R6, RZ ;  /* 0x0000000618197224 */ /* 0x004fc400078e02ff */
.L_x_729:
[----:B------:R-:W-:Y:S05]  /*24d50*/  BSYNC B0 ;  /* 0x0000000000007941 */ /* 0x000fea0003800000 */
.L_x_728:
[----:B------:R-:W-:Y:S01]  /*24d60*/  BSSY B0, `(.L_x_730) ;  /* 0x0000013000007945 */ /* 0x000fe20003800000 */
[----:B------:R-:W-:Y:S01]  /*24d70*/  VIADD R27, R8, 0x40 ;  /* 0x00000040081b7836 */ /* 0x000fe20000000000 */
[C---:B------:R-:W-:Y:S01]  /*24d80*/  IADD3 R30, R18.reuse, 0x40, RZ ;  /* 0x00000040121e7810 */ /* 0x040fe20007ffe0ff */
[----:B------:R-:W-:Y:S01]  /*24d90*/  VIADD R31, R18, 0x20 ;  /* 0x00000020121f7836 */ /* 0x000fe20000000000 */
[----:B------:R-:W-:Y:S01]  /*24da0*/  IADD3 R7, R17, R7, RZ ;  /* 0x0000000711077210 */ /* 0x000fe20007ffe0ff */
[----:B------:R-:W-:Y:S06]  /*24db0*/  @P2 BRA `(.L_x_731) ;  /* 0x0000000000342947 */ /* 0x000fec0003800000 */
[----:B------:R-:W-:Y:S01]  /*24dc0*/  IMAD R12, R5, R2, RZ ;  /* 0x00000002050c7224 */ /* 0x000fe200078e02ff */
        /* <DEDUP_REMOVED lines=9> */
[----:B------:R1:W-:Y:S04]  /*24e60*/  @!P5 ST.E.128 desc[UR4][R12.64], RZ ;  /* 0x000000ff0c00d985 */ /* 0x0003e8000c101d04 */
[----:B------:R1:W-:Y:S04]  /*24e70*/  @!P4 ST.E.128 desc[UR4][R12.64+0x40], RZ ;  /* 0x000040ff0c00c985 */ /* 0x0003e8000c101d04 */
[----:B------:R1:W-:Y:S02]  /*24e80*/  @!P3 ST.E.128 desc[UR4][R12.64+0x80], RZ ;  /* 0x000080ff0c00b985 */ /* 0x0003e4000c101d04 */
.L_x_731:
[----:B------:R-:W-:Y:S05]  /*24e90*/  BSYNC B0 ;  /* 0x0000000000007941 */ /* 0x000fea0003800000 */
.L_x_730:
[----:B------:R-:W-:Y:S01]  /*24ea0*/  BSSY B0, `(.L_x_732) ;  /* 0x0000014000007945 */ /* 0x000fe20003800000 */
[----:B------:R-:W-:Y:S02]  /*24eb0*/  ISETP.GE.AND P2, PT, R27, R19, PT ;  /* 0x000000131b00720c */ /* 0x000fe40003f46270 */
[----:B------:R-:W-:Y:S01]  /*24ec0*/  IADD3 R29, R8, 0x60, RZ ;  /* 0x00000060081d7810 */ /* 0x000fe20007ffe0ff */
[----:B------:R-:W-:Y:S05]  /*24ed0*/  @P0 BRA `(.L_x_733) ;  /* 0x0000000000400947 */ /* 0x000fea0003800000 */
[----:B-1----:R-:W-:Y:S01]  /*24ee0*/  IADD3 R12, P0, R4, 0x20, RZ ;  /* 0x00000020040c7810 */ /* 0x002fe20007f1e0ff */
[----:B------:R-:W-:Y:S01]  /*24ef0*/  IMAD.MOV.U32 R14, RZ, RZ, R16 ;  /* 0x000000ffff0e7224 */ /* 0x000fe200078e0010 */
[----:B------:R-:W-:Y:S02]  /*24f00*/  MOV R15, R7 ;  /* 0x00000007000f7202 */ /* 0x000fe40000000f00 */
[-C--:B------:R-:W-:Y:S01]  /*24f10*/  ISETP.GE.AND P4, PT, R18, R0.reuse, PT ;  /* 0x000000001200720c */ /* 0x080fe20003f86270 */
[----:B------:R-:W-:Y:S01]  /*24f20*/  IMAD.X R13, RZ, RZ, R5, P0 ;  /* 0x000000ffff0d7224 */ /* 0x000fe200000e0605 */
[----:B------:R-:W-:Y:S01]  /*24f30*/  ISETP.GE.AND P3, PT, R31, R0, PT ;  /* 0x000000001f00720c */ /* 0x000fe20003f66270 */
[----:B------:R-:W-:Y:S01]  /*24f40*/  IMAD.WIDE.U32 R14, R2, R12, R14 ;  /* 0x0000000c020e7225 */ /* 0x000fe200078e000e */
[----:B------:R-:W-:-:S03]  /*24f50*/  ISETP.GE.AND P0, PT, R30, R0, PT ;  /* 0x000000001e00720c */ /* 0x000fc60003f06270 */
[----:B------:R-:W-:-:S04]  /*24f60*/  IMAD R13, R13, R2, RZ ;  /* 0x000000020d0d7224 */ /* 0x000fc800078e02ff */
[----:B------:R-:W-:Y:S01]  /*24f70*/  IMAD R13, R3, R12, R13 ;  /* 0x0000000c030d7224 */ /* 0x000fe200078e020d */
[----:B------:R-:W-:-:S03]  /*24f80*/  LEA R12, P5, R14, R10, 0x1 ;  /* 0x0000000a0e0c7211 */ /* 0x000fc600078a08ff */
[----:B------:R-:W-:-:S05]  /*24f90*/  IMAD.IADD R13, R15, 0x1, R13 ;  /* 0x000000010f0d7824 */ /* 0x000fca00078e020d */
[----:B------:R-:W-:-:S05]  /*24fa0*/  LEA.HI.X R13, R14, R11, R13, 0x1, P5 ;  /* 0x0000000b0e0d7211 */ /* 0x000fca00028f0c0d */
[----:B------:R2:W-:Y:S04]  /*24fb0*/  @!P4 ST.E.128 desc[UR4][R12.64], RZ ;  /* 0x000000ff0c00c985 */ /* 0x0005e8000c101d04 */
[----:B------:R2:W-:Y:S04]  /*24fc0*/  @!P3 ST.E.128 desc[UR4][R12.64+0x40], RZ ;  /* 0x000040ff0c00b985 */ /* 0x0005e8000c101d04 */
[----:B------:R2:W-:Y:S02]  /*24fd0*/  @!P0 ST.E.128 desc[UR4][R12.64+0x80], RZ ;  /* 0x000080ff0c008985 */ /* 0x0005e4000c101d04 */
.L_x_733:
[----:B------:R-:W-:Y:S05]  /*24fe0*/  BSYNC B0 ;  /* 0x0000000000007941 */ /* 0x000fea0003800000 */
.L_x_732:
[----:B------:R-:W-:Y:S01]  /*24ff0*/  BSSY B0, `(.L_x_734) ;  /* 0x0000014000007945 */ /* 0x000fe20003800000 */
[----:B------:R-:W-:Y:S01]  /*25000*/  ISETP.GE.AND P0, PT, R29, R19, PT ;  /* 0x000000131d00720c */ /* 0x000fe20003f06270 */
[----:B------:R-:W-:Y:S02]  /*25010*/  IMAD R25, R33, R25, RZ ;  /* 0x0000001921197224 */ /* 0x000fe400078e02ff */
[----:B------:R-:W-:Y:S10]  /*25020*/  @P2 BRA `(.L_x_735) ;  /* 0x0000000000402947 */ /* 0x000ff40003800000 */
[----:B-12---:R-:W-:Y:S01]  /*25030*/  IADD3 R12, P2, R4, 0x40, RZ ;  /* 0x00000040040c7810 */ /* 0x006fe20007f5e0ff */
        /* <DEDUP_REMOVED lines=15> */
.L_x_735:
[----:B------:R-:W-:Y:S05]  /*25130*/  BSYNC B0 ;  /* 0x0000000000007941 */ /* 0x000fea0003800000 */
.L_x_734:
[----:B-123--:R-:W-:Y:S01]  /*25140*/  SEL R12, R25, RZ, !P1 ;  /* 0x000000ff190c7207 */ /* 0x00efe20004800000 */
[----:B------:R-:W-:Y:S01]  /*25150*/  BSSY B0, `(.L_x_736) ;  /* 0x0000017000007945 */ /* 0x000fe20003800000 */
[-C--:B------:R-:W-:Y:S02]  /*25160*/  ISETP.GE.OR P5, PT, R8, R19.reuse, P6 ;  /* 0x000000130800720c */ /* 0x080fe400037a6670 */
[-C--:B------:R-:W-:Y:S01]  /*25170*/  ISETP.GE.OR P4, PT, R28, R19.reuse, P6 ;  /* 0x000000131c00720c */ /* 0x080fe20003786670 */
[----:B------:R-:W-:Y:S01]  /*25180*/  IMAD R24, R32, R24, R12 ;  /* 0x0000001820187224 */ /* 0x000fe200078e020c */
[----:B------:R-:W-:Y:S01]  /*25190*/  ISETP.GE.OR P3, PT, R27, R19, P6 ;  /* 0x000000131b00720c */ /* 0x000fe20003766670 */
[----:B------:R-:W-:Y:S01]  /*251a0*/  IMAD R12, R157, R26, RZ ;  /* 0x0000001a9d0c7224 */ /* 0x000fe200078e02ff */
[----:B------:R-:W-:Y:S11]  /*251b0*/  @P0 BRA `(.L_x_737) ;  /* 0x0000000000400947 */ /* 0x000ff60003800000 */
[----:B------:R-:W-:Y:S02]  /*251c0*/  IADD3 R6, P0, R4, 0x60, RZ ;  /* 0x0000006004067810 */ /* 0x000fe40007f1e0ff */
[-C--:B------:R-:W-:Y:S02]  /*251d0*/  ISETP.GE.AND P2, PT, R18, R0.reuse, PT ;  /* 0x000000001200720c */ /* 0x080fe40003f46270 */
[----:B------:R-:W-:Y:S01]  /*251e0*/  ISETP.GE.AND P1, PT, R31, R0, PT ;  /* 0x000000001f00720c */ /* 0x000fe20003f26270 */
[----:B------:R-:W-:Y:S01]  /*251f0*/  IMAD.X R4, RZ, RZ, R5, P0 ;  /* 0x000000ffff047224 */ /* 0x000fe200000e0605 */
[----:B------:R-:W-:-:S03]  /*25200*/  MOV R5, R7 ;  /* 0x0000000700057202 */ /* 0x000fc60000000f00 */
[----:B------:R-:W-:Y:S02]  /*25210*/  IMAD R13, R4, R2, RZ ;  /* 0x00000002040d7224 */ /* 0x000fe400078e02ff */
[----:B------:R-:W-:Y:S02]  /*25220*/  IMAD.MOV.U32 R4, RZ, RZ, R16 ;  /* 0x000000ffff047224 */ /* 0x000fe400078e0010 */
[-C--:B------:R-:W-:Y:S02]  /*25230*/  IMAD R3, R3, R6.reuse, R13 ;  /* 0x0000000603037224 */ /* 0x080fe400078e020d */
[----:B------:R-:W-:-:S04]  /*25240*/  IMAD.WIDE.U32 R4, R2, R6, R4 ;  /* 0x0000000602047225 */ /* 0x000fc800078e0004 */
[----:B------:R-:W-:Y:S01]  /*25250*/  IMAD.IADD R3, R5, 0x1, R3 ;  /* 0x0000000105037824 */ /* 0x000fe200078e0203 */
[----:B------:R-:W-:-:S04]  /*25260*/  LEA R2, P0, R4, R10, 0x1 ;  /* 0x0000000a04027211 */ /* 0x000fc800078008ff */
[----:B------:R-:W-:Y:S02]  /*25270*/  LEA.HI.X R3, R4, R11, R3, 0x1, P0 ;  /* 0x0000000b04037211 */ /* 0x000fe400000f0c03 */
[----:B------:R-:W-:-:S03]  /*25280*/  ISETP.GE.AND P0, PT, R30, R0, PT ;  /* 0x000000001e00720c */ /* 0x000fc60003f06270 */
[----:B------:R1:W-:Y:S04]  /*25290*/  @!P2 ST.E.128 desc[UR4][R2.64], RZ ;  /* 0x000000ff0200a985 */ /* 0x0003e8000c101d04 */
[----:B------:R1:W-:Y:S06]  /*252a0*/  @!P1 ST.E.128 desc[UR4][R2.64+0x40], RZ ;  /* 0x000040ff02009985 */ /* 0x0003ec000c101d04 */
[----:B------:R1:W-:Y:S02]  /*252b0*/  @!P0 ST.E.128 desc[UR4][R2.64+0x80], RZ ;  /* 0x000080ff02008985 */ /* 0x0003e4000c101d04 */
.L_x_737:
[----:B------:R-:W-:Y:S05]  /*252c0*/  BSYNC B0 ;  /* 0x0000000000007941 */ /* 0x000fea0003800000 */
.L_x_736:
[----:B------:R-:W-:Y:S01]  /*252d0*/  IADD3 R9, P1, P0, R12, R22, R24 ;  /* 0x000000160c097210 */ /* 0x000fe2000783e018 */
[-C--:B------:R-:W-:Y:S01]  /*252e0*/  @!P5 IMAD R0, R8, R26.reuse, RZ ;  /* 0x0000001a0800d224 */ /* 0x080fe200078e02ff */
[----:B-1----:R-:W-:Y:S01]  /*252f0*/  SHF.R.S32.HI R2, RZ, 0x1f, R12 ;  /* 0x0000001fff027819 */ /* 0x002fe2000001140c */
[-C--:B------:R-:W-:Y:S01]  /*25300*/  @!P4 IMAD R3, R28, R26.reuse, RZ ;  /* 0x0000001a1c03c224 */ /* 0x080fe200078e02ff */
[----:B------:R-:W-:Y:S01]  /*25310*/  SHF.R.S32.HI R22, RZ, 0x1f, R24 ;  /* 0x0000001fff167819 */ /* 0x000fe20000011418 */
[----:B------:R-:W-:Y:S01]  /*25320*/  @!P3 IMAD R5, R27, R26, RZ ;  /* 0x0000001a1b05b224 */ /* 0x000fe200078e02ff */
[----:B------:R-:W-:Y:S02]  /*25330*/  ISETP.GE.OR P6, PT, R29, R19, P6 ;  /* 0x000000131d00720c */ /* 0x000fe400037c6670 */
[----:B------:R-:W-:Y:S02]  /*25340*/  IADD3.X R22, R2, R23, R22, P1, P0 ;  /* 0x0000001702167210 */ /* 0x000fe40000fe0416 */
[----:B------:R-:W-:-:S02]  /*25350*/  @!P5 IADD3 R2, P0, R0, R9, RZ ;  /* 0x000000090002d210 */ /* 0x000fc40007f1e0ff */
[-C--:B------:R-:W-:Y:S02]  /*25360*/  @!P4 IADD3 R8, P1, R3, R9.reuse, RZ ;  /* 0x000000090308c210 */ /* 0x080fe40007f3e0ff */
[----:B------:R-:W-:Y:S02]  /*25370*/  @!P5 LEA.HI.X.SX32 R4, R0, R22, 0x1, P0 ;  /* 0x000000160004d211 */ /* 0x000fe400000f0eff */
[C---:B------:R-:W-:Y:S02]  /*25380*/  @!P5 LEA R6, P2, R2.reuse, R20, 0x2 ;  /* 0x000000140206d211 */ /* 0x040fe400078410ff */
[----:B------:R-:W-:Y:S02]  /*25390*/  @!P3 IADD3 R0, P0, R5, R9, RZ ;  /* 0x000000090500b210 */ /* 0x000fe40007f1e0ff */
[----:B------:R-:W-:Y:S02]  /*253a0*/  @!P4 LEA.HI.X.SX32 R10, R3, R22, 0x1, P1 ;  /* 0x00000016030ac211 */ /* 0x000fe400008f0eff */
[----:B------:R-:W-:-:S02]  /*253b0*/  @!P5 LEA.HI.X R7, R2, R21, R4, 0x2, P2 ;  /* 0x000000150207d211 */ /* 0x000fc400010f1404 */
[----:B------:R-:W-:Y:S02]  /*253c0*/  @!P4 LEA R4, P1, R8, R20, 0x2 ;  /* 0x000000140804c211 */ /* 0x000fe400078210ff */
[----:B------:R-:W-:Y:S02]  /*253d0*/  @!P3 LEA.HI.X.SX32 R3, R5, R22, 0x1, P0 ;  /* 0x000000160503b211 */ /* 0x000fe400000f0eff */
[----:B------:R-:W-:Y:S02]  /*253e0*/  @!P3 LEA R2, P0, R0, R20, 0x2 ;  /* 0x000000140002b211 */ /* 0x000fe400078010ff */
[-C--:B------:R-:W-:Y:S01]  /*253f0*/  @!P4 LEA.HI.X R5, R8, R21.reuse, R10, 0x2, P1 ;  /* 0x000000150805c211 */ /* 0x080fe200008f140a */
[----:B------:R-:W-:Y:S01]  /*25400*/  @!P5 IMAD.MOV.U32 R10, RZ, RZ, 0x7f800000 ;  /* 0x7f800000ff0ad424 */ /* 0x000fe200078e00ff */
[----:B------:R-:W-:Y:S01]  /*25410*/  @!P3 LEA.HI.X R3, R0, R21, R3, 0x2, P0 ;  /* 0x000000150003b211 */ /* 0x000fe200000f1403 */
[----:B------:R-:W-:Y:S01]  /*25420*/  @!P4 IMAD.MOV.U32 R8, RZ, RZ, 0x7f800000 ;  /* 0x7f800000ff08c424 */ /* 0x000fe200078e00ff */
[----:B------:R-:W-:Y:S01]  /*25430*/  MOV R11, 0x50 ;  /* 0x00000050000b7802 */ /* 0x000fe20000000f00 */
[----:B------:R-:W-:Y:S01]  /*25440*/  @!P3 IMAD.MOV.U32 R0, RZ, RZ, 0x7f800000 ;  /* 0x7f800000ff00b424 */ /* 0x000fe200078e00ff */
[----:B------:R-:W-:Y:S04]  /*25450*/  @!P5 ST.E desc[UR4][R6.64], R10 ;  /* 0x0000000a0600d985 */ /* 0x000fe8000c101904 */
[----:B------:R-:W-:Y:S04]  /*25460*/  @!P4 ST.E desc[UR4][R4.64], R8 ;  /* 0x000000080400c985 */ /* 0x000fe8000c101904 */
[----:B------:R1:W-:Y:S02]  /*25470*/  @!P3 ST.E desc[UR4][R2.64], R0 ;  /* 0x000000000200b985 */ /* 0x0003e4000c101904 */
[----:B-1----:R-:W-:-:S02]  /*25480*/  IMAD.MOV.U32 R2, RZ, RZ, R11 ;  /* 0x000000ffff027224 */ /* 0x002fc400078e000b */
[----:B------:R-:W-:-:S04]  /*25490*/  IMAD.MOV.U32 R3, RZ, RZ, 0x0 ;  /* 0x00000000ff037424 */ /* 0x000fc800078e00ff */
[----:B------:R-:W-:Y:S05]  /*254a0*/  @P6 RET.REL.NODEC R2 `(_ZN5flash16flash_fwd_kernelI23Flash_fwd_kernel_traitsILi96ELi128ELi64ELi4ELb0ELb0EN7cutlass6half_tE19Flash_kernel_traitsILi96ELi128ELi64ELi4ES3_EELb1ELb1ELb0ELb1ELb0ELb0ELb0ELb1EEEvNS_16Flash_fwd_paramsE) ;  /* 0xfffffda802d46950 */ /* 0x000fea0003c3ffff */
[----:B------:R-:W-:-:S05]  /*254b0*/  IMAD R0, R29, R26, RZ ;  /* 0x0000001a1d007224 */ /* 0x000fca00078e02ff */
[----:B------:R-:W-:-:S04]  /*254c0*/  IADD3 R3, P0, R0, R9, RZ ;  /* 0x0000000900037210 */ /* 0x000fc80007f1e0ff */
[----:B------:R-:W-:Y:S02]  /*254d0*/  LEA.HI.X.SX32 R0, R0, R22, 0x1, P0 ;  /* 0x0000001600007211 */ /* 0x000fe400000f0eff */
[----:B------:R-:W-:-:S04]  /*254e0*/  LEA R2, P0, R3, R20, 0x2 ;  /* 0x0000001403027211 */ /* 0x000fc800078010ff */
[----:B------:R-:W-:Y:S01]  /*254f0*/  LEA.HI.X R3, R3, R21, R0, 0x2, P0 ;  /* 0x0000001503037211 */ /* 0x000fe200000f1400 */
[----:B------:R-:W-:-:S05]  /*25500*/  IMAD.MOV.U32 R0, RZ, RZ, 0x7f800000 ;  /* 0x7f800000ff007424 */ /* 0x000fca00078e00ff */
[----:B------:R1:W-:Y:S02]  /*25510*/  ST.E desc[UR4][R2.64], R0 ;  /* 0x0000000002007985 */ /* 0x0003e4000c101904 */
[----:B-1----:R-:W-:Y:S02]  /*25520*/  IMAD.MOV.U32 R2, RZ, RZ, R11 ;  /* 0x000000ffff027224 */ /* 0x002fe400078e000b */
[----:B------:R-:W-:-:S04]  /*25530*/  IMAD.MOV.U32 R3, RZ, RZ, 0x0 ;  /* 0x00000000ff037424 */ /* 0x000fc800078e00ff */
[----:B------:R-:W-:Y:S05]  /*25540*/  RET.REL.NODEC R2 `(_ZN5flash16flash_fwd_kernelI23Flash_fwd_kernel_traitsILi96ELi128ELi64ELi4ELb0ELb0EN7cutlass6half_tE19Flash_kernel_traitsILi96ELi128ELi64ELi4ES3_EELb1ELb1ELb0ELb1ELb0ELb0ELb0ELb1EEEvNS_16Flash_fwd_paramsE) ;  /* 0xfffffda802ac7950 */ /* 0x000fea0003c3ffff */
.L_x_709:
[----:B------:R-:W-:Y:S01]  /*25550*/  IMAD.MOV.U32 R0, RZ, RZ, 0x2 ;  /* 0x00000002ff007424 */ /* 0x000fe200078e00ff */
[----:B------:R-:W-:Y:S01]  /*25560*/  MOV R2, R14 ;  /* 0x0000000e00027202 */ /* 0x000fe20000000f00 */
[----:B------:R-:W-:Y:S01]  /*25570*/  IMAD.MOV.U32 R4, RZ, RZ, -0x1 ;  /* 0xffffffffff047424 */ /* 0x000fe200078e00ff */
[----:B------:R-:W-:-:S07]  /*25580*/  MOV R3, 0x1f ;  /* 0x0000001f00037802 */ /* 0x000fce0000000f00 */
[----:B-1---5:R-:W-:Y:S05]  /*25590*/  WARPSYNC.COLLECTIVE R4, `(.L_x_738) ;  /* 0x0000000004087348 */ /* 0x022fea0003c00000 */
[----:B------:R2:W3:Y:S02]  /*255a0*/  SHFL.BFLY P0, R0, R2, R0, R3 ;  /* 0x0c00000002007389 */ /* 0x0004e40000000003 */
[----:B-123-5:R-:W-:Y:S01]  /*255b0*/  ENDCOLLECTIVE ;  /* 0x000000000000791b */ /* 0x02efe20003800000 */
.L_x_738:
[----:B------:R-:W-:Y:S02]  /*255c0*/  MOV R8, R0 ;  /* 0x0000000000087202 */ /* 0x000fe40000000f00 */
[----:B------:R-:W-:-:S03]  /*255d0*/  MOV R0, 0x1 ;  /* 0x0000000100007802 */ /* 0x000fc60000000f00 */
[----:B------:R-:W-:-:S04]  /*255e0*/  FADD.FTZ R8, R8, R14 ;  /* 0x0000000e08087221 */ /* 0x000fc80000010000 */
[----:B------:R-:W-:-:S07]  /*255f0*/  IMAD.MOV.U32 R2, RZ, RZ, R8 ;  /* 0x000000ffff027224 */ /* 0x000fce00078e0008 */
[----:B------:R-:W-:Y:S05]  /*25600*/  WARPSYNC.COLLECTIVE R4, `(.L_x_739) ;  /* 0x0000000004087348 */ /* 0x000fea0003c00000 */
[----:B------:R1:W2:Y:S02]  /*25610*/  SHFL.BFLY P0, R0, R2, R0, R3 ;  /* 0x0c00000002007389 */ /* 0x0002a40000000003 */
[----:B-12---:R-:W-:Y:S01]  /*25620*/  ENDCOLLECTIVE ;  /* 0x000000000000791b */ /* 0x006fe20003800000 */
.L_x_739:
[----:B------:R-:W-:Y:S01]  /*25630*/  IMAD.MOV.U32 R57, RZ, RZ, R0 ;  /* 0x000000ffff397224 */ /* 0x000fe200078e0000 */
[----:B------:R-:W-:Y:S02]  /*25640*/  MOV R0, 0x2 ;  /* 0x0000000200007802 */ /* 0x000fe40000000f00 */
[----:B------:R-:W-:Y:S01]  /*25650*/  MOV R2, R13 ;  /* 0x0000000d00027202 */ /* 0x000fe20000000f00 */
[----:B------:R-:W-:-:S07]  /*25660*/  FADD.FTZ R57, R8, R57 ;  /* 0x0000003908397221 */ /* 0x000fce0000010000 */
[----:B------:R-:W-:Y:S05]  /*25670*/  WARPSYNC.COLLECTIVE R4, `(.L_x_740) ;  /* 0x0000000004087348 */ /* 0x000fea0003c00000 */
[----:B------:R1:W2:Y:S02]  /*25680*/  SHFL.BFLY P0, R0, R2, R0, R3 ;  /* 0x0c00000002007389 */ /* 0x0002a40000000003 */
[----:B-12---:R-:W-:Y:S01]  /*25690*/  ENDCOLLECTIVE ;  /* 0x000000000000791b */ /* 0x006fe20003800000 */
.L_x_740:
[----:B------:R-:W-:Y:S01]  /*256a0*/  IMAD.MOV.U32 R7, RZ, RZ, R0 ;  /* 0x000000ffff077224 */ /* 0x000fe200078e0000 */
[----:B------:R-:W-:-:S03]  /*256b0*/  MOV R0, 0x1 ;  /* 0x0000000100007802 */ /* 0x000fc60000000f00 */
[----:B------:R-:W-:-:S05]  /*256c0*/  FADD.FTZ R7, R7, R13 ;  /* 0x0000000d07077221 */ /* 0x000fca0000010000 */
[----:B------:R-:W-:-:S07]  /*256d0*/  MOV R2, R7 ;  /* 0x0000000700027202 */ /* 0x000fce0000000f00 */
[----:B------:R-:W-:Y:S05]  /*256e0*/  WARPSYNC.COLLECTIVE R4, `(.L_x_741) ;  /* 0x0000000004087348 */ /* 0x000fea0003c00000 */
[----:B------:R1:W2:Y:S02]  /*256f0*/  SHFL.BFLY P0, R0, R2, R0, R3 ;  /* 0x0c00000002007389 */ /* 0x0002a40000000003 */
[----:B-12---:R-:W-:Y:S01]  /*25700*/  ENDCOLLECTIVE ;  /* 0x000000000000791b */ /* 0x006fe20003800000 */
.L_x_741:
[----:B------:R-:W-:Y:S01]  /*25710*/  IMAD.MOV.U32 R10, RZ, RZ, R0 ;  /* 0x000000ffff0a7224 */ /* 0x000fe200078e0000 */
[----:B------:R-:W-:Y:S02]  /*25720*/  MOV R0, 0x2 ;  /* 0x0000000200007802 */ /* 0x000fe40000000f00 */
[----:B------:R-:W-:Y:S01]  /*25730*/  MOV R2, R12 ;  /* 0x0000000c00027202 */ /* 0x000fe20000000f00 */
[----:B------:R-:W-:-:S07]  /*25740*/  FADD.FTZ R56, R7, R10 ;  /* 0x0000000a07387221 */ /* 0x000fce0000010000 */
[----:B------:R-:W-:Y:S05]  /*25750*/  WARPSYNC.COLLECTIVE R4, `(.L_x_742) ;  /* 0x0000000004087348 */ /* 0x000fea0003c00000 */
[----:B------:R1:W2:Y:S02]  /*25760*/  SHFL.BFLY P0, R0, R2, R0, R3 ;  /* 0x0c00000002007389 */ /* 0x0002a40000000003 */
[----:B-12---:R-:W-:Y:S01]  /*25770*/  ENDCOLLECTIVE ;  /* 0x000000000000791b */ /* 0x006fe20003800000 */
.L_x_742:
[----:B------:R-:W-:Y:S01]  /*25780*/  IMAD.MOV.U32 R6, RZ, RZ, R0 ;  /* 0x000000ffff067224 */ /* 0x000fe200078e0000 */
[----:B------:R-:W-:-:S03]  /*25790*/  MOV R0, 0x1 ;  /* 0x0000000100007802 */ /* 0x000fc60000000f00 */
[----:B------:R-:W-:-:S05]  /*257a0*/  FADD.FTZ R6, R6, R12 ;  /* 0x0000000c06067221 */ /* 0x000fca0000010000 */
[----:B------:R-:W-:-:S07]  /*257b0*/  MOV R2, R6 ;  /* 0x0000000600027202 */ /* 0x000fce0000000f00 */
[----:B------:R-:W-:Y:S05]  /*257c0*/  WARPSYNC.COLLECTIVE R4, `(.L_x_743) ;  /* 0x0000000004087348 */ /* 0x000fea0003c00000 */
[----:B------:R1:W2:Y:S02]  /*257d0*/  SHFL.BFLY P0, R0, R2, R0, R3 ;  /* 0x0c00000002007389 */ /* 0x0002a40000000003 */
[----:B-12---:R-:W-:Y:S01]  /*257e0*/  ENDCOLLECTIVE ;  /* 0x000000000000791b */ /* 0x006fe20003800000 */
.L_x_743:
[----:B------:R-:W-:Y:S01]  /*257f0*/  IMAD.MOV.U32 R9, RZ, RZ, R0 ;  /* 0x000000ffff097224 */ /* 0x000fe200078e0000 */
[----:B------:R-:W-:Y:S02]  /*25800*/  MOV R0, 0x2 ;  /* 0x0000000200007802 */ /* 0x000fe40000000f00 */
[----:B------:R-:W-:Y:S01]  /*25810*/  MOV R2, R11 ;  /* 0x0000000b00027202 */ /* 0x000fe20000000f00 */
[----:B------:R-:W-:-:S07]  /*25820*/  FADD.FTZ R54, R6, R9 ;  /* 0x0000000906367221 */ /* 0x000fce0000010000 */
[----:B------:R-:W-:Y:S05]  /*25830*/  WARPSYNC.COLLECTIVE R4, `(.L_x_744) ;  /* 0x0000000004087348 */ /* 0x000fea0003c00000 */
[----:B------:R1:W2:Y:S02]  /*25840*/  SHFL.BFLY P0, R0, R2, R0, R3 ;  /* 0x0c00000002007389 */ /* 0x0002a40000000003 */
[----:B-12---:R-:W-:Y:S01]  /*25850*/  ENDCOLLECTIVE ;  /* 0x000000000000791b */ /* 0x006fe20003800000 */
.L_x_744:
[----:B------:R-:W-:Y:S01]  /*25860*/  IMAD.MOV.U32 R2, RZ, RZ, R0 ;  /* 0x000000ffff027224 */ /* 0x000fe200078e0000 */
[----:B------:R-:W-:-:S03]  /*25870*/  MOV R0, 0x1 ;  /* 0x0000000100007802 */ /* 0x000fc60000000f00 */
[----:B------:R-:W-:-:S07]  /*25880*/  FADD.FTZ R2, R2, R11 ;  /* 0x0000000b02027221 */ /* 0x000fce0000010000 */
[----:B------:R-:W-:Y:S05]  /*25890*/  WARPSYNC.COLLECTIVE R4, `(.L_x_745) ;  /* 0x0000000004087348 */ /* 0x000fea0003c00000 */
[----:B------:R1:W2:Y:S02]  /*258a0*/  SHFL.BFLY P0, R0, R2, R0, R3 ;  /* 0x0c00000002007389 */ /* 0x0002a40000000003 */
[----:B-12---:R-:W-:Y:S01]  /*258b0*/  ENDCOLLECTIVE ;  /* 0x000000000000791b */ /* 0x006fe20003800000 */
.L_x_745:
[----:B------:R-:W-:Y:S01]  /*258c0*/  MOV R4, R0 ;  /* 0x0000000000047202 */ /* 0x000fe20000000f00 */
[----:B------:R-:W-:Y:S06]  /*258d0*/  BRA `(.L_x_746) ;  /* 0xffffffd0005c7947 */ /* 0x000fec000383ffff */
.L_x_747:
        /* <DEDUP_REMOVED lines=10> */
.L_x_1140:


//--------------------- .text._ZN5flash16flash_fwd_kernelI23Flash_fwd_kernel_traitsILi96ELi128ELi64ELi4ELb0ELb0EN7cutlass6half_tE19Flash_kernel_traitsILi96ELi128ELi64ELi4ES3_EELb0ELb1ELb0ELb1ELb0ELb0ELb1ELb0EEEvNS_16Flash_fwd_paramsE --------------------------
	.section	.text._ZN5flash16flash_fwd_kernelI23Flash_fwd_kernel_traitsILi96ELi128ELi64ELi4ELb0ELb0EN7cutlass6half_tE19Flash_kernel_traitsILi96ELi128ELi64ELi4ES3_EELb0ELb1ELb0ELb1ELb0ELb0ELb1ELb0EEEvNS_16Flash_fwd_paramsE,"ax",@progbits
	.align	128
        .global         _ZN5flash16flash_fwd_kernelI23Flash_fwd_kernel_traitsILi96ELi128ELi64ELi4ELb0ELb0EN7cutlass6half_tE19Flash_kernel_traitsILi96ELi128ELi64ELi4ES3_EELb0ELb1ELb0ELb1ELb0ELb0ELb1ELb0EEEvNS_16Flash_fwd_paramsE
        .type           _ZN5flash16flash_fwd_kernelI23Flash_fwd_kernel_traitsILi96ELi128ELi64ELi4ELb0ELb0EN7cutlass6half_tE19Flash_kernel_traitsILi96ELi128ELi64ELi4ES3_EELb0ELb1ELb0ELb1ELb0ELb0ELb1ELb0EEEvNS_16Flash_fwd_paramsE,@function
        .size           _ZN5flash16flash_fwd_kernelI23Flash_fwd_kernel_traitsILi96ELi128ELi64ELi4ELb0ELb0EN7cutlass6half_tE19Flash_kernel_traitsILi96ELi128ELi64ELi4ES3_EELb0ELb1ELb0ELb1ELb0ELb0ELb1ELb0EEEvNS_16Flash_fwd_paramsE,(.L_x_1158 - _ZN5flash16flash_fwd_kernelI23Flash_fwd_kernel_traitsILi96ELi128ELi64ELi4ELb0ELb0EN7cutlass6half_tE19Flash_kernel_traitsILi96ELi128ELi64ELi4ES3_EELb0ELb1ELb0ELb1ELb0ELb0ELb1ELb0EEEvNS_16Flash_fwd_paramsE)
        .other          _ZN5flash16flash_fwd_kernelI23Flash_fwd_kernel_traitsILi96ELi128ELi64ELi4ELb0ELb0EN7cutlass6half_tE19Flash_kernel_traitsILi96ELi128ELi64ELi4ES3_EELb0ELb1ELb0ELb1ELb0ELb0ELb1ELb0EEEvNS_16Flash_fwd_paramsE,@"STO_CUDA_ENTRY STV_DEFAULT"
_ZN5flash16flash_fwd_kernelI23Flash_fwd_kernel_traitsILi96ELi128ELi64ELi4ELb0ELb0EN7cutlass6half_tE19Flash_kernel_traitsILi96ELi128ELi64ELi4ES3_EELb0ELb1ELb0ELb1ELb0ELb0ELb1ELb0EEEvNS_16Flash_fwd_paramsE:
.text._ZN5flash16flash_fwd_kernelI23Flash_fwd_kernel_traitsILi96ELi128ELi64ELi4ELb0ELb0EN7cutlass6half_tE19Flash_kernel_traitsILi96ELi128ELi64ELi4ES3_EELb0ELb1ELb0ELb1ELb0ELb0ELb1ELb0EEEvNS_16Flash_fwd_paramsE:
        /* <DEDUP_REMOVED lines=55> */
.L_x_748:
[----:B------:R-:W-:-:S05]  /*0370*/  ULDC UR6, c[0x0][0x2c8] ;  /* 0x0000b20000067ab9 */ /* 0x000fca0000000800 */
.L_x_749:
        /* <DEDUP_REMOVED lines=44> */
[----:B------:R-:W-:Y:S01]  /*0640*/  UISETP.NE.AND UP0, UPT, UR11, -0x1, UPT ;  /* 0xffffffff0b00788c */ /* 0x000fe2000bf05270 */
[----:B------:R-:W-:Y:S02]  /*0650*/  LEA.HI R24, R23, R174, RZ, 0x3 ;  /* 0x000000ae17187211 */ /* 0x000fe400078f18ff */
[----:B------:R-:W-:-:S02]  /*0660*/  SHF.R.S32.HI R8, RZ, 0x2, R6 ;  /* 0x00000002ff087819 */ /* 0x000fc40000011406 */
[----:B------:R-:W-:Y:S02]  /*0670*/  SHF.R.S32.HI R20, RZ, 0x3, R24 ;  /* 0x00000003ff147819 */ /* 0x000fe40000011418 */
[----:B------:R-:W-:Y:S01]  /*0680*/  PLOP3.LUT P2, PT, PT, PT, UP0, 0x80, 0x0 ;  /* 0x000000000000781c */ /* 0x000fe20003f4f008 */
[----:B------:R-:W-:Y:S01]  /*0690*/  VIADD R4, R8, 0x40 ;  /* 0x0000004008047836 */ /* 0x000fe20000000000 */
[----:B------:R-:W-:Y:S01]  /*06a0*/  @UP1 ULDC.64 UR6, c[0x0][0x240] ;  /* 0x0000900000061ab9 */ /* 0x000fe20000000a00 */
[----:B------:R-:W-:Y:S01]  /*06b0*/  @!UP1 USHF.R.S32.HI UR8, URZ, 0x1f, UR24 ;  /* 0x0000001f3f089899 */ /* 0x000fe20008011418 */
[--C-:B------:R-:W-:Y:S01]  /*06c0*/  SHF.R.S32.HI R9, RZ, 0x1f, R8.reuse ;  /* 0x0000001fff097819 */ /* 0x100fe20000011408 */
[----:B------:R-:W-:Y:S01]  /*06d0*/  @UP1 UIMAD.WIDE.U32 UR18, UR15, UR6, URZ ;  /* 0x000000060f1212a5 */ /* 0x000fe2000f8e003f */
[----:B------:R-:W-:Y:S01]  /*06e0*/  ISETP.GE.AND P5, PT, R4, UR14, PT ;  /* 0x0000000e04007c0c */ /* 0x000fe2000bfa6270 */
[----:B------:R-:W-:Y:S01]  /*06f0*/  @UP0 UIADD3 UR12, UR10, UR11, URZ ;  /* 0x0000000b0a0c0290 */ /* 0x000fe2000fffe03f */
[----:B------:R-:W-:Y:S01]  /*0700*/  LEA.HI R21, R23, R174, RZ, 0x5 ;  /* 0x000000ae17157211 */ /* 0x000fe200078f28ff */
[----:B------:R-:W-:Y:S01]  /*0710*/  @UP1 UIMAD UR4, UR15, UR7, UR19 ;  /* 0x000000070f0412a4 */ /* 0x000fe2000f8e0213 */
[----:B-1----:R-:W-:Y:S01]  /*0720*/  IABS R0, R14 ;  /* 0x0000000e00007213 */ /* 0x002fe20000000000 */
[----:B------:R-:W-:Y:S01]  /*0730*/  IMAD.WIDE R12, R12, 0x80, R8 ;  /* 0x000000800c0c7825 */ /* 0x000fe200078e0208 */
[----:B------:R-:W-:Y:S01]  /*0740*/  @!UP1 ULDC.64 UR6, c[0x0][0x228] ;  /* 0x00008a0000069ab9 */ /* 0x000fe20000000a00 */
[----:B------:R-:W-:Y:S01]  /*0750*/  SHF.R.S32.HI R25, RZ, 0x5, R21 ;  /* 0x00000005ff197819 */ /* 0x000fe20000011415 */
[----:B------:R-:W-:Y:S01]  /*0760*/  @!UP1 UIMAD UR8, UR8, UR6, URZ ;  /* 0x00000006080892a4 */ /* 0x000fe2000f8e023f */
[----:B------:R-:W-:Y:S01]  /*0770*/  IMAD.MOV.U32 R7, RZ, RZ, R0 ;  /* 0x000000ffff077224 */ /* 0x000fe200078e0000 */
[----:B------:R-:W-:-:S02]  /*0780*/  @!UP1 UIMAD.WIDE.U32 UR30, UR24, UR6, URZ ;  /* 0x00000006181e92a5 */ /* 0x000fc4000f8e003f */
[----:B------:R-:W-:Y:S01]  /*0790*/  @!UP1 UIMAD UR7, UR24, UR7, UR8 ;  /* 0x00000007180792a4 */ /* 0x000fe2000f8e0208 */
[----:B------:R-:W1:Y:S01]  /*07a0*/  I2F.RP R2, R7 ;  /* 0x0000000700027306 */ /* 0x000e620000209400 */
[----:B--2---:R-:W-:Y:S01]  /*07b0*/  IABS R10, R10 ;  /* 0x0000000a000a7213 */ /* 0x004fe20000000000 */
[----:B------:R-:W-:Y:S01]  /*07c0*/  @UP0 ULDC.64 UR8, c[0x0][0x248] ;  /* 0x0000920000080ab9 */ /* 0x000fe20000000a00 */
[----:B------:R-:W-:Y:S02]  /*07d0*/  @!UP1 UIADD3 UR4, UR31, UR7, URZ ;  /* 0x000000071f049290 */ /* 0x000fe4000fffe03f */
[----:B------:R-:W-:Y:S02]  /*07e0*/  @UP0 UIMAD.WIDE.U32 UR28, UR12, UR8, URZ ;  /* 0x000000080c1c02a5 */ /* 0x000fe4000f8e003f */
[----:B------:R-:W-:Y:S01]  /*07f0*/  @UP0 UIMAD UR12, UR12, UR9, URZ ;  /* 0x000000090c0c02a4 */ /* 0x000fe2000f8e023f */
[----:B------:R-:W-:-:S03]  /*0800*/  @!UP1 UMOV UR18, UR30 ;  /* 0x0000001e00129c82 */ /* 0x000fc60008000000 */
[----:B------:R-:W-:Y:S01]  /*0810*/  @UP0 UIADD3 UR12, UR29, UR12, URZ ;  /* 0x0000000c1d0c0290 */ /* 0x000fe2000fffe03f */
[----:B-1----:R-:W1:Y:S02]  /*0820*/  MUFU.RCP R2, R2 ;  /* 0x0000000200027308 */ /* 0x002e640000001000 */
[----:B-1----:R-:W-:-:S06]  /*0830*/  VIADD R2, R2, 0xffffffe ;  /* 0x0ffffffe02027836 */ /* 0x002fcc0000000000 */
[----:B------:R1:W2:Y:S02]  /*0840*/  F2I.FTZ.U32.TRUNC.NTZ R3, R2 ;  /* 0x0000000200037305 */ /* 0x0002a4000021f000 */
[----:B-1----:R-:W-:Y:S02]  /*0850*/  VIADD R2, R8, 0x60 ;  /* 0x0000006008027836 */ /* 0x002fe40000000000 */
[----:B--2---:R-:W-:-:S03]  /*0860*/  IMAD.MOV R0, RZ, RZ, -R3 ;  /* 0x000000ffff007224 */ /* 0x004fc600078e0a03 */
[----:B------:R-:W-:Y:S01]  /*0870*/  ISETP.GE.AND P4, PT, R2, UR14, PT ;  /* 0x0000000e02007c0c */ /* 0x000fe2000bf86270 */
[----:B------:R-:W-:Y:S02]  /*0880*/  IMAD R0, R0, R7, RZ ;  /* 0x0000000700007224 */ /* 0x000fe400078e02ff */
[----:B------:R-:W-:-:S04]  /*0890*/  IMAD.MOV.U32 R2, RZ, RZ, RZ ;  /* 0x000000ffff027224 */ /* 0x000fc800078e00ff */
[----:B------:R-:W-:Y:S01]  /*08a0*/  IMAD.HI.U32 R3, R3, R0, R2 ;  /* 0x0000000003037227 */ /* 0x000fe200078e0002 */
[----:B------:R-:W-:-:S03]  /*08b0*/  LOP3.LUT R2, R6, 0xfffffffc, RZ, 0xc0, !PT ;  /* 0xfffffffc06027812 */ /* 0x000fc600078ec0ff */
[----:B------:R-:W-:Y:S02]  /*08c0*/  IMAD.SHL.U32 R0, R20, 0x40, RZ ;  /* 0x0000004014007824 */ /* 0x000fe400078e00ff */
[----:B------:R-:W-:Y:S02]  /*08d0*/  IMAD.IADD R2, R174, 0x1, -R2 ;  /* 0x00000001ae027824 */ /* 0x000fe400078e0a02 */
[----:B------:R-:W-:Y:S01]  /*08e0*/  IMAD.HI.U32 R4, R3, R10, RZ ;  /* 0x0000000a03047227 */ /* 0x000fe200078e00ff */
[----:B------:R-:W-:-:S03]  /*08f0*/  LOP3.LUT R0, R0, 0xc0, RZ, 0xc0, !PT ;  /* 0x000000c000007812 */ /* 0x000fc600078ec0ff */
[----:B------:R-:W-:Y:S01]  /*0900*/  IMAD.SHL.U32 R100, R2, 0x8, RZ ;  /* 0x0000000802647824 */ /* 0x000fe200078e00ff */
[----:B------:R-:W-:Y:S01]  /*0910*/  SHF.R.U32.HI R3, RZ, 0x3, R0 ;  /* 0x00000003ff037819 */ /* 0x000fe20000011600 */
[----:B------:R-:W-:-:S03]  /*0920*/  IMAD.MOV R2, RZ, RZ, -R4 ;  /* 0x000000ffff027224 */ /* 0x000fc600078e0a04 */
[----:B------:R-:W-:Y:S01]  /*0930*/  LOP3.LUT R5, R0, 0x18, R100, 0xf8, !PT ;  /* 0x0000001800057812 */ /* 0x000fe200078ef864 */
[----:B------:R-:W-:Y:S01]  /*0940*/  IMAD R0, R7, R2, R10 ;  /* 0x0000000207007224 */ /* 0x000fe200078e020a */
[----:B------:R-:W-:Y:S02]  /*0950*/  LEA.HI R2, R6, R8, RZ, 0x1 ;  /* 0x0000000806027211 */ /* 0x000fe400078f08ff */
[----:B------:R-:W-:Y:S02]  /*0960*/  LOP3.LUT R3, R5, R3, RZ, 0x3c, !PT ;  /* 0x0000000305037212 */ /* 0x000fe400078e3cff */
[----:B------:R-:W-:Y:S02]  /*0970*/  ISETP.GT.U32.AND P0, PT, R7, R0, PT ;  /* 0x000000000700720c */ /* 0x000fe40003f04070 */
[----:B------:R-:W-:-:S05]  /*0980*/  LOP3.LUT R2, R2, 0x7fffffe, RZ, 0xc0, !PT ;  /* 0x07fffffe02027812 */ /* 0x000fca00078ec0ff */
[----:B------:R-:W-:-:S06]  /*0990*/  IMAD.IADD R2, R8, 0x1, -R2 ;  /* 0x0000000108027824 */ /* 0x000fcc00078e0a02 */
        /* <DEDUP_REMOVED lines=14> */
.L_x_751:
[----:B------:R-:W-:Y:S01]  /*0a80*/  @UP0 UIADD3 UR11, UR10, UR11, URZ ;  /* 0x0000000b0a0b0290 */ /* 0x000fe2000fffe03f */
[----:B------:R-:W-:Y:S01]  /*0a90*/  ISETP.GE.U32.AND P1, PT, R0, R7, PT ;  /* 0x000000070000720c */ /* 0x000fe20003f26070 */
[----:B------:R-:W-:Y:S01]  /*0aa0*/  @UP0 ULDC.64 UR6, c[0x0][0x250] ;  /* 0x0000940000060ab9 */ /* 0x000fe20000000a00 */
[----:B------:R-:W-:Y:S01]  /*0ab0*/  IMAD R0, R25, 0x8, R2 ;  /* 0x0000000819007824 */ /* 0x000fe200078e0202 */
[----:B------:R-:W-:Y:S01]  /*0ac0*/  @UP0 UIMAD.WIDE.U32 UR30, UR11, UR6, URZ ;  /* 0x000000060b1e02a5 */ /* 0x000fe2000f8e003f */
[----:B------:R-:W-:Y:S01]  /*0ad0*/  SHF.R.S32.HI R101, RZ, 0x1f, R100 ;  /* 0x0000001fff657819 */ /* 0x000fe20000011464 */
[----:B------:R-:W-:Y:S01]  /*0ae0*/  @UP0 UIMAD UR13, UR11, UR7, URZ ;  /* 0x000000070b0d02a4 */ /* 0x000fe2000f8e023f */
[----:B------:R-:W-:Y:S01]  /*0af0*/  IMAD.U32 R234, R0, 0x20, R3 ;  /* 0x0000002000ea7824 */ /* 0x000fe200078e0003 */
[----:B------:R-:W-:Y:S01]  /*0b00*/  USHF.R.S32.HI UR25, URZ, 0x1f, UR26 ;  /* 0x0000001f3f197899 */ /* 0x000fe2000801141a */
[----:B------:R-:W-:Y:S01]  /*0b10*/  LOP3.LUT R5, R14, UR26, RZ, 0x3c, !PT ;  /* 0x0000001a0e057c12 */ /* 0x000fe2000f8e3cff */
        /* <DEDUP_REMOVED lines=14> */
.L_x_752:
[----:B------:R-:W-:Y:S01]  /*0c00*/  IMAD R0, R9, UR8, RZ ;  /* 0x0000000809007c24 */ /* 0x000fe2000f8e02ff */
[----:B------:R-:W-:Y:S01]  /*0c10*/  @!P0 IADD3 R4, R4, 0x1, RZ ;  /* 0x0000000104048810 */ /* 0x000fe20007ffe0ff */
[----:B------:R-:W-:Y:S01]  /*0c20*/  IMAD.WIDE.U32 R2, R8, UR8, R100 ;  /* 0x0000000808027c25 */ /* 0x000fe2000f8e0064 */
[----:B------:R-:W-:Y:S01]  /*0c30*/  ISETP.GE.AND P2, PT, R5, RZ, PT ;  /* 0x000000ff0500720c */ /* 0x000fe20003f46270 */
[----:B------:R-:W-:Y:S01]  /*0c40*/  ULDC.64 UR10, c[0x0][0x258] ;  /* 0x00009600000a7ab9 */ /* 0x000fe20000000a00 */
[----:B------:R-:W-:Y:S01]  /*0c50*/  ISETP.NE.AND P3, PT, R14, RZ, PT ;  /* 0x000000ff0e00720c */ /* 0x000fe20003f65270 */
[----:B------:R-:W-:Y:S01]  /*0c60*/  IMAD R0, R8, UR9, R0 ;  /* 0x0000000908007c24 */ /* 0x000fe2000f8e0200 */
[----:B------:R-:W-:Y:S01]  /*0c70*/  IADD3 R10, P0, R2, UR28, RZ ;  /* 0x0000001c020a7c10 */ /* 0x000fe2000ff1e0ff */
[----:B------:R-:W-:Y:S01]  /*0c80*/  IMAD.WIDE.U32 R6, R8, UR6, R100 ;  /* 0x0000000608067c25 */ /* 0x000fe2000f8e0064 */
[----:B------:R-:W-:Y:S01]  /*0c90*/  @P1 IADD3 R4, R4, 0x1, RZ ;  /* 0x0000000104041810 */ /* 0x000fe20007ffe0ff */
[----:B------:R-:W-:Y:S01]  /*0ca0*/  UIADD3 UR19, UR20, -0x1, URZ ;  /* 0xffffffff14137890 */ /* 0x000fe2000fffe03f */
[----:B------:R-:W-:Y:S01]  /*0cb0*/  IADD3.X R11, R3, UR12, R0, P0, !PT ;  /* 0x0000000c030b7c10 */ /* 0x000fe200087fe400 */
[----:B------:R-:W-:Y:S01]  /*0cc0*/  IMAD R2, R9, UR6, RZ ;  /* 0x0000000609027c24 */ /* 0x000fe2000f8e02ff */
[----:B------:R-:W1:Y:S01]  /*0cd0*/  S2UR UR12, SR_CgaCtaId ;  /* 0x00000000000c79c3 */ /* 0x000e620000008800 */
[----:B------:R-:W-:Y:S01]  /*0ce0*/  IMAD.MOV.U32 R0, RZ, RZ, R4 ;  /* 0x000000ffff007224 */ /* 0x000fe200078e0004 */
[----:B------:R-:W-:Y:S01]  /*0cf0*/  IADD3 R4, P1, R6, UR30, RZ ;  /* 0x0000001e06047c10 */ /* 0x000fe2000ff3e0ff */
[----:B------:R-:W-:Y:S01]  /*0d00*/  IMAD R3, R8, UR7, R2 ;  /* 0x0000000708037c24 */ /* 0x000fe2000f8e0202 */
[----:B------:R-:W-:Y:S01]  /*0d10*/  IADD3 R2, P0, R100, UR18, RZ ;  /* 0x0000001264027c10 */ /* 0x000fe2000ff1e0ff */
[----:B------:R-:W-:Y:S01]  /*0d20*/  UIMAD UR18, UR19, -0x40, UR21 ;  /* 0xffffffc0131278a4 */ /* 0x000fe2000f8e0215 */
[----:B------:R-:W-:Y:S01]  /*0d30*/  @!P2 IADD3 R0, -R0, RZ, RZ ;  /* 0x000000ff0000a210 */ /* 0x000fe20007ffe1ff */
[----:B------:R-:W-:Y:S01]  /*0d40*/  BSSY B0, `(.L_x_753) ;  /* 0x0000042000007945 */ /* 0x000fe20003800000 */
[----:B------:R-:W-:Y:S01]  /*0d50*/  @!P3 LOP3.LUT R0, RZ, R14, RZ, 0x33, !PT ;  /* 0x0000000eff00b212 */ /* 0x000fe200078e33ff */
[----:B------:R-:W-:Y:S01]  /*0d60*/  IMAD.U32 R14, RZ, RZ, UR10 ;  /* 0x0000000aff0e7e24 */ /* 0x000fe2000f8e00ff */
        /* <DEDUP_REMOVED lines=11> */
[----:B------:R-:W-:Y:S01]  /*0e20*/  IADD3 R188, R100, 0x40, RZ ;  /* 0x0000004064bc7810 */ /* 0x000fe20007ffe0ff */
[----:B------:R-:W-:Y:S01]  /*0e30*/  IMAD.WIDE.U32 R26, R0, UR10, R10 ;  /* 0x0000000a001a7c25 */ /* 0x000fe2000f8e000a */
[----:B-1----:R-:W-:Y:S01]  /*0e40*/  ULEA UR4, UR12, UR4, 0x18 ;  /* 0x000000040c047291 */ /* 0x002fe2000f8ec03f */
[----:B------:R-:W-:Y:S02]  /*0e50*/  ISETP.GE.AND P1, PT, R18, UR14, PT ;  /* 0x0000000e12007c0c */ /* 0x000fe4000bf26270 */
[C---:B------:R-:W-:Y:S01]  /*0e60*/  IMAD R19, R0.reuse, UR11, R2 ;  /* 0x0000000b00137c24 */ /* 0x040fe2000f8e0202 */
[----:B------:R-:W-:Y:S01]  /*0e70*/  ULDC.64 UR10, c[0x0][0x268] ;  /* 0x00009a00000a7ab9 */ /* 0x000fe20000000a00 */
[----:B------:R1:W-:Y:S01]  /*0e80*/  STL.64 [R1+0x40], R26 ;  /* 0x0000401a01007387 */ /* 0x0003e20000100a00 */
[----:B------:R-:W-:Y:S01]  /*0e90*/  IMAD.WIDE.U32 R28, R0, UR10, R4 ;  /* 0x0000000a001c7c25 */ /* 0x000fe2000f8e0004 */
[----:B------:R-:W-:-:S03]  /*0ea0*/  LEA R234, R234, UR4, 0x1 ;  /* 0x00000004eaea7c11 */ /* 0x000fc6000f8e08ff */
[----:B------:R-:W-:Y:S01]  /*0eb0*/  IMAD R6, R6, UR10, RZ ;  /* 0x0000000a06067c24 */ /* 0x000fe2000f8e02ff */
[----:B------:R1:W-:Y:S01]  /*0ec0*/  STL.64 [R1+0x8], R28 ;  /* 0x0000081c01007387 */ /* 0x0003e20000100a00 */
[----:B------:R-:W-:Y:S02]  /*0ed0*/  VIADD R11, R15, UR13 ;  /* 0x0000000d0f0b7c36 */ /* 0x000fe40008000000 */
[----:B------:R-:W-:Y:S02]  /*0ee0*/  IMAD R22, R0, UR11, R6 ;  /* 0x0000000b00167c24 */ /* 0x000fe4000f8e0206 */
        /* <DEDUP_REMOVED lines=39> */
.L_x_754:
[----:B------:R-:W-:Y:S05]  /*1160*/  BSYNC B0 ;  /* 0x0000000000007941 */ /* 0x000fea0003800000 */
.L_x_753:
[----:B------:R-:W-:Y:S04]  /*1170*/  BSSY B0, `(.L_x_755) ;  /* 0x0000028000007945 */ /* 0x000fe80003800000 */
[----:B------:R-:W-:Y:S05]  /*1180*/  @P1 BRA `(.L_x_756) ;  /* 0x0000000000981947 */ /* 0x000fea0003800000 */
[----:B------:R-:W-:Y:S01]  /*1190*/  ULDC UR12, c[0x0][0x2d0] ;  /* 0x0000b400000c7ab9 */ /* 0x000fe20000000800 */
[----:B------:R-:W-:Y:S01]  /*11a0*/  IADD3 R0, P0, R12, 0x20, RZ ;  /* 0x000000200c007810 */ /* 0x000fe20007f1e0ff */
[----:B------:R-:W-:Y:S01]  /*11b0*/  ULDC.64 UR10, c[0x0][0x240] ;  /* 0x00009000000a7ab9 */ /* 0x000fe20000000a00 */
[----:B------:R-:W-:Y:S01]  /*11c0*/  ISETP.GE.AND P3, PT, R100, UR12, PT ;  /* 0x0000000c64007c0c */ /* 0x000fe2000bf66270 */
[----:B--23--:R-:W-:Y:S01]  /*11d0*/  IMAD.MOV.U32 R3, RZ, RZ, R11 ;  /* 0x000000ffff037224 */ /* 0x00cfe200078e000b */
[----:B------:R-:W-:Y:S01]  /*11e0*/  ISETP.GE.AND P2, PT, R189, UR12, PT ;  /* 0x0000000cbd007c0c */ /* 0x000fe2000bf46270 */
[----:B------:R-:W-:Y:S01]  /*11f0*/  IMAD.X R2, RZ, RZ, R13, P0 ;  /* 0x000000ffff027224 */ /* 0x000fe200000e060d */
[----:B------:R-:W-:-:S03]  /*1200*/  ISETP.GE.AND P0, PT, R188, UR12, PT ;  /* 0x0000000cbc007c0c */ /* 0x000fc6000bf06270 */
[----:B------:R-:W-:Y:S02]  /*1210*/  IMAD R16, R2, UR10, RZ ;  /* 0x0000000a02107c24 */ /* 0x000fe4000f8e02ff */
[----:B------:R-:W-:-:S04]  /*1220*/  IMAD.MOV.U32 R2, RZ, RZ, R14 ;  /* 0x000000ffff027224 */ /* 0x000fc800078e000e */
[----:B------:R-:W2:Y:S01]  /*1230*/  @!P3 LDC.64 R6, c[0x0][0x210] ;  /* 0x00008400ff06bb82 */ /* 0x000ea20000000a00 */
[C---:B------:R-:W-:Y:S01]  /*1240*/  IMAD.WIDE.U32 R2, R0.reuse, UR10, R2 ;  /* 0x0000000a00027c25 */ /* 0x040fe2000f8e0002 */
[----:B------:R4:W-:Y:S03]  /*1250*/  @P3 STS.128 [R234+0x800], RZ ;  /* 0x000800ffea003388 */ /* 0x0009e60000000c00 */
[----:B------:R-:W-:-:S03]  /*1260*/  IMAD R0, R0, UR11, R16 ;  /* 0x0000000b00007c24 */ /* 0x000fc6000f8e0210 */
[----:B------:R-:W3:Y:S01]  /*1270*/  @!P2 LDC.64 R4, c[0x0][0x210] ;  /* 0x00008400ff04ab82 */ /* 0x000ee20000000a00 */
[----:B------:R-:W-:Y:S01]  /*1280*/  IMAD.IADD R0, R3, 0x1, R0 ;  /* 0x0000000103007824 */ /* 0x000fe200078e0200 */
[----:B--2---:R-:W-:-:S04]  /*1290*/  @!P3 LEA R6, P6, R2, R6, 0x1 ;  /* 0x000000060206b211 */ /* 0x004fc800078c08ff */
        /* <DEDUP_REMOVED lines=21> */
.L_x_756:
[----:B------:R-:W-:Y:S05]  /*13f0*/  BSYNC B0 ;  /* 0x0000000000007941 */ /* 0x000fea0003800000 */
.L_x_755:
        /* <DEDUP_REMOVED lines=12> */
[----:B----4-:R-:W2:Y:S01]  /*14c0*/  @!P3 LDC.64 R6, c[0x0][0x210] ;  /* 0x00008400ff06bb82 */ /* 0x010ea20000000a00 */
[C---:B------:R-:W-:Y:S01]  /*14d0*/  IMAD.WIDE.U32 R2, R0.reuse, UR10, R2 ;  /* 0x0000000a00027c25 */ /* 0x040fe2000f8e0002 */
[----:B------:R3:W-:Y:S03]  /*14e0*/  @P3 STS.128 [R234+0x1000], RZ ;  /* 0x001000ffea003388 */ /* 0x0007e60000000c00 */
[----:B------:R-:W-:-:S03]  /*14f0*/  IMAD R0, R0, UR11, R16 ;  /* 0x0000000b00007c24 */ /* 0x000fc6000f8e0210 */
[----:B------:R-:W4:Y:S01]  /*1500*/  @!P2 LDC.64 R4, c[0x0][0x210] ;  /* 0x00008400ff04ab82 */ /* 0x000f220000000a00 */
[----:B------:R-:W-:Y:S01]  /*1510*/  IMAD.IADD R0, R3, 0x1, R0 ;  /* 0x0000000103007824 */ /* 0x000fe200078e0200 */
        /* <DEDUP_REMOVED lines=22> */
.L_x_758:
[----:B------:R-:W-:Y:S05]  /*1680*/  BSYNC B0 ;  /* 0x0000000000007941 */ /* 0x000fea0003800000 */
.L_x_757:
        /* <DEDUP_REMOVED lines=8> */
[----:B--23--:R-:W-:Y:S01]  /*1710*/  IMAD.MOV.U32 R2, RZ, RZ, R14 ;  /* 0x000000ffff027224 */ /* 0x00cfe200078e000e */
[----:B------:R-:W-:Y:S01]  /*1720*/  ISETP.GE.AND P2, PT, R189, UR12, PT ;  /* 0x0000000cbd007c0c */ /* 0x000fe2000bf46270 */
[----:B------:R-:W-:Y:S01]  /*1730*/  IMAD.X R12, RZ, RZ, R13, P0 ;  /* 0x000000ffff0c7224 */ /* 0x000fe200000e060d */
[----:B------:R-:W-:Y:S01]  /*1740*/  ISETP.GE.AND P0, PT, R188, UR12, PT ;  /* 0x0000000cbc007c0c */ /* 0x000fe2000bf06270 */
[----:B------:R-:W-:Y:S02]  /*1750*/  IMAD.MOV.U32 R3, RZ, RZ, R11 ;  /* 0x000000ffff037224 */ /* 0x000fe400078e000b */
[----:B------:R-:W-:-:S02]  /*1760*/  IMAD R12, R12, UR10, RZ ;  /* 0x0000000a0c0c7c24 */ /* 0x000fc4000f8e02ff */
[----:B----4-:R-:W-:-:S04]  /*1770*/  IMAD.WIDE.U32 R6, R0, UR10, R2 ;  /* 0x0000000a00067c25 */ /* 0x010fc8000f8e0002 */
[----:B------:R-:W2:Y:S01]  /*1780*/  @!P3 LDC.64 R4, c[0x0][0x210] ;  /* 0x00008400ff04bb82 */ /* 0x000ea20000000a00 */
[----:B------:R-:W-:Y:S01]  /*1790*/  IMAD R0, R0, UR11, R12 ;  /* 0x0000000b00007c24 */ /* 0x000fe2000f8e020c */
[----:B------:R3:W-:Y:S03]  /*17a0*/  @P3 STS.128 [R234+0x1800], RZ ;  /* 0x001800ffea003388 */ /* 0x0007e60000000c00 */
[----:B------:R-:W-:-:S03]  /*17b0*/  IMAD.IADD R0, R7, 0x1, R0 ;  /* 0x0000000107007824 */ /* 0x000fc600078e0200 */
[----:B------:R-:W4:Y:S01]  /*17c0*/  @!P2 LDC.64 R16, c[0x0][0x210] ;  /* 0x00008400ff10ab82 */ /* 0x000f220000000a00 */
        /* <DEDUP_REMOVED lines=22> */
.L_x_760:
[----:B------:R-:W-:Y:S05]  /*1930*/  BSYNC B0 ;  /* 0x0000000000007941 */ /* 0x000fea0003800000 */
.L_x_759:
[----:B------:R-:W-:Y:S01]  /*1940*/  IMAD.IADD R183, R27, 0x1, R19 ;  /* 0x000000011bb77824 */ /* 0x000fe200078e0213 */
[----:B------:R-:W-:Y:S01]  /*1950*/  MOV R182, R26 ;  /* 0x0000001a00b67202 */ /* 0x000fe20000000f00 */
[----:B------:R-:W-:Y:S01]  /*1960*/  USHF.R.S32.HI UR32, URZ, 0x1f, UR19 ;  /* 0x0000001f3f207899 */ /* 0x000fe20008011413 */
[----:B------:R-:W-:Y:S01]  /*1970*/  ISETP.GE.AND P0, PT, R8, UR18, PT ;  /* 0x0000001208007c0c */ /* 0x000fe2000bf06270 */
[----:B------:R-:W-:Y:S01]  /*1980*/  UIMAD UR10, UR28, UR19, URZ ;  /* 0x000000131c0a72a4 */ /* 0x000fe2000f8e023f */
[----:B------:R-:W-:Y:S01]  /*1990*/  IMAD.U32 R181, RZ, RZ, UR29 ;  /* 0x0000001dffb57e24 */ /* 0x000fe2000f8e00ff */
[----:B------:R1:W-:Y:S01]  /*19a0*/  STL.64 [R1+0x38], R182 ;  /* 0x000038b601007387 */ /* 0x0003e20000100a00 */
[----:B------:R-:W-:Y:S01]  /*19b0*/  BSSY B0, `(.L_x_761) ;  /* 0x0000025000007945 */ /* 0x000fe20003800000 */
[----:B------:R-:W-:Y:S01]  /*19c0*/  UIMAD UR10, UR32, UR29, UR10 ;  /* 0x0000001d200a72a4 */ /* 0x000fe2000f8e020a */
[----:B--23--:R-:W-:Y:S01]  /*19d0*/  IMAD.WIDE.U32 R2, R181, UR19, R182 ;  /* 0x00000013b5027c25 */ /* 0x00cfe2000f8e00b6 */
[----:B------:R-:W-:-:S04]  /*19e0*/  ISETP.GE.AND P5, PT, R18, UR18, PT ;  /* 0x0000001212007c0c */ /* 0x000fc8000bfa6270 */
[----:B------:R-:W-:Y:S02]  /*19f0*/  IADD3 R10, R3, UR10, RZ ;  /* 0x0000000a030a7c10 */ /* 0x000fe4000fffe0ff */
[----:B------:R-:W-:Y:S07]  /*1a00*/  @P0 BRA `(.L_x_762) ;  /* 0x00000000007c0947 */ /* 0x000fee0003800000 */
[----:B------:R-:W-:Y:S02]  /*1a10*/  ULDC UR10, c[0x0][0x2d0] ;  /* 0x0000b400000a7ab9 */ /* 0x000fe40000000800 */
[----:B------:R-:W-:Y:S02]  /*1a20*/  ISETP.GE.AND P3, PT, R100, UR10, PT ;  /* 0x0000000a64007c0c */ /* 0x000fe4000bf66270 */
[----:B------:R-:W-:Y:S02]  /*1a30*/  ISETP.GE.AND P2, PT, R189, UR10, PT ;  /* 0x0000000abd007c0c */ /* 0x000fe4000bf46270 */
[----:B------:R-:W-:-:S09]  /*1a40*/  ISETP.GE.AND P0, PT, R188, UR10, PT ;  /* 0x0000000abc007c0c */ /* 0x000fd2000bf06270 */
[----:B----4-:R-:W2:Y:S01]  /*1a50*/  @!P3 LDC.64 R6, c[0x0][0x218] ;  /* 0x00008600ff06bb82 */ /* 0x010ea20000000a00 */
        /* <DEDUP_REMOVED lines=26> */
.L_x_762:
[----:B------:R-:W-:Y:S05]  /*1c00*/  BSYNC B0 ;  /* 0x0000000000007941 */ /* 0x000fea0003800000 */
.L_x_761:
        /* <DEDUP_REMOVED lines=10> */
[----:B--234-:R-:W2:Y:S01]  /*1cb0*/  @!P3 LDC.64 R4, c[0x0][0x218] ;  /* 0x00008600ff04bb82 */ /* 0x01cea20000000a00 */
[----:B------:R3:W-:Y:S07]  /*1cc0*/  @P3 STS.128 [R234+0x6800], RZ ;  /* 0x006800ffea003388 */ /* 0x0007ee0000000c00 */
        /* <DEDUP_REMOVED lines=23> */
.L_x_764:
[----:B------:R-:W-:Y:S05]  /*1e40*/  BSYNC B0 ;  /* 0x0000000000007941 */ /* 0x000fea0003800000 */
.L_x_763:
        /* <DEDUP_REMOVED lines=11> */
[----:B--234-:R-:W-:Y:S01]  /*1f00*/  LOP3.LUT R4, R24, 0xfffffff8, RZ, 0xc0, !PT ;  /* 0xfffffff818047812 */ /* 0x01cfe200078ec0ff */
[----:B------:R-:W-:Y:S01]  /*1f10*/  @UP1 UIMAD UR11, UR24, UR11, UR33 ;  /* 0x0000000b180b12a4 */ /* 0x000fe2000f8e0221 */
[----:B------:R-:W-:Y:S01]  /*1f20*/  ISETP.GE.AND P1, PT, R8, UR18, PT ;  /* 0x0000001208007c0c */ /* 0x000fe2000bf26270 */
[----:B------:R-:W-:Y:S01]  /*1f30*/  @UP1 ULEA UR12, UP0, UR34, UR12, 0x2 ;  /* 0x0000000c220c1291 */ /* 0x000fe2000f80103f */
[----:B------:R-:W-:-:S04]  /*1f40*/  DEPBAR.LE SB0, 0x0 ;  /* 0x000080000000791a */ /* 0x000fc80000000000 */
[----:B------:R-:W-:Y:S01]  /*1f50*/  @UP1 UIADD3 UR11, UR35, UR11, URZ ;  /* 0x0000000b230b1290 */ /* 0x000fe2000fffe03f */
[----:B------:R-:W-:Y:S01]  /*1f60*/  IMAD.U32 R2, RZ, RZ, UR12 ;  /* 0x0000000cff027e24 */ /* 0x000fe2000f8e00ff */
[----:B------:R-:W-:Y:S02]  /*1f70*/  @UP1 ULDC UR10, c[0x0][0x2e8] ;  /* 0x0000ba00000a1ab9 */ /* 0x000fe40000000800 */
[----:B------:R-:W-:-:S06]  /*1f80*/  @UP1 ULEA.HI.X UR13, UR34, UR13, UR11, 0x2, UP0 ;  /* 0x0000000d220d1291 */ /* 0x000fcc00080f140b */
[----:B------:R-:W-:-:S05]  /*1f90*/  IMAD.U32 R3, RZ, RZ, UR13 ;  /* 0x0000000dff037e24 */ /* 0x000fca000f8e00ff */
[----:B------:R2:W3:Y:S01]  /*1fa0*/  @P0 LDG.E R14, desc[UR22][R2.64] ;  /* 0x00000016020e0981 */ /* 0x0004e2000c1e1900 */
[----:B------:R-:W-:Y:S01]  /*1fb0*/  IMAD.IADD R4, R174, 0x1, -R4 ;  /* 0x00000001ae047824 */ /* 0x000fe200078e0a04 */
[----:B------:R-:W3:Y:S01]  /*1fc0*/  @P0 MUFU.RCP R12, UR10 ;  /* 0x0000000a000c0d08 */ /* 0x000ee20008001000 */
[----:B------:R-:W-:Y:S01]  /*1fd0*/  IMAD.SHL.U32 R13, R20, 0x8, RZ ;  /* 0x00000008140d7824 */ /* 0x000fe200078e00ff */
[----:B------:R-:W-:Y:S01]  /*1fe0*/  BAR.SYNC.DEFER_BLOCKING 0x0 ;  /* 0x0000000000007b1d */ /* 0x000fe20000010000 */
[----:B-1----:R-:W-:Y:S01]  /*1ff0*/  IMAD.IADD R27, R29, 0x1, R22 ;  /* 0x000000011d1b7824 */ /* 0x002fe200078e0216 */
[----:B------:R-:W-:Y:S01]  /*2000*/  USHF.L.U64.HI UR12, UR6, 0x6, UR7 ;  /* 0x00000006060c7899 */ /* 0x000fe20008010207 */
[----:B------:R-:W-:Y:S01]  /*2010*/  IMAD.MOV.U32 R26, RZ, RZ, R28 ;  /* 0x000000ffff1a7224 */ /* 0x000fe200078e001c */
[----:B------:R-:W-:Y:S01]  /*2020*/  USHF.L.U32 UR13, UR6, 0x6, URZ ;  /* 0x00000006060d7899 */ /* 0x000fe2000800063f */
[----:B------:R-:W-:Y:S01]  /*2030*/  ISETP.GE.AND P5, PT, R18, UR18, PT ;  /* 0x0000001212007c0c */ /* 0x000fe2000bfa6270 */
[----:B------:R-:W-:Y:S01]  /*2040*/  UIMAD UR11, UR12, UR19, URZ ;  /* 0x000000130c0b72a4 */ /* 0x000fe2000f8e023f */
[----:B------:R-:W-:Y:S01]  /*2050*/  BSSY B0, `(.L_x_765) ;  /* 0x0000061000007945 */ /* 0x000fe20003800000 */
[----:B------:R1:W-:Y:S02]  /*2060*/  STL.64 [R1], R26 ;  /* 0x0000001a01007387 */ /* 0x0003e40000100a00 */
[----:B------:R-:W-:Y:S01]  /*2070*/  UIMAD UR11, UR32, UR13, UR11 ;  /* 0x0000000d200b72a4 */ /* 0x000fe2000f8e020b */
[----:B--2---:R-:W-:-:S02]  /*2080*/  LEA.HI R2, R23, R174, RZ, 0x4 ;  /* 0x000000ae17027211 */ /* 0x004fc400078f20ff */
[----:B------:R-:W-:Y:S01]  /*2090*/  LOP3.LUT R3, R21, 0xffffffe0, RZ, 0xc0, !PT ;  /* 0xffffffe015037812 */ /* 0x000fe200078ec0ff */
[----:B------:R1:W-:Y:S01]  /*20a0*/  @P1 STS [R234+0x9000], RZ ;  /* 0x009000ffea001388 */ /* 0x0003e20000000800 */
[----:B------:R-:W-:-:S03]  /*20b0*/  SHF.R.S32.HI R6, RZ, 0x4, R2 ;  /* 0x00000004ff067819 */ /* 0x000fc60000011402 */
[----:B------:R-:W-:Y:S01]  /*20c0*/  IMAD.IADD R3, R174, 0x1, -R3 ;  /* 0x00000001ae037824 */ /* 0x000fe200078e0a03 */
[C---:B------:R-:W-:Y:S01]  /*20d0*/  LEA.HI R0, R2.reuse, R6, RZ, 0x1 ;  /* 0x0000000602007211 */ /* 0x040fe200078f08ff */
[----:B------:R1:W-:Y:S01]  /*20e0*/  @P1 STS [R234+0x9004], RZ ;  /* 0x009004ffea001388 */ /* 0x0003e20000000800 */
[----:B------:R-:W-:Y:S02]  /*20f0*/  LOP3.LUT R2, R2, 0xfffffff0, RZ, 0xc0, !PT ;  /* 0xfffffff002027812 */ /* 0x000fe400078ec0ff */
[----:B------:R-:W-:Y:S01]  /*2100*/  LOP3.LUT R5, R0, 0xfffffffe, RZ, 0xc0, !PT ;  /* 0xfffffffe00057812 */ /* 0x000fe200078ec0ff */
[----:B------:R1:W-:Y:S01]  /*2110*/  @P1 STS.64 [R234+0x9008], RZ ;  /* 0x009008ffea001388 */ /* 0x0003e20000000a00 */
[----:B------:R-:W-:Y:S01]  /*2120*/  SHF.R.S32.HI R8, RZ, 0x1f, R3 ;  /* 0x0000001fff087819 */ /* 0x000fe20000011403 */
[----:B------:R-:W-:Y:S02]  /*2130*/  IMAD.IADD R0, R174, 0x1, -R2 ;  /* 0x00000001ae007824 */ /* 0x000fe400078e0a02 */
[----:B------:R-:W-:Y:S01]  /*2140*/  IMAD.IADD R9, R6, 0x1, -R5 ;  /* 0x0000000106097824 */ /* 0x000fe200078e0a05 */
[----:B------:R-:W-:Y:S01]  /*2150*/  LEA.HI R8, R8, R3, RZ, 0x2 ;  /* 0x0000000308087211 */ /* 0x000fe200078f10ff */
[----:B------:R1:W-:Y:S01]  /*2160*/  @P1 STS.128 [R234+0xa000], RZ ;  /* 0x00a000ffea001388 */ /* 0x0003e20000000c00 */
[----:B------:R-:W-:-:S02]  /*2170*/  LEA.HI R2, R0, R0, RZ, 0x1 ;  /* 0x0000000000027211 */ /* 0x000fc400078f08ff */
[----:B------:R-:W-:Y:S01]  /*2180*/  LEA.HI R3, R4, R4, RZ, 0x1 ;  /* 0x0000000404037211 */ /* 0x000fe200078f08ff */
[----:B------:R1:W-:Y:S01]  /*2190*/  @P1 STS.128 [R234+0xb000], RZ ;  /* 0x00b000ffea001388 */ /* 0x0003e20000000c00 */
[----:B------:R-:W-:Y:S02]  /*21a0*/  LOP3.LUT R6, R2, 0x7fffffe, RZ, 0xc0, !PT ;  /* 0x07fffffe02067812 */ /* 0x000fe400078ec0ff */
[----:B------:R-:W-:Y:S02]  /*21b0*/  SHF.R.S32.HI R11, RZ, 0x1f, R0 ;  /* 0x0000001fff0b7819 */ /* 0x000fe40000011400 */
[----:B------:R-:W-:Y:S01]  /*21c0*/  SHF.R.S32.HI R7, RZ, 0x1, R2 ;  /* 0x00000001ff077819 */ /* 0x000fe20000011402 */
[----:B------:R-:W-:Y:S01]  /*21d0*/  IMAD.IADD R173, R0, 0x1, -R6 ;  /* 0x0000000100ad7824 */ /* 0x000fe200078e0a06 */
[----:B------:R-:W-:Y:S02]  /*21e0*/  SHF.R.S32.HI R2, RZ, 0x1f, R2 ;  /* 0x0000001fff027819 */ /* 0x000fe40000011402 */
[----:B------:R-:W-:-:S02]  /*21f0*/  LOP3.LUT R5, R3, 0x7fffffe, RZ, 0xc0, !PT ;  /* 0x07fffffe03057812 */ /* 0x000fc400078ec0ff */
[----:B------:R-:W-:Y:S02]  /*2200*/  LEA.HI R11, R11, R0, RZ, 0x3 ;  /* 0x000000000b0b7211 */ /* 0x000fe400078f18ff */
[----:B------:R-:W-:Y:S01]  /*2210*/  LEA.HI R0, R2, R7, RZ, 0x2 ;  /* 0x0000000702007211 */ /* 0x000fe200078f10ff */
[----:B------:R-:W-:Y:S01]  /*2220*/  IMAD.IADD R10, R4, 0x1, -R5 ;  /* 0x00000001040a7824 */ /* 0x000fe200078e0a05 */
[----:B------:R-:W-:Y:S01]  /*2230*/  SHF.R.S32.HI R17, RZ, 0x1, R3 ;  /* 0x00000001ff117819 */ /* 0x000fe20000011403 */
[----:B------:R-:W-:Y:S01]  /*2240*/  IMAD.SHL.U32 R6, R11, 0x20, RZ ;  /* 0x000000200b067824 */ /* 0x000fe200078e00ff */
[----:B------:R-:W-:Y:S01]  /*2250*/  LOP3.LUT R4, R0, 0xfffffffc, RZ, 0xc0, !PT ;  /* 0xfffffffc00047812 */ /* 0x000fe200078ec0ff */
[----:B------:R-:W-:Y:S01]  /*2260*/  IMAD R10, R9, 0x8, R10 ;  /* 0x00000008090a7824 */ /* 0x000fe200078e020a */
[----:B------:R-:W-:Y:S01]  /*2270*/  LEA R5, R25, UR27, 0x4 ;  /* 0x0000001b19057c11 */ /* 0x000fe2000f8e20ff */
[----:B------:R-:W-:Y:S01]  /*2280*/  IMAD.SHL.U32 R3, R17, 0x40, RZ ;  /* 0x0000004011037824 */ /* 0x000fe200078e00ff */
[----:B------:R-:W-:Y:S01]  /*2290*/  SHF.R.S32.HI R2, RZ, 0x2, R8 ;  /* 0x00000002ff027819 */ /* 0x000fe20000011408 */
[----:B------:R-:W-:Y:S01]  /*22a0*/  IMAD.IADD R16, R7, 0x1, -R4 ;  /* 0x0000000107107824 */ /* 0x000fe200078e0a04 */
[----:B------:R-:W-:-:S02]  /*22b0*/  LOP3.LUT R172, R6, 0xffffff00, RZ, 0xc0, !PT ;  /* 0xffffff0006ac7812 */ /* 0x000fc400078ec0ff */
[----:B------:R-:W-:Y:S01]  /*22c0*/  LOP3.LUT R0, R3, 0xc0, RZ, 0xc0, !PT ;  /* 0x000000c003007812 */ /* 0x000fe200078ec0ff */
[----:B------:R-:W-:Y:S01]  /*22d0*/  IMAD.SHL.U32 R4, R16, 0x40, RZ ;  /* 0x0000004010047824 */ /* 0x000fe200078e00ff */
[----:B------:R-:W-:Y:S01]  /*22e0*/  IADD3 R8, R5, 0x1, R2 ;  /* 0x0000000105087810 */ /* 0x000fe20007ffe002 */
[----:B------:R-:W-:Y:S01]  /*22f0*/  IMAD.SHL.U32 R3, R9, 0x8, RZ ;  /* 0x0000000809037824 */ /* 0x000fe200078e00ff */
[----:B------:R-:W-:Y:S02]  /*2300*/  LOP3.LUT R5, R0, 0x8, R13, 0xf8, !PT ;  /* 0x0000000800057812 */ /* 0x000fe400078ef80d */
[----:B------:R-:W-:Y:S02]  /*2310*/  SHF.R.U32.HI R2, RZ, 0x3, R0 ;  /* 0x00000003ff027819 */ /* 0x000fe40000011600 */
[----:B------:R-:W-:Y:S02]  /*2320*/  LOP3.LUT R0, R4, 0xc0, RZ, 0xc0, !PT ;  /* 0x000000c004007812 */ /* 0x000fe400078ec0ff */
[----:B------:R-:W-:Y:S01]  /*2330*/  LOP3.LUT R7, R5, R2, RZ, 0x3c, !PT ;  /* 0x0000000205077212 */ /* 0x000fe200078e3cff */
[----:B------:R-:W-:Y:S01]  /*2340*/  IMAD.U32 R5, RZ, RZ, UR21 ;  /* 0x00000015ff057e24 */ /* 0x000fe2000f8e00ff */
[----:B------:R-:W-:-:S02]  /*2350*/  LOP3.LUT R3, R0, 0x8, R3, 0xf8, !PT ;  /* 0x0000000800037812 */ /* 0x000fc400078ef803 */
[----:B------:R-:W-:Y:S01]  /*2360*/  SHF.R.U32.HI R2, RZ, 0x3, R0 ;  /* 0x00000003ff027819 */ /* 0x000fe20000011600 */
[----:B------:R-:W-:Y:S01]  /*2370*/  IMAD R0, R25, 0x200, R172 ;  /* 0x0000020019007824 */ /* 0x000fe200078e02ac */
[----:B------:R-:W-:Y:S02]  /*2380*/  IADD3 R5, R5, -UR17, R8 ;  /* 0x8000001105057c10 */ /* 0x000fe4000fffe008 */
[----:B------:R-:W-:Y:S01]  /*2390*/  LOP3.LUT R103, R3, R2, RZ, 0x3c, !PT ;  /* 0x0000000203677212 */ /* 0x000fe200078e3cff */
[----:B------:R-:W-:Y:S02]  /*23a0*/  IMAD R0, R173, 0x20, R0 ;  /* 0x00000020ad007824 */ /* 0x000fe400078e0200 */
[----:B------:R-:W-:Y:S01]  /*23b0*/  VIADD R102, R5, UR5 ;  /* 0x0000000505667c36 */ /* 0x000fe20008000000 */
[----:B------:R-:W-:Y:S01]  /*23c0*/  UMOV UR5, URZ ;  /* 0x0000003f00057c82 */ /* 0x000fe20008000000 */
[----:B------:R-:W-:Y:S02]  /*23d0*/  IMAD.IADD R0, R103, 0x1, R0 ;  /* 0x0000000167007824 */ /* 0x000fe400078e0200 */
[----:B------:R-:W-:-:S03]  /*23e0*/  IMAD.U32 R2, R10, 0x20, R7 ;  /* 0x000000200a027824 */ /* 0x000fc600078e0007 */
[----:B------:R-:W-:Y:S01]  /*23f0*/  LEA R232, R0, UR4, 0x1 ;  /* 0x0000000400e87c11 */ /* 0x000fe2000f8e08ff */
[----:B---3--:R-:W-:-:S05]  /*2400*/  @P0 FMUL.FTZ R4, R14, R12 ;  /* 0x0000000c0e040220 */ /* 0x008fca0000410000 */
[----:B------:R-:W-:Y:S01]  /*2410*/  @P0 R2UR UR10, R4 ;  /* 0x00000000040a02ca */ /* 0x000fe200000e0000 */
[----:B------:R-:W-:-:S04]  /*2420*/  IMAD.U32 R4, RZ, RZ, UR19 ;  /* 0x00000013ff047e24 */ /* 0x000fc8000f8e00ff */
[----:B------:R-:W-:-:S04]  /*2430*/  IMAD.WIDE.U32 R4, R4, UR13, R26 ;  /* 0x0000000d04047c25 */ /* 0x000fc8000f8e001a */
[----:B------:R-:W-:-:S04]  /*2440*/  VIADD R3, R5, UR11 ;  /* 0x0000000b05037c36 */ /* 0x000fc80008000000 */
        /* <DEDUP_REMOVED lines=33> */
.L_x_766:
[----:B------:R-:W-:Y:S05]  /*2660*/  BSYNC B0 ;  /* 0x0000000000007941 */ /* 0x000fea0003800000 */
.L_x_765:
        /* <DEDUP_REMOVED lines=12> */
[----:B-12---:R-:W-:Y:S02]  /*2730*/  IADD3.X R6, R3, UR18, RZ, P0, !PT ;  /* 0x0000001203067c10 */ /* 0x006fe400087fe4ff */
[----:B------:R-:W-:-:S07]  /*2740*/  ISETP.GE.AND P0, PT, R188, UR10, PT ;  /* 0x0000000abc007c0c */ /* 0x000fce000bf06270 */
[----:B------:R-:W1:Y:S01]  /*2750*/  @!P3 LDC.64 R8, c[0x0][0x220] ;  /* 0x00008800ff08bb82 */ /* 0x000e620000000a00 */
        /* <DEDUP_REMOVED lines=24> */
.L_x_768:
[----:B------:R-:W-:Y:S05]  /*28e0*/  BSYNC B0 ;  /* 0x0000000000007941 */ /* 0x000fea0003800000 */
.L_x_767:
[----:B--2---:R-:W-:Y:S01]  /*28f0*/  LDSM.16.M88.4 R8, [R232] ;  /* 0x00000000e808783b */ /* 0x004fe20000000200 */
[----:B------:R-:W-:Y:S01]  /*2900*/  IMAD.MOV.U32 R0, RZ, RZ, 0x10 ;  /* 0x00000010ff007424 */ /* 0x000fe200078e00ff */
[----:B------:R-:W-:Y:S01]  /*2910*/  LOP3.LUT P1, RZ, R16, 0x2, RZ, 0xc0, !PT ;  /* 0x0000000210ff7812 */ /* 0x000fe2000782c0ff */
[----:B------:R-:W-:Y:S01]  /*2920*/  ULDC UR25, c[0x0][0x39c] ;  /* 0x0000e70000197ab9 */ /* 0x000fe20000000800 */
[----:B------:R-:W2:Y:S01]  /*2930*/  LDSM.16.M88.4 R12, [R229+0x6000] ;  /* 0x00600000e50c783b */ /* 0x000ea20000000200 */
[----:B------:R-:W-:Y:S01]  /*2940*/  LOP3.LUT P0, RZ, R17, 0x2, RZ, 0xc0, !PT ;  /* 0x0000000211ff7812 */ /* 0x000fe2000780c0ff */
[----:B------:R-:W-:Y:S01]  /*2950*/  IMAD.SHL.U32 R174, R174, 0x2, RZ ;  /* 0x00000002aeae7824 */ /* 0x000fe200078e00ff */
[C---:B-1--4-:R-:W-:Y:S01]  /*2960*/  SEL R2, R0.reuse, 0xfffffff0, !P1 ;  /* 0xfffffff000027807 */ /* 0x052fe20004800000 */
[----:B------:R-:W1:Y:S01]  /*2970*/  LDSM.16.M88.4 R4, [R232+0x1000] ;  /* 0x00100000e804783b */ /* 0x000e620000000200 */
[----:B------:R-:W-:Y:S01]  /*2980*/  SEL R0, R0, 0xfffffff0, !P0 ;  /* 0xfffffff000007807 */ /* 0x000fe20004000000 */
[----:B------:R-:W-:Y:S01]  /*2990*/  UISETP.GE.AND UP0, UPT, UR20, 0x2, UPT ;  /* 0x000000021400788c */ /* 0x000fe2000bf06270 */
[----:B------:R-:W-:Y:S01]  /*29a0*/  LOP3.LUT R175, R174, 0x6, RZ, 0xc0, !PT ;  /* 0x00000006aeaf7812 */ /* 0x000fe200078ec0ff */
[----:B------:R-:W-:Y:S01]  /*29b0*/  IMAD R233, R2, 0x2, R232 ;  /* 0x0000000202e97824 */ /* 0x000fe200078e02e8 */
[----:B------:R-:W-:Y:S01]  /*29c0*/  LDSM.16.M88.4 R68, [R229+0x7000] ;  /* 0x00700000e544783b */ /* 0x000fe20000000200 */
[----:B------:R-:W-:-:S03]  /*29d0*/  IMAD R231, R0, 0x2, R229 ;  /* 0x0000000200e77824 */ /* 0x000fc600078e02e5 */
[----:B------:R-:W-:Y:S04]  /*29e0*/  LDSM.16.M88.4 R28, [R233] ;  /* 0x00000000e91c783b */ /* 0x000fe80000000200 */
[----:B------:R-:W4:Y:S04]  /*29f0*/  LDSM.16.M88.4 R44, [R231+0x6000] ;  /* 0x00600000e72c783b */ /* 0x000f280000000200 */
[----:B------:R-:W5:Y:S04]  /*2a00*/  LDSM.16.M88.4 R24, [R233+0x1000] ;  /* 0x00100000e918783b */ /* 0x000f680000000200 */
[----:B------:R-:W-:Y:S04]  /*2a10*/  LDSM.16.M88.4 R40, [R232+0x2000] ;  /* 0x00200000e828783b */ /* 0x000fe80000000200 */
[----:B------:R-:W3:Y:S04]  /*2a20*/  LDSM.16.M88.4 R16, [R229+0x6400] ;  /* 0x00640000e510783b */ /* 0x000ee80000000200 */
[----:B------:R-:W3:Y:S04]  /*2a30*/  LDSM.16.M88.4 R52, [R229+0x6c00] ;  /* 0x006c0000e534783b */ /* 0x000ee80000000200 */
[----:B------:R-:W3:Y:S01]  /*2a40*/  LDSM.16.M88.4 R48, [R229+0x6800] ;  /* 0x00680000e530783b */ /* 0x000ee20000000200 */
[-C--:B--2---:R-:W-:Y:S03]  /*2a50*/  HMMA.16816.F32 R32, R8, R12.reuse, RZ ;  /* 0x0000000c0820723c */ /* 0x084fe600000018ff */
[----:B------:R-:W2:Y:S04]  /*2a60*/  LDSM.16.M88.4 R36, [R232+0x3000] ;  /* 0x00300000e824783b */ /* 0x000ea80000000200 */
[----:B------:R-:W-:Y:S01]  /*2a70*/  LDSM.16.M88.4 R80, [R231+0x7000] ;  /* 0x00700000e750783b */ /* 0x000fe20000000200 */
[C---:B-1----:R-:W-:Y:S03]  /*2a80*/  HMMA.16816.F32 R20, R4.reuse, R12, RZ ;  /* 0x0000000c0414723c */ /* 0x042fe600000018ff */
[----:B------:R-:W-:Y:S03]  /*2a90*/  LDSM.16.M88.4 R60, [R231+0x6400] ;  /* 0x00640000e73c783b */ /* 0x000fe60000000200 */
[-C--:B------:R-:W-:Y:S01]  /*2aa0*/  HMMA.16816.F32 R76, R4, R14.reuse, RZ ;  /* 0x0000000e044c723c */ /* 0x080fe200000018ff */
[----:B------:R-:W-:Y:S04]  /*2ab0*/  LDSM.16.M88.4 R64, [R231+0x6c00] ;  /* 0x006c0000e740783b */ /* 0x000fe80000000200 */
[----:B------:R-:W-:Y:S01]  /*2ac0*/  LDSM.16.M88.4 R56, [R231+0x6800] ;  /* 0x00680000e738783b */ /* 0x000fe20000000200 */
[----:B------:R-:W-:Y:S03]  /*2ad0*/  HMMA.16816.F32 R12, R8, R14, RZ ;  /* 0x0000000e080c723c */ /* 0x000fe600000018ff */
[----:B------:R-:W-:Y:S03]  /*2ae0*/  LDSM.16.M88.4 R144, [R229+0x8000] ;  /* 0x00800000e590783b */ /* 0x000fe60000000200 */
[-C--:B----4-:R-:W-:Y:S01]  /*2af0*/  HMMA.16816.F32 R72, R28, R44.reuse, R32 ;  /* 0x0000002c1c48723c */ /* 0x090fe20000001820 */
[----:B------:R-:W1:Y:S04]  /*2b00*/  LDSM.16.M88.4 R32, [R233+0x2000] ;  /* 0x00200000e920783b */ /* 0x000e680000000200 */
[----:B------:R-:W0:Y:S01]  /*2b10*/  LDGDEPBAR ;  /* 0x00000000000079af */ /* 0x000e220000000000 */
[----:B-----5:R-:W-:Y:S03]  /*2b20*/  HMMA.16816.F32 R84, R24, R44, R20 ;  /* 0x0000002c1854723c */ /* 0x020fe60000001814 */
[----:B------:R-:W4:Y:S03]  /*2b30*/  LDSM.16.M88.4 R20, [R233+0x3000] ;  /* 0x00300000e914783b */ /* 0x000f260000000200 */
[C---:B---3--:R-:W-:Y:S06]  /*2b40*/  HMMA.16816.F32 R92, R4.reuse, R16, RZ ;  /* 0x00000010045c723c */ /* 0x048fec00000018ff */
[----:B------:R-:W-:Y:S06]  /*2b50*/  HMMA.16816.F32 R132, R4, R18, RZ ;  /* 0x000000120484723c */ /* 0x000fec00000018ff */
[----:B------:R-:W-:Y:S06]  /*2b60*/  HMMA.16816.F32 R96, R40, R68, R72 ;  /* 0x000000442860723c */ /* 0x000fec0000001848 */
[C---:B------:R-:W-:Y:S06]  /*2b70*/  HMMA.16816.F32 R124, R8.reuse, R16, RZ ;  /* 0x00000010087c723c */ /* 0x040fec00000018ff */
[----:B------:R-:W-:Y:S01]  /*2b80*/  HMMA.16816.F32 R120, R8, R18, RZ ;  /* 0x000000120878723c */ /* 0x000fe200000018ff */
[----:B------:R-:W3:Y:S05]  /*2b90*/  LDSM.16.M88.4 R16, [R232+0x4000] ;  /* 0x00400000e810783b */ /* 0x000eea0000000200 */
[C---:B------:R-:W-:Y:S06]  /*2ba0*/  HMMA.16816.F32 R116, R4.reuse, R52, RZ ;  /* 0x000000340474723c */ /* 0x040fec00000018ff */
[C---:B------:R-:W-:Y:S06]  /*2bb0*/  HMMA.16816.F32 R88, R4.reuse, R48, RZ ;  /* 0x000000300458723c */ /* 0x040fec00000018ff */
[C---:B------:R-:W-:Y:S06]  /*2bc0*/  HMMA.16816.F32 R136, R4.reuse, R50, RZ ;  /* 0x000000320488723c */ /* 0x040fec00000018ff */
[----:B------:R-:W-:Y:S06]  /*2bd0*/  HMMA.16816.F32 R128, R4, R54, RZ ;  /* 0x000000360480723c */ /* 0x000fec00000018ff */
[----:B------:R-:W-:Y:S06]  /*2be0*/  HMMA.16816.F32 R112, R8, R48, RZ ;  /* 0x000000300870723c */ /* 0x000fec00000018ff */
[----:B--2---:R-:W-:Y:S01]  /*2bf0*/  HMMA.16816.F32 R4, R36, R68, R84 ;  /* 0x000000442404723c */ /* 0x004fe20000001854 */
[----:B------:R-:W-:Y:S05]  /*2c00*/  LDSM.16.M88.4 R84, [R231+0x7c00] ;  /* 0x007c0000e754783b */ /* 0x000fea0000000200 */
[-C--:B------:R-:W-:Y:S01]  /*2c10*/  HMMA.16816.F32 R72, R28, R46.reuse, R12 ;  /* 0x0000002e1c48723c */ /* 0x080fe2000000180c */
[----:B------:R-:W-:Y:S05]  /*2c20*/  LDSM.16.M88.4 R12, [R233+0x4000] ;  /* 0x00400000e90c783b */ /* 0x000fea0000000200 */
[----:B------:R-:W-:Y:S01]  /*2c30*/  HMMA.16816.F32 R168, R24, R46, R76 ;  /* 0x0000002e18a8723c */ /* 0x000fe2000000184c */
[----:B------:R-:W-:Y:S05]  /*2c40*/  LDSM.16.M88.4 R44, [R229+0x7c00] ;  /* 0x007c0000e52c783b */ /* 0x000fea0000000200 */
[----:B-1----:R-:W-:Y:S01]  /*2c50*/  HMMA.16816.F32 R76, R32, R80, R96 ;  /* 0x00000050204c723c */ /* 0x002fe20000001860 */
[----:B------:R-:W-:Y:S05]  /*2c60*/  LDSM.16.M88.4 R96, [R231+0x8000] ;  /* 0x00800000e760783b */ /* 0x000fea0000000200 */
[C---:B------:R-:W-:Y:S01]  /*2c70*/  HMMA.16816.F32 R108, R8.reuse, R50, RZ ;  /* 0x00000032086c723c */ /* 0x040fe200000018ff */
[----:B------:R-:W-:Y:S05]  /*2c80*/  LDSM.16.M88.4 R48, [R229+0x7800] ;  /* 0x00780000e530783b */ /* 0x000fea0000000200 */
[C---:B------:R-:W-:Y:S06]  /*2c90*/  HMMA.16816.F32 R104, R8.reuse, R52, RZ ;  /* 0x000000340868723c */ /* 0x040fec00000018ff */
[----:B------:R-:W-:Y:S01]  /*2ca0*/  HMMA.16816.F32 R164, R8, R54, RZ ;  /* 0x0000003608a4723c */ /* 0x000fe200000018ff */
[----:B------:R-:W1:Y:S04]  /*2cb0*/  LDSM.16.M88.4 R52, [R229+0x7400] ;  /* 0x00740000e534783b */ /* 0x000e680000000200 */
[----:B------:R-:W2:Y:S01]  /*2cc0*/  LDSM.16.M88.4 R8, [R232+0x5000] ;  /* 0x00500000e808783b */ /* 0x000ea20000000200 */
[C---:B------:R-:W-:Y:S06]  /*2cd0*/  HMMA.16816.F32 R152, R24.reuse, R60, R92 ;  /* 0x0000003c1898723c */ /* 0x040fec000000185c */
[C---:B------:R-:W-:Y:S06]  /*2ce0*/  HMMA.16816.F32 R92, R24.reuse, R64, R116 ;  /* 0x00000040185c723c */ /* 0x040fec0000001874 */
[C---:B------:R-:W-:Y:S06]  /*2cf0*/  HMMA.16816.F32 R148, R24.reuse, R56, R88 ;  /* 0x000000381894723c */ /* 0x040fec0000001858 */
[C---:B------:R-:W-:Y:S06]  /*2d00*/  HMMA.16816.F32 R116, R24.reuse, R62, R132 ;  /* 0x0000003e1874723c */ /* 0x040fec0000001884 */
[----:B------:R-:W-:Y:S06]  /*2d10*/  HMMA.16816.F32 R140, R24, R58, R136 ;  /* 0x0000003a188c723c */ /* 0x000fec0000001888 */
[C---:B------:R-:W-:Y:S06]  /*2d20*/  HMMA.16816.F32 R132, R28.reuse, R60, R124 ;  /* 0x0000003c1c84723c */ /* 0x040fec000000187c */
[----:B------:R-:W-:Y:S06]  /*2d30*/  HMMA.16816.F32 R156, R28, R56, R112 ;  /* 0x000000381c9c723c */ /* 0x000fec0000001870 */
[----:B----4-:R-:W-:Y:S01]  /*2d40*/  HMMA.16816.F32 R88, R20, R80, R4 ;  /* 0x000000501458723c */ /* 0x010fe20000001804 */
[----:B------:R-:W-:Y:S05]  /*2d50*/  LDSM.16.M88.4 R4, [R233+0x5000] ;  /* 0x00500000e904783b */ /* 0x000fea0000000200 */
[----:B------:R-:W-:Y:S01]  /*2d60*/  HMMA.16816.F32 R136, R24, R66, R128 ;  /* 0x000000421888723c */ /* 0x000fe20000001880 */
[----:B------:R-:W4:Y:S05]  /*2d70*/  LDSM.16.M88.4 R24, [R231+0x7400] ;  /* 0x00740000e718783b */ /* 0x000f2a0000000200 */
[----:B------:R-:W-:Y:S06]  /*2d80*/  HMMA.16816.F32 R112, R40, R70, R72 ;  /* 0x000000462870723c */ /* 0x000fec0000001848 */
[----:B---3--:R-:W-:Y:S06]  /*2d90*/  HMMA.16816.F32 R76, R16, R144, R76 ;  /* 0x00000090104c723c */ /* 0x008fec000000184c */
[C---:B------:R-:W-:Y:S01]  /*2da0*/  HMMA.16816.F32 R128, R28.reuse, R58, R108 ;  /* 0x0000003a1c80723c */ /* 0x040fe2000000186c */
[----:B------:R-:W3:Y:S05]  /*2db0*/  LDSM.16.M88.4 R56, [R231+0x7800] ;  /* 0x00780000e738783b */ /* 0x000eea0000000200 */
[----:B------:R-:W-:Y:S06]  /*2dc0*/  HMMA.16816.F32 R124, R28, R62, R120 ;  /* 0x0000003e1c7c723c */ /* 0x000fec0000001878 */
[----:B------:R-:W-:Y:S06]  /*2dd0*/  HMMA.16816.F32 R68, R36, R70, R168 ;  /* 0x000000462444723c */ /* 0x000fec00000018a8 */
[C---:B------:R-:W-:Y:S06]  /*2de0*/  HMMA.16816.F32 R160, R28.reuse, R64, R104 ;  /* 0x000000401ca0723c */ /* 0x040fec0000001868 */
[----:B------:R-:W-:Y:S06]  /*2df0*/  HMMA.16816.F32 R72, R28, R66, R164 ;  /* 0x000000421c48723c */ /* 0x000fec00000018a4 */
[----:B-1----:R-:W-:Y:S06]  /*2e00*/  HMMA.16816.F32 R28, R40, R52, R132 ;  /* 0x00000034281c723c */ /* 0x002fec0000001884 */
[----:B--2---:R-:W-:Y:S06]  /*2e10*/  HMMA.16816.F32 R64, R8, R144, R88 ;  /* 0x000000900840723c */ /* 0x004fec0000001858 */
[C---:B------:R-:W-:Y:S06]  /*2e20*/  HMMA.16816.F32 R120, R36.reuse, R52, R152 ;  /* 0x000000342478723c */ /* 0x040fec0000001898 */
[C---:B------:R-:W-:Y:S06]  /*2e30*/  HMMA.16816.F32 R108, R36.reuse, R48, R148 ;  /* 0x00000030246c723c */ /* 0x040fec0000001894 */
[C---:B------:R-:W-:Y:S06]  /*2e40*/  HMMA.16816.F32 R92, R36.reuse, R44, R92 ;  /* 0x0000002c245c723c */ /* 0x040fec000000185c */
[C---:B------:R-:W-:Y:S06]  /*2e50*/  HMMA.16816.F32 R116, R36.reuse, R54, R116 ;  /* 0x000000362474723c */ /* 0x040fec0000001874 */
[C---:B------:R-:W-:Y:S06]  /*2e60*/  HMMA.16816.F32 R104, R36.reuse, R50, R140 ;  /* 0x000000322468723c */ /* 0x040fec000000188c */
[----:B------:R-:W-:Y:S06]  /*2e70*/  HMMA.16816.F32 R60, R36, R46, R136 ;  /* 0x0000002e243c723c */ /* 0x000fec0000001888 */
[----:B------:R-:W-:Y:S06]  /*2e80*/  HMMA.16816.F32 R88, R32, R82, R112 ;  /* 0x000000522058723c */ /* 0x000fec0000001870 */
[----:B------:R-:W-:Y:S06]  /*2e90*/  HMMA.16816.F32 R112, R12, R96, R76 ;  /* 0x000000600c70723c */ /* 0x000fec000000184c */
[----:B------:R-:W-:Y:S06]  /*2ea0*/  HMMA.16816.F32 R52, R40, R54, R124 ;  /* 0x000000362834723c */ /* 0x000fec000000187c */
[----:B------:R-:W-:Y:S06]  /*2eb0*/  HMMA.16816.F32 R36, R20, R82, R68 ;  /* 0x000000521424723c */ /* 0x000fec0000001844 */
[C---:B------:R-:W-:Y:S06]  /*2ec0*/  HMMA.16816.F32 R76, R40.reuse, R48, R156 ;  /* 0x00000030284c723c */ /* 0x040fec000000189c */
[----:B------:R-:W-:Y:S01]  /*2ed0*/  HMMA.16816.F32 R124, R40, R50, R128 ;  /* 0x00000032287c723c */ /* 0x000fe20000001880 */
[----:B------:R-:W-:-:S04]  /*2ee0*/  FMUL.FTZ R0, R112, UR25 ;  /* 0x0000001970007c20 */ /* 0x000fc80008410000 */
[----:B------:R1:W-:Y:S01]  /*2ef0*/  MUFU.TANH R140, R0 ;  /* 0x00000000008c7308 */ /* 0x0003e20000002400 */
[----:B----4-:R-:W-:Y:S06]  /*2f00*/  HMMA.16816.F32 R48, R32, R24, R28 ;  /* 0x000000182030723c */ /* 0x010fec000000181c */
[C---:B------:R-:W-:Y:S06]  /*2f10*/  HMMA.16816.F32 R128, R40.reuse, R44, R160 ;  /* 0x0000002c2880723c */ /* 0x040fec00000018a0 */
[----:B------:R-:W-:Y:S01]  /*2f20*/  HMMA.16816.F32 R72, R40, R46, R72 ;  /* 0x0000002e2848723c */ /* 0x000fe20000001848 */
[----:B-1----:R-:W-:-:S05]  /*2f30*/  FMUL.FTZ R0, R113, UR25 ;  /* 0x0000001971007c20 */ /* 0x002fca0008410000 */
[C---:B------:R-:W-:Y:S01]  /*2f40*/  HMMA.16816.F32 R120, R20.reuse, R24, R120 ;  /* 0x000000181478723c */ /* 0x040fe20000001878 */
[----:B------:R1:W2:Y:S05]  /*2f50*/  MUFU.TANH R133, R0 ;  /* 0x0000000000857308 */ /* 0x0002aa0000002400 */
[C---:B------:R-:W-:Y:S06]  /*2f60*/  HMMA.16816.F32 R116, R20.reuse, R26, R116 ;  /* 0x0000001a1474723c */ /* 0x040fec0000001874 */
[C---:B---3--:R-:W-:Y:S06]  /*2f70*/  HMMA.16816.F32 R108, R20.reuse, R56, R108 ;  /* 0x00000038146c723c */ /* 0x048fec000000186c */
[----:B------:R-:W-:Y:S01]  /*2f80*/  HMMA.16816.F32 R104, R20, R58, R104 ;  /* 0x0000003a1468723c */ /* 0x000fe20000001868 */
[----:B-1----:R-:W-:-:S04]  /*2f90*/  FMUL.FTZ R0, R114, UR25 ;  /* 0x0000001972007c20 */ /* 0x002fc80008410000 */
[----:B------:R1:W-:Y:S01]  /*2fa0*/  MUFU.TANH R135, R0 ;  /* 0x0000000000877308 */ /* 0x0003e20000002400 */
[C---:B------:R-:W-:Y:S06]  /*2fb0*/  HMMA.16816.F32 R92, R20.reuse, R84, R92 ;  /* 0x00000054145c723c */ /* 0x040fec000000185c */
[----:B------:R-:W-:Y:S01]  /*2fc0*/  HMMA.16816.F32 R68, R20, R86, R60 ;  /* 0x000000561444723c */ /* 0x000fe2000000183c */
[----:B------:R-:W3:Y:S05]  /*2fd0*/  LDSM.16.M88.4 R20, [R229+0x8400] ;  /* 0x00840000e514783b */ /* 0x000eea0000000200 */
[----:B------:R-:W-:Y:S01]  /*2fe0*/  HMMA.16816.F32 R28, R16, R146, R88 ;  /* 0x00000092101c723c */ /* 0x000fe20000001858 */
[----:B-1----:R-:W-:-:S05]  /*2ff0*/  FMUL.FTZ R0, R115, UR25 ;  /* 0x0000001973007c20 */ /* 0x002fca0008410000 */
[----:B------:R-:W-:Y:S01]  /*3000*/  HMMA.16816.F32 R44, R4, R96, R64 ;  /* 0x00000060042c723c */ /* 0x000fe20000001840 */
[----:B------:R1:W-:Y:S05]  /*3010*/  MUFU.TANH R132, R0 ;  /* 0x0000000000847308 */ /* 0x0003ea0000002400 */
[----:B------:R-:W-:Y:S06]  /*3020*/  HMMA.16816.F32 R60, R32, R26, R52 ;  /* 0x0000001a203c723c */ /* 0x000fec0000001834 */
[----:B------:R-:W-:Y:S01]  /*3030*/  HMMA.16816.F32 R24, R8, R146, R36 ;  /* 0x000000920818723c */ /* 0x000fe20000001824 */
[----:B------:R-:W4:Y:S05]  /*3040*/  LDSM.16.M88.4 R36, [R229+0x8800] ;  /* 0x00880000e524783b */ /* 0x000f2a0000000200 */
[----:B------:R-:W-:Y:S01]  /*3050*/  HMMA.16816.F32 R40, R12, R98, R28 ;  /* 0x000000620c28723c */ /* 0x000fe2000000181c */
[----:B------:R-:W-:Y:S05]  /*3060*/  LDSM.16.M88.4 R28, [R231+0x8400] ;  /* 0x00840000e71c783b */ /* 0x000fea0000000200 */
[----:B-1----:R-:W-:Y:S01]  /*3070*/  FMUL.FTZ R0, R44, UR25 ;  /* 0x000000192c007c20 */ /* 0x002fe20008410000 */
[C---:B------:R-:W-:Y:S03]  /*3080*/  HMMA.16816.F32 R88, R32.reuse, R56, R76 ;  /* 0x000000382058723c */ /* 0x040fe6000000184c */
[----:B------:R1:W-:Y:S03]  /*3090*/  MUFU.TANH R134, R0 ;  /* 0x0000000000867308 */ /* 0x0003e60000002400 */
[----:B------:R-:W-:Y:S06]  /*30a0*/  HMMA.16816.F32 R56, R32, R58, R124 ;  /* 0x0000003a2038723c */ /* 0x000fec000000187c */
[----:B------:R-:W-:Y:S01]  /*30b0*/  HMMA.16816.F32 R52, R4, R98, R24 ;  /* 0x000000620434723c */ /* 0x000fe20000001818 */
[----:B------:R-:W5:Y:S05]  /*30c0*/  LDSM.16.M88.4 R24, [R229+0x8c00] ;  /* 0x008c0000e518783b */ /* 0x000f6a0000000200 */
[----:B------:R-:W-:Y:S01]  /*30d0*/  HMMA.16816.F32 R80, R32, R84, R128 ;  /* 0x000000542050723c */ /* 0x000fe20000001880 */
[----:B-1----:R-:W-:-:S04]  /*30e0*/  FMUL.FTZ R0, R45, UR25 ;  /* 0x000000192d007c20 */ /* 0x002fc80008410000 */
[----:B------:R1:W2:Y:S01]  /*30f0*/  MUFU.TANH R126, R0 ;  /* 0x00000000007e7308 */ /* 0x0002a20000002400 */
[----:B------:R-:W-:Y:S06]  /*3100*/  HMMA.16816.F32 R84, R32, R86, R72 ;  /* 0x000000562054723c */ /* 0x000fec0000001848 */
[C---:B---3--:R-:W-:Y:S06]  /*3110*/  HMMA.16816.F32 R32, R8.reuse, R20, R120 ;  /* 0x000000140820723c */ /* 0x048fec0000001878 */
[----:B------:R-:W-:Y:S01]  /*3120*/  HMMA.16816.F32 R76, R8, R22, R116 ;  /* 0x00000016084c723c */ /* 0x000fe20000001874 */
[----:B-1----:R-:W-:-:S05]  /*3130*/  FMUL.FTZ R0, R46, UR25 ;  /* 0x000000192e007c20 */ /* 0x002fca0008410000 */
[C---:B----4-:R-:W-:Y:S01]  /*3140*/  HMMA.16816.F32 R64, R8.reuse, R38, R104 ;  /* 0x000000260840723c */ /* 0x050fe20000001868 */
[----:B------:R1:W-:Y:S05]  /*3150*/  MUFU.TANH R127, R0 ;  /* 0x00000000007f7308 */ /* 0x0003ea0000002400 */
[C---:B-----5:R-:W-:Y:S06]  /*3160*/  HMMA.16816.F32 R72, R8.reuse, R24, R92 ;  /* 0x000000180848723c */ /* 0x060fec000000185c */
[----:B------:R-:W-:Y:S01]  /*3170*/  HMMA.16816.F32 R68, R8, R26, R68 ;  /* 0x0000001a0844723c */ /* 0x000fe20000001844 */
[----:B-1----:R-:W-:-:S05]  /*3180*/  FMUL.FTZ R0, R47, UR25 ;  /* 0x000000192f007c20 */ /* 0x002fca0008410000 */
[C---:B------:R-:W-:Y:S01]  /*3190*/  HMMA.16816.F32 R44, R16.reuse, R20, R48 ;  /* 0x00000014102c723c */ /* 0x040fe20000001830 */
[----:B------:R1:W3:Y:S05]  /*31a0*/  MUFU.TANH R115, R0 ;  /* 0x0000000000737308 */ /* 0x0002ea0000002400 */
[----:B------:R-:W-:Y:S06]  /*31b0*/  HMMA.16816.F32 R20, R16, R22, R60 ;  /* 0x000000161014723c */ /* 0x000fec000000183c */
[----:B------:R-:W-:Y:S01]  /*31c0*/  HMMA.16816.F32 R48, R4, R28, R32 ;  /* 0x0000001c0430723c */ /* 0x000fe20000001820 */
[----:B-1----:R-:W-:-:S05]  /*31d0*/  FMUL.FTZ R0, R40, UR25 ;  /* 0x0000001928007c20 */ /* 0x002fca0008410000 */
[----:B------:R-:W-:Y:S01]  /*31e0*/  HMMA.16816.F32 R60, R8, R36, R108 ;  /* 0x00000024083c723c */ /* 0x000fe2000000186c */
[----:B------:R-:W1:Y:S01]  /*31f0*/  LDSM.16.M88.4 R8, [R231+0x8800] ;  /* 0x00880000e708783b */ /* 0x000e620000000200 */
[----:B------:R4:W5:Y:S10]  /*3200*/  MUFU.TANH R125, R0 ;  /* 0x00000000007d7308 */ /* 0x0009740000002400 */
[----:B------:R-:W-:Y:S01]  /*3210*/  HMMA.16816.F32 R32, R12, R30, R20 ;  /* 0x0000001e0c20723c */ /* 0x000fe20000001814 */
[----:B------:R-:W2:Y:S01]  /*3220*/  LDSM.16.M88.4 R20, [R231+0x8c00] ;  /* 0x008c0000e714783b */ /* 0x000ea20000000200 */
[----:B------:R-:W-:-:S04]  /*3230*/  DEPBAR.LE SB0, 0x0 ;  /* 0x000080000000791a */ /* 0x000fc80000000000 */
[----:B----4-:R-:W-:-:S04]  /*3240*/  FMUL.FTZ R0, R41, UR25 ;  /* 0x0000001929007c20 */ /* 0x010fc80008410000 */
[----:B------:R4:W-:Y:S02]  /*3250*/  MUFU.TANH R124, R0 ;  /* 0x00000000007c7308 */ /* 0x0009e40000002400 */
[----:B----4-:R-:W-:-:S06]  /*3260*/  FMUL.FTZ R0, R42, UR25 ;  /* 0x000000192a007c20 */ /* 0x010fcc0008410000 */
[----:B------:R4:W5:Y:S02]  /*3270*/  MUFU.TANH R113, R0 ;  /* 0x0000000000717308 */ /* 0x0009640000002400 */
[----:B----4-:R-:W-:Y:S02]  /*3280*/  FMUL.FTZ R0, R43, UR25 ;  /* 0x000000192b007c20 */ /* 0x010fe40008410000 */
[----:B------:R-:W-:Y:S04]  /*3290*/  HMMA.16816.F32 R40, R12, R28, R44 ;  /* 0x0000001c0c28723c */ /* 0x000fe8000000182c */
[----:B------:R4:W-:Y:S02]  /*32a0*/  MUFU.TANH R114, R0 ;  /* 0x0000000000727308 */ /* 0x0009e40000002400 */
[----:B------:R-:W-:Y:S01]  /*32b0*/  HMMA.16816.F32 R44, R16, R36, R88 ;  /* 0x00000024102c723c */ /* 0x000fe20000001858 */
[----:B----4-:R-:W-:-:S05]  /*32c0*/  FMUL.FTZ R0, R52, UR25 ;  /* 0x0000001934007c20 */ /* 0x010fca0008410000 */
[----:B------:R4:W5:-:S15]  /*32d0*/  MUFU.TANH R99, R0 ;  /* 0x0000000000637308 */ /* 0x00095e0000002400 */
[----:B------:R-:W-:-:S03]  /*32e0*/  NOP ;  /* 0x0000000000007918 */ /* 0x000fc60000000000 */
[----:B-1----:R-:W-:Y:S01]  /*32f0*/  HMMA.16816.F32 R44, R12, R8, R44 ;  /* 0x000000080c2c723c */ /* 0x002fe2000000182c */
[----:B----4-:R-:W-:-:S04]  /*3300*/  FMUL.FTZ R0, R53, UR25 ;  /* 0x0000001935007c20 */ /* 0x010fc80008410000 */
[----:B------:R1:W-:Y:S02]  /*3310*/  MUFU.TANH R112, R0 ;  /* 0x0000000000707308 */ /* 0x0003e40000002400 */
[----:B-1----:R-:W-:-:S06]  /*3320*/  FMUL.FTZ R0, R54, UR25 ;  /* 0x0000001936007c20 */ /* 0x002fcc0008410000 */
[----:B------:R1:W4:Y:S02]  /*3330*/  MUFU.TANH R96, R0 ;  /* 0x0000000000607308 */ /* 0x0003240000002400 */
[----:B-1----:R-:W-:Y:S02]  /*3340*/  FMUL.FTZ R0, R55, UR25 ;  /* 0x0000001937007c20 */ /* 0x002fe40008410000 */
[C---:B------:R-:W-:Y:S04]  /*3350*/  HMMA.16816.F32 R52, R16.reuse, R38, R56 ;  /* 0x000000261034723c */ /* 0x040fe80000001838 */
[----:B------:R1:W4:Y:S02]  /*3360*/  MUFU.TANH R98, R0 ;  /* 0x0000000000627308 */ /* 0x0003240000002400 */
[----:B------:R-:W-:Y:S06]  /*3370*/  HMMA.16816.F32 R56, R16, R24, R80 ;  /* 0x000000181038723c */ /* 0x000fec0000001850 */
[----:B------:R-:W-:Y:S01]  /*3380*/  HMMA.16816.F32 R36, R4, R8, R60 ;  /* 0x000000080424723c */ /* 0x000fe2000000183c */
[----:B-1----:R-:W-:-:S04]  /*3390*/  FMUL.FTZ R0, R40, UR25 ;  /* 0x0000001928007c20 */ /* 0x002fc80008410000 */
[----:B------:R1:W-:-:S15]  /*33a0*/  MUFU.TANH R97, R0 ;  /* 0x0000000000617308 */ /* 0x0003de0000002400 */
[----:B------:R-:W-:-:S04]  /*33b0*/  NOP ;  /* 0x0000000000007918 */ /* 0x000fc80000000000 */
[----:B------:R-:W-:Y:S01]  /*33c0*/  FMUL.FTZ R36, R36, UR25 ;  /* 0x0000001924247c20 */ /* 0x000fe20008410000 */
[----:B------:R-:W-:Y:S01]  /*33d0*/  FMUL.FTZ R38, R38, UR25 ;  /* 0x0000001926267c20 */ /* 0x000fe20008410000 */
[----:B------:R-:W-:Y:S01]  /*33e0*/  FMUL.FTZ R37, R37, UR25 ;  /* 0x0000001925257c20 */ /* 0x000fe20008410000 */
[----:B------:R-:W-:Y:S01]  /*33f0*/  FMUL.FTZ R39, R39, UR25 ;  /* 0x0000001927277c20 */ /* 0x000fe20008410000 */
[----:B-1----:R-:W-:Y:S02]  /*3400*/  FMUL.FTZ R0, R41, UR25 ;  /* 0x0000001929007c20 */ /* 0x002fe40008410000 */
[----:B------:R-:W-:Y:S08]  /*3410*/  MUFU.TANH R36, R36 ;  /* 0x0000002400247308 */ /* 0x000ff00000002400 */
[----:B------:R1:W-:Y:S08]  /*3420*/  MUFU.TANH R93, R0 ;  /* 0x00000000005d7308 */ /* 0x0003f00000002400 */
[----:B------:R-:W-:Y:S08]  /*3430*/  MUFU.TANH R38, R38 ;  /* 0x0000002600267308 */ /* 0x000ff00000002400 */
[----:B------:R-:W-:Y:S01]  /*3440*/  MUFU.TANH R37, R37 ;  /* 0x0000002500257308 */ /* 0x000fe20000002400 */
[----:B-1----:R-:W-:-:S07]  /*3450*/  FMUL.FTZ R0, R42, UR25 ;  /* 0x000000192a007c20 */ /* 0x002fce0008410000 */
[----:B------:R1:W4:Y:S08]  /*3460*/  MUFU.TANH R92, R0 ;  /* 0x00000000005c7308 */ /* 0x0003300000002400 */
[----:B------:R-:W-:Y:S01]  /*3470*/  MUFU.TANH R39, R39 ;  /* 0x0000002700277308 */ /* 0x000fe20000002400 */
[----:B-1----:R-:W-:Y:S02]  /*3480*/  FMUL.FTZ R0, R43, UR25 ;  /* 0x000000192b007c20 */ /* 0x002fe40008410000 */
[----:B------:R-:W-:Y:S05]  /*3490*/  HMMA.16816.F32 R40, R16, R26, R84 ;  /* 0x0000001a1028723c */ /* 0x000fea0000001854 */
[----:B------:R1:W-:Y:S01]  /*34a0*/  MUFU.TANH R91, R0 ;  /* 0x00000000005b7308 */ /* 0x0003e20000002400 */
[C---:B------:R-:W-:Y:S06]  /*34b0*/  HMMA.16816.F32 R16, R4.reuse, R30, R76 ;  /* 0x0000001e0410723c */ /* 0x040fec000000184c */
[C---:B------:R-:W-:Y:S06]  /*34c0*/  HMMA.16816.F32 R28, R4.reuse, R10, R64 ;  /* 0x0000000a041c723c */ /* 0x040fec0000001840 */
[----:B--2---:R-:W-:Y:S01]  /*34d0*/  HMMA.16816.F32 R24, R4, R22, R68 ;  /* 0x000000160418723c */ /* 0x004fe20000001844 */
[----:B-1----:R-:W-:-:S04]  /*34e0*/  FMUL.FTZ R0, R48, UR25 ;  /* 0x0000001930007c20 */ /* 0x002fc80008410000 */
[----:B------:R1:W2:Y:S01]  /*34f0*/  MUFU.TANH R90, R0 ;  /* 0x00000000005a7308 */ /* 0x0002a20000002400 */
[----:B------:R-:W-:Y:S06]  /*3500*/  HMMA.16816.F32 R8, R12, R10, R52 ;  /* 0x0000000a0c08723c */ /* 0x000fec0000001834 */
[----:B------:R-:W-:-:S06]  /*3510*/  FMUL.FTZ R3, R19, UR25 ;  /* 0x0000001913037c20 */ /* 0x000fcc0008410000 */
[----:B------:R-:W-:Y:S01]  /*3520*/  FMUL.FTZ R28, R28, UR25 ;  /* 0x000000191c1c7c20 */ /* 0x000fe20008410000 */
[----:B-1----:R-:W-:-:S05]  /*3530*/  FMUL.FTZ R0, R49, UR25 ;  /* 0x0000001931007c20 */ /* 0x002fca0008410000 */
[----:B------:R-:W-:Y:S01]  /*3540*/  FMUL.FTZ R76, R26, UR25 ;  /* 0x000000191a4c7c20 */ /* 0x000fe20008410000 */
[----:B------:R-:W-:Y:S01]  /*3550*/  FMUL.FTZ R83, R27, UR25 ;  /* 0x000000191b537c20 */ /* 0x000fe20008410000 */
[----:B------:R1:W-:Y:S01]  /*3560*/  MUFU.TANH R89, R0 ;  /* 0x0000000000597308 */ /* 0x0003e20000002400 */
[----:B------:R-:W-:-:S03]  /*3570*/  FMUL.FTZ R82, R25, UR25 ;  /* 0x0000001919527c20 */ /* 0x000fc60008410000 */
[----:B------:R-:W-:Y:S01]  /*3580*/  FMUL.FTZ R19, R10, UR25 ;  /* 0x000000190a137c20 */ /* 0x000fe20008410000 */
[----:B------:R-:W-:-:S05]  /*3590*/  FMUL.FTZ R11, R11, UR25 ;  /* 0x000000190b0b7c20 */ /* 0x000fca0008410000 */
[----:B------:R-:W-:Y:S01]  /*35a0*/  MUFU.TANH R19, R19 ;  /* 0x0000001300137308 */ /* 0x000fe20000002400 */
[----:B-1----:R-:W-:-:S07]  /*35b0*/  FMUL.FTZ R0, R50, UR25 ;  /* 0x0000001932007c20 */ /* 0x002fce0008410000 */
[----:B------:R1:W2:Y:S02]  /*35c0*/  MUFU.TANH R88, R0 ;  /* 0x0000000000587308 */ /* 0x0002a40000002400 */
[----:B-1----:R-:W-:-:S06]  /*35d0*/  FMUL.FTZ R0, R51, UR25 ;  /* 0x0000001933007c20 */ /* 0x002fcc0008410000 */
[----:B------:R1:W2:Y:S02]  /*35e0*/  MUFU.TANH R81, R0 ;  /* 0x0000000000517308 */ /* 0x0002a40000002400 */
[----:B-1----:R-:W-:-:S06]  /*35f0*/  FMUL.FTZ R0, R32, UR25 ;  /* 0x0000001920007c20 */ /* 0x002fcc0008410000 */
[----:B------:R1:W2:Y:S02]  /*3600*/  MUFU.TANH R84, R0 ;  /* 0x0000000000547308 */ /* 0x0002a40000002400 */
[----:B-1----:R-:W-:-:S06]  /*3610*/  FMUL.FTZ R0, R33, UR25 ;  /* 0x0000001921007c20 */ /* 0x002fcc0008410000 */
[----:B------:R1:W-:Y:S02]  /*3620*/  MUFU.TANH R85, R0 ;  /* 0x0000000000557308 */ /* 0x0003e40000002400 */
[----:B-1----:R-:W-:-:S06]  /*3630*/  FMUL.FTZ R0, R34, UR25 ;  /* 0x0000001922007c20 */ /* 0x002fcc0008410000 */
[----:B------:R1:W2:Y:S02]  /*3640*/  MUFU.TANH R79, R0 ;  /* 0x00000000004f7308 */ /* 0x0002a40000002400 */
[----:B-1----:R-:W-:Y:S02]  /*3650*/  FMUL.FTZ R0, R35, UR25 ;  /* 0x0000001923007c20 */ /* 0x002fe40008410000 */
[-C--:B------:R-:W-:Y:S04]  /*3660*/  HMMA.16816.F32 R32, R4, R20.reuse, R72 ;  /* 0x000000140420723c */ /* 0x080fe80000001848 */
[----:B------:R1:W-:Y:S02]  /*3670*/  MUFU.TANH R73, R3 ;  /* 0x0000000300497308 */ /* 0x0003e40000002400 */
[----:B------:R-:W-:Y:S01]  /*3680*/  HMMA.16816.F32 R4, R12, R20, R56 ;  /* 0x000000140c04723c */ /* 0x000fe20000001838 */
[----:B------:R-:W-:-:S05]  /*3690*/  FMUL.FTZ R75, R24, UR25 ;  /* 0x00000019184b7c20 */ /* 0x000fca0008410000 */
[----:B------:R3:W-:Y:S01]  /*36a0*/  MUFU.TANH R80, R0 ;  /* 0x0000000000507308 */ /* 0x0007e20000002400 */
[----:B------:R-:W-:Y:S01]  /*36b0*/  HMMA.16816.F32 R20, R12, R22, R40 ;  /* 0x000000160c14723c */ /* 0x000fe20000001828 */
[----:B-1----:R-:W-:-:S06]  /*36c0*/  FMUL.FTZ R3, R45, UR25 ;  /* 0x000000192d037c20 */ /* 0x002fcc0008410000 */
[----:B------:R-:W-:Y:S01]  /*36d0*/  FMUL.FTZ R14, R47, UR25 ;  /* 0x000000192f0e7c20 */ /* 0x000fe20008410000 */
[----:B------:R-:W-:Y:S01]  /*36e0*/  FMUL.FTZ R12, R44, UR25 ;  /* 0x000000192c0c7c20 */ /* 0x000fe20008410000 */
[----:B------:R-:W-:Y:S01]  /*36f0*/  FMUL.FTZ R13, R46, UR25 ;  /* 0x000000192e0d7c20 */ /* 0x000fe20008410000 */
[----:B------:R1:W-:Y:S01]  /*3700*/  MUFU.TANH R55, R3 ;  /* 0x0000000300377308 */ /* 0x0003e20000002400 */
[----:B------:R-:W-:Y:S01]  /*3710*/  FMUL.FTZ R40, R29, UR25 ;  /* 0x000000191d287c20 */ /* 0x000fe20008410000 */
[----:B------:R-:W-:Y:S01]  /*3720*/  FMUL.FTZ R53, R32, UR25 ;  /* 0x0000001920357c20 */ /* 0x000fe20008410000 */
[----:B------:R-:W-:Y:S01]  /*3730*/  FMUL.FTZ R66, R34, UR25 ;  /* 0x0000001922427c20 */ /* 0x000fe20008410000 */
[----:B---3--:R-:W-:Y:S01]  /*3740*/  FMUL.FTZ R0, R16, UR25 ;  /* 0x0000001910007c20 */ /* 0x008fe20008410000 */
[----:B------:R-:W-:Y:S01]  /*3750*/  FMUL.FTZ R71, R35, UR25 ;  /* 0x0000001923477c20 */ /* 0x000fe20008410000 */
[----:B------:R-:W-:Y:S01]  /*3760*/  FMUL.FTZ R65, R33, UR25 ;  /* 0x0000001921417c20 */ /* 0x000fe20008410000 */
[----:B------:R-:W-:Y:S01]  /*3770*/  FMUL.FTZ R42, R30, UR25 ;  /* 0x000000191e2a7c20 */ /* 0x000fe20008410000 */
[----:B------:R-:W-:Y:S01]  /*3780*/  FMUL.FTZ R47, R5, UR25 ;  /* 0x00000019052f7c20 */ /* 0x000fe20008410000 */
[----:B------:R-:W-:Y:S01]  /*3790*/  FMUL.FTZ R41, R4, UR25 ;  /* 0x0000001904297c20 */ /* 0x000fe20008410000 */
[----:B------:R-:W-:Y:S01]  /*37a0*/  IMAD.U32 R5, RZ, RZ, UR21 ;  /* 0x00000015ff057e24 */ /* 0x000fe2000f8e00ff */
[----:B------:R3:W2:Y:S01]  /*37b0*/  MUFU.TANH R77, R0 ;  /* 0x00000000004d7308 */ /* 0x0006a20000002400 */
[----:B------:R-:W-:Y:S01]  /*37c0*/  FMUL.FTZ R50, R7, UR25 ;  /* 0x0000001907327c20 */ /* 0x000fe20008410000 */
[----:B------:R-:W-:Y:S01]  /*37d0*/  FMUL.FTZ R49, R6, UR25 ;  /* 0x0000001906317c20 */ /* 0x000fe20008410000 */
[----:B------:R-:W-:Y:S01]  /*37e0*/  FMUL.FTZ R74, R23, UR25 ;  /* 0x00000019174a7c20 */ /* 0x000fe20008410000 */
[C-C-:B------:R-:W-:Y:S01]  /*37f0*/  VIADDMNMX R15, R102.reuse, 0x8, R5.reuse, PT ;  /* 0x00000008660f7846 */ /* 0x140fe20003800105 */
[----:B------:R-:W-:Y:S01]  /*3800*/  FMUL.FTZ R43, R31, UR25 ;  /* 0x000000191f2b7c20 */ /* 0x000fe20008410000 */
[----:B-1----:R-:W-:Y:S01]  /*3810*/  IMAD.U32 R3, RZ, RZ, UR19 ;  /* 0x00000013ff037e24 */ /* 0x002fe2000f8e00ff */
[----:B------:R-:W-:Y:S01]  /*3820*/  VIADDMNMX R16, R102, 0x48, R5, PT ;  /* 0x0000004866107846 */ /* 0x000fe20003800105 */
[----:B------:R1:W-:Y:S01]  /*3830*/  MUFU.TANH R32, R14 ;  /* 0x0000000e00207308 */ /* 0x0003e20000002400 */
[----:B------:R-:W-:Y:S01]  /*3840*/  FMUL.FTZ R63, R20, UR25 ;  /* 0x00000019143f7c20 */ /* 0x000fe20008410000 */
[----:B------:R-:W-:-:S02]  /*3850*/  IMAD R3, R3, 0x40, R175 ;  /* 0x0000004003037824 */ /* 0x000fc400078e02af */
[----:B------:R-:W-:Y:S01]  /*3860*/  FMUL.FTZ R70, R21, UR25 ;  /* 0x0000001915467c20 */ /* 0x000fe20008410000 */
[----:B------:R-:W-:Y:S01]  /*3870*/  FMUL.FTZ R72, R22, UR25 ;  /* 0x0000001916487c20 */ /* 0x000fe20008410000 */
[----:B------:R-:W-:Y:S02]  /*3880*/  VIADD R4, R3, 0x1 ;  /* 0x0000000103047836 */ /* 0x000fe40000000000 */
[----:B------:R5:W-:Y:S01]  /*3890*/  MUFU.TANH R54, R12 ;  /* 0x0000000c00367308 */ /* 0x000be20000002400 */
[----:B---3--:R-:W-:Y:S01]  /*38a0*/  FMUL.FTZ R0, R17, UR25 ;  /* 0x0000001911007c20 */ /* 0x008fe20008410000 */
[----:B------:R-:W-:Y:S01]  /*38b0*/  VIADDMNMX R17, R102, 0x40, R5, PT ;  /* 0x0000004066117846 */ /* 0x000fe20003800105 */
[----:B------:R-:W-:Y:S01]  /*38c0*/  VIADD R6, R3, 0x9 ;  /* 0x0000000903067836 */ /* 0x000fe20000000000 */
[----:B------:R-:W-:Y:S02]  /*38d0*/  I2FP.F32.S32 R5, R4 ;  /* 0x0000000400057245 */ /* 0x000fe40000201400 */
[----:B------:R-:W-:-:S02]  /*38e0*/  ISETP.GE.AND P0, PT, R4, R15, PT ;  /* 0x0000000f0400720c */ /* 0x000fc40003f06270 */
[----:B------:R-:W-:Y:S01]  /*38f0*/  ISETP.GE.AND P4, PT, R4, R17, PT ;  /* 0x000000110400720c */ /* 0x000fe20003f86270 */
[C---:B------:R-:W-:Y:S01]  /*3900*/  FFMA.FTZ R7, R5.reuse, UR5, R133 ;  /* 0x0000000505077c23 */ /* 0x040fe20008010085 */
[----:B-1----:R-:W-:Y:S01]  /*3910*/  VIMNMX R14, R102, UR21, PT ;  /* 0x00000015660e7c48 */ /* 0x002fe2000bfe0100 */
[----:B------:R1:W-:Y:S01]  /*3920*/  MUFU.TANH R78, R0 ;  /* 0x00000000004e7308 */ /* 0x0003e20000002400 */
[C---:B------:R-:W-:Y:S01]  /*3930*/  ISETP.GE.AND P2, PT, R4.reuse, R16, PT ;  /* 0x000000100400720c */ /* 0x040fe20003f46270 */
[----:B------:R-:W-:Y:S01]  /*3940*/  FFMA.FTZ R10, R5, UR5, R126 ;  /* 0x00000005050a7c23 */ /* 0x000fe2000801007e */
[-C--:B------:R-:W-:Y:S01]  /*3950*/  ISETP.GE.AND P1, PT, R4, R14.reuse, PT ;  /* 0x0000000e0400720c */ /* 0x080fe20003f26270 */
[----:B------:R-:W-:Y:S01]  /*3960*/  VIADD R4, R3, 0x8 ;  /* 0x0000000803047836 */ /* 0x000fe20000000000 */
[----:B------:R-:W-:Y:S01]  /*3970*/  UMOV UR21, UR19 ;  /* 0x0000001300157c82 */ /* 0x000fe20008000000 */
[----:B-----5:R-:W-:Y:S01]  /*3980*/  FMUL.FTZ R12, R8, UR25 ;  /* 0x00000019080c7c20 */ /* 0x020fe20008410000 */
[----:B------:R-:W-:Y:S01]  /*3990*/  FSEL R51, R7, -INF , !P1 ;  /* 0xff80000007337808 */ /* 0x000fe20004800000 */
[----:B------:R-:W-:Y:S01]  /*39a0*/  FFMA.FTZ R8, R5, UR5, R115 ;  /* 0x0000000505087c23 */ /* 0x000fe20008010073 */
[C---:B------:R-:W-:Y:S01]  /*39b0*/  ISETP.GE.AND P6, PT, R4.reuse, R14, PT ;  /* 0x0000000e0400720c */ /* 0x040fe20003fc6270 */
[----:B------:R-:W-:Y:S01]  /*39c0*/  MUFU.TANH R48, R13 ;  /* 0x0000000d00307308 */ /* 0x000fe20000002400 */
[----:B------:R-:W-:-:S02]  /*39d0*/  ISETP.GE.AND P5, PT, R4, R15, PT ;  /* 0x0000000f0400720c */ /* 0x000fc40003fa6270 */
[C---:B------:R-:W-:Y:S02]  /*39e0*/  ISETP.GE.AND P3, PT, R4.reuse, R17, PT ;  /* 0x000000110400720c */ /* 0x040fe40003f66270 */
[----:B------:R-:W-:Y:S02]  /*39f0*/  ISETP.GE.AND P1, PT, R4, R16, PT ;  /* 0x000000100400720c */ /* 0x000fe40003f26270 */
[----:B------:R-:W-:Y:S01]  /*3a00*/  I2FP.F32.S32 R4, R4 ;  /* 0x0000000400047245 */ /* 0x000fe20000201400 */
[----:B-1----:R-:W-:Y:S01]  /*3a10*/  FMUL.FTZ R0, R18, UR25 ;  /* 0x0000001912007c20 */ /* 0x002fe20008410000 */
[----:B------:R-:W-:Y:S01]  /*3a20*/  FMUL.FTZ R18, R9, UR25 ;  /* 0x0000001909127c20 */ /* 0x000fe20008410000 */
[----:B------:R-:W-:Y:S01]  /*3a30*/  FFMA.FTZ R9, R5, UR5, R132 ;  /* 0x0000000505097c23 */ /* 0x000fe20008010084 */
[----:B------:R-:W-:Y:S01]  /*3a40*/  FSEL R44, R8, -INF , !P2 ;  /* 0xff800000082c7808 */ /* 0x000fe20005000000 */
[----:B------:R-:W-:Y:S01]  /*3a50*/  FFMA.FTZ R7, R4, UR5, R125 ;  /* 0x0000000504077c23 */ /* 0x000fe2000801007d */
[----:B------:R-:W-:Y:S01]  /*3a60*/  FSEL R34, R10, -INF , !P4 ;  /* 0xff8000000a227808 */ /* 0x000fe20006000000 */
[C---:B------:R-:W-:Y:S01]  /*3a70*/  FFMA.FTZ R8, R4.reuse, UR5, R113 ;  /* 0x0000000504087c23 */ /* 0x040fe20008010071 */
[----:B------:R-:W-:Y:S01]  /*3a80*/  FSEL R61, R9, -INF , !P0 ;  /* 0xff800000093d7808 */ /* 0x000fe20004000000 */
[----:B------:R-:W-:Y:S01]  /*3a90*/  VIADD R5, R3, 0x10 ;  /* 0x0000001003057836 */ /* 0x000fe20000000000 */
[----:B------:R-:W-:Y:S01]  /*3aa0*/  FSEL R52, R7, -INF , !P6 ;  /* 0xff80000007347808 */ /* 0x000fe20007000000 */
[----:B------:R-:W-:Y:S01]  /*3ab0*/  FFMA.FTZ R9, R4, UR5, R99 ;  /* 0x0000000504097c23 */ /* 0x000fe20008010063 */
[C---:B------:R-:W-:Y:S01]  /*3ac0*/  ISETP.GE.AND P0, PT, R6.reuse, R14, PT ;  /* 0x0000000e0600720c */ /* 0x040fe20003f06270 */
[----:B------:R1:W3:Y:S01]  /*3ad0*/  MUFU.TANH R67, R0 ;  /* 0x0000000000437308 */ /* 0x0002e20000002400 */
[----:B------:R-:W-:-:S02]  /*3ae0*/  ISETP.GE.AND P4, PT, R6, R15, PT ;  /* 0x0000000f0600720c */ /* 0x000fc40003f86270 */
[C---:B------:R-:W-:Y:S02]  /*3af0*/  ISETP.GE.AND P2, PT, R6.reuse, R17, PT ;  /* 0x000000110600720c */ /* 0x040fe40003f46270 */
[----:B------:R-:W-:Y:S02]  /*3b00*/  ISETP.GE.AND P6, PT, R6, R16, PT ;  /* 0x000000100600720c */ /* 0x000fe40003fc6270 */
[----:B------:R-:W-:Y:S01]  /*3b10*/  I2FP.F32.S32 R7, R6 ;  /* 0x0000000600077245 */ /* 0x000fe20000201400 */
[----:B----4-:R-:W-:Y:S01]  /*3b20*/  FFMA.FTZ R6, R4, UR5, R96 ;  /* 0x0000000504067c23 */ /* 0x010fe20008010060 */
[----:B------:R-:W-:Y:S01]  /*3b30*/  FSEL R64, R8, -INF , !P5 ;  /* 0xff80000008407808 */ /* 0x000fe20006800000 */
[----:B------:R-:W-:Y:S01]  /*3b40*/  VIADD R4, R3, 0x11 ;  /* 0x0000001103047836 */ /* 0x000fe20000000000 */
[----:B------:R-:W-:Y:S01]  /*3b50*/  FSEL R35, R9, -INF , !P3 ;  /* 0xff80000009237808 */ /* 0x000fe20005800000 */
[C---:B------:R-:W-:Y:S01]  /*3b60*/  FFMA.FTZ R8, R7.reuse, UR5, R124 ;  /* 0x0000000507087c23 */ /* 0x040fe2000801007c */
[----:B------:R-:W-:Y:S01]  /*3b70*/  FSEL R45, R6, -INF , !P1 ;  /* 0xff800000062d7808 */ /* 0x000fe20004800000 */
[C---:B------:R-:W-:Y:S01]  /*3b80*/  FFMA.FTZ R9, R7.reuse, UR5, R114 ;  /* 0x0000000507097c23 */ /* 0x040fe20008010072 */
[----:B------:R-:W-:Y:S01]  /*3b90*/  I2FP.F32.S32 R6, R5 ;  /* 0x0000000500067245 */ /* 0x000fe20000201400 */
[----:B------:R4:W5:Y:S01]  /*3ba0*/  MUFU.TANH R30, R12 ;  /* 0x0000000c001e7308 */ /* 0x0009620000002400 */
[----:B------:R-:W-:Y:S01]  /*3bb0*/  FSEL R58, R8, -INF , !P0 ;  /* 0xff800000083a7808 */ /* 0x000fe20004000000 */
[----:B------:R-:W-:Y:S01]  /*3bc0*/  FFMA.FTZ R8, R7, UR5, R112 ;  /* 0x0000000507087c23 */ /* 0x000fe20008010070 */
[----:B------:R-:W-:Y:S01]  /*3bd0*/  ISETP.GE.AND P5, PT, R5, R14, PT ;  /* 0x0000000e0500720c */ /* 0x000fe20003fa6270 */
[----:B------:R-:W-:Y:S01]  /*3be0*/  FFMA.FTZ R7, R7, UR5, R98 ;  /* 0x0000000507077c23 */ /* 0x000fe20008010062 */
[C---:B------:R-:W-:Y:S01]  /*3bf0*/  ISETP.GE.AND P3, PT, R5.reuse, R15, PT ;  /* 0x0000000f0500720c */ /* 0x040fe20003f66270 */
[C---:B------:R-:W-:Y:S01]  /*3c00*/  FFMA.FTZ R10, R6.reuse, UR5, R92 ;  /* 0x00000005060a7c23 */ /* 0x040fe2000801005c */
[C---:B------:R-:W-:Y:S01]  /*3c10*/  ISETP.GE.AND P1, PT, R5.reuse, R17, PT ;  /* 0x000000110500720c */ /* 0x040fe20003f26270 */
[----:B------:R3:W-:Y:S01]  /*3c20*/  MUFU.TANH R29, R11 ;  /* 0x0000000b001d7308 */ /* 0x0007e20000002400 */
[----:B------:R-:W-:Y:S01]  /*3c30*/  ISETP.GE.AND P0, PT, R5, R16, PT ;  /* 0x000000100500720c */ /* 0x000fe20003f06270 */
[C---:B------:R-:W-:Y:S01]  /*3c40*/  FFMA.FTZ R5, R6.reuse, UR5, R97 ;  /* 0x0000000506057c23 */ /* 0x040fe20008010061 */
[----:B------:R-:W-:Y:S01]  /*3c50*/  FSEL R62, R9, -INF , !P4 ;  /* 0xff800000093e7808 */ /* 0x000fe20006000000 */
[----:B--2---:R-:W-:Y:S01]  /*3c60*/  FFMA.FTZ R9, R6, UR5, R90 ;  /* 0x0000000506097c23 */ /* 0x004fe2000801005a */
[----:B------:R-:W-:Y:S01]  /*3c70*/  FSEL R33, R8, -INF , !P2 ;  /* 0xff80000008217808 */ /* 0x000fe20005000000 */
[----:B-1----:R-:W-:Y:S01]  /*3c80*/  IMAD R0, R173, 0x20, R172 ;  /* 0x00000020ad007824 */ /* 0x002fe200078e02ac */
[----:B------:R-:W-:Y:S01]  /*3c90*/  FSEL R56, R5, -INF , !P5 ;  /* 0xff80000005387808 */ /* 0x000fe20006800000 */
[----:B------:R1:W-:Y:S01]  /*3ca0*/  MUFU.TANH R23, R49 ;  /* 0x0000003100177308 */ /* 0x0003e20000002400 */
[----:B------:R-:W-:Y:S01]  /*3cb0*/  I2FP.F32.S32 R5, R4 ;  /* 0x0000000400057245 */ /* 0x000fe20000201400 */
[----:B------:R-:W-:Y:S01]  /*3cc0*/  IMAD.IADD R0, R103, 0x1, R0 ;  /* 0x0000000167007824 */ /* 0x000fe200078e0200 */
[----:B------:R-:W-:Y:S01]  /*3cd0*/  FSEL R46, R7, -INF , !P6 ;  /* 0xff800000072e7808 */ /* 0x000fe20007000000 */
[----:B------:R-:W-:Y:S01]  /*3ce0*/  FFMA.FTZ R7, R6, UR5, R88 ;  /* 0x0000000506077c23 */ /* 0x000fe20008010058 */
[C---:B------:R-:W-:Y:S01]  /*3cf0*/  ISETP.GE.AND P4, PT, R4.reuse, R14, PT ;  /* 0x0000000e0400720c */ /* 0x040fe20003f86270 */
[C---:B------:R-:W-:Y:S01]  /*3d00*/  FFMA.FTZ R8, R5.reuse, UR5, R93 ;  /* 0x0000000505087c23 */ /* 0x040fe2000801005d */
[C---:B------:R-:W-:Y:S01]  /*3d10*/  ISETP.GE.AND P2, PT, R4.reuse, R15, PT ;  /* 0x0000000f0400720c */ /* 0x040fe20003f46270 */
[C---:B----4-:R-:W-:Y:S01]  /*3d20*/  FFMA.FTZ R12, R5.reuse, UR5, R91 ;  /* 0x00000005050c7c23 */ /* 0x050fe2000801005b */
[C---:B------:R-:W-:Y:S01]  /*3d30*/  ISETP.GE.AND P6, PT, R4.reuse, R17, PT ;  /* 0x000000110400720c */ /* 0x040fe20003fc6270 */
[----:B------:R-:W-:Y:S01]  /*3d40*/  FFMA.FTZ R13, R5, UR5, R89 ;  /* 0x00000005050d7c23 */ /* 0x000fe20008010059 */
[----:B------:R-:W-:Y:S01]  /*3d50*/  ISETP.GE.AND P5, PT, R4, R16, PT ;  /* 0x000000100400720c */ /* 0x000fe20003fa6270 */
[----:B------:R-:W-:Y:S01]  /*3d60*/  VIADD R4, R3, 0x18 ;  /* 0x0000001803047836 */ /* 0x000fe20000000000 */
[----:B------:R-:W-:Y:S01]  /*3d70*/  FSEL R152, R10, -INF , !P3 ;  /* 0xff8000000a987808 */ /* 0x000fe20005800000 */
[----:B---3--:R-:W-:Y:S01]  /*3d80*/  FFMA.FTZ R11, R5, UR5, R81 ;  /* 0x00000005050b7c23 */ /* 0x008fe20008010051 */
[----:B------:R-:W-:Y:S01]  /*3d90*/  FSEL R69, R9, -INF , !P1 ;  /* 0xff80000009457808 */ /* 0x000fe20004800000 */
[----:B------:R-:W-:Y:S01]  /*3da0*/  VIADD R6, R3, 0x19 ;  /* 0x0000001903067836 */ /* 0x000fe20000000000 */
[----:B------:R-:W-:Y:S01]  /*3db0*/  FSEL R107, R7, -INF , !P0 ;  /* 0xff800000076b7808 */ /* 0x000fe20004000000 */
[----:B------:R-:W-:Y:S01]  /*3dc0*/  VIADD R5, R3, 0x20 ;  /* 0x0000002003057836 */ /* 0x000fe20000000000 */
[----:B------:R-:W-:Y:S01]  /*3dd0*/  FSEL R57, R8, -INF , !P4 ;  /* 0xff80000008397808 */ /* 0x000fe20006000000 */
[----:B------:R-:W-:Y:S01]  /*3de0*/  MUFU.TANH R31, R18 ;  /* 0x00000012001f7308 */ /* 0x000fe20000002400 */
[----:B------:R-:W-:-:S02]  /*3df0*/  ISETP.GE.AND P3, PT, R4, R14, PT ;  /* 0x0000000e0400720c */ /* 0x000fc40003f66270 */
[C---:B------:R-:W-:Y:S02]  /*3e00*/  ISETP.GE.AND P1, PT, R4.reuse, R15, PT ;  /* 0x0000000f0400720c */ /* 0x040fe40003f26270 */
[C---:B------:R-:W-:Y:S02]  /*3e10*/  ISETP.GE.AND P0, PT, R4.reuse, R17, PT ;  /* 0x000000110400720c */ /* 0x040fe40003f06270 */
[----:B------:R-:W-:Y:S01]  /*3e20*/  ISETP.GE.AND P4, PT, R4, R16, PT ;  /* 0x000000100400720c */ /* 0x000fe20003f86270 */
[----:B------:R-:W-:Y:S01]  /*3e30*/  MUFU.TANH R18, R42 ;  /* 0x0000002a00127308 */ /* 0x000fe20000002400 */
        /* <DEDUP_REMOVED lines=9> */
[----:B------:R-:W2:Y:S01]  /*3ed0*/  MUFU.TANH R20, R28 ;  /* 0x0000001c00147308 */ /* 0x000ea20000002400 */
[----:B------:R-:W-:-:S02]  /*3ee0*/  ISETP.GE.AND P6, PT, R6, R15, PT ;  /* 0x0000000f0600720c */ /* 0x000fc40003fc6270 */
[C---:B------:R-:W-:Y:S02]  /*3ef0*/  ISETP.GE.AND P5, PT, R6.reuse, R17, PT ;  /* 0x000000110600720c */ /* 0x040fe40003fa6270 */
[----:B------:R-:W-:Y:S02]  /*3f00*/  ISETP.GE.AND P3, PT, R6, R16, PT ;  /* 0x000000100600720c */ /* 0x000fe40003f66270 */
[----:B------:R-:W-:Y:S01]  /*3f10*/  I2FP.F32.S32 R7, R6 ;  /* 0x0000000600077245 */ /* 0x000fe20000201400 */
[----:B------:R-:W-:Y:S01]  /*3f20*/  FFMA.FTZ R6, R4, UR5, R67 ;  /* 0x0000000504067c23 */ /* 0x000fe20008010043 */
[----:B------:R-:W-:Y:S01]  /*3f30*/  FSEL R160, R8, -INF , !P1 ;  /* 0xff80000008a07808 */ /* 0x000fe20004800000 */
[----:B------:R-:W-:Y:S01]  /*3f40*/  VIADD R4, R3, 0x21 ;  /* 0x0000002103047836 */ /* 0x000fe20000000000 */
[----:B------:R-:W-:Y:S01]  /*3f50*/  FSEL R67, R9, -INF , !P0 ;  /* 0xff80000009437808 */ /* 0x000fe20004000000 */
[C---:B------:R-:W-:Y:S01]  /*3f60*/  FFMA.FTZ R8, R7.reuse, UR5, R85 ;  /* 0x0000000507087c23 */ /* 0x040fe20008010055 */
[----:B------:R-:W-:Y:S01]  /*3f70*/  FSEL R136, R6, -INF , !P4 ;  /* 0xff80000006887808 */ /* 0x000fe20006000000 */
[C---:B------:R-:W-:Y:S01]  /*3f80*/  FFMA.FTZ R9, R7.reuse, UR5, R80 ;  /* 0x0000000507097c23 */ /* 0x040fe20008010050 */
[----:B------:R-:W-:Y:S01]  /*3f90*/  I2FP.F32.S32 R6, R5 ;  /* 0x0000000500067245 */ /* 0x000fe20000201400 */
[----:B------:R-:W-:Y:S01]  /*3fa0*/  MUFU.TANH R26, R41 ;  /* 0x00000029001a7308 */ /* 0x000fe20000002400 */
[----:B------:R-:W-:Y:S01]  /*3fb0*/  FSEL R59, R8, -INF , !P2 ;  /* 0xff800000083b7808 */ /* 0x000fe20005000000 */
[----:B------:R-:W-:Y:S01]  /*3fc0*/  FFMA.FTZ R8, R7, UR5, R78 ;  /* 0x0000000507087c23 */ /* 0x000fe2000801004e */
[----:B------:R-:W-:Y:S01]  /*3fd0*/  ISETP.GE.AND P1, PT, R5, R14, PT ;  /* 0x0000000e0500720c */ /* 0x000fe20003f26270 */
[----:B------:R-:W-:Y:S01]  /*3fe0*/  FFMA.FTZ R7, R7, UR5, R73 ;  /* 0x0000000507077c23 */ /* 0x000fe20008010049 */
[C---:B------:R-:W-:Y:S01]  /*3ff0*/  ISETP.GE.AND P0, PT, R5.reuse, R15, PT ;  /* 0x0000000f0500720c */ /* 0x040fe20003f06270 */
[C---:B------:R-:W-:Y:S01]  /*4000*/  FFMA.FTZ R10, R6.reuse, UR5, R48 ;  /* 0x00000005060a7c23 */ /* 0x040fe20008010030 */
[C---:B------:R-:W-:Y:S01]  /*4010*/  ISETP.GE.AND P4, PT, R5.reuse, R17, PT ;  /* 0x000000110500720c */ /* 0x040fe20003f86270 */
[----:B------:R-:W3:Y:S01]  /*4020*/  MUFU.TANH R28, R40 ;  /* 0x00000028001c7308 */ /* 0x000ee20000002400 */
[----:B------:R-:W-:Y:S01]  /*4030*/  ISETP.GE.AND P2, PT, R5, R16, PT ;  /* 0x000000100500720c */ /* 0x000fe20003f46270 */
[C---:B------:R-:W-:Y:S01]  /*4040*/  FFMA.FTZ R5, R6.reuse, UR5, R54 ;  /* 0x0000000506057c23 */ /* 0x040fe20008010036 */
[----:B------:R-:W-:Y:S01]  /*4050*/  FSEL R138, R9, -INF , !P6 ;  /* 0xff800000098a7808 */ /* 0x000fe20007000000 */
[----:B------:R-:W-:Y:S01]  /*4060*/  FFMA.FTZ R9, R6, UR5, R36 ;  /* 0x0000000506097c23 */ /* 0x000fe20008010024 */
[----:B-1----:R-:W-:-:S02]  /*4070*/  FSEL R49, R8, -INF , !P5 ;  /* 0xff80000008317808 */ /* 0x002fc40006800000 */
[----:B------:R-:W-:Y:S01]  /*4080*/  FSEL R165, R5, -INF , !P1 ;  /* 0xff80000005a57808 */ /* 0x000fe20004800000 */
[----:B------:R-:W1:Y:S01]  /*4090*/  MUFU.TANH R24, R43 ;  /* 0x0000002b00187308 */ /* 0x000e620000002400 */
[----:B------:R-:W-:Y:S02]  /*40a0*/  I2FP.F32.S32 R5, R4 ;  /* 0x0000000400057245 */ /* 0x000fe40000201400 */
[----:B------:R-:W-:Y:S01]  /*40b0*/  FSEL R137, R7, -INF , !P3 ;  /* 0xff80000007897808 */ /* 0x000fe20005800000 */
[----:B------:R-:W-:Y:S01]  /*40c0*/  FFMA.FTZ R7, R6, UR5, R38 ;  /* 0x0000000506077c23 */ /* 0x000fe20008010026 */
        /* <DEDUP_REMOVED lines=9> */
[----:B------:R-:W-:Y:S01]  /*4160*/  FFMA.FTZ R11, R5, UR5, R39 ;  /* 0x00000005050b7c23 */ /* 0x000fe20008010027 */
[----:B------:R-:W-:Y:S01]  /*4170*/  FSEL R164, R9, -INF , !P4 ;  /* 0xff80000009a47808 */ /* 0x000fe20006000000 */
[----:B------:R-:W-:Y:S01]  /*4180*/  VIADD R6, R3, 0x29 ;  /* 0x0000002903067836 */ /* 0x000fe20000000000 */
[----:B------:R-:W-:Y:S01]  /*4190*/  FSEL R171, R7, -INF , !P2 ;  /* 0xff80000007ab7808 */ /* 0x000fe20005000000 */
[----:B------:R-:W-:Y:S01]  /*41a0*/  VIADD R5, R3, 0x30 ;  /* 0x0000003003057836 */ /* 0x000fe20000000000 */
[----:B------:R-:W-:Y:S01]  /*41b0*/  FSEL R176, R8, -INF , !P6 ;  /* 0xff80000008b07808 */ /* 0x000fe20007000000 */
[----:B------:R-:W4:Y:S01]  /*41c0*/  MUFU.TANH R21, R53 ;  /* 0x0000003500157308 */ /* 0x000f220000002400 */
        /* <DEDUP_REMOVED lines=8> */
[C---:B-----5:R-:W-:Y:S01]  /*4250*/  FFMA.FTZ R7, R4.reuse, UR5, R30 ;  /* 0x0000000504077c23 */ /* 0x060fe2000801001e */
[----:B------:R-:W-:Y:S01]  /*4260*/  FSEL R170, R11, -INF , !P1 ;  /* 0xff8000000baa7808 */ /* 0x000fe20004800000 */
[----:B------:R-:W-:Y:S01]  /*4270*/  FFMA.FTZ R8, R4, UR5, R19 ;  /* 0x0000000504087c23 */ /* 0x000fe20008010013 */
[----:B------:R-:W-:Y:S01]  /*4280*/  ISETP.GE.AND P5, PT, R6, R14, PT ;  /* 0x0000000e0600720c */ /* 0x000fe20003fa6270 */
[----:B--2---:R-:W-:Y:S01]  /*4290*/  FFMA.FTZ R9, R4, UR5, R20 ;  /* 0x0000000504097c23 */ /* 0x004fe20008010014 */
        /* <DEDUP_REMOVED lines=16> */
[----:B---3--:R-:W-:Y:S01]  /*43a0*/  FFMA.FTZ R8, R7, UR5, R28 ;  /* 0x0000000507087c23 */ /* 0x008fe2000801001c */
[----:B------:R-:W-:Y:S01]  /*43b0*/  ISETP.GE.AND P4, PT, R5, R14, PT ;  /* 0x0000000e0500720c */ /* 0x000fe20003f86270 */
[----:B-1----:R-:W-:Y:S01]  /*43c0*/  FFMA.FTZ R7, R7, UR5, R24 ;  /* 0x0000000507077c23 */ /* 0x002fe20008010018 */
[C---:B------:R-:W-:Y:S01]  /*43d0*/  ISETP.GE.AND P2, PT, R5.reuse, R15, PT ;  /* 0x0000000f0500720c */ /* 0x040fe20003f46270 */
[C---:B------:R-:W-:Y:S01]  /*43e0*/  FFMA.FTZ R11, R6.reuse, UR5, R23 ;  /* 0x00000005060b7c23 */ /* 0x040fe20008010017 */
[C---:B------:R-:W-:Y:S01]  /*43f0*/  ISETP.GE.AND P6, PT, R5.reuse, R17, PT ;  /* 0x000000110500720c */ /* 0x040fe20003fc6270 */
[----:B------:R-:W1:Y:S01]  /*4400*/  MUFU.TANH R25, R50 ;  /* 0x0000003200197308 */ /* 0x000e620000002400 */
[----:B------:R-:W-:Y:S01]  /*4410*/  ISETP.GE.AND P5, PT, R5, R16, PT ;  /* 0x000000100500720c */ /* 0x000fe20003fa6270 */
[C---:B------:R-:W-:Y:S01]  /*4420*/  FFMA.FTZ R5, R6.reuse, UR5, R26 ;  /* 0x0000000506057c23 */ /* 0x040fe2000801001a */
[----:B------:R-:W-:Y:S01]  /*4430*/  FSEL R191, R9, -INF , !P3 ;  /* 0xff80000009bf7808 */ /* 0x000fe20005800000 */
[----:B----4-:R-:W-:Y:S01]  /*4440*/  FFMA.FTZ R9, R6, UR5, R21 ;  /* 0x0000000506097c23 */ /* 0x010fe20008010015 */
[----:B------:R-:W-:Y:S01]  /*4450*/  FSEL R161, R8, -INF , !P1 ;  /* 0xff80000008a17808 */ /* 0x000fe20004800000 */
[----:B--2---:R-:W-:Y:S01]  /*4460*/  FFMA.FTZ R6, R6, UR5, R10 ;  /* 0x0000000506067c23 */ /* 0x004fe2000801000a */
[----:B------:R-:W-:Y:S01]  /*4470*/  FSEL R175, R5, -INF , !P4 ;  /* 0xff80000005af7808 */ /* 0x000fe20006000000 */
[----:B------:R-:W2:Y:S01]  /*4480*/  MUFU.TANH R22, R65 ;  /* 0x0000004100167308 */ /* 0x000ea20000002400 */
[----:B------:R-:W-:-:S02]  /*4490*/  I2FP.F32.S32 R5, R4 ;  /* 0x0000000400057245 */ /* 0x000fc40000201400 */
[----:B------:R-:W-:Y:S02]  /*44a0*/  FSEL R169, R7, -INF , !P0 ;  /* 0xff80000007a97808 */ /* 0x000fe40004000000 */
[C---:B------:R-:W-:Y:S01]  /*44b0*/  ISETP.GE.AND P3, PT, R4.reuse, R14, PT ;  /* 0x0000000e0400720c */ /* 0x040fe20003f66270 */
[C---:B------:R-:W-:Y:S01]  /*44c0*/  FFMA.FTZ R7, R5.reuse, UR5, R27 ;  /* 0x0000000505077c23 */ /* 0x040fe2000801001b */
[C---:B------:R-:W-:Y:S01]  /*44d0*/  ISETP.GE.AND P1, PT, R4.reuse, R15, PT ;  /* 0x0000000f0400720c */ /* 0x040fe20003f26270 */
[----:B------:R-:W3:Y:S01]  /*44e0*/  MUFU.TANH R19, R71 ;  /* 0x0000004700137308 */ /* 0x000ee20000002400 */
[C---:B------:R-:W-:Y:S01]  /*44f0*/  ISETP.GE.AND P0, PT, R4.reuse, R17, PT ;  /* 0x000000110400720c */ /* 0x040fe20003f06270 */
[----:B-1----:R-:W-:Y:S01]  /*4500*/  FFMA.FTZ R10, R5, UR5, R25 ;  /* 0x00000005050a7c23 */ /* 0x002fe20008010019 */
[----:B------:R-:W-:Y:S01]  /*4510*/  ISETP.GE.AND P4, PT, R4, R16, PT ;  /* 0x000000100400720c */ /* 0x000fe20003f86270 */
[----:B------:R-:W-:Y:S01]  /*4520*/  VIADD R4, R3, 0x38 ;  /* 0x0000003803047836 */ /* 0x000fe20000000000 */
[----:B------:R-:W-:-:S02]  /*4530*/  FSEL R203, R9, -INF , !P6 ;  /* 0xff80000009cb7808 */ /* 0x000fc40007000000 */
[----:B------:R-:W-:Y:S01]  /*4540*/  FSEL R179, R11, -INF , !P2 ;  /* 0xff8000000bb37808 */ /* 0x000fe20005000000 */
[----:B------:R-:W1:Y:S01]  /*4550*/  MUFU.TANH R18, R72 ;  /* 0x0000004800127308 */ /* 0x000e620000002400 */
[----:B------:R-:W-:Y:S01]  /*4560*/  FSEL R207, R6, -INF , !P5 ;  /* 0xff80000006cf7808 */ /* 0x000fe20006800000 */
[----:B--2---:R-:W-:Y:S01]  /*4570*/  FFMA.FTZ R12, R5, UR5, R22 ;  /* 0x00000005050c7c23 */ /* 0x004fe20008010016 */
[----:B------:R-:W-:Y:S02]  /*4580*/  FSEL R173, R7, -INF , !P3 ;  /* 0xff80000007ad7808 */ /* 0x000fe40005800000 */
[C---:B------:R-:W-:Y:S02]  /*4590*/  ISETP.GE.AND P2, PT, R4.reuse, R14, PT ;  /* 0x0000000e0400720c */ /* 0x040fe40003f46270 */
[C---:B------:R-:W-:Y:S01]  /*45a0*/  ISETP.GE.AND P6, PT, R4.reuse, R15, PT ;  /* 0x0000000f0400720c */ /* 0x040fe20003fc6270 */
[----:B------:R-:W2:Y:S01]  /*45b0*/  MUFU.TANH R13, R75 ;  /* 0x0000004b000d7308 */ /* 0x000ea20000002400 */
[C---:B------:R-:W-:Y:S01]  /*45c0*/  ISETP.GE.AND P5, PT, R4.reuse, R17, PT ;  /* 0x000000110400720c */ /* 0x040fe20003fa6270 */
[----:B---3--:R-:W-:Y:S01]  /*45d0*/  FFMA.FTZ R8, R5, UR5, R19 ;  /* 0x0000000505087c23 */ /* 0x008fe20008010013 */
[----:B------:R-:W-:-:S02]  /*45e0*/  ISETP.GE.AND P3, PT, R4, R16, PT ;  /* 0x000000100400720c */ /* 0x000fc40003f66270 */
[----:B------:R-:W-:Y:S02]  /*45f0*/  I2FP.F32.S32 R4, R4 ;  /* 0x0000000400047245 */ /* 0x000fe40000201400 */
[----:B------:R-:W-:Y:S01]  /*4600*/  I2FP.F32.S32 R5, R3 ;  /* 0x0000000300057245 */ /* 0x000fe20000201400 */
[----:B------:R-:W3:Y:S01]  /*4610*/  MUFU.TANH R9, R76 ;  /* 0x0000004c00097308 */ /* 0x000ee20000002400 */
[----:B------:R-:W-:Y:S01]  /*4620*/  FSEL R210, R10, -INF , !P1 ;  /* 0xff8000000ad27808 */ /* 0x000fe20004800000 */
[----:B------:R-:W-:Y:S01]  /*4630*/  FFMA.FTZ R6, R4, UR5, R20 ;  /* 0x0000000504067c23 */ /* 0x000fe20008010014 */
[----:B------:R-:W-:Y:S02]  /*4640*/  FSEL R201, R12, -INF , !P0 ;  /* 0xff8000000cc97808 */ /* 0x000fe40004000000 */
[----:B------:R-:W-:Y:S02]  /*4650*/  ISETP.GE.AND P0, PT, R3, R15, PT ;  /* 0x0000000f0300720c */ /* 0x000fe40003f06270 */
[----:B------:R-:W-:Y:S01]  /*4660*/  FSEL R172, R6, -INF , !P2 ;  /* 0xff80000006ac7808 */ /* 0x000fe20005000000 */
[C---:B-1----:R-:W-:Y:S01]  /*4670*/  FFMA.FTZ R6, R4.reuse, UR5, R18 ;  /* 0x0000000504067c23 */ /* 0x042fe20008010012 */
[----:B------:R-:W1:Y:S01]  /*4680*/  MUFU.TANH R24, R70 ;  /* 0x0000004600187308 */ /* 0x000e620000002400 */
[----:B--2---:R-:W-:Y:S01]  /*4690*/  FFMA.FTZ R7, R4, UR5, R13 ;  /* 0x0000000504077c23 */ /* 0x004fe2000801000d */
[----:B------:R-:W-:Y:S01]  /*46a0*/  FSEL R206, R8, -INF , !P4 ;  /* 0xff80000008ce7808 */ /* 0x000fe20006000000 */
[C---:B------:R-:W-:Y:S01]  /*46b0*/  FFMA.FTZ R8, R5.reuse, UR5, R134 ;  /* 0x0000000505087c23 */ /* 0x040fe20008010086 */
[----:B------:R-:W-:Y:S01]  /*46c0*/  FSEL R209, R6, -INF , !P6 ;  /* 0xff80000006d17808 */ /* 0x000fe20007000000 */
[----:B------:R-:W-:Y:S01]  /*46d0*/  FFMA.FTZ R6, R5, UR5, R140 ;  /* 0x0000000505067c23 */ /* 0x000fe2000801008c */
[----:B------:R-:W-:-:S02]  /*46e0*/  ISETP.GE.AND P1, PT, R3, R14, PT ;  /* 0x0000000e0300720c */ /* 0x000fc40003f26270 */
[----:B------:R-:W2:Y:S01]  /*46f0*/  MUFU.TANH R19, R74 ;  /* 0x0000004a00137308 */ /* 0x000ea20000002400 */
[----:B---3--:R-:W-:Y:S01]  /*4700*/  FFMA.FTZ R4, R4, UR5, R9 ;  /* 0x0000000504047c23 */ /* 0x008fe20008010009 */
[----:B------:R-:W-:Y:S01]  /*4710*/  FFMA.FTZ R9, R5, UR5, R135 ;  /* 0x0000000505097c23 */ /* 0x000fe20008010087 */
[----:B------:R-:W-:Y:S01]  /*4720*/  ISETP.GE.AND P4, PT, R3, R17, PT ;  /* 0x000000110300720c */ /* 0x000fe20003f86270 */
[----:B------:R-:W-:Y:S01]  /*4730*/  FFMA.FTZ R5, R5, UR5, R127 ;  /* 0x0000000505057c23 */ /* 0x000fe2000801007f */
[C---:B------:R-:W-:Y:S01]  /*4740*/  ISETP.GE.AND P2, PT, R3.reuse, R16, PT ;  /* 0x000000100300720c */ /* 0x040fe20003f46270 */
[----:B------:R-:W-:Y:S01]  /*4750*/  VIADD R3, R3, 0x39 ;  /* 0x0000003903037836 */ /* 0x000fe20000000000 */
[----:B------:R-:W-:Y:S01]  /*4760*/  FSEL R32, R9, -INF , !P0 ;  /* 0xff80000009207808 */ /* 0x000fe20004000000 */
[----:B------:R-:W3:Y:S01]  /*4770*/  MUFU.TANH R11, R82 ;  /* 0x00000052000b7308 */ /* 0x000ee20000002400 */
[----:B------:R-:W-:Y:S02]  /*4780*/  PLOP3.LUT P0, PT, PT, PT, UP0, 0x80, 0x0 ;  /* 0x000000000000781c */ /* 0x000fe40003f0f008 */
[----:B------:R-:W-:-:S02]  /*4790*/  FSEL R200, R7, -INF , !P5 ;  /* 0xff80000007c87808 */ /* 0x000fc40006800000 */
[----:B------:R-:W-:Y:S02]  /*47a0*/  FSEL R205, R4, -INF , !P3 ;  /* 0xff80000004cd7808 */ /* 0x000fe40005800000 */
[----:B------:R-:W-:Y:S01]  /*47b0*/  FSEL R21, R6, -INF , !P1 ;  /* 0xff80000006157808 */ /* 0x000fe20004800000 */
[----:B------:R-:W4:Y:S01]  /*47c0*/  MUFU.TANH R10, R83 ;  /* 0x00000053000a7308 */ /* 0x000f220000002400 */
[----:B------:R-:W-:Y:S01]  /*47d0*/  BAR.SYNC.DEFER_BLOCKING 0x0 ;  /* 0x0000000000007b1d */ /* 0x000fe20000010000 */
[C---:B------:R-:W-:Y:S02]  /*47e0*/  ISETP.GE.AND P6, PT, R3.reuse, R14, PT ;  /* 0x0000000e0300720c */ /* 0x040fe40003fc6270 */
[C---:B------:R-:W-:Y:S02]  /*47f0*/  ISETP.GE.AND P5, PT, R3.reuse, R15, PT ;  /* 0x0000000f0300720c */ /* 0x040fe40003fa6270 */
[C---:B------:R-:W-:Y:S02]  /*4800*/  ISETP.GE.AND P3, PT, R3.reuse, R17, PT ;  /* 0x000000110300720c */ /* 0x040fe40003f66270 */
[----:B------:R-:W-:-:S02]  /*4810*/  ISETP.GE.AND P1, PT, R3, R16, PT ;  /* 0x000000100300720c */ /* 0x000fc40003f26270 */
[----:B------:R-:W-:Y:S02]  /*4820*/  I2FP.F32.S32 R3, R3 ;  /* 0x0000000300037245 */ /* 0x000fe40000201400 */
[----:B------:R-:W-:Y:S02]  /*4830*/  FSEL R20, R8, -INF , !P4 ;  /* 0xff80000008147808 */ /* 0x000fe40006000000 */
[----:B------:R-:W-:Y:S01]  /*4840*/  FSEL R22, R5, -INF , !P2 ;  /* 0xff80000005167808 */ /* 0x000fe20005000000 */
[C---:B-1----:R-:W-:Y:S01]  /*4850*/  FFMA.FTZ R7, R3.reuse, UR5, R24 ;  /* 0x0000000503077c23 */ /* 0x042fe20008010018 */
[C---:B--2---:R-:W-:Y:S01]  /*4860*/  FFMA.FTZ R6, R3.reuse, UR5, R19 ;  /* 0x0000000503067c23 */ /* 0x044fe20008010013 */
[C---:B---3--:R-:W-:Y:S01]  /*4870*/  FFMA.FTZ R4, R3.reuse, UR5, R11 ;  /* 0x0000000503047c23 */ /* 0x048fe2000801000b */
[----:B----4-:R-:W-:Y:S02]  /*4880*/  FFMA.FTZ R3, R3, UR5, R10 ;  /* 0x0000000503037c23 */ /* 0x010fe4000801000a */
[----:B------:R-:W-:-:S02]  /*4890*/  FSEL R174, R7, -INF , !P6 ;  /* 0xff80000007ae7808 */ /* 0x000fc40007000000 */
        /* <DEDUP_REMOVED lines=68> */
.L_x_771:
[----:B------:R-:W-:Y:S05]  /*4ce0*/  BSYNC B0 ;  /* 0x0000000000007941 */ /* 0x000fea0003800000 */
.L_x_770:
[----:B------:R-:W0:Y:S02]  /*4cf0*/  LDGDEPBAR ;  /* 0x00000000000079af */ /* 0x000e240000000000 */
.L_x_769:
[----:B------:R-:W-:Y:S01]  /*4d00*/  FMNMX.FTZ R3, R21, R51, !PT ;  /* 0x0000003315037209 */ /* 0x000fe20007810000 */
[----:B------:R-:W-:Y:S01]  /*4d10*/  ULDC UR19, c[0x0][0x2ec] ;  /* 0x0000bb0000137ab9 */ /* 0x000fe20000000800 */
[----:B------:R-:W-:Y:S02]  /*4d20*/  LEA R228, R0, UR4, 0x1 ;  /* 0x0000000400e47c11 */ /* 0x000fe4000f8e08ff */
[----:B------:R-:W-:Y:S02]  /*4d30*/  FMNMX.FTZ R4, R52, R3, !PT ;  /* 0x0000000334047209 */ /* 0x000fe40007810000 */
[----:B------:R-:W-:Y:S01]  /*4d40*/  FMNMX.FTZ R3, R20, R34, !PT ;  /* 0x0000002214037209 */ /* 0x000fe20007810000 */
[----:B------:R-:W-:Y:S01]  /*4d50*/  LDSM.16.MT88.4 R28, [R228+0xa000] ;  /* 0x00a00000e41c783b */ /* 0x000fe20000004200 */
        /* <DEDUP_REMOVED lines=35> */
[----:B------:R-:W-:Y:S01]  /*4f90*/  FMNMX.FTZ R4, R168, R4, !PT ;  /* 0x00000004a8047209 */ /* 0x000fe20007810000 */
[----:B------:R-:W3:Y:S01]  /*4fa0*/  SHFL.BFLY PT, R5, R3, 0x2, 0x1f ;  /* 0x0c401f0003057f89 */ /* 0x000ee200000e0000 */
[----:B------:R-:W-:Y:S02]  /*4fb0*/  FMNMX.FTZ R106, R174, R106, !PT ;  /* 0x0000006aae6a7209 */ /* 0x000fe40007810000 */
[----:B------:R-:W-:-:S02]  /*4fc0*/  FMNMX.FTZ R4, R169, R4, !PT ;  /* 0x00000004a9047209 */ /* 0x000fc40007810000 */
[----:B------:R-:W-:Y:S01]  /*4fd0*/  LEA R230, R2, R228, 0x1 ;  /* 0x000000e402e67211 */ /* 0x000fe200078e08ff */
[----:B-12---:R-:W1:Y:S01]  /*4fe0*/  SHFL.BFLY PT, R6, R106, 0x2, 0x1f ;  /* 0x0c401f006a067f89 */ /* 0x006e6200000e0000 */
[----:B------:R-:W-:-:S03]  /*4ff0*/  FMNMX.FTZ R4, R207, R4, !PT ;  /* 0x00000004cf047209 */ /* 0x000fc60007810000 */
[----:B------:R-:W-:Y:S01]  /*5000*/  LDSM.16.MT88.4 R24, [R230+0x9000] ;  /* 0x00900000e618783b */ /* 0x000fe20000004200 */
[----:B------:R-:W-:-:S03]  /*5010*/  FMNMX.FTZ R4, R206, R4, !PT ;  /* 0x00000004ce047209 */ /* 0x000fc60007810000 */
[----:B------:R-:W-:Y:S01]  /*5020*/  LDSM.16.MT88.4 R40, [R230+0xa000] ;  /* 0x00a00000e628783b */ /* 0x000fe20000004200 */
[----:B------:R-:W-:-:S04]  /*5030*/  FMNMX.FTZ R4, R205, R4, !PT ;  /* 0x00000004cd047209 */ /* 0x000fc80007810000 */
        /* <DEDUP_REMOVED lines=46> */
[----:B---3--:R-:W-:Y:S02]  /*5320*/  FFMA.FTZ R0, R45, UR19, -R12 ;  /* 0x000000132d007c23 */ /* 0x008fe4000801080c */
[----:B------:R-:W-:Y:S05]  /*5330*/  LDSM.16.MT88.4 R44, [R228+0xb000] ;  /* 0x00b00000e42c783b */ /* 0x000fea0000004200 */
        /* <DEDUP_REMOVED lines=9> */
[----:B----4-:R-:W-:-:S03]  /*53d0*/  FFMA.FTZ R2, R52, UR19, -R3 ;  /* 0x0000001334027c23 */ /* 0x010fc60008010803 */
[----:B------:R-:W-:Y:S01]  /*53e0*/  LDSM.16.MT88.4 R52, [R230+0xb000] ;  /* 0x00b00000e634783b */ /* 0x000fe20000004200 */
[----:B------:R3:W-:Y:S01]  /*53f0*/  MUFU.EX2 R213, R2 ;  /* 0x0000000200d57308 */ /* 0x0007e20000000800 */
[----:B--2---:R-:W-:-:S07]  /*5400*/  FFMA.FTZ R5, R33, UR19, -R13 ;  /* 0x0000001321057c23 */ /* 0x004fce000801080d */
[----:B------:R2:W4:Y:S01]  /*5410*/  MUFU.EX2 R186, R5 ;  /* 0x0000000500ba7308 */ /* 0x0005220000000800 */
[----:B---3--:R-:W-:Y:S01]  /*5420*/  FFMA.FTZ R2, R58, UR19, -R3 ;  /* 0x000000133a027c23 */ /* 0x008fe20008010803 */
[----:B-1----:R-:W-:Y:S02]  /*5430*/  FMNMX.FTZ R105, R0, R8, !PT ;  /* 0x0000000800697209 */ /* 0x002fe40007810000 */
        /* <DEDUP_REMOVED lines=20> */
[----:B-1----:R-:W-:-:S02]  /*5580*/  FFMA.FTZ R2, R32, UR19, -R0 ;  /* 0x0000001320027c23 */ /* 0x002fc40008010800 */
[----:B------:R-:W-:Y:S02]  /*5590*/  LDSM.16.MT88.4 R32, [R230+0xa400] ;  /* 0x00a40000e620783b */ /* 0x000fe40000004200 */
        /* <DEDUP_REMOVED lines=19> */
[C---:B------:R-:W-:Y:S01]  /*56d0*/  HMMA.16816.F32 R132, R8.reuse, R22, RZ ;  /* 0x000000160884723c */ /* 0x040fe200000018ff */
[----:B------:R-:W-:Y:S05]  /*56e0*/  LDSM.16.MT88.4 R20, [R230+0x9400] ;  /* 0x00940000e614783b */ /* 0x000fea0000004200 */
        /* <DEDUP_REMOVED lines=8> */
[----:B------:R1:W-:Y:S05]  /*5770*/  MUFU.EX2 R247, R2 ;  /* 0x0000000200f77308 */ /* 0x0003ea0000000800 */
[C---:B------:R-:W-:Y:S06]  /*5780*/  HMMA.16816.F32 R40, R8.reuse, R52, RZ ;  /* 0x000000340828723c */ /* 0x040fec00000018ff */
[----:B------:R-:W-:Y:S01]  /*5790*/  HMMA.16816.F32 R156, R8, R54, RZ ;  /* 0x00000036089c723c */ /* 0x000fe200000018ff */
[----:B------:R-:W-:Y:S01]  /*57a0*/  LDSM.16.MT88.4 R52, [R228+0x9800] ;  /* 0x00980000e434783b */ /* 0x000fe20000004200 */
[----:B-1----:R-:W-:-:S04]  /*57b0*/  FFMA.FTZ R2, R68, UR19, -R13 ;  /* 0x0000001344027c23 */ /* 0x002fc8000801080d */
[C---:B------:R-:W-:Y:S01]  /*57c0*/  HMMA.16816.F32 R68, R8.reuse, R24, RZ ;  /* 0x000000180844723c */ /* 0x040fe200000018ff */
[----:B------:R-:W1:Y:S01]  /*57d0*/  LDSM.16.MT88.4 R24, [R228+0x9400] ;  /* 0x00940000e418783b */ /* 0x000e620000004200 */
[----:B------:R2:W3:Y:S02]  /*57e0*/  MUFU.EX2 R252, R2 ;  /* 0x0000000200fc7308 */ /* 0x0004e40000000800 */
[--C-:B--2---:R-:W-:Y:S01]  /*57f0*/  FFMA.FTZ R2, R67, UR19, -R13.reuse ;  /* 0x0000001343027c23 */ /* 0x104fe2000801080d */
[----:B---3--:R-:W-:Y:S01]  /*5800*/  F2FP.F16.F32.PACK_AB R4, R252, R247 ;  /* 0x000000f7fc04723e */ /* 0x008fe200000000ff */
[----:B------:R-:W-:Y:S01]  /*5810*/  HMMA.16816.F32 R64, R8, R28, RZ ;  /* 0x0000001c0840723c */ /* 0x000fe200000018ff */
[----:B------:R-:W2:Y:S03]  /*5820*/  LDSM.16.MT88.4 R28, [R228+0xa400] ;  /* 0x00a40000e41c783b */ /* 0x000ea60000004200 */
[----:B------:R3:W-:Y:S02]  /*5830*/  MUFU.EX2 R251, R2 ;  /* 0x0000000200fb7308 */ /* 0x0007e40000000800 */
[----:B---3--:R-:W-:-:S02]  /*5840*/  FFMA.FTZ R2, R49, UR19, -R13 ;  /* 0x0000001331027c23 */ /* 0x008fc4000801080d */
[----:B------:R-:W-:Y:S04]  /*5850*/  LDSM.16.MT88.4 R48, [R230+0xb400] ;  /* 0x00b40000e630783b */ /* 0x000fe80000004200 */
[----:B------:R3:W4:Y:S02]  /*5860*/  MUFU.EX2 R250, R2 ;  /* 0x0000000200fa7308 */ /* 0x0007240000000800 */
[----:B---3--:R-:W-:Y:S01]  /*5870*/  FFMA.FTZ R2, R107, UR19, -R12 ;  /* 0x000000136b027c23 */ /* 0x008fe2000801080c */
[----:B----4-:R-:W-:-:S05]  /*5880*/  F2FP.F16.F32.PACK_AB R6, R250, R251 ;  /* 0x000000fbfa06723e */ /* 0x010fca00000000ff */
[----:B------:R3:W-:Y:S02]  /*5890*/  MUFU.EX2 R240, R2 ;  /* 0x0000000200f07308 */ /* 0x0007e40000000800 */
[--C-:B---3--:R-:W-:Y:S01]  /*58a0*/  FFMA.FTZ R2, R102, UR19, -R12.reuse ;  /* 0x0000001366027c23 */ /* 0x108fe2000801080c */
[----:B------:R-:W-:Y:S02]  /*58b0*/  MOV R102, R36 ;  /* 0x0000002400667202 */ /* 0x000fe40000000f00 */
[----:B------:R-:W3:Y:S03]  /*58c0*/  LDSM.16.MT88.4 R36, [R228+0xb400] ;  /* 0x00b40000e424783b */ /* 0x000ee60000004200 */
[----:B------:R4:W5:Y:S02]  /*58d0*/  MUFU.EX2 R243, R2 ;  /* 0x0000000200f37308 */ /* 0x0009640000000800 */
[----:B----4-:R-:W-:Y:S01]  /*58e0*/  FFMA.FTZ R2, R136, UR19, -R12 ;  /* 0x0000001388027c23 */ /* 0x010fe2000801080c */
[----:B-----5:R-:W-:-:S05]  /*58f0*/  F2FP.F16.F32.PACK_AB R5, R243, R240 ;  /* 0x000000f0f305723e */ /* 0x020fca00000000ff */
[----:B------:R4:W-:Y:S02]  /*5900*/  MUFU.EX2 R242, R2 ;  /* 0x0000000200f27308 */ /* 0x0009e40000000800 */
[----:B----4-:R-:W-:-:S06]  /*5910*/  FFMA.FTZ R2, R137, UR19, -R12 ;  /* 0x0000001389027c23 */ /* 0x010fcc000801080c */
[----:B------:R4:W5:Y:S02]  /*5920*/  MUFU.EX2 R241, R2 ;  /* 0x0000000200f17308 */ /* 0x0009640000000800 */
[----:B----4-:R-:W-:Y:S01]  /*5930*/  FFMA.FTZ R2, R152, UR19, -R0 ;  /* 0x0000001398027c23 */ /* 0x010fe20008010800 */
[----:B-----5:R-:W-:Y:S01]  /*5940*/  F2FP.F16.F32.PACK_AB R7, R241, R242 ;  /* 0x000000f2f107723e */ /* 0x020fe200000000ff */
[----:B------:R-:W-:Y:S01]  /*5950*/  HMMA.16816.F32 R152, R8, R46, RZ ;  /* 0x0000002e0898723c */ /* 0x000fe200000018ff */
[----:B------:R-:W-:Y:S03]  /*5960*/  LDSM.16.MT88.4 R44, [R230+0x9800] ;  /* 0x00980000e62c783b */ /* 0x000fe60000004200 */
[----:B------:R4:W-:Y:S02]  /*5970*/  MUFU.EX2 R238, R2 ;  /* 0x0000000200ee7308 */ /* 0x0009e40000000800 */
[----:B-1----:R-:W-:Y:S01]  /*5980*/  HMMA.16816.F32 R128, R4, R24, R128 ;  /* 0x000000180480723c */ /* 0x002fe20000001880 */
[----:B------:R-:W-:-:S02]  /*5990*/  F2FP.F16.F32.PACK_AB R8, R182, R183 ;  /* 0x000000b7b608723e */ /* 0x000fc400000000ff */
[----:B------:R-:W-:-:S03]  /*59a0*/  F2FP.F16.F32.PACK_AB R10, R102, R181 ;  /* 0x000000b5660a723e */ /* 0x000fc600000000ff */
[C---:B------:R-:W-:Y:S06]  /*59b0*/  HMMA.16816.F32 R96, R4.reuse, R26, R96 ;  /* 0x0000001a0460723c */ /* 0x040fec0000001860 */
[----:B------:R-:W-:Y:S01]  /*59c0*/  HMMA.16816.F32 R116, R4, R32, R116 ;  /* 0x000000200474723c */ /* 0x000fe20000001874 */
[----:B----4-:R-:W-:-:S04]  /*59d0*/  FFMA.FTZ R2, R139, UR19, -R0 ;  /* 0x000000138b027c23 */ /* 0x010fc80008010800 */
[----:B------:R1:W4:Y:S01]  /*59e0*/  MUFU.EX2 R239, R2 ;  /* 0x0000000200ef7308 */ /* 0x0003220000000800 */
[C---:B--2---:R-:W-:Y:S06]  /*59f0*/  HMMA.16816.F32 R120, R4.reuse, R28, R120 ;  /* 0x0000001c0478723c */ /* 0x044fec0000001878 */
[C---:B------:R-:W-:Y:S06]  /*5a00*/  HMMA.16816.F32 R124, R4.reuse, R20, R124 ;  /* 0x00000014047c723c */ /* 0x040fec000000187c */
[----:B---3--:R-:W-:Y:S01]  /*5a10*/  HMMA.16816.F32 R112, R4, R36, R112 ;  /* 0x000000240470723c */ /* 0x008fe20000001870 */
[----:B-1----:R-:W-:Y:S01]  /*5a20*/  FFMA.FTZ R2, R160, UR19, -R0 ;  /* 0x00000013a0027c23 */ /* 0x002fe20008010800 */
[----:B----4-:R-:W-:-:S04]  /*5a30*/  F2FP.F16.F32.PACK_AB R9, R239, R238 ;  /* 0x000000eeef09723e */ /* 0x010fc800000000ff */
[----:B------:R-:W-:Y:S01]  /*5a40*/  HMMA.16816.F32 R108, R4, R48, R108 ;  /* 0x00000030046c723c */ /* 0x000fe2000000186c */
[----:B------:R1:W-:Y:S02]  /*5a50*/  MUFU.EX2 R237, R2 ;  /* 0x0000000200ed7308 */ /* 0x0003e40000000800 */
[----:B-1----:R-:W-:-:S03]  /*5a60*/  FFMA.FTZ R2, R138, UR19, -R0 ;  /* 0x000000138a027c23 */ /* 0x002fc60008010800 */
[C---:B------:R-:W-:Y:S03]  /*5a70*/  HMMA.16816.F32 R136, R4.reuse, R22, R92 ;  /* 0x000000160488723c */ /* 0x040fe6000000185c */
[----:B------:R1:W2:Y:S03]  /*5a80*/  MUFU.EX2 R236, R2 ;  /* 0x0000000200ec7308 */ /* 0x0002a60000000800 */
        /* <DEDUP_REMOVED lines=11> */
[----:B------:R1:W-:Y:S05]  /*5b40*/  MUFU.EX2 R227, R2 ;  /* 0x0000000200e37308 */ /* 0x0003ea0000000800 */
[C---:B------:R-:W-:Y:S01]  /*5b50*/  HMMA.16816.F32 R60, R8.reuse, R22, R140 ;  /* 0x00000016083c723c */ /* 0x040fe2000000188c */
[----:B------:R-:W-:Y:S05]  /*5b60*/  LDSM.16.MT88.4 R20, [R228+0xb800] ;  /* 0x00b80000e414783b */ /* 0x000fea0000004200 */
[----:B------:R-:W-:Y:S01]  /*5b70*/  HMMA.16816.F32 R68, R8, R28, R64 ;  /* 0x0000001c0844723c */ /* 0x000fe20000001840 */
[----:B------:R-:W-:Y:S01]  /*5b80*/  MOV R143, R216 ;  /* 0x000000d8008f7202 */ /* 0x000fe20000000f00 */
[----:B------:R-:W-:Y:S01]  /*5b90*/  IMAD.MOV.U32 R141, RZ, RZ, R214 ;  /* 0x000000ffff8d7224 */ /* 0x000fe200078e00d6 */
[----:B------:R-:W-:-:S02]  /*5ba0*/  MOV R142, R215 ;  /* 0x000000d7008e7202 */ /* 0x000fc40000000f00 */
[----:B------:R-:W-:Y:S01]  /*5bb0*/  MOV R140, R213 ;  /* 0x000000d5008c7202 */ /* 0x000fe20000000f00 */
[C---:B------:R-:W-:Y:S01]  /*5bc0*/  HMMA.16816.F32 R64, R8.reuse, R26, R132 ;  /* 0x0000001a0840723c */ /* 0x040fe20000001884 */
[----:B-1----:R-:W-:Y:S01]  /*5bd0*/  FFMA.FTZ R2, R163, UR19, -R13 ;  /* 0x00000013a3027c23 */ /* 0x002fe2000801080d */
[----:B------:R-:W1:Y:S03]  /*5be0*/  LDSM.16.MT88.4 R24, [R230+0xa800] ;  /* 0x00a80000e618783b */ /* 0x000e660000004200 */
[----:B------:R2:W3:Y:S01]  /*5bf0*/  MUFU.EX2 R226, R2 ;  /* 0x0000000200e27308 */ /* 0x0004e20000000800 */
[----:B------:R-:W-:Y:S01]  /*5c00*/  HMMA.16816.F32 R32, R8, R34, R148 ;  /* 0x000000220820723c */ /* 0x000fe20000001894 */
[----:B------:R-:W-:Y:S02]  /*5c10*/  MOV R135, R185 ;  /* 0x000000b900877202 */ /* 0x000fe40000000f00 */
[----:B------:R-:W-:-:S02]  /*5c20*/  MOV R134, R183 ;  /* 0x000000b700867202 */ /* 0x000fc40000000f00 */
[----:B------:R-:W-:Y:S01]  /*5c30*/  MOV R133, R182 ;  /* 0x000000b600857202 */ /* 0x000fe20000000f00 */
[C---:B------:R-:W-:Y:S01]  /*5c40*/  HMMA.16816.F32 R196, R8.reuse, R48, R40 ;  /* 0x0000003008c4723c */ /* 0x040fe20000001828 */
[----:B------:R-:W-:Y:S01]  /*5c50*/  MOV R150, R211 ;  /* 0x000000d300967202 */ /* 0x000fe20000000f00 */
[----:B------:R-:W4:Y:S01]  /*5c60*/  LDSM.16.MT88.4 R40, [R228+0xa800] ;  /* 0x00a80000e428783b */ /* 0x000f220000004200 */
[----:B------:R-:W-:Y:S01]  /*5c70*/  MOV R132, R181 ;  /* 0x000000b500847202 */ /* 0x000fe20000000f00 */
[----:B------:R-:W-:Y:S01]  /*5c80*/  IMAD.MOV.U32 R148, RZ, RZ, R186 ;  /* 0x000000ffff947224 */ /* 0x000fe200078e00ba */
[----:B------:R-:W-:Y:S01]  /*5c90*/  MOV R151, R212 ;  /* 0x000000d400977202 */ /* 0x000fe20000000f00 */
[----:B------:R-:W-:Y:S01]  /*5ca0*/  HMMA.16816.F32 R192, R8, R36, R56 ;  /* 0x0000002408c0723c */ /* 0x000fe20000001838 */
[----:B------:R-:W-:Y:S01]  /*5cb0*/  MOV R149, R187 ;  /* 0x000000bb00957202 */ /* 0x000fe20000000f00 */
[----:B--2---:R-:W-:Y:S01]  /*5cc0*/  FFMA.FTZ R2, R162, UR19, -R13 ;  /* 0x00000013a2027c23 */ /* 0x004fe2000801080d */
[----:B---3--:R-:W-:-:S03]  /*5cd0*/  F2FP.F16.F32.PACK_AB R4, R226, R227 ;  /* 0x000000e3e204723e */ /* 0x008fc600000000ff */
[C---:B------:R-:W-:Y:S01]  /*5ce0*/  HMMA.16816.F32 R56, R8.reuse, R30, R144 ;  /* 0x0000001e0838723c */ /* 0x040fe20000001890 */
[----:B------:R-:W2:Y:S01]  /*5cf0*/  LDSM.16.MT88.4 R28, [R230+0xb800] ;  /* 0x00b80000e61c783b */ /* 0x000ea20000004200 */
[----:B------:R3:W-:Y:S04]  /*5d00*/  MUFU.EX2 R225, R2 ;  /* 0x0000000200e17308 */ /* 0x0007e80000000800 */
[C---:B------:R-:W-:Y:S06]  /*5d10*/  HMMA.16816.F32 R36, R8.reuse, R38, R152 ;  /* 0x000000260824723c */ /* 0x040fec0000001898 */
[----:B------:R-:W-:Y:S01]  /*5d20*/  HMMA.16816.F32 R48, R8, R50, R156 ;  /* 0x000000320830723c */ /* 0x000fe2000000189c */
[----:B------:R-:W-:Y:S01]  /*5d30*/  LDSM.16.MT88.4 R156, [R228+0xac00] ;  /* 0x00ac0000e49c783b */ /* 0x000fe20000004200 */
[----:B---3--:R-:W-:-:S04]  /*5d40*/  FFMA.FTZ R2, R161, UR19, -R13 ;  /* 0x00000013a1027c23 */ /* 0x008fc8000801080d */
[----:B------:R3:W5:Y:S02]  /*5d50*/  MUFU.EX2 R224, R2 ;  /* 0x0000000200e07308 */ /* 0x0007640000000800 */
[----:B---3--:R-:W-:Y:S01]  /*5d60*/  FFMA.FTZ R2, R171, UR19, -R12 ;  /* 0x00000013ab027c23 */ /* 0x008fe2000801080c */
[----:B-----5:R-:W-:-:S05]  /*5d70*/  F2FP.F16.F32.PACK_AB R6, R224, R225 ;  /* 0x000000e1e006723e */ /* 0x020fca00000000ff */
[----:B------:R3:W-:Y:S02]  /*5d80*/  MUFU.EX2 R223, R2 ;  /* 0x0000000200df7308 */ /* 0x0007e40000000800 */
[----:B---3--:R-:W-:-:S06]  /*5d90*/  FFMA.FTZ R2, R170, UR19, -R12 ;  /* 0x00000013aa027c23 */ /* 0x008fcc000801080c */
        /* <DEDUP_REMOVED lines=11> */
[----:B----4-:R-:W-:Y:S01]  /*5e50*/  HMMA.16816.F32 R160, R4, R40, R120 ;  /* 0x0000002804a0723c */ /* 0x010fe20000001878 */
[----:B---3--:R-:W-:Y:S01]  /*5e60*/  FFMA.FTZ R2, R177, UR19, -R3 ;  /* 0x00000013b1027c23 */ /* 0x008fe20008010803 */
[----:B-----5:R-:W-:-:S03]  /*5e70*/  F2FP.F16.F32.PACK_AB R8, R219, R235 ;  /* 0x000000ebdb08723e */ /* 0x020fc600000000ff */
[----:B------:R1:W-:Y:S01]  /*5e80*/  MUFU.EX2 R218, R2 ;  /* 0x0000000200da7308 */ /* 0x0003e20000000800 */
[C---:B------:R-:W-:Y:S06]  /*5e90*/  HMMA.16816.F32 R120, R4.reuse, R54, R96 ;  /* 0x000000360478723c */ /* 0x040fec0000001860 */
[C---:B------:R-:W-:Y:S01]  /*5ea0*/  HMMA.16816.F32 R144, R4.reuse, R44, R124 ;  /* 0x0000002c0490723c */ /* 0x040fe2000000187c */
[----:B------:R-:W3:Y:S05]  /*5eb0*/  LDSM.16.MT88.4 R124, [R228+0x9c00] ;  /* 0x009c0000e47c783b */ /* 0x000eea0000004200 */
[----:B------:R-:W-:Y:S01]  /*5ec0*/  HMMA.16816.F32 R136, R4, R46, R136 ;  /* 0x0000002e0488723c */ /* 0x000fe20000001888 */
[----:B-1----:R-:W-:-:S05]  /*5ed0*/  FFMA.FTZ R2, R178, UR19, -R3 ;  /* 0x00000013b2027c23 */ /* 0x002fca0008010803 */
[C---:B------:R-:W-:Y:S01]  /*5ee0*/  HMMA.16816.F32 R152, R4.reuse, R42, R92 ;  /* 0x0000002a0498723c */ /* 0x040fe2000000185c */
[----:B------:R1:W4:Y:S05]  /*5ef0*/  MUFU.EX2 R217, R2 ;  /* 0x0000000200d97308 */ /* 0x00032a0000000800 */
        /* <DEDUP_REMOVED lines=8> */
[----:B----4-:R-:W-:Y:S01]  /*5f80*/  F2FP.F16.F32.PACK_AB R96, R215, R216 ;  /* 0x000000d8d760723e */ /* 0x010fe200000000ff */
[----:B------:R-:W-:Y:S03]  /*5f90*/  LDSM.16.MT88.4 R172, [R230+0xac00] ;  /* 0x00ac0000e6ac783b */ /* 0x000fe60000004200 */
[----:B------:R1:W-:Y:S08]  /*5fa0*/  MUFU.EX2 R214, R2 ;  /* 0x0000000200d67308 */ /* 0x0003f00000000800 */
[----:B------:R4:W5:Y:S01]  /*5fb0*/  MUFU.EX2 R212, R3 ;  /* 0x0000000300d47308 */ /* 0x0009620000000800 */
[----:B-1----:R-:W-:-:S02]  /*5fc0*/  FFMA.FTZ R2, R180, UR19, -R0 ;  /* 0x00000013b4027c23 */ /* 0x002fc40008010800 */
[----:B------:R-:W-:Y:S05]  /*5fd0*/  HMMA.16816.F32 R180, R4, R20, R112 ;  /* 0x0000001404b4723c */ /* 0x000fea0000001870 */
[----:B------:R1:W-:Y:S01]  /*5fe0*/  MUFU.EX2 R213, R2 ;  /* 0x0000000200d57308 */ /* 0x0003e20000000800 */
[----:B----4-:R-:W-:Y:S02]  /*5ff0*/  MOV R3, R18 ;  /* 0x0000001200037202 */ /* 0x010fe40000000f00 */
[----:B-----5:R-:W-:-:S03]  /*6000*/  F2FP.F16.F32.PACK_AB R98, R212, R214 ;  /* 0x000000d6d462723e */ /* 0x020fc600000000ff */
[----:B------:R-:W-:Y:S01]  /*6010*/  FADD.FTZ R3, R3, R249 ;  /* 0x000000f903037221 */ /* 0x000fe20000010000 */
[--C-:B-1----:R-:W-:Y:S02]  /*6020*/  FFMA.FTZ R2, R184, UR19, -R0.reuse ;  /* 0x00000013b8027c23 */ /* 0x102fe40008010800 */
[C---:B--2---:R-:W-:Y:S02]  /*6030*/  HMMA.16816.F32 R184, R4.reuse, R28, R108 ;  /* 0x0000001c04b8723c */ /* 0x044fe4000000186c */
[----:B------:R1:W2:Y:S04]  /*6040*/  MUFU.EX2 R211, R2 ;  /* 0x0000000200d37308 */ /* 0x0002a80000000800 */
[----:B------:R-:W-:Y:S01]  /*6050*/  HMMA.16816.F32 R108, R4, R30, R80 ;  /* 0x0000001e046c723c */ /* 0x000fe20000001850 */
[----:B------:R-:W-:Y:S01]  /*6060*/  LDSM.16.MT88.4 R80, [R228+0xbc00] ;  /* 0x00bc0000e450783b */ /* 0x000fe20000004200 */
[----:B-1----:R-:W-:Y:S01]  /*6070*/  FFMA.FTZ R2, R202, UR19, -R0 ;  /* 0x00000013ca027c23 */ /* 0x002fe20008010800 */
[----:B--2---:R-:W-:-:S03]  /*6080*/  F2FP.F16.F32.PACK_AB R9, R211, R213 ;  /* 0x000000d5d309723e */ /* 0x004fc600000000ff */
[----:B------:R1:W-:Y:S02]  /*6090*/  MUFU.EX2 R202, R2 ;  /* 0x0000000200ca7308 */ /* 0x0003e40000000800 */
[----:B-1----:R-:W-:-:S06]  /*60a0*/  FFMA.FTZ R2, R191, UR19, -R0 ;  /* 0x00000013bf027c23 */ /* 0x002fcc0008010800 */
[----:B------:R1:W2:Y:S02]  /*60b0*/  MUFU.EX2 R191, R2 ;  /* 0x0000000200bf7308 */ /* 0x0002a40000000800 */
[----:B-1----:R-:W-:Y:S01]  /*60c0*/  FFMA.FTZ R2, R179, UR19, -R0 ;  /* 0x00000013b3027c23 */ /* 0x002fe20008010800 */
[----:B--2---:R-:W-:Y:S01]  /*60d0*/  F2FP.F16.F32.PACK_AB R11, R191, R202 ;  /* 0x000000cabf0b723e */ /* 0x004fe200000000ff */
[----:B------:R-:W-:Y:S01]  /*60e0*/  HMMA.16816.F32 R176, R4, R22, R84 ;  /* 0x0000001604b0723c */ /* 0x000fe20000001854 */
[----:B------:R-:W-:Y:S03]  /*60f0*/  LDSM.16.MT88.4 R4, [R230+0xbc00] ;  /* 0x00bc0000e604783b */ /* 0x000fe60000004200 */
[----:B------:R1:W-:Y:S02]  /*6100*/  MUFU.EX2 R107, R2 ;  /* 0x00000002006b7308 */ /* 0x0003e40000000800 */
[C---:B------:R-:W-:Y:S06]  /*6110*/  HMMA.16816.F32 R116, R8.reuse, R52, R76 ;  /* 0x000000340874723c */ /* 0x040fec000000184c */
[C---:B------:R-:W-:Y:S06]  /*6120*/  HMMA.16816.F32 R64, R8.reuse, R54, R64 ;  /* 0x000000360840723c */ /* 0x040fec0000001840 */
[----:B------:R-:W-:Y:S01]  /*6130*/  HMMA.16816.F32 R60, R8, R46, R60 ;  /* 0x0000002e083c723c */ /* 0x000fe2000000183c */
[----:B-1----:R-:W-:Y:S01]  /*6140*/  FFMA.FTZ R2, R203, UR19, -R13 ;  /* 0x00000013cb027c23 */ /* 0x002fe2000801080d */
[----:B------:R-:W-:Y:S01]  /*6150*/  IMAD.MOV.U32 R203, RZ, RZ, R102 ;  /* 0x000000ffffcb7224 */ /* 0x000fe200078e0066 */
[----:B------:R-:W-:-:S02]  /*6160*/  MOV R55, R133 ;  /* 0x0000008500377202 */ /* 0x000fc40000000f00 */
[----:B------:R1:W-:Y:S01]  /*6170*/  MUFU.EX2 R102, R2 ;  /* 0x0000000200667308 */ /* 0x0003e20000000800 */
[----:B------:R-:W-:Y:S01]  /*6180*/  MOV R54, R134 ;  /* 0x0000008600367202 */ /* 0x000fe20000000f00 */
[----:B------:R-:W-:Y:S01]  /*6190*/  HMMA.16816.F32 R56, R8, R42, R56 ;  /* 0x0000002a0838723c */ /* 0x000fe20000001838 */
[----:B------:R-:W-:Y:S02]  /*61a0*/  MOV R47, R149 ;  /* 0x00000095002f7202 */ /* 0x000fe40000000f00 */
[----:B------:R-:W-:-:S03]  /*61b0*/  MOV R46, R150 ;  /* 0x00000096002e7202 */ /* 0x000fc60000000f00 */
[----:B------:R-:W-:Y:S01]  /*61c0*/  HMMA.16816.F32 R84, R8, R28, R196 ;  /* 0x0000001c0854723c */ /* 0x000fe200000018c4 */
[----:B------:R-:W-:Y:S02]  /*61d0*/  MOV R43, R142 ;  /* 0x0000008e002b7202 */ /* 0x000fe40000000f00 */
[----:B------:R-:W-:-:S03]  /*61e0*/  MOV R42, R143 ;  /* 0x0000008f002a7202 */ /* 0x000fc60000000f00 */
[----:B------:R-:W-:Y:S01]  /*61f0*/  HMMA.16816.F32 R164, R8, R24, R164 ;  /* 0x0000001808a4723c */ /* 0x000fe200000018a4 */
[----:B-1----:R-:W-:Y:S01]  /*6200*/  FFMA.FTZ R2, R201, UR19, -R13 ;  /* 0x00000013c9027c23 */ /* 0x002fe2000801080d */
[----:B------:R-:W-:-:S04]  /*6210*/  MOV R201, R132 ;  /* 0x0000008400c97202 */ /* 0x000fc80000000f00 */
[C---:B------:R-:W-:Y:S01]  /*6220*/  HMMA.16816.F32 R32, R8.reuse, R26, R32 ;  /* 0x0000001a0820723c */ /* 0x040fe20000001820 */
[----:B------:R1:W2:Y:S05]  /*6230*/  MUFU.EX2 R53, R2 ;  /* 0x0000000200357308 */ /* 0x0002aa0000000800 */
[C---:B------:R-:W-:Y:S06]  /*6240*/  HMMA.16816.F32 R36, R8.reuse, R22, R36 ;  /* 0x000000160824723c */ /* 0x040fec0000001824 */
[----:B------:R-:W-:Y:S01]  /*6250*/  HMMA.16816.F32 R28, R8, R30, R48 ;  /* 0x0000001e081c723c */ /* 0x000fe20000001830 */
[----:B-1----:R-:W-:Y:S01]  /*6260*/  FFMA.FTZ R2, R200, UR19, -R13 ;  /* 0x00000013c8027c23 */ /* 0x002fe2000801080d */
[----:B------:R-:W-:-:S04]  /*6270*/  MOV R200, R135 ;  /* 0x0000008700c87202 */ /* 0x000fc80000000f00 */
[----:B------:R-:W-:Y:S01]  /*6280*/  HMMA.16816.F32 R132, R8, R44, R72 ;  /* 0x0000002c0884723c */ /* 0x000fe20000001848 */
[----:B------:R1:W-:Y:S01]  /*6290*/  MUFU.EX2 R52, R2 ;  /* 0x0000000200347308 */ /* 0x0003e20000000800 */
[----:B--2---:R-:W-:Y:S01]  /*62a0*/  F2FP.F16.F32.PACK_AB R92, R53, R102 ;  /* 0x00000066355c723e */ /* 0x004fe200000000ff */
[----:B-1----:R-:W-:Y:S01]  /*62b0*/  FFMA.FTZ R2, R190, UR19, -R13 ;  /* 0x00000013be027c23 */ /* 0x002fe2000801080d */
[----:B------:R-:W-:-:S05]  /*62c0*/  IMAD.MOV.U32 R190, RZ, RZ, R148 ;  /* 0x000000ffffbe7224 */ /* 0x000fca00078e0094 */
[----:B------:R1:W2:Y:S02]  /*62d0*/  MUFU.EX2 R45, R2 ;  /* 0x00000002002d7308 */ /* 0x0002a40000000800 */
[----:B-1----:R-:W-:Y:S01]  /*62e0*/  FFMA.FTZ R2, R207, UR19, -R12 ;  /* 0x00000013cf027c23 */ /* 0x002fe2000801080c */
[----:B------:R-:W-:Y:S02]  /*62f0*/  MOV R207, R151 ;  /* 0x0000009700cf7202 */ /* 0x000fe40000000f00 */
[C---:B------:R-:W-:Y:S03]  /*6300*/  HMMA.16816.F32 R148, R8.reuse, R40, R68 ;  /* 0x000000280894723c */ /* 0x040fe60000001844 */
[----:B------:R1:W-:Y:S01]  /*6310*/  MUFU.EX2 R44, R2 ;  /* 0x00000002002c7308 */ /* 0x0003e20000000800 */
[----:B--2---:R-:W-:Y:S02]  /*6320*/  F2FP.F16.F32.PACK_AB R94, R45, R52 ;  /* 0x000000342d5e723e */ /* 0x004fe400000000ff */
[----:B------:R-:W-:Y:S01]  /*6330*/  HMMA.16816.F32 R68, R8, R20, R192 ;  /* 0x000000140844723c */ /* 0x000fe200000018c0 */
[----:B------:R-:W-:-:S05]  /*6340*/  MOV R41, R140 ;  /* 0x0000008c00297202 */ /* 0x000fca0000000f00 */
[----:B------:R-:W-:-:S04]  /*6350*/  FADD.FTZ R3, R41, R3 ;  /* 0x0000000329037221 */ /* 0x000fc80000010000 */
[----:B------:R-:W-:Y:S01]  /*6360*/  FADD.FTZ R3, R47, R3 ;  /* 0x000000032f037221 */ /* 0x000fe20000010000 */
[----:B-1----:R-:W-:Y:S01]  /*6370*/  FFMA.FTZ R2, R206, UR19, -R12 ;  /* 0x00000013ce027c23 */ /* 0x002fe2000801080c */
[----:B------:R-:W-:Y:S02]  /*6380*/  IMAD.MOV.U32 R206, RZ, RZ, R141 ;  /* 0x000000ffffce7224 */ /* 0x000fe400078e008d */
[----:B------:R-:W-:Y:S01]  /*6390*/  FADD.FTZ R3, R54, R3 ;  /* 0x0000000336037221 */ /* 0x000fe20000010000 */
[----:B------:R-:W1:Y:S01]  /*63a0*/  LDSM.16.MT88.4 R140, [R230+0x9c00] ;  /* 0x009c0000e68c783b */ /* 0x000e620000004200 */
[----:B------:R2:W4:Y:S01]  /*63b0*/  MUFU.EX2 R40, R2 ;  /* 0x0000000200287308 */ /* 0x0005220000000800 */
[----:B------:R-:W-:Y:S01]  /*63c0*/  FADD.FTZ R8, R206, R43 ;  /* 0x0000002bce087221 */ /* 0x000fe20000010000 */
[----:B------:R-:W-:-:S03]  /*63d0*/  FADD.FTZ R3, R55, R3 ;  /* 0x0000000337037221 */ /* 0x000fc60000010000 */
        /* <DEDUP_REMOVED lines=177> */
[----:B------:R-:W1:Y:S04]  /*6ef0*/  LDSM.16.M88.4 R56, [R231+0x6800] ;  /* 0x00680000e738783b */ /* 0x000e680000000200 */
[----:B------:R-:W1:Y:S01]  /*6f00*/  LDSM.16.M88.4 R176, [R231+0x6c00] ;  /* 0x006c0000e7b0783b */ /* 0x000e620000000200 */
[-C--:B----4-:R-:W-:Y:S03]  /*6f10*/  HMMA.16816.F32 R60, R20, R32.reuse, RZ ;  /* 0x00000020143c723c */ /* 0x090fe600000018ff */
[----:B------:R-:W-:Y:S03]  /*6f20*/  LDSM.16.M88.4 R64, [R229+0x7000] ;  /* 0x00700000e540783b */ /* 0x000fe60000000200 */
[C---:B--2---:R-:W-:Y:S01]  /*6f30*/  HMMA.16816.F32 R180, R8.reuse, R32, RZ ;  /* 0x0000002008b4723c */ /* 0x044fe200000018ff */
[----:B------:R-:W2:Y:S04]  /*6f40*/  LDSM.16.M88.4 R36, [R232+0x2000] ;  /* 0x00200000e824783b */ /* 0x000ea80000000200 */
[----:B------:R-:W0:Y:S01]  /*6f50*/  LDGDEPBAR ;  /* 0x00000000000079af */ /* 0x000e220000000000 */
[C---:B-----5:R-:W-:Y:S06]  /*6f60*/  HMMA.16816.F32 R200, R8.reuse, R28, RZ ;  /* 0x0000001c08c8723c */ /* 0x060fec00000018ff */
[-C--:B------:R-:W-:Y:S06]  /*6f70*/  HMMA.16816.F32 R212, R8, R34.reuse, RZ ;  /* 0x0000002208d4723c */ /* 0x080fec00000018ff */
[----:B------:R-:W-:Y:S06]  /*6f80*/  HMMA.16816.F32 R220, R20, R34, RZ ;  /* 0x0000002214dc723c */ /* 0x000fec00000018ff */
[C---:B---3--:R-:W-:Y:S06]  /*6f90*/  HMMA.16816.F32 R188, R8.reuse, R42, RZ ;  /* 0x0000002a08bc723c */ /* 0x048fec00000018ff */
[----:B------:R-:W-:Y:S06]  /*6fa0*/  HMMA.16816.F32 R32, R8, R46, RZ ;  /* 0x0000002e0820723c */ /* 0x000fec00000018ff */
[----:B------:R-:W-:Y:S06]  /*6fb0*/  HMMA.16816.F32 R108, R20, R44, RZ ;  /* 0x0000002c146c723c */ /* 0x000fec00000018ff */
[C---:B------:R-:W-:Y:S06]  /*6fc0*/  HMMA.16816.F32 R192, R8.reuse, R40, RZ ;  /* 0x0000002808c0723c */ /* 0x040fec00000018ff */
[C---:B------:R-:W-:Y:S06]  /*6fd0*/  HMMA.16816.F32 R184, R8.reuse, R44, RZ ;  /* 0x0000002c08b8723c */ /* 0x040fec00000018ff */
[----:B------:R-:W-:Y:S01]  /*6fe0*/  HMMA.16816.F32 R196, R8, R30, RZ ;  /* 0x0000001e08c4723c */ /* 0x000fe200000018ff */
[----:B------:R-:W3:Y:S05]  /*6ff0*/  LDSM.16.M88.4 R8, [R232+0x3000] ;  /* 0x00300000e808783b */ /* 0x000eea0000000200 */
[C---:B------:R-:W-:Y:S06]  /*7000*/  HMMA.16816.F32 R208, R20.reuse, R28, RZ ;  /* 0x0000001c14d0723c */ /* 0x040fec00000018ff */
[----:B------:R-:W-:Y:S06]  /*7010*/  HMMA.16816.F32 R216, R20, R30, RZ ;  /* 0x0000001e14d8723c */ /* 0x000fec00000018ff */
[----:B------:R-:W-:Y:S01]  /*7020*/  HMMA.16816.F32 R28, R24, R48, R60 ;  /* 0x00000030181c723c */ /* 0x000fe2000000183c */
[----:B------:R-:W-:Y:S05]  /*7030*/  LDSM.16.M88.4 R60, [R229+0x7800] ;  /* 0x00780000e53c783b */ /* 0x000fea0000000200 */
[----:B-1----:R-:W-:Y:S06]  /*7040*/  HMMA.16816.F32 R248, R4, R52, R200 ;  /* 0x0000003404f8723c */ /* 0x002fec00000018c8 */
[C---:B------:R-:W-:Y:S06]  /*7050*/  HMMA.16816.F32 R204, R20.reuse, R40, RZ ;  /* 0x0000002814cc723c */ /* 0x040fec00000018ff */
[C---:B------:R-:W-:Y:S01]  /*7060*/  HMMA.16816.F32 R224, R20.reuse, R42, RZ ;  /* 0x0000002a14e0723c */ /* 0x040fe200000018ff */
[----:B------:R-:W-:Y:S05]  /*7070*/  LDSM.16.M88.4 R40, [R231+0x7000] ;  /* 0x00700000e728783b */ /* 0x000fea0000000200 */
[----:B------:R-:W-:Y:S06]  /*7080*/  HMMA.16816.F32 R236, R20, R46, RZ ;  /* 0x0000002e14ec723c */ /* 0x000fec00000018ff */
[C---:B------:R-:W-:Y:S06]  /*7090*/  HMMA.16816.F32 R200, R4.reuse, R58, R188 ;  /* 0x0000003a04c8723c */ /* 0x040fec00000018bc */
[C---:B------:R-:W-:Y:S06]  /*70a0*/  HMMA.16816.F32 R20, R4.reuse, R48, R180 ;  /* 0x000000300414723c */ /* 0x040fec00000018b4 */
[----:B------:R-:W-:Y:S01]  /*70b0*/  HMMA.16816.F32 R188, R4, R178, R32 ;  /* 0x000000b204bc723c */ /* 0x000fe20000001820 */
[----:B------:R-:W1:Y:S05]  /*70c0*/  LDSM.16.M88.4 R32, [R233+0x2000] ;  /* 0x00200000e920783b */ /* 0x000e6a0000000200 */
[----:B------:R-:W-:Y:S06]  /*70d0*/  HMMA.16816.F32 R108, R24, R176, R108 ;  /* 0x000000b0186c723c */ /* 0x000fec000000186c */
[C---:B------:R-:W-:Y:S06]  /*70e0*/  HMMA.16816.F32 R180, R4.reuse, R50, R212 ;  /* 0x0000003204b4723c */ /* 0x040fec00000018d4 */
[C---:B------:R-:W-:Y:S06]  /*70f0*/  HMMA.16816.F32 R244, R4.reuse, R56, R192 ;  /* 0x0000003804f4723c */ /* 0x040fec00000018c0 */
[C---:B------:R-:W-:Y:S06]  /*7100*/  HMMA.16816.F32 R240, R4.reuse, R176, R184 ;  /* 0x000000b004f0723c */ /* 0x040fec00000018b8 */
[----:B------:R-:W-:Y:S01]  /*7110*/  HMMA.16816.F32 R212, R4, R54, R196 ;  /* 0x0000003604d4723c */ /* 0x000fe200000018c4 */
[----:B------:R-:W4:Y:S01]  /*7120*/  LDSM.16.M88.4 R4, [R233+0x3000] ;  /* 0x00300000e904783b */ /* 0x000f220000000200 */
[----:B------:R-:W-:-:S02]  /*7130*/  IMAD.MOV.U32 R12, RZ, RZ, R108 ;  /* 0x000000ffff0c7224 */ /* 0x000fc400078e006c */
[----:B------:R-:W-:Y:S02]  /*7140*/  IMAD.MOV.U32 R3, RZ, RZ, R109 ;  /* 0x000000ffff037224 */ /* 0x000fe400078e006d */
[----:B--2---:R-:W-:Y:S01]  /*7150*/  HMMA.16816.F32 R44, R36, R64, R28 ;  /* 0x00000040242c723c */ /* 0x004fe2000000181c */
[----:B------:R-:W-:Y:S01]  /*7160*/  LDSM.16.M88.4 R28, [R232+0x4000] ;  /* 0x00400000e81c783b */ /* 0x000fe20000000200 */
[----:B------:R-:W-:Y:S02]  /*7170*/  IMAD.MOV.U32 R2, RZ, RZ, R110 ;  /* 0x000000ffff027224 */ /* 0x000fe400078e006e */
[----:B------:R-:W-:Y:S02]  /*7180*/  IMAD.MOV.U32 R0, RZ, RZ, R111 ;  /* 0x000000ffff007224 */ /* 0x000fe400078e006f */
[----:B------:R-:W-:Y:S01]  /*7190*/  HMMA.16816.F32 R184, R24, R50, R220 ;  /* 0x0000003218b8723c */ /* 0x000fe200000018dc */
[----:B------:R-:W2:Y:S04]  /*71a0*/  LDSM.16.M88.4 R48, [R229+0x8000] ;  /* 0x00800000e530783b */ /* 0x000ea80000000200 */
[----:B------:R-:W-:Y:S01]  /*71b0*/  LDSM.16.M88.4 R108, [R229+0x7c00] ;  /* 0x007c0000e56c783b */ /* 0x000fe20000000200 */
[----:B---3--:R-:W-:Y:S06]  /*71c0*/  HMMA.16816.F32 R20, R8, R64, R20 ;  /* 0x000000400814723c */ /* 0x008fec0000001814 */
[C---:B------:R-:W-:Y:S06]  /*71d0*/  HMMA.16816.F32 R204, R24.reuse, R56, R204 ;  /* 0x0000003818cc723c */ /* 0x040fec00000018cc */
[C---:B------:R-:W-:Y:S01]  /*71e0*/  HMMA.16816.F32 R224, R24.reuse, R58, R224 ;  /* 0x0000003a18e0723c */ /* 0x040fe200000018e0 */
[----:B------:R-:W3:Y:S05]  /*71f0*/  LDSM.16.M88.4 R56, [R229+0x7400] ;  /* 0x00740000e538783b */ /* 0x000eea0000000200 */
[C---:B------:R-:W-:Y:S06]  /*7200*/  HMMA.16816.F32 R208, R24.reuse, R52, R208 ;  /* 0x0000003418d0723c */ /* 0x040fec00000018d0 */
[C---:B------:R-:W-:Y:S06]  /*7210*/  HMMA.16816.F32 R192, R24.reuse, R54, R216 ;  /* 0x0000003618c0723c */ /* 0x040fec00000018d8 */
[----:B------:R-:W-:Y:S01]  /*7220*/  HMMA.16816.F32 R236, R24, R178, R236 ;  /* 0x000000b218ec723c */ /* 0x000fe200000018ec */
[----:B------:R-:W5:Y:S05]  /*7230*/  LDSM.16.M88.4 R24, [R232+0x5000] ;  /* 0x00500000e818783b */ /* 0x000f6a0000000200 */
[-C--:B-1----:R-:W-:Y:S01]  /*7240*/  HMMA.16816.F32 R176, R32, R40.reuse, R44 ;  /* 0x0000002820b0723c */ /* 0x082fe2000000182c */
[----:B------:R-:W-:Y:S05]  /*7250*/  LDSM.16.M88.4 R44, [R231+0x8000] ;  /* 0x00800000e72c783b */ /* 0x000fea0000000200 */
[----:B----4-:R-:W-:Y:S01]  /*7260*/  HMMA.16816.F32 R52, R4, R40, R20 ;  /* 0x000000280434723c */ /* 0x010fe20000001814 */
[----:B------:R-:W1:Y:S05]  /*7270*/  LDSM.16.M88.4 R20, [R233+0x4000] ;  /* 0x00400000e914783b */ /* 0x000e6a0000000200 */
[-C--:B------:R-:W-:Y:S06]  /*7280*/  HMMA.16816.F32 R180, R8, R66.reuse, R180 ;  /* 0x0000004208b4723c */ /* 0x080fec00000018b4 */
[----:B------:R-:W-:Y:S06]  /*7290*/  HMMA.16816.F32 R64, R36, R66, R184 ;  /* 0x000000422440723c */ /* 0x000fec00000018b8 */
[----:B--2---:R-:W-:Y:S06]  /*72a0*/  HMMA.16816.F32 R176, R28, R48, R176 ;  /* 0x000000301cb0723c */ /* 0x004fec00000018b0 */
[C---:B---3--:R-:W-:Y:S06]  /*72b0*/  HMMA.16816.F32 R196, R8.reuse, R56, R248 ;  /* 0x0000003808c4723c */ /* 0x048fec00000018f8 */
[C---:B------:R-:W-:Y:S06]  /*72c0*/  HMMA.16816.F32 R244, R8.reuse, R60, R244 ;  /* 0x0000003c08f4723c */ /* 0x040fec00000018f4 */
[C---:B------:R-:W-:Y:S06]  /*72d0*/  HMMA.16816.F32 R240, R8.reuse, R108, R240 ;  /* 0x0000006c08f0723c */ /* 0x040fec00000018f0 */
[C---:B------:R-:W-:Y:S06]  /*72e0*/  HMMA.16816.F32 R212, R8.reuse, R58, R212 ;  /* 0x0000003a08d4723c */ /* 0x040fec00000018d4 */
[C---:B------:R-:W-:Y:S06]  /*72f0*/  HMMA.16816.F32 R216, R8.reuse, R62, R200 ;  /* 0x0000003e08d8723c */ /* 0x040fec00000018c8 */
[----:B------:R-:W-:Y:S01]  /*7300*/  HMMA.16816.F32 R220, R8, R110, R188 ;  /* 0x0000006e08dc723c */ /* 0x000fe200000018bc */
[----:B------:R-:W2:Y:S05]  /*7310*/  LDSM.16.M88.4 R8, [R233+0x5000] ;  /* 0x00500000e908783b */ /* 0x000eaa0000000200 */
[----:B-----5:R-:W-:Y:S01]  /*7320*/  HMMA.16816.F32 R184, R24, R48, R52 ;  /* 0x0000003018b8723c */ /* 0x020fe20000001834 */
[----:B------:R-:W3:Y:S05]  /*7330*/  LDSM.16.M88.4 R52, [R231+0x7400] ;  /* 0x00740000e734783b */ /* 0x000eea0000000200 */
[----:B------:R-:W-:Y:S06]  /*7340*/  HMMA.16816.F32 R64, R32, R42, R64 ;  /* 0x0000002a2040723c */ /* 0x000fec0000001840 */
[----:B-1----:R-:W-:Y:S06]  /*7350*/  HMMA.16816.F32 R188, R20, R44, R176 ;  /* 0x0000002c14bc723c */ /* 0x002fec00000018b0 */
[----:B------:R-:W-:Y:S01]  /*7360*/  HMMA.16816.F32 R180, R4, R42, R180 ;  /* 0x0000002a04b4723c */ /* 0x000fe200000018b4 */
[----:B------:R-:W1:Y:S05]  /*7370*/  LDSM.16.M88.4 R40, [R229+0x8400] ;  /* 0x00840000e528783b */ /* 0x000e6a0000000200 */
[C---:B------:R-:W-:Y:S06]  /*7380*/  HMMA.16816.F32 R176, R36.reuse, R56, R208 ;  /* 0x0000003824b0723c */ /* 0x040fec00000018d0 */
[----:B------:R-:W-:Y:S06]  /*7390*/  HMMA.16816.F32 R192, R36, R58, R192 ;  /* 0x0000003a24c0723c */ /* 0x000fec00000018c0 */
[----:B------:R-:W-:Y:S06]  /*73a0*/  HMMA.16816.F32 R56, R28, R50, R64 ;  /* 0x000000321c38723c */ /* 0x000fec0000001840 */
[----:B--2---:R-:W-:Y:S06]  /*73b0*/  HMMA.16816.F32 R200, R8, R44, R184 ;  /* 0x0000002c08c8723c */ /* 0x004fec00000018b8 */
[----:B------:R-:W-:Y:S01]  /*73c0*/  HMMA.16816.F32 R180, R24, R50, R180 ;  /* 0x0000003218b4723c */ /* 0x000fe200000018b4 */
[----:B------:R-:W-:-:S02]  /*73d0*/  IMAD.MOV.U32 R187, RZ, RZ, R0 ;  /* 0x000000ffffbb7224 */ /* 0x000fc400078e0000 */
[----:B------:R-:W-:Y:S01]  /*73e0*/  FMUL.FTZ R0, R188, UR25 ;  /* 0x00000019bc007c20 */ /* 0x000fe20008410000 */
[----:B------:R-:W2:Y:S01]  /*73f0*/  LDSM.16.M88.4 R48, [R231+0x8400] ;  /* 0x00840000e730783b */ /* 0x000ea20000000200 */
[----:B------:R-:W-:Y:S01]  /*7400*/  IMAD.MOV.U32 R184, RZ, RZ, R12 ;  /* 0x000000ffffb87224 */ /* 0x000fe200078e000c */
[----:B---3--:R-:W-:Y:S01]  /*7410*/  HMMA.16816.F32 R64, R32, R52, R176 ;  /* 0x000000342040723c */ /* 0x008fe200000018b0 */
[----:B------:R3:W-:Y:S01]  /*7420*/  MUFU.TANH R251, R0 ;  /* 0x0000000000fb7308 */ /* 0x0007e20000002400 */
[----:B------:R-:W-:Y:S01]  /*7430*/  IMAD.MOV.U32 R185, RZ, RZ, R3 ;  /* 0x000000ffffb97224 */ /* 0x000fe200078e0003 */
[----:B------:R-:W4:Y:S01]  /*7440*/  S2R R12, SR_TID.X ;  /* 0x00000000000c7919 */ /* 0x000f220000002100 */
[----:B------:R-:W-:Y:S02]  /*7450*/  IMAD.MOV.U32 R186, RZ, RZ, R2 ;  /* 0x000000ffffba7224 */ /* 0x000fe400078e0002 */
[----:B------:R-:W-:Y:S06]  /*7460*/  HMMA.16816.F32 R176, R20, R46, R56 ;  /* 0x0000002e14b0723c */ /* 0x000fec0000001838 */
[----:B------:R-:W-:Y:S01]  /*7470*/  HMMA.16816.F32 R56, R4, R52, R196 ;  /* 0x000000340438723c */ /* 0x000fe200000018c4 */
[----:B---3--:R-:W-:-:S05]  /*7480*/  FMUL.FTZ R0, R189, UR25 ;  /* 0x00000019bd007c20 */ /* 0x008fca0008410000 */
[----:B------:R-:W-:Y:S01]  /*7490*/  HMMA.16816.F32 R180, R8, R46, R180 ;  /* 0x0000002e08b4723c */ /* 0x000fe200000018b4 */
[----:B------:R3:W5:Y:S05]  /*74a0*/  MUFU.TANH R248, R0 ;  /* 0x0000000000f87308 */ /* 0x00076a0000002400 */
[----:B-1----:R-:W-:Y:S06]  /*74b0*/  HMMA.16816.F32 R44, R28, R40, R64 ;  /* 0x000000281c2c723c */ /* 0x002fec0000001840 */
[----:B------:R-:W-:Y:S01]  /*74c0*/  HMMA.16816.F32 R196, R36, R62, R224 ;  /* 0x0000003e24c4723c */ /* 0x000fe200000018e0 */
[----:B----4-:R-:W-:-:S05]  /*74d0*/  IMAD.SHL.U32 R12, R12, 0x2, RZ ;  /* 0x000000020c0c7824 */ /* 0x010fca00078e00ff */
[----:B------:R-:W-:Y:S01]  /*74e0*/  HMMA.16816.F32 R56, R24, R40, R56 ;  /* 0x000000281838723c */ /* 0x000fe20000001838 */
[----:B---3--:R-:W-:Y:S01]  /*74f0*/  FMUL.FTZ R0, R190, UR25 ;  /* 0x00000019be007c20 */ /* 0x008fe20008410000 */
[----:B------:R-:W-:-:S03]  /*7500*/  LOP3.LUT R12, R12, 0x6, RZ, 0xc0, !PT ;  /* 0x000000060c0c7812 */ /* 0x000fc600078ec0ff */
[----:B------:R1:W-:Y:S01]  /*7510*/  MUFU.TANH R250, R0 ;  /* 0x0000000000fa7308 */ /* 0x0003e20000002400 */
[----:B------:R-:W-:Y:S01]  /*7520*/  HMMA.16816.F32 R64, R4, R54, R212 ;  /* 0x000000360440723c */ /* 0x000fe200000018d4 */
[----:B-1----:R-:W-:-:S05]  /*7530*/  FMUL.FTZ R0, R191, UR25 ;  /* 0x00000019bf007c20 */ /* 0x002fca0008410000 */
[----:B------:R-:W-:Y:S01]  /*7540*/  HMMA.16816.F32 R188, R36, R60, R204 ;  /* 0x0000003c24bc723c */ /* 0x000fe200000018cc */
[----:B------:R1:W3:Y:S05]  /*7550*/  MUFU.TANH R235, R0 ;  /* 0x0000000000eb7308 */ /* 0x0002ea0000002400 */
[----:B------:R-:W-:Y:S01]  /*7560*/  HMMA.16816.F32 R60, R32, R54, R192 ;  /* 0x00000036203c723c */ /* 0x000fe200000018c0 */
[----:B------:R-:W4:Y:S05]  /*7570*/  LDSM.16.M88.4 R52, [R231+0x7c00] ;  /* 0x007c0000e734783b */ /* 0x000f2a0000000200 */
[----:B------:R-:W-:Y:S06]  /*7580*/  HMMA.16816.F32 R192, R36, R108, R184 ;  /* 0x0000006c24c0723c */ /* 0x000fec00000018b8 */
[----:B--2---:R-:W-:Y:S01]  /*7590*/  HMMA.16816.F32 R184, R8, R48, R56 ;  /* 0x0000003008b8723c */ /* 0x004fe20000001838 */
[----:B-1----:R-:W-:-:S04]  /*75a0*/  FMUL.FTZ R0, R200, UR25 ;  /* 0x00000019c8007c20 */ /* 0x002fc80008410000 */
[----:B------:R1:W-:Y:S07]  /*75b0*/  MUFU.TANH R249, R0 ;  /* 0x0000000000f97308 */ /* 0x0003ee0000002400 */
[-C--:B------:R-:W-:Y:S06]  /*75c0*/  HMMA.16816.F32 R60, R28, R42.reuse, R60 ;  /* 0x0000002a1c3c723c */ /* 0x080fec000000183c */
[----:B------:R-:W-:Y:S01]  /*75d0*/  HMMA.16816.F32 R40, R24, R42, R64 ;  /* 0x0000002a1828723c */ /* 0x000fe20000001840 */
[----:B-1----:R-:W-:-:S04]  /*75e0*/  FMUL.FTZ R0, R201, UR25 ;  /* 0x00000019c9007c20 */ /* 0x002fc80008410000 */
[----:B------:R1:W2:Y:S01]  /*75f0*/  MUFU.TANH R107, R0 ;  /* 0x00000000006b7308 */ /* 0x0002a20000002400 */
[----:B----4-:R-:W-:-:S12]  /*7600*/  HMMA.16816.F32 R204, R4, R54, R220 ;  /* 0x0000003604cc723c */ /* 0x010fd800000018dc */
[----:B------:R-:W-:Y:S01]  /*7610*/  HMMA.16816.F32 R60, R20, R50, R60 ;  /* 0x00000032143c723c */ /* 0x000fe2000000183c */
[----:B-1----:R-:W-:-:S04]  /*7620*/  FMUL.FTZ R0, R203, UR25 ;  /* 0x00000019cb007c20 */ /* 0x002fc80008410000 */
[----:B------:R1:W4:Y:S02]  /*7630*/  MUFU.TANH R13, R0 ;  /* 0x00000000000d7308 */ /* 0x0003240000002400 */
[----:B-1----:R-:W-:-:S06]  /*7640*/  FMUL.FTZ R0, R176, UR25 ;  /* 0x00000019b0007c20 */ /* 0x002fcc0008410000 */
[----:B------:R1:W4:Y:S02]  /*7650*/  MUFU.TANH R209, R0 ;  /* 0x0000000000d17308 */ /* 0x0003240000002400 */
[----:B-1----:R-:W-:-:S06]  /*7660*/  FMUL.FTZ R0, R177, UR25 ;  /* 0x00000019b1007c20 */ /* 0x002fcc0008410000 */
[----:B------:R1:W-:Y:S02]  /*7670*/  MUFU.TANH R227, R0 ;  /* 0x0000000000e37308 */ /* 0x0003e40000002400 */
[----:B-1----:R-:W-:-:S06]  /*7680*/  FMUL.FTZ R0, R178, UR25 ;  /* 0x00000019b2007c20 */ /* 0x002fcc0008410000 */
[----:B------:R1:W-:Y:S02]  /*7690*/  MUFU.TANH R102, R0 ;  /* 0x0000000000667308 */ /* 0x0003e40000002400 */
[----:B-1----:R-:W-:Y:S02]  /*76a0*/  FMUL.FTZ R0, R179, UR25 ;  /* 0x00000019b3007c20 */ /* 0x002fe40008410000 */
[----:B------:R-:W-:Y:S01]  /*76b0*/  HMMA.16816.F32 R176, R20, R48, R44 ;  /* 0x0000003014b0723c */ /* 0x000fe2000000182c */
[----:B------:R-:W1:Y:S03]  /*76c0*/  LDSM.16.M88.4 R44, [R231+0x7800] ;  /* 0x00780000e72c783b */ /* 0x000e660000000200 */
[----:B------:R5:W-:Y:S02]  /*76d0*/  MUFU.TANH R226, R0 ;  /* 0x0000000000e27308 */ /* 0x000be40000002400 */
[----:B-----5:R-:W-:-:S06]  /*76e0*/  FMUL.FTZ R0, R180, UR25 ;  /* 0x00000019b4007c20 */ /* 0x020fcc0008410000 */
[----:B------:R5:W4:Y:S02]  /*76f0*/  MUFU.TANH R101, R0 ;  /* 0x0000000000657308 */ /* 0x000b240000002400 */
[----:B-----5:R-:W-:Y:S01]  /*7700*/  FMUL.FTZ R0, R181, UR25 ;  /* 0x00000019b5007c20 */ /* 0x020fe20008410000 */
[-C--:B-1----:R-:W-:Y:S05]  /*7710*/  HMMA.16816.F32 R64, R32, R44.reuse, R188 ;  /* 0x0000002c2040723c */ /* 0x082fea00000018bc */
[----:B------:R1:W-:Y:S01]  /*7720*/  MUFU.TANH R224, R0 ;  /* 0x0000000000e07308 */ /* 0x0003e20000002400 */
[----:B------:R-:W-:Y:S01]  /*7730*/  HMMA.16816.F32 R56, R4, R44, R244 ;  /* 0x0000002c0438723c */ /* 0x000fe200000018f4 */
[----:B-1----:R-:W-:-:S06]  /*7740*/  FMUL.FTZ R0, R182, UR25 ;  /* 0x00000019b6007c20 */ /* 0x002fcc0008410000 */
[----:B------:R1:W5:Y:S02]  /*7750*/  MUFU.TANH R19, R0 ;  /* 0x0000000000137308 */ /* 0x0003640000002400 */
[----:B-1----:R-:W-:Y:S02]  /*7760*/  FMUL.FTZ R0, R183, UR25 ;  /* 0x00000019b7007c20 */ /* 0x002fe40008410000 */
[----:B------:R-:W-:Y:S01]  /*7770*/  HMMA.16816.F32 R180, R36, R110, R236 ;  /* 0x0000006e24b4723c */ /* 0x000fe200000018ec */
[----:B------:R-:W1:Y:S03]  /*7780*/  LDSM.16.M88.4 R36, [R229+0x8800] ;  /* 0x00880000e524783b */ /* 0x000e660000000200 */
[----:B------:R3:W5:Y:S02]  /*7790*/  MUFU.TANH R100, R0 ;  /* 0x0000000000647308 */ /* 0x0007640000002400 */
[----:B------:R-:W-:Y:S01]  /*77a0*/  HMMA.16816.F32 R108, R8, R50, R40 ;  /* 0x00000032086c723c */ /* 0x000fe20000001828 */
[----:B------:R-:W2:Y:S01]  /*77b0*/  LDSM.16.M88.4 R40, [R231+0x8800] ;  /* 0x00880000e728783b */ /* 0x000ea20000000200 */
[----:B---3--:R-:W-:-:S04]  /*77c0*/  FMUL.FTZ R0, R176, UR25 ;  /* 0x00000019b0007c20 */ /* 0x008fc80008410000 */
[----:B------:R3:W5:-:S15]  /*77d0*/  MUFU.TANH R215, R0 ;  /* 0x0000000000d77308 */ /* 0x00075e0000002400 */
[----:B------:R-:W-:-:S03]  /*77e0*/  NOP ;  /* 0x0000000000007918 */ /* 0x000fc60000000000 */
[----:B------:R-:W-:Y:S01]  /*77f0*/  FMUL.FTZ R2, R108, UR25 ;  /* 0x000000196c027c20 */ /* 0x000fe20008410000 */
[----:B------:R-:W-:-:S04]  /*7800*/  FMUL.FTZ R3, R109, UR25 ;  /* 0x000000196d037c20 */ /* 0x000fc80008410000 */
[----:B------:R-:W-:Y:S01]  /*7810*/  MUFU.TANH R208, R3 ;  /* 0x0000000300d07308 */ /* 0x000fe20000002400 */
[----:B---3--:R-:W-:Y:S01]  /*7820*/  FMUL.FTZ R0, R177, UR25 ;  /* 0x00000019b1007c20 */ /* 0x008fe20008410000 */
[----:B-1----:R-:W-:Y:S06]  /*7830*/  HMMA.16816.F32 R48, R28, R36, R64 ;  /* 0x000000241c30723c */ /* 0x002fec0000001840 */
[----:B------:R1:W-:Y:S01]  /*7840*/  MUFU.TANH R225, R0 ;  /* 0x0000000000e17308 */ /* 0x0003e20000002400 */
[----:B------:R-:W-:Y:S01]  /*7850*/  HMMA.16816.F32 R64, R32, R52, R192 ;  /* 0x000000342040723c */ /* 0x000fe200000018c0 */
[----:B-1----:R-:W-:-:S06]  /*7860*/  FMUL.FTZ R0, R178, UR25 ;  /* 0x00000019b2007c20 */ /* 0x002fcc0008410000 */
[----:B------:R1:W3:Y:S02]  /*7870*/  MUFU.TANH R210, R0 ;  /* 0x0000000000d27308 */ /* 0x0002e40000002400 */
[----:B-1----:R-:W-:Y:S02]  /*7880*/  FMUL.FTZ R0, R179, UR25 ;  /* 0x00000019b3007c20 */ /* 0x002fe40008410000 */
[----:B------:R-:W-:Y:S04]  /*7890*/  HMMA.16816.F32 R176, R4, R46, R216 ;  /* 0x0000002e04b0723c */ /* 0x000fe800000018d8 */
[----:B------:R1:W-:Y:S02]  /*78a0*/  MUFU.TANH R214, R0 ;  /* 0x0000000000d67308 */ /* 0x0003e40000002400 */
[----:B-1----:R-:W-:-:S06]  /*78b0*/  FMUL.FTZ R0, R184, UR25 ;  /* 0x00000019b8007c20 */ /* 0x002fcc0008410000 */
[----:B------:R1:W-:Y:S02]  /*78c0*/  MUFU.TANH R203, R0 ;  /* 0x0000000000cb7308 */ /* 0x0003e40000002400 */
[----:B-1----:R-:W-:-:S06]  /*78d0*/  FMUL.FTZ R0, R185, UR25 ;  /* 0x00000019b9007c20 */ /* 0x002fcc0008410000 */
[----:B------:R1:W-:Y:S02]  /*78e0*/  MUFU.TANH R211, R0 ;  /* 0x0000000000d37308 */ /* 0x0003e40000002400 */
[----:B-1----:R-:W-:-:S06]  /*78f0*/  FMUL.FTZ R0, R186, UR25 ;  /* 0x00000019ba007c20 */ /* 0x002fcc0008410000 */
[----:B------:R1:W3:Y:S02]  /*7900*/  MUFU.TANH R18, R0 ;  /* 0x0000000000127308 */ /* 0x0002e40000002400 */
[----:B-1----:R-:W-:Y:S02]  /*7910*/  FMUL.FTZ R0, R187, UR25 ;  /* 0x00000019bb007c20 */ /* 0x002fe40008410000 */
[----:B------:R-:W-:Y:S04]  /*7920*/  HMMA.16816.F32 R184, R4, R52, R240 ;  /* 0x0000003404b8723c */ /* 0x000fe800000018f0 */
[----:B------:R1:W3:Y:S02]  /*7930*/  MUFU.TANH R201, R0 ;  /* 0x0000000000c97308 */ /* 0x0002e40000002400 */
[----:B------:R-:W-:Y:S06]  /*7940*/  HMMA.16816.F32 R4, R24, R36, R56 ;  /* 0x000000241804723c */ /* 0x000fec0000001838 */
[----:B------:R-:W-:Y:S01]  /*7950*/  HMMA.16816.F32 R56, R32, R46, R196 ;  /* 0x0000002e2038723c */ /* 0x000fe200000018c4 */
[----:B------:R-:W-:Y:S05]  /*7960*/  MUFU.TANH R196, R2 ;  /* 0x0000000200c47308 */ /* 0x000fea0000002400 */
[----:B--2---:R-:W-:Y:S01]  /*7970*/  HMMA.16816.F32 R44, R20, R40, R48 ;  /* 0x00000028142c723c */ /* 0x004fe20000001830 */
[----:B-1----:R-:W-:-:S04]  /*7980*/  FMUL.FTZ R0, R60, UR25 ;  /* 0x000000193c007c20 */ /* 0x002fc80008410000 */
[----:B------:R1:W2:Y:S01]  /*7990*/  MUFU.TANH R212, R0 ;  /* 0x0000000000d47308 */ /* 0x0002a20000002400 */
[----:B------:R-:W-:Y:S06]  /*79a0*/  HMMA.16816.F32 R48, R24, R38, R176 ;  /* 0x000000261830723c */ /* 0x000fec00000018b0 */
[----:B------:R-:W-:Y:S01]  /*79b0*/  HMMA.16816.F32 R52, R32, R54, R180 ;  /* 0x000000362034723c */ /* 0x000fe200000018b4 */
[----:B-1----:R-:W-:-:S04]  /*79c0*/  FMUL.FTZ R0, R61, UR25 ;  /* 0x000000193d007c20 */ /* 0x002fc80008410000 */
[----:B------:R1:W-:Y:S02]  /*79d0*/  MUFU.TANH R216, R0 ;  /* 0x0000000000d87308 */ /* 0x0003e40000002400 */
[----:B-1----:R-:W-:-:S06]  /*79e0*/  FMUL.FTZ R0, R62, UR25 ;  /* 0x000000193e007c20 */ /* 0x002fcc0008410000 */
[----:B------:R1:W2:Y:S02]  /*79f0*/  MUFU.TANH R200, R0 ;  /* 0x0000000000c87308 */ /* 0x0002a40000002400 */
[----:B-1----:R-:W-:Y:S02]  /*7a00*/  FMUL.FTZ R0, R63, UR25 ;  /* 0x000000193f007c20 */ /* 0x002fe40008410000 */
[----:B------:R-:W-:Y:S04]  /*7a10*/  HMMA.16816.F32 R60, R8, R40, R4 ;  /* 0x00000028083c723c */ /* 0x000fe80000001804 */
[----:B------:R1:W-:Y:S03]  /*7a20*/  MUFU.TANH R213, R0 ;  /* 0x0000000000d57308 */ /* 0x0003e60000002400 */
[----:B------:R-:W-:-:S05]  /*7a30*/  FMUL.FTZ R7, R111, UR25 ;  /* 0x000000196f077c20 */ /* 0x000fca0008410000 */
[----:B------:R-:W-:Y:S01]  /*7a40*/  MUFU.TANH R194, R7 ;  /* 0x0000000700c27308 */ /* 0x000fe20000002400 */
[----:B-1----:R-:W-:-:S04]  /*7a50*/  IMAD.U32 R0, RZ, RZ, UR21 ;  /* 0x00000015ff007e24 */ /* 0x002fc8000f8e00ff */
[----:B------:R-:W-:Y:S02]  /*7a60*/  IMAD R0, R0, 0x40, R12 ;  /* 0x0000004000007824 */ /* 0x000fe400078e020c */
[----:B------:R-:W-:Y:S02]  /*7a70*/  FMUL.FTZ R12, R110, UR25 ;  /* 0x000000196e0c7c20 */ /* 0x000fe40008410000 */
[----:B------:R-:W-:Y:S02]  /*7a80*/  VIADD R2, R0, 0x1 ;  /* 0x0000000100027836 */ /* 0x000fe40000000000 */
[----:B------:R1:W2:Y:S03]  /*7a90*/  MUFU.TANH R191, R12 ;  /* 0x0000000c00bf7308 */ /* 0x0002a60000002400 */
[----:B------:R-:W-:Y:S02]  /*7aa0*/  I2FP.F32.S32 R3, R2 ;  /* 0x0000000200037245 */ /* 0x000fe40000201400 */
[----:B------:R-:W-:-:S02]  /*7ab0*/  ISETP.GE.AND P0, PT, R2, R14, PT ;  /* 0x0000000e0200720c */ /* 0x000fc40003f06270 */
[C---:B------:R-:W-:Y:S01]  /*7ac0*/  ISETP.GE.AND P6, PT, R2.reuse, R15, PT ;  /* 0x0000000f0200720c */ /* 0x040fe20003fc6270 */
[C---:B------:R-:W-:Y:S01]  /*7ad0*/  FFMA.FTZ R6, R3.reuse, UR5, R248 ;  /* 0x0000000503067c23 */ /* 0x040fe200080100f8 */
[C---:B------:R-:W-:Y:S01]  /*7ae0*/  FFMA.FTZ R5, R3.reuse, UR5, R235 ;  /* 0x0000000503057c23 */ /* 0x040fe200080100eb */
[C---:B------:R-:W-:Y:S01]  /*7af0*/  FFMA.FTZ R4, R3.reuse, UR5, R107 ;  /* 0x0000000503047c23 */ /* 0x040fe2000801006b */
[C---:B------:R-:W-:Y:S01]  /*7b00*/  ISETP.GE.AND P2, PT, R2.reuse, R17, PT ;  /* 0x000000110200720c */ /* 0x040fe20003f46270 */
[----:B----4-:R-:W-:Y:S01]  /*7b10*/  FFMA.FTZ R3, R3, UR5, R13 ;  /* 0x0000000503037c23 */ /* 0x010fe2000801000d */
[----:B------:R-:W-:Y:S01]  /*7b20*/  ISETP.GE.AND P1, PT, R2, R16, PT ;  /* 0x000000100200720c */ /* 0x000fe20003f26270 */
[----:B------:R-:W-:Y:S01]  /*7b30*/  VIADD R2, R0, 0x8 ;  /* 0x0000000800027836 */ /* 0x000fe20000000000 */
[----:B------:R-:W-:Y:S01]  /*7b40*/  FSEL R107, R6, -INF , !P0 ;  /* 0xff800000066b7808 */ /* 0x000fe20004000000 */
[----:B------:R-:W-:Y:S01]  /*7b50*/  FMUL.FTZ R6, R44, UR25 ;  /* 0x000000192c067c20 */ /* 0x000fe20008410000 */
[----:B------:R-:W-:Y:S01]  /*7b60*/  FSEL R188, R3, -INF , !P1 ;  /* 0xff80000003bc7808 */ /* 0x000fe20004800000 */
[----:B-1----:R-:W-:Y:S01]  /*7b70*/  FMUL.FTZ R12, R46, UR25 ;  /* 0x000000192e0c7c20 */ /* 0x002fe20008410000 */
[----:B------:R-:W-:Y:S01]  /*7b80*/  I2FP.F32.S32 R3, R2 ;  /* 0x0000000200037245 */ /* 0x000fe20000201400 */
[----:B------:R-:W-:Y:S01]  /*7b90*/  FMUL.FTZ R13, R47, UR25 ;  /* 0x000000192f0d7c20 */ /* 0x000fe20008410000 */
[----:B------:R-:W-:Y:S01]  /*7ba0*/  FSEL R110, R5, -INF , !P6 ;  /* 0xff800000056e7808 */ /* 0x000fe20007000000 */
[----:B------:R1:W4:Y:S01]  /*7bb0*/  MUFU.TANH R199, R6 ;  /* 0x0000000600c77308 */ /* 0x0003220000002400 */
[----:B------:R-:W-:Y:S01]  /*7bc0*/  FSEL R111, R4, -INF , !P2 ;  /* 0xff800000046f7808 */ /* 0x000fe20005000000 */
[----:B------:R-:W-:Y:S01]  /*7bd0*/  FMUL.FTZ R4, R45, UR25 ;  /* 0x000000192d047c20 */ /* 0x000fe20008410000 */
[C---:B------:R-:W-:Y:S01]  /*7be0*/  ISETP.GE.AND P0, PT, R2.reuse, R14, PT ;  /* 0x0000000e0200720c */ /* 0x040fe20003f06270 */
[----:B------:R-:W-:Y:S01]  /*7bf0*/  HMMA.16816.F32 R44, R28, R38, R56 ;  /* 0x000000261c2c723c */ /* 0x000fe20000001838 */
[C---:B------:R-:W-:Y:S01]  /*7c00*/  ISETP.GE.AND P6, PT, R2.reuse, R15, PT ;  /* 0x0000000f0200720c */ /* 0x040fe20003fc6270 */
[----:B------:R-:W-:Y:S01]  /*7c10*/  FFMA.FTZ R7, R3, UR5, R209 ;  /* 0x0000000503077c23 */ /* 0x000fe200080100d1 */
[C---:B------:R-:W-:Y:S01]  /*7c20*/  ISETP.GE.AND P2, PT, R2.reuse, R17, PT ;  /* 0x000000110200720c */ /* 0x040fe20003f46270 */
[----:B------:R5:W-:Y:S01]  /*7c30*/  MUFU.TANH R209, R4 ;  /* 0x0000000400d17308 */ /* 0x000be20000002400 */
[----:B------:R-:W-:Y:S01]  /*7c40*/  ISETP.GE.AND P1, PT, R2, R16, PT ;  /* 0x000000100200720c */ /* 0x000fe20003f26270 */
[----:B------:R-:W-:-:S02]  /*7c50*/  VIADD R2, R0, 0x9 ;  /* 0x0000000900027836 */ /* 0x000fc40000000000 */
[----:B------:R-:W-:Y:S01]  /*7c60*/  FFMA.FTZ R5, R3, UR5, R101 ;  /* 0x0000000503057c23 */ /* 0x000fe20008010065 */
[----:B------:R-:W2:Y:S04]  /*7c70*/  LDSM.16.M88.4 R36, [R229+0x8c00] ;  /* 0x008c0000e524783b */ /* 0x000ea80000000200 */
[----:B------:R-:W-:Y:S01]  /*7c80*/  FSEL R108, R5, -INF , !P2 ;  /* 0xff800000056c7808 */ /* 0x000fe20005000000 */
[----:B-1----:R-:W-:Y:S01]  /*7c90*/  FFMA.FTZ R6, R3, UR5, R102 ;  /* 0x0000000503067c23 */ /* 0x002fe20008010066 */
[----:B------:R-:W-:Y:S01]  /*7ca0*/  FSEL R102, R7, -INF , !P0 ;  /* 0xff80000007667808 */ /* 0x000fe20004000000 */
[----:B------:R-:W-:Y:S01]  /*7cb0*/  FMUL.FTZ R7, R60, UR25 ;  /* 0x000000193c077c20 */ /* 0x000fe20008410000 */
[----:B------:R-:W-:Y:S01]  /*7cc0*/  ISETP.GE.AND P0, PT, R2, R14, PT ;  /* 0x0000000e0200720c */ /* 0x000fe20003f06270 */
[----:B------:R-:W1:Y:S01]  /*7cd0*/  MUFU.TANH R193, R12 ;  /* 0x0000000c00c17308 */ /* 0x000e620000002400 */
[----:B------:R-:W-:-:S02]  /*7ce0*/  FSEL R189, R6, -INF , !P6 ;  /* 0xff80000006bd7808 */ /* 0x000fc40007000000 */
[C---:B------:R-:W-:Y:S01]  /*7cf0*/  ISETP.GE.AND P6, PT, R2.reuse, R15, PT ;  /* 0x0000000f0200720c */ /* 0x040fe20003fc6270 */
[----:B-----5:R-:W-:Y:S01]  /*7d00*/  FFMA.FTZ R4, R3, UR5, R19 ;  /* 0x0000000503047c23 */ /* 0x020fe20008010013 */
[----:B------:R-:W-:Y:S02]  /*7d10*/  I2FP.F32.S32 R3, R2 ;  /* 0x0000000200037245 */ /* 0x000fe40000201400 */
[----:B------:R-:W-:Y:S01]  /*7d20*/  ISETP.GE.AND P2, PT, R2, R17, PT ;  /* 0x000000110200720c */ /* 0x000fe20003f46270 */
[----:B------:R5:W1:Y:S01]  /*7d30*/  MUFU.TANH R190, R7 ;  /* 0x0000000700be7308 */ /* 0x000a620000002400 */
[----:B------:R-:W-:Y:S01]  /*7d40*/  FSEL R109, R4, -INF , !P1 ;  /* 0xff800000046d7808 */ /* 0x000fe20004800000 */
[C---:B------:R-:W-:Y:S01]  /*7d50*/  FFMA.FTZ R4, R3.reuse, UR5, R226 ;  /* 0x0000000503047c23 */ /* 0x040fe200080100e2 */
[C---:B------:R-:W-:Y:S01]  /*7d60*/  FFMA.FTZ R5, R3.reuse, UR5, R227 ;  /* 0x0000000503057c23 */ /* 0x040fe200080100e3 */
[C---:B------:R-:W-:Y:S01]  /*7d70*/  FFMA.FTZ R6, R3.reuse, UR5, R224 ;  /* 0x0000000503067c23 */ /* 0x040fe200080100e0 */
[----:B------:R-:W-:Y:S01]  /*7d80*/  ISETP.GE.AND P1, PT, R2, R16, PT ;  /* 0x000000100200720c */ /* 0x000fe20003f26270 */
[----:B------:R-:W-:Y:S01]  /*7d90*/  FFMA.FTZ R3, R3, UR5, R100 ;  /* 0x0000000503037c23 */ /* 0x000fe20008010064 */
[----:B------:R-:W-:Y:S01]  /*7da0*/  FSEL R176, R4, -INF , !P6 ;  /* 0xff80000004b07808 */ /* 0x000fe20007000000 */
[----:B------:R-:W-:-:S02]  /*7db0*/  VIADD R2, R0, 0x10 ;  /* 0x0000001000027836 */ /* 0x000fc40000000000 */
[----:B------:R-:W-:Y:S01]  /*7dc0*/  FMUL.FTZ R4, R61, UR25 ;  /* 0x000000193d047c20 */ /* 0x000fe20008410000 */
[-C--:B------:R-:W-:Y:S01]  /*7dd0*/  HMMA.16816.F32 R56, R20, R42.reuse, R44 ;  /* 0x0000002a1438723c */ /* 0x080fe2000000182c */
[----:B------:R-:W-:Y:S01]  /*7de0*/  FSEL R101, R3, -INF , !P1 ;  /* 0xff80000003657808 */ /* 0x000fe20004800000 */
[----:B------:R4:W-:Y:S01]  /*7df0*/  MUFU.TANH R195, R13 ;  /* 0x0000000d00c37308 */ /* 0x0009e20000002400 */
[----:B------:R-:W-:Y:S02]  /*7e00*/  I2FP.F32.S32 R3, R2 ;  /* 0x0000000200037245 */ /* 0x000fe40000201400 */
[----:B------:R-:W-:Y:S01]  /*7e10*/  FSEL R100, R5, -INF , !P0 ;  /* 0xff80000005647808 */ /* 0x000fe20004000000 */
[----:B------:R-:W-:Y:S01]  /*7e20*/  HMMA.16816.F32 R44, R8, R42, R48 ;  /* 0x0000002a082c723c */ /* 0x000fe20000001830 */
[----:B-----5:R-:W-:Y:S01]  /*7e30*/  FMUL.FTZ R7, R63, UR25 ;  /* 0x000000193f077c20 */ /* 0x020fe20008410000 */
[----:B------:R-:W-:Y:S01]  /*7e40*/  FSEL R61, R6, -INF , !P2 ;  /* 0xff800000063d7808 */ /* 0x000fe20005000000 */
[C---:B------:R-:W-:Y:S01]  /*7e50*/  FFMA.FTZ R6, R3.reuse, UR5, R215 ;  /* 0x0000000503067c23 */ /* 0x040fe200080100d7 */
[----:B------:R5:W-:Y:S01]  /*7e60*/  MUFU.TANH R192, R4 ;  /* 0x0000000400c07308 */ /* 0x000be20000002400 */
[C---:B---3--:R-:W-:Y:S01]  /*7e70*/  FFMA.FTZ R5, R3.reuse, UR5, R210 ;  /* 0x0000000503057c23 */ /* 0x048fe200080100d2 */
[C---:B------:R-:W-:Y:S01]  /*7e80*/  ISETP.GE.AND P0, PT, R2.reuse, R14, PT ;  /* 0x0000000e0200720c */ /* 0x040fe20003f06270 */
[----:B------:R-:W-:Y:S01]  /*7e90*/  FFMA.FTZ R12, R3, UR5, R18 ;  /* 0x00000005030c7c23 */ /* 0x000fe20008010012 */
[C---:B------:R-:W-:Y:S01]  /*7ea0*/  ISETP.GE.AND P6, PT, R2.reuse, R15, PT ;  /* 0x0000000f0200720c */ /* 0x040fe20003fc6270 */
[----:B--2---:R-:W-:Y:S01]  /*7eb0*/  HMMA.16816.F32 R32, R28, R36, R64 ;  /* 0x000000241c20723c */ /* 0x004fe20000001840 */
[----:B------:R-:W-:-:S02]  /*7ec0*/  ISETP.GE.AND P2, PT, R2, R17, PT ;  /* 0x000000110200720c */ /* 0x000fc40003f46270 */
[----:B------:R-:W-:Y:S01]  /*7ed0*/  FSEL R60, R6, -INF , !P0 ;  /* 0xff800000063c7808 */ /* 0x000fe20004000000 */
[----:B------:R-:W-:Y:S01]  /*7ee0*/  MUFU.TANH R178, R7 ;  /* 0x0000000700b27308 */ /* 0x000fe20000002400 */
[----:B------:R-:W-:Y:S01]  /*7ef0*/  FSEL R198, R5, -INF , !P6 ;  /* 0xff80000005c67808 */ /* 0x000fe20007000000 */
[----:B------:R-:W-:Y:S01]  /*7f00*/  HMMA.16816.F32 R40, R24, R36, R184 ;  /* 0x000000241828723c */ /* 0x000fe200000018b8 */
[----:B------:R-:W-:Y:S01]  /*7f10*/  ISETP.GE.AND P1, PT, R2, R16, PT ;  /* 0x000000100200720c */ /* 0x000fe20003f26270 */
[----:B------:R-:W-:Y:S02]  /*7f20*/  VIADD R2, R0, 0x11 ;  /* 0x0000001100027836 */ /* 0x000fe40000000000 */
[----:B----4-:R-:W-:Y:S01]  /*7f30*/  FMUL.FTZ R13, R56, UR25 ;  /* 0x00000019380d7c20 */ /* 0x010fe20008410000 */
[----:B------:R-:W-:Y:S01]  /*7f40*/  FMUL.FTZ R19, R57, UR25 ;  /* 0x0000001939137c20 */ /* 0x000fe20008410000 */
[----:B------:R-:W-:Y:S01]  /*7f50*/  FSEL R181, R12, -INF , !P1 ;  /* 0xff8000000cb57808 */ /* 0x000fe20004800000 */
[----:B-----5:R-:W-:Y:S01]  /*7f60*/  FMUL.FTZ R4, R62, UR25 ;  /* 0x000000193e047c20 */ /* 0x020fe20008410000 */
[----:B------:R-:W-:Y:S01]  /*7f70*/  MUFU.TANH R177, R13 ;  /* 0x0000000d00b17308 */ /* 0x000fe20000002400 */
[C---:B------:R-:W-:Y:S01]  /*7f80*/  ISETP.GE.AND P0, PT, R2.reuse, R14, PT ;  /* 0x0000000e0200720c */ /* 0x040fe20003f06270 */
[----:B------:R-:W-:Y:S01]  /*7f90*/  HMMA.16816.F32 R28, R28, R38, R52 ;  /* 0x000000261c1c723c */ /* 0x000fe20000001834 */
[----:B------:R-:W-:Y:S01]  /*7fa0*/  ISETP.GE.AND P6, PT, R2, R15, PT ;  /* 0x0000000f0200720c */ /* 0x000fe20003fc6270 */
[----:B------:R-:W-:Y:S01]  /*7fb0*/  FMUL.FTZ R46, R46, UR25 ;  /* 0x000000192e2e7c20 */ /* 0x000fe20008410000 */
[----:B------:R-:W-:-:S03]  /*7fc0*/  ISETP.GE.AND P1, PT, R2, R16, PT ;  /* 0x000000100200720c */ /* 0x000fc60003f26270 */
[----:B------:R2:W3:Y:S01]  /*7fd0*/  MUFU.TANH R63, R4 ;  /* 0x00000004003f7308 */ /* 0x0004e20000002400 */
[----:B------:R-:W-:Y:S07]  /*7fe0*/  HMMA.16816.F32 R24, R24, R38, R204 ;  /* 0x000000261818723c */ /* 0x000fee00000018cc */
[----:B------:R4:W-:Y:S01]  /*7ff0*/  MUFU.TANH R57, R19 ;  /* 0x0000001300397308 */ /* 0x0009e20000002400 */
[----:B--2---:R-:W-:Y:S01]  /*8000*/  FFMA.FTZ R4, R3, UR5, R203 ;  /* 0x0000000503047c23 */ /* 0x004fe200080100cb */
[----:B------:R-:W-:-:S04]  /*8010*/  I2FP.F32.S32 R3, R2 ;  /* 0x0000000200037245 */ /* 0x000fc80000201400 */
[----:B------:R-:W-:Y:S01]  /*8020*/  FSEL R62, R4, -INF , !P2 ;  /* 0xff800000043e7808 */ /* 0x000fe20005000000 */
[C---:B------:R-:W-:Y:S01]  /*8030*/  FFMA.FTZ R18, R3.reuse, UR5, R225 ;  /* 0x0000000503127c23 */ /* 0x040fe200080100e1 */
[----:B------:R-:W2:Y:S01]  /*8040*/  LDSM.16.M88.4 R4, [R231+0x8c00] ;  /* 0x008c0000e704783b */ /* 0x000ea20000000200 */
[C---:B------:R-:W-:Y:S01]  /*8050*/  FFMA.FTZ R13, R3.reuse, UR5, R214 ;  /* 0x00000005030d7c23 */ /* 0x040fe200080100d6 */
[C---:B------:R-:W-:Y:S01]  /*8060*/  FFMA.FTZ R12, R3.reuse, UR5, R211 ;  /* 0x00000005030c7c23 */ /* 0x040fe200080100d3 */
[----:B------:R-:W-:Y:S01]  /*8070*/  ISETP.GE.AND P2, PT, R2, R17, PT ;  /* 0x000000110200720c */ /* 0x000fe20003f46270 */
[----:B------:R-:W-:Y:S01]  /*8080*/  FFMA.FTZ R3, R3, UR5, R201 ;  /* 0x0000000503037c23 */ /* 0x000fe200080100c9 */
[----:B------:R-:W-:Y:S01]  /*8090*/  VIADD R2, R0, 0x18 ;  /* 0x0000001800027836 */ /* 0x000fe20000000000 */
[----:B------:R-:W-:Y:S01]  /*80a0*/  FSEL R48, R18, -INF , !P0 ;  /* 0xff80000012307808 */ /* 0x000fe20004000000 */
[----:B----4-:R-:W-:Y:S01]  /*80b0*/  FMUL.FTZ R19, R59, UR25 ;  /* 0x000000193b137c20 */ /* 0x010fe20008410000 */
[----:B------:R-:W-:Y:S01]  /*80c0*/  FSEL R51, R12, -INF , !P2 ;  /* 0xff8000000c337808 */ /* 0x000fe20005000000 */
[----:B------:R-:W-:Y:S01]  /*80d0*/  FMUL.FTZ R12, R58, UR25 ;  /* 0x000000193a0c7c20 */ /* 0x000fe20008410000 */
[----:B------:R-:W-:Y:S01]  /*80e0*/  FSEL R180, R3, -INF , !P1 ;  /* 0xff80000003b47808 */ /* 0x000fe20004800000 */
[----:B------:R4:W-:Y:S01]  /*80f0*/  MUFU.TANH R56, R19 ;  /* 0x0000001300387308 */ /* 0x0009e20000002400 */
[----:B------:R-:W-:Y:S01]  /*8100*/  I2FP.F32.S32 R3, R2 ;  /* 0x0000000200037245 */ /* 0x000fe20000201400 */
[----:B------:R-:W-:-:S04]  /*8110*/  DEPBAR.LE SB0, 0x0 ;  /* 0x000080000000791a */ /* 0x000fc80000000000 */
[----:B------:R-:W-:Y:S01]  /*8120*/  FSEL R197, R13, -INF , !P6 ;  /* 0xff8000000dc57808 */ /* 0x000fe20007000000 */
[C---:B------:R-:W-:Y:S01]  /*8130*/  FFMA.FTZ R18, R3.reuse, UR5, R212 ;  /* 0x0000000503127c23 */ /* 0x040fe200080100d4 */
[----:B------:R5:W3:Y:S01]  /*8140*/  MUFU.TANH R50, R12 ;  /* 0x0000000c00327308 */ /* 0x000ae20000002400 */
[----:B------:R-:W-:Y:S01]  /*8150*/  FFMA.FTZ R13, R3, UR5, R200 ;  /* 0x00000005030d7c23 */ /* 0x000fe200080100c8 */
[C---:B------:R-:W-:Y:S02]  /*8160*/  ISETP.GE.AND P0, PT, R2.reuse, R14, PT ;  /* 0x0000000e0200720c */ /* 0x040fe40003f06270 */
[C---:B------:R-:W-:Y:S01]  /*8170*/  ISETP.GE.AND P6, PT, R2.reuse, R15, PT ;  /* 0x0000000f0200720c */ /* 0x040fe20003fc6270 */
[----:B------:R-:W-:Y:S01]  /*8180*/  BAR.SYNC.DEFER_BLOCKING 0x0 ;  /* 0x0000000000007b1d */ /* 0x000fe20000010000 */
[C---:B------:R-:W-:Y:S02]  /*8190*/  ISETP.GE.AND P2, PT, R2.reuse, R17, PT ;  /* 0x000000110200720c */ /* 0x040fe40003f46270 */
[----:B------:R-:W-:Y:S01]  /*81a0*/  ISETP.GE.AND P1, PT, R2, R16, PT ;  /* 0x000000100200720c */ /* 0x000fe20003f26270 */
[----:B------:R-:W-:Y:S01]  /*81b0*/  VIADD R2, R0, 0x19 ;  /* 0x0000001900027836 */ /* 0x000fe20000000000 */
[----:B------:R-:W-:Y:S01]  /*81c0*/  FSEL R37, R18, -INF , !P0 ;  /* 0xff80000012257808 */ /* 0x000fe20004000000 */
[----:B----4-:R-:W-:-:S03]  /*81d0*/  FMUL.FTZ R19, R47, UR25 ;  /* 0x000000192f137c20 */ /* 0x010fc60008410000 */
[----:B------:R-:W-:Y:S01]  /*81e0*/  ISETP.GE.AND P0, PT, R2, R14, PT ;  /* 0x0000000e0200720c */ /* 0x000fe20003f06270 */
[C---:B-----5:R-:W-:Y:S01]  /*81f0*/  FFMA.FTZ R12, R3.reuse, UR5, R196 ;  /* 0x00000005030c7c23 */ /* 0x060fe200080100c4 */
[----:B------:R-:W-:Y:S01]  /*8200*/  FFMA.FTZ R3, R3, UR5, R191 ;  /* 0x0000000503037c23 */ /* 0x000fe200080100bf */
[----:B------:R-:W-:Y:S01]  /*8210*/  FSEL R191, R13, -INF , !P6 ;  /* 0xff8000000dbf7808 */ /* 0x000fe20007000000 */
[----:B------:R-:W-:Y:S01]  /*8220*/  FMUL.FTZ R13, R44, UR25 ;  /* 0x000000192c0d7c20 */ /* 0x000fe20008410000 */
[-C--:B--2---:R-:W-:Y:S01]  /*8230*/  HMMA.16816.F32 R32, R20, R4.reuse, R32 ;  /* 0x000000041420723c */ /* 0x084fe20000001820 */
[----:B------:R-:W-:Y:S01]  /*8240*/  FSEL R64, R12, -INF , !P2 ;  /* 0xff8000000c407808 */ /* 0x000fe20005000000 */
[----:B------:R-:W-:Y:S01]  /*8250*/  MUFU.TANH R44, R19 ;  /* 0x00000013002c7308 */ /* 0x000fe20000002400 */
[----:B------:R-:W-:Y:S02]  /*8260*/  FSEL R179, R3, -INF , !P1 ;  /* 0xff80000003b37808 */ /* 0x000fe40004800000 */
[----:B------:R-:W-:Y:S01]  /*8270*/  I2FP.F32.S32 R3, R2 ;  /* 0x0000000200037245 */ /* 0x000fe20000201400 */
[----:B------:R-:W-:Y:S01]  /*8280*/  HMMA.16816.F32 R40, R8, R4, R40 ;  /* 0x000000040828723c */ /* 0x000fe20000001828 */
[----:B------:R-:W-:-:S02]  /*8290*/  ISETP.GE.AND P6, PT, R2, R15, PT ;  /* 0x0000000f0200720c */ /* 0x000fc40003fc6270 */
[C---:B------:R-:W-:Y:S01]  /*82a0*/  ISETP.GE.AND P2, PT, R2.reuse, R17, PT ;  /* 0x000000110200720c */ /* 0x040fe20003f46270 */
[----:B------:R2:W4:Y:S01]  /*82b0*/  MUFU.TANH R49, R13 ;  /* 0x0000000d00317308 */ /* 0x0005220000002400 */
[----:B------:R-:W-:Y:S01]  /*82c0*/  ISETP.GE.AND P1, PT, R2, R16, PT ;  /* 0x000000100200720c */ /* 0x000fe20003f26270 */
[----:B------:R-:W-:Y:S01]  /*82d0*/  FMUL.FTZ R2, R45, UR25 ;  /* 0x000000192d027c20 */ /* 0x000fe20008410000 */
[C---:B------:R-:W-:Y:S01]  /*82e0*/  FFMA.FTZ R18, R3.reuse, UR5, R216 ;  /* 0x0000000503127c23 */ /* 0x040fe200080100d8 */
[----:B------:R-:W-:Y:S01]  /*82f0*/  FFMA.FTZ R12, R3, UR5, R208 ;  /* 0x00000005030c7c23 */ /* 0x000fe200080100d0 */
[----:B------:R-:W-:Y:S03]  /*8300*/  HMMA.16816.F32 R20, R20, R6, R28 ;  /* 0x000000061414723c */ /* 0x000fe6000000181c */
[----:B------:R5:W-:Y:S01]  /*8310*/  MUFU.TANH R45, R2 ;  /* 0x00000002002d7308 */ /* 0x000be20000002400 */
[----:B------:R-:W-:-:S02]  /*8320*/  FSEL R36, R18, -INF , !P0 ;  /* 0xff80000012247808 */ /* 0x000fc40004000000 */
[----:B------:R-:W-:Y:S03]  /*8330*/  HMMA.16816.F32 R8, R8, R6, R24 ;  /* 0x000000060808723c */ /* 0x000fe60000001818 */
[----:B------:R-:W-:Y:S01]  /*8340*/  FMUL.FTZ R34, R34, UR25 ;  /* 0x0000001922227c20 */ /* 0x000fe20008410000 */
[----:B------:R-:W-:Y:S01]  /*8350*/  FMUL.FTZ R35, R35, UR25 ;  /* 0x0000001923237c20 */ /* 0x000fe20008410000 */
[----:B------:R1:W4:Y:S01]  /*8360*/  MUFU.TANH R18, R46 ;  /* 0x0000002e00127308 */ /* 0x0003220000002400 */
[C---:B--2---:R-:W-:Y:S01]  /*8370*/  FFMA.FTZ R13, R3.reuse, UR5, R213 ;  /* 0x00000005030d7c23 */ /* 0x044fe200080100d5 */
[----:B------:R-:W-:Y:S02]  /*8380*/  FFMA.FTZ R3, R3, UR5, R194 ;  /* 0x0000000503037c23 */ /* 0x000fe400080100c2 */
[----:B------:R-:W-:Y:S01]  /*8390*/  FMUL.FTZ R40, R40, UR25 ;  /* 0x0000001928287c20 */ /* 0x000fe20008410000 */
[----:B------:R-:W-:Y:S01]  /*83a0*/  FMUL.FTZ R42, R42, UR25 ;  /* 0x000000192a2a7c20 */ /* 0x000fe20008410000 */
[----:B------:R-:W-:Y:S01]  /*83b0*/  FSEL R182, R13, -INF , !P6 ;  /* 0xff8000000db67808 */ /* 0x000fe20007000000 */
[----:B------:R-:W-:Y:S01]  /*83c0*/  FMUL.FTZ R13, R32, UR25 ;  /* 0x00000019200d7c20 */ /* 0x000fe20008410000 */
[----:B------:R-:W-:Y:S01]  /*83d0*/  FSEL R47, R3, -INF , !P1 ;  /* 0xff800000032f7808 */ /* 0x000fe20004800000 */
[----:B-----5:R-:W-:Y:S01]  /*83e0*/  VIADD R2, R0, 0x20 ;  /* 0x0000002000027836 */ /* 0x020fe20000000000 */
[----:B------:R-:W-:Y:S01]  /*83f0*/  MUFU.TANH R34, R34 ;  /* 0x0000002200227308 */ /* 0x000fe20000002400 */
[----:B------:R-:W-:Y:S01]  /*8400*/  FMUL.FTZ R41, R41, UR25 ;  /* 0x0000001929297c20 */ /* 0x000fe20008410000 */
[----:B------:R-:W-:Y:S01]  /*8410*/  FMUL.FTZ R43, R43, UR25 ;  /* 0x000000192b2b7c20 */ /* 0x000fe20008410000 */
[----:B------:R-:W-:Y:S01]  /*8420*/  FMUL.FTZ R20, R20, UR25 ;  /* 0x0000001914147c20 */ /* 0x000fe20008410000 */
[----:B------:R-:W-:Y:S01]  /*8430*/  I2FP.F32.S32 R3, R2 ;  /* 0x0000000200037245 */ /* 0x000fe20000201400 */
[----:B------:R-:W-:Y:S01]  /*8440*/  FMUL.FTZ R22, R22, UR25 ;  /* 0x0000001916167c20 */ /* 0x000fe20008410000 */
[----:B------:R-:W-:Y:S01]  /*8450*/  ISETP.GE.AND P0, PT, R2, R14, PT ;  /* 0x0000000e0200720c */ /* 0x000fe20003f06270 */
[----:B------:R-:W-:Y:S01]  /*8460*/  FMUL.FTZ R21, R21, UR25 ;  /* 0x0000001915157c20 */ /* 0x000fe20008410000 */
[----:B-1----:R-:W-:Y:S01]  /*8470*/  FSEL R46, R12, -INF , !P2 ;  /* 0xff8000000c2e7808 */ /* 0x002fe20005000000 */
[C---:B------:R-:W-:Y:S01]  /*8480*/  FFMA.FTZ R12, R3.reuse, UR5, R199 ;  /* 0x00000005030c7c23 */ /* 0x040fe200080100c7 */
[C---:B------:R-:W-:Y:S01]  /*8490*/  FFMA.FTZ R5, R3.reuse, UR5, R193 ;  /* 0x0000000503057c23 */ /* 0x040fe200080100c1 */
[C---:B------:R-:W-:Y:S01]  /*84a0*/  FFMA.FTZ R4, R3.reuse, UR5, R190 ;  /* 0x0000000503047c23 */ /* 0x040fe200080100be */
[C---:B------:R-:W-:Y:S01]  /*84b0*/  ISETP.GE.AND P6, PT, R2.reuse, R15, PT ;  /* 0x0000000f0200720c */ /* 0x040fe20003fc6270 */
[----:B---3--:R-:W-:Y:S01]  /*84c0*/  FFMA.FTZ R3, R3, UR5, R63 ;  /* 0x0000000503037c23 */ /* 0x008fe2000801003f */
[C---:B------:R-:W-:Y:S01]  /*84d0*/  ISETP.GE.AND P2, PT, R2.reuse, R17, PT ;  /* 0x000000110200720c */ /* 0x040fe20003f46270 */
[----:B------:R1:W2:Y:S01]  /*84e0*/  MUFU.TANH R19, R13 ;  /* 0x0000000d00137308 */ /* 0x0002a20000002400 */
[----:B------:R-:W-:Y:S01]  /*84f0*/  ISETP.GE.AND P1, PT, R2, R16, PT ;  /* 0x000000100200720c */ /* 0x000fe20003f26270 */
[----:B------:R-:W-:Y:S01]  /*8500*/  VIADD R2, R0, 0x21 ;  /* 0x0000002100027836 */ /* 0x000fe20000000000 */
[----:B------:R-:W-:Y:S01]  /*8510*/  FSEL R196, R12, -INF , !P0 ;  /* 0xff8000000cc47808 */ /* 0x000fe20004000000 */
[----:B------:R-:W-:Y:S01]  /*8520*/  FMUL.FTZ R12, R33, UR25 ;  /* 0x00000019210c7c20 */ /* 0x000fe20008410000 */
[----:B------:R-:W-:Y:S01]  /*8530*/  FSEL R215, R5, -INF , !P6 ;  /* 0xff80000005d77808 */ /* 0x000fe20007000000 */
[----:B------:R-:W-:Y:S01]  /*8540*/  FMUL.FTZ R10, R10, UR25 ;  /* 0x000000190a0a7c20 */ /* 0x000fe20008410000 */
[----:B------:R-:W-:Y:S01]  /*8550*/  FSEL R199, R4, -INF , !P2 ;  /* 0xff80000004c77808 */ /* 0x000fe20005000000 */
[----:B------:R3:W-:Y:S01]  /*8560*/  MUFU.TANH R32, R12 ;  /* 0x0000000c00207308 */ /* 0x0007e20000002400 */
[----:B------:R-:W-:Y:S01]  /*8570*/  FSEL R201, R3, -INF , !P1 ;  /* 0xff80000003c97808 */ /* 0x000fe20004800000 */
[----:B------:R-:W-:Y:S01]  /*8580*/  FMUL.FTZ R8, R8, UR25 ;  /* 0x0000001908087c20 */ /* 0x000fe20008410000 */
[C---:B------:R-:W-:Y:S01]  /*8590*/  ISETP.GE.AND P0, PT, R2.reuse, R14, PT ;  /* 0x0000000e0200720c */ /* 0x040fe20003f06270 */
[----:B------:R-:W-:Y:S01]  /*85a0*/  FMUL.FTZ R23, R23, UR25 ;  /* 0x0000001917177c20 */ /* 0x000fe20008410000 */
[----:B------:R-:W-:-:S02]  /*85b0*/  ISETP.GE.AND P6, PT, R2, R15, PT ;  /* 0x0000000f0200720c */ /* 0x000fc40003fc6270 */
[C---:B------:R-:W-:Y:S01]  /*85c0*/  ISETP.GE.AND P2, PT, R2.reuse, R17, PT ;  /* 0x000000110200720c */ /* 0x040fe20003f46270 */
[----:B------:R-:W5:Y:S01]  /*85d0*/  MUFU.TANH R40, R40 ;  /* 0x0000002800287308 */ /* 0x000f620000002400 */
[----:B------:R-:W-:Y:S02]  /*85e0*/  ISETP.GE.AND P1, PT, R2, R16, PT ;  /* 0x000000100200720c */ /* 0x000fe40003f26270 */
[----:B------:R-:W-:Y:S01]  /*85f0*/  I2FP.F32.S32 R3, R2 ;  /* 0x0000000200037245 */ /* 0x000fe20000201400 */
[----:B------:R-:W-:-:S04]  /*8600*/  VIADD R2, R0, 0x28 ;  /* 0x0000002800027836 */ /* 0x000fc80000000000 */
[C---:B-1----:R-:W-:Y:S01]  /*8610*/  FFMA.FTZ R13, R3.reuse, UR5, R209 ;  /* 0x00000005030d7c23 */ /* 0x042fe200080100d1 */
[C---:B---3--:R-:W-:Y:S01]  /*8620*/  FFMA.FTZ R12, R3.reuse, UR5, R195 ;  /* 0x00000005030c7c23 */ /* 0x048fe200080100c3 */
[C---:B------:R-:W-:Y:S01]  /*8630*/  FFMA.FTZ R5, R3.reuse, UR5, R192 ;  /* 0x0000000503057c23 */ /* 0x040fe200080100c0 */
[----:B------:R-:W-:Y:S01]  /*8640*/  FFMA.FTZ R4, R3, UR5, R178 ;  /* 0x0000000503047c23 */ /* 0x000fe200080100b2 */
[----:B------:R-:W-:Y:S01]  /*8650*/  I2FP.F32.S32 R3, R2 ;  /* 0x0000000200037245 */ /* 0x000fe20000201400 */
[----:B------:R-:W1:Y:S01]  /*8660*/  MUFU.TANH R42, R42 ;  /* 0x0000002a002a7308 */ /* 0x000e620000002400 */
[----:B------:R-:W-:Y:S02]  /*8670*/  FSEL R213, R12, -INF , !P6 ;  /* 0xff8000000cd57808 */ /* 0x000fe40007000000 */
[----:B------:R-:W-:Y:S01]  /*8680*/  FSEL R187, R5, -INF , !P2 ;  /* 0xff80000005bb7808 */ /* 0x000fe20005000000 */
[C---:B------:R-:W-:Y:S01]  /*8690*/  FFMA.FTZ R12, R3.reuse, UR5, R177 ;  /* 0x00000005030c7c23 */ /* 0x040fe200080100b1 */
[----:B------:R-:W-:Y:S01]  /*86a0*/  FSEL R195, R4, -INF , !P1 ;  /* 0xff80000004c37808 */ /* 0x000fe20004800000 */
[----:B------:R-:W-:Y:S01]  /*86b0*/  FFMA.FTZ R5, R3, UR5, R50 ;  /* 0x0000000503057c23 */ /* 0x000fe20008010032 */
[----:B------:R-:W-:Y:S01]  /*86c0*/  FSEL R184, R13, -INF , !P0 ;  /* 0xff8000000db87808 */ /* 0x000fe20004000000 */
[C---:B----4-:R-:W-:Y:S01]  /*86d0*/  FFMA.FTZ R4, R3.reuse, UR5, R49 ;  /* 0x0000000503047c23 */ /* 0x050fe20008010031 */
[C---:B------:R-:W-:Y:S01]  /*86e0*/  ISETP.GE.AND P0, PT, R2.reuse, R14, PT ;  /* 0x0000000e0200720c */ /* 0x040fe20003f06270 */
[----:B------:R-:W-:Y:S01]  /*86f0*/  FFMA.FTZ R3, R3, UR5, R18 ;  /* 0x0000000503037c23 */ /* 0x000fe20008010012 */
[C---:B------:R-:W-:Y:S01]  /*8700*/  ISETP.GE.AND P6, PT, R2.reuse, R15, PT ;  /* 0x0000000f0200720c */ /* 0x040fe20003fc6270 */
[----:B------:R-:W3:Y:S01]  /*8710*/  MUFU.TANH R35, R35 ;  /* 0x0000002300237308 */ /* 0x000ee20000002400 */
[C---:B------:R-:W-:Y:S01]  /*8720*/  ISETP.GE.AND P2, PT, R2.reuse, R17, PT ;  /* 0x000000110200720c */ /* 0x040fe20003f46270 */
[----:B------:R-:W-:Y:S01]  /*8730*/  FMUL.FTZ R13, R11, UR25 ;  /* 0x000000190b0d7c20 */ /* 0x000fe20008410000 */
[----:B------:R-:W-:Y:S01]  /*8740*/  ISETP.GE.AND P1, PT, R2, R16, PT ;  /* 0x000000100200720c */ /* 0x000fe20003f26270 */
[----:B------:R-:W-:Y:S01]  /*8750*/  VIADD R2, R0, 0x29 ;  /* 0x0000002900027836 */ /* 0x000fe20000000000 */
[----:B------:R-:W-:-:S02]  /*8760*/  FSEL R200, R12, -INF , !P0 ;  /* 0xff8000000cc87808 */ /* 0x000fc40004000000 */
[----:B------:R-:W-:Y:S01]  /*8770*/  FSEL R193, R3, -INF , !P1 ;  /* 0xff80000003c17808 */ /* 0x000fe20004800000 */
[----:B------:R-:W4:Y:S01]  /*8780*/  MUFU.TANH R41, R41 ;  /* 0x0000002900297308 */ /* 0x000f220000002400 */
[----:B------:R-:W-:Y:S02]  /*8790*/  I2FP.F32.S32 R3, R2 ;  /* 0x0000000200037245 */ /* 0x000fe40000201400 */
[----:B------:R-:W-:Y:S02]  /*87a0*/  FSEL R210, R5, -INF , !P6 ;  /* 0xff80000005d27808 */ /* 0x000fe40007000000 */
        /* <DEDUP_REMOVED lines=10> */
[----:B------:R-:W4:Y:S01]  /*8850*/  MUFU.TANH R43, R43 ;  /* 0x0000002b002b7308 */ /* 0x000f220000002400 */
[----:B------:R-:W-:-:S02]  /*8860*/  FSEL R192, R7, -INF , !P0 ;  /* 0xff80000007c07808 */ /* 0x000fc40004000000 */
[----:B------:R-:W-:Y:S02]  /*8870*/  FSEL R205, R6, -INF , !P6 ;  /* 0xff80000006cd7808 */ /* 0x000fe40007000000 */
[----:B------:R-:W-:Y:S02]  /*8880*/  FSEL R177, R5, -INF , !P2 ;  /* 0xff80000005b17808 */ /* 0x000fe40005000000 */
[----:B------:R-:W-:Y:S01]  /*8890*/  FSEL R183, R4, -INF , !P1 ;  /* 0xff80000004b77808 */ /* 0x000fe20004800000 */
[----:B------:R-:W4:Y:S01]  /*88a0*/  MUFU.TANH R20, R20 ;  /* 0x0000001400147308 */ /* 0x000f220000002400 */
[C---:B------:R-:W-:Y:S02]  /*88b0*/  ISETP.GE.AND P0, PT, R2.reuse, R14, PT ;  /* 0x0000000e0200720c */ /* 0x040fe40003f06270 */
[C---:B------:R-:W-:Y:S02]  /*88c0*/  ISETP.GE.AND P6, PT, R2.reuse, R15, PT ;  /* 0x0000000f0200720c */ /* 0x040fe40003fc6270 */
[----:B------:R-:W-:-:S02]  /*88d0*/  ISETP.GE.AND P2, PT, R2, R17, PT ;  /* 0x000000110200720c */ /* 0x000fc40003f46270 */
[----:B------:R-:W-:Y:S01]  /*88e0*/  I2FP.F32.S32 R3, R2 ;  /* 0x0000000200037245 */ /* 0x000fe20000201400 */
[----:B------:R-:W4:Y:S01]  /*88f0*/  MUFU.TANH R22, R22 ;  /* 0x0000001600167308 */ /* 0x000f220000002400 */
[----:B------:R-:W-:Y:S01]  /*8900*/  ISETP.GE.AND P1, PT, R2, R16, PT ;  /* 0x000000100200720c */ /* 0x000fe20003f26270 */
[----:B------:R-:W-:Y:S02]  /*8910*/  VIADD R2, R0, 0x31 ;  /* 0x0000003100027836 */ /* 0x000fe40000000000 */
[C---:B--2---:R-:W-:Y:S01]  /*8920*/  FFMA.FTZ R7, R3.reuse, UR5, R19 ;  /* 0x0000000503077c23 */ /* 0x044fe20008010013 */
[C---:B------:R-:W-:Y:S01]  /*8930*/  FFMA.FTZ R6, R3.reuse, UR5, R34 ;  /* 0x0000000503067c23 */ /* 0x040fe20008010022 */
[C---:B-----5:R-:W-:Y:S01]  /*8940*/  FFMA.FTZ R5, R3.reuse, UR5, R40 ;  /* 0x0000000503057c23 */ /* 0x060fe20008010028 */
[----:B-1----:R-:W-:Y:S01]  /*8950*/  FFMA.FTZ R4, R3, UR5, R42 ;  /* 0x0000000503047c23 */ /* 0x002fe2000801002a */
[----:B------:R-:W-:Y:S01]  /*8960*/  I2FP.F32.S32 R3, R2 ;  /* 0x0000000200037245 */ /* 0x000fe20000201400 */
[----:B------:R1:W2:Y:S01]  /*8970*/  MUFU.TANH R12, R8 ;  /* 0x00000008000c7308 */ /* 0x0002a20000002400 */
[----:B------:R-:W-:-:S02]  /*8980*/  FSEL R204, R6, -INF , !P6 ;  /* 0xff80000006cc7808 */ /* 0x000fc40007000000 */
[----:B------:R-:W-:Y:S01]  /*8990*/  FSEL R208, R5, -INF , !P2 ;  /* 0xff80000005d07808 */ /* 0x000fe20005000000 */
[C---:B------:R-:W-:Y:S01]  /*89a0*/  FFMA.FTZ R6, R3.reuse, UR5, R32 ;  /* 0x0000000503067c23 */ /* 0x040fe20008010020 */
[----:B------:R-:W-:Y:S01]  /*89b0*/  FSEL R212, R4, -INF , !P1 ;  /* 0xff80000004d47808 */ /* 0x000fe20004800000 */
[----:B---3--:R-:W-:Y:S01]  /*89c0*/  FFMA.FTZ R5, R3, UR5, R35 ;  /* 0x0000000503057c23 */ /* 0x008fe20008010023 */
[----:B------:R-:W-:Y:S01]  /*89d0*/  FSEL R186, R7, -INF , !P0 ;  /* 0xff80000007ba7808 */ /* 0x000fe20004000000 */
[----:B------:R-:W3:Y:S01]  /*89e0*/  MUFU.TANH R10, R10 ;  /* 0x0000000a000a7308 */ /* 0x000ee20000002400 */
[C---:B----4-:R-:W-:Y:S01]  /*89f0*/  FFMA.FTZ R4, R3.reuse, UR5, R41 ;  /* 0x0000000503047c23 */ /* 0x050fe20008010029 */
[----:B------:R-:W-:Y:S01]  /*8a00*/  ISETP.GE.AND P0, PT, R2, R14, PT ;  /* 0x0000000e0200720c */ /* 0x000fe20003f06270 */
[----:B------:R-:W-:Y:S01]  /*8a10*/  FMUL.FTZ R7, R202, UR25 ;  /* 0x00000019ca077c20 */ /* 0x000fe20008410000 */
[C---:B------:R-:W-:Y:S01]  /*8a20*/  ISETP.GE.AND P6, PT, R2.reuse, R15, PT ;  /* 0x0000000f0200720c */ /* 0x040fe20003fc6270 */
[----:B------:R-:W-:Y:S01]  /*8a30*/  FFMA.FTZ R3, R3, UR5, R43 ;  /* 0x0000000503037c23 */ /* 0x000fe2000801002b */
[----:B------:R-:W-:-:S02]  /*8a40*/  ISETP.GE.AND P2, PT, R2, R17, PT ;  /* 0x000000110200720c */ /* 0x000fc40003f46270 */
[----:B------:R-:W-:Y:S01]  /*8a50*/  ISETP.GE.AND P1, PT, R2, R16, PT ;  /* 0x000000100200720c */ /* 0x000fe20003f26270 */
[----:B------:R-:W-:Y:S01]  /*8a60*/  VIADD R2, R0, 0x38 ;  /* 0x0000003800027836 */ /* 0x000fe20000000000 */
[----:B------:R-:W-:Y:S01]  /*8a70*/  FSEL R190, R6, -INF , !P0 ;  /* 0xff80000006be7808 */ /* 0x000fe20004000000 */
[----:B------:R-:W4:Y:S01]  /*8a80*/  MUFU.TANH R7, R7 ;  /* 0x0000000700077308 */ /* 0x000f220000002400 */
[----:B------:R-:W-:Y:S01]  /*8a90*/  FSEL R217, R5, -INF , !P6 ;  /* 0xff80000005d97808 */ /* 0x000fe20007000000 */
[----:B-1----:R-:W-:Y:S01]  /*8aa0*/  FMUL.FTZ R8, R9, UR25 ;  /* 0x0000001909087c20 */ /* 0x002fe20008410000 */
[----:B------:R-:W-:Y:S02]  /*8ab0*/  FSEL R206, R4, -INF , !P2 ;  /* 0xff80000004ce7808 */ /* 0x000fe40005000000 */
[----:B------:R-:W-:Y:S02]  /*8ac0*/  FSEL R211, R3, -INF , !P1 ;  /* 0xff80000003d37808 */ /* 0x000fe40004800000 */
[C---:B------:R-:W-:Y:S01]  /*8ad0*/  ISETP.GE.AND P0, PT, R2.reuse, R14, PT ;  /* 0x0000000e0200720c */ /* 0x040fe20003f06270 */
[----:B------:R1:W5:Y:S01]  /*8ae0*/  MUFU.TANH R11, R21 ;  /* 0x00000015000b7308 */ /* 0x0003620000002400 */
[----:B------:R-:W-:-:S02]  /*8af0*/  ISETP.GE.AND P6, PT, R2, R15, PT ;  /* 0x0000000f0200720c */ /* 0x000fc40003fc6270 */
[C---:B------:R-:W-:Y:S02]  /*8b00*/  ISETP.GE.AND P2, PT, R2.reuse, R17, PT ;  /* 0x000000110200720c */ /* 0x040fe40003f46270 */
[----:B------:R-:W-:Y:S02]  /*8b10*/  ISETP.GE.AND P1, PT, R2, R16, PT ;  /* 0x000000100200720c */ /* 0x000fe40003f26270 */
[----:B------:R-:W-:Y:S01]  /*8b20*/  I2FP.F32.S32 R2, R2 ;  /* 0x0000000200027245 */ /* 0x000fe20000201400 */
[----:B------:R5:W5:Y:S04]  /*8b30*/  MUFU.TANH R9, R23 ;  /* 0x0000001700097308 */ /* 0x000b680000002400 */
[C---:B------:R-:W-:Y:S01]  /*8b40*/  FFMA.FTZ R6, R2.reuse, UR5, R20 ;  /* 0x0000000502067c23 */ /* 0x040fe20008010014 */
[C---:B------:R-:W-:Y:S01]  /*8b50*/  FFMA.FTZ R5, R2.reuse, UR5, R22 ;  /* 0x0000000502057c23 */ /* 0x040fe20008010016 */
[C---:B--2---:R-:W-:Y:S01]  /*8b60*/  FFMA.FTZ R4, R2.reuse, UR5, R12 ;  /* 0x0000000502047c23 */ /* 0x044fe2000801000c */
[----:B---3--:R-:W-:Y:S01]  /*8b70*/  FFMA.FTZ R3, R2, UR5, R10 ;  /* 0x0000000502037c23 */ /* 0x008fe2000801000a */
[----:B------:R-:W-:Y:S01]  /*8b80*/  I2FP.F32.S32 R2, R0 ;  /* 0x0000000000027245 */ /* 0x000fe20000201400 */
[----:B------:R-:W2:Y:S01]  /*8b90*/  MUFU.TANH R8, R8 ;  /* 0x0000000800087308 */ /* 0x000ea20000002400 */
[----:B------:R-:W-:-:S02]  /*8ba0*/  FSEL R185, R6, -INF , !P0 ;  /* 0xff80000006b97808 */ /* 0x000fc40004000000 */
[----:B------:R-:W-:Y:S01]  /*8bb0*/  FSEL R216, R5, -INF , !P6 ;  /* 0xff80000005d87808 */ /* 0x000fe20007000000 */
[----:B------:R-:W-:Y:S01]  /*8bc0*/  FFMA.FTZ R5, R2, UR5, R250 ;  /* 0x0000000502057c23 */ /* 0x000fe200080100fa */
[----:B------:R-:W-:Y:S01]  /*8bd0*/  FSEL R203, R4, -INF , !P2 ;  /* 0xff80000004cb7808 */ /* 0x000fe20005000000 */
[C---:B------:R-:W-:Y:S01]  /*8be0*/  FFMA.FTZ R6, R2.reuse, UR5, R249 ;  /* 0x0000000502067c23 */ /* 0x040fe200080100f9 */
[----:B------:R-:W-:Y:S01]  /*8bf0*/  FSEL R209, R3, -INF , !P1 ;  /* 0xff80000003d17808 */ /* 0x000fe20004800000 */
[----:B------:R-:W-:Y:S01]  /*8c00*/  FFMA.FTZ R3, R2, UR5, R251 ;  /* 0x0000000502037c23 */ /* 0x000fe200080100fb */
[----:B------:R-:W-:Y:S01]  /*8c10*/  ISETP.GE.AND P0, PT, R0, R14, PT ;  /* 0x0000000e0000720c */ /* 0x000fe20003f06270 */
[----:B----4-:R-:W-:Y:S01]  /*8c20*/  FFMA.FTZ R4, R2, UR5, R7 ;  /* 0x0000000502047c23 */ /* 0x010fe20008010007 */
[C---:B------:R-:W-:Y:S01]  /*8c30*/  ISETP.GE.AND P6, PT, R0.reuse, R15, PT ;  /* 0x0000000f0000720c */ /* 0x040fe20003fc6270 */
[----:B------:R-:W3:Y:S01]  /*8c40*/  MUFU.TANH R7, R13 ;  /* 0x0000000d00077308 */ /* 0x000ee20000002400 */
[----:B------:R-:W-:-:S02]  /*8c50*/  ISETP.GE.AND P2, PT, R0, R17, PT ;  /* 0x000000110000720c */ /* 0x000fc40003f46270 */
[C---:B------:R-:W-:Y:S01]  /*8c60*/  ISETP.GE.AND P1, PT, R0.reuse, R16, PT ;  /* 0x000000100000720c */ /* 0x040fe20003f26270 */
[----:B------:R-:W-:Y:S01]  /*8c70*/  VIADD R0, R0, 0x39 ;  /* 0x0000003900007836 */ /* 0x000fe20000000000 */
[----:B------:R-:W-:Y:S02]  /*8c80*/  FSEL R20, R3, -INF , !P0 ;  /* 0xff80000003147808 */ /* 0x000fe40004000000 */
[----:B-1----:R-:W-:Y:S02]  /*8c90*/  FSEL R21, R5, -INF , !P6 ;  /* 0xff80000005157808 */ /* 0x002fe40007000000 */
[----:B------:R-:W-:Y:S02]  /*8ca0*/  I2FP.F32.S32 R2, R0 ;  /* 0x0000000000027245 */ /* 0x000fe40000201400 */
[----:B------:R-:W-:Y:S02]  /*8cb0*/  ISETP.GE.AND P0, PT, R0, R14, PT ;  /* 0x0000000e0000720c */ /* 0x000fe40003f06270 */
[----:B------:R-:W-:Y:S01]  /*8cc0*/  FSEL R22, R6, -INF , !P2 ;  /* 0xff80000006167808 */ /* 0x000fe20005000000 */
[----:B-----5:R-:W-:Y:S01]  /*8cd0*/  FFMA.FTZ R3, R2, UR5, R11 ;  /* 0x0000000502037c23 */ /* 0x020fe2000801000b */
[----:B------:R-:W-:-:S02]  /*8ce0*/  FSEL R23, R4, -INF , !P1 ;  /* 0xff80000004177808 */ /* 0x000fc40004800000 */
[----:B------:R-:W-:Y:S02]  /*8cf0*/  ISETP.GE.AND P6, PT, R0, R15, PT ;  /* 0x0000000f0000720c */ /* 0x000fe40003fc6270 */
[----:B------:R-:W-:Y:S01]  /*8d00*/  FSEL R194, R3, -INF , !P0 ;  /* 0xff80000003c27808 */ /* 0x000fe20004000000 */
[----:B------:R-:W-:Y:S01]  /*8d10*/  FFMA.FTZ R3, R2, UR5, R9 ;  /* 0x0000000502037c23 */ /* 0x000fe20008010009 */
[----:B------:R-:W-:Y:S02]  /*8d20*/  PLOP3.LUT P0, PT, PT, PT, UP0, 0x40, 0x0 ;  /* 0x000000000000781c */ /* 0x000fe40003f0e808 */
[C---:B------:R-:W-:Y:S02]  /*8d30*/  ISETP.GE.AND P2, PT, R0.reuse, R17, PT ;  /* 0x000000110000720c */ /* 0x040fe40003f46270 */
[----:B------:R-:W-:Y:S01]  /*8d40*/  ISETP.GE.AND P1, PT, R0, R16, PT ;  /* 0x000000100000720c */ /* 0x000fe20003f26270 */
[C---:B--2---:R-:W-:Y:S01]  /*8d50*/  FFMA.FTZ R0, R2.reuse, UR5, R8 ;  /* 0x0000000502007c23 */ /* 0x044fe20008010008 */
[----:B---3--:R-:W-:Y:S01]  /*8d60*/  FFMA.FTZ R2, R2, UR5, R7 ;  /* 0x0000000502027c23 */ /* 0x008fe20008010007 */
[----:B------:R-:W-:-:S03]  /*8d70*/  FSEL R214, R3, -INF , !P6 ;  /* 0xff80000003d67808 */ /* 0x000fc60007000000 */
[----:B------:R-:W-:Y:S02]  /*8d80*/  FSEL R202, R0, -INF , !P2 ;  /* 0xff80000000ca7808 */ /* 0x000fe40005000000 */
        /* <DEDUP_REMOVED lines=69> */
.L_x_775:
[----:B------:R-:W-:Y:S05]  /*91e0*/  BSYNC B0 ;  /* 0x0000000000007941 */ /* 0x000fea0003800000 */
.L_x_774:
[----:B------:R-:W0:Y:S02]  /*91f0*/  LDGDEPBAR ;  /* 0x00000000000079af */ /* 0x000e240000000000 */
.L_x_773:
        /* <DEDUP_REMOVED lines=74> */
[----:B------:R-:W-:-:S02]  /*96a0*/  FMNMX.FTZ R0, R183, R0, !PT ;  /* 0x00000000b7007209 */ /* 0x000fc40007810000 */
[----:B------:R-:W-:Y:S02]  /*96b0*/  MOV R40, R26 ;  /* 0x0000001a00287202 */ /* 0x000fe40000000f00 */
        /* <DEDUP_REMOVED lines=22> */
[----:B------:R-:W-:-:S02]  /*9820*/  FSEL R13, R13, RZ, P2 ;  /* 0x000000ff0d0d7208 */ /* 0x000fc40001000000 */
        /* <DEDUP_REMOVED lines=14> */
[----:B-1----:R-:W-:-:S07]  /*9910*/  FFMA.FTZ R5, R48, UR19, -R2 ;  /* 0x0000001330057c23 */ /* 0x002fce0008010802 */
        /* <DEDUP_REMOVED lines=12> */
[----:B---3--:R-:W-:Y:S01]  /*99e0*/  MOV R45, R9 ;  /* 0x00000009002d7202 */ /* 0x008fe20000000f00 */
[----:B------:R-:W-:Y:S01]  /*99f0*/  FADD.FTZ R9, R105, -R4 ;  /* 0x8000000469097221 */ /* 0x000fe20000010000 */
[-C--:B------:R-:W-:Y:S01]  /*9a00*/  FMUL.FTZ R129, R129, R50.reuse ;  /* 0x0000003281817220 */ /* 0x080fe20000410000 */
[----:B------:R-:W-:Y:S01]  /*9a10*/  FMUL.FTZ R144, R144, R50 ;  /* 0x0000003290907220 */ /* 0x000fe20000410000 */
[----:B----4-:R-:W1:Y:S01]  /*9a20*/  SHFL.BFLY PT, R5, R0, 0x1, 0x1f ;  /* 0x0c201f0000057f89 */ /* 0x010e6200000e0000 */
[----:B------:R-:W-:Y:S01]  /*9a30*/  MOV R43, R24 ;  /* 0x00000018002b7202 */ /* 0x000fe20000000f00 */
[-C--:B------:R-:W-:Y:S01]  /*9a40*/  FMUL.FTZ R145, R145, R50.reuse ;  /* 0x0000003291917220 */ /* 0x080fe20000410000 */
[-C--:B------:R-:W-:Y:S01]  /*9a50*/  FMUL.FTZ R152, R152, R50.reuse ;  /* 0x0000003298987220 */ /* 0x080fe20000410000 */
[----:B-----5:R-:W-:Y:S01]  /*9a60*/  MOV R42, R25 ;  /* 0x00000019002a7202 */ /* 0x020fe20000000f00 */
[-C--:B------:R-:W-:Y:S01]  /*9a70*/  FMUL.FTZ R153, R153, R50.reuse ;  /* 0x0000003299997220 */ /* 0x080fe20000410000 */
[-C--:B------:R-:W-:Y:S01]  /*9a80*/  FMUL.FTZ R88, R88, R50.reuse ;  /* 0x0000003258587220 */ /* 0x080fe20000410000 */
[-C--:B------:R-:W-:Y:S01]  /*9a90*/  FMUL.FTZ R89, R89, R50.reuse ;  /* 0x0000003259597220 */ /* 0x080fe20000410000 */
[-C--:B------:R-:W-:Y:S01]  /*9aa0*/  FMUL.FTZ R136, R136, R50.reuse ;  /* 0x0000003288887220 */ /* 0x080fe20000410000 */
[-C--:B------:R-:W-:Y:S01]  /*9ab0*/  FMUL.FTZ R137, R137, R50.reuse ;  /* 0x0000003289897220 */ /* 0x080fe20000410000 */
[-C--:B------:R-:W-:Y:S01]  /*9ac0*/  FMUL.FTZ R112, R112, R50.reuse ;  /* 0x0000003270707220 */ /* 0x080fe20000410000 */
[-C--:B------:R-:W-:Y:S01]  /*9ad0*/  FMUL.FTZ R113, R113, R50.reuse ;  /* 0x0000003271717220 */ /* 0x080fe20000410000 */
[----:B------:R-:W-:Y:S01]  /*9ae0*/  MOV R110, R45 ;  /* 0x0000002d006e7202 */ /* 0x000fe20000000f00 */
        /* <DEDUP_REMOVED lines=11> */
[----:B------:R-:W-:Y:S01]  /*9ba0*/  FFMA.FTZ R0, R111, UR19, -R3 ;  /* 0x000000136f007c23 */ /* 0x000fe20008010803 */
[----:B------:R-:W-:-:S02]  /*9bb0*/  MOV R111, R12 ;  /* 0x0000000c006f7202 */ /* 0x000fc40000000f00 */
[C---:B------:R-:W-:Y:S01]  /*9bc0*/  FSETP.NEU.FTZ.AND P0, PT, R235.reuse, -INF , PT ;  /* 0xff800000eb00780b */ /* 0x040fe20003f1d000 */
[----:B------:R1:W2:Y:S01]  /*9bd0*/  MUFU.EX2 R245, R0 ;  /* 0x0000000000f57308 */ /* 0x0002a20000000800 */
[----:B------:R-:W-:-:S05]  /*9be0*/  FMUL.FTZ R12, R235, UR19 ;  /* 0x00000013eb0c7c20 */ /* 0x000fca0008410000 */
[----:B------:R-:W-:-:S05]  /*9bf0*/  FSEL R12, R12, RZ, P0 ;  /* 0x000000ff0c0c7208 */ /* 0x000fca0000000000 */
[----:B------:R-:W-:-:S04]  /*9c00*/  FFMA.FTZ R5, R101, UR19, -R12 ;  /* 0x0000001365057c23 */ /* 0x000fc8000801080c */
[----:B------:R3:W-:Y:S01]  /*9c10*/  MUFU.EX2 R243, R5 ;  /* 0x0000000500f37308 */ /* 0x0007e20000000800 */
[----:B-1----:R-:W-:Y:S01]  /*9c20*/  FFMA.FTZ R0, R108, UR19, -R3 ;  /* 0x000000136c007c23 */ /* 0x002fe20008010803 */
[----:B------:R-:W-:Y:S02]  /*9c30*/  MOV R108, R27 ;  /* 0x0000001b006c7202 */ /* 0x000fe40000000f00 */
[----:B------:R-:W-:Y:S01]  /*9c40*/  LDSM.16.MT88.4 R24, [R230+0x9000] ;  /* 0x00900000e618783b */ /* 0x000fe20000004200 */
[----:B--2---:R-:W-:-:S03]  /*9c50*/  F2FP.F16.F32.PACK_AB R4, R245, R246 ;  /* 0x000000f6f504723e */ /* 0x004fc600000000ff */
[----:B------:R1:W-:Y:S01]  /*9c60*/  MUFU.EX2 R247, R0 ;  /* 0x0000000000f77308 */ /* 0x0003e20000000800 */
[----:B---3--:R-:W-:-:S05]  /*9c70*/  FSEL R5, R250, RZ, P6 ;  /* 0x000000fffa057208 */ /* 0x008fca0003000000 */
[----:B------:R-:W-:Y:S01]  /*9c80*/  FADD.FTZ R8, R106, -R5 ;  /* 0x800000056a087221 */ /* 0x000fe20000010000 */
[----:B-1----:R-:W-:-:S04]  /*9c90*/  FFMA.FTZ R0, R61, UR19, -R3 ;  /* 0x000000133d007c23 */ /* 0x002fc80008010803 */
[----:B------:R1:W2:Y:S02]  /*9ca0*/  MUFU.EX2 R251, R0 ;  /* 0x0000000000fb7308 */ /* 0x0002a40000000800 */
[--C-:B-1----:R-:W-:Y:S01]  /*9cb0*/  FFMA.FTZ R0, R23, UR19, -R12.reuse ;  /* 0x0000001317007c23 */ /* 0x102fe2000801080c */
[----:B--2---:R-:W-:Y:S01]  /*9cc0*/  F2FP.F16.F32.PACK_AB R6, R251, R247 ;  /* 0x000000f7fb06723e */ /* 0x004fe200000000ff */
[----:B------:R-:W1:Y:S04]  /*9cd0*/  LDSM.16.MT88.4 R20, [R228+0x9000] ;  /* 0x00900000e414783b */ /* 0x000e680000004200 */
[----:B------:R2:W-:Y:S02]  /*9ce0*/  MUFU.EX2 R241, R0 ;  /* 0x0000000000f17308 */ /* 0x0005e40000000800 */
[----:B--2---:R-:W-:Y:S01]  /*9cf0*/  FFMA.FTZ R0, R188, UR19, -R12 ;  /* 0x00000013bc007c23 */ /* 0x004fe2000801080c */
[----:B------:R-:W-:-:S05]  /*9d00*/  MOV R188, R10 ;  /* 0x0000000a00bc7202 */ /* 0x000fca0000000f00 */
[----:B------:R2:W3:Y:S02]  /*9d10*/  MUFU.EX2 R242, R0 ;  /* 0x0000000000f27308 */ /* 0x0004e40000000800 */
[----:B--2---:R-:W-:Y:S01]  /*9d20*/  FFMA.FTZ R0, R109, UR19, -R12 ;  /* 0x000000136d007c23 */ /* 0x004fe2000801080c */
[----:B---3--:R-:W-:Y:S02]  /*9d30*/  F2FP.F16.F32.PACK_AB R5, R242, R241 ;  /* 0x000000f1f205723e */ /* 0x008fe400000000ff */
[----:B------:R-:W-:-:S03]  /*9d40*/  MOV R109, R43 ;  /* 0x0000002b006d7202 */ /* 0x000fc60000000f00 */
        /* <DEDUP_REMOVED lines=23> */
[----:B------:R-:W-:Y:S01]  /*9ec0*/  MOV R122, R63 ;  /* 0x0000003f007a7202 */ /* 0x000fe20000000f00 */
[-C--:B------:R-:W-:Y:S01]  /*9ed0*/  FMUL.FTZ R114, R114, R49.reuse ;  /* 0x0000003172727220 */ /* 0x080fe20000410000 */
[----:B------:R-:W-:Y:S01]  /*9ee0*/  MOV R121, R44 ;  /* 0x0000002c00797202 */ /* 0x000fe20000000f00 */
[----:B------:R-:W-:Y:S01]  /*9ef0*/  FMUL.FTZ R115, R115, R49 ;  /* 0x0000003173737220 */ /* 0x000fe20000410000 */
[----:B------:R-:W-:Y:S01]  /*9f00*/  MOV R120, R41 ;  /* 0x0000002900787202 */ /* 0x000fe20000000f00 */
[----:B--2---:R-:W-:Y:S01]  /*9f10*/  FFMA.FTZ R0, R176, UR19, -R13 ;  /* 0x00000013b0007c23 */ /* 0x004fe2000801080d */
[C---:B------:R-:W-:Y:S01]  /*9f20*/  HMMA.16816.F32 R152, R4.reuse, R30, R152 ;  /* 0x0000001e0498723c */ /* 0x040fe20000001898 */
[----:B------:R-:W-:Y:S01]  /*9f30*/  FMUL.FTZ R162, R162, R49 ;  /* 0x00000031a2a27220 */ /* 0x000fe20000410000 */
[----:B------:R-:W-:Y:S01]  /*9f40*/  F2FP.F16.F32.PACK_AB R10, R120, R121 ;  /* 0x00000079780a723e */ /* 0x000fe200000000ff */
[----:B------:R1:W2:Y:S01]  /*9f50*/  MUFU.EX2 R239, R0 ;  /* 0x0000000000ef7308 */ /* 0x0002a20000000800 */
        /* <DEDUP_REMOVED lines=9> */
[-C--:B------:R-:W-:Y:S01]  /*9ff0*/  FMUL.FTZ R94, R94, R49.reuse ;  /* 0x000000315e5e7220 */ /* 0x080fe20000410000 */
[----:B------:R-:W-:Y:S01]  /*a000*/  FMUL.FTZ R95, R95, R49 ;  /* 0x000000315f5f7220 */ /* 0x000fe20000410000 */
[----:B------:R-:W-:-:S02]  /*a010*/  MOV R176, R42 ;  /* 0x0000002a00b07202 */ /* 0x000fc40000000f00 */
[----:B------:R-:W-:Y:S01]  /*a020*/  MOV R123, R40 ;  /* 0x00000028007b7202 */ /* 0x000fe20000000f00 */
[----:B------:R-:W-:Y:S01]  /*a030*/  HMMA.16816.F32 R112, R4, R20, R112 ;  /* 0x000000140470723c */ /* 0x000fe20000001870 */
[----:B------:R-:W-:Y:S01]  /*a040*/  LDSM.16.MT88.4 R40, [R228+0xb400] ;  /* 0x00b40000e428783b */ /* 0x000fe20000004200 */
[----:B-1----:R-:W-:-:S04]  /*a050*/  FFMA.FTZ R0, R62, UR19, -R3 ;  /* 0x000000133e007c23 */ /* 0x002fc80008010803 */
[----:B------:R1:W-:Y:S01]  /*a060*/  MUFU.EX2 R238, R0 ;  /* 0x0000000000ee7308 */ /* 0x0003e20000000800 */
[C---:B------:R-:W-:Y:S06]  /*a070*/  HMMA.16816.F32 R60, R4.reuse, R24, R128 ;  /* 0x00000018043c723c */ /* 0x040fec0000001880 */
[----:B------:R-:W-:Y:S01]  /*a080*/  HMMA.16816.F32 R160, R4, R32, R160 ;  /* 0x0000002004a0723c */ /* 0x000fe200000018a0 */
[----:B------:R-:W-:Y:S02]  /*a090*/  MOV R131, R11 ;  /* 0x0000000b00837202 */ /* 0x000fe40000000f00 */
[----:B--2---:R-:W-:-:S03]  /*a0a0*/  F2FP.F16.F32.PACK_AB R11, R239, R240 ;  /* 0x000000f0ef0b723e */ /* 0x004fc600000000ff */
[----:B------:R-:W-:Y:S01]  /*a0b0*/  HMMA.16816.F32 R168, R4, R34, R168 ;  /* 0x0000002204a8723c */ /* 0x000fe200000018a8 */
[----:B-1----:R-:W-:Y:S01]  /*a0c0*/  FFMA.FTZ R0, R51, UR19, -R3 ;  /* 0x0000001333007c23 */ /* 0x002fe20008010803 */
[----:B------:R-:W-:-:S04]  /*a0d0*/  MOV R51, R19 ;  /* 0x0000001300337202 */ /* 0x000fc80000000f00 */
        /* <DEDUP_REMOVED lines=70> */
[----:B------:R-:W-:Y:S01]  /*a540*/  LDSM.16.MT88.4 R140, [R230+0x9c00] ;  /* 0x009c0000e68c783b */ /* 0x000fe20000004200 */
[----:B-1----:R-:W-:Y:S01]  /*a550*/  FFMA.FTZ R0, R181, UR19, -R12 ;  /* 0x00000013b5007c23 */ /* 0x002fe2000801080c */
[----:B---3--:R-:W-:-:S03]  /*a560*/  F2FP.F16.F32.PACK_AB R6, R227, R236 ;  /* 0x000000ece306723e */ /* 0x008fc600000000ff */
[----:B------:R1:W-:Y:S01]  /*a570*/  MUFU.EX2 R226, R0 ;  /* 0x0000000000e27308 */ /* 0x0003e20000000800 */
[C---:B------:R-:W-:Y:S01]  /*a580*/  HMMA.16816.F32 R64, R8.reuse, R22, R124 ;  /* 0x000000160840723c */ /* 0x040fe2000000187c */
[----:B------:R-:W-:Y:S04]  /*a590*/  LDSM.16.MT88.4 R20, [R230+0x9400] ;  /* 0x00940000e614783b */ /* 0x000fe80000004200 */
[----:B------:R-:W-:Y:S01]  /*a5a0*/  LDSM.16.MT88.4 R124, [R228+0x9c00] ;  /* 0x009c0000e47c783b */ /* 0x000fe20000004200 */
[C---:B------:R-:W-:Y:S06]  /*a5b0*/  HMMA.16816.F32 R164, R8.reuse, R32, R164 ;  /* 0x0000002008a4723c */ /* 0x040fec00000018a4 */
[----:B------:R-:W-:Y:S01]  /*a5c0*/  HMMA.16816.F32 R172, R8, R34, R172 ;  /* 0x0000002208ac723c */ /* 0x000fe200000018ac */
[----:B------:R-:W-:Y:S01]  /*a5d0*/  LDSM.16.MT88.4 R32, [R230+0xa400] ;  /* 0x00a40000e620783b */ /* 0x000fe20000004200 */
[----:B-1----:R-:W-:-:S04]  /*a5e0*/  FFMA.FTZ R0, R180, UR19, -R12 ;  /* 0x00000013b4007c23 */ /* 0x002fc8000801080c */
[C---:B------:R-:W-:Y:S01]  /*a5f0*/  HMMA.16816.F32 R68, R8.reuse, R36, R68 ;  /* 0x000000240844723c */ /* 0x040fe20000001844 */
[----:B------:R1:W3:Y:S05]  /*a600*/  MUFU.EX2 R225, R0 ;  /* 0x0000000000e17308 */ /* 0x0002ea0000000800 */
[C---:B------:R-:W-:Y:S01]  /*a610*/  HMMA.16816.F32 R80, R8.reuse, R38, R80 ;  /* 0x000000260850723c */ /* 0x040fe20000001850 */
[----:B------:R-:W-:Y:S05]  /*a620*/  LDSM.16.MT88.4 R36, [R230+0x9800] ;  /* 0x00980000e624783b */ /* 0x000fea0000004200 */
[C---:B------:R-:W-:Y:S06]  /*a630*/  HMMA.16816.F32 R84, R8.reuse, R52, R84 ;  /* 0x000000340854723c */ /* 0x040fec0000001854 */
[----:B------:R-:W-:Y:S01]  /*a640*/  HMMA.16816.F32 R96, R8, R54, R96 ;  /* 0x000000360860723c */ /* 0x000fe20000001860 */
[----:B-1----:R-:W-:Y:S01]  /*a650*/  FFMA.FTZ R0, R179, UR19, -R12 ;  /* 0x00000013b3007c23 */ /* 0x002fe2000801080c */
[----:B---3--:R-:W-:-:S03]  /*a660*/  F2FP.F16.F32.PACK_AB R5, R225, R226 ;  /* 0x000000e2e105723e */ /* 0x008fc600000000ff */
[----:B------:R1:W-:Y:S02]  /*a670*/  MUFU.EX2 R224, R0 ;  /* 0x0000000000e07308 */ /* 0x0003e40000000800 */
[----:B------:R-:W-:Y:S02]  /*a680*/  F2FP.F16.F32.PACK_AB R10, R108, R188 ;  /* 0x000000bc6c0a723e */ /* 0x000fe400000000ff */
[----:B------:R-:W-:Y:S01]  /*a690*/  F2FP.F16.F32.PACK_AB R8, R131, R51 ;  /* 0x000000338308723e */ /* 0x000fe200000000ff */
[----:B-1----:R-:W-:Y:S02]  /*a6a0*/  FFMA.FTZ R0, R47, UR19, -R12 ;  /* 0x000000132f007c23 */ /* 0x002fe4000801080c */
[----:B------:R-:W1:Y:S02]  /*a6b0*/  LDSM.16.MT88.4 R44, [R230+0xb400] ;  /* 0x00b40000e62c783b */ /* 0x000e640000004200 */
[----:B------:R3:W5:Y:S02]  /*a6c0*/  MUFU.EX2 R223, R0 ;  /* 0x0000000000df7308 */ /* 0x0007640000000800 */
[----:B---3--:R-:W-:Y:S01]  /*a6d0*/  FFMA.FTZ R0, R198, UR19, -R13 ;  /* 0x00000013c6007c23 */ /* 0x008fe2000801080d */
[----:B-----5:R-:W-:-:S05]  /*a6e0*/  F2FP.F16.F32.PACK_AB R7, R223, R224 ;  /* 0x000000e0df07723e */ /* 0x020fca00000000ff */
[----:B------:R3:W-:Y:S02]  /*a6f0*/  MUFU.EX2 R222, R0 ;  /* 0x0000000000de7308 */ /* 0x0007e40000000800 */
[C---:B--2---:R-:W-:Y:S06]  /*a700*/  HMMA.16816.F32 R52, R4.reuse, R28, R112 ;  /* 0x0000001c0434723c */ /* 0x044fec0000001870 */
[C---:B------:R-:W-:Y:S06]  /*a710*/  HMMA.16816.F32 R56, R4.reuse, R30, R56 ;  /* 0x0000001e0438723c */ /* 0x040fec0000001838 */
[----:B----4-:R-:W-:Y:S01]  /*a720*/  HMMA.16816.F32 R144, R4, R24, R144 ;  /* 0x000000180490723c */ /* 0x010fe20000001890 */
[----:B---3--:R-:W-:-:S04]  /*a730*/  FFMA.FTZ R0, R197, UR19, -R13 ;  /* 0x00000013c5007c23 */ /* 0x008fc8000801080d */
[----:B------:R2:W3:Y:S01]  /*a740*/  MUFU.EX2 R221, R0 ;  /* 0x0000000000dd7308 */ /* 0x0004e20000000800 */
[C---:B------:R-:W-:Y:S06]  /*a750*/  HMMA.16816.F32 R152, R4.reuse, R26, R152 ;  /* 0x0000001a0498723c */ /* 0x040fec0000001898 */
[C---:B-1----:R-:W-:Y:S06]  /*a760*/  HMMA.16816.F32 R104, R4.reuse, R44, R104 ;  /* 0x0000002c0468723c */ /* 0x042fec0000001868 */
[----:B------:R-:W-:Y:S01]  /*a770*/  HMMA.16816.F32 R100, R4, R46, R92 ;  /* 0x0000002e0464723c */ /* 0x000fe2000000185c */
[----:B--2---:R-:W-:Y:S01]  /*a780*/  FFMA.FTZ R0, R191, UR19, -R13 ;  /* 0x00000013bf007c23 */ /* 0x004fe2000801080d */
[----:B---3--:R-:W-:-:S04]  /*a790*/  F2FP.F16.F32.PACK_AB R9, R221, R222 ;  /* 0x000000dedd09723e */ /* 0x008fc800000000ff */
[C---:B------:R-:W-:Y:S01]  /*a7a0*/  HMMA.16816.F32 R60, R4.reuse, R20, R60 ;  /* 0x00000014043c723c */ /* 0x040fe2000000183c */
        /* <DEDUP_REMOVED lines=22> */
[----:B-1----:R-:W-:Y:S01]  /*a910*/  FFMA.FTZ R0, R199, UR19, -R3 ;  /* 0x00000013c7007c23 */ /* 0x002fe20008010803 */
[----:B------:R-:W-:-:S03]  /*a920*/  MOV R199, R108 ;  /* 0x0000006c00c77202 */ /* 0x000fc60000000f00 */
        /* <DEDUP_REMOVED lines=19> */
[----:B------:R-:W-:Y:S02]  /*aa60*/  MOV R201, R188 ;  /* 0x000000bc00c97202 */ /* 0x000fe40000000f00 */
[----:B---3--:R-:W-:-:S03]  /*aa70*/  F2FP.F16.F32.PACK_AB R6, R189, R191 ;  /* 0x000000bfbd06723e */ /* 0x008fc600000000ff */
        /* <DEDUP_REMOVED lines=24> */
[----:B------:R-:W-:-:S02]  /*ac00*/  MOV R105, R249 ;  /* 0x000000f900697202 */ /* 0x000fc40000000f00 */
[----:B------:R-:W-:Y:S02]  /*ac10*/  MOV R106, R250 ;  /* 0x000000fa006a7202 */ /* 0x000fe40000000f00 */
[----:B------:R-:W-:Y:S01]  /*ac20*/  MOV R103, R235 ;  /* 0x000000eb00677202 */ /* 0x000fe20000000f00 */
        /* <DEDUP_REMOVED lines=24> */
[----:B------:R-:W-:Y:S02]  /*adb0*/  MOV R210, R111 ;  /* 0x0000006f00d27202 */ /* 0x000fe40000000f00 */
[----:B---3--:R-:W-:-:S03]  /*adc0*/  F2FP.F16.F32.PACK_AB R9, R110, R176 ;  /* 0x000000b06e09723e */ /* 0x008fc600000000ff */
        /* <DEDUP_REMOVED lines=128> */
[----:B------:R-:W-:Y:S01]  /*b5d0*/  MOV R104, R248 ;  /* 0x000000f800687202 */ /* 0x000fe20000000f00 */
        /* <DEDUP_REMOVED lines=88> */
[----:B------:R-:W-:Y:S04]  /*bb60*/  LDSM.16.M88.4 R32, [R229+0x6400] ;  /* 0x00640000e520783b */ /* 0x000fe80000000200 */
[----:B--2---:R-:W2:Y:S04]  /*bb70*/  LDSM.16.M88.4 R8, [R232+0x1000] ;  /* 0x00100000e808783b */ /* 0x004ea80000000200 */
[----:B------:R-:W3:Y:S04]  /*bb80*/  LDSM.16.M88.4 R28, [R229+0x6800] ;  /* 0x00680000e51c783b */ /* 0x000ee80000000200 */
[----:B------:R-:W4:Y:S04]  /*bb90*/  LDSM.16.M88.4 R40, [R229+0x6c00] ;  /* 0x006c0000e528783b */ /* 0x000f280000000200 */
[----:B------:R-:W5:Y:S04]  /*bba0*/  LDSM.16.M88.4 R20, [R232] ;  /* 0x00000000e814783b */ /* 0x000f680000000200 */
[----:B-1----:R-:W-:Y:S04]  /*bbb0*/  LDSM.16.M88.4 R4, [R233+0x1000] ;  /* 0x00100000e904783b */ /* 0x002fe80000000200 */
[----:B------:R-:W1:Y:S04]  /*bbc0*/  LDSM.16.M88.4 R56, [R231+0x6400] ;  /* 0x00640000e738783b */ /* 0x000e680000000200 */
[----:B------:R-:W1:Y:S04]  /*bbd0*/  LDSM.16.M88.4 R52, [R231+0x6000] ;  /* 0x00600000e734783b */ /* 0x000e680000000200 */
[----:B------:R-:W1:Y:S04]  /*bbe0*/  LDSM.16.M88.4 R100, [R231+0x6800] ;  /* 0x00680000e764783b */ /* 0x000e680000000200 */
[----:B------:R-:W1:Y:S04]  /*bbf0*/  LDSM.16.M88.4 R64, [R231+0x6c00] ;  /* 0x006c0000e740783b */ /* 0x000e680000000200 */
[----:B------:R-:W1:Y:S01]  /*bc00*/  LDSM.16.M88.4 R24, [R233] ;  /* 0x00000000e918783b */ /* 0x000e620000000200 */
[C---:B--2---:R-:W-:Y:S03]  /*bc10*/  HMMA.16816.F32 R184, R8.reuse, R36, RZ ;  /* 0x0000002408b8723c */ /* 0x044fe600000018ff */
[----:B------:R-:W-:Y:S01]  /*bc20*/  LDSM.16.M88.4 R60, [R229+0x7000] ;  /* 0x00700000e53c783b */ /* 0x000fe20000000200 */
[----:B------:R-:W2:Y:S02]  /*bc30*/  S2R R18, SR_TID.X ;  /* 0x0000000000127919 */ /* 0x000ea40000002100 */
[C---:B------:R-:W-:Y:S01]  /*bc40*/  HMMA.16816.F32 R180, R8.reuse, R38, RZ ;  /* 0x0000002608b4723c */ /* 0x040fe200000018ff */
[----:B------:R-:W0:Y:S05]  /*bc50*/  LDGDEPBAR ;  /* 0x00000000000079af */ /* 0x000e2a0000000000 */
[C---:B------:R-:W-:Y:S06]  /*bc60*/  HMMA.16816.F32 R176, R8.reuse, R32, RZ ;  /* 0x0000002008b0723c */ /* 0x040fec00000018ff */
[C---:B---3--:R-:W-:Y:S06]  /*bc70*/  HMMA.16816.F32 R104, R8.reuse, R28, RZ ;  /* 0x0000001c0868723c */ /* 0x048fec00000018ff */
[C---:B----4-:R-:W-:Y:S06]  /*bc80*/  HMMA.16816.F32 R44, R8.reuse, R40, RZ ;  /* 0x00000028082c723c */ /* 0x050fec00000018ff */
[C---:B------:R-:W-:Y:S06]  /*bc90*/  HMMA.16816.F32 R108, R8.reuse, R34, RZ ;  /* 0x00000022086c723c */ /* 0x040fec00000018ff */
[----:B------:R-:W-:Y:S01]  /*bca0*/  HMMA.16816.F32 R48, R8, R30, RZ ;  /* 0x0000001e0830723c */ /* 0x000fe200000018ff */
[----:B--2---:R-:W-:-:S05]  /*bcb0*/  IMAD.SHL.U32 R18, R18, 0x2, RZ ;  /* 0x0000000212127824 */ /* 0x004fca00078e00ff */
[----:B------:R-:W-:Y:S01]  /*bcc0*/  HMMA.16816.F32 R8, R8, R42, RZ ;  /* 0x0000002a0808723c */ /* 0x000fe200000018ff */
[----:B------:R-:W-:-:S05]  /*bcd0*/  LOP3.LUT R18, R18, 0x6, RZ, 0xc0, !PT ;  /* 0x0000000612127812 */ /* 0x000fca00078ec0ff */
[C---:B-----5:R-:W-:Y:S06]  /*bce0*/  HMMA.16816.F32 R188, R20.reuse, R36, RZ ;  /* 0x0000002414bc723c */ /* 0x060fec00000018ff */
[C---:B------:R-:W-:Y:S01]  /*bcf0*/  HMMA.16816.F32 R236, R20.reuse, R38, RZ ;  /* 0x0000002614ec723c */ /* 0x040fe200000018ff */
[----:B------:R-:W2:Y:S05]  /*bd00*/  LDSM.16.M88.4 R36, [R232+0x2000] ;  /* 0x00200000e824783b */ /* 0x000eaa0000000200 */
[C---:B------:R-:W-:Y:S06]  /*bd10*/  HMMA.16816.F32 R196, R20.reuse, R28, RZ ;  /* 0x0000001c14c4723c */ /* 0x040fec00000018ff */
[C---:B------:R-:W-:Y:S06]  /*bd20*/  HMMA.16816.F32 R216, R20.reuse, R30, RZ ;  /* 0x0000001e14d8723c */ /* 0x040fec00000018ff */
[C---:B------:R-:W-:Y:S06]  /*bd30*/  HMMA.16816.F32 R192, R20.reuse, R32, RZ ;  /* 0x0000002014c0723c */ /* 0x040fec00000018ff */
[C---:B------:R-:W-:Y:S01]  /*bd40*/  HMMA.16816.F32 R220, R20.reuse, R34, RZ ;  /* 0x0000002214dc723c */ /* 0x040fe200000018ff */
[----:B------:R-:W-:Y:S05]  /*bd50*/  LDSM.16.M88.4 R32, [R233+0x2000] ;  /* 0x00200000e920783b */ /* 0x000fea0000000200 */
[C---:B------:R-:W-:Y:S06]  /*bd60*/  HMMA.16816.F32 R28, R20.reuse, R40, RZ ;  /* 0x00000028141c723c */ /* 0x040fec00000018ff */
[----:B------:R-:W-:Y:S06]  /*bd70*/  HMMA.16816.F32 R212, R20, R42, RZ ;  /* 0x0000002a14d4723c */ /* 0x000fec00000018ff */
[C---:B-1----:R-:W-:Y:S06]  /*bd80*/  HMMA.16816.F32 R200, R4.reuse, R58, R108 ;  /* 0x0000003a04c8723c */ /* 0x042fec000000186c */
[C---:B------:R-:W-:Y:S06]  /*bd90*/  HMMA.16816.F32 R244, R4.reuse, R52, R184 ;  /* 0x0000003404f4723c */ /* 0x040fec00000018b8 */
        /* <DEDUP_REMOVED lines=8> */
[----:B------:R-:W-:Y:S01]  /*be20*/  HMMA.16816.F32 R20, R4, R66, R8 ;  /* 0x000000420414723c */ /* 0x000fe20000001808 */
[----:B------:R-:W1:Y:S04]  /*be30*/  LDSM.16.M88.4 R4, [R232+0x3000] ;  /* 0x00300000e804783b */ /* 0x000e680000000200 */
[----:B------:R-:W-:Y:S01]  /*be40*/  LDSM.16.M88.4 R8, [R229+0x7400] ;  /* 0x00740000e508783b */ /* 0x000fe20000000200 */
[C---:B------:R-:W-:Y:S06]  /*be50*/  HMMA.16816.F32 R40, R24.reuse, R52, R188 ;  /* 0x000000341828723c */ /* 0x040fec00000018bc */
[C---:B------:R-:W-:Y:S06]  /*be60*/  HMMA.16816.F32 R180, R24.reuse, R56, R192 ;  /* 0x0000003818b4723c */ /* 0x040fec00000018c0 */
[C---:B------:R-:W-:Y:S01]  /*be70*/  HMMA.16816.F32 R192, R24.reuse, R64, R28 ;  /* 0x0000004018c0723c */ /* 0x040fe2000000181c */
[----:B------:R-:W3:Y:S05]  /*be80*/  LDSM.16.M88.4 R28, [R233+0x3000] ;  /* 0x00300000e91c783b */ /* 0x000eea0000000200 */
[----:B------:R-:W-:Y:S06]  /*be90*/  HMMA.16816.F32 R52, R24, R54, R236 ;  /* 0x000000361834723c */ /* 0x000fec00000018ec */
[----:B--2---:R-:W-:Y:S06]  /*bea0*/  HMMA.16816.F32 R40, R36, R60, R40 ;  /* 0x0000003c2428723c */ /* 0x004fec0000001828 */
[----:B------:R-:W-:Y:S06]  /*beb0*/  HMMA.16816.F32 R212, R24, R66, R212 ;  /* 0x0000004218d4723c */ /* 0x000fec00000018d4 */
[----:B-1----:R-:W-:Y:S06]  /*bec0*/  HMMA.16816.F32 R64, R4, R60, R244 ;  /* 0x0000003c0440723c */ /* 0x002fec00000018f4 */
[C---:B------:R-:W-:Y:S06]  /*bed0*/  HMMA.16816.F32 R188, R24.reuse, R100, R196 ;  /* 0x0000006418bc723c */ /* 0x040fec00000018c4 */
[C---:B------:R-:W-:Y:S01]  /*bee0*/  HMMA.16816.F32 R176, R24.reuse, R58, R220 ;  /* 0x0000003a18b0723c */ /* 0x040fe200000018dc */
[----:B------:R-:W-:Y:S05]  /*bef0*/  LDSM.16.M88.4 R56, [R229+0x8000] ;  /* 0x00800000e538783b */ /* 0x000fea0000000200 */
[----:B------:R-:W-:Y:S01]  /*bf00*/  HMMA.16816.F32 R184, R24, R102, R216 ;  /* 0x0000006618b8723c */ /* 0x000fe200000018d8 */
[----:B------:R-:W1:Y:S05]  /*bf10*/  LDSM.16.M88.4 R24, [R232+0x4000] ;  /* 0x00400000e818783b */ /* 0x000e6a0000000200 */
[C---:B------:R-:W-:Y:S06]  /*bf20*/  HMMA.16816.F32 R220, R4.reuse, R104, R208 ;  /* 0x0000006804dc723c */ /* 0x040fec00000018d0 */
[----:B------:R-:W-:Y:S01]  /*bf30*/  HMMA.16816.F32 R208, R4, R106, R20 ;  /* 0x0000006a04d0723c */ /* 0x000fe20000001814 */
[----:B------:R-:W2:Y:S05]  /*bf40*/  LDSM.16.M88.4 R20, [R232+0x5000] ;  /* 0x00500000e814783b */ /* 0x000eaa0000000200 */
[----:B------:R-:W-:Y:S06]  /*bf50*/  HMMA.16816.F32 R40, R32, R48, R40 ;  /* 0x000000302028723c */ /* 0x000fec0000001828 */
[C---:B------:R-:W-:Y:S06]  /*bf60*/  HMMA.16816.F32 R216, R4.reuse, R46, R108 ;  /* 0x0000002e04d8723c */ /* 0x040fec000000186c */
[-C--:B------:R-:W-:Y:S06]  /*bf70*/  HMMA.16816.F32 R100, R4, R62.reuse, R204 ;  /* 0x0000003e0464723c */ /* 0x080fec00000018cc */
[----:B------:R-:W-:Y:S01]  /*bf80*/  HMMA.16816.F32 R108, R36, R62, R52 ;  /* 0x0000003e246c723c */ /* 0x000fe20000001834 */
[----:B------:R-:W-:Y:S05]  /*bf90*/  LDSM.16.M88.4 R60, [R231+0x8000] ;  /* 0x00800000e73c783b */ /* 0x000fea0000000200 */
[----:B---3--:R-:W-:Y:S06]  /*bfa0*/  HMMA.16816.F32 R64, R28, R48, R64 ;  /* 0x000000301c40723c */ /* 0x008fec0000001840 */
[C---:B------:R-:W-:Y:S06]  /*bfb0*/  HMMA.16816.F32 R240, R4.reuse, R8, R240 ;  /* 0x0000000804f0723c */ /* 0x040fec00000018f0 */
[C---:B------:R-:W-:Y:S06]  /*bfc0*/  HMMA.16816.F32 R224, R4.reuse, R44, R224 ;  /* 0x0000002c04e0723c */ /* 0x040fec00000018e0 */
[----:B------:R-:W-:Y:S01]  /*bfd0*/  HMMA.16816.F32 R204, R4, R10, R200 ;  /* 0x0000000a04cc723c */ /* 0x000fe200000018c8 */
[----:B------:R-:W3:Y:S05]  /*bfe0*/  LDSM.16.M88.4 R4, [R233+0x4000] ;  /* 0x00400000e904783b */ /* 0x000eea0000000200 */
[C---:B------:R-:W-:Y:S06]  /*bff0*/  HMMA.16816.F32 R180, R36.reuse, R8, R180 ;  /* 0x0000000824b4723c */ /* 0x040fec00000018b4 */
[----:B------:R-:W-:Y:S01]  /*c000*/  HMMA.16816.F32 R176, R36, R10, R176 ;  /* 0x0000000a24b0723c */ /* 0x000fe200000018b0 */
[----:B------:R-:W4:Y:S05]  /*c010*/  LDSM.16.M88.4 R8, [R233+0x5000] ;  /* 0x00500000e908783b */ /* 0x000f2a0000000200 */
[----:B-1----:R-:W-:Y:S01]  /*c020*/  HMMA.16816.F32 R52, R24, R56, R40 ;  /* 0x000000381834723c */ /* 0x002fe20000001828 */
[----:B------:R-:W1:Y:S05]  /*c030*/  LDSM.16.M88.4 R40, [R231+0x7400] ;  /* 0x00740000e728783b */ /* 0x000e6a0000000200 */
[C---:B------:R-:W-:Y:S06]  /*c040*/  HMMA.16816.F32 R200, R36.reuse, R44, R188 ;  /* 0x0000002c24c8723c */ /* 0x040fec00000018bc */
[----:B------:R-:W-:Y:S06]  /*c050*/  HMMA.16816.F32 R196, R36, R46, R184 ;  /* 0x0000002e24c4723c */ /* 0x000fec00000018b8 */
[-C--:B------:R-:W-:Y:S06]  /*c060*/  HMMA.16816.F32 R100, R28, R50.reuse, R100 ;  /* 0x000000321c64723c */ /* 0x080fec0000001864 */
[----:B------:R-:W-:Y:S01]  /*c070*/  HMMA.16816.F32 R108, R32, R50, R108 ;  /* 0x00000032206c723c */ /* 0x000fe2000000186c */
[----:B------:R-:W5:Y:S05]  /*c080*/  LDSM.16.M88.4 R48, [R231+0x7800] ;  /* 0x00780000e730783b */ /* 0x000f6a0000000200 */
[----:B--2---:R-:W-:Y:S06]  /*c090*/  HMMA.16816.F32 R44, R20, R56, R64 ;  /* 0x00000038142c723c */ /* 0x004fec0000001840 */
[----:B---3--:R-:W-:Y:S01]  /*c0a0*/  HMMA.16816.F32 R64, R4, R60, R52 ;  /* 0x0000003c0440723c */ /* 0x008fe20000001834 */
[----:B------:R-:W2:Y:S05]  /*c0b0*/  LDSM.16.M88.4 R52, [R231+0x7c00] ;  /* 0x007c0000e734783b */ /* 0x000eaa0000000200 */
[C---:B------:R-:W-:Y:S06]  /*c0c0*/  HMMA.16816.F32 R192, R36.reuse, R104, R192 ;  /* 0x0000006824c0723c */ /* 0x040fec00000018c0 */
[----:B------:R-:W-:Y:S06]  /*c0d0*/  HMMA.16816.F32 R188, R36, R106, R212 ;  /* 0x0000006a24bc723c */ /* 0x000fec00000018d4 */
[-C--:B------:R-:W-:Y:S06]  /*c0e0*/  HMMA.16816.F32 R100, R20, R58.reuse, R100 ;  /* 0x0000003a1464723c */ /* 0x080fec0000001864 */
[----:B------:R-:W-:Y:S01]  /*c0f0*/  HMMA.16816.F32 R36, R24, R58, R108 ;  /* 0x0000003a1824723c */ /* 0x000fe2000000186c */
[----:B------:R-:W-:Y:S01]  /*c100*/  FMUL.FTZ R64, R64, UR25 ;  /* 0x0000001940407c20 */ /* 0x000fe20008410000 */
[----:B------:R-:W-:Y:S01]  /*c110*/  FMUL.FTZ R65, R65, UR25 ;  /* 0x0000001941417c20 */ /* 0x000fe20008410000 */
[----:B------:R-:W-:Y:S01]  /*c120*/  FMUL.FTZ R66, R66, UR25 ;  /* 0x0000001942427c20 */ /* 0x000fe20008410000 */
[----:B------:R-:W-:Y:S01]  /*c130*/  FMUL.FTZ R0, R67, UR25 ;  /* 0x0000001943007c20 */ /* 0x000fe20008410000 */
[----:B------:R-:W3:Y:S01]  /*c140*/  MUFU.TANH R214, R64 ;  /* 0x0000004000d67308 */ /* 0x000ee20000002400 */
[----:B----4-:R-:W-:Y:S01]  /*c150*/  HMMA.16816.F32 R56, R8, R60, R44 ;  /* 0x0000003c0838723c */ /* 0x010fe2000000182c */
[----:B------:R-:W4:Y:S04]  /*c160*/  LDSM.16.M88.4 R44, [R229+0x8400] ;  /* 0x00840000e52c783b */ /* 0x000f280000000200 */
[----:B------:R-:W-:Y:S01]  /*c170*/  LDSM.16.M88.4 R108, [R229+0x8c00] ;  /* 0x008c0000e56c783b */ /* 0x000fe20000000200 */
[-C--:B-1----:R-:W-:Y:S01]  /*c180*/  HMMA.16816.F32 R104, R32, R40.reuse, R180 ;  /* 0x000000282068723c */ /* 0x082fe200000018b4 */
[----:B------:R-:W1:Y:S05]  /*c190*/  MUFU.TANH R213, R65 ;  /* 0x0000004100d57308 */ /* 0x000e6a0000002400 */
[----:B------:R-:W-:Y:S03]  /*c1a0*/  HMMA.16816.F32 R180, R28, R40, R240 ;  /* 0x000000281cb4723c */ /* 0x000fe600000018f0 */
[----:B------:R2:W-:Y:S03]  /*c1b0*/  MUFU.TANH R236, R66 ;  /* 0x0000004200ec7308 */ /* 0x0005e60000002400 */
[-C--:B------:R-:W-:Y:S05]  /*c1c0*/  HMMA.16816.F32 R176, R32, R42.reuse, R176 ;  /* 0x0000002a20b0723c */ /* 0x080fea00000018b0 */
[----:B------:R3:W-:Y:S01]  /*c1d0*/  MUFU.TANH R215, R0 ;  /* 0x0000000000d77308 */ /* 0x0007e20000002400 */
[C---:B------:R-:W-:Y:S01]  /*c1e0*/  HMMA.16816.F32 R184, R28.reuse, R42, R204 ;  /* 0x0000002a1cb8723c */ /* 0x040fe200000018cc */
[----:B------:R-:W1:Y:S05]  /*c1f0*/  LDSM.16.M88.4 R40, [R229+0x8800] ;  /* 0x00880000e528783b */ /* 0x000e6a0000000200 */
[----:B-----5:R-:W-:Y:S06]  /*c200*/  HMMA.16816.F32 R204, R28, R48, R224 ;  /* 0x000000301ccc723c */ /* 0x020fec00000018e0 */
[----:B--2---:R-:W-:Y:S01]  /*c210*/  HMMA.16816.F32 R64, R4, R62, R36 ;  /* 0x0000003e0440723c */ /* 0x004fe20000001824 */
[----:B------:R-:W2:Y:S01]  /*c220*/  LDSM.16.M88.4 R36, [R231+0x8400] ;  /* 0x00840000e724783b */ /* 0x000ea20000000200 */
[----:B---3--:R-:W-:-:S04]  /*c230*/  FMUL.FTZ R0, R56, UR25 ;  /* 0x0000001938007c20 */ /* 0x008fc80008410000 */
[----:B------:R-:W-:Y:S01]  /*c240*/  HMMA.16816.F32 R60, R8, R62, R100 ;  /* 0x0000003e083c723c */ /* 0x000fe20000001864 */
[----:B------:R3:W-:Y:S05]  /*c250*/  MUFU.TANH R240, R0 ;  /* 0x0000000000f07308 */ /* 0x0007ea0000002400 */
[C---:B------:R-:W-:Y:S06]  /*c260*/  HMMA.16816.F32 R216, R28.reuse, R50, R216 ;  /* 0x000000321cd8723c */ /* 0x040fec00000018d8 */
[C---:B------:R-:W-:Y:S06]  /*c270*/  HMMA.16816.F32 R220, R28.reuse, R52, R220 ;  /* 0x000000341cdc723c */ /* 0x040fec00000018dc */
[----:B------:R-:W-:Y:S01]  /*c280*/  HMMA.16816.F32 R208, R28, R54, R208 ;  /* 0x000000361cd0723c */ /* 0x000fe200000018d0 */
[----:B---3--:R-:W-:-:S04]  /*c290*/  FMUL.FTZ R0, R57, UR25 ;  /* 0x0000001939007c20 */ /* 0x008fc80008410000 */
[----:B------:R3:W-:Y:S01]  /*c2a0*/  MUFU.TANH R239, R0 ;  /* 0x0000000000ef7308 */ /* 0x0007e20000002400 */
[----:B----4-:R-:W-:Y:S06]  /*c2b0*/  HMMA.16816.F32 R28, R20, R44, R180 ;  /* 0x0000002c141c723c */ /* 0x010fec00000018b4 */
[----:B------:R-:W-:Y:S01]  /*c2c0*/  HMMA.16816.F32 R100, R32, R50, R196 ;  /* 0x000000322064723c */ /* 0x000fe200000018c4 */
[----:B---3--:R-:W-:-:S04]  /*c2d0*/  FMUL.FTZ R0, R58, UR25 ;  /* 0x000000193a007c20 */ /* 0x008fc80008410000 */
[----:B------:R3:W-:-:S15]  /*c2e0*/  MUFU.TANH R238, R0 ;  /* 0x0000000000ee7308 */ /* 0x0007de0000002400 */
[----:B------:R-:W-:-:S04]  /*c2f0*/  NOP ;  /* 0x0000000000007918 */ /* 0x000fc80000000000 */
[----:B-1----:R-:W-:Y:S01]  /*c300*/  HMMA.16816.F32 R100, R24, R42, R100 ;  /* 0x0000002a1864723c */ /* 0x002fe20000001864 */
[----:B---3--:R-:W-:-:S05]  /*c310*/  FMUL.FTZ R0, R59, UR25 ;  /* 0x000000193b007c20 */ /* 0x008fca0008410000 */
[----:B------:R-:W-:Y:S01]  /*c320*/  HMMA.16816.F32 R56, R24, R44, R104 ;  /* 0x0000002c1838723c */ /* 0x000fe20000001868 */
[----:B------:R1:W-:Y:S05]  /*c330*/  MUFU.TANH R237, R0 ;  /* 0x0000000000ed7308 */ /* 0x0003ea0000002400 */
[----:B------:R-:W-:Y:S06]  /*c340*/  HMMA.16816.F32 R104, R32, R48, R200 ;  /* 0x000000302068723c */ /* 0x000fec00000018c8 */
[-C--:B------:R-:W-:Y:S06]  /*c350*/  HMMA.16816.F32 R48, R24, R46.reuse, R176 ;  /* 0x0000002e1830723c */ /* 0x080fec00000018b0 */
[----:B------:R-:W-:Y:S01]  /*c360*/  HMMA.16816.F32 R44, R20, R46, R184 ;  /* 0x0000002e142c723c */ /* 0x000fe200000018b8 */
[----:B-1----:R-:W-:-:S04]  /*c370*/  FMUL.FTZ R0, R64, UR25 ;  /* 0x0000001940007c20 */ /* 0x002fc80008410000 */
[----:B------:R1:W-:Y:S01]  /*c380*/  MUFU.TANH R212, R0 ;  /* 0x0000000000d47308 */ /* 0x0003e20000002400 */
[----:B--2---:R-:W-:Y:S06]  /*c390*/  HMMA.16816.F32 R56, R4, R36, R56 ;  /* 0x000000240438723c */ /* 0x004fec0000001838 */
[----:B------:R-:W-:Y:S06]  /*c3a0*/  HMMA.16816.F32 R104, R24, R40, R104 ;  /* 0x000000281868723c */ /* 0x000fec0000001868 */
[----:B------:R-:W-:Y:S01]  /*c3b0*/  HMMA.16816.F32 R48, R4, R38, R48 ;  /* 0x000000260430723c */ /* 0x000fe20000001830 */
[----:B-1----:R-:W-:-:S05]  /*c3c0*/  FMUL.FTZ R0, R65, UR25 ;  /* 0x0000001941007c20 */ /* 0x002fca0008410000 */
[----:B------:R-:W-:Y:S01]  /*c3d0*/  HMMA.16816.F32 R44, R8, R38, R44 ;  /* 0x00000026082c723c */ /* 0x000fe2000000182c */
[----:B------:R1:W2:Y:S02]  /*c3e0*/  MUFU.TANH R200, R0 ;  /* 0x0000000000c87308 */ /* 0x0002a40000002400 */
[----:B-1----:R-:W-:-:S06]  /*c3f0*/  FMUL.FTZ R0, R66, UR25 ;  /* 0x0000001942007c20 */ /* 0x002fcc0008410000 */
[----:B------:R1:W-:Y:S02]  /*c400*/  MUFU.TANH R197, R0 ;  /* 0x0000000000c57308 */ /* 0x0003e40000002400 */
[----:B-1----:R-:W-:Y:S02]  /*c410*/  FMUL.FTZ R0, R67, UR25 ;  /* 0x0000001943007c20 */ /* 0x002fe40008410000 */
[C---:B------:R-:W-:Y:S04]  /*c420*/  HMMA.16816.F32 R64, R32.reuse, R52, R192 ;  /* 0x000000342040723c */ /* 0x040fe800000018c0 */
[----:B------:R1:W-:Y:S02]  /*c430*/  MUFU.TANH R196, R0 ;  /* 0x0000000000c47308 */ /* 0x0003e40000002400 */
[----:B------:R-:W-:Y:S06]  /*c440*/  HMMA.16816.F32 R52, R32, R54, R188 ;  /* 0x000000362034723c */ /* 0x000fec00000018bc */
[----:B------:R-:W-:Y:S01]  /*c450*/  HMMA.16816.F32 R32, R8, R36, R28 ;  /* 0x000000240820723c */ /* 0x000fe2000000181c */
[----:B------:R-:W3:Y:S01]  /*c460*/  LDSM.16.M88.4 R28, [R231+0x8800] ;  /* 0x00880000e71c783b */ /* 0x000ee20000000200 */
[----:B-1----:R-:W-:-:S04]  /*c470*/  FMUL.FTZ R0, R60, UR25 ;  /* 0x000000193c007c20 */ /* 0x002fc80008410000 */
[----:B------:R1:W-:-:S12]  /*c480*/  MUFU.TANH R226, R0 ;  /* 0x0000000000e27308 */ /* 0x0003d80000002400 */
[----:B------:R-:W-:Y:S01]  /*c490*/  HMMA.16816.F32 R52, R24, R110, R52 ;  /* 0x0000006e1834723c */ /* 0x000fe20000001834 */
[----:B-1----:R-:W-:-:S04]  /*c4a0*/  FMUL.FTZ R0, R61, UR25 ;  /* 0x000000193d007c20 */ /* 0x002fc80008410000 */
[----:B------:R1:W-:Y:S02]  /*c4b0*/  MUFU.TANH R227, R0 ;  /* 0x0000000000e37308 */ /* 0x0003e40000002400 */
[----:B-1----:R-:W-:-:S06]  /*c4c0*/  FMUL.FTZ R0, R62, UR25 ;  /* 0x000000193e007c20 */ /* 0x002fcc0008410000 */
[----:B------:R1:W-:Y:S02]  /*c4d0*/  MUFU.TANH R224, R0 ;  /* 0x0000000000e07308 */ /* 0x0003e40000002400 */
[----:B-1----:R-:W-:Y:S02]  /*c4e0*/  FMUL.FTZ R0, R63, UR25 ;  /* 0x000000193f007c20 */ /* 0x002fe40008410000 */
[C---:B------:R-:W-:Y:S04]  /*c4f0*/  HMMA.16816.F32 R60, R20.reuse, R40, R204 ;  /* 0x00000028143c723c */ /* 0x040fe800000018cc */
[----:B------:R1:W-:Y:S02]  /*c500*/  MUFU.TANH R225, R0 ;  /* 0x0000000000e17308 */ /* 0x0003e40000002400 */
[----:B------:R-:W-:Y:S01]  /*c510*/  HMMA.16816.F32 R40, R20, R42, R216 ;  /* 0x0000002a1428723c */ /* 0x000fe200000018d8 */
[----:B-1----:R-:W-:-:S05]  /*c520*/  FMUL.FTZ R0, R56, UR25 ;  /* 0x0000001938007c20 */ /* 0x002fca0008410000 */
[----:B------:R1:W-:-:S12]  /*c530*/  MUFU.TANH R188, R0 ;  /* 0x0000000000bc7308 */ /* 0x0003d80000002400 */
[----:B---3--:R-:W-:Y:S01]  /*c540*/  HMMA.16816.F32 R60, R8, R28, R60 ;  /* 0x0000001c083c723c */ /* 0x008fe2000000183c */
[----:B-1----:R-:W-:-:S04]  /*c550*/  FMUL.FTZ R0, R57, UR25 ;  /* 0x0000001939007c20 */ /* 0x002fc80008410000 */
[----:B------:R1:W3:Y:S02]  /*c560*/  MUFU.TANH R183, R0 ;  /* 0x0000000000b77308 */ /* 0x0002e40000002400 */
[----:B-1----:R-:W-:-:S06]  /*c570*/  FMUL.FTZ R0, R58, UR25 ;  /* 0x000000193a007c20 */ /* 0x002fcc0008410000 */
[----:B------:R1:W-:Y:S02]  /*c580*/  MUFU.TANH R187, R0 ;  /* 0x0000000000bb7308 */ /* 0x0003e40000002400 */
[----:B-1----:R-:W-:Y:S02]  /*c590*/  FMUL.FTZ R0, R59, UR25 ;  /* 0x000000193b007c20 */ /* 0x002fe40008410000 */
[----:B------:R-:W-:Y:S01]  /*c5a0*/  HMMA.16816.F32 R56, R24, R108, R64 ;  /* 0x0000006c1838723c */ /* 0x000fe20000001840 */
[----:B------:R-:W1:Y:S03]  /*c5b0*/  LDSM.16.M88.4 R64, [R231+0x8c00] ;  /* 0x008c0000e740783b */ /* 0x000e660000000200 */
[----:B------:R4:W-:Y:S01]  /*c5c0*/  MUFU.TANH R186, R0 ;  /* 0x0000000000ba7308 */ /* 0x0009e20000002400 */
[----:B------:R-:W-:-:S04]  /*c5d0*/  DEPBAR.LE SB0, 0x0 ;  /* 0x000080000000791a */ /* 0x000fc80000000000 */
[----:B------:R-:W-:Y:S01]  /*c5e0*/  HMMA.16816.F32 R24, R4, R30, R100 ;  /* 0x0000001e0418723c */ /* 0x000fe20000001864 */
[----:B----4-:R-:W-:-:S04]  /*c5f0*/  FMUL.FTZ R0, R32, UR25 ;  /* 0x0000001920007c20 */ /* 0x010fc80008410000 */
[----:B------:R4:W-:Y:S02]  /*c600*/  MUFU.TANH R195, R0 ;  /* 0x0000000000c37308 */ /* 0x0009e40000002400 */
[----:B----4-:R-:W-:-:S08]  /*c610*/  FMUL.FTZ R0, R33, UR25 ;  /* 0x0000001921007c20 */ /* 0x010fd00008410000 */
[----:B-1----:R-:W-:Y:S01]  /*c620*/  HMMA.16816.F32 R36, R4, R64, R56 ;  /* 0x000000400424723c */ /* 0x002fe20000001838 */
[----:B------:R1:W-:Y:S02]  /*c630*/  MUFU.TANH R194, R0 ;  /* 0x0000000000c27308 */ /* 0x0003e40000002400 */
[----:B-1----:R-:W-:-:S06]  /*c640*/  FMUL.FTZ R0, R34, UR25 ;  /* 0x0000001922007c20 */ /* 0x002fcc0008410000 */
[----:B------:R1:W-:Y:S02]  /*c650*/  MUFU.TANH R193, R0 ;  /* 0x0000000000c17308 */ /* 0x0003e40000002400 */
[----:B-1----:R-:W-:Y:S02]  /*c660*/  FMUL.FTZ R0, R35, UR25 ;  /* 0x0000001923007c20 */ /* 0x002fe40008410000 */
[C---:B------:R-:W-:Y:S04]  /*c670*/  HMMA.16816.F32 R32, R4.reuse, R28, R104 ;  /* 0x0000001c0420723c */ /* 0x040fe80000001868 */
[----:B------:R1:W-:Y:S02]  /*c680*/  MUFU.TANH R192, R0 ;  /* 0x0000000000c07308 */ /* 0x0003e40000002400 */
[----:B------:R-:W-:Y:S01]  /*c690*/  HMMA.16816.F32 R4, R4, R66, R52 ;  /* 0x000000420404723c */ /* 0x000fe20000001834 */
[----:B------:R-:W-:-:S04]  /*c6a0*/  FMUL.FTZ R29, R24, UR25 ;  /* 0x00000019181d7c20 */ /* 0x000fc80008410000 */
[----:B------:R-:W-:Y:S01]  /*c6b0*/  FMUL.FTZ R106, R39, UR25 ;  /* 0x00000019276a7c20 */ /* 0x000fe20008410000 */
[----:B------:R-:W-:Y:S01]  /*c6c0*/  HMMA.16816.F32 R52, R8, R30, R40 ;  /* 0x0000001e0834723c */ /* 0x000fe20000001828 */
[----:B------:R-:W-:Y:S01]  /*c6d0*/  MUFU.TANH R31, R29 ;  /* 0x0000001d001f7308 */ /* 0x000fe20000002400 */
[----:B-1----:R-:W-:-:S05]  /*c6e0*/  FMUL.FTZ R0, R48, UR25 ;  /* 0x0000001930007c20 */ /* 0x002fca0008410000 */
[----:B------:R-:W-:Y:S02]  /*c6f0*/  FMUL.FTZ R30, R25, UR25 ;  /* 0x00000019191e7c20 */ /* 0x000fe40008410000 */
[----:B------:R1:W-:Y:S03]  /*c700*/  MUFU.TANH R177, R0 ;  /* 0x0000000000b17308 */ /* 0x0003e60000002400 */
[----:B------:R-:W-:Y:S01]  /*c710*/  FMUL.FTZ R28, R35, UR25 ;  /* 0x00000019231c7c20 */ /* 0x000fe20008410000 */
[----:B------:R-:W-:Y:S01]  /*c720*/  FMUL.FTZ R2, R33, UR25 ;  /* 0x0000001921027c20 */ /* 0x000fe20008410000 */
[----:B------:R-:W-:Y:S01]  /*c730*/  FMUL.FTZ R3, R32, UR25 ;  /* 0x0000001920037c20 */ /* 0x000fe20008410000 */
[----:B------:R-:W-:Y:S01]  /*c740*/  FMUL.FTZ R12, R34, UR25 ;  /* 0x00000019220c7c20 */ /* 0x000fe20008410000 */
[----:B------:R-:W-:Y:S02]  /*c750*/  FMUL.FTZ R34, R36, UR25 ;  /* 0x0000001924227c20 */ /* 0x000fe40008410000 */
[----:B------:R-:W-:Y:S01]  /*c760*/  FMUL.FTZ R180, R7, UR25 ;  /* 0x0000001907b47c20 */ /* 0x000fe20008410000 */
[----:B------:R-:W-:Y:S01]  /*c770*/  MUFU.TANH R48, R28 ;  /* 0x0000001c00307308 */ /* 0x000fe20000002400 */
[----:B------:R-:W-:Y:S01]  /*c780*/  FMUL.FTZ R178, R5, UR25 ;  /* 0x0000001905b27c20 */ /* 0x000fe20008410000 */
[----:B------:R-:W-:-:S03]  /*c790*/  FMUL.FTZ R179, R6, UR25 ;  /* 0x0000001906b37c20 */ /* 0x000fc60008410000 */
[----:B------:R-:W-:Y:S01]  /*c7a0*/  FMUL.FTZ R54, R54, UR25 ;  /* 0x0000001936367c20 */ /* 0x000fe20008410000 */
[----:B------:R-:W-:Y:S02]  /*c7b0*/  FMUL.FTZ R55, R55, UR25 ;  /* 0x0000001937377c20 */ /* 0x000fe40008410000 */
[----:B------:R-:W-:Y:S01]  /*c7c0*/  MUFU.TANH R32, R2 ;  /* 0x0000000200207308 */ /* 0x000fe20000002400 */
[----:B-1----:R-:W-:Y:S01]  /*c7d0*/  FMUL.FTZ R0, R49, UR25 ;  /* 0x0000001931007c20 */ /* 0x002fe20008410000 */
[----:B------:R-:W-:-:S06]  /*c7e0*/  FMUL.FTZ R49, R26, UR25 ;  /* 0x000000191a317c20 */ /* 0x000fcc0008410000 */
[----:B------:R1:W4:Y:S08]  /*c7f0*/  MUFU.TANH R176, R0 ;  /* 0x0000000000b07308 */ /* 0x0003300000002400 */
[----:B------:R-:W5:Y:S08]  /*c800*/  MUFU.TANH R33, R3 ;  /* 0x0000000300217308 */ /* 0x000f700000002400 */
[----:B------:R-:W5:Y:S01]  /*c810*/  MUFU.TANH R30, R30 ;  /* 0x0000001e001e7308 */ /* 0x000f620000002400 */
[----:B-1----:R-:W-:Y:S01]  /*c820*/  FMUL.FTZ R0, R50, UR25 ;  /* 0x0000001932007c20 */ /* 0x002fe20008410000 */
[----:B------:R-:W-:-:S06]  /*c830*/  FMUL.FTZ R50, R27, UR25 ;  /* 0x000000191b327c20 */ /* 0x000fcc0008410000 */
[----:B------:R1:W-:Y:S08]  /*c840*/  MUFU.TANH R182, R0 ;  /* 0x0000000000b67308 */ /* 0x0003f00000002400 */
[----:B------:R-:W-:Y:S08]  /*c850*/  MUFU.TANH R105, R12 ;  /* 0x0000000c00697308 */ /* 0x000ff00000002400 */
[----:B------:R-:W-:Y:S01]  /*c860*/  MUFU.TANH R104, R49 ;  /* 0x0000003100687308 */ /* 0x000fe20000002400 */
        /* <DEDUP_REMOVED lines=13> */
[----:B------:R-:W5:Y:S08]  /*c940*/  MUFU.TANH R45, R45 ;  /* 0x0000002d002d7308 */ /* 0x000f700000002400 */
[----:B------:R-:W-:Y:S01]  /*c950*/  MUFU.TANH R49, R178 ;  /* 0x000000b200317308 */ /* 0x000fe20000002400 */
[----:B-1----:R-:W-:-:S07]  /*c960*/  FMUL.FTZ R0, R46, UR25 ;  /* 0x000000192e007c20 */ /* 0x002fce0008410000 */
[----:B------:R1:W-:Y:S08]  /*c970*/  MUFU.TANH R185, R0 ;  /* 0x0000000000b97308 */ /* 0x0003f00000002400 */
[----:B------:R-:W-:Y:S08]  /*c980*/  MUFU.TANH R54, R54 ;  /* 0x0000003600367308 */ /* 0x000ff00000002400 */
[----:B------:R-:W-:Y:S01]  /*c990*/  MUFU.TANH R55, R55 ;  /* 0x0000003700377308 */ /* 0x000fe20000002400 */
[----:B-1----:R-:W-:-:S07]  /*c9a0*/  FMUL.FTZ R0, R47, UR25 ;  /* 0x000000192f007c20 */ /* 0x002fce0008410000 */
[----:B------:R1:W-:Y:S08]  /*c9b0*/  MUFU.TANH R184, R0 ;  /* 0x0000000000b87308 */ /* 0x0003f00000002400 */
[----:B------:R5:W5:Y:S01]  /*c9c0*/  MUFU.TANH R47, R34 ;  /* 0x00000022002f7308 */ /* 0x000b620000002400 */
[----:B-1----:R-:W-:-:S04]  /*c9d0*/  IMAD.U32 R0, RZ, RZ, UR21 ;  /* 0x00000015ff007e24 */ /* 0x002fc8000f8e00ff */
[----:B------:R-:W-:-:S04]  /*c9e0*/  IMAD R0, R0, 0x40, R18 ;  /* 0x0000004000007824 */ /* 0x000fc800078e0212 */
[C---:B------:R-:W-:Y:S01]  /*c9f0*/  VIADD R27, R0.reuse, 0x1 ;  /* 0x00000001001b7836 */ /* 0x040fe20000000000 */
[----:B------:R-:W-:Y:S01]  /*ca00*/  I2FP.F32.S32 R43, R0 ;  /* 0x00000000002b7245 */ /* 0x000fe20000201400 */
[C---:B------:R-:W-:Y:S01]  /*ca10*/  VIADD R25, R0.reuse, 0x9 ;  /* 0x0000000900197836 */ /* 0x040fe20000000000 */
[CC--:B------:R-:W-:Y:S01]  /*ca20*/  ISETP.GE.AND P6, PT, R0.reuse, R14.reuse, PT ;  /* 0x0000000e0000720c */ /* 0x0c0fe20003fc6270 */
[C---:B------:R-:W-:Y:S01]  /*ca30*/  VIADD R26, R0.reuse, 0x8 ;  /* 0x00000008001a7836 */ /* 0x040fe20000000000 */
[----:B------:R-:W-:Y:S01]  /*ca40*/  I2FP.F32.S32 R42, R27 ;  /* 0x0000001b002a7245 */ /* 0x000fe20000201400 */
[----:B------:R-:W-:Y:S01]  /*ca50*/  VIADD R19, R0, 0x11 ;  /* 0x0000001100137836 */ /* 0x000fe20000000000 */
[----:B------:R-:W-:Y:S01]  /*ca60*/  ISETP.GE.AND P2, PT, R27, R14, PT ;  /* 0x0000000e1b00720c */ /* 0x000fe20003f46270 */
[----:B------:R-:W-:Y:S01]  /*ca70*/  FFMA.FTZ R28, R43, UR5, R214 ;  /* 0x000000052b1c7c23 */ /* 0x000fe200080100d6 */
[----:B------:R-:W-:Y:S01]  /*ca80*/  I2FP.F32.S32 R40, R25 ;  /* 0x0000001900287245 */ /* 0x000fe20000201400 */
[----:B------:R-:W-:Y:S01]  /*ca90*/  FFMA.FTZ R29, R42, UR5, R213 ;  /* 0x000000052a1d7c23 */ /* 0x000fe200080100d5 */
[----:B------:R-:W-:Y:S01]  /*caa0*/  I2FP.F32.S32 R41, R26 ;  /* 0x0000001a00297245 */ /* 0x000fe20000201400 */
[----:B------:R-:W-:Y:S01]  /*cab0*/  VIADD R24, R0, 0x10 ;  /* 0x0000001000187836 */ /* 0x000fe20000000000 */
[----:B------:R-:W-:Y:S01]  /*cac0*/  FSEL R46, R28, -INF , !P6 ;  /* 0xff8000001c2e7808 */ /* 0x000fe20007000000 */
[----:B------:R-:W-:Y:S01]  /*cad0*/  VIADD R13, R0, 0x19 ;  /* 0x00000019000d7836 */ /* 0x000fe20000000000 */
[----:B------:R-:W-:Y:S01]  /*cae0*/  FSEL R56, R29, -INF , !P2 ;  /* 0xff8000001d387808 */ /* 0x000fe20005000000 */
[----:B--2---:R-:W-:Y:S01]  /*caf0*/  FFMA.FTZ R29, R40, UR5, R200 ;  /* 0x00000005281d7c23 */ /* 0x004fe200080100c8 */
[-C--:B------:R-:W-:Y:S01]  /*cb00*/  ISETP.GE.AND P2, PT, R25, R14.reuse, PT ;  /* 0x0000000e1900720c */ /* 0x080fe20003f46270 */
[----:B------:R-:W-:Y:S01]  /*cb10*/  FFMA.FTZ R28, R41, UR5, R212 ;  /* 0x00000005291c7c23 */ /* 0x000fe200080100d4 */
[----:B------:R-:W-:Y:S01]  /*cb20*/  I2FP.F32.S32 R38, R19 ;  /* 0x0000001300267245 */ /* 0x000fe20000201400 */
[----:B------:R-:W-:Y:S01]  /*cb30*/  VIADD R18, R0, 0x18 ;  /* 0x0000001800127836 */ /* 0x000fe20000000000 */
[----:B------:R-:W-:Y:S01]  /*cb40*/  ISETP.GE.AND P6, PT, R26, R14, PT ;  /* 0x0000000e1a00720c */ /* 0x000fe20003fc6270 */
[C---:B------:R-:W-:Y:S01]  /*cb50*/  VIADD R7, R0.reuse, 0x21 ;  /* 0x0000002100077836 */ /* 0x040fe20000000000 */
[----:B------:R-:W-:Y:S01]  /*cb60*/  I2FP.F32.S32 R39, R24 ;  /* 0x0000001800277245 */ /* 0x000fe20000201400 */
[----:B------:R-:W-:Y:S01]  /*cb70*/  VIADD R12, R0, 0x20 ;  /* 0x00000020000c7836 */ /* 0x000fe20000000000 */
[----:B------:R-:W-:Y:S01]  /*cb80*/  FSEL R101, R29, -INF , !P2 ;  /* 0xff8000001d657808 */ /* 0x000fe20005000000 */
[----:B---3--:R-:W-:Y:S01]  /*cb90*/  FFMA.FTZ R29, R38, UR5, R183 ;  /* 0x00000005261d7c23 */ /* 0x008fe200080100b7 */
[----:B------:R-:W-:Y:S01]  /*cba0*/  FSEL R57, R28, -INF , !P6 ;  /* 0xff8000001c397808 */ /* 0x000fe20007000000 */
[----:B------:R-:W-:Y:S01]  /*cbb0*/  FFMA.FTZ R28, R39, UR5, R188 ;  /* 0x00000005271c7c23 */ /* 0x000fe200080100bc */
[-C--:B------:R-:W-:Y:S01]  /*cbc0*/  ISETP.GE.AND P2, PT, R19, R14.reuse, PT ;  /* 0x0000000e1300720c */ /* 0x080fe20003f46270 */
[C---:B------:R-:W-:Y:S01]  /*cbd0*/  VIADD R5, R0.reuse, 0x29 ;  /* 0x0000002900057836 */ /* 0x040fe20000000000 */
[----:B------:R-:W-:Y:S01]  /*cbe0*/  I2FP.F32.S32 R36, R13 ;  /* 0x0000000d00247245 */ /* 0x000fe20000201400 */
[----:B------:R-:W-:Y:S01]  /*cbf0*/  VIADD R6, R0, 0x28 ;  /* 0x0000002800067836 */ /* 0x000fe20000000000 */
[----:B------:R-:W-:Y:S01]  /*cc00*/  ISETP.GE.AND P6, PT, R24, R14, PT ;  /* 0x0000000e1800720c */ /* 0x000fe20003fc6270 */
[C---:B------:R-:W-:Y:S01]  /*cc10*/  VIADD R3, R0.reuse, 0x31 ;  /* 0x0000003100037836 */ /* 0x040fe20000000000 */
[----:B------:R-:W-:Y:S01]  /*cc20*/  I2FP.F32.S32 R37, R18 ;  /* 0x0000001200257245 */ /* 0x000fe20000201400 */
[----:B------:R-:W-:Y:S01]  /*cc30*/  VIADD R4, R0, 0x30 ;  /* 0x0000003000047836 */ /* 0x000fe20000000000 */
[----:B------:R-:W-:Y:S01]  /*cc40*/  FSEL R59, R29, -INF , !P2 ;  /* 0xff8000001d3b7808 */ /* 0x000fe20005000000 */
[----:B----4-:R-:W-:Y:S01]  /*cc50*/  FFMA.FTZ R29, R36, UR5, R176 ;  /* 0x00000005241d7c23 */ /* 0x010fe200080100b0 */
[----:B------:R-:W-:Y:S01]  /*cc60*/  FSEL R100, R28, -INF , !P6 ;  /* 0xff8000001c647808 */ /* 0x000fe20007000000 */
[----:B------:R-:W-:Y:S01]  /*cc70*/  FFMA.FTZ R28, R37, UR5, R177 ;  /* 0x00000005251c7c23 */ /* 0x000fe200080100b1 */
[----:B------:R-:W-:Y:S01]  /*cc80*/  BAR.SYNC.DEFER_BLOCKING 0x0 ;  /* 0x0000000000007b1d */ /* 0x000fe20000010000 */
[----:B------:R-:W-:Y:S01]  /*cc90*/  ISETP.GE.AND P2, PT, R13, R14, PT ;  /* 0x0000000e0d00720c */ /* 0x000fe20003f46270 */
[----:B------:R-:W-:Y:S01]  /*cca0*/  VIADD R2, R0, 0x38 ;  /* 0x0000003800027836 */ /* 0x000fe20000000000 */
[----:B-----5:R-:W-:-:S02]  /*ccb0*/  I2FP.F32.S32 R34, R7 ;  /* 0x0000000700227245 */ /* 0x020fc40000201400 */
[----:B------:R-:W-:Y:S02]  /*ccc0*/  ISETP.GE.AND P6, PT, R18, R14, PT ;  /* 0x0000000e1200720c */ /* 0x000fe40003fc6270 */
[----:B------:R-:W-:Y:S02]  /*ccd0*/  I2FP.F32.S32 R35, R12 ;  /* 0x0000000c00237245 */ /* 0x000fe40000201400 */
[----:B------:R-:W-:Y:S01]  /*cce0*/  FSEL R107, R29, -INF , !P2 ;  /* 0xff8000001d6b7808 */ /* 0x000fe20005000000 */
[----:B------:R-:W-:Y:S01]  /*ccf0*/  FFMA.FTZ R29, R34, UR5, R32 ;  /* 0x00000005221d7c23 */ /* 0x000fe20008010020 */
[----:B------:R-:W-:Y:S01]  /*cd00*/  FSEL R102, R28, -INF , !P6 ;  /* 0xff8000001c667808 */ /* 0x000fe20007000000 */
[----:B------:R-:W-:Y:S01]  /*cd10*/  FFMA.FTZ R28, R35, UR5, R33 ;  /* 0x00000005231c7c23 */ /* 0x000fe20008010021 */
[----:B------:R-:W-:Y:S02]  /*cd20*/  ISETP.GE.AND P2, PT, R7, R14, PT ;  /* 0x0000000e0700720c */ /* 0x000fe40003f46270 */
[----:B------:R-:W-:-:S02]  /*cd30*/  I2FP.F32.S32 R32, R5 ;  /* 0x0000000500207245 */ /* 0x000fc40000201400 */
        /* <DEDUP_REMOVED lines=9> */
[----:B------:R-:W-:Y:S01]  /*cdd0*/  I2FP.F32.S32 R31, R4 ;  /* 0x00000004001f7245 */ /* 0x000fe20000201400 */
[----:B------:R-:W-:Y:S01]  /*cde0*/  FFMA.FTZ R45, R30, UR5, R45 ;  /* 0x000000051e2d7c23 */ /* 0x000fe2000801002d */
[----:B------:R-:W-:Y:S02]  /*cdf0*/  FSEL R200, R29, -INF , !P2 ;  /* 0xff8000001dc87808 */ /* 0x000fe40005000000 */
[----:B------:R-:W-:Y:S02]  /*ce00*/  I2FP.F32.S32 R29, R2 ;  /* 0x00000002001d7245 */ /* 0x000fe40000201400 */
[----:B------:R-:W-:Y:S01]  /*ce10*/  FSEL R201, R28, -INF , !P6 ;  /* 0xff8000001cc97808 */ /* 0x000fe20007000000 */
[----:B------:R-:W-:Y:S01]  /*ce20*/  FFMA.FTZ R28, R31, UR5, R47 ;  /* 0x000000051f1c7c23 */ /* 0x000fe2000801002f */
[-C--:B------:R-:W-:Y:S01]  /*ce30*/  ISETP.GE.AND P2, PT, R3, R14.reuse, PT ;  /* 0x0000000e0300720c */ /* 0x080fe20003f46270 */
[----:B------:R-:W-:Y:S01]  /*ce40*/  FFMA.FTZ R44, R29, UR5, R44 ;  /* 0x000000051d2c7c23 */ /* 0x000fe2000801002c */
[----:B------:R-:W-:-:S02]  /*ce50*/  ISETP.GE.AND P6, PT, R4, R14, PT ;  /* 0x0000000e0400720c */ /* 0x000fc40003fc6270 */
[----:B------:R-:W-:Y:S01]  /*ce60*/  FSEL R205, R45, -INF , !P2 ;  /* 0xff8000002dcd7808 */ /* 0x000fe20005000000 */
[----:B------:R-:W-:Y:S01]  /*ce70*/  FFMA.FTZ R45, R42, UR5, R215 ;  /* 0x000000052a2d7c23 */ /* 0x000fe200080100d7 */
[----:B------:R-:W-:Y:S02]  /*ce80*/  ISETP.GE.AND P2, PT, R2, R14, PT ;  /* 0x0000000e0200720c */ /* 0x000fe40003f46270 */
[----:B------:R-:W-:Y:S01]  /*ce90*/  FSEL R202, R28, -INF , !P6 ;  /* 0xff8000001cca7808 */ /* 0x000fe20007000000 */
[----:B------:R-:W-:Y:S01]  /*cea0*/  FFMA.FTZ R28, R43, UR5, R236 ;  /* 0x000000052b1c7c23 */ /* 0x000fe200080100ec */
[-C--:B------:R-:W-:Y:S02]  /*ceb0*/  ISETP.GE.AND P1, PT, R0, R15.reuse, PT ;  /* 0x0000000f0000720c */ /* 0x080fe40003f26270 */
[----:B------:R-:W-:Y:S01]  /*cec0*/  FSEL R213, R44, -INF , !P2 ;  /* 0xff8000002cd57808 */ /* 0x000fe20005000000 */
[----:B------:R-:W-:Y:S01]  /*ced0*/  FFMA.FTZ R44, R41, UR5, R197 ;  /* 0x00000005292c7c23 */ /* 0x000fe200080100c5 */
[----:B------:R-:W-:-:S02]  /*cee0*/  ISETP.GE.AND P2, PT, R27, R15, PT ;  /* 0x0000000f1b00720c */ /* 0x000fc40003f46270 */
[----:B------:R-:W-:Y:S01]  /*cef0*/  FSEL R47, R28, -INF , !P1 ;  /* 0xff8000001c2f7808 */ /* 0x000fe20004800000 */
[----:B------:R-:W-:Y:S01]  /*cf00*/  FFMA.FTZ R28, R40, UR5, R196 ;  /* 0x00000005281c7c23 */ /* 0x000fe200080100c4 */
[-C--:B------:R-:W-:Y:S02]  /*cf10*/  ISETP.GE.AND P1, PT, R26, R15.reuse, PT ;  /* 0x0000000f1a00720c */ /* 0x080fe40003f26270 */
        /* <DEDUP_REMOVED lines=17> */
[-C--:B------:R-:W-:Y:S01]  /*d030*/  ISETP.GE.AND P1, PT, R12, R15.reuse, PT ;  /* 0x0000000f0c00720c */ /* 0x080fe20003f26270 */
[----:B------:R-:W1:Y:S01]  /*d040*/  MUFU.TANH R48, R179 ;  /* 0x000000b300307308 */ /* 0x000e620000002400 */
[----:B------:R-:W-:Y:S01]  /*d050*/  FSEL R189, R45, -INF , !P2 ;  /* 0xff8000002dbd7808 */ /* 0x000fe20005000000 */
[----:B------:R-:W-:Y:S01]  /*d060*/  FFMA.FTZ R45, R33, UR5, R104 ;  /* 0x00000005212d7c23 */ /* 0x000fe20008010068 */
[-C--:B------:R-:W-:Y:S02]  /*d070*/  ISETP.GE.AND P2, PT, R7, R15.reuse, PT ;  /* 0x0000000f0700720c */ /* 0x080fe40003f46270 */
[----:B------:R-:W-:Y:S01]  /*d080*/  FSEL R204, R44, -INF , !P1 ;  /* 0xff8000002ccc7808 */ /* 0x000fe20004800000 */
[----:B------:R-:W-:Y:S01]  /*d090*/  FFMA.FTZ R44, R32, UR5, R103 ;  /* 0x00000005202c7c23 */ /* 0x000fe20008010067 */
[-C--:B------:R-:W-:Y:S01]  /*d0a0*/  ISETP.GE.AND P1, PT, R6, R15.reuse, PT ;  /* 0x0000000f0600720c */ /* 0x080fe20003f26270 */
[----:B------:R-:W2:Y:S01]  /*d0b0*/  MUFU.TANH R103, R180 ;  /* 0x000000b400677308 */ /* 0x000ea20000002400 */
[----:B------:R-:W-:Y:S01]  /*d0c0*/  FSEL R206, R28, -INF , !P2 ;  /* 0xff8000001cce7808 */ /* 0x000fe20005000000 */
[----:B------:R-:W-:Y:S01]  /*d0d0*/  FFMA.FTZ R28, R31, UR5, R51 ;  /* 0x000000051f1c7c23 */ /* 0x000fe20008010033 */
[----:B------:R-:W-:-:S02]  /*d0e0*/  ISETP.GE.AND P2, PT, R5, R15, PT ;  /* 0x0000000f0500720c */ /* 0x000fc40003f46270 */
[C---:B------:R-:W-:Y:S02]  /*d0f0*/  ISETP.GE.AND P0, PT, R0.reuse, R17, PT ;  /* 0x000000110000720c */ /* 0x040fe40003f06270 */
[C---:B------:R-:W-:Y:S01]  /*d100*/  ISETP.GE.AND P6, PT, R0.reuse, R16, PT ;  /* 0x000000100000720c */ /* 0x040fe20003fc6270 */
[----:B------:R-:W-:Y:S01]  /*d110*/  VIADD R0, R0, 0x39 ;  /* 0x0000003900007836 */ /* 0x000fe20000000000 */
[----:B------:R-:W-:Y:S01]  /*d120*/  FSEL R207, R45, -INF , !P1 ;  /* 0xff8000002dcf7808 */ /* 0x000fe20004800000 */
[----:B------:R-:W-:Y:S01]  /*d130*/  FFMA.FTZ R45, R30, UR5, R50 ;  /* 0x000000051e2d7c23 */ /* 0x000fe20008010032 */
[-C--:B------:R-:W-:Y:S02]  /*d140*/  ISETP.GE.AND P1, PT, R4, R15.reuse, PT ;  /* 0x0000000f0400720c */ /* 0x080fe40003f26270 */
[----:B------:R-:W-:Y:S01]  /*d150*/  FSEL R212, R44, -INF , !P2 ;  /* 0xff8000002cd47808 */ /* 0x000fe20005000000 */
[----:B------:R-:W-:Y:S01]  /*d160*/  FMUL.FTZ R44, R60, UR25 ;  /* 0x000000193c2c7c20 */ /* 0x000fe20008410000 */
[----:B------:R-:W-:-:S02]  /*d170*/  ISETP.GE.AND P2, PT, R3, R15, PT ;  /* 0x0000000f0300720c */ /* 0x000fc40003f46270 */
[----:B------:R-:W-:Y:S01]  /*d180*/  FSEL R214, R28, -INF , !P1 ;  /* 0xff8000001cd67808 */ /* 0x000fe20004800000 */
[----:B------:R1:W3:Y:S01]  /*d190*/  MUFU.TANH R105, R44 ;  /* 0x0000002c00697308 */ /* 0x0002e20000002400 */
[----:B------:R-:W-:Y:S02]  /*d1a0*/  I2FP.F32.S32 R28, R0 ;  /* 0x00000000001c7245 */ /* 0x000fe40000201400 */
[----:B------:R-:W-:Y:S02]  /*d1b0*/  FSEL R215, R45, -INF , !P2 ;  /* 0xff8000002dd77808 */ /* 0x000fe40005000000 */
[----:B------:R-:W-:Y:S01]  /*d1c0*/  ISETP.GE.AND P2, PT, R0, R14, PT ;  /* 0x0000000e0000720c */ /* 0x000fe20003f46270 */
[----:B------:R-:W-:Y:S01]  /*d1d0*/  FMUL.FTZ R14, R61, UR25 ;  /* 0x000000193d0e7c20 */ /* 0x000fe20008410000 */
[----:B------:R-:W-:Y:S01]  /*d1e0*/  ISETP.GE.AND P1, PT, R2, R15, PT ;  /* 0x0000000f0200720c */ /* 0x000fe20003f26270 */
[----:B------:R-:W-:Y:S02]  /*d1f0*/  FFMA.FTZ R45, R28, UR5, R49 ;  /* 0x000000051c2d7c23 */ /* 0x000fe40008010031 */
[----:B------:R2:W4:Y:S03]  /*d200*/  MUFU.TANH R104, R14 ;  /* 0x0000000e00687308 */ /* 0x0005260000002400 */
[----:B------:R-:W-:-:S02]  /*d210*/  FSEL R203, R45, -INF , !P2 ;  /* 0xff8000002dcb7808 */ /* 0x000fc40005000000 */
[----:B------:R-:W-:Y:S01]  /*d220*/  ISETP.GE.AND P2, PT, R27, R17, PT ;  /* 0x000000111b00720c */ /* 0x000fe20003f46270 */
[----:B-1----:R-:W-:Y:S02]  /*d230*/  FFMA.FTZ R44, R29, UR5, R48 ;  /* 0x000000051d2c7c23 */ /* 0x002fe40008010030 */
[C---:B------:R-:W-:Y:S03]  /*d240*/  HMMA.16816.F32 R48, R20.reuse, R108, R220 ;  /* 0x0000006c1430723c */ /* 0x040fe600000018dc */
[----:B------:R-:W-:Y:S01]  /*d250*/  FSEL R216, R44, -INF , !P1 ;  /* 0xff8000002cd87808 */ /* 0x000fe20004800000 */
[----:B------:R-:W-:Y:S01]  /*d260*/  FMUL.FTZ R44, R62, UR25 ;  /* 0x000000193e2c7c20 */ /* 0x000fe20008410000 */
[----:B------:R-:W-:Y:S01]  /*d270*/  ISETP.GE.AND P1, PT, R0, R15, PT ;  /* 0x0000000f0000720c */ /* 0x000fe20003f26270 */
[C---:B------:R-:W-:Y:S01]  /*d280*/  FFMA.FTZ R15, R43.reuse, UR5, R240 ;  /* 0x000000052b0f7c23 */ /* 0x040fe200080100f0 */
[----:B------:R-:W-:Y:S01]  /*d290*/  HMMA.16816.F32 R20, R20, R110, R208 ;  /* 0x0000006e1414723c */ /* 0x000fe200000018d0 */
[----:B--2---:R-:W-:Y:S01]  /*d2a0*/  FFMA.FTZ R14, R28, UR5, R103 ;  /* 0x000000051c0e7c23 */ /* 0x004fe20008010067 */
[----:B------:R1:W2:Y:S04]  /*d2b0*/  MUFU.TANH R61, R44 ;  /* 0x0000002c003d7308 */ /* 0x0002a80000002400 */
[----:B------:R-:W-:Y:S01]  /*d2c0*/  FSEL R217, R14, -INF , !P1 ;  /* 0xff8000000ed97808 */ /* 0x000fe20004800000 */
[----:B------:R-:W-:Y:S01]  /*d2d0*/  FFMA.FTZ R14, R43, UR5, R238 ;  /* 0x000000052b0e7c23 */ /* 0x000fe200080100ee */
[----:B------:R-:W-:-:S02]  /*d2e0*/  ISETP.GE.AND P1, PT, R27, R16, PT ;  /* 0x000000101b00720c */ /* 0x000fc40003f26270 */
[----:B------:R-:W-:Y:S01]  /*d2f0*/  FSEL R27, R15, -INF , !P0 ;  /* 0xff8000000f1b7808 */ /* 0x000fe20004000000 */
[----:B------:R-:W-:Y:S01]  /*d300*/  FFMA.FTZ R15, R42, UR5, R239 ;  /* 0x000000052a0f7c23 */ /* 0x000fe200080100ef */
[----:B------:R-:W-:Y:S01]  /*d310*/  FSEL R43, R14, -INF , !P6 ;  /* 0xff8000000e2b7808 */ /* 0x000fe20007000000 */
[----:B------:R-:W-:Y:S01]  /*d320*/  FFMA.FTZ R14, R42, UR5, R237 ;  /* 0x000000052a0e7c23 */ /* 0x000fe200080100ed */
[CC--:B------:R-:W-:Y:S02]  /*d330*/  ISETP.GE.AND P0, PT, R26.reuse, R17.reuse, PT ;  /* 0x000000111a00720c */ /* 0x0c0fe40003f06270 */
[-C--:B------:R-:W-:Y:S01]  /*d340*/  ISETP.GE.AND P6, PT, R26, R16.reuse, PT ;  /* 0x000000101a00720c */ /* 0x080fe20003fc6270 */
[----:B------:R-:W-:Y:S01]  /*d350*/  FMUL.FTZ R26, R52, UR25 ;  /* 0x00000019341a7c20 */ /* 0x000fe20008410000 */
[----:B------:R-:W-:Y:S01]  /*d360*/  FSEL R42, R15, -INF , !P2 ;  /* 0xff8000000f2a7808 */ /* 0x000fe20005000000 */
[----:B-1----:R-:W-:Y:S01]  /*d370*/  FMUL.FTZ R44, R63, UR25 ;  /* 0x000000193f2c7c20 */ /* 0x002fe20008410000 */
[----:B------:R-:W-:Y:S01]  /*d380*/  FFMA.FTZ R15, R41, UR5, R226 ;  /* 0x00000005290f7c23 */ /* 0x000fe200080100e2 */
[----:B------:R1:W5:Y:S01]  /*d390*/  MUFU.TANH R45, R26 ;  /* 0x0000001a002d7308 */ /* 0x0003620000002400 */
[-C--:B------:R-:W-:Y:S01]  /*d3a0*/  ISETP.GE.AND P2, PT, R25, R17.reuse, PT ;  /* 0x000000111900720c */ /* 0x080fe20003f46270 */
[C---:B------:R-:W-:Y:S06]  /*d3b0*/  HMMA.16816.F32 R48, R8.reuse, R64, R48 ;  /* 0x000000400830723c */ /* 0x040fec0000001830 */
[----:B------:R3:W5:Y:S01]  /*d3c0*/  MUFU.TANH R60, R44 ;  /* 0x0000002c003c7308 */ /* 0x0007620000002400 */
[----:B------:R-:W-:Y:S07]  /*d3d0*/  HMMA.16816.F32 R20, R8, R66, R20 ;  /* 0x000000420814723c */ /* 0x000fee0000001814 */
[----:B------:R-:W-:Y:S01]  /*d3e0*/  FFMA.FTZ R8, R37, UR5, R185 ;  /* 0x0000000525087c23 */ /* 0x000fe200080100b9 */
[----:B-1----:R-:W-:Y:S01]  /*d3f0*/  FSEL R26, R15, -INF , !P0 ;  /* 0xff8000000f1a7808 */ /* 0x002fe20004000000 */
[----:B------:R-:W-:Y:S01]  /*d400*/  FFMA.FTZ R15, R40, UR5, R227 ;  /* 0x00000005280f7c23 */ /* 0x000fe200080100e3 */
[----:B------:R-:W-:Y:S01]  /*d410*/  ISETP.GE.AND P0, PT, R24, R17, PT ;  /* 0x000000111800720c */ /* 0x000fe20003f06270 */
[----:B------:R-:W-:Y:S01]  /*d420*/  FFMA.FTZ R9, R36, UR5, R190 ;  /* 0x0000000524097c23 */ /* 0x000fe200080100be */
[----:B---3--:R-:W-:Y:S01]  /*d430*/  FSEL R44, R14, -INF , !P1 ;  /* 0xff8000000e2c7808 */ /* 0x008fe20004800000 */
[----:B------:R-:W-:Y:S01]  /*d440*/  FFMA.FTZ R14, R41, UR5, R224 ;  /* 0x00000005290e7c23 */ /* 0x000fe200080100e0 */
[----:B------:R-:W-:Y:S01]  /*d450*/  ISETP.GE.AND P1, PT, R25, R16, PT ;  /* 0x000000101900720c */ /* 0x000fe20003f26270 */
[----:B------:R-:W-:-:S02]  /*d460*/  FMUL.FTZ R25, R53, UR25 ;  /* 0x0000001935197c20 */ /* 0x000fc40008410000 */
[----:B------:R-:W-:Y:S01]  /*d470*/  FMUL.FTZ R48, R48, UR25 ;  /* 0x0000001930307c20 */ /* 0x000fe20008410000 */
[----:B------:R-:W-:Y:S01]  /*d480*/  FMUL.FTZ R49, R49, UR25 ;  /* 0x0000001931317c20 */ /* 0x000fe20008410000 */
[----:B------:R-:W-:Y:S01]  /*d490*/  FSEL R41, R14, -INF , !P6 ;  /* 0xff8000000e297808 */ /* 0x000fe20007000000 */
[----:B------:R-:W-:Y:S01]  /*d4a0*/  FFMA.FTZ R14, R40, UR5, R225 ;  /* 0x00000005280e7c23 */ /* 0x000fe200080100e1 */
[----:B------:R-:W-:Y:S01]  /*d4b0*/  ISETP.GE.AND P6, PT, R24, R16, PT ;  /* 0x000000101800720c */ /* 0x000fe20003fc6270 */
[----:B------:R1:W3:Y:S01]  /*d4c0*/  MUFU.TANH R40, R25 ;  /* 0x0000001900287308 */ /* 0x0002e20000002400 */
[----:B------:R-:W-:Y:S01]  /*d4d0*/  FSEL R24, R15, -INF , !P2 ;  /* 0xff8000000f187808 */ /* 0x000fe20005000000 */
[----:B------:R-:W-:Y:S01]  /*d4e0*/  FFMA.FTZ R15, R39, UR5, R195 ;  /* 0x00000005270f7c23 */ /* 0x000fe200080100c3 */
[----:B------:R-:W-:Y:S01]  /*d4f0*/  ISETP.GE.AND P2, PT, R19, R17, PT ;  /* 0x000000111300720c */ /* 0x000fe20003f46270 */
[----:B------:R-:W-:Y:S01]  /*d500*/  FMUL.FTZ R20, R20, UR25 ;  /* 0x0000001914147c20 */ /* 0x000fe20008410000 */
[----:B------:R-:W-:Y:S01]  /*d510*/  FMUL.FTZ R50, R50, UR25 ;  /* 0x0000001932327c20 */ /* 0x000fe20008410000 */
[----:B------:R-:W-:Y:S01]  /*d520*/  FMUL.FTZ R51, R51, UR25 ;  /* 0x0000001933337c20 */ /* 0x000fe20008410000 */
[----:B------:R-:W-:Y:S01]  /*d530*/  FMUL.FTZ R21, R21, UR25 ;  /* 0x0000001915157c20 */ /* 0x000fe20008410000 */
[----:B------:R-:W3:Y:S01]  /*d540*/  MUFU.TANH R48, R48 ;  /* 0x0000003000307308 */ /* 0x000ee20000002400 */
[----:B------:R-:W-:Y:S01]  /*d550*/  FMUL.FTZ R22, R22, UR25 ;  /* 0x0000001916167c20 */ /* 0x000fe20008410000 */
[----:B------:R-:W-:-:S06]  /*d560*/  FMUL.FTZ R23, R23, UR25 ;  /* 0x0000001917177c20 */ /* 0x000fcc0008410000 */
[----:B------:R-:W-:Y:S01]  /*d570*/  MUFU.TANH R49, R49 ;  /* 0x0000003100317308 */ /* 0x000fe20000002400 */
[----:B-1----:R-:W-:Y:S01]  /*d580*/  FSEL R25, R14, -INF , !P1 ;  /* 0xff8000000e197808 */ /* 0x002fe20004800000 */
[----:B------:R-:W-:Y:S01]  /*d590*/  FFMA.FTZ R14, R39, UR5, R193 ;  /* 0x00000005270e7c23 */ /* 0x000fe200080100c1 */
[----:B------:R-:W-:Y:S01]  /*d5a0*/  FSEL R39, R15, -INF , !P0 ;  /* 0xff8000000f277808 */ /* 0x000fe20004000000 */
[----:B------:R-:W-:Y:S01]  /*d5b0*/  FFMA.FTZ R15, R38, UR5, R194 ;  /* 0x00000005260f7c23 */ /* 0x000fe200080100c2 */
[-C--:B------:R-:W-:Y:S02]  /*d5c0*/  ISETP.GE.AND P1, PT, R19, R16.reuse, PT ;  /* 0x000000101300720c */ /* 0x080fe40003f26270 */
[----:B------:R-:W-:Y:S01]  /*d5d0*/  FSEL R52, R14, -INF , !P6 ;  /* 0xff8000000e347808 */ /* 0x000fe20007000000 */
[----:B------:R-:W-:Y:S01]  /*d5e0*/  FFMA.FTZ R14, R38, UR5, R192 ;  /* 0x00000005260e7c23 */ /* 0x000fe200080100c0 */
[----:B------:R-:W-:Y:S01]  /*d5f0*/  ISETP.GE.AND P6, PT, R18, R16, PT ;  /* 0x000000101200720c */ /* 0x000fe20003fc6270 */
[----:B------:R-:W-:Y:S01]  /*d600*/  MUFU.TANH R20, R20 ;  /* 0x0000001400147308 */ /* 0x000fe20000002400 */
[----:B------:R-:W-:Y:S01]  /*d610*/  FSEL R38, R15, -INF , !P2 ;  /* 0xff8000000f267808 */ /* 0x000fe20005000000 */
[----:B------:R-:W-:Y:S01]  /*d620*/  FFMA.FTZ R15, R37, UR5, R191 ;  /* 0x00000005250f7c23 */ /* 0x000fe200080100bf */
[----:B------:R-:W-:Y:S01]  /*d630*/  FSEL R37, R8, -INF , !P6 ;  /* 0xff80000008257808 */ /* 0x000fe20007000000 */
[----:B------:R-:W-:Y:S01]  /*d640*/  FFMA.FTZ R8, R36, UR5, R184 ;  /* 0x0000000524087c23 */ /* 0x000fe200080100b8 */
[----:B------:R-:W-:-:S02]  /*d650*/  FSEL R53, R14, -INF , !P1 ;  /* 0xff8000000e357808 */ /* 0x000fc40004800000 */
[CC--:B------:R-:W-:Y:S01]  /*d660*/  ISETP.GE.AND P2, PT, R13.reuse, R17.reuse, PT ;  /* 0x000000110d00720c */ /* 0x0c0fe20003f46270 */
[----:B------:R-:W1:Y:S01]  /*d670*/  MUFU.TANH R50, R50 ;  /* 0x0000003200327308 */ /* 0x000e620000002400 */
[-C--:B------:R-:W-:Y:S02]  /*d680*/  ISETP.GE.AND P1, PT, R13, R16.reuse, PT ;  /* 0x000000100d00720c */ /* 0x080fe40003f26270 */
[-C--:B------:R-:W-:Y:S02]  /*d690*/  ISETP.GE.AND P0, PT, R18, R17.reuse, PT ;  /* 0x000000111200720c */ /* 0x080fe40003f06270 */
[----:B------:R-:W-:Y:S01]  /*d6a0*/  FSEL R36, R9, -INF , !P2 ;  /* 0xff80000009247808 */ /* 0x000fe20005000000 */
[----:B------:R-:W-:Y:S01]  /*d6b0*/  FFMA.FTZ R9, R35, UR5, R105 ;  /* 0x0000000523097c23 */ /* 0x000fe20008010069 */
[----:B------:R-:W-:Y:S01]  /*d6c0*/  FSEL R108, R8, -INF , !P1 ;  /* 0xff800000086c7808 */ /* 0x000fe20004800000 */
[----:B----4-:R-:W-:Y:S01]  /*d6d0*/  FFMA.FTZ R8, R34, UR5, R104 ;  /* 0x0000000522087c23 */ /* 0x010fe20008010068 */
[C---:B------:R-:W-:Y:S01]  /*d6e0*/  ISETP.GE.AND P2, PT, R7.reuse, R17, PT ;  /* 0x000000110700720c */ /* 0x040fe20003f46270 */
[----:B------:R-:W4:Y:S01]  /*d6f0*/  MUFU.TANH R51, R51 ;  /* 0x0000003300337308 */ /* 0x000f220000002400 */
[----:B------:R-:W-:Y:S01]  /*d700*/  ISETP.GE.AND P1, PT, R7, R16, PT ;  /* 0x000000100700720c */ /* 0x000fe20003f26270 */
[----:B--2---:R-:W-:Y:S01]  /*d710*/  FFMA.FTZ R7, R35, UR5, R61 ;  /* 0x0000000523077c23 */ /* 0x004fe2000801003d */
[----:B------:R-:W-:-:S02]  /*d720*/  FSEL R14, R15, -INF , !P0 ;  /* 0xff8000000f0e7808 */ /* 0x000fc40004000000 */
[CC--:B------:R-:W-:Y:S02]  /*d730*/  ISETP.GE.AND P0, PT, R12.reuse, R17.reuse, PT ;  /* 0x000000110c00720c */ /* 0x0c0fe40003f06270 */
[-C--:B------:R-:W-:Y:S01]  /*d740*/  ISETP.GE.AND P6, PT, R12, R16.reuse, PT ;  /* 0x000000100c00720c */ /* 0x080fe20003fc6270 */
[----:B------:R-:W-:Y:S01]  /*d750*/  MUFU.TANH R21, R21 ;  /* 0x0000001500157308 */ /* 0x000fe20000002400 */
[----:B------:R-:W-:Y:S02]  /*d760*/  FSEL R181, R9, -INF , !P0 ;  /* 0xff80000009b57808 */ /* 0x000fe40004000000 */
[----:B------:R-:W-:Y:S01]  /*d770*/  FSEL R185, R7, -INF , !P6 ;  /* 0xff80000007b97808 */ /* 0x000fe20007000000 */
[C---:B-----5:R-:W-:Y:S01]  /*d780*/  FFMA.FTZ R7, R33.reuse, UR5, R45 ;  /* 0x0000000521077c23 */ /* 0x060fe2000801002d */
[C---:B------:R-:W-:Y:S01]  /*d790*/  ISETP.GE.AND P0, PT, R6.reuse, R17, PT ;  /* 0x000000110600720c */ /* 0x040fe20003f06270 */
[----:B------:R-:W-:Y:S01]  /*d7a0*/  FFMA.FTZ R33, R33, UR5, R54 ;  /* 0x0000000521217c23 */ /* 0x000fe20008010036 */
[----:B------:R-:W-:Y:S01]  /*d7b0*/  ISETP.GE.AND P6, PT, R6, R16, PT ;  /* 0x000000100600720c */ /* 0x000fe20003fc6270 */
[----:B------:R-:W-:Y:S01]  /*d7c0*/  FFMA.FTZ R6, R34, UR5, R60 ;  /* 0x0000000522067c23 */ /* 0x000fe2000801003c */
[----:B------:R-:W-:-:S02]  /*d7d0*/  FSEL R180, R8, -INF , !P2 ;  /* 0xff80000008b47808 */ /* 0x000fc40005000000 */
[C---:B------:R-:W-:Y:S02]  /*d7e0*/  ISETP.GE.AND P2, PT, R5.reuse, R17, PT ;  /* 0x000000110500720c */ /* 0x040fe40003f46270 */
[----:B------:R-:W-:Y:S02]  /*d7f0*/  FSEL R186, R6, -INF , !P1 ;  /* 0xff80000006ba7808 */ /* 0x000fe40004800000 */
[----:B------:R-:W-:Y:S01]  /*d800*/  ISETP.GE.AND P1, PT, R5, R16, PT ;  /* 0x000000100500720c */ /* 0x000fe20003f26270 */
[C---:B---3--:R-:W-:Y:S01]  /*d810*/  FFMA.FTZ R5, R32.reuse, UR5, R40 ;  /* 0x0000000520057c23 */ /* 0x048fe20008010028 */
[----:B------:R-:W-:Y:S01]  /*d820*/  FFMA.FTZ R32, R32, UR5, R55 ;  /* 0x0000000520207c23 */ /* 0x000fe20008010037 */
[----:B------:R-:W-:Y:S02]  /*d830*/  FSEL R179, R7, -INF , !P0 ;  /* 0xff80000007b37808 */ /* 0x000fe40004000000 */
[----:B------:R-:W-:Y:S02]  /*d840*/  FSEL R184, R33, -INF , !P6 ;  /* 0xff80000021b87808 */ /* 0x000fe40007000000 */
[----:B------:R-:W-:-:S02]  /*d850*/  FSEL R178, R5, -INF , !P2 ;  /* 0xff80000005b27808 */ /* 0x000fc40005000000 */
[----:B------:R-:W-:Y:S01]  /*d860*/  FSEL R182, R32, -INF , !P1 ;  /* 0xff80000020b67808 */ /* 0x000fe20004800000 */
[----:B------:R-:W2:Y:S01]  /*d870*/  MUFU.TANH R5, R22 ;  /* 0x0000001600057308 */ /* 0x000ea20000002400 */
[CC--:B------:R-:W-:Y:S02]  /*d880*/  ISETP.GE.AND P0, PT, R4.reuse, R17.reuse, PT ;  /* 0x000000110400720c */ /* 0x0c0fe40003f06270 */
[-C--:B------:R-:W-:Y:S01]  /*d890*/  ISETP.GE.AND P6, PT, R4, R16.reuse, PT ;  /* 0x000000100400720c */ /* 0x080fe20003fc6270 */
[----:B------:R-:W-:Y:S01]  /*d8a0*/  FFMA.FTZ R4, R31, UR5, R48 ;  /* 0x000000051f047c23 */ /* 0x000fe20008010030 */
[-C--:B------:R-:W-:Y:S01]  /*d8b0*/  ISETP.GE.AND P2, PT, R3, R17.reuse, PT ;  /* 0x000000110300720c */ /* 0x080fe20003f46270 */
[----:B-1----:R-:W-:Y:S01]  /*d8c0*/  FFMA.FTZ R31, R31, UR5, R50 ;  /* 0x000000051f1f7c23 */ /* 0x002fe20008010032 */
[----:B------:R-:W-:Y:S01]  /*d8d0*/  ISETP.GE.AND P1, PT, R3, R16, PT ;  /* 0x000000100300720c */ /* 0x000fe20003f26270 */
[----:B------:R-:W-:Y:S01]  /*d8e0*/  FFMA.FTZ R3, R30, UR5, R49 ;  /* 0x000000051e037c23 */ /* 0x000fe20008010031 */
[----:B------:R-:W-:Y:S01]  /*d8f0*/  FSEL R193, R4, -INF , !P0 ;  /* 0xff80000004c17808 */ /* 0x000fe20004000000 */
[----:B----4-:R-:W-:Y:S01]  /*d900*/  FFMA.FTZ R30, R30, UR5, R51 ;  /* 0x000000051e1e7c23 */ /* 0x010fe20008010033 */
[----:B------:R-:W-:Y:S01]  /*d910*/  ISETP.GE.AND P0, PT, R2, R17, PT ;  /* 0x000000110200720c */ /* 0x000fe20003f06270 */
[----:B------:R-:W1:Y:S01]  /*d920*/  MUFU.TANH R4, R23 ;  /* 0x0000001700047308 */ /* 0x000e620000002400 */
[----:B------:R-:W-:-:S02]  /*d930*/  FSEL R192, R3, -INF , !P2 ;  /* 0xff80000003c07808 */ /* 0x000fc40005000000 */
[----:B------:R-:W-:Y:S01]  /*d940*/  ISETP.GE.AND P2, PT, R2, R16, PT ;  /* 0x000000100200720c */ /* 0x000fe20003f46270 */
[----:B------:R-:W-:Y:S01]  /*d950*/  FFMA.FTZ R2, R29, UR5, R20 ;  /* 0x000000051d027c23 */ /* 0x000fe20008010014 */
[----:B------:R-:W-:Y:S01]  /*d960*/  FSEL R196, R31, -INF , !P6 ;  /* 0xff8000001fc47808 */ /* 0x000fe20007000000 */
[----:B--2---:R-:W-:Y:S01]  /*d970*/  FFMA.FTZ R29, R29, UR5, R5 ;  /* 0x000000051d1d7c23 */ /* 0x004fe20008010005 */
[----:B------:R-:W-:Y:S02]  /*d980*/  FSEL R195, R30, -INF , !P1 ;  /* 0xff8000001ec37808 */ /* 0x000fe40004800000 */
[----:B------:R-:W-:Y:S02]  /*d990*/  FSEL R190, R2, -INF , !P0 ;  /* 0xff80000002be7808 */ /* 0x000fe40004000000 */
[----:B------:R-:W-:Y:S02]  /*d9a0*/  PLOP3.LUT P0, PT, PT, PT, UP0, 0x80, 0x0 ;  /* 0x000000000000781c */ /* 0x000fe40003f0f008 */
[----:B------:R-:W-:-:S02]  /*d9b0*/  ISETP.GE.AND P6, PT, R0, R17, PT ;  /* 0x000000110000720c */ /* 0x000fc40003fc6270 */
[----:B------:R-:W-:Y:S01]  /*d9c0*/  ISETP.GE.AND P1, PT, R0, R16, PT ;  /* 0x000000100000720c */ /* 0x000fe20003f26270 */
[C---:B------:R-:W-:Y:S01]  /*d9d0*/  FFMA.FTZ R0, R28.reuse, UR5, R21 ;  /* 0x000000051c007c23 */ /* 0x040fe20008010015 */
[----:B-1----:R-:W-:Y:S01]  /*d9e0*/  FFMA.FTZ R28, R28, UR5, R4 ;  /* 0x000000051c1c7c23 */ /* 0x002fe20008010004 */
[----:B------:R-:W-:-:S03]  /*d9f0*/  FSEL R194, R29, -INF , !P2 ;  /* 0xff8000001dc27808 */ /* 0x000fc60005000000 */
[----:B------:R-:W-:Y:S02]  /*da00*/  FSEL R191, R0, -INF , !P6 ;  /* 0xff80000000bf7808 */ /* 0x000fe40007000000 */
        /* <DEDUP_REMOVED lines=69> */
.L_x_778:
[----:B------:R-:W-:Y:S05]  /*de60*/  BSYNC B0 ;  /* 0x0000000000007941 */ /* 0x000fea0003800000 */
.L_x_777:
[----:B------:R-:W0:Y:S02]  /*de70*/  LDGDEPBAR ;  /* 0x00000000000079af */ /* 0x000e240000000000 */
.L_x_776:
[----:B------:R-:W-:Y:S01]  /*de80*/  FMNMX.FTZ R106, R250, R46, !PT ;  /* 0x0000002efa6a7209 */ /* 0x000fe20007810000 */
[----:B-1----:R-:W3:Y:S03]  /*de90*/  LDL.LU R7, [R1+0x14] ;  /* 0x0000140001077983 */ /* 0x002ee60000300800 */
[----:B------:R-:W-:Y:S01]  /*dea0*/  FMNMX.FTZ R106, R56, R106, !PT ;  /* 0x0000006a386a7209 */ /* 0x000fe20007810000 */
[----:B------:R-:W4:Y:S01]  /*deb0*/  LDL.LU R29, [R1+0x1c] ;  /* 0x00001c00011d7983 */ /* 0x000f220000300800 */
        /* <DEDUP_REMOVED lines=34> */
[----:B--2---:R-:W1:Y:S01]  /*e0e0*/  SHFL.BFLY PT, R4, R106, 0x2, 0x1f ;  /* 0x0c401f006a047f89 */ /* 0x004e6200000e0000 */
        /* <DEDUP_REMOVED lines=18> */
[----:B------:R-:W1:Y:S01]  /*e210*/  SHFL.BFLY PT, R3, R106, 0x1, 0x1f ;  /* 0x0c201f006a037f89 */ /* 0x000e6200000e0000 */
[----:B------:R-:W-:Y:S02]  /*e220*/  FMNMX.FTZ R104, R190, R2, !PT ;  /* 0x00000002be687209 */ /* 0x000fe40007810000 */
[----:B------:R-:W-:Y:S02]  /*e230*/  FMNMX.FTZ R0, R185, R0, !PT ;  /* 0x00000000b9007209 */ /* 0x000fe40007810000 */
        /* <DEDUP_REMOVED lines=22> */
[----:B------:R-:W-:Y:S01]  /*e3a0*/  MOV R31, R251 ;  /* 0x000000fb001f7202 */ /* 0x000fe20000000f00 */
[----:B------:R-:W2:Y:S02]  /*e3b0*/  SHFL.BFLY PT, R5, R0, 0x2, 0x1f ;  /* 0x0c401f0000057f89 */ /* 0x000ea400000e0000 */
[----:B------:R5:W2:Y:S02]  /*e3c0*/  MUFU.EX2 R32, R3 ;  /* 0x0000000300207308 */ /* 0x000aa40000000800 */
[----:B------:R-:W2:Y:S01]  /*e3d0*/  SHFL.BFLY PT, R6, R104, 0x1, 0x1f ;  /* 0x0c201f0068067f89 */ /* 0x000ea200000e0000 */
[----:B-----5:R-:W-:Y:S01]  /*e3e0*/  FFMA.FTZ R3, R56, UR19, -R2 ;  /* 0x0000001338037c23 */ /* 0x020fe20008010802 */
[----:B-1----:R-:W-:-:S04]  /*e3f0*/  FMNMX.FTZ R105, R105, R4, !PT ;  /* 0x0000000469697209 */ /* 0x002fc80007810000 */
[----:B------:R1:W-:Y:S01]  /*e400*/  MUFU.EX2 R28, R3 ;  /* 0x00000003001c7308 */ /* 0x0003e20000000800 */
[----:B--2---:R-:W-:Y:S01]  /*e410*/  FMNMX.FTZ R0, R0, R5, !PT ;  /* 0x0000000500007209 */ /* 0x004fe20007810000 */
[----:B------:R-:W2:Y:S01]  /*e420*/  SHFL.BFLY PT, R4, R105, 0x1, 0x1f ;  /* 0x0c201f0069047f89 */ /* 0x000ea200000e0000 */
[----:B------:R-:W-:-:S03]  /*e430*/  FMNMX.FTZ R104, R104, R6, !PT ;  /* 0x0000000668687209 */ /* 0x000fc60007810000 */
[----:B------:R-:W5:Y:S01]  /*e440*/  SHFL.BFLY PT, R103, R0, 0x1, 0x1f ;  /* 0x0c201f0000677f89 */ /* 0x000f6200000e0000 */
[----:B------:R-:W-:Y:S01]  /*e450*/  FSETP.NEU.FTZ.AND P2, PT, R104, -INF , PT ;  /* 0xff8000006800780b */ /* 0x000fe20003f5d000 */
[----:B-1----:R-:W-:-:S04]  /*e460*/  FFMA.FTZ R3, R57, UR19, -R2 ;  /* 0x0000001339037c23 */ /* 0x002fc80008010802 */
[----:B------:R1:W-:Y:S01]  /*e470*/  MUFU.EX2 R252, R3 ;  /* 0x0000000300fc7308 */ /* 0x0003e20000000800 */
[----:B--2---:R-:W-:Y:S02]  /*e480*/  FMNMX.FTZ R105, R105, R4, !PT ;  /* 0x0000000469697209 */ /* 0x004fe40007810000 */
[----:B-----5:R-:W-:-:S03]  /*e490*/  FMNMX.FTZ R103, R0, R103, !PT ;  /* 0x0000006700677209 */ /* 0x020fc60007810000 */
[C---:B------:R-:W-:Y:S01]  /*e4a0*/  FMUL.FTZ R13, R105.reuse, UR19 ;  /* 0x00000013690d7c20 */ /* 0x040fe20008410000 */
[----:B------:R-:W-:Y:S02]  /*e4b0*/  FSETP.NEU.FTZ.AND P3, PT, R105, -INF , PT ;  /* 0xff8000006900780b */ /* 0x000fe40003f7d000 */
[C---:B------:R-:W-:Y:S01]  /*e4c0*/  FSETP.NEU.FTZ.AND P1, PT, R103.reuse, -INF , PT ;  /* 0xff8000006700780b */ /* 0x040fe20003f3d000 */
[----:B------:R-:W-:Y:S01]  /*e4d0*/  FMUL.FTZ R12, R103, UR19 ;  /* 0x00000013670c7c20 */ /* 0x000fe20008410000 */
[----:B------:R-:W-:Y:S01]  /*e4e0*/  FSEL R13, R13, RZ, P3 ;  /* 0x000000ff0d0d7208 */ /* 0x000fe20001800000 */
[----:B-1----:R-:W-:Y:S01]  /*e4f0*/  FFMA.FTZ R3, R101, UR19, -R2 ;  /* 0x0000001365037c23 */ /* 0x002fe20008010802 */
[----:B------:R-:W-:Y:S02]  /*e500*/  MOV R101, R32 ;  /* 0x0000002000657202 */ /* 0x000fe40000000f00 */
[----:B------:R-:W-:Y:S01]  /*e510*/  FSEL R12, R12, RZ, P1 ;  /* 0x000000ff0c0c7208 */ /* 0x000fe20000800000 */
[----:B------:R1:W-:Y:S01]  /*e520*/  MUFU.EX2 R11, R3 ;  /* 0x00000003000b7308 */ /* 0x0003e20000000800 */
[----:B------:R-:W-:-:S03]  /*e530*/  FFMA.FTZ R4, R47, UR19, -R13 ;  /* 0x000000132f047c23 */ /* 0x000fc6000801080d */
[----:B------:R-:W-:-:S04]  /*e540*/  FFMA.FTZ R5, R25, UR19, -R12 ;  /* 0x0000001319057c23 */ /* 0x000fc8000801080c */
[----:B------:R2:W-:Y:S08]  /*e550*/  MUFU.EX2 R247, R4 ;  /* 0x0000000400f77308 */ /* 0x0005f00000000800 */
[----:B------:R5:W-:Y:S01]  /*e560*/  MUFU.EX2 R241, R5 ;  /* 0x0000000500f17308 */ /* 0x000be20000000800 */
[----:B-1----:R-:W-:-:S07]  /*e570*/  FFMA.FTZ R3, R100, UR19, -R2 ;  /* 0x0000001364037c23 */ /* 0x002fce0008010802 */
[----:B------:R1:W-:Y:S01]  /*e580*/  MUFU.EX2 R10, R3 ;  /* 0x00000003000a7308 */ /* 0x0003e20000000800 */
[----:B--2---:R-:W-:-:S07]  /*e590*/  FFMA.FTZ R4, R58, UR19, -R13 ;  /* 0x000000133a047c23 */ /* 0x004fce000801080d */
[----:B------:R-:W-:Y:S01]  /*e5a0*/  MUFU.EX2 R251, R4 ;  /* 0x0000000400fb7308 */ /* 0x000fe20000000800 */
[----:B-----5:R-:W-:Y:S01]  /*e5b0*/  FSEL R5, R106, RZ, P4 ;  /* 0x000000ff6a057208 */ /* 0x020fe20002000000 */
[----:B-1----:R-:W-:-:S06]  /*e5c0*/  FFMA.FTZ R3, R59, UR19, -R2 ;  /* 0x000000133b037c23 */ /* 0x002fcc0008010802 */
[----:B------:R1:W-:Y:S02]  /*e5d0*/  MUFU.EX2 R33, R3 ;  /* 0x0000000300217308 */ /* 0x0003e40000000800 */
[----:B-1----:R-:W-:Y:S01]  /*e5e0*/  FFMA.FTZ R3, R102, UR19, -R2 ;  /* 0x0000001366037c23 */ /* 0x002fe20008010802 */
[----:B------:R-:W-:-:S05]  /*e5f0*/  MOV R102, R31 ;  /* 0x0000001f00667202 */ /* 0x000fca0000000f00 */
[----:B------:R1:W-:Y:S02]  /*e600*/  MUFU.EX2 R9, R3 ;  /* 0x0000000300097308 */ /* 0x0003e40000000800 */
[----:B-1----:R-:W-:Y:S01]  /*e610*/  FFMA.FTZ R3, R107, UR19, -R2 ;  /* 0x000000136b037c23 */ /* 0x002fe20008010802 */
[----:B------:R-:W-:-:S05]  /*e620*/  MOV R107, R30 ;  /* 0x0000001e006b7202 */ /* 0x000fca0000000f00 */
[----:B------:R1:W-:Y:S01]  /*e630*/  MUFU.EX2 R8, R3 ;  /* 0x0000000300087308 */ /* 0x0003e20000000800 */
[----:B---3--:R-:W-:Y:S02]  /*e640*/  MOV R100, R7 ;  /* 0x0000000700647202 */ /* 0x008fe40000000f00 */
[----:B----4-:R-:W-:Y:S01]  /*e650*/  MOV R47, R29 ;  /* 0x0000001d002f7202 */ /* 0x010fe20000000f00 */
[----:B-1----:R-:W-:-:S05]  /*e660*/  FMUL.FTZ R3, R104, UR19 ;  /* 0x0000001368037c20 */ /* 0x002fca0008410000 */
[----:B------:R-:W-:-:S05]  /*e670*/  FSEL R3, R3, RZ, P2 ;  /* 0x000000ff03037208 */ /* 0x000fca0001000000 */
[--C-:B------:R-:W-:Y:S01]  /*e680*/  FFMA.FTZ R0, R42, UR19, -R3.reuse ;  /* 0x000000132a007c23 */ /* 0x100fe20008010803 */
[----:B------:R-:W-:-:S03]  /*e690*/  FFMA.FTZ R4, R27, UR19, -R3 ;  /* 0x000000131b047c23 */ /* 0x000fc60008010803 */
[----:B------:R1:W-:Y:S08]  /*e6a0*/  MUFU.EX2 R243, R0 ;  /* 0x0000000000f37308 */ /* 0x0003f00000000800 */
[----:B------:R-:W-:Y:S01]  /*e6b0*/  MUFU.EX2 R244, R4 ;  /* 0x0000000400f47308 */ /* 0x000fe20000000800 */
[----:B-1----:R-:W-:-:S07]  /*e6c0*/  FFMA.FTZ R0, R26, UR19, -R3 ;  /* 0x000000131a007c23 */ /* 0x002fce0008010803 */
[----:B------:R1:W-:Y:S02]  /*e6d0*/  MUFU.EX2 R245, R0 ;  /* 0x0000000000f57308 */ /* 0x0003e40000000800 */
[----:B-1----:R-:W-:Y:S02]  /*e6e0*/  FFMA.FTZ R0, R24, UR19, -R3 ;  /* 0x0000001318007c23 */ /* 0x002fe40008010803 */
[----:B------:R-:W1:Y:S04]  /*e6f0*/  LDSM.16.MT88.4 R24, [R228+0xa000] ;  /* 0x00a00000e418783b */ /* 0x000e680000004200 */
        /* <DEDUP_REMOVED lines=28> */
[----:B------:R-:W-:Y:S01]  /*e8c0*/  F2FP.F16.F32.PACK_AB R4, R243, R244 ;  /* 0x000000f4f304723e */ /* 0x000fe200000000ff */
[----:B------:R-:W-:Y:S01]  /*e8d0*/  FMUL.FTZ R152, R152, R44 ;  /* 0x0000002c98987220 */ /* 0x000fe20000410000 */
[--C-:B----4-:R-:W-:Y:S01]  /*e8e0*/  FFMA.FTZ R0, R176, UR19, -R13.reuse ;  /* 0x00000013b0007c23 */ /* 0x110fe2000801080d */
[----:B------:R-:W-:Y:S01]  /*e8f0*/  MOV R176, R28 ;  /* 0x0000001c00b07202 */ /* 0x000fe20000000f00 */
[-C--:B-----5:R-:W-:Y:S01]  /*e900*/  FMUL.FTZ R130, R130, R15.reuse ;  /* 0x0000000f82827220 */ /* 0x0a0fe20000410000 */
[----:B------:R-:W2:Y:S01]  /*e910*/  LDSM.16.MT88.4 R28, [R230+0xa000] ;  /* 0x00a00000e61c783b */ /* 0x000ea20000004200 */
[----:B------:R3:W-:Y:S01]  /*e920*/  MUFU.EX2 R238, R0 ;  /* 0x0000000000ee7308 */ /* 0x0007e20000000800 */
[----:B------:R-:W-:Y:S01]  /*e930*/  FMUL.FTZ R131, R131, R15 ;  /* 0x0000000f83837220 */ /* 0x000fe20000410000 */
[----:B------:R-:W-:Y:S01]  /*e940*/  MOV R249, R33 ;  /* 0x0000002100f97202 */ /* 0x000fe20000000f00 */
[-C--:B------:R-:W-:Y:S01]  /*e950*/  FMUL.FTZ R146, R146, R15.reuse ;  /* 0x0000000f92927220 */ /* 0x080fe20000410000 */
[----:B------:R-:W4:Y:S01]  /*e960*/  LDSM.16.MT88.4 R32, [R228+0xb000] ;  /* 0x00b00000e420783b */ /* 0x000f220000004200 */
        /* <DEDUP_REMOVED lines=9> */
[C---:B-1----:R-:W-:Y:S01]  /*ea00*/  HMMA.16816.F32 R144, R4.reuse, R24, R144 ;  /* 0x000000180490723c */ /* 0x042fe20000001890 */
[----:B------:R-:W-:Y:S01]  /*ea10*/  MOV R131, R10 ;  /* 0x0000000a00837202 */ /* 0x000fe20000000f00 */
[-C--:B------:R-:W-:Y:S01]  /*ea20*/  FMUL.FTZ R120, R120, R44.reuse ;  /* 0x0000002c78787220 */ /* 0x080fe20000410000 */
[----:B---3--:R-:W-:Y:S01]  /*ea30*/  FFMA.FTZ R0, R177, UR19, -R13 ;  /* 0x00000013b1007c23 */ /* 0x008fe2000801080d */
[----:B------:R-:W-:Y:S01]  /*ea40*/  MOV R177, R11 ;  /* 0x0000000b00b17202 */ /* 0x000fe20000000f00 */
[----:B------:R-:W-:Y:S01]  /*ea50*/  FMUL.FTZ R121, R121, R44 ;  /* 0x0000002c79797220 */ /* 0x000fe20000410000 */
[C---:B------:R-:W-:Y:S01]  /*ea60*/  HMMA.16816.F32 R152, R4.reuse, R26, R152 ;  /* 0x0000001a0498723c */ /* 0x040fe20000001898 */
[----:B------:R1:W3:Y:S01]  /*ea70*/  MUFU.EX2 R237, R0 ;  /* 0x0000000000ed7308 */ /* 0x0002e20000000800 */
        /* <DEDUP_REMOVED lines=16> */
[--C-:B-1----:R-:W-:Y:S01]  /*eb80*/  FFMA.FTZ R0, R39, UR19, -R3.reuse ;  /* 0x0000001327007c23 */ /* 0x102fe20008010803 */
[----:B---3--:R-:W-:Y:S01]  /*eb90*/  F2FP.F16.F32.PACK_AB R11, R237, R238 ;  /* 0x000000eeed0b723e */ /* 0x008fe200000000ff */
        /* <DEDUP_REMOVED lines=17> */
[----:B------:R-:W-:Y:S01]  /*ecb0*/  FMUL.FTZ R93, R93, R44 ;  /* 0x0000002c5d5d7220 */ /* 0x000fe20000410000 */
[-C--:B------:R-:W-:Y:S01]  /*ecc0*/  FMUL.FTZ R94, R94, R15.reuse ;  /* 0x0000000f5e5e7220 */ /* 0x080fe20000410000 */
[----:B-1----:R-:W-:Y:S01]  /*ecd0*/  FFMA.FTZ R0, R38, UR19, -R3 ;  /* 0x0000001326007c23 */ /* 0x002fe20008010803 */
[----:B------:R-:W-:Y:S01]  /*ece0*/  FMUL.FTZ R95, R95, R15 ;  /* 0x0000000f5f5f7220 */ /* 0x000fe20000410000 */
[C---:B------:R-:W-:Y:S02]  /*ecf0*/  HMMA.16816.F32 R168, R4.reuse, R30, R168 ;  /* 0x0000001e04a8723c */ /* 0x040fe400000018a8 */
[----:B------:R1:W2:Y:S04]  /*ed00*/  MUFU.EX2 R235, R0 ;  /* 0x0000000000eb7308 */ /* 0x0002a80000000800 */
[C---:B----4-:R-:W-:Y:S06]  /*ed10*/  HMMA.16816.F32 R72, R4.reuse, R32, R72 ;  /* 0x000000200448723c */ /* 0x050fec0000001848 */
[C---:B------:R-:W-:Y:S06]  /*ed20*/  HMMA.16816.F32 R76, R4.reuse, R34, R76 ;  /* 0x00000022044c723c */ /* 0x040fec000000184c */
[----:B------:R-:W-:Y:S01]  /*ed30*/  HMMA.16816.F32 R88, R4, R48, R88 ;  /* 0x000000300458723c */ /* 0x000fe20000001858 */
[----:B-1----:R-:W-:Y:S01]  /*ed40*/  FMUL.FTZ R0, R8, UR19 ;  /* 0x0000001308007c20 */ /* 0x002fe20008410000 */
[----:B------:R-:W-:-:S03]  /*ed50*/  F2FP.F16.F32.PACK_AB R8, R176, R101 ;  /* 0x00000065b008723e */ /* 0x000fc600000000ff */
[----:B------:R1:W3:Y:S01]  /*ed60*/  MUFU.EX2 R46, R0 ;  /* 0x00000000002e7308 */ /* 0x0002e20000000800 */
[----:B------:R-:W-:Y:S07]  /*ed70*/  HMMA.16816.F32 R92, R4, R50, R92 ;  /* 0x00000032045c723c */ /* 0x000fee000000185c */
[----:B--2---:R-:W-:Y:S01]  /*ed80*/  F2FP.F16.F32.PACK_AB R4, R235, R236 ;  /* 0x000000eceb04723e */ /* 0x004fe200000000ff */
[----:B-1----:R-:W-:Y:S01]  /*ed90*/  FMUL.FTZ R0, R9, UR19 ;  /* 0x0000001309007c20 */ /* 0x002fe20008410000 */
[----:B------:R-:W-:Y:S01]  /*eda0*/  F2FP.F16.F32.PACK_AB R9, R251, R247 ;  /* 0x000000f7fb09723e */ /* 0x000fe200000000ff */
[-C--:B---3--:R-:W-:Y:S01]  /*edb0*/  FMUL.FTZ R148, R148, R46.reuse ;  /* 0x0000002e94947220 */ /* 0x088fe20000410000 */
        /* <DEDUP_REMOVED lines=60> */
[----:B-1----:R-:W-:Y:S01]  /*f180*/  FFMA.FTZ R0, R52, UR19, -R12 ;  /* 0x0000001334007c23 */ /* 0x002fe2000801080c */
[----:B------:R-:W-:Y:S01]  /*f190*/  FMUL.FTZ R99, R99, R45 ;  /* 0x0000002d63637220 */ /* 0x000fe20000410000 */
[----:B---3--:R-:W-:Y:S01]  /*f1a0*/  F2FP.F16.F32.PACK_AB R6, R226, R227 ;  /* 0x000000e3e206723e */ /* 0x008fe200000000ff */
[----:B------:R-:W-:Y:S01]  /*f1b0*/  FFMA.FTZ R14, R202, UR19, -R2 ;  /* 0x00000013ca0e7c23 */ /* 0x000fe20008010802 */
[----:B------:R1:W-:Y:S01]  /*f1c0*/  MUFU.EX2 R225, R0 ;  /* 0x0000000000e17308 */ /* 0x0003e20000000800 */
[C---:B------:R-:W-:Y:S01]  /*f1d0*/  HMMA.16816.F32 R164, R8.reuse, R28, R164 ;  /* 0x0000001c08a4723c */ /* 0x040fe200000018a4 */
[----:B------:R-:W-:Y:S01]  /*f1e0*/  MOV R202, R176 ;  /* 0x000000b000ca7202 */ /* 0x000fe20000000f00 */
[----:B------:R-:W-:Y:S04]  /*f1f0*/  LDSM.16.MT88.4 R124, [R228+0x9c00] ;  /* 0x009c0000e47c783b */ /* 0x000fe80000004200 */
[C---:B------:R-:W-:Y:S01]  /*f200*/  HMMA.16816.F32 R172, R8.reuse, R30, R172 ;  /* 0x0000001e08ac723c */ /* 0x040fe200000018ac */
[----:B------:R-:W3:Y:S04]  /*f210*/  LDSM.16.MT88.4 R28, [R230+0xa400] ;  /* 0x00a40000e61c783b */ /* 0x000ee80000004200 */
[----:B------:R-:W-:Y:S01]  /*f220*/  LDSM.16.MT88.4 R140, [R230+0x9c00] ;  /* 0x009c0000e68c783b */ /* 0x000fe20000004200 */
[----:B------:R-:W-:Y:S01]  /*f230*/  HMMA.16816.F32 R68, R8, R32, R68 ;  /* 0x000000200844723c */ /* 0x000fe20000001844 */
[----:B-1----:R-:W-:-:S05]  /*f240*/  FFMA.FTZ R0, R53, UR19, -R12 ;  /* 0x0000001335007c23 */ /* 0x002fca000801080c */
[C---:B------:R-:W-:Y:S01]  /*f250*/  HMMA.16816.F32 R80, R8.reuse, R34, R80 ;  /* 0x000000220850723c */ /* 0x040fe20000001850 */
[----:B------:R-:W-:Y:S01]  /*f260*/  LDSM.16.MT88.4 R32, [R230+0x9800] ;  /* 0x00980000e620783b */ /* 0x000fe20000004200 */
[----:B------:R1:W2:Y:S04]  /*f270*/  MUFU.EX2 R224, R0 ;  /* 0x0000000000e07308 */ /* 0x0002a80000000800 */
[C---:B------:R-:W-:Y:S06]  /*f280*/  HMMA.16816.F32 R84, R8.reuse, R48, R84 ;  /* 0x000000300854723c */ /* 0x040fec0000001854 */
[----:B------:R-:W-:Y:S01]  /*f290*/  HMMA.16816.F32 R96, R8, R50, R96 ;  /* 0x000000320860723c */ /* 0x000fe20000001860 */
[--C-:B-1----:R-:W-:Y:S01]  /*f2a0*/  FFMA.FTZ R0, R37, UR19, -R12.reuse ;  /* 0x0000001325007c23 */ /* 0x102fe2000801080c */
[----:B--2---:R-:W-:Y:S01]  /*f2b0*/  F2FP.F16.F32.PACK_AB R5, R224, R225 ;  /* 0x000000e1e005723e */ /* 0x004fe200000000ff */
[----:B------:R-:W1:Y:S04]  /*f2c0*/  LDSM.16.MT88.4 R36, [R228+0xb400] ;  /* 0x00b40000e424783b */ /* 0x000e680000004200 */
[----:B------:R-:W-:Y:S01]  /*f2d0*/  F2FP.F16.F32.PACK_AB R8, R249, R131 ;  /* 0x00000083f908723e */ /* 0x000fe200000000ff */
[----:B------:R2:W-:Y:S01]  /*f2e0*/  MUFU.EX2 R223, R0 ;  /* 0x0000000000df7308 */ /* 0x0005e20000000800 */
[----:B------:R-:W-:Y:S01]  /*f2f0*/  F2FP.F16.F32.PACK_AB R10, R248, R250 ;  /* 0x000000faf80a723e */ /* 0x000fe200000000ff */
[----:B--2---:R-:W-:-:S06]  /*f300*/  FFMA.FTZ R0, R108, UR19, -R12 ;  /* 0x000000136c007c23 */ /* 0x004fcc000801080c */
[----:B------:R2:W4:Y:S02]  /*f310*/  MUFU.EX2 R222, R0 ;  /* 0x0000000000de7308 */ /* 0x0005240000000800 */
[----:B--2---:R-:W-:Y:S01]  /*f320*/  FFMA.FTZ R0, R183, UR19, -R13 ;  /* 0x00000013b7007c23 */ /* 0x004fe2000801080d */
[----:B----4-:R-:W-:-:S05]  /*f330*/  F2FP.F16.F32.PACK_AB R7, R222, R223 ;  /* 0x000000dfde07723e */ /* 0x010fca00000000ff */
[----:B------:R-:W-:Y:S02]  /*f340*/  MUFU.EX2 R183, R14 ;  /* 0x0000000e00b77308 */ /* 0x000fe40000000800 */
[C---:B------:R-:W-:Y:S06]  /*f350*/  HMMA.16816.F32 R48, R4.reuse, R24, R112 ;  /* 0x000000180430723c */ /* 0x040fec0000001870 */
[----:B------:R2:W-:Y:S01]  /*f360*/  MUFU.EX2 R221, R0 ;  /* 0x0000000000dd7308 */ /* 0x0005e20000000800 */
[C---:B------:R-:W-:Y:S06]  /*f370*/  HMMA.16816.F32 R52, R4.reuse, R26, R120 ;  /* 0x0000001a0434723c */ /* 0x040fec0000001878 */
[C---:B------:R-:W-:Y:S06]  /*f380*/  HMMA.16816.F32 R108, R4.reuse, R42, R92 ;  /* 0x0000002a046c723c */ /* 0x040fec000000185c */
[----:B------:R-:W-:Y:S01]  /*f390*/  HMMA.16816.F32 R56, R4, R16, R56 ;  /* 0x000000100438723c */ /* 0x000fe20000001838 */
[----:B--2---:R-:W-:-:S04]  /*f3a0*/  FFMA.FTZ R0, R187, UR19, -R13 ;  /* 0x00000013bb007c23 */ /* 0x004fc8000801080d */
[----:B------:R2:W4:Y:S01]  /*f3b0*/  MUFU.EX2 R220, R0 ;  /* 0x0000000000dc7308 */ /* 0x0005220000000800 */
[C---:B------:R-:W-:Y:S06]  /*f3c0*/  HMMA.16816.F32 R136, R4.reuse, R18, R136 ;  /* 0x000000120488723c */ /* 0x040fec0000001888 */
[C---:B-----5:R-:W-:Y:S06]  /*f3d0*/  HMMA.16816.F32 R144, R4.reuse, R20, R144 ;  /* 0x000000140490723c */ /* 0x060fec0000001890 */
[----:B------:R-:W-:Y:S01]  /*f3e0*/  HMMA.16816.F32 R152, R4, R22, R152 ;  /* 0x000000160498723c */ /* 0x000fe20000001898 */
[----:B--2---:R-:W-:Y:S01]  /*f3f0*/  FFMA.FTZ R0, R188, UR19, -R13 ;  /* 0x00000013bc007c23 */ /* 0x004fe2000801080d */
[----:B----4-:R-:W-:-:S04]  /*f400*/  F2FP.F16.F32.PACK_AB R9, R220, R221 ;  /* 0x000000dddc09723e */ /* 0x010fc800000000ff */
[C---:B---3--:R-:W-:Y:S01]  /*f410*/  HMMA.16816.F32 R160, R4.reuse, R28, R160 ;  /* 0x0000001c04a0723c */ /* 0x048fe200000018a0 */
[----:B------:R2:W-:Y:S05]  /*f420*/  MUFU.EX2 R219, R0 ;  /* 0x0000000000db7308 */ /* 0x0005ea0000000800 */
[C---:B------:R-:W-:Y:S06]  /*f430*/  HMMA.16816.F32 R168, R4.reuse, R30, R168 ;  /* 0x0000001e04a8723c */ /* 0x040fec00000018a8 */
[C---:B-1----:R-:W-:Y:S06]  /*f440*/  HMMA.16816.F32 R72, R4.reuse, R36, R72 ;  /* 0x000000240448723c */ /* 0x042fec0000001848 */
[----:B------:R-:W-:Y:S01]  /*f450*/  HMMA.16816.F32 R76, R4, R38, R76 ;  /* 0x00000026044c723c */ /* 0x000fe2000000184c */
[----:B--2---:R-:W-:-:S04]  /*f460*/  FFMA.FTZ R0, R189, UR19, -R13 ;  /* 0x00000013bd007c23 */ /* 0x004fc8000801080d */
[----:B------:R1:W2:Y:S01]  /*f470*/  MUFU.EX2 R218, R0 ;  /* 0x0000000000da7308 */ /* 0x0002a20000000800 */
[----:B------:R-:W-:Y:S01]  /*f480*/  HMMA.16816.F32 R88, R4, R40, R88 ;  /* 0x000000280458723c */ /* 0x000fe20000001858 */
[----:B-1----:R-:W-:Y:S01]  /*f490*/  FFMA.FTZ R0, R198, UR19, -R2 ;  /* 0x00000013c6007c23 */ /* 0x002fe20008010802 */
[----:B--2---:R-:W-:-:S05]  /*f4a0*/  F2FP.F16.F32.PACK_AB R11, R218, R219 ;  /* 0x000000dbda0b723e */ /* 0x004fca00000000ff */
[----:B------:R1:W-:Y:S02]  /*f4b0*/  MUFU.EX2 R211, R0 ;  /* 0x0000000000d37308 */ /* 0x0003e40000000800 */
        /* <DEDUP_REMOVED lines=41> */
[----:B---3--:R-:W-:Y:S02]  /*f750*/  F2FP.F16.F32.PACK_AB R7, R186, R187 ;  /* 0x000000bbba07723e */ /* 0x008fe400000000ff */
[----:B------:R-:W-:-:S03]  /*f760*/  MOV R201, R131 ;  /* 0x0000008300c97202 */ /* 0x000fc60000000f00 */
[----:B------:R2:W-:Y:S02]  /*f770*/  MUFU.EX2 R185, R0 ;  /* 0x0000000000b97308 */ /* 0x0005e40000000800 */
[C---:B------:R-:W-:Y:S06]  /*f780*/  HMMA.16816.F32 R48, R4.reuse, R24, R48 ;  /* 0x000000180430723c */ /* 0x040fec0000001830 */
[C---:B------:R-:W-:Y:S06]  /*f790*/  HMMA.16816.F32 R52, R4.reuse, R26, R52 ;  /* 0x0000001a0434723c */ /* 0x040fec0000001834 */
[----:B------:R-:W-:Y:S01]  /*f7a0*/  HMMA.16816.F32 R56, R4, R32, R56 ;  /* 0x000000200438723c */ /* 0x000fe20000001838 */
[----:B--2---:R-:W-:Y:S01]  /*f7b0*/  FFMA.FTZ R0, R200, UR19, -R2 ;  /* 0x00000013c8007c23 */ /* 0x004fe20008010802 */
[----:B------:R-:W-:-:S03]  /*f7c0*/  MOV R200, R177 ;  /* 0x000000b100c87202 */ /* 0x000fc60000000f00 */
        /* <DEDUP_REMOVED lines=49> */
[----:B-1----:R-:W-:Y:S01]  /*fae0*/  FFMA.FTZ R0, R192, UR19, -R3 ;  /* 0x00000013c0007c23 */ /* 0x002fe20008010803 */
        /* <DEDUP_REMOVED lines=123> */
.L_x_772:
[----:B------:R-:W-:-:S12]  /*102a0*/  UIADD3 UR20, UR21, -0x1, URZ ;  /* 0xffffffff15147890 */ /* 0x000fd8000fffe03f */
.L_x_779:
        /* <DEDUP_REMOVED lines=16> */
[----:B------:R-:W-:Y:S01]  /*103b0*/  MOV R108, R104 ;  /* 0x00000068006c7202 */ /* 0x000fe20000000f00 */
[----:B------:R-:W-:Y:S01]  /*103c0*/  ULDC UR8, c[0x0][0x39c] ;  /* 0x0000e70000087ab9 */ /* 0x000fe20000000800 */
[----:B------:R-:W-:Y:S01]  /*103d0*/  ULDC UR4, c[0x0][0x2ec] ;  /* 0x0000bb0000047ab9 */ /* 0x000fe20000000800 */
[----:B------:R-:W-:-:S06]  /*103e0*/  ULDC.64 UR6, c[0x0][0x248] ;  /* 0x0000920000067ab9 */ /* 0x000fcc0000000a00 */
[----:B------:R-:W1:Y:S08]  /*103f0*/  @!P4 LDC.64 R4, c[0x0][0x220] ;  /* 0x00008800ff04cb82 */ /* 0x000e700000000a00 */
[----:B------:R-:W2:Y:S01]  /*10400*/  @!P4 LDC.64 R2, c[0x0][0x220] ;  /* 0x00008800ff02cb82 */ /* 0x000ea20000000a00 */
[----:B-1----:R1:W-:Y:S04]  /*10410*/  @!P4 STL.64 [R1+0x30], R4 ;  /* 0x000030040100c387 */ /* 0x0023e80000100a00 */
[----:B--2---:R2:W-:Y:S04]  /*10420*/  @!P4 STL.64 [R1+0x28], R2 ;  /* 0x000028020100c387 */ /* 0x0045e80000100a00 */
[----:B-1----:R-:W3:Y:S04]  /*10430*/  LDL.LU.64 R4, [R1] ;  /* 0x0000000001047983 */ /* 0x002ee80000300a00 */
[----:B--2---:R-:W3:Y:S02]  /*10440*/  LDL.LU.64 R2, [R1+0x8] ;  /* 0x0000080001027983 */ /* 0x004ee40000300a00 */
[----:B---3--:R-:W-:-:S05]  /*10450*/  IMAD.MOV.U32 R3, RZ, RZ, R5 ;  /* 0x000000ffff037224 */ /* 0x008fca00078e0005 */
[----:B------:R1:W-:Y:S01]  /*10460*/  STL.64 [R1+0x20], R2 ;  /* 0x0000200201007387 */ /* 0x0003e20000100a00 */
[----:B------:R-:W-:Y:S05]  /*10470*/  BRA `(.L_x_781) ;  /* 0x00000004000c7947 */ /* 0x000fea0003800000 */
.L_x_783:
[----:B------:R-:W2:Y:S01]  /*10480*/  LDL.64 R226, [R1+0x40] ;  /* 0x0000400001e27983 */ /* 0x000ea20000100a00 */
[----:B------:R-:W1:Y:S01]  /*10490*/  @!P4 LDC.64 R8, c[0x0][0x218] ;  /* 0x00008600ff08cb82 */ /* 0x000e620000000a00 */
[----:B------:R-:W-:Y:S02]  /*104a0*/  UIADD3 UR11, UR20, -0x1, URZ ;  /* 0xffffffff140b7890 */ /* 0x000fe4000fffe03f */
[----:B------:R-:W3:Y:S02]  /*104b0*/  LDL.64 R224, [R1+0x38] ;  /* 0x0000380001e07983 */ /* 0x000ee40000100a00 */
[----:B------:R-:W-:Y:S02]  /*104c0*/  USHF.R.S32.HI UR10, URZ, 0x1f, UR11 ;  /* 0x0000001f3f0a7899 */ /* 0x000fe4000801140b */
[----:B------:R4:W-:Y:S01]  /*104d0*/  @P4 STS [R234+0x6000], RZ ;  /* 0x006000ffea004388 */ /* 0x0009e20000000800 */
[----:B------:R-:W-:Y:S01]  /*104e0*/  UIMAD.WIDE.U32 UR26, UR11, UR6, URZ ;  /* 0x000000060b1a72a5 */ /* 0x000fe2000f8e003f */
[----:B------:R-:W5:Y:S01]  /*104f0*/  @!P3 LDC.64 R14, c[0x0][0x218] ;  /* 0x00008600ff0ebb82 */ /* 0x000f620000000a00 */
[----:B------:R-:W-:Y:S01]  /*10500*/  UIMAD UR10, UR10, UR6, URZ ;  /* 0x000000060a0a72a4 */ /* 0x000fe2000f8e023f */
[----:B------:R4:W-:Y:S03]  /*10510*/  @P4 STS [R234+0x6004], RZ ;  /* 0x006004ffea004388 */ /* 0x0009e60000000800 */
[----:B------:R-:W-:Y:S01]  /*10520*/  UIMAD UR10, UR11, UR7, UR10 ;  /* 0x000000070b0a72a4 */ /* 0x000fe2000f8e020a */
[----:B------:R4:W-:Y:S01]  /*10530*/  @P4 STS.64 [R234+0x6008], RZ ;  /* 0x006008ffea004388 */ /* 0x0009e20000000a00 */
[----:B------:R-:W-:Y:S01]  /*10540*/  IMAD.U32 R4, RZ, RZ, UR26 ;  /* 0x0000001aff047e24 */ /* 0x000fe2000f8e00ff */
[----:B------:R-:W4:Y:S01]  /*10550*/  @!P2 LDC.64 R12, c[0x0][0x218] ;  /* 0x00008600ff0cab82 */ /* 0x000f220000000a00 */
[----:B------:R-:W-:Y:S01]  /*10560*/  UIADD3 UR10, UR27, UR10, URZ ;  /* 0x0000000a1b0a7290 */ /* 0x000fe2000fffe03f */
[----:B------:R-:W-:Y:S05]  /*10570*/  IMAD.U32 R5, RZ, RZ, UR26 ;  /* 0x0000001aff057e24 */ /* 0x000fea000f8e00ff */
        /* <DEDUP_REMOVED lines=38> */
[C-C-:B------:R-:W-:Y:S02]  /*107e0*/  @!P3 LEA.HI.X R9, R5.reuse, R17, R6.reuse, 0x1, P1 ;  /* 0x000000110509b211 */ /* 0x140fe400008f0c06 */
        /* <DEDUP_REMOVED lines=12> */
.L_x_781:
[----:B--2---:R-:W2:Y:S01]  /*108b0*/  LDL.64 R18, [R1+0x20] ;  /* 0x0000200001127983 */ /* 0x004ea20000100a00 */
[----:B------:R-:W-:Y:S04]  /*108c0*/  DEPBAR.LE SB0, 0x0 ;  /* 0x000080000000791a */ /* 0x000fe80000000000 */
[----:B------:R-:W-:Y:S01]  /*108d0*/  ISETP.GE.AND P3, PT, R237, UR9, PT ;  /* 0x00000009ed007c0c */ /* 0x000fe2000bf66270 */
[----:B------:R-:W3:Y:S01]  /*108e0*/  LDL R4, [R1+0x30] ;  /* 0x0000300001047983 */ /* 0x000ee20000100800 */
[----:B-1----:R-:W-:Y:S01]  /*108f0*/  MOV R2, UR20 ;  /* 0x0000001400027c02 */ /* 0x002fe20008000f00 */
[----:B------:R-:W-:Y:S01]  /*10900*/  USHF.R.S32.HI UR11, URZ, 0x1f, UR20 ;  /* 0x0000001f3f0b7899 */ /* 0x000fe20008011414 */
[----:B------:R-:W-:Y:S01]  /*10910*/  ISETP.GE.AND P2, PT, R238, UR9, PT ;  /* 0x00000009ee007c0c */ /* 0x000fe2000bf46270 */
[----:B------:R-:W4:Y:S01]  /*10920*/  LDL R0, [R1+0x34] ;  /* 0x0000340001007983 */ /* 0x000f220000100800 */
[----:B------:R-:W-:Y:S03]  /*10930*/  UIMAD UR10, UR12, UR20, URZ ;  /* 0x000000140c0a72a4 */ /* 0x000fe6000f8e023f */
[----:B------:R-:W5:Y:S01]  /*10940*/  LDL R6, [R1+0x28] ;  /* 0x0000280001067983 */ /* 0x000f620000100800 */
[----:B------:R-:W-:Y:S03]  /*10950*/  UIMAD UR10, UR11, UR13, UR10 ;  /* 0x0000000d0b0a72a4 */ /* 0x000fe6000f8e020a */
[----:B------:R-:W5:Y:S01]  /*10960*/  LDL R16, [R1+0x2c] ;  /* 0x00002c0001107983 */ /* 0x000f620000100800 */
[----:B------:R-:W1:Y:S08]  /*10970*/  @!P3 LDC.64 R10, c[0x0][0x220] ;  /* 0x00008800ff0abb82 */ /* 0x000e700000000a00 */
[----:B------:R-:W-:Y:S06]  /*10980*/  BAR.SYNC.DEFER_BLOCKING 0x0 ;  /* 0x0000000000007b1d */ /* 0x000fec0000010000 */
[----:B------:R-:W-:Y:S02]  /*10990*/  @P4 STS.64 [R234+0x9008], RZ ;  /* 0x009008ffea004388 */ /* 0x000fe40000000a00 */
[----:B------:R-:W4:Y:S04]  /*109a0*/  @!P2 LDC.64 R8, c[0x0][0x220] ;  /* 0x00008800ff08ab82 */ /* 0x000f280000000a00 */
[----:B------:R-:W-:Y:S04]  /*109b0*/  @P4 STS [R234+0x9000], RZ ;  /* 0x009000ffea004388 */ /* 0x000fe80000000800 */
[----:B------:R-:W5:Y:S01]  /*109c0*/  @!P3 LDC.64 R12, c[0x0][0x220] ;  /* 0x00008800ff0cbb82 */ /* 0x000f620000000a00 */
[----:B------:R-:W-:Y:S07]  /*109d0*/  @P4 STS [R234+0x9004], RZ ;  /* 0x009004ffea004388 */ /* 0x000fee0000000800 */
[----:B------:R-:W5:Y:S01]  /*109e0*/  @!P2 LDC.64 R14, c[0x0][0x220] ;  /* 0x00008800ff0eab82 */ /* 0x000f620000000a00 */
[----:B------:R-:W1:Y:S02]  /*109f0*/  S2R R235, SR_TID.X ;  /* 0x0000000000eb7919 */ /* 0x000e640000002100 */
[----:B-1----:R-:W-:Y:S04]  /*10a00*/  SHF.L.U32 R235, R235, 0x1, RZ ;  /* 0x00000001ebeb7819 */ /* 0x002fe800000006ff */
[----:B------:R-:W-:Y:S01]  /*10a10*/  LOP3.LUT R235, R235, 0x6, RZ, 0xc0, !PT ;  /* 0x00000006ebeb7812 */ /* 0x000fe200078ec0ff */
[----:B--2---:R-:W-:Y:S05]  /*10a20*/  IMAD.WIDE.U32 R2, R2, UR13, R18 ;  /* 0x0000000d02027c25 */ /* 0x004fea000f8e0012 */
[----:B------:R-:W-:Y:S02]  /*10a30*/  IADD3 R3, R3, UR10, RZ ;  /* 0x0000000a03037c10 */ /* 0x000fe4000fffe0ff */
[C---:B---3--:R-:W-:Y:S02]  /*10a40*/  @!P4 LEA R4, P0, R2.reuse, R4, 0x1 ;  /* 0x000000040204c211 */ /* 0x048fe400078008ff */
[C---:B------:R-:W-:Y:S02]  /*10a50*/  @!P3 LEA R10, P1, R2.reuse, R10, 0x1 ;  /* 0x0000000a020ab211 */ /* 0x040fe400078208ff */
[C-C-:B----4-:R-:W-:Y:S02]  /*10a60*/  @!P4 LEA.HI.X R5, R2.reuse, R0, R3.reuse, 0x1, P0 ;  /* 0x000000000205c211 */ /* 0x150fe400000f0c03 */
[C-C-:B------:R-:W-:Y:S02]  /*10a70*/  @!P3 LEA.HI.X R11, R2.reuse, R11, R3.reuse, 0x1, P1 ;  /* 0x0000000b020bb211 */ /* 0x140fe400008f0c03 */
[C---:B------:R-:W-:Y:S01]  /*10a80*/  @!P2 LEA R8, P0, R2.reuse, R8, 0x1 ;  /* 0x000000080208a211 */ /* 0x040fe200078008ff */
[----:B------:R-:W-:Y:S01]  /*10a90*/  @!PT LDS RZ, [RZ] ;  /* 0x00000000fffff984 */ /* 0x000fe20000000800 */
[----:B------:R-:W-:Y:S01]  /*10aa0*/  @!PT LDS RZ, [RZ] ;  /* 0x00000000fffff984 */ /* 0x000fe20000000800 */
[----:B------:R-:W-:Y:S01]  /*10ab0*/  @!PT LDS RZ, [RZ] ;  /* 0x00000000fffff984 */ /* 0x000fe20000000800 */
[----:B------:R1:W-:Y:S01]  /*10ac0*/  @!P4 LDGSTS.E.BYPASS.LTC128B.128 [R234+0x9000], desc[UR22][R4.64] ;  /* 0x0900000004eacfae */ /* 0x0003e2000b901d56 */
[C---:B------:R-:W-:Y:S02]  /*10ad0*/  IADD3 R0, P5, R2.reuse, UR24, RZ ;  /* 0x0000001802007c10 */ /* 0x040fe4000ffbe0ff */
[----:B------:R-:W-:Y:S02]  /*10ae0*/  @!P2 LEA.HI.X R9, R2, R9, R3, 0x1, P0 ;  /* 0x000000090209a211 */ /* 0x000fe400000f0c03 */
[----:B------:R-:W-:Y:S02]  /*10af0*/  IADD3.X R3, R3, UR18, RZ, P5, !PT ;  /* 0x0000001203037c10 */ /* 0x000fe4000affe4ff */
[C---:B-----5:R-:W-:Y:S01]  /*10b00*/  @!P4 LEA R6, P5, R0.reuse, R6, 0x1 ;  /* 0x000000060006c211 */ /* 0x060fe200078a08ff */
[----:B------:R-:W-:Y:S01]  /*10b10*/  @P3 STS.128 [R234+0xa000], RZ ;  /* 0x00a000ffea003388 */ /* 0x000fe20000000c00 */
[C---:B------:R-:W-:Y:S02]  /*10b20*/  @!P2 LEA R2, P0, R0.reuse, R14, 0x1 ;  /* 0x0000000e0002a211 */ /* 0x040fe400078008ff */
[C-C-:B------:R-:W-:Y:S02]  /*10b30*/  @!P4 LEA.HI.X R7, R0.reuse, R16, R3.reuse, 0x1, P5 ;  /* 0x000000100007c211 */ /* 0x140fe400028f0c03 */
[----:B------:R-:W-:Y:S03]  /*10b40*/  ISETP.LT.AND P5, PT, RZ, UR20, PT ;  /* 0x00000014ff007c0c */ /* 0x000fe6000bfa1270 */
[----:B------:R-:W-:Y:S01]  /*10b50*/  @!PT LDS RZ, [RZ] ;  /* 0x00000000fffff984 */ /* 0x000fe20000000800 */
[----:B------:R-:W-:Y:S01]  /*10b60*/  @!PT LDS RZ, [RZ] ;  /* 0x00000000fffff984 */ /* 0x000fe20000000800 */
[----:B------:R-:W-:Y:S01]  /*10b70*/  @!PT LDS RZ, [RZ] ;  /* 0x00000000fffff984 */ /* 0x000fe20000000800 */
[----:B------:R-:W-:Y:S08]  /*10b80*/  @!P3 LDGSTS.E.BYPASS.LTC128B.128 [R234+0xa000], desc[UR22][R10.64+0x40] ;  /* 0x0a0000400aeabfae */ /* 0x000ff0000b901d56 */
[----:B------:R-:W-:Y:S01]  /*10b90*/  @P2 STS.128 [R234+0xb000], RZ ;  /* 0x00b000ffea002388 */ /* 0x000fe20000000c00 */
[C---:B-1----:R-:W-:Y:S04]  /*10ba0*/  @!P3 LEA R4, P1, R0.reuse, R12, 0x1 ;  /* 0x0000000c0004b211 */ /* 0x042fe800078208ff */
[C-C-:B------:R-:W-:Y:S03]  /*10bb0*/  @!P3 LEA.HI.X R5, R0.reuse, R13, R3.reuse, 0x1, P1 ;  /* 0x0000000d0005b211 */ /* 0x140fe600008f0c03 */
[----:B------:R-:W-:Y:S01]  /*10bc0*/  @!PT LDS RZ, [RZ] ;  /* 0x00000000fffff984 */ /* 0x000fe20000000800 */
[----:B------:R-:W-:Y:S01]  /*10bd0*/  @!PT LDS RZ, [RZ] ;  /* 0x00000000fffff984 */ /* 0x000fe20000000800 */
[----:B------:R-:W-:Y:S01]  /*10be0*/  @!PT LDS RZ, [RZ] ;  /* 0x00000000fffff984 */ /* 0x000fe20000000800 */
[----:B------:R-:W-:Y:S01]  /*10bf0*/  @!P2 LDGSTS.E.BYPASS.LTC128B.128 [R234+0xb000], desc[UR22][R8.64+0x80] ;  /* 0x0b00008008eaafae */ /* 0x000fe2000b901d56 */
[----:B------:R-:W-:Y:S02]  /*10c00*/  @!P2 LEA.HI.X R3, R0, R15, R3, 0x1, P0 ;  /* 0x0000000f0003a211 */ /* 0x000fe400000f0c03 */
[----:B------:R-:W-:Y:S04]  /*10c10*/  MOV R0, UR20 ;  /* 0x0000001400007c02 */ /* 0x000fe80008000f00 */
[----:B------:R-:W-:Y:S01]  /*10c20*/  LEA R0, R0, R235, 0x6 ;  /* 0x000000eb00007211 */ /* 0x000fe200078e30ff */
        /* <DEDUP_REMOVED lines=16> */
[----:B------:R-:W2:Y:S08]  /*10d30*/  LDSM.16.M88.4 R16, [R229+0x6000] ;  /* 0x00600000e510783b */ /* 0x000eb00000000200 */
[----:B------:R-:W3:Y:S01]  /*10d40*/  LDSM.16.M88.4 R60, [R232+0x1000] ;  /* 0x00100000e83c783b */ /* 0x000ee20000000200 */
[----:B-1----:R-:W-:Y:S02]  /*10d50*/  IADD3 R2, R0, 0x1, RZ ;  /* 0x0000000100027810 */ /* 0x002fe40007ffe0ff */
[----:B------:R-:W-:Y:S02]  /*10d60*/  I2FP.F32.S32 R3, R0 ;  /* 0x0000000000037245 */ /* 0x000fe40000201400 */
[----:B------:R-:W-:Y:S03]  /*10d70*/  I2FP.F32.S32 R2, R2 ;  /* 0x0000000200027245 */ /* 0x000fe60000201400 */
[----:B------:R-:W1:Y:S08]  /*10d80*/  LDSM.16.M88.4 R32, [R229+0x6400] ;  /* 0x00640000e520783b */ /* 0x000e700000000200 */
[----:B------:R-:W0:Y:S08]  /*10d90*/  LDGDEPBAR ;  /* 0x00000000000079af */ /* 0x000e300000000000 */
[----:B------:R-:W4:Y:S08]  /*10da0*/  LDSM.16.M88.4 R48, [R229+0x6800] ;  /* 0x00680000e530783b */ /* 0x000f300000000200 */
[----:B------:R-:W5:Y:S01]  /*10db0*/  LDSM.16.M88.4 R176, [R229+0x6c00] ;  /* 0x006c0000e5b0783b */ /* 0x000f620000000200 */
[-C--:B--2---:R-:W-:Y:S07]  /*10dc0*/  HMMA.16816.F32 R4, R64, R16.reuse, RZ ;  /* 0x000000104004723c */ /* 0x084fee00000018ff */
[----:B------:R-:W-:Y:S01]  /*10dd0*/  LDSM.16.M88.4 R180, [R233] ;  /* 0x00000000e9b4783b */ /* 0x000fe20000000200 */
[C---:B---3--:R-:W-:Y:S07]  /*10de0*/  HMMA.16816.F32 R8, R60.reuse, R16, RZ ;  /* 0x000000103c08723c */ /* 0x048fee00000018ff */
[----:B------:R-:W2:Y:S01]  /*10df0*/  LDSM.16.M88.4 R184, [R231+0x6000] ;  /* 0x00600000e7b8783b */ /* 0x000ea20000000200 */
[-C--:B------:R-:W-:Y:S06]  /*10e00*/  HMMA.16816.F32 R12, R60, R18.reuse, RZ ;  /* 0x000000123c0c723c */ /* 0x080fec00000018ff */
[C---:B------:R-:W-:Y:S01]  /*10e10*/  HMMA.16816.F32 R16, R64.reuse, R18, RZ ;  /* 0x000000124010723c */ /* 0x040fe200000018ff */
[----:B------:R-:W3:Y:S05]  /*10e20*/  LDSM.16.M88.4 R188, [R233+0x1000] ;  /* 0x00100000e9bc783b */ /* 0x000eea0000000200 */
[-C--:B-1----:R-:W-:Y:S03]  /*10e30*/  HMMA.16816.F32 R20, R64, R32.reuse, RZ ;  /* 0x000000204014723c */ /* 0x082fe600000018ff */
[----:B------:R-:W1:Y:S03]  /*10e40*/  LDSM.16.M88.4 R192, [R231+0x6400] ;  /* 0x00640000e7c0783b */ /* 0x000e660000000200 */
[C---:B------:R-:W-:Y:S05]  /*10e50*/  HMMA.16816.F32 R24, R60.reuse, R32, RZ ;  /* 0x000000203c18723c */ /* 0x040fea00000018ff */
[----:B------:R-:W1:Y:S01]  /*10e60*/  LDSM.16.M88.4 R196, [R231+0x6800] ;  /* 0x00680000e7c4783b */ /* 0x000e620000000200 */
[-C--:B------:R-:W-:Y:S06]  /*10e70*/  HMMA.16816.F32 R28, R60, R34.reuse, RZ ;  /* 0x000000223c1c723c */ /* 0x080fec00000018ff */
[C---:B------:R-:W-:Y:S01]  /*10e80*/  HMMA.16816.F32 R32, R64.reuse, R34, RZ ;  /* 0x000000224020723c */ /* 0x040fe200000018ff */
[----:B------:R-:W1:Y:S05]  /*10e90*/  LDSM.16.M88.4 R200, [R231+0x6c00] ;  /* 0x006c0000e7c8783b */ /* 0x000e6a0000000200 */
        /* <DEDUP_REMOVED lines=14> */
[-C--:B--2---:R-:W-:Y:S03]  /*10f80*/  HMMA.16816.F32 R4, R180, R184.reuse, R4 ;  /* 0x000000b8b404723c */ /* 0x084fe60000001804 */
[----:B------:R-:W-:Y:S03]  /*10f90*/  LDSM.16.M88.4 R224, [R231+0x8000] ;  /* 0x00800000e7e0783b */ /* 0x000fe60000000200 */
[C---:B---3--:R-:W-:Y:S06]  /*10fa0*/  HMMA.16816.F32 R8, R188.reuse, R184, R8 ;  /* 0x000000b8bc08723c */ /* 0x048fec0000001808 */
[-C--:B------:R-:W-:Y:S06]  /*10fb0*/  HMMA.16816.F32 R12, R188, R186.reuse, R12 ;  /* 0x000000babc0c723c */ /* 0x080fec000000180c */
[C---:B------:R-:W-:Y:S01]  /*10fc0*/  HMMA.16816.F32 R16, R180.reuse, R186, R16 ;  /* 0x000000bab410723c */ /* 0x040fe20000001810 */
[----:B------:R-:W2:Y:S05]  /*10fd0*/  LDSM.16.M88.4 R184, [R229+0x7800] ;  /* 0x00780000e5b8783b */ /* 0x000eaa0000000200 */
        /* <DEDUP_REMOVED lines=15> */
[----:B------:R-:W1:Y:S03]  /*110d0*/  LDSM.16.M88.4 R180, [R233+0x2000] ;  /* 0x00200000e9b4783b */ /* 0x000e660000000200 */
        /* <DEDUP_REMOVED lines=16> */
[-C--:B------:R-:W-:Y:S06]  /*111e0*/  HMMA.16816.F32 R52, R204, R216.reuse, R52 ;  /* 0x000000d8cc34723c */ /* 0x080fec0000001834 */
[C---:B------:R-:W-:Y:S06]  /*111f0*/  HMMA.16816.F32 R56, R212.reuse, R216, R56 ;  /* 0x000000d8d438723c */ /* 0x040fec0000001838 */
[-C--:B------:R-:W-:Y:S01]  /*11200*/  HMMA.16816.F32 R60, R212, R218.reuse, R60 ;  /* 0x000000dad43c723c */ /* 0x080fe2000000183c */
[----:B------:R-:W-:Y:S05]  /*11210*/  LDSM.16.M88.4 R212, [R229+0x8400] ;  /* 0x00840000e5d4783b */ /* 0x000fea0000000200 */
[----:B------:R-:W-:Y:S03]  /*11220*/  HMMA.16816.F32 R64, R204, R218, R64 ;  /* 0x000000dacc40723c */ /* 0x000fe60000001840 */
[----:B------:R-:W4:Y:S03]  /*11230*/  LDSM.16.M88.4 R204, [R232+0x5000] ;  /* 0x00500000e8cc783b */ /* 0x000f260000000200 */
[-C--:B-1----:R-:W-:Y:S05]  /*11240*/  HMMA.16816.F32 R4, R180, R188.reuse, R4 ;  /* 0x000000bcb404723c */ /* 0x082fea0000001804 */
[----:B------:R-:W-:Y:S01]  /*11250*/  LDSM.16.M88.4 R216, [R229+0x8c00] ;  /* 0x008c0000e5d8783b */ /* 0x000fe20000000200 */
[C---:B------:R-:W-:Y:S06]  /*11260*/  HMMA.16816.F32 R8, R192.reuse, R188, R8 ;  /* 0x000000bcc008723c */ /* 0x040fec0000001808 */
[-C--:B------:R-:W-:Y:S06]  /*11270*/  HMMA.16816.F32 R12, R192, R190.reuse, R12 ;  /* 0x000000bec00c723c */ /* 0x080fec000000180c */
[C---:B------:R-:W-:Y:S01]  /*11280*/  HMMA.16816.F32 R16, R180.reuse, R190, R16 ;  /* 0x000000beb410723c */ /* 0x040fe20000001810 */
[----:B------:R-:W1:Y:S05]  /*11290*/  LDSM.16.M88.4 R188, [R229+0x8800] ;  /* 0x00880000e5bc783b */ /* 0x000e6a0000000200 */
        /* <DEDUP_REMOVED lines=36> */
[----:B------:R-:W1:Y:S01]  /*114e0*/  MUFU.TANH R195, R4 ;  /* 0x0000000400c37308 */ /* 0x000e620000002400 */
[----:B------:R-:W-:Y:S01]  /*114f0*/  FMUL.FTZ R7, R7, UR8 ;  /* 0x0000000807077c20 */ /* 0x000fe20008410000 */
[----:B------:R-:W-:Y:S01]  /*11500*/  FMUL.FTZ R10, R10, UR8 ;  /* 0x000000080a0a7c20 */ /* 0x000fe20008410000 */
[----:B------:R-:W-:Y:S01]  /*11510*/  FMUL.FTZ R8, R8, UR8 ;  /* 0x0000000808087c20 */ /* 0x000fe20008410000 */
[----:B------:R-:W-:Y:S01]  /*11520*/  FMUL.FTZ R11, R11, UR8 ;  /* 0x000000080b0b7c20 */ /* 0x000fe20008410000 */
[----:B------:R-:W-:Y:S05]  /*11530*/  FMUL.FTZ R9, R9, UR8 ;  /* 0x0000000809097c20 */ /* 0x000fea0008410000 */
[----:B------:R-:W2:Y:S01]  /*11540*/  MUFU.TANH R194, R6 ;  /* 0x0000000600c27308 */ /* 0x000ea20000002400 */
[----:B------:R-:W-:Y:S01]  /*11550*/  FMUL.FTZ R14, R14, UR8 ;  /* 0x000000080e0e7c20 */ /* 0x000fe20008410000 */
[----:B------:R-:W-:Y:S01]  /*11560*/  FMUL.FTZ R15, R15, UR8 ;  /* 0x000000080f0f7c20 */ /* 0x000fe20008410000 */
[----:B------:R-:W-:Y:S01]  /*11570*/  FMUL.FTZ R13, R13, UR8 ;  /* 0x000000080d0d7c20 */ /* 0x000fe20008410000 */
[----:B------:R-:W-:Y:S01]  /*11580*/  FMUL.FTZ R12, R12, UR8 ;  /* 0x000000080c0c7c20 */ /* 0x000fe20008410000 */
[----:B------:R-:W-:Y:S01]  /*11590*/  FMUL.FTZ R16, R16, UR8 ;  /* 0x0000000810107c20 */ /* 0x000fe20008410000 */
[----:B------:R-:W-:Y:S04]  /*115a0*/  FMUL.FTZ R18, R18, UR8 ;  /* 0x0000000812127c20 */ /* 0x000fe80008410000 */
[----:B------:R-:W-:Y:S01]  /*115b0*/  MUFU.TANH R198, R5 ;  /* 0x0000000500c67308 */ /* 0x000fe20000002400 */
[----:B------:R-:W-:Y:S01]  /*115c0*/  FMUL.FTZ R17, R17, UR8 ;  /* 0x0000000811117c20 */ /* 0x000fe20008410000 */
[----:B------:R-:W-:Y:S08]  /*115d0*/  FMUL.FTZ R19, R19, UR8 ;  /* 0x0000000813137c20 */ /* 0x000ff00008410000 */
[----:B------:R3:W-:Y:S10]  /*115e0*/  MUFU.TANH R197, R7 ;  /* 0x0000000700c57308 */ /* 0x0007f40000002400 */
[----:B------:R-:W4:Y:S10]  /*115f0*/  MUFU.TANH R104, R10 ;  /* 0x0000000a00687308 */ /* 0x000f340000002400 */
[----:B------:R-:W5:Y:S01]  /*11600*/  MUFU.TANH R103, R8 ;  /* 0x0000000800677308 */ /* 0x000f620000002400 */
[----:B---3--:R-:W3:Y:S09]  /*11610*/  LDSM.16.M88.4 R4, [R231+0x8400] ;  /* 0x00840000e704783b */ /* 0x008ef20000000200 */
[----:B------:R-:W5:Y:S10]  /*11620*/  MUFU.TANH R192, R11 ;  /* 0x0000000b00c07308 */ /* 0x000f740000002400 */
[----:B------:R1:W5:Y:S10]  /*11630*/  MUFU.TANH R109, R9 ;  /* 0x00000009006d7308 */ /* 0x0003740000002400 */
[----:B------:R-:W-:Y:S10]  /*11640*/  MUFU.TANH R106, R14 ;  /* 0x0000000e006a7308 */ /* 0x000ff40000002400 */
[----:B------:R-:W-:Y:S01]  /*11650*/  MUFU.TANH R193, R15 ;  /* 0x0000000f00c17308 */ /* 0x000fe20000002400 */
[----:B-1----:R-:W1:Y:S09]  /*11660*/  LDSM.16.M88.4 R8, [R231+0x8800] ;  /* 0x00880000e708783b */ /* 0x002e720000000200 */
[----:B------:R-:W-:Y:S01]  /*11670*/  MUFU.TANH R189, R13 ;  /* 0x0000000d00bd7308 */ /* 0x000fe20000002400 */
[-C--:B---3--:R-:W-:Y:S06]  /*11680*/  HMMA.16816.F32 R20, R220, R4.reuse, R20 ;  /* 0x00000004dc14723c */ /* 0x088fec0000001814 */
[C---:B------:R-:W-:Y:S03]  /*11690*/  HMMA.16816.F32 R24, R176.reuse, R4, R24 ;  /* 0x00000004b018723c */ /* 0x040fe60000001818 */
[----:B------:R-:W-:Y:S03]  /*116a0*/  MUFU.TANH R105, R12 ;  /* 0x0000000c00697308 */ /* 0x000fe60000002400 */
[-C--:B------:R-:W-:Y:S07]  /*116b0*/  HMMA.16816.F32 R28, R176, R6.reuse, R28 ;  /* 0x00000006b01c723c */ /* 0x080fee000000181c */
[----:B------:R-:W3:Y:S01]  /*116c0*/  MUFU.TANH R16, R16 ;  /* 0x0000001000107308 */ /* 0x000ee20000002400 */
[C---:B------:R-:W-:Y:S01]  /*116d0*/  HMMA.16816.F32 R32, R220.reuse, R6, R32 ;  /* 0x00000006dc20723c */ /* 0x040fe20000001820 */
[----:B------:R-:W2:Y:S01]  /*116e0*/  LDSM.16.M88.4 R4, [R231+0x8c00] ;  /* 0x008c0000e704783b */ /* 0x000ea20000000200 */
[----:B------:R-:W-:Y:S07]  /*116f0*/  DEPBAR.LE SB0, 0x0 ;  /* 0x000080000000791a */ /* 0x000fee0000000000 */
[----:B------:R-:W3:Y:S02]  /*11700*/  MUFU.TANH R18, R18 ;  /* 0x0000001200127308 */ /* 0x000ee40000002400 */
[----:B------:R-:W-:Y:S01]  /*11710*/  FMUL.FTZ R23, R23, UR8 ;  /* 0x0000000817177c20 */ /* 0x000fe20008410000 */
[----:B------:R-:W-:Y:S01]  /*11720*/  FMUL.FTZ R21, R21, UR8 ;  /* 0x0000000815157c20 */ /* 0x000fe20008410000 */
[----:B------:R-:W-:Y:S01]  /*11730*/  FMUL.FTZ R22, R22, UR8 ;  /* 0x0000000816167c20 */ /* 0x000fe20008410000 */
[----:B------:R-:W-:Y:S01]  /*11740*/  FMUL.FTZ R26, R26, UR8 ;  /* 0x000000081a1a7c20 */ /* 0x000fe20008410000 */
[----:B------:R-:W-:Y:S04]  /*11750*/  FMUL.FTZ R27, R27, UR8 ;  /* 0x000000081b1b7c20 */ /* 0x000fe80008410000 */
[----:B------:R4:W-:Y:S01]  /*11760*/  MUFU.TANH R181, R23 ;  /* 0x0000001700b57308 */ /* 0x0009e20000002400 */
[----:B------:R-:W-:Y:S01]  /*11770*/  BAR.SYNC.DEFER_BLOCKING 0x0 ;  /* 0x0000000000007b1d */ /* 0x000fe20000010000 */
[-C--:B-1----:R-:W-:Y:S05]  /*11780*/  HMMA.16816.F32 R36, R220, R8.reuse, R36 ;  /* 0x00000008dc24723c */ /* 0x082fea0000001824 */
[----:B------:R-:W-:Y:S03]  /*11790*/  FMUL.FTZ R30, R30, UR8 ;  /* 0x000000081e1e7c20 */ /* 0x000fe60008410000 */
[----:B------:R1:W3:Y:S01]  /*117a0*/  MUFU.TANH R182, R26 ;  /* 0x0000001a00b67308 */ /* 0x0002e20000002400 */
[C---:B------:R-:W-:Y:S04]  /*117b0*/  HMMA.16816.F32 R40, R176.reuse, R8, R40 ;  /* 0x00000008b028723c */ /* 0x040fe80000001828 */
[----:B------:R-:W-:Y:S01]  /*117c0*/  FMUL.FTZ R32, R32, UR8 ;  /* 0x0000000820207c20 */ /* 0x000fe20008410000 */
[----:B------:R-:W-:Y:S01]  /*117d0*/  FMUL.FTZ R31, R31, UR8 ;  /* 0x000000081f1f7c20 */ /* 0x000fe20008410000 */
[-C--:B------:R-:W-:Y:S03]  /*117e0*/  HMMA.16816.F32 R44, R176, R10.reuse, R44 ;  /* 0x0000000ab02c723c */ /* 0x080fe6000000182c */
[----:B------:R5:W-:Y:S02]  /*117f0*/  MUFU.TANH R15, R30 ;  /* 0x0000001e000f7308 */ /* 0x000be40000002400 */
[----:B------:R-:W-:Y:S01]  /*11800*/  FMUL.FTZ R33, R33, UR8 ;  /* 0x0000000821217c20 */ /* 0x000fe20008410000 */
[C---:B------:R-:W-:Y:S07]  /*11810*/  HMMA.16816.F32 R48, R220.reuse, R10, R48 ;  /* 0x0000000adc30723c */ /* 0x040fee0000001830 */
[----:B------:R3:W-:Y:S01]  /*11820*/  MUFU.TANH R14, R32 ;  /* 0x00000020000e7308 */ /* 0x0007e20000002400 */
[----:B------:R-:W-:Y:S03]  /*11830*/  FMUL.FTZ R36, R36, UR8 ;  /* 0x0000000824247c20 */ /* 0x000fe60008410000 */
[----:B------:R-:W-:Y:S01]  /*11840*/  FMUL.FTZ R25, R25, UR8 ;  /* 0x0000000819197c20 */ /* 0x000fe20008410000 */
[----:B------:R-:W-:Y:S01]  /*11850*/  FMUL.FTZ R29, R29, UR8 ;  /* 0x000000081d1d7c20 */ /* 0x000fe20008410000 */
[----:B------:R-:W-:Y:S01]  /*11860*/  FMUL.FTZ R35, R35, UR8 ;  /* 0x0000000823237c20 */ /* 0x000fe20008410000 */
[-C--:B--2---:R-:W-:Y:S03]  /*11870*/  HMMA.16816.F32 R52, R220, R4.reuse, R52 ;  /* 0x00000004dc34723c */ /* 0x084fe60000001834 */
[----:B------:R2:W-:Y:S01]  /*11880*/  MUFU.TANH R183, R27 ;  /* 0x0000001b00b77308 */ /* 0x0005e20000002400 */
[----:B------:R-:W-:Y:S01]  /*11890*/  FMUL.FTZ R24, R24, UR8 ;  /* 0x0000000818187c20 */ /* 0x000fe20008410000 */
[----:B------:R-:W-:Y:S01]  /*118a0*/  FMUL.FTZ R28, R28, UR8 ;  /* 0x000000081c1c7c20 */ /* 0x000fe20008410000 */
[----:B------:R-:W-:Y:S01]  /*118b0*/  FMUL.FTZ R34, R34, UR8 ;  /* 0x0000000822227c20 */ /* 0x000fe20008410000 */
[----:B------:R-:W-:Y:S01]  /*118c0*/  FMUL.FTZ R20, R20, UR8 ;  /* 0x0000000814147c20 */ /* 0x000fe20008410000 */
[----:B------:R-:W-:Y:S03]  /*118d0*/  FMUL.FTZ R40, R40, UR8 ;  /* 0x0000000828287c20 */ /* 0x000fe60008410000 */
[----:B------:R-:W-:Y:S01]  /*118e0*/  IADD3 R8, R0, 0x8, RZ ;  /* 0x0000000800087810 */ /* 0x000fe20007ffe0ff */
[C---:B------:R-:W-:Y:S01]  /*118f0*/  HMMA.16816.F32 R56, R176.reuse, R4, R56 ;  /* 0x00000004b038723c */ /* 0x040fe20000001838 */
[----:B------:R2:W-:Y:S03]  /*11900*/  MUFU.TANH R184, R31 ;  /* 0x0000001f00b87308 */ /* 0x0005e60000002400 */
[----:B------:R-:W-:Y:S01]  /*11910*/  FMUL.FTZ R44, R44, UR8 ;  /* 0x000000082c2c7c20 */ /* 0x000fe20008410000 */
[C---:B----4-:R-:W-:Y:S01]  /*11920*/  FFMA.FTZ R23, R3.reuse, UR5, R195 ;  /* 0x0000000503177c23 */ /* 0x050fe200080100c3 */
[C---:B-1----:R-:W-:Y:S01]  /*11930*/  FFMA.FTZ R26, R3.reuse, UR5, R194 ;  /* 0x00000005031a7c23 */ /* 0x042fe200080100c2 */
[C---:B-----5:R-:W-:Y:S01]  /*11940*/  FFMA.FTZ R30, R3.reuse, UR5, R104 ;  /* 0x00000005031e7c23 */ /* 0x060fe20008010068 */
[----:B---3--:R-:W-:Y:S03]  /*11950*/  FFMA.FTZ R32, R3, UR5, R103 ;  /* 0x0000000503207c23 */ /* 0x008fe60008010067 */
[----:B------:R1:W-:Y:S01]  /*11960*/  MUFU.TANH R110, R33 ;  /* 0x00000021006e7308 */ /* 0x0003e20000002400 */
[-C--:B------:R-:W-:Y:S03]  /*11970*/  HMMA.16816.F32 R60, R176, R6.reuse, R60 ;  /* 0x00000006b03c723c */ /* 0x080fe6000000183c */
[----:B------:R-:W-:Y:S01]  /*11980*/  IADD3 R9, R0, 0x9, RZ ;  /* 0x0000000900097810 */ /* 0x000fe20007ffe0ff */
[----:B------:R-:W-:Y:S01]  /*11990*/  FMUL.FTZ R50, R50, UR8 ;  /* 0x0000000832327c20 */ /* 0x000fe20008410000 */
[----:B------:R-:W-:Y:S01]  /*119a0*/  I2FP.F32.S32 R3, R8 ;  /* 0x0000000800037245 */ /* 0x000fe20000201400 */
[C---:B--2---:R-:W-:Y:S03]  /*119b0*/  FFMA.FTZ R27, R2.reuse, UR5, R198 ;  /* 0x00000005021b7c23 */ /* 0x044fe600080100c6 */
[----:B------:R2:W-:Y:S02]  /*119c0*/  MUFU.TANH R191, R36 ;  /* 0x0000002400bf7308 */ /* 0x0005e40000002400 */
[----:B------:R-:W-:Y:S01]  /*119d0*/  FFMA.FTZ R31, R2, UR5, R197 ;  /* 0x00000005021f7c23 */ /* 0x000fe200080100c5 */
[----:B------:R-:W-:Y:S04]  /*119e0*/  HMMA.16816.F32 R64, R220, R6, R64 ;  /* 0x00000006dc40723c */ /* 0x000fe80000001840 */
[----:B------:R-:W-:Y:S01]  /*119f0*/  FMUL.FTZ R42, R42, UR8 ;  /* 0x000000082a2a7c20 */ /* 0x000fe20008410000 */
[----:B------:R-:W-:Y:S02]  /*11a00*/  FMUL.FTZ R38, R38, UR8 ;  /* 0x0000000826267c20 */ /* 0x000fe40008410000 */
[----:B------:R3:W-:Y:S01]  /*11a10*/  MUFU.TANH R102, R21 ;  /* 0x0000001500667308 */ /* 0x0007e20000002400 */
[----:B-1----:R-:W-:Y:S03]  /*11a20*/  FFMA.FTZ R33, R2, UR5, R192 ;  /* 0x0000000502217c23 */ /* 0x002fe600080100c0 */
[----:B------:R-:W-:Y:S01]  /*11a30*/  FMUL.FTZ R39, R39, UR8 ;  /* 0x0000000827277c20 */ /* 0x000fe20008410000 */
[----:B------:R-:W-:Y:S01]  /*11a40*/  FMUL.FTZ R43, R43, UR8 ;  /* 0x000000082b2b7c20 */ /* 0x000fe20008410000 */
[----:B------:R-:W-:Y:S01]  /*11a50*/  FMUL.FTZ R41, R41, UR8 ;  /* 0x0000000829297c20 */ /* 0x000fe20008410000 */
[----:B------:R-:W-:Y:S03]  /*11a60*/  IADD3 R4, R0, 0x18, RZ ;  /* 0x0000001800047810 */ /* 0x000fe60007ffe0ff */
[----:B------:R1:W-:Y:S01]  /*11a70*/  MUFU.TANH R185, R25 ;  /* 0x0000001900b97308 */ /* 0x0003e20000002400 */
[----:B--2---:R-:W-:Y:S01]  /*11a80*/  FFMA.FTZ R36, R2, UR5, R109 ;  /* 0x0000000502247c23 */ /* 0x004fe2000801006d */
[----:B------:R-:W-:Y:S01]  /*11a90*/  I2FP.F32.S32 R2, R9 ;  /* 0x0000000900027245 */ /* 0x000fe20000201400 */
[----:B------:R-:W-:Y:S01]  /*11aa0*/  FMUL.FTZ R37, R37, UR8 ;  /* 0x0000000825257c20 */ /* 0x000fe20008410000 */
[----:B------:R-:W-:Y:S01]  /*11ab0*/  IADD3 R5, R0, 0x19, RZ ;  /* 0x0000001900057810 */ /* 0x000fe20007ffe0ff */
[----:B------:R-:W-:Y:S01]  /*11ac0*/  FMUL.FTZ R47, R47, UR8 ;  /* 0x000000082f2f7c20 */ /* 0x000fe20008410000 */
[----:B------:R-:W-:Y:S01]  /*11ad0*/  FMUL.FTZ R45, R45, UR8 ;  /* 0x000000082d2d7c20 */ /* 0x000fe20008410000 */
[----:B------:R-:W-:Y:S03]  /*11ae0*/  FMUL.FTZ R49, R49, UR8 ;  /* 0x0000000831317c20 */ /* 0x000fe60008410000 */
[----:B------:R2:W-:Y:S01]  /*11af0*/  MUFU.TANH R188, R29 ;  /* 0x0000001d00bc7308 */ /* 0x0005e20000002400 */
[----:B---3--:R-:W-:Y:S01]  /*11b00*/  FFMA.FTZ R21, R3, UR5, R16 ;  /* 0x0000000503157c23 */ /* 0x008fe20008010010 */
[----:B------:R-:W-:Y:S01]  /*11b10*/  FMUL.FTZ R51, R51, UR8 ;  /* 0x0000000833337c20 */ /* 0x000fe20008410000 */
[----:B------:R-:W-:Y:S01]  /*11b20*/  FMUL.FTZ R46, R46, UR8 ;  /* 0x000000082e2e7c20 */ /* 0x000fe20008410000 */
[----:B------:R-:W-:Y:S01]  /*11b30*/  FMUL.FTZ R48, R48, UR8 ;  /* 0x0000000830307c20 */ /* 0x000fe20008410000 */
[----:B------:R-:W-:Y:S01]  /*11b40*/  FMUL.FTZ R52, R52, UR8 ;  /* 0x0000000834347c20 */ /* 0x000fe20008410000 */
[----:B------:R-:W-:Y:S01]  /*11b50*/  FMUL.FTZ R54, R54, UR8 ;  /* 0x0000000836367c20 */ /* 0x000fe20008410000 */
[----:B------:R-:W-:Y:S03]  /*11b60*/  FMUL.FTZ R58, R58, UR8 ;  /* 0x000000083a3a7c20 */ /* 0x000fe60008410000 */
[----:B------:R3:W-:Y:S01]  /*11b70*/  MUFU.TANH R13, R35 ;  /* 0x00000023000d7308 */ /* 0x0007e20000002400 */
[----:B-1----:R-:W-:Y:S01]  /*11b80*/  FFMA.FTZ R25, R3, UR5, R18 ;  /* 0x0000000503197c23 */ /* 0x002fe20008010012 */
[----:B------:R-:W-:Y:S01]  /*11b90*/  FMUL.FTZ R56, R56, UR8 ;  /* 0x0000000838387c20 */ /* 0x000fe20008410000 */
[----:B------:R-:W-:Y:S01]  /*11ba0*/  FMUL.FTZ R53, R53, UR8 ;  /* 0x0000000835357c20 */ /* 0x000fe20008410000 */
[----:B------:R-:W-:Y:S01]  /*11bb0*/  FMUL.FTZ R55, R55, UR8 ;  /* 0x0000000837377c20 */ /* 0x000fe20008410000 */
[----:B------:R-:W-:Y:S01]  /*11bc0*/  FMUL.FTZ R59, R59, UR8 ;  /* 0x000000083b3b7c20 */ /* 0x000fe20008410000 */
[----:B------:R-:W-:Y:S01]  /*11bd0*/  FMUL.FTZ R57, R57, UR8 ;  /* 0x0000000839397c20 */ /* 0x000fe20008410000 */
[----:B------:R-:W-:Y:S03]  /*11be0*/  FMUL.FTZ R60, R60, UR8 ;  /* 0x000000083c3c7c20 */ /* 0x000fe60008410000 */
[----:B------:R-:W1:Y:S01]  /*11bf0*/  MUFU.TANH R17, R17 ;  /* 0x0000001100117308 */ /* 0x000e620000002400 */
[----:B--2---:R-:W-:Y:S01]  /*11c00*/  FFMA.FTZ R29, R3, UR5, R106 ;  /* 0x00000005031d7c23 */ /* 0x004fe2000801006a */
[----:B------:R-:W-:Y:S01]  /*11c10*/  FMUL.FTZ R64, R64, UR8 ;  /* 0x0000000840407c20 */ /* 0x000fe20008410000 */
[----:B------:R-:W-:Y:S01]  /*11c20*/  FMUL.FTZ R62, R62, UR8 ;  /* 0x000000083e3e7c20 */ /* 0x000fe20008410000 */
[----:B------:R-:W-:Y:S01]  /*11c30*/  FMUL.FTZ R9, R65, UR8 ;  /* 0x0000000841097c20 */ /* 0x000fe20008410000 */
[----:B------:R-:W-:Y:S01]  /*11c40*/  FMUL.FTZ R8, R67, UR8 ;  /* 0x0000000843087c20 */ /* 0x000fe20008410000 */
[----:B------:R-:W-:Y:S04]  /*11c50*/  FMUL.FTZ R63, R63, UR8 ;  /* 0x000000083f3f7c20 */ /* 0x000fe80008410000 */
[----:B------:R-:W-:Y:S01]  /*11c60*/  MUFU.TANH R19, R19 ;  /* 0x0000001300137308 */ /* 0x000fe20000002400 */
[----:B---3--:R-:W-:Y:S01]  /*11c70*/  FFMA.FTZ R35, R3, UR5, R105 ;  /* 0x0000000503237c23 */ /* 0x008fe20008010069 */
[----:B------:R-:W-:Y:S04]  /*11c80*/  IADD3 R3, R0, 0x10, RZ ;  /* 0x0000001000037810 */ /* 0x000fe80007ffe0ff */
[----:B------:R-:W-:Y:S04]  /*11c90*/  I2FP.F32.S32 R3, R3 ;  /* 0x0000000300037245 */ /* 0x000fe80000201400 */
[----:B------:R1:W2:Y:S01]  /*11ca0*/  MUFU.TANH R180, R22 ;  /* 0x0000001600b47308 */ /* 0x0002a20000002400 */
[C---:B------:R-:W-:Y:S09]  /*11cb0*/  FFMA.FTZ R182, R3.reuse, UR5, R182 ;  /* 0x0000000503b67c23 */ /* 0x040ff200080100b6 */
[----:B------:R3:W4:Y:S10]  /*11cc0*/  MUFU.TANH R187, R24 ;  /* 0x0000001800bb7308 */ /* 0x0007340000002400 */
[----:B------:R5:W-:Y:S01]  /*11cd0*/  MUFU.TANH R186, R28 ;  /* 0x0000001c00ba7308 */ /* 0x000be20000002400 */
[C---:B-1----:R-:W-:Y:S01]  /*11ce0*/  FFMA.FTZ R22, R2.reuse, UR5, R17 ;  /* 0x0000000502167c23 */ /* 0x042fe20008010011 */
[C---:B--2---:R-:W-:Y:S08]  /*11cf0*/  FFMA.FTZ R180, R3.reuse, UR5, R180 ;  /* 0x0000000503b47c23 */ /* 0x044ff000080100b4 */
[----:B------:R1:W-:Y:S01]  /*11d00*/  MUFU.TANH R111, R34 ;  /* 0x00000022006f7308 */ /* 0x0003e20000002400 */
[C---:B---3--:R-:W-:Y:S01]  /*11d10*/  FFMA.FTZ R24, R2.reuse, UR5, R19 ;  /* 0x0000000502187c23 */ /* 0x048fe20008010013 */
[C---:B----4-:R-:W-:Y:S08]  /*11d20*/  FFMA.FTZ R187, R3.reuse, UR5, R187 ;  /* 0x0000000503bb7c23 */ /* 0x050ff000080100bb */
[----:B------:R-:W2:Y:S01]  /*11d30*/  MUFU.TANH R20, R20 ;  /* 0x0000001400147308 */ /* 0x000ea20000002400 */
[C---:B-----5:R-:W-:Y:S09]  /*11d40*/  FFMA.FTZ R28, R2.reuse, UR5, R193 ;  /* 0x00000005021c7c23 */ /* 0x060ff200080100c1 */
[----:B------:R2:W-:Y:S01]  /*11d50*/  MUFU.TANH R12, R40 ;  /* 0x00000028000c7308 */ /* 0x0005e20000002400 */
[----:B-1----:R-:W-:Y:S01]  /*11d60*/  FFMA.FTZ R34, R2, UR5, R189 ;  /* 0x0000000502227c23 */ /* 0x002fe200080100bd */
[----:B------:R-:W-:Y:S04]  /*11d70*/  IADD3 R2, R0, 0x11, RZ ;  /* 0x0000001100027810 */ /* 0x000fe80007ffe0ff */
[----:B------:R-:W-:Y:S04]  /*11d80*/  I2FP.F32.S32 R2, R2 ;  /* 0x0000000200027245 */ /* 0x000fe80000201400 */
[----:B------:R1:W-:Y:S01]  /*11d90*/  MUFU.TANH R11, R44 ;  /* 0x0000002c000b7308 */ /* 0x0003e20000002400 */
[C---:B------:R-:W-:Y:S01]  /*11da0*/  FFMA.FTZ R181, R2.reuse, UR5, R181 ;  /* 0x0000000502b57c23 */ /* 0x040fe200080100b5 */
[C---:B------:R-:W-:Y:S01]  /*11db0*/  FFMA.FTZ R183, R2.reuse, UR5, R183 ;  /* 0x0000000502b77c23 */ /* 0x040fe200080100b7 */
[----:B------:R-:W-:Y:S07]  /*11dc0*/  FFMA.FTZ R185, R2, UR5, R185 ;  /* 0x0000000502b97c23 */ /* 0x000fee00080100b9 */
[----:B------:R3:W-:Y:S01]  /*11dd0*/  MUFU.TANH R10, R50 ;  /* 0x00000032000a7308 */ /* 0x0007e20000002400 */
[----:B--2---:R-:W-:Y:S01]  /*11de0*/  FFMA.FTZ R40, R3, UR5, R20 ;  /* 0x0000000503287c23 */ /* 0x004fe20008010014 */
[----:B------:R-:W-:Y:S01]  /*11df0*/  I2FP.F32.S32 R3, R4 ;  /* 0x0000000400037245 */ /* 0x000fe20000201400 */
[----:B------:R-:W-:Y:S01]  /*11e00*/  FMUL.FTZ R20, R61, UR8 ;  /* 0x000000083d147c20 */ /* 0x000fe20008410000 */
[----:B------:R-:W-:Y:S03]  /*11e10*/  IADD3 R4, R0, 0x29, RZ ;  /* 0x0000002900047810 */ /* 0x000fe60007ffe0ff */
[C---:B------:R-:W-:Y:S03]  /*11e20*/  FFMA.FTZ R179, R3.reuse, UR5, R15 ;  /* 0x0000000503b37c23 */ /* 0x040fe6000801000f */
[----:B------:R-:W2:Y:S01]  /*11e30*/  MUFU.TANH R196, R38 ;  /* 0x0000002600c47308 */ /* 0x000ea20000002400 */
[----:B-1----:R-:W-:Y:S01]  /*11e40*/  FFMA.FTZ R44, R2, UR5, R102 ;  /* 0x00000005022c7c23 */ /* 0x002fe20008010066 */
[----:B------:R-:W-:Y:S01]  /*11e50*/  I2FP.F32.S32 R2, R5 ;  /* 0x0000000500027245 */ /* 0x000fe20000201400 */
[C---:B------:R-:W-:Y:S01]  /*11e60*/  FFMA.FTZ R186, R3.reuse, UR5, R186 ;  /* 0x0000000503ba7c23 */ /* 0x040fe200080100ba */
[C---:B------:R-:W-:Y:S01]  /*11e70*/  FFMA.FTZ R111, R3.reuse, UR5, R111 ;  /* 0x00000005036f7c23 */ /* 0x040fe2000801006f */
[----:B------:R-:W-:Y:S02]  /*11e80*/  IADD3 R5, R0, 0x28, RZ ;  /* 0x0000002800057810 */ /* 0x000fe40007ffe0ff */
[----:B------:R-:W-:Y:S03]  /*11e90*/  FFMA.FTZ R184, R2, UR5, R184 ;  /* 0x0000000502b87c23 */ /* 0x000fe600080100b8 */
[----:B------:R-:W1:Y:S01]  /*11ea0*/  MUFU.TANH R42, R42 ;  /* 0x0000002a002a7308 */ /* 0x000e620000002400 */
[----:B---3--:R-:W-:Y:S01]  /*11eb0*/  FFMA.FTZ R50, R3, UR5, R14 ;  /* 0x0000000503327c23 */ /* 0x008fe2000801000e */
[----:B------:R-:W-:Y:S01]  /*11ec0*/  IADD3 R3, R0, 0x20, RZ ;  /* 0x0000002000037810 */ /* 0x000fe20007ffe0ff */
[C---:B------:R-:W-:Y:S01]  /*11ed0*/  FFMA.FTZ R188, R2.reuse, UR5, R188 ;  /* 0x0000000502bc7c23 */ /* 0x040fe200080100bc */
[C---:B------:R-:W-:Y:S01]  /*11ee0*/  FFMA.FTZ R110, R2.reuse, UR5, R110 ;  /* 0x00000005026e7c23 */ /* 0x040fe2000801006e */
[----:B------:R-:W-:Y:S01]  /*11ef0*/  FFMA.FTZ R178, R2, UR5, R13 ;  /* 0x0000000502b27c23 */ /* 0x000fe2000801000d */
[----:B------:R-:W-:Y:S04]  /*11f00*/  IADD3 R2, R0, 0x21, RZ ;  /* 0x0000002100027810 */ /* 0x000fe80007ffe0ff */
[----:B------:R-:W3:Y:S01]  /*11f10*/  MUFU.TANH R190, R37 ;  /* 0x0000002500be7308 */ /* 0x000ee20000002400 */
[----:B------:R-:W-:Y:S02]  /*11f20*/  I2FP.F32.S32 R3, R3 ;  /* 0x0000000300037245 */ /* 0x000fe40000201400 */
[----:B------:R-:W-:Y:S03]  /*11f30*/  I2FP.F32.S32 R2, R2 ;  /* 0x0000000200027245 */ /* 0x000fe60000201400 */
[C---:B------:R-:W-:Y:S01]  /*11f40*/  FFMA.FTZ R191, R3.reuse, UR5, R191 ;  /* 0x0000000503bf7c23 */ /* 0x040fe200080100bf */
[C---:B--2---:R-:W-:Y:S03]  /*11f50*/  FFMA.FTZ R196, R3.reuse, UR5, R196 ;  /* 0x0000000503c47c23 */ /* 0x044fe600080100c4 */
[----:B------:R-:W2:Y:S01]  /*11f60*/  MUFU.TANH R39, R39 ;  /* 0x0000002700277308 */ /* 0x000ea20000002400 */
[C---:B-1----:R-:W-:Y:S01]  /*11f70*/  FFMA.FTZ R199, R3.reuse, UR5, R42 ;  /* 0x0000000503c77c23 */ /* 0x042fe2000801002a */
[----:B------:R-:W-:Y:S01]  /*11f80*/  FFMA.FTZ R202, R3, UR5, R12 ;  /* 0x0000000503ca7c23 */ /* 0x000fe2000801000c */
[----:B------:R-:W-:Y:S01]  /*11f90*/  I2FP.F32.S32 R3, R5 ;  /* 0x0000000500037245 */ /* 0x000fe20000201400 */
[----:B------:R-:W-:Y:S06]  /*11fa0*/  FMUL.FTZ R5, R66, UR8 ;  /* 0x0000000842057c20 */ /* 0x000fec0008410000 */
[----:B------:R-:W1:Y:S01]  /*11fb0*/  MUFU.TANH R43, R43 ;  /* 0x0000002b002b7308 */ /* 0x000e620000002400 */
[C---:B---3--:R-:W-:Y:S01]  /*11fc0*/  FFMA.FTZ R190, R2.reuse, UR5, R190 ;  /* 0x0000000502be7c23 */ /* 0x048fe200080100be */
[C---:B------:R-:W-:Y:S01]  /*11fd0*/  FFMA.FTZ R204, R3.reuse, UR5, R11 ;  /* 0x0000000503cc7c23 */ /* 0x040fe2000801000b */
[C---:B------:R-:W-:Y:S07]  /*11fe0*/  FFMA.FTZ R193, R3.reuse, UR5, R10 ;  /* 0x0000000503c17c23 */ /* 0x040fee000801000a */
[----:B------:R-:W3:Y:S01]  /*11ff0*/  MUFU.TANH R41, R41 ;  /* 0x0000002900297308 */ /* 0x000ee20000002400 */
[C---:B--2---:R-:W-:Y:S09]  /*12000*/  FFMA.FTZ R195, R2.reuse, UR5, R39 ;  /* 0x0000000502c37c23 */ /* 0x044ff20008010027 */
[----:B------:R-:W2:Y:S01]  /*12010*/  MUFU.TANH R47, R47 ;  /* 0x0000002f002f7308 */ /* 0x000ea20000002400 */
[C---:B-1----:R-:W-:Y:S09]  /*12020*/  FFMA.FTZ R197, R2.reuse, UR5, R43 ;  /* 0x0000000502c57c23 */ /* 0x042ff2000801002b */
[----:B------:R-:W1:Y:S01]  /*12030*/  MUFU.TANH R45, R45 ;  /* 0x0000002d002d7308 */ /* 0x000e620000002400 */
[----:B---3--:R-:W-:Y:S01]  /*12040*/  FFMA.FTZ R203, R2, UR5, R41 ;  /* 0x0000000502cb7c23 */ /* 0x008fe20008010029 */
[----:B------:R-:W-:Y:S02]  /*12050*/  I2FP.F32.S32 R2, R4 ;  /* 0x0000000400027245 */ /* 0x000fe40000201400 */
[----:B------:R-:W-:Y:S06]  /*12060*/  IADD3 R4, R0, 0x38, RZ ;  /* 0x0000003800047810 */ /* 0x000fec0007ffe0ff */
[----:B------:R-:W3:Y:S01]  /*12070*/  MUFU.TANH R49, R49 ;  /* 0x0000003100317308 */ /* 0x000ee20000002400 */
[C---:B--2---:R-:W-:Y:S09]  /*12080*/  FFMA.FTZ R198, R2.reuse, UR5, R47 ;  /* 0x0000000502c67c23 */ /* 0x044ff2000801002f */
[----:B------:R-:W2:Y:S01]  /*12090*/  MUFU.TANH R51, R51 ;  /* 0x0000003300337308 */ /* 0x000ea20000002400 */
[C---:B-1----:R-:W-:Y:S09]  /*120a0*/  FFMA.FTZ R205, R2.reuse, UR5, R45 ;  /* 0x0000000502cd7c23 */ /* 0x042ff2000801002d */
[----:B------:R-:W1:Y:S01]  /*120b0*/  MUFU.TANH R46, R46 ;  /* 0x0000002e002e7308 */ /* 0x000e620000002400 */
[C---:B---3--:R-:W-:Y:S09]  /*120c0*/  FFMA.FTZ R192, R2.reuse, UR5, R49 ;  /* 0x0000000502c07c23 */ /* 0x048ff20008010031 */
[----:B------:R-:W3:Y:S01]  /*120d0*/  MUFU.TANH R48, R48 ;  /* 0x0000003000307308 */ /* 0x000ee20000002400 */
[----:B--2---:R-:W-:Y:S01]  /*120e0*/  FFMA.FTZ R194, R2, UR5, R51 ;  /* 0x0000000502c27c23 */ /* 0x004fe20008010033 */
[C---:B------:R-:W-:Y:S04]  /*120f0*/  IADD3 R2, R0.reuse, 0x30, RZ ;  /* 0x0000003000027810 */ /* 0x040fe80007ffe0ff */
[----:B------:R-:W-:Y:S04]  /*12100*/  I2FP.F32.S32 R2, R2 ;  /* 0x0000000200027245 */ /* 0x000fe80000201400 */
[----:B------:R-:W2:Y:S01]  /*12110*/  MUFU.TANH R52, R52 ;  /* 0x0000003400347308 */ /* 0x000ea20000002400 */
[C---:B-1----:R-:W-:Y:S09]  /*12120*/  FFMA.FTZ R200, R3.reuse, UR5, R46 ;  /* 0x0000000503c87c23 */ /* 0x042ff2000801002e */
[----:B------:R-:W1:Y:S01]  /*12130*/  MUFU.TANH R54, R54 ;  /* 0x0000003600367308 */ /* 0x000e620000002400 */
[----:B---3--:R-:W-:Y:S01]  /*12140*/  FFMA.FTZ R189, R3, UR5, R48 ;  /* 0x0000000503bd7c23 */ /* 0x008fe20008010030 */
[C---:B------:R-:W-:Y:S02]  /*12150*/  IADD3 R3, R0.reuse, 0x31, RZ ;  /* 0x0000003100037810 */ /* 0x040fe40007ffe0ff */
[----:B------:R-:W-:Y:S02]  /*12160*/  IADD3 R0, R0, 0x39, RZ ;  /* 0x0000003900007810 */ /* 0x000fe40007ffe0ff */
[----:B------:R-:W-:Y:S02]  /*12170*/  I2FP.F32.S32 R3, R3 ;  /* 0x0000000300037245 */ /* 0x000fe40000201400 */
[----:B------:R-:W-:Y:S02]  /*12180*/  I2FP.F32.S32 R0, R0 ;  /* 0x0000000000007245 */ /* 0x000fe40000201400 */
        /* <DEDUP_REMOVED lines=8> */
[----:B------:R-:W-:Y:S02]  /*12210*/  I2FP.F32.S32 R2, R4 ;  /* 0x0000000400027245 */ /* 0x000fe40000201400 */
[----:B------:R-:W-:Y:S06]  /*12220*/  FMNMX.FTZ R4, R23, R100, !PT ;  /* 0x0000006417047209 */ /* 0x000fec0007810000 */
[----:B------:R-:W2:Y:S01]  /*12230*/  MUFU.TANH R59, R59 ;  /* 0x0000003b003b7308 */ /* 0x000ea20000002400 */
[C---:B-1----:R-:W-:Y:S09]  /*12240*/  FFMA.FTZ R209, R3.reuse, UR5, R53 ;  /* 0x0000000503d17c23 */ /* 0x042ff20008010035 */
[----:B------:R-:W1:Y:S01]  /*12250*/  MUFU.TANH R6, R57 ;  /* 0x0000003900067308 */ /* 0x000e620000002400 */
[C---:B---3--:R-:W-:Y:S09]  /*12260*/  FFMA.FTZ R212, R3.reuse, UR5, R55 ;  /* 0x0000000503d47c23 */ /* 0x048ff20008010037 */
[----:B------:R-:W3:Y:S01]  /*12270*/  MUFU.TANH R5, R5 ;  /* 0x0000000500057308 */ /* 0x000ee20000002400 */
[C---:B--2---:R-:W-:Y:S09]  /*12280*/  FFMA.FTZ R214, R3.reuse, UR5, R59 ;  /* 0x0000000503d67c23 */ /* 0x044ff2000801003b */
[----:B------:R-:W2:Y:S01]  /*12290*/  MUFU.TANH R109, R62 ;  /* 0x0000003e006d7308 */ /* 0x000ea20000002400 */
[----:B-1----:R-:W-:Y:S01]  /*122a0*/  FFMA.FTZ R216, R3, UR5, R6 ;  /* 0x0000000503d87c23 */ /* 0x002fe20008010006 */
[----:B------:R-:W-:Y:S02]  /*122b0*/  FMNMX.FTZ R3, R26, R101, !PT ;  /* 0x000000651a037209 */ /* 0x000fe40007810000 */
[----:B------:R-:W-:Y:S02]  /*122c0*/  FMNMX.FTZ R6, R27, R4, !PT ;  /* 0x000000041b067209 */ /* 0x000fe40007810000 */
[----:B------:R-:W-:Y:S02]  /*122d0*/  FMNMX.FTZ R4, R31, R3, !PT ;  /* 0x000000031f047209 */ /* 0x000fe40007810000 */
[----:B------:R-:W-:Y:S02]  /*122e0*/  FMNMX.FTZ R6, R21, R6, !PT ;  /* 0x0000000615067209 */ /* 0x000fe40007810000 */
[----:B------:R-:W1:Y:S01]  /*122f0*/  MUFU.TANH R60, R60 ;  /* 0x0000003c003c7308 */ /* 0x000e620000002400 */
[----:B------:R-:W-:Y:S01]  /*12300*/  FMNMX.FTZ R4, R25, R4, !PT ;  /* 0x0000000419047209 */ /* 0x000fe20007810000 */
[----:B---3--:R-:W-:Y:S01]  /*12310*/  FFMA.FTZ R211, R2, UR5, R5 ;  /* 0x0000000502d37c23 */ /* 0x008fe20008010005 */
[----:B------:R-:W-:Y:S02]  /*12320*/  FMNMX.FTZ R5, R32, R108, !PT ;  /* 0x0000006c20057209 */ /* 0x000fe40007810000 */
[----:B------:R-:W-:Y:S02]  /*12330*/  FMNMX.FTZ R6, R22, R6, !PT ;  /* 0x0000000616067209 */ /* 0x000fe40007810000 */
[----:B------:R-:W-:Y:S03]  /*12340*/  FMNMX.FTZ R3, R36, R5, !PT ;  /* 0x0000000524037209 */ /* 0x000fe60007810000 */
[----:B------:R-:W3:Y:S01]  /*12350*/  MUFU.TANH R64, R64 ;  /* 0x0000004000407308 */ /* 0x000ee20000002400 */
[----:B------:R-:W-:Y:S01]  /*12360*/  FMNMX.FTZ R5, R24, R4, !PT ;  /* 0x0000000418057209 */ /* 0x000fe20007810000 */
[----:B--2---:R-:W-:Y:S01]  /*12370*/  FFMA.FTZ R109, R2, UR5, R109 ;  /* 0x00000005026d7c23 */ /* 0x004fe2000801006d */
[----:B------:R-:W-:Y:S02]  /*12380*/  FMNMX.FTZ R3, R35, R3, !PT ;  /* 0x0000000323037209 */ /* 0x000fe40007810000 */
[----:B------:R-:W-:Y:S02]  /*12390*/  FMNMX.FTZ R6, R40, R6, !PT ;  /* 0x0000000628067209 */ /* 0x000fe40007810000 */
[----:B------:R-:W-:Y:S03]  /*123a0*/  FMNMX.FTZ R3, R34, R3, !PT ;  /* 0x0000000322037209 */ /* 0x000fe60007810000 */
[----:B------:R-:W2:Y:S01]  /*123b0*/  MUFU.TANH R9, R9 ;  /* 0x0000000900097308 */ /* 0x000ea20000002400 */
[----:B------:R-:W-:Y:S01]  /*123c0*/  FMNMX.FTZ R5, R180, R5, !PT ;  /* 0x00000005b4057209 */ /* 0x000fe20007810000 */
[----:B-1----:R-:W-:Y:S01]  /*123d0*/  FFMA.FTZ R218, R2, UR5, R60 ;  /* 0x0000000502da7c23 */ /* 0x002fe2000801003c */
[----:B------:R-:W-:Y:S02]  /*123e0*/  FMNMX.FTZ R3, R187, R3, !PT ;  /* 0x00000003bb037209 */ /* 0x000fe40007810000 */
[----:B------:R-:W-:Y:S02]  /*123f0*/  FMNMX.FTZ R6, R44, R6, !PT ;  /* 0x000000062c067209 */ /* 0x000fe40007810000 */
[----:B------:R-:W-:Y:S03]  /*12400*/  FMNMX.FTZ R3, R185, R3, !PT ;  /* 0x00000003b9037209 */ /* 0x000fe60007810000 */
        /* <DEDUP_REMOVED lines=11> */
[----:B------:R-:W-:Y:S02]  /*124c0*/  FMNMX.FTZ R2, R28, R2, !PT ;  /* 0x000000021c027209 */ /* 0x000fe40007810000 */
[----:B------:R-:W-:Y:S01]  /*124d0*/  FMNMX.FTZ R6, R110, R6, !PT ;  /* 0x000000066e067209 */ /* 0x000fe20007810000 */
[----:B-1----:R-:W-:Y:S01]  /*124e0*/  FFMA.FTZ R206, R0, UR5, R8 ;  /* 0x0000000500ce7c23 */ /* 0x002fe20008010008 */
        /* <DEDUP_REMOVED lines=13> */
[----:B------:R1:W2:Y:S01]  /*125c0*/  MUFU.TANH R3, R63 ;  /* 0x0000003f00037308 */ /* 0x0002a20000002400 */
        /* <DEDUP_REMOVED lines=19> */
[----:B-123--:R-:W-:Y:S06]  /*12700*/  @P5 BRA `(.L_x_783) ;  /* 0xffffffdc005c5947 */ /* 0x00efec000383ffff */
.L_x_782:
[----:B--2---:R-:W-:Y:S01]  /*12710*/  FMNMX.FTZ R4, R216, R7, !PT ;  /* 0x00000007d8047209 */ /* 0x004fe20007810000 */
[C---:B------:R-:W-:Y:S01]  /*12720*/  FFMA.FTZ R3, R0.reuse, UR5, R3 ;  /* 0x0000000500037c23 */ /* 0x040fe20008010003 */
[----:B------:R-:W-:Y:S01]  /*12730*/  FFMA.FTZ R207, R0, UR5, R20 ;  /* 0x0000000500cf7c23 */ /* 0x000fe20008010014 */
[----:B------:R-:W-:Y:S01]  /*12740*/  SHFL.BFLY PT, R6, R106, 0x2, 0x1f ;  /* 0x0c401f006a067f89 */ /* 0x000fe200000e0000 */
[----:B------:R-:W-:Y:S01]  /*12750*/  FMNMX.FTZ R105, R206, R105, !PT ;  /* 0x00000069ce697209 */ /* 0x000fe20007810000 */
[----:B------:R-:W-:Y:S01]  /*12760*/  UIADD3 UR20, UR20, -0x1, URZ ;  /* 0xffffffff14147890 */ /* 0x000fe2000fffe03f */
[----:B------:R-:W-:Y:S05]  /*12770*/  FMNMX.FTZ R0, R109, R2, !PT ;  /* 0x000000026d007209 */ /* 0x000fea0007810000 */
[----:B------:R-:W-:Y:S01]  /*12780*/  LDSM.16.MT88.4 R52, [R228+0xa000] ;  /* 0x00a00000e434783b */ /* 0x000fe20000004200 */
[----:B------:R-:W-:Y:S02]  /*12790*/  FMNMX.FTZ R4, R218, R4, !PT ;  /* 0x00000004da047209 */ /* 0x000fe40007810000 */
[----:B------:R-:W-:Y:S02]  /*127a0*/  FMNMX.FTZ R0, R3, R0, !PT ;  /* 0x0000000003007209 */ /* 0x000fe40007810000 */
[----:B------:R-:W-:Y:S03]  /*127b0*/  FMNMX.FTZ R4, R207, R4, !PT ;  /* 0x00000004cf047209 */ /* 0x000fe60007810000 */
[----:B------:R-:W-:Y:S08]  /*127c0*/  SHFL.BFLY PT, R5, R105, 0x2, 0x1f ;  /* 0x0c401f0069057f89 */ /* 0x000ff000000e0000 */
[----:B------:R-:W-:Y:S08]  /*127d0*/  SHFL.BFLY PT, R2, R0, 0x2, 0x1f ;  /* 0x0c401f0000027f89 */ /* 0x000ff000000e0000 */
        /* <DEDUP_REMOVED lines=11> */
[----:B------:R-:W-:Y:S01]  /*12890*/  FMUL.FTZ R177, R104, UR4 ;  /* 0x0000000468b17c20 */ /* 0x000fe20008410000 */
[----:B---3--:R-:W-:Y:S01]  /*128a0*/  FMNMX.FTZ R105, R105, R5, !PT ;  /* 0x0000000569697209 */ /* 0x008fe20007810000 */
[C---:B------:R-:W-:Y:S01]  /*128b0*/  FADD.FTZ R0, -R106.reuse, R100 ;  /* 0x000000646a007221 */ /* 0x040fe20000010100 */
[----:B------:R-:W-:Y:S02]  /*128c0*/  FSETP.NEU.FTZ.AND P0, PT, R106, -INF , PT ;  /* 0xff8000006a00780b */ /* 0x000fe40003f1d000 */
[----:B----4-:R-:W-:Y:S01]  /*128d0*/  FMNMX.FTZ R103, R2, R4, !PT ;  /* 0x0000000402677209 */ /* 0x010fe20007810000 */
[----:B------:R-:W-:Y:S01]  /*128e0*/  FMUL.FTZ R5, R0, UR4 ;  /* 0x0000000400057c20 */ /* 0x000fe20008410000 */
[----:B------:R-:W-:Y:S01]  /*128f0*/  FADD.FTZ R0, -R105, R101 ;  /* 0x0000006569007221 */ /* 0x000fe20000010100 */
[----:B------:R-:W-:Y:S02]  /*12900*/  FMUL.FTZ R4, R106, UR4 ;  /* 0x000000046a047c20 */ /* 0x000fe40008410000 */
[C---:B------:R-:W-:Y:S01]  /*12910*/  FMUL.FTZ R176, R103.reuse, UR4 ;  /* 0x0000000467b07c20 */ /* 0x040fe20008410000 */
[----:B------:R-:W-:Y:S01]  /*12920*/  FMUL.FTZ R2, R0, UR4 ;  /* 0x0000000400027c20 */ /* 0x000fe20008410000 */
[----:B------:R-:W-:Y:S01]  /*12930*/  FADD.FTZ R0, -R103, R107 ;  /* 0x0000006b67007221 */ /* 0x000fe20000010100 */
[----:B------:R-:W-:Y:S01]  /*12940*/  FMUL.FTZ R107, R105, UR4 ;  /* 0x00000004696b7c20 */ /* 0x000fe20008410000 */
[----:B------:R-:W1:Y:S02]  /*12950*/  MUFU.EX2 R102, R5 ;  /* 0x0000000500667308 */ /* 0x000e640000000800 */
[----:B------:R-:W-:Y:S08]  /*12960*/  FMUL.FTZ R0, R0, UR4 ;  /* 0x0000000400007c20 */ /* 0x000ff00008410000 */
[----:B------:R2:W3:Y:S10]  /*12970*/  MUFU.EX2 R101, R2 ;  /* 0x0000000200657308 */ /* 0x0004f40000000800 */
[----:B------:R4:W5:Y:S01]  /*12980*/  MUFU.EX2 R100, R0 ;  /* 0x0000000000647308 */ /* 0x0009620000000800 */
[C---:B-1----:R-:W-:Y:S01]  /*12990*/  FMUL.FTZ R16, R102.reuse, R124 ;  /* 0x0000007c66107220 */ /* 0x042fe20000410000 */
[C---:B------:R-:W-:Y:S01]  /*129a0*/  FMUL.FTZ R17, R102.reuse, R125 ;  /* 0x0000007d66117220 */ /* 0x040fe20000410000 */
[C---:B------:R-:W-:Y:S01]  /*129b0*/  FMUL.FTZ R48, R102.reuse, R156 ;  /* 0x0000009c66307220 */ /* 0x040fe20000410000 */
[C---:B------:R-:W-:Y:S01]  /*129c0*/  FMUL.FTZ R49, R102.reuse, R157 ;  /* 0x0000009d66317220 */ /* 0x040fe20000410000 */
[C---:B------:R-:W-:Y:S01]  /*129d0*/  FMUL.FTZ R68, R102.reuse, R68 ;  /* 0x0000004466447220 */ /* 0x040fe20000410000 */
[C---:B------:R-:W-:Y:S01]  /*129e0*/  FMUL.FTZ R69, R102.reuse, R69 ;  /* 0x0000004566457220 */ /* 0x040fe20000410000 */
[C---:B------:R-:W-:Y:S01]  /*129f0*/  FMUL.FTZ R80, R102.reuse, R80 ;  /* 0x0000005066507220 */ /* 0x040fe20000410000 */
[----:B------:R-:W-:Y:S01]  /*12a00*/  FMUL.FTZ R81, R102, R81 ;  /* 0x0000005166517220 */ /* 0x000fe20000410000 */
[----:B--2---:R-:W-:Y:S01]  /*12a10*/  FADD.FTZ R2, -R104, R108 ;  /* 0x0000006c68027221 */ /* 0x004fe20000010100 */
[C---:B---3--:R-:W-:Y:S01]  /*12a20*/  FMUL.FTZ R18, R101.reuse, R126 ;  /* 0x0000007e65127220 */ /* 0x048fe20000410000 */
[C---:B------:R-:W-:Y:S01]  /*12a30*/  FMUL.FTZ R19, R101.reuse, R127 ;  /* 0x0000007f65137220 */ /* 0x040fe20000410000 */
[C---:B------:R-:W-:Y:S01]  /*12a40*/  FMUL.FTZ R51, R101.reuse, R159 ;  /* 0x0000009f65337220 */ /* 0x040fe20000410000 */
[----:B------:R-:W-:Y:S01]  /*12a50*/  LDSM.16.MT88.4 R124, [R228+0xb000] ;  /* 0x00b00000e47c783b */ /* 0x000fe20000004200 */
[C---:B------:R-:W-:Y:S01]  /*12a60*/  FMUL.FTZ R70, R101.reuse, R70 ;  /* 0x0000004665467220 */ /* 0x040fe20000410000 */
[C---:B------:R-:W-:Y:S01]  /*12a70*/  FMUL.FTZ R71, R101.reuse, R71 ;  /* 0x0000004765477220 */ /* 0x040fe20000410000 */
[----:B------:R-:W-:Y:S01]  /*12a80*/  FMUL.FTZ R82, R101, R82 ;  /* 0x0000005265527220 */ /* 0x000fe20000410000 */
[----:B----4-:R-:W-:Y:S01]  /*12a90*/  FMUL.FTZ R0, R2, UR4 ;  /* 0x0000000402007c20 */ /* 0x010fe20008410000 */
[----:B------:R-:W-:Y:S01]  /*12aa0*/  FSEL R2, R4, RZ, P0 ;  /* 0x000000ff04027208 */ /* 0x000fe20000000000 */
[C---:B-----5:R-:W-:Y:S01]  /*12ab0*/  FMUL.FTZ R10, R100.reuse, R114 ;  /* 0x00000072640a7220 */ /* 0x060fe20000410000 */
[----:B------:R-:W-:Y:S01]  /*12ac0*/  FSETP.NEU.FTZ.AND P0, PT, R105, -INF , PT ;  /* 0xff8000006900780b */ /* 0x000fe20003f1d000 */
[C---:B------:R-:W-:Y:S01]  /*12ad0*/  FMUL.FTZ R11, R100.reuse, R115 ;  /* 0x00000073640b7220 */ /* 0x040fe20000410000 */
[----:B------:R-:W-:Y:S01]  /*12ae0*/  FMUL.FTZ R14, R100, R122 ;  /* 0x0000007a640e7220 */ /* 0x000fe20000410000 */
[--C-:B------:R-:W-:Y:S01]  /*12af0*/  FFMA.FTZ R4, R23, UR4, -R2.reuse ;  /* 0x0000000417047c23 */ /* 0x100fe20008010802 */
[----:B------:R-:W-:Y:S01]  /*12b00*/  FSEL R107, R107, RZ, P0 ;  /* 0x000000ff6b6b7208 */ /* 0x000fe20000000000 */
[--C-:B------:R-:W-:Y:S01]  /*12b10*/  FFMA.FTZ R5, R21, UR4, -R2.reuse ;  /* 0x0000000415057c23 */ /* 0x100fe20008010802 */
[----:B------:R-:W-:Y:S01]  /*12b20*/  FSETP.NEU.FTZ.AND P0, PT, R103, -INF , PT ;  /* 0xff8000006700780b */ /* 0x000fe20003f1d000 */
[----:B------:R1:W-:Y:S01]  /*12b30*/  MUFU.EX2 R219, R4 ;  /* 0x0000000400db7308 */ /* 0x0003e20000000800 */
[--C-:B------:R-:W-:Y:S01]  /*12b40*/  FFMA.FTZ R40, R40, UR4, -R2.reuse ;  /* 0x0000000428287c23 */ /* 0x100fe20008010802 */
[--C-:B------:R-:W-:Y:S01]  /*12b50*/  FFMA.FTZ R108, R178, UR4, -R107.reuse ;  /* 0x00000004b26c7c23 */ /* 0x100fe2000801086b */
[----:B------:R-:W-:Y:S01]  /*12b60*/  FSEL R176, R176, RZ, P0 ;  /* 0x000000ffb0b07208 */ /* 0x000fe20000000000 */
[----:B------:R-:W-:Y:S01]  /*12b70*/  FFMA.FTZ R6, R25, UR4, -R107 ;  /* 0x0000000419067c23 */ /* 0x000fe2000801086b */
[----:B------:R-:W-:Y:S01]  /*12b80*/  FSETP.NEU.FTZ.AND P0, PT, R104, -INF , PT ;  /* 0xff8000006800780b */ /* 0x000fe20003f1d000 */
[C---:B------:R-:W-:Y:S01]  /*12b90*/  FMUL.FTZ R15, R100.reuse, R123 ;  /* 0x0000007b640f7220 */ /* 0x040fe20000410000 */
[C---:B------:R-:W-:Y:S03]  /*12ba0*/  FMUL.FTZ R46, R100.reuse, R154 ;  /* 0x0000009a642e7220 */ /* 0x040fe60000410000 */
[----:B------:R2:W-:Y:S01]  /*12bb0*/  MUFU.EX2 R249, R108 ;  /* 0x0000006c00f97308 */ /* 0x0005e20000000800 */
[----:B------:R-:W-:Y:S01]  /*12bc0*/  FSEL R177, R177, RZ, P0 ;  /* 0x000000ffb1b17208 */ /* 0x000fe20000000000 */
[----:B------:R-:W-:Y:S01]  /*12bd0*/  FMUL.FTZ R42, R100, R146 ;  /* 0x00000092642a7220 */ /* 0x000fe20000410000 */
[--C-:B------:R-:W-:Y:S01]  /*12be0*/  FFMA.FTZ R44, R44, UR4, -R2.reuse ;  /* 0x000000042c2c7c23 */ /* 0x100fe20008010802 */
[--C-:B------:R-:W-:Y:S01]  /*12bf0*/  FFMA.FTZ R50, R50, UR4, -R2.reuse ;  /* 0x0000000432327c23 */ /* 0x100fe20008010802 */
[----:B------:R-:W-:Y:S01]  /*12c00*/  FMUL.FTZ R43, R100, R147 ;  /* 0x00000093642b7220 */ /* 0x000fe20000410000 */
[----:B------:R-:W-:Y:S01]  /*12c10*/  FFMA.FTZ R7, R32, UR4, -R177 ;  /* 0x0000000420077c23 */ /* 0x000fe200080108b1 */
[----:B------:R-:W-:Y:S03]  /*12c20*/  FMUL.FTZ R32, R102, R140 ;  /* 0x0000008c66207220 */ /* 0x000fe60000410000 */
[----:B------:R-:W3:Y:S01]  /*12c30*/  MUFU.EX2 R0, R0 ;  /* 0x0000000000007308 */ /* 0x000ee20000000800 */
[----:B-1----:R-:W-:Y:S01]  /*12c40*/  FFMA.FTZ R4, R27, UR4, -R2 ;  /* 0x000000041b047c23 */ /* 0x002fe20008010802 */
[C---:B------:R-:W-:Y:S01]  /*12c50*/  FMUL.FTZ R27, R100.reuse, R131 ;  /* 0x00000083641b7220 */ /* 0x040fe20000410000 */
[----:B------:R-:W-:Y:S01]  /*12c60*/  FMUL.FTZ R47, R100, R155 ;  /* 0x0000009b642f7220 */ /* 0x000fe20000410000 */
[--C-:B------:R-:W-:Y:S01]  /*12c70*/  FFMA.FTZ R56, R180, UR4, -R107.reuse ;  /* 0x00000004b4387c23 */ /* 0x100fe2000801086b */
[--C-:B------:R-:W-:Y:S01]  /*12c80*/  FFMA.FTZ R60, R181, UR4, -R107.reuse ;  /* 0x00000004b53c7c23 */ /* 0x100fe2000801086b */
[--C-:B------:R-:W-:Y:S01]  /*12c90*/  FFMA.FTZ R66, R111, UR4, -R107.reuse ;  /* 0x000000046f427c23 */ /* 0x100fe2000801086b */
[----:B------:R-:W-:Y:S03]  /*12ca0*/  FMUL.FTZ R58, R100, R162 ;  /* 0x000000a2643a7220 */ /* 0x000fe60000410000 */
[----:B------:R1:W4:Y:S01]  /*12cb0*/  MUFU.EX2 R241, R4 ;  /* 0x0000000400f17308 */ /* 0x0003220000000800 */
[----:B--2---:R-:W-:Y:S01]  /*12cc0*/  FFMA.FTZ R108, R182, UR4, -R176 ;  /* 0x00000004b66c7c23 */ /* 0x004fe200080108b0 */
[C---:B------:R-:W-:Y:S01]  /*12cd0*/  FMUL.FTZ R59, R100.reuse, R163 ;  /* 0x000000a3643b7220 */ /* 0x040fe20000410000 */
[C---:B------:R-:W-:Y:S01]  /*12ce0*/  FMUL.FTZ R62, R100.reuse, R170 ;  /* 0x000000aa643e7220 */ /* 0x040fe20000410000 */
[C---:B------:R-:W-:Y:S01]  /*12cf0*/  FMUL.FTZ R63, R100.reuse, R171 ;  /* 0x000000ab643f7220 */ /* 0x040fe20000410000 */
[C---:B------:R-:W-:Y:S01]  /*12d00*/  FMUL.FTZ R74, R100.reuse, R74 ;  /* 0x0000004a644a7220 */ /* 0x040fe20000410000 */
[C---:B------:R-:W-:Y:S01]  /*12d10*/  FMUL.FTZ R75, R100.reuse, R75 ;  /* 0x0000004b644b7220 */ /* 0x040fe20000410000 */
[----:B------:R-:W-:Y:S03]  /*12d20*/  FMUL.FTZ R78, R100, R78 ;  /* 0x0000004e644e7220 */ /* 0x000fe60000410000 */
[----:B------:R2:W-:Y:S01]  /*12d30*/  MUFU.EX2 R248, R108 ;  /* 0x0000006c00f87308 */ /* 0x0005e20000000800 */
[C---:B---3--:R-:W-:Y:S01]  /*12d40*/  FMUL.FTZ R8, R0.reuse, R112 ;  /* 0x0000007000087220 */ /* 0x048fe20000410000 */
[C---:B------:R-:W-:Y:S01]  /*12d50*/  FMUL.FTZ R9, R0.reuse, R113 ;  /* 0x0000007100097220 */ /* 0x040fe20000410000 */
[C---:B------:R-:W-:Y:S01]  /*12d60*/  FMUL.FTZ R12, R0.reuse, R120 ;  /* 0x00000078000c7220 */ /* 0x040fe20000410000 */
[C---:B------:R-:W-:Y:S01]  /*12d70*/  FMUL.FTZ R13, R0.reuse, R121 ;  /* 0x00000079000d7220 */ /* 0x040fe20000410000 */
[C---:B------:R-:W-:Y:S01]  /*12d80*/  FMUL.FTZ R25, R0.reuse, R129 ;  /* 0x0000008100197220 */ /* 0x040fe20000410000 */
[----:B------:R-:W-:Y:S01]  /*12d90*/  FMUL.FTZ R41, R0, R145 ;  /* 0x0000009100297220 */ /* 0x000fe20000410000 */
[----:B------:R-:W-:Y:S03]  /*12da0*/  LDSM.16.MT88.4 R120, [R230+0xa000] ;  /* 0x00a00000e678783b */ /* 0x000fe60000004200 */
[----:B------:R3:W5:Y:S01]  /*12db0*/  MUFU.EX2 R67, R40 ;  /* 0x0000002800437308 */ /* 0x0007620000000800 */
[----:B-1----:R-:W-:Y:S01]  /*12dc0*/  FFMA.FTZ R4, R22, UR4, -R2 ;  /* 0x0000000416047c23 */ /* 0x002fe20008010802 */
[----:B----4-:R-:W-:Y:S01]  /*12dd0*/  F2FP.F16.F32.PACK_AB R112, R241, R219 ;  /* 0x000000dbf170723e */ /* 0x010fe200000000ff */
[C---:B------:R-:W-:Y:S01]  /*12de0*/  FMUL.FTZ R45, R0.reuse, R153 ;  /* 0x00000099002d7220 */ /* 0x040fe20000410000 */
[C---:B------:R-:W-:Y:S01]  /*12df0*/  FMUL.FTZ R57, R0.reuse, R161 ;  /* 0x000000a100397220 */ /* 0x040fe20000410000 */
[C---:B------:R-:W-:Y:S01]  /*12e00*/  FMUL.FTZ R61, R0.reuse, R169 ;  /* 0x000000a9003d7220 */ /* 0x040fe20000410000 */
[C---:B------:R-:W-:Y:S01]  /*12e10*/  FMUL.FTZ R72, R0.reuse, R72 ;  /* 0x0000004800487220 */ /* 0x040fe20000410000 */
[----:B------:R-:W1:Y:S03]  /*12e20*/  LDSM.16.MT88.4 R20, [R228+0x9000] ;  /* 0x00900000e414783b */ /* 0x000e660000004200 */
[----:B------:R4:W4:Y:S01]  /*12e30*/  MUFU.EX2 R243, R4 ;  /* 0x0000000400f37308 */ /* 0x0009220000000800 */
[--C-:B--2---:R-:W-:Y:S01]  /*12e40*/  FFMA.FTZ R108, R183, UR4, -R176.reuse ;  /* 0x00000004b76c7c23 */ /* 0x104fe200080108b0 */
[----:B------:R-:W-:Y:S01]  /*12e50*/  FMUL.FTZ R73, R0, R73 ;  /* 0x0000004900497220 */ /* 0x000fe20000410000 */
[----:B------:R-:W-:Y:S01]  /*12e60*/  FMUL.FTZ R79, R100, R79 ;  /* 0x0000004f644f7220 */ /* 0x000fe20000410000 */
[C---:B------:R-:W-:Y:S01]  /*12e70*/  FMUL.FTZ R76, R0.reuse, R76 ;  /* 0x0000004c004c7220 */ /* 0x040fe20000410000 */
[C---:B------:R-:W-:Y:S01]  /*12e80*/  FMUL.FTZ R77, R0.reuse, R77 ;  /* 0x0000004d004d7220 */ /* 0x040fe20000410000 */
[C---:B------:R-:W-:Y:S01]  /*12e90*/  FMUL.FTZ R83, R101.reuse, R83 ;  /* 0x0000005365537220 */ /* 0x040fe20000410000 */
[----:B------:R-:W2:Y:S03]  /*12ea0*/  LDL.LU R161, [R1+0x10] ;  /* 0x0000100001a17983 */ /* 0x000ea60000300800 */
[----:B------:R1:W-:Y:S01]  /*12eb0*/  MUFU.EX2 R247, R108 ;  /* 0x0000006c00f77308 */ /* 0x0003e20000000800 */
[----:B---3--:R-:W-:Y:S01]  /*12ec0*/  FMUL.FTZ R40, R0, R144 ;  /* 0x0000009000287220 */ /* 0x008fe20000410000 */
[----:B-----5:R-:W-:Y:S01]  /*12ed0*/  MOV R155, R67 ;  /* 0x00000043009b7202 */ /* 0x020fe20000000f00 */
[----:B------:R-:W-:Y:S01]  /*12ee0*/  LDSM.16.MT88.4 R180, [R228+0xbc00] ;  /* 0x00bc0000e4b4783b */ /* 0x000fe20000004200 */
[C---:B------:R-:W-:Y:S01]  /*12ef0*/  FMUL.FTZ R67, R101.reuse, R175 ;  /* 0x000000af65437220 */ /* 0x040fe20000410000 */
[C---:B------:R-:W-:Y:S01]  /*12f00*/  FMUL.FTZ R84, R102.reuse, R84 ;  /* 0x0000005466547220 */ /* 0x040fe20000410000 */
[----:B------:R-:W-:Y:S01]  /*12f10*/  FMUL.FTZ R85, R102, R85 ;  /* 0x0000005566557220 */ /* 0x000fe20000410000 */
[C---:B------:R-:W-:Y:S03]  /*12f20*/  FMUL.FTZ R86, R101.reuse, R86 ;  /* 0x0000005665567220 */ /* 0x040fe60000410000 */
[----:B------:R3:W5:Y:S01]  /*12f30*/  MUFU.EX2 R222, R5 ;  /* 0x0000000500de7308 */ /* 0x0007620000000800 */
[--C-:B----4-:R-:W-:Y:S01]  /*12f40*/  FFMA.FTZ R4, R26, UR4, -R107.reuse ;  /* 0x000000041a047c23 */ /* 0x110fe2000801086b */
[----:B------:R-:W-:Y:S01]  /*12f50*/  MOV R144, R243 ;  /* 0x000000f300907202 */ /* 0x000fe20000000f00 */
[C---:B------:R-:W-:Y:S01]  /*12f60*/  FMUL.FTZ R26, R100.reuse, R130 ;  /* 0x00000082641a7220 */ /* 0x040fe20000410000 */
[----:B------:R-:W-:Y:S01]  /*12f70*/  FMUL.FTZ R87, R101, R87 ;  /* 0x0000005765577220 */ /* 0x000fe20000410000 */
[C---:B------:R-:W-:Y:S01]  /*12f80*/  FMUL.FTZ R90, R100.reuse, R90 ;  /* 0x0000005a645a7220 */ /* 0x040fe20000410000 */
[----:B------:R-:W-:Y:S01]  /*12f90*/  FMUL.FTZ R91, R100, R91 ;  /* 0x0000005b645b7220 */ /* 0x000fe20000410000 */
[----:B------:R-:W-:Y:S03]  /*12fa0*/  FMUL.FTZ R88, R0, R88 ;  /* 0x0000005800587220 */ /* 0x000fe60000410000 */
[----:B------:R4:W-:Y:S01]  /*12fb0*/  MUFU.EX2 R225, R4 ;  /* 0x0000000400e17308 */ /* 0x0009e20000000800 */
[--C-:B-1----:R-:W-:Y:S01]  /*12fc0*/  FFMA.FTZ R108, R184, UR4, -R176.reuse ;  /* 0x00000004b86c7c23 */ /* 0x102fe200080108b0 */
[----:B------:R-:W-:Y:S01]  /*12fd0*/  FMUL.FTZ R89, R0, R89 ;  /* 0x0000005900597220 */ /* 0x000fe20000410000 */
[C---:B------:R-:W-:Y:S01]  /*12fe0*/  FMUL.FTZ R94, R100.reuse, R94 ;  /* 0x0000005e645e7220 */ /* 0x040fe20000410000 */
[----:B------:R-:W-:Y:S01]  /*12ff0*/  FMUL.FTZ R95, R100, R95 ;  /* 0x0000005f645f7220 */ /* 0x000fe20000410000 */
[C---:B------:R-:W-:Y:S01]  /*13000*/  FMUL.FTZ R92, R0.reuse, R92 ;  /* 0x0000005c005c7220 */ /* 0x040fe20000410000 */
[----:B------:R-:W-:Y:S01]  /*13010*/  FMUL.FTZ R93, R0, R93 ;  /* 0x0000005d005d7220 */ /* 0x000fe20000410000 */
[----:B------:R-:W-:Y:S03]  /*13020*/  FMUL.FTZ R96, R102, R96 ;  /* 0x0000006066607220 */ /* 0x000fe60000410000 */
[----:B------:R1:W-:Y:S01]  /*13030*/  MUFU.EX2 R245, R108 ;  /* 0x0000006c00f57308 */ /* 0x0003e20000000800 */
[--C-:B---3--:R-:W-:Y:S01]  /*13040*/  FFMA.FTZ R5, R24, UR4, -R107.reuse ;  /* 0x0000000418057c23 */ /* 0x108fe2000801086b */
[----:B-----5:R-:W-:Y:S01]  /*13050*/  F2FP.F16.F32.PACK_AB R114, R243, R222 ;  /* 0x000000def372723e */ /* 0x020fe200000000ff */
[----:B------:R-:W-:Y:S01]  /*13060*/  FMUL.FTZ R24, R0, R128 ;  /* 0x0000008000187220 */ /* 0x000fe20000410000 */
[----:B------:R-:W-:Y:S01]  /*13070*/  FMUL.FTZ R97, R102, R97 ;  /* 0x0000006166617220 */ /* 0x000fe20000410000 */
[----:B------:R-:W-:Y:S01]  /*13080*/  LDSM.16.MT88.4 R128, [R230+0x9400] ;  /* 0x00940000e680783b */ /* 0x000fe20000004200 */
[C---:B------:R-:W-:Y:S01]  /*13090*/  FMUL.FTZ R98, R101.reuse, R98 ;  /* 0x0000006265627220 */ /* 0x040fe20000410000 */
[----:B------:R-:W-:Y:S03]  /*130a0*/  FMUL.FTZ R99, R101, R99 ;  /* 0x0000006365637220 */ /* 0x000fe60000410000 */
[----:B------:R3:W5:Y:S01]  /*130b0*/  MUFU.EX2 R224, R5 ;  /* 0x0000000500e07308 */ /* 0x0007620000000800 */
[----:B----4-:R-:W-:Y:S01]  /*130c0*/  FFMA.FTZ R4, R31, UR4, -R107 ;  /* 0x000000041f047c23 */ /* 0x010fe2000801086b */
[----:B------:R-:W-:Y:S01]  /*130d0*/  FMUL.FTZ R31, R100, R139 ;  /* 0x0000008b641f7220 */ /* 0x000fe20000410000 */
[----:B------:R-:W-:Y:S07]  /*130e0*/  MOV R139, R219 ;  /* 0x000000db008b7202 */ /* 0x000fee0000000f00 */
[----:B------:R4:W4:Y:S01]  /*130f0*/  MUFU.EX2 R240, R4 ;  /* 0x0000000400f07308 */ /* 0x0009220000000800 */
[--C-:B-1----:R-:W-:Y:S09]  /*13100*/  FFMA.FTZ R108, R187, UR4, -R177.reuse ;  /* 0x00000004bb6c7c23 */ /* 0x102ff200080108b1 */
[----:B------:R1:W-:Y:S01]  /*13110*/  MUFU.EX2 R243, R108 ;  /* 0x0000006c00f37308 */ /* 0x0003e20000000800 */
[----:B---3--:R-:W-:Y:S01]  /*13120*/  FMUL.FTZ R5, R102, R117 ;  /* 0x0000007566057220 */ /* 0x008fe20000410000 */
[----:B-----5:R-:W-:Y:S08]  /*13130*/  MOV R145, R224 ;  /* 0x000000e000917202 */ /* 0x020ff00000000f00 */
[----:B------:R-:W3:Y:S01]  /*13140*/  MUFU.EX2 R223, R6 ;  /* 0x0000000600df7308 */ /* 0x000ee20000000800 */
[--C-:B----4-:R-:W-:Y:S01]  /*13150*/  FFMA.FTZ R4, R30, UR4, -R176.reuse ;  /* 0x000000041e047c23 */ /* 0x110fe200080108b0 */
[----:B------:R-:W-:Y:S01]  /*13160*/  F2FP.F16.F32.PACK_AB R113, R240, R225 ;  /* 0x000000e1f071723e */ /* 0x000fe200000000ff */
[----:B------:R-:W-:Y:S07]  /*13170*/  FMUL.FTZ R30, R100, R138 ;  /* 0x0000008a641e7220 */ /* 0x000fee0000410000 */
[----:B------:R4:W5:Y:S01]  /*13180*/  MUFU.EX2 R235, R4 ;  /* 0x0000000400eb7308 */ /* 0x0009620000000800 */
[--C-:B-1----:R-:W-:Y:S09]  /*13190*/  FFMA.FTZ R108, R186, UR4, -R177.reuse ;  /* 0x00000004ba6c7c23 */ /* 0x102ff200080108b1 */
[----:B------:R1:W1:Y:S01]  /*131a0*/  MUFU.EX2 R226, R7 ;  /* 0x0000000700e27308 */ /* 0x0002620000000800 */
[----:B---3--:R-:W-:Y:S01]  /*131b0*/  F2FP.F16.F32.PACK_AB R115, R224, R223 ;  /* 0x000000dfe073723e */ /* 0x008fe200000000ff */
[----:B------:R-:W-:Y:S08]  /*131c0*/  FMUL.FTZ R6, R101, R118 ;  /* 0x0000007665067220 */ /* 0x000ff00000410000 */
[----:B------:R3:W3:Y:S01]  /*131d0*/  MUFU.EX2 R64, R44 ;  /* 0x0000002c00407308 */ /* 0x0006e20000000800 */
[--C-:B----4-:R-:W-:Y:S01]  /*131e0*/  FFMA.FTZ R4, R33, UR4, -R176.reuse ;  /* 0x0000000421047c23 */ /* 0x110fe200080108b0 */
[----:B------:R-:W-:Y:S01]  /*131f0*/  FMUL.FTZ R33, R102, R141 ;  /* 0x0000008d66217220 */ /* 0x000fe20000410000 */
[----:B-----5:R-:W-:Y:S07]  /*13200*/  MOV R138, R235 ;  /* 0x000000eb008a7202 */ /* 0x020fee0000000f00 */
[----:B------:R4:W5:Y:S01]  /*13210*/  MUFU.EX2 R242, R4 ;  /* 0x0000000400f27308 */ /* 0x0009620000000800 */
[----:B-1----:R-:W-:Y:S01]  /*13220*/  FMUL.FTZ R7, R101, R119 ;  /* 0x0000007765077220 */ /* 0x002fe20000410000 */
[----:B------:R-:W-:Y:S04]  /*13230*/  MOV R140, R226 ;  /* 0x000000e2008c7202 */ /* 0x000fe80000000f00 */
[----:B------:R-:W-:Y:S04]  /*13240*/  MOV R162, R140 ;  /* 0x0000008c00a27202 */ /* 0x000fe80000000f00 */
[----:B------:R1:W-:Y:S01]  /*13250*/  MUFU.EX2 R252, R56 ;  /* 0x0000003800fc7308 */ /* 0x0003e20000000800 */
[----:B---3--:R-:W-:Y:S01]  /*13260*/  FMUL.FTZ R44, R0, R152 ;  /* 0x00000098002c7220 */ /* 0x008fe20000410000 */
[----:B------:R-:W-:Y:S01]  /*13270*/  MOV R152, R64 ;  /* 0x0000004000987202 */ /* 0x000fe20000000f00 */
[----:B------:R-:W-:Y:S07]  /*13280*/  FMUL.FTZ R64, R102, R172 ;  /* 0x000000ac66407220 */ /* 0x000fee0000410000 */
[----:B------:R3:W-:Y:S01]  /*13290*/  MUFU.EX2 R251, R60 ;  /* 0x0000003c00fb7308 */ /* 0x0007e20000000800 */
[--C-:B----4-:R-:W-:Y:S01]  /*132a0*/  FFMA.FTZ R4, R29, UR4, -R176.reuse ;  /* 0x000000041d047c23 */ /* 0x110fe200080108b0 */
[----:B-----5:R-:W-:Y:S01]  /*132b0*/  MOV R141, R242 ;  /* 0x000000f2008d7202 */ /* 0x020fe20000000f00 */
[----:B------:R-:W-:Y:S01]  /*132c0*/  FMUL.FTZ R29, R0, R137 ;  /* 0x00000089001d7220 */ /* 0x000fe20000410000 */
[----:B------:R-:W-:Y:S02]  /*132d0*/  F2FP.F16.F32.PACK_AB R117, R242, R235 ;  /* 0x000000ebf275723e */ /* 0x000fe400000000ff */
[----:B------:R-:W-:Y:S04]  /*132e0*/  MOV R137, R225 ;  /* 0x000000e100897202 */ /* 0x000fe80000000f00 */
[----:B------:R4:W-:Y:S01]  /*132f0*/  MUFU.EX2 R227, R4 ;  /* 0x0000000400e37308 */ /* 0x0009e20000000800 */
[C---:B-1----:R-:W-:Y:S01]  /*13300*/  FMUL.FTZ R56, R0.reuse, R160 ;  /* 0x000000a000387220 */ /* 0x042fe20000410000 */
[----:B------:R-:W-:Y:S01]  /*13310*/  MOV R163, R137 ;  /* 0x0000008900a37202 */ /* 0x000fe20000000f00 */
[----:B------:R-:W5:Y:S07]  /*13320*/  LDL.LU R160, [R1+0x18] ;  /* 0x0000180001a07983 */ /* 0x000f6e0000300800 */
[----:B------:R1:W-:Y:S01]  /*13330*/  MUFU.EX2 R242, R108 ;  /* 0x0000006c00f27308 */ /* 0x0003e20000000800 */
[----:B---3--:R-:W-:Y:S09]  /*13340*/  FMUL.FTZ R60, R0, R168 ;  /* 0x000000a8003c7220 */ /* 0x008ff20000410000 */
[----:B------:R3:W-:Y:S01]  /*13350*/  MUFU.EX2 R250, R66 ;  /* 0x0000004200fa7308 */ /* 0x0007e20000000800 */
[----:B----4-:R-:W-:Y:S01]  /*13360*/  FFMA.FTZ R4, R28, UR4, -R176 ;  /* 0x000000041c047c23 */ /* 0x010fe200080108b0 */
[----:B------:R-:W-:Y:S08]  /*13370*/  FMUL.FTZ R28, R0, R136 ;  /* 0x00000088001c7220 */ /* 0x000ff00000410000 */
[----:B------:R4:W4:Y:S01]  /*13380*/  MUFU.EX2 R65, R4 ;  /* 0x0000000400417308 */ /* 0x0009220000000800 */
[--C-:B-1----:R-:W-:Y:S09]  /*13390*/  FFMA.FTZ R108, R188, UR4, -R177.reuse ;  /* 0x00000004bc6c7c23 */ /* 0x102ff200080108b1 */
[----:B------:R1:W-:Y:S01]  /*133a0*/  MUFU.EX2 R136, R50 ;  /* 0x0000003200887308 */ /* 0x0003e20000000800 */
[----:B---3--:R-:W-:Y:S01]  /*133b0*/  FMUL.FTZ R66, R101, R174 ;  /* 0x000000ae65427220 */ /* 0x008fe20000410000 */
[--C-:B----4-:R-:W-:Y:S01]  /*133c0*/  FFMA.FTZ R4, R36, UR4, -R177.reuse ;  /* 0x0000000424047c23 */ /* 0x110fe200080108b1 */
[----:B------:R-:W-:Y:S01]  /*133d0*/  F2FP.F16.F32.PACK_AB R119, R65, R227 ;  /* 0x000000e34177723e */ /* 0x000fe200000000ff */
[----:B------:R-:W3:Y:S01]  /*133e0*/  LDSM.16.MT88.4 R36, [R230+0x9000] ;  /* 0x00900000e624783b */ /* 0x000ee20000004200 */
[----:B------:R-:W-:Y:S05]  /*133f0*/  MOV R147, R65 ;  /* 0x0000004100937202 */ /* 0x000fea0000000f00 */
[----:B------:R4:W-:Y:S01]  /*13400*/  MUFU.EX2 R239, R4 ;  /* 0x0000000400ef7308 */ /* 0x0009e20000000800 */
[----:B------:R-:W-:Y:S01]  /*13410*/  FMUL.FTZ R65, R102, R173 ;  /* 0x000000ad66417220 */ /* 0x000fe20000410000 */
[----:B-1----:R-:W-:Y:S02]  /*13420*/  FMUL.FTZ R50, R101, R158 ;  /* 0x0000009e65327220 */ /* 0x002fe40000410000 */
[----:B------:R-:W-:Y:S08]  /*13430*/  LDSM.16.MT88.4 R156, [R228+0xac00] ;  /* 0x00ac0000e49c783b */ /* 0x000ff00000004200 */
[----:B------:R-:W-:Y:S01]  /*13440*/  LDSM.16.MT88.4 R172, [R230+0xac00] ;  /* 0x00ac0000e6ac783b */ /* 0x000fe20000004200 */
[--C-:B----4-:R-:W-:Y:S01]  /*13450*/  FFMA.FTZ R4, R35, UR4, -R177.reuse ;  /* 0x0000000423047c23 */ /* 0x110fe200080108b1 */
[C---:B------:R-:W-:Y:S01]  /*13460*/  FMUL.FTZ R35, R101.reuse, R143 ;  /* 0x0000008f65237220 */ /* 0x040fe20000410000 */
[----:B------:R-:W-:Y:S02]  /*13470*/  MOV R143, R240 ;  /* 0x000000f0008f7202 */ /* 0x000fe40000000f00 */
[----:B------:R1:W4:Y:S02]  /*13480*/  MUFU.EX2 R220, R4 ;  /* 0x0000000400dc7308 */ /* 0x0003240000000800 */
[----:B------:R-:W-:Y:S01]  /*13490*/  MOV R171, R143 ;  /* 0x0000008f00ab7202 */ /* 0x000fe20000000f00 */
[----:B-1----:R-:W-:Y:S01]  /*134a0*/  FFMA.FTZ R4, R34, UR4, -R177 ;  /* 0x0000000422047c23 */ /* 0x002fe200080108b1 */
[----:B------:R-:W-:Y:S01]  /*134b0*/  FMUL.FTZ R34, R101, R142 ;  /* 0x0000008e65227220 */ /* 0x000fe20000410000 */
[----:B------:R-:W-:Y:S05]  /*134c0*/  MOV R142, R241 ;  /* 0x000000f1008e7202 */ /* 0x000fea0000000f00 */
[----:B------:R1:W3:Y:S01]  /*134d0*/  MUFU.EX2 R221, R4 ;  /* 0x0000000400dd7308 */ /* 0x0002e20000000800 */
[----:B----4-:R-:W-:Y:S02]  /*134e0*/  MOV R146, R220 ;  /* 0x000000dc00927202 */ /* 0x010fe40000000f00 */
[----:B------:R-:W-:Y:S07]  /*134f0*/  MOV R168, R142 ;  /* 0x0000008e00a87202 */ /* 0x000fee0000000f00 */
[----:B------:R4:W-:Y:S01]  /*13500*/  MUFU.EX2 R241, R108 ;  /* 0x0000006c00f17308 */ /* 0x0009e20000000800 */
[C---:B-1----:R-:W-:Y:S01]  /*13510*/  FMUL.FTZ R4, R102.reuse, R116 ;  /* 0x0000007466047220 */ /* 0x042fe20000410000 */
[----:B------:R-:W-:Y:S02]  /*13520*/  F2FP.F16.F32.PACK_AB R116, R239, R226 ;  /* 0x000000e2ef74723e */ /* 0x000fe400000000ff */
[----:B---3--:R-:W-:Y:S02]  /*13530*/  F2FP.F16.F32.PACK_AB R118, R221, R220 ;  /* 0x000000dcdd76723e */ /* 0x008fe400000000ff */
[----:B------:R-:W-:Y:S02]  /*13540*/  MOV R154, R221 ;  /* 0x000000dd009a7202 */ /* 0x000fe40000000f00 */
[-C--:B------:R-:W-:Y:S05]  /*13550*/  HMMA.16816.F32 R4, R112, R20.reuse, R4 ;  /* 0x000000147004723c */ /* 0x080fea0000001804 */
[--C-:B----4-:R-:W-:Y:S01]  /*13560*/  FFMA.FTZ R108, R191, UR4, -R2.reuse ;  /* 0x00000004bf6c7c23 */ /* 0x110fe20008010802 */
[C---:B------:R-:W-:Y:S03]  /*13570*/  HMMA.16816.F32 R8, R116.reuse, R20, R8 ;  /* 0x000000147408723c */ /* 0x040fe60000001808 */
[----:B------:R1:W-:Y:S03]  /*13580*/  MUFU.EX2 R240, R108 ;  /* 0x0000006c00f07308 */ /* 0x0003e60000000800 */
[-C--:B------:R-:W-:Y:S05]  /*13590*/  HMMA.16816.F32 R12, R116, R22.reuse, R12 ;  /* 0x00000016740c723c */ /* 0x080fea000000180c */
[C---:B------:R-:W-:Y:S01]  /*135a0*/  FMUL.FTZ R20, R102.reuse, R132 ;  /* 0x0000008466147220 */ /* 0x040fe20000410000 */
[C---:B------:R-:W-:Y:S05]  /*135b0*/  HMMA.16816.F32 R16, R112.reuse, R22, R16 ;  /* 0x000000167010723c */ /* 0x040fea0000001810 */
[----:B------:R-:W-:Y:S02]  /*135c0*/  FMUL.FTZ R21, R102, R133 ;  /* 0x0000008566157220 */ /* 0x000fe40000410000 */
[C---:B------:R-:W-:Y:S01]  /*135d0*/  FMUL.FTZ R22, R101.reuse, R134 ;  /* 0x0000008665167220 */ /* 0x040fe20000410000 */
[C---:B------:R-:W-:Y:S02]  /*135e0*/  FMUL.FTZ R23, R101.reuse, R135 ;  /* 0x0000008765177220 */ /* 0x040fe40000410000 */
[----:B------:R-:W-:Y:S01]  /*135f0*/  LDSM.16.MT88.4 R132, [R230+0x9800] ;  /* 0x00980000e684783b */ /* 0x000fe20000004200 */
[--C-:B-1----:R-:W-:Y:S04]  /*13600*/  FFMA.FTZ R108, R190, UR4, -R2.reuse ;  /* 0x00000004be6c7c23 */ /* 0x102fe80008010802 */
[-C--:B------:R-:W-:Y:S06]  /*13610*/  HMMA.16816.F32 R20, R112, R36.reuse, R20 ;  /* 0x000000247014723c */ /* 0x080fec0000001814 */
[C---:B------:R-:W-:Y:S06]  /*13620*/  HMMA.16816.F32 R24, R116.reuse, R36, R24 ;  /* 0x000000247418723c */ /* 0x040fec0000001818 */
[-C--:B------:R-:W-:Y:S05]  /*13630*/  HMMA.16816.F32 R28, R116, R38.reuse, R28 ;  /* 0x00000026741c723c */ /* 0x080fea000000181c */
[C---:B------:R-:W-:Y:S01]  /*13640*/  FMUL.FTZ R36, R102.reuse, R148 ;  /* 0x0000009466247220 */ /* 0x040fe20000410000 */
[C---:B------:R-:W-:Y:S05]  /*13650*/  HMMA.16816.F32 R32, R112.reuse, R38, R32 ;  /* 0x000000267020723c */ /* 0x040fea0000001820 */
[----:B------:R-:W-:Y:S01]  /*13660*/  MOV R148, R239 ;  /* 0x000000ef00947202 */ /* 0x000fe20000000f00 */
[----:B------:R-:W-:Y:S01]  /*13670*/  FMUL.FTZ R37, R102, R149 ;  /* 0x0000009566257220 */ /* 0x000fe20000410000 */
[----:B------:R1:W-:Y:S01]  /*13680*/  MUFU.EX2 R239, R108 ;  /* 0x0000006c00ef7308 */ /* 0x0003e20000000800 */
[----:B------:R-:W-:Y:S03]  /*13690*/  MOV R149, R227 ;  /* 0x000000e300957202 */ /* 0x000fe60000000f00 */
[C---:B------:R-:W-:Y:S01]  /*136a0*/  FMUL.FTZ R38, R101.reuse, R150 ;  /* 0x0000009665267220 */ /* 0x040fe20000410000 */
[----:B------:R-:W-:Y:S01]  /*136b0*/  MOV R150, R222 ;  /* 0x000000de00967202 */ /* 0x000fe20000000f00 */
[----:B------:R-:W-:Y:S01]  /*136c0*/  FMUL.FTZ R39, R101, R151 ;  /* 0x0000009765277220 */ /* 0x000fe20000410000 */
[----:B------:R-:W-:Y:S02]  /*136d0*/  MOV R151, R223 ;  /* 0x000000df00977202 */ /* 0x000fe40000000f00 */
[----:B------:R-:W-:Y:S04]  /*136e0*/  MOV R170, R148 ;  /* 0x0000009400aa7202 */ /* 0x000fe80000000f00 */
[-C--:B------:R-:W-:Y:S03]  /*136f0*/  HMMA.16816.F32 R36, R112, R52.reuse, R36 ;  /* 0x000000347024723c */ /* 0x080fe60000001824 */
[--C-:B-1----:R-:W-:Y:S03]  /*13700*/  FFMA.FTZ R108, R189, UR4, -R2.reuse ;  /* 0x00000004bd6c7c23 */ /* 0x102fe60008010802 */
[C---:B------:R-:W-:Y:S01]  /*13710*/  HMMA.16816.F32 R40, R116.reuse, R52, R40 ;  /* 0x000000347428723c */ /* 0x040fe20000001828 */
[----:B------:R1:W-:Y:S05]  /*13720*/  MUFU.EX2 R235, R108 ;  /* 0x0000006c00eb7308 */ /* 0x0003ea0000000800 */
[-C--:B------:R-:W-:Y:S05]  /*13730*/  HMMA.16816.F32 R44, R116, R54.reuse, R44 ;  /* 0x00000036742c723c */ /* 0x080fea000000182c */
[----:B------:R-:W-:Y:S01]  /*13740*/  FFMA.FTZ R52, R110, UR4, -R2 ;  /* 0x000000046e347c23 */ /* 0x000fe20008010802 */
[C---:B------:R-:W-:Y:S03]  /*13750*/  HMMA.16816.F32 R48, R112.reuse, R54, R48 ;  /* 0x000000367030723c */ /* 0x040fe60000001830 */
[----:B------:R3:W4:Y:S02]  /*13760*/  MUFU.EX2 R244, R52 ;  /* 0x0000003400f47308 */ /* 0x0007240000000800 */
[----:B------:R-:W-:Y:S01]  /*13770*/  FFMA.FTZ R110, R179, UR4, -R176 ;  /* 0x00000004b36e7c23 */ /* 0x000fe200080108b0 */
[----:B------:R-:W-:Y:S01]  /*13780*/  FMUL.FTZ R53, R102, R165 ;  /* 0x000000a566357220 */ /* 0x000fe20000410000 */
[----:B-1----:R-:W-:Y:S01]  /*13790*/  FFMA.FTZ R108, R192, UR4, -R2 ;  /* 0x00000004c06c7c23 */ /* 0x002fe20008010802 */
[C---:B------:R-:W-:Y:S05]  /*137a0*/  FMUL.FTZ R54, R101.reuse, R166 ;  /* 0x000000a665367220 */ /* 0x040fea0000410000 */
[----:B------:R1:W-:Y:S01]  /*137b0*/  MUFU.EX2 R227, R108 ;  /* 0x0000006c00e37308 */ /* 0x0003e20000000800 */
[C---:B------:R-:W-:Y:S01]  /*137c0*/  FMUL.FTZ R55, R101.reuse, R167 ;  /* 0x000000a765377220 */ /* 0x040fe20000410000 */
[----:B--2---:R-:W-:Y:S08]  /*137d0*/  FFMA.FTZ R101, R101, R161, R163 ;  /* 0x000000a165657223 */ /* 0x004ff000000100a3 */
[----:B------:R2:W5:Y:S01]  /*137e0*/  MUFU.EX2 R246, R110 ;  /* 0x0000006e00f67308 */ /* 0x0005620000000800 */
[----:B---3--:R-:W-:Y:S01]  /*137f0*/  FMUL.FTZ R52, R102, R164 ;  /* 0x000000a466347220 */ /* 0x008fe20000410000 */
[----:B----4-:R-:W-:Y:S06]  /*13800*/  MOV R169, R244 ;  /* 0x000000f400a97202 */ /* 0x010fec0000000f00 */
[-C--:B------:R-:W-:Y:S03]  /*13810*/  HMMA.16816.F32 R52, R112, R120.reuse, R52 ;  /* 0x000000787034723c */ /* 0x080fe60000001834 */
[----:B-1----:R-:W-:Y:S03]  /*13820*/  FFMA.FTZ R108, R196, UR4, -R107 ;  /* 0x00000004c46c7c23 */ /* 0x002fe6000801086b */
[C---:B------:R-:W-:Y:S01]  /*13830*/  HMMA.16816.F32 R56, R116.reuse, R120, R56 ;  /* 0x000000787438723c */ /* 0x040fe20000001838 */
[----:B------:R1:W-:Y:S04]  /*13840*/  MUFU.EX2 R226, R108 ;  /* 0x0000006c00e27308 */ /* 0x0003e80000000800 */
[----:B--2---:R-:W-:Y:S01]  /*13850*/  FFMA.FTZ R110, R185, UR4, -R177 ;  /* 0x00000004b96e7c23 */ /* 0x004fe200080108b1 */
[-C--:B------:R-:W-:Y:S05]  /*13860*/  HMMA.16816.F32 R60, R116, R122.reuse, R60 ;  /* 0x0000007a743c723c */ /* 0x080fea000000183c */
[----:B------:R2:W3:Y:S01]  /*13870*/  MUFU.EX2 R244, R110 ;  /* 0x0000006e00f47308 */ /* 0x0004e20000000800 */
[C---:B------:R-:W-:Y:S01]  /*13880*/  HMMA.16816.F32 R64, R112.reuse, R122, R64 ;  /* 0x0000007a7040723c */ /* 0x040fe20000001840 */
[----:B------:R-:W4:Y:S05]  /*13890*/  LDSM.16.MT88.4 R120, [R230+0xb000] ;  /* 0x00b00000e678783b */ /* 0x000f2a0000004200 */
[-C--:B------:R-:W-:Y:S05]  /*138a0*/  HMMA.16816.F32 R68, R112, R124.reuse, R68 ;  /* 0x0000007c7044723c */ /* 0x080fea0000001844 */
[--C-:B-1----:R-:W-:Y:S01]  /*138b0*/  FFMA.FTZ R108, R195, UR4, -R107.reuse ;  /* 0x00000004c36c7c23 */ /* 0x102fe2000801086b */
[C---:B------:R-:W-:Y:S03]  /*138c0*/  HMMA.16816.F32 R72, R116.reuse, R124, R72 ;  /* 0x0000007c7448723c */ /* 0x040fe60000001848 */
[----:B------:R1:W-:Y:S02]  /*138d0*/  MUFU.EX2 R225, R108 ;  /* 0x0000006c00e17308 */ /* 0x0003e40000000800 */
[--C-:B--2---:R-:W-:Y:S01]  /*138e0*/  FFMA.FTZ R110, R193, UR4, -R107.reuse ;  /* 0x00000004c16e7c23 */ /* 0x104fe2000801086b */
[-C--:B------:R-:W-:Y:S07]  /*138f0*/  HMMA.16816.F32 R76, R116, R126.reuse, R76 ;  /* 0x0000007e744c723c */ /* 0x080fee000000184c */
[----:B------:R-:W-:Y:S01]  /*13900*/  MUFU.EX2 R223, R110 ;  /* 0x0000006e00df7308 */ /* 0x000fe20000000800 */
[C---:B------:R-:W-:Y:S01]  /*13910*/  HMMA.16816.F32 R80, R112.reuse, R126, R80 ;  /* 0x0000007e7050723c */ /* 0x040fe20000001850 */
[----:B------:R-:W2:Y:S03]  /*13920*/  LDSM.16.MT88.4 R124, [R228+0x9400] ;  /* 0x00940000e47c783b */ /* 0x000ea60000004200 */
[----:B-1----:R-:W-:Y:S05]  /*13930*/  FFMA.FTZ R108, R194, UR4, -R107 ;  /* 0x00000004c26c7c23 */ /* 0x002fea000801086b */
[----:B------:R1:W-:Y:S01]  /*13940*/  MUFU.EX2 R224, R108 ;  /* 0x0000006c00e07308 */ /* 0x0003e20000000800 */
[-C--:B----4-:R-:W-:Y:S06]  /*13950*/  HMMA.16816.F32 R84, R112, R120.reuse, R84 ;  /* 0x000000787054723c */ /* 0x090fec0000001854 */
[C---:B------:R-:W-:Y:S06]  /*13960*/  HMMA.16816.F32 R88, R116.reuse, R120, R88 ;  /* 0x000000787458723c */ /* 0x040fec0000001858 */
[-C--:B------:R-:W-:Y:S05]  /*13970*/  HMMA.16816.F32 R92, R116, R122.reuse, R92 ;  /* 0x0000007a745c723c */ /* 0x080fea000000185c */
[--C-:B-1----:R-:W-:Y:S01]  /*13980*/  FFMA.FTZ R108, R199, UR4, -R176.reuse ;  /* 0x00000004c76c7c23 */ /* 0x102fe200080108b0 */
[----:B------:R-:W-:Y:S01]  /*13990*/  HMMA.16816.F32 R96, R112, R122, R96 ;  /* 0x0000007a7060723c */ /* 0x000fe20000001860 */
[----:B------:R-:W1:Y:S02]  /*139a0*/  LDSM.16.MT88.4 R120, [R228+0xa400] ;  /* 0x00a40000e478783b */ /* 0x000e640000004200 */
[----:B------:R4:W-:Y:S02]  /*139b0*/  MUFU.EX2 R219, R108 ;  /* 0x0000006c00db7308 */ /* 0x0009e40000000800 */
[----:B------:R-:W-:Y:S02]  /*139c0*/  F2FP.F16.F32.PACK_AB R117, R247, R248 ;  /* 0x000000f8f775723e */ /* 0x000fe400000000ff */
[----:B------:R-:W-:Y:S04]  /*139d0*/  F2FP.F16.F32.PACK_AB R112, R152, R155 ;  /* 0x0000009b9870723e */ /* 0x000fe800000000ff */
[----:B------:R-:W-:Y:S02]  /*139e0*/  F2FP.F16.F32.PACK_AB R114, R169, R136 ;  /* 0x00000088a972723e */ /* 0x000fe400000000ff */
[----:B------:R-:W-:Y:S02]  /*139f0*/  F2FP.F16.F32.PACK_AB R113, R251, R252 ;  /* 0x000000fcfb71723e */ /* 0x000fe400000000ff */
[----:B------:R-:W-:Y:S02]  /*13a00*/  F2FP.F16.F32.PACK_AB R115, R249, R250 ;  /* 0x000000faf973723e */ /* 0x000fe400000000ff */
[----:B-----5:R-:W-:Y:S02]  /*13a10*/  F2FP.F16.F32.PACK_AB R119, R245, R246 ;  /* 0x000000f6f577723e */ /* 0x020fe400000000ff */
[----:B---3--:R-:W-:Y:S01]  /*13a20*/  F2FP.F16.F32.PACK_AB R116, R244, R243 ;  /* 0x000000f3f474723e */ /* 0x008fe200000000ff */
[--C-:B----4-:R-:W-:Y:S01]  /*13a30*/  FFMA.FTZ R108, R197, UR4, -R176.reuse ;  /* 0x00000004c56c7c23 */ /* 0x110fe200080108b0 */
[----:B------:R-:W-:Y:S01]  /*13a40*/  F2FP.F16.F32.PACK_AB R118, R241, R242 ;  /* 0x000000f2f176723e */ /* 0x000fe200000000ff */
[-C--:B--2---:R-:W-:Y:S02]  /*13a50*/  HMMA.16816.F32 R4, R112, R124.reuse, R4 ;  /* 0x0000007c7004723c */ /* 0x084fe40000001804 */
[----:B------:R2:W3:Y:S04]  /*13a60*/  MUFU.EX2 R221, R108 ;  /* 0x0000006c00dd7308 */ /* 0x0004e80000000800 */
[C---:B------:R-:W-:Y:S06]  /*13a70*/  HMMA.16816.F32 R8, R116.reuse, R124, R8 ;  /* 0x0000007c7408723c */ /* 0x040fec0000001808 */
[-C--:B------:R-:W-:Y:S06]  /*13a80*/  HMMA.16816.F32 R12, R116, R126.reuse, R12 ;  /* 0x0000007e740c723c */ /* 0x080fec000000180c */
[C---:B------:R-:W-:Y:S01]  /*13a90*/  HMMA.16816.F32 R16, R112.reuse, R126, R16 ;  /* 0x0000007e7010723c */ /* 0x040fe20000001810 */
[----:B------:R-:W4:Y:S04]  /*13aa0*/  LDSM.16.MT88.4 R124, [R230+0xa400] ;  /* 0x00a40000e67c783b */ /* 0x000f280000004200 */
[--C-:B--2---:R-:W-:Y:S01]  /*13ab0*/  FFMA.FTZ R108, R200, UR4, -R176.reuse ;  /* 0x00000004c86c7c23 */ /* 0x104fe200080108b0 */
[-C--:B------:R-:W-:Y:S03]  /*13ac0*/  HMMA.16816.F32 R20, R112, R128.reuse, R20 ;  /* 0x000000807014723c */ /* 0x080fe60000001814 */
[----:B------:R2:W-:Y:S03]  /*13ad0*/  MUFU.EX2 R220, R108 ;  /* 0x0000006c00dc7308 */ /* 0x0005e60000000800 */
[C---:B------:R-:W-:Y:S06]  /*13ae0*/  HMMA.16816.F32 R24, R116.reuse, R128, R24 ;  /* 0x000000807418723c */ /* 0x040fec0000001818 */
[-C--:B------:R-:W-:Y:S06]  /*13af0*/  HMMA.16816.F32 R28, R116, R130.reuse, R28 ;  /* 0x00000082741c723c */ /* 0x080fec000000181c */
[C---:B------:R-:W-:Y:S01]  /*13b00*/  HMMA.16816.F32 R32, R112.reuse, R130, R32 ;  /* 0x000000827020723c */ /* 0x040fe20000001820 */
[----:B------:R-:W5:Y:S04]  /*13b10*/  LDSM.16.MT88.4 R128, [R228+0xb400] ;  /* 0x00b40000e480783b */ /* 0x000f680000004200 */
[----:B--2---:R-:W-:Y:S01]  /*13b20*/  FFMA.FTZ R108, R198, UR4, -R176 ;  /* 0x00000004c66c7c23 */ /* 0x004fe200080108b0 */
[-C--:B-1----:R-:W-:Y:S03]  /*13b30*/  HMMA.16816.F32 R36, R112, R120.reuse, R36 ;  /* 0x000000787024723c */ /* 0x082fe60000001824 */
[----:B------:R1:W2:Y:S03]  /*13b40*/  MUFU.EX2 R222, R108 ;  /* 0x0000006c00de7308 */ /* 0x0002a60000000800 */
        /* <DEDUP_REMOVED lines=11> */
[--C-:B-1----:R-:W-:Y:S01]  /*13c00*/  FFMA.FTZ R108, R203, UR4, -R177.reuse ;  /* 0x00000004cb6c7c23 */ /* 0x102fe200080108b1 */
[-C--:B-----5:R-:W-:Y:S03]  /*13c10*/  HMMA.16816.F32 R68, R112, R128.reuse, R68 ;  /* 0x000000807044723c */ /* 0x0a0fe60000001844 */
[----:B------:R1:W5:Y:S03]  /*13c20*/  MUFU.EX2 R203, R108 ;  /* 0x0000006c00cb7308 */ /* 0x0003660000000800 */
[C---:B------:R-:W-:Y:S06]  /*13c30*/  HMMA.16816.F32 R72, R116.reuse, R128, R72 ;  /* 0x000000807448723c */ /* 0x040fec0000001848 */
[-C--:B------:R-:W-:Y:S06]  /*13c40*/  HMMA.16816.F32 R76, R116, R130.reuse, R76 ;  /* 0x00000082744c723c */ /* 0x080fec000000184c */
[C---:B------:R-:W-:Y:S01]  /*13c50*/  HMMA.16816.F32 R80, R112.reuse, R130, R80 ;  /* 0x000000827050723c */ /* 0x040fe20000001850 */
[----:B------:R-:W-:Y:S04]  /*13c60*/  LDSM.16.MT88.4 R128, [R228+0xb800] ;  /* 0x00b80000e480783b */ /* 0x000fe80000004200 */
[--C-:B-1----:R-:W-:Y:S01]  /*13c70*/  FFMA.FTZ R108, R204, UR4, -R177.reuse ;  /* 0x00000004cc6c7c23 */ /* 0x102fe200080108b1 */
[-C--:B---3--:R-:W-:Y:S03]  /*13c80*/  HMMA.16816.F32 R84, R112, R120.reuse, R84 ;  /* 0x000000787054723c */ /* 0x088fe60000001854 */
[----:B------:R1:W-:Y:S02]  /*13c90*/  MUFU.EX2 R202, R108 ;  /* 0x0000006c00ca7308 */ /* 0x0003e40000000800 */
[----:B------:R-:W-:Y:S01]  /*13ca0*/  MOV R204, R141 ;  /* 0x0000008d00cc7202 */ /* 0x000fe20000000f00 */
[C---:B------:R-:W-:Y:S01]  /*13cb0*/  HMMA.16816.F32 R88, R116.reuse, R120, R88 ;  /* 0x000000787458723c */ /* 0x040fe20000001858 */
[----:B------:R-:W-:Y:S05]  /*13cc0*/  LDSM.16.MT88.4 R140, [R230+0x9c00] ;  /* 0x009c0000e68c783b */ /* 0x000fea0000004200 */
[-C--:B------:R-:W-:Y:S06]  /*13cd0*/  HMMA.16816.F32 R92, R116, R122.reuse, R92 ;  /* 0x0000007a745c723c */ /* 0x080fec000000185c */
[----:B------:R-:W-:Y:S01]  /*13ce0*/  HMMA.16816.F32 R96, R112, R122, R96 ;  /* 0x0000007a7060723c */ /* 0x000fe20000001860 */
[----:B------:R-:W3:Y:S04]  /*13cf0*/  LDSM.16.MT88.4 R120, [R228+0xa800] ;  /* 0x00a80000e478783b */ /* 0x000ee80000004200 */
[----:B-1----:R-:W-:Y:S01]  /*13d00*/  FFMA.FTZ R108, R205, UR4, -R177 ;  /* 0x00000004cd6c7c23 */ /* 0x002fe200080108b1 */
[----:B------:R-:W-:Y:S02]  /*13d10*/  F2FP.F16.F32.PACK_AB R117, R221, R219 ;  /* 0x000000dbdd75723e */ /* 0x000fe400000000ff */
[----:B------:R-:W-:Y:S01]  /*13d20*/  F2FP.F16.F32.PACK_AB R112, R239, R240 ;  /* 0x000000f0ef70723e */ /* 0x000fe200000000ff */
[----:B------:R1:W1:Y:S02]  /*13d30*/  MUFU.EX2 R199, R108 ;  /* 0x0000006c00c77308 */ /* 0x0002640000000800 */
[----:B------:R-:W-:Y:S02]  /*13d40*/  F2FP.F16.F32.PACK_AB R114, R227, R235 ;  /* 0x000000ebe372723e */ /* 0x000fe400000000ff */
[----:B------:R-:W-:Y:S02]  /*13d50*/  F2FP.F16.F32.PACK_AB R113, R225, R226 ;  /* 0x000000e2e171723e */ /* 0x000fe400000000ff */
[----:B------:R-:W-:Y:S02]  /*13d60*/  F2FP.F16.F32.PACK_AB R115, R224, R223 ;  /* 0x000000dfe073723e */ /* 0x000fe400000000ff */
[----:B--2---:R-:W-:Y:S02]  /*13d70*/  F2FP.F16.F32.PACK_AB R119, R222, R220 ;  /* 0x000000dcde77723e */ /* 0x004fe400000000ff */
[----:B-----5:R-:W-:Y:S02]  /*13d80*/  F2FP.F16.F32.PACK_AB R116, R203, R200 ;  /* 0x000000c8cb74723e */ /* 0x020fe400000000ff */
[----:B------:R-:W-:Y:S01]  /*13d90*/  MOV R205, R136 ;  /* 0x0000008800cd7202 */ /* 0x000fe20000000f00 */
[-C--:B----4-:R-:W-:Y:S03]  /*13da0*/  HMMA.16816.F32 R4, R112, R124.reuse, R4 ;  /* 0x0000007c7004723c */ /* 0x090fe60000001804 */
[--C-:B-1----:R-:W-:Y:S01]  /*13db0*/  FFMA.FTZ R108, R210, UR4, -R2.reuse ;  /* 0x00000004d26c7c23 */ /* 0x102fe20008010802 */
[----:B------:R-:W-:Y:S02]  /*13dc0*/  F2FP.F16.F32.PACK_AB R118, R199, R202 ;  /* 0x000000cac776723e */ /* 0x000fe400000000ff */
[----:B------:R-:W-:Y:S01]  /*13dd0*/  MOV R210, R152 ;  /* 0x0000009800d27202 */ /* 0x000fe20000000f00 */
[----:B------:R1:W-:Y:S04]  /*13de0*/  MUFU.EX2 R197, R108 ;  /* 0x0000006c00c57308 */ /* 0x0003e80000000800 */
[C---:B------:R-:W-:Y:S06]  /*13df0*/  HMMA.16816.F32 R8, R116.reuse, R124, R8 ;  /* 0x0000007c7408723c */ /* 0x040fec0000001808 */
[-C--:B------:R-:W-:Y:S06]  /*13e00*/  HMMA.16816.F32 R12, R116, R126.reuse, R12 ;  /* 0x0000007e740c723c */ /* 0x080fec000000180c */
[C---:B------:R-:W-:Y:S01]  /*13e10*/  HMMA.16816.F32 R16, R112.reuse, R126, R16 ;  /* 0x0000007e7010723c */ /* 0x040fe20000001810 */
[----:B------:R-:W2:Y:S04]  /*13e20*/  LDSM.16.MT88.4 R124, [R230+0xa800] ;  /* 0x00a80000e67c783b */ /* 0x000ea80000004200 */
[--C-:B-1----:R-:W-:Y:S01]  /*13e30*/  FFMA.FTZ R108, R209, UR4, -R2.reuse ;  /* 0x00000004d16c7c23 */ /* 0x102fe20008010802 */
[-C--:B------:R-:W-:Y:S03]  /*13e40*/  HMMA.16816.F32 R20, R112, R132.reuse, R20 ;  /* 0x000000847014723c */ /* 0x080fe60000001814 */
[----:B------:R1:W-:Y:S02]  /*13e50*/  MUFU.EX2 R198, R108 ;  /* 0x0000006c00c67308 */ /* 0x0003e40000000800 */
[----:B------:R-:W-:Y:S01]  /*13e60*/  MOV R209, R155 ;  /* 0x0000009b00d17202 */ /* 0x000fe20000000f00 */
[C---:B------:R-:W-:Y:S06]  /*13e70*/  HMMA.16816.F32 R24, R116.reuse, R132, R24 ;  /* 0x000000847418723c */ /* 0x040fec0000001818 */
[-C--:B------:R-:W-:Y:S06]  /*13e80*/  HMMA.16816.F32 R28, R116, R134.reuse, R28 ;  /* 0x00000086741c723c */ /* 0x080fec000000181c */
[C---:B------:R-:W-:Y:S05]  /*13e90*/  HMMA.16816.F32 R32, R112.reuse, R134, R32 ;  /* 0x000000867020723c */ /* 0x040fea0000001820 */
[--C-:B-1----:R-:W-:Y:S01]  /*13ea0*/  FFMA.FTZ R108, R208, UR4, -R2.reuse ;  /* 0x00000004d06c7c23 */ /* 0x102fe20008010802 */
[-C--:B---3--:R-:W-:Y:S03]  /*13eb0*/  HMMA.16816.F32 R36, R112, R120.reuse, R36 ;  /* 0x000000787024723c */ /* 0x088fe60000001824 */
        /* <DEDUP_REMOVED lines=8> */
[-C--:B--2---:R-:W-:Y:S05]  /*13f40*/  HMMA.16816.F32 R52, R112, R124.reuse, R52 ;  /* 0x0000007c7034723c */ /* 0x084fea0000001834 */
[--C-:B-1----:R-:W-:Y:S01]  /*13f50*/  FFMA.FTZ R2, R213, UR4, -R107.reuse ;  /* 0x00000004d5027c23 */ /* 0x102fe2000801086b */
[C---:B------:R-:W-:Y:S03]  /*13f60*/  HMMA.16816.F32 R56, R116.reuse, R124, R56 ;  /* 0x0000007c7438723c */ /* 0x040fe60000001838 */
[----:B------:R1:W-:Y:S02]  /*13f70*/  MUFU.EX2 R193, R2 ;  /* 0x0000000200c17308 */ /* 0x0003e40000000800 */
[----:B------:R-:W-:Y:S01]  /*13f80*/  MOV R213, R144 ;  /* 0x0000009000d57202 */ /* 0x000fe20000000f00 */
[-C--:B------:R-:W-:Y:S06]  /*13f90*/  HMMA.16816.F32 R60, R116, R126.reuse, R60 ;  /* 0x0000007e743c723c */ /* 0x080fec000000183c */
[C---:B------:R-:W-:Y:S01]  /*13fa0*/  HMMA.16816.F32 R64, R112.reuse, R126, R64 ;  /* 0x0000007e7040723c */ /* 0x040fe20000001840 */
[----:B------:R-:W-:Y:S05]  /*13fb0*/  LDSM.16.MT88.4 R124, [R228+0x9c00] ;  /* 0x009c0000e47c783b */ /* 0x000fea0000004200 */
[-C--:B------:R-:W-:Y:S05]  /*13fc0*/  HMMA.16816.F32 R68, R112, R128.reuse, R68 ;  /* 0x000000807044723c */ /* 0x080fea0000001844 */
[--C-:B-1----:R-:W-:Y:S01]  /*13fd0*/  FFMA.FTZ R2, R212, UR4, -R107.reuse ;  /* 0x00000004d4027c23 */ /* 0x102fe2000801086b */
[C---:B------:R-:W-:Y:S03]  /*13fe0*/  HMMA.16816.F32 R72, R116.reuse, R128, R72 ;  /* 0x000000807448723c */ /* 0x040fe60000001848 */
[----:B------:R1:W-:Y:S02]  /*13ff0*/  MUFU.EX2 R194, R2 ;  /* 0x0000000200c27308 */ /* 0x0003e40000000800 */
[----:B------:R-:W-:Y:S01]  /*14000*/  MOV R212, R147 ;  /* 0x0000009300d47202 */ /* 0x000fe20000000f00 */
[-C--:B------:R-:W-:Y:S06]  /*14010*/  HMMA.16816.F32 R76, R116, R130.reuse, R76 ;  /* 0x00000082744c723c */ /* 0x080fec000000184c */
[C---:B------:R-:W-:Y:S05]  /*14020*/  HMMA.16816.F32 R80, R112.reuse, R130, R80 ;  /* 0x000000827050723c */ /* 0x040fea0000001850 */
[--C-:B-1----:R-:W-:Y:S01]  /*14030*/  FFMA.FTZ R2, R211, UR4, -R107.reuse ;  /* 0x00000004d3027c23 */ /* 0x102fe2000801086b */
[----:B------:R-:W-:Y:S03]  /*14040*/  FFMA.FTZ R107, R206, UR4, -R107 ;  /* 0x00000004ce6b7c23 */ /* 0x000fe6000801086b */
[----:B------:R1:W-:Y:S02]  /*14050*/  MUFU.EX2 R192, R2 ;  /* 0x0000000200c07308 */ /* 0x0003e40000000800 */
[----:B------:R-:W-:Y:S02]  /*14060*/  MOV R206, R151 ;  /* 0x0000009700ce7202 */ /* 0x000fe40000000f00 */
[----:B------:R-:W-:Y:S06]  /*14070*/  MOV R211, R146 ;  /* 0x0000009200d37202 */ /* 0x000fec0000000f00 */
[----:B------:R-:W-:Y:S01]  /*14080*/  MUFU.EX2 R191, R107 ;  /* 0x0000006b00bf7308 */ /* 0x000fe20000000800 */
[--C-:B-1----:R-:W-:Y:S01]  /*14090*/  FFMA.FTZ R2, R215, UR4, -R176.reuse ;  /* 0x00000004d7027c23 */ /* 0x102fe200080108b0 */
[----:B------:R-:W-:Y:S08]  /*140a0*/  MOV R215, R150 ;  /* 0x0000009600d77202 */ /* 0x000ff00000000f00 */
[----:B------:R1:W-:Y:S02]  /*140b0*/  MUFU.EX2 R190, R2 ;  /* 0x0000000200be7308 */ /* 0x0003e40000000800 */
[--C-:B-1----:R-:W-:Y:S01]  /*140c0*/  FFMA.FTZ R2, R214, UR4, -R176.reuse ;  /* 0x00000004d6027c23 */ /* 0x102fe200080108b0 */
[----:B------:R-:W-:Y:S07]  /*140d0*/  MOV R214, R149 ;  /* 0x0000009500d67202 */ /* 0x000fee0000000f00 */
[----:B------:R1:W-:Y:S02]  /*140e0*/  MUFU.EX2 R189, R2 ;  /* 0x0000000200bd7308 */ /* 0x0003e40000000800 */
[--C-:B-1----:R-:W-:Y:S01]  /*140f0*/  FFMA.FTZ R2, R109, UR4, -R176.reuse ;  /* 0x000000046d027c23 */ /* 0x102fe200080108b0 */
[----:B------:R-:W-:Y:S01]  /*14100*/  FFMA.FTZ R176, R3, UR4, -R176 ;  /* 0x0000000403b07c23 */ /* 0x000fe200080108b0 */
[----:B------:R-:W1:Y:S06]  /*14110*/  LDSM.16.MT88.4 R108, [R230+0xb800] ;  /* 0x00b80000e66c783b */ /* 0x000e6c0000004200 */
[----:B------:R2:W-:Y:S02]  /*14120*/  MUFU.EX2 R188, R2 ;  /* 0x0000000200bc7308 */ /* 0x0005e40000000800 */
[----:B------:R-:W3:Y:S08]  /*14130*/  LDL.LU R3, [R1+0x14] ;  /* 0x0000140001037983 */ /* 0x000ef00000300800 */
[----:B------:R-:W4:Y:S01]  /*14140*/  MUFU.EX2 R184, R176 ;  /* 0x000000b000b87308 */ /* 0x000f220000000800 */
[--C-:B--2---:R-:W-:Y:S01]  /*14150*/  FFMA.FTZ R2, R217, UR4, -R177.reuse ;  /* 0x00000004d9027c23 */ /* 0x104fe200080108b1 */
[----:B------:R-:W-:Y:S08]  /*14160*/  MOV R217, R139 ;  /* 0x0000008b00d97202 */ /* 0x000ff00000000f00 */
[----:B------:R2:W-:Y:S01]  /*14170*/  MUFU.EX2 R186, R2 ;  /* 0x0000000200ba7308 */ /* 0x0005e20000000800 */
[----:B----4-:R-:W-:Y:S01]  /*14180*/  F2FP.F16.F32.PACK_AB R179, R184, R188 ;  /* 0x000000bcb8b3723e */ /* 0x010fe200000000ff */
[-C--:B-1----:R-:W-:Y:S03]  /*14190*/  HMMA.16816.F32 R84, R112, R108.reuse, R84 ;  /* 0x0000006c7054723c */ /* 0x082fe60000001854 */
[--C-:B--2---:R-:W-:Y:S02]  /*141a0*/  FFMA.FTZ R2, R216, UR4, -R177.reuse ;  /* 0x00000004d8027c23 */ /* 0x104fe400080108b1 */
[----:B------:R-:W2:Y:S01]  /*141b0*/  LDL.LU R216, [R1+0x1c] ;  /* 0x00001c0001d87983 */ /* 0x000ea20000300800 */
[C---:B------:R-:W-:Y:S02]  /*141c0*/  HMMA.16816.F32 R88, R116.reuse, R108, R88 ;  /* 0x0000006c7458723c */ /* 0x040fe40000001858 */
[----:B------:R1:W4:Y:S04]  /*141d0*/  MUFU.EX2 R187, R2 ;  /* 0x0000000200bb7308 */ /* 0x0003280000000800 */
[-C--:B------:R-:W-:Y:S05]  /*141e0*/  HMMA.16816.F32 R92, R116, R110.reuse, R92 ;  /* 0x0000006e745c723c */ /* 0x080fea000000185c */
[----:B------:R-:W-:Y:S01]  /*141f0*/  F2FP.F16.F32.PACK_AB R108, R198, R197 ;  /* 0x000000c5c66c723e */ /* 0x000fe200000000ff */
[----:B------:R-:W-:Y:S05]  /*14200*/  HMMA.16816.F32 R96, R112, R110, R96 ;  /* 0x0000006e7060723c */ /* 0x000fea0000001860 */
[----:B------:R-:W-:Y:S01]  /*14210*/  F2FP.F16.F32.PACK_AB R109, R194, R193 ;  /* 0x000000c1c26d723e */ /* 0x000fe200000000ff */
[--C-:B-1----:R-:W-:Y:S01]  /*14220*/  FFMA.FTZ R2, R218, UR4, -R177.reuse ;  /* 0x00000004da027c23 */ /* 0x102fe200080108b1 */
[----:B------:R-:W-:Y:S01]  /*14230*/  FFMA.FTZ R177, R207, UR4, -R177 ;  /* 0x00000004cfb17c23 */ /* 0x000fe200080108b1 */
[----:B------:R-:W-:Y:S02]  /*14240*/  F2FP.F16.F32.PACK_AB R110, R195, R196 ;  /* 0x000000c4c36e723e */ /* 0x000fe400000000ff */
[----:B------:R1:W-:Y:S01]  /*14250*/  MUFU.EX2 R185, R2 ;  /* 0x0000000200b97308 */ /* 0x0003e20000000800 */
[----:B------:R-:W-:Y:S02]  /*14260*/  F2FP.F16.F32.PACK_AB R111, R191, R192 ;  /* 0x000000c0bf6f723e */ /* 0x000fe400000000ff */
[----:B----4-:R-:W-:Y:S02]  /*14270*/  F2FP.F16.F32.PACK_AB R176, R187, R186 ;  /* 0x000000babbb0723e */ /* 0x010fe400000000ff */
[----:B------:R-:W-:Y:S03]  /*14280*/  MOV R218, R138 ;  /* 0x0000008a00da7202 */ /* 0x000fe60000000f00 */
[-C--:B------:R-:W-:Y:S02]  /*14290*/  HMMA.16816.F32 R116, R108, R124.reuse, R4 ;  /* 0x0000007c6c74723c */ /* 0x080fe40000001804 */
[----:B------:R4:W5:Y:S01]  /*142a0*/  MUFU.EX2 R107, R177 ;  /* 0x000000b1006b7308 */ /* 0x0009620000000800 */
[----:B------:R-:W2:Y:S02]  /*142b0*/  LDSM.16.MT88.4 R4, [R230+0xbc00] ;  /* 0x00bc0000e604783b */ /* 0x000ea40000004200 */
[----:B-1----:R-:W-:Y:S06]  /*142c0*/  FFMA.FTZ R2, R0, R160, R162 ;  /* 0x000000a000027223 */ /* 0x002fec00000100a2 */
[----:B------:R-:W-:Y:S01]  /*142d0*/  FADD.FTZ R2, R170, R2 ;  /* 0x00000002aa027221 */ /* 0x000fe20000010000 */
[----:B----4-:R-:W-:Y:S02]  /*142e0*/  F2FP.F16.F32.PACK_AB R177, R189, R190 ;  /* 0x000000bebdb1723e */ /* 0x010fe400000000ff */
[----:B-----5:R-:W-:Y:S07]  /*142f0*/  F2FP.F16.F32.PACK_AB R178, R107, R185 ;  /* 0x000000b96bb2723e */ /* 0x020fee00000000ff */
        /* <DEDUP_REMOVED lines=10> */
[----:B------:R-:W-:Y:S01]  /*143a0*/  MOV R101, R105 ;  /* 0x0000006900657202 */ /* 0x000fe20000000f00 */
[C---:B------:R-:W-:Y:S06]  /*143b0*/  HMMA.16816.F32 R140, R108.reuse, R142, R32 ;  /* 0x0000008e6c8c723c */ /* 0x040fec0000001820 */
[-C--:B------:R-:W-:Y:S06]  /*143c0*/  HMMA.16816.F32 R148, R108, R156.reuse, R36 ;  /* 0x0000009c6c94723c */ /* 0x080fec0000001824 */
[C---:B------:R-:W-:Y:S06]  /*143d0*/  HMMA.16816.F32 R144, R176.reuse, R156, R40 ;  /* 0x0000009cb090723c */ /* 0x040fec0000001828 */
[-C--:B------:R-:W-:Y:S06]  /*143e0*/  HMMA.16816.F32 R152, R176, R158.reuse, R44 ;  /* 0x0000009eb098723c */ /* 0x080fec000000182c */
[C---:B------:R-:W-:Y:S06]  /*143f0*/  HMMA.16816.F32 R156, R108.reuse, R158, R48 ;  /* 0x0000009e6c9c723c */ /* 0x040fec0000001830 */
[-C--:B------:R-:W-:Y:S06]  /*14400*/  HMMA.16816.F32 R164, R108, R172.reuse, R52 ;  /* 0x000000ac6ca4723c */ /* 0x080fec0000001834 */
[C---:B------:R-:W-:Y:S05]  /*14410*/  HMMA.16816.F32 R160, R176.reuse, R172, R56 ;  /* 0x000000acb0a0723c */ /* 0x040fea0000001838 */
[----:B---3--:R-:W-:Y:S06]  /*14420*/  FFMA.FTZ R102, R102, R3, R217 ;  /* 0x0000000366667223 */ /* 0x008fec00000100d9 */
[----:B------:R-:W-:Y:S04]  /*14430*/  FADD.FTZ R3, R168, R102 ;  /* 0x00000066a8037221 */ /* 0x000fe80000010000 */
[----:B------:R-:W-:Y:S01]  /*14440*/  FADD.FTZ R3, R215, R3 ;  /* 0x00000003d7037221 */ /* 0x000fe20000010000 */
[----:B--2---:R-:W-:Y:S04]  /*14450*/  FFMA.FTZ R100, R100, R216, R218 ;  /* 0x000000d864647223 */ /* 0x004fe800000100da */
[----:B------:R-:W-:Y:S01]  /*14460*/  FADD.FTZ R0, R204, R100 ;  /* 0x00000064cc007221 */ /* 0x000fe20000010000 */
[----:B------:R-:W-:Y:S02]  /*14470*/  MOV R204, R169 ;  /* 0x000000a900cc7202 */ /* 0x000fe40000000f00 */
[-C--:B------:R-:W-:Y:S03]  /*14480*/  HMMA.16816.F32 R168, R176, R174.reuse, R60 ;  /* 0x000000aeb0a8723c */ /* 0x080fe6000000183c */
[----:B------:R-:W-:Y:S01]  /*14490*/  FADD.FTZ R0, R214, R0 ;  /* 0x00000000d6007221 */ /* 0x000fe20000010000 */
[----:B------:R-:W-:Y:S02]  /*144a0*/  MOV R100, R106 ;  /* 0x0000006a00647202 */ /* 0x000fe40000000f00 */
        /* <DEDUP_REMOVED lines=14> */
[----:B------:R-:W-:Y:S01]  /*14590*/  FADD.FTZ R8, R251, R0 ;  /* 0x00000000fb087221 */ /* 0x000fe20000010000 */
[----:B------:R-:W-:Y:S01]  /*145a0*/  FADD.FTZ R0, R244, R3 ;  /* 0x00000003f4007221 */ /* 0x000fe20000010000 */
[----:B------:R-:W-:Y:S01]  /*145b0*/  FADD.FTZ R2, R248, R2 ;  /* 0x00000002f8027221 */ /* 0x000fe20000010000 */
[-C--:B------:R-:W-:Y:S03]  /*145c0*/  HMMA.16816.F32 R92, R176, R6.reuse, R92 ;  /* 0x00000006b05c723c */ /* 0x080fe6000000185c */
[----:B------:R-:W-:Y:S01]  /*145d0*/  FADD.FTZ R9, R205, R9 ;  /* 0x00000009cd097221 */ /* 0x000fe20000010000 */
[----:B------:R-:W-:Y:S01]  /*145e0*/  FADD.FTZ R8, R250, R8 ;  /* 0x00000008fa087221 */ /* 0x000fe20000010000 */
[----:B------:R-:W-:Y:S01]  /*145f0*/  FADD.FTZ R3, R242, R0 ;  /* 0x00000000f2037221 */ /* 0x000fe20000010000 */
[----:B------:R-:W-:Y:S01]  /*14600*/  FADD.FTZ R2, R247, R2 ;  /* 0x00000002f7027221 */ /* 0x000fe20000010000 */
[----:B------:R-:W-:Y:S01]  /*14610*/  FADD.FTZ R9, R204, R9 ;  /* 0x00000009cc097221 */ /* 0x000fe20000010000 */
[----:B------:R-:W-:Y:S04]  /*14620*/  HMMA.16816.F32 R96, R108, R6, R96 ;  /* 0x000000066c60723c */ /* 0x000fe80000001860 */
[----:B------:R-:W-:Y:S03]  /*14630*/  FADD.FTZ R2, R246, R2 ;  /* 0x00000002f6027221 */ /* 0x000fe60000010000 */
[----:B------:R-:W-:Y:S01]  /*14640*/  MOV R108, R104 ;  /* 0x00000068006c7202 */ /* 0x000fe20000000f00 */
        /* <DEDUP_REMOVED lines=36> */
[----:B------:R2:W-:Y:S04]  /*14890*/  STL [R1+0x1c], R5 ;  /* 0x00001c0501007387 */ /* 0x0005e80000100800 */
[----:B------:R2:W-:Y:S04]  /*148a0*/  STL [R1+0x14], R3 ;  /* 0x0000140301007387 */ /* 0x0005e80000100800 */
[----:B------:R2:W-:Y:S04]  /*148b0*/  STL [R1+0x10], R2 ;  /* 0x0000100201007387 */ /* 0x0005e80000100800 */
[----:B------:R2:W-:Y:S01]  /*148c0*/  STL [R1+0x18], R0 ;  /* 0x0000180001007387 */ /* 0x0005e20000100800 */
[----:B------:R-:W-:Y:S05]  /*148d0*/  @P5 BRA `(.L_x_781) ;  /* 0xffffffbc00f45947 */ /* 0x000fea000383ffff */
.L_x_780:
[----:B------:R-:W3:Y:S04]  /*148e0*/  LDL.LU R7, [R1+0x14] ;  /* 0x0000140001077983 */ /* 0x000ee80000300800 */
[----:B--2---:R-:W2:Y:S04]  /*148f0*/  LDL.LU R5, [R1+0x10] ;  /* 0x0000100001057983 */ /* 0x004ea80000300800 */
        /* <DEDUP_REMOVED lines=17> */
[----:B------:R-:W-:Y:S01]  /*14a10*/  SHF.R.S32.HI R62, RZ, 0x2, R55 ;  /* 0x00000002ff3e7819 */ /* 0x000fe20000011437 */
[----:B---3--:R-:W1:Y:S04]  /*14a20*/  SHFL.BFLY PT, R2, R7, 0x2, 0x1f ;  /* 0x0c401f0007027f89 */ /* 0x008e6800000e0000 */
[----:B--2---:R-:W2:Y:S04]  /*14a30*/  SHFL.BFLY PT, R0, R5, 0x2, 0x1f ;  /* 0x0c401f0005007f89 */ /* 0x004ea800000e0000 */
[----:B----4-:R-:W3:Y:S04]  /*14a40*/  SHFL.BFLY PT, R3, R8, 0x2, 0x1f ;  /* 0x0c401f0008037f89 */ /* 0x010ee800000e0000 */
[----:B-----5:R-:W4:Y:S01]  /*14a50*/  SHFL.BFLY PT, R4, R6, 0x2, 0x1f ;  /* 0x0c401f0006047f89 */ /* 0x020f2200000e0000 */
[----:B-1----:R-:W-:-:S02]  /*14a60*/  FADD.FTZ R2, R2, R7 ;  /* 0x0000000702027221 */ /* 0x002fc40000010000 */
[----:B------:R-:W1:Y:S01]  /*14a70*/  S2R R7, SR_TID.X ;  /* 0x0000000000077919 */ /* 0x000e620000002100 */
[----:B--2---:R-:W-:Y:S02]  /*14a80*/  FADD.FTZ R0, R0, R5 ;  /* 0x0000000500007221 */ /* 0x004fe40000010000 */
[----:B------:R-:W2:Y:S01]  /*14a90*/  SHFL.BFLY PT, R56, R2, 0x1, 0x1f ;  /* 0x0c201f0002387f89 */ /* 0x000ea200000e0000 */
[----:B---3--:R-:W-:-:S03]  /*14aa0*/  FADD.FTZ R3, R3, R8 ;  /* 0x0000000803037221 */ /* 0x008fc60000010000 */
[----:B------:R-:W3:Y:S01]  /*14ab0*/  SHFL.BFLY PT, R57, R0, 0x1, 0x1f ;  /* 0x0c201f0000397f89 */ /* 0x000ee200000e0000 */
[----:B----4-:R-:W-:Y:S01]  /*14ac0*/  FADD.FTZ R4, R4, R6 ;  /* 0x0000000604047221 */ /* 0x010fe20000010000 */
[----:B------:R-:W-:Y:S02]  /*14ad0*/  SHF.R.S32.HI R6, RZ, 0x1f, R62 ;  /* 0x0000001fff067819 */ /* 0x000fe4000001143e */
[----:B------:R-:W4:Y:S02]  /*14ae0*/  SHFL.BFLY PT, R58, R3, 0x1, 0x1f ;  /* 0x0c201f00033a7f89 */ /* 0x000f2400000e0000 */
[----:B------:R-:W-:Y:S02]  /*14af0*/  LEA.HI R6, R6, R62, RZ, 0x3 ;  /* 0x0000003e06067211 */ /* 0x000fe400078f18ff */
[----:B------:R-:W5:Y:S02]  /*14b00*/  SHFL.BFLY PT, R59, R4, 0x1, 0x1f ;  /* 0x0c201f00043b7f89 */ /* 0x000f6400000e0000 */
[----:B------:R-:W-:Y:S01]  /*14b10*/  LOP3.LUT R6, R6, 0xfffffff8, RZ, 0xc0, !PT ;  /* 0xfffffff806067812 */ /* 0x000fe200078ec0ff */
[----:B--2---:R-:W-:-:S04]  /*14b20*/  FADD.FTZ R56, R2, R56 ;  /* 0x0000003802387221 */ /* 0x004fc80000010000 */
[----:B------:R-:W-:Y:S01]  /*14b30*/  IMAD.IADD R2, R62, 0x1, -R6 ;  /* 0x000000013e027824 */ /* 0x000fe200078e0a06 */
[----:B------:R-:W-:Y:S02]  /*14b40*/  SHF.R.S32.HI R6, RZ, 0x5, R61 ;  /* 0x00000005ff067819 */ /* 0x000fe4000001143d */
[----:B-1----:R-:W-:Y:S01]  /*14b50*/  SHF.R.S32.HI R5, RZ, 0x1f, R7 ;  /* 0x0000001fff057819 */ /* 0x002fe20000011407 */
[----:B---3--:R-:W-:Y:S01]  /*14b60*/  FADD.FTZ R57, R0, R57 ;  /* 0x0000003900397221 */ /* 0x008fe20000010000 */
[----:B------:R-:W-:Y:S02]  /*14b70*/  LEA.HI R0, R2, R2, RZ, 0x1 ;  /* 0x0000000202007211 */ /* 0x000fe400078f08ff */
[----:B------:R-:W-:Y:S01]  /*14b80*/  LEA.HI R5, R5, R7, RZ, 0x2 ;  /* 0x0000000705057211 */ /* 0x000fe200078f10ff */
[----:B----4-:R-:W-:Y:S01]  /*14b90*/  FADD.FTZ R58, R3, R58 ;  /* 0x0000003a033a7221 */ /* 0x010fe20000010000 */
[----:B------:R-:W-:Y:S02]  /*14ba0*/  LOP3.LUT R7, R0, 0x3fffffe, RZ, 0xc0, !PT ;  /* 0x03fffffe00077812 */ /* 0x000fe400078ec0ff */
[----:B------:R-:W-:Y:S01]  /*14bb0*/  SHF.R.S32.HI R54, RZ, 0x2, R5 ;  /* 0x00000002ff367819 */ /* 0x000fe20000011405 */
[----:B-----5:R-:W-:Y:S01]  /*14bc0*/  FADD.FTZ R59, R4, R59 ;  /* 0x0000003b043b7221 */ /* 0x020fe20000010000 */
[----:B------:R-:W-:Y:S01]  /*14bd0*/  SHF.R.S32.HI R0, RZ, 0x1, R0 ;  /* 0x00000001ff007819 */ /* 0x000fe20000011400 */
[----:B------:R-:W-:Y:S01]  /*14be0*/  IMAD.IADD R3, R2, 0x1, -R7 ;  /* 0x0000000102037824 */ /* 0x000fe200078e0a07 */
[----:B------:R-:W-:Y:S01]  /*14bf0*/  FSETP.NE.FTZ.AND P5, PT, R56, RZ, PT ;  /* 0x000000ff3800720b */ /* 0x000fe20003fb5000 */
[----:B------:R-:W-:Y:S01]  /*14c00*/  VIADD R5, R54, 0x40 ;  /* 0x0000004036057836 */ /* 0x000fe20000000000 */
[----:B------:R-:W-:-:S02]  /*14c10*/  LOP3.LUT R2, R0, 0x1, RZ, 0xc0, !PT ;  /* 0x0000000100027812 */ /* 0x000fc400078ec0ff */
[----:B------:R-:W-:Y:S02]  /*14c20*/  LOP3.LUT P2, RZ, R0, 0x2, RZ, 0xc0, !PT ;  /* 0x0000000200ff7812 */ /* 0x000fe4000784c0ff */
[----:B------:R-:W-:Y:S02]  /*14c30*/  ISETP.GE.AND P1, PT, R5, UR14, PT ;  /* 0x0000000e05007c0c */ /* 0x000fe4000bf26270 */
[----:B------:R-:W-:Y:S02]  /*14c40*/  LOP3.LUT R5, R55, 0xfffffffc, RZ, 0xc0, !PT ;  /* 0xfffffffc37057812 */ /* 0x000fe400078ec0ff */
[----:B------:R-:W-:Y:S01]  /*14c50*/  ISETP.NE.U32.AND P3, PT, R2, 0x1, PT ;  /* 0x000000010200780c */ /* 0x000fe20003f65070 */
[----:B------:R-:W-:Y:S01]  /*14c60*/  IMAD.SHL.U32 R2, R0, 0x40, RZ ;  /* 0x0000004000027824 */ /* 0x000fe200078e00ff */
[----:B------:R-:W-:Y:S01]  /*14c70*/  FSETP.NE.FTZ.AND P4, PT, R57, RZ, PT ;  /* 0x000000ff3900720b */ /* 0x000fe20003f95000 */
[----:B------:R-:W-:Y:S02]  /*14c80*/  IMAD.IADD R5, R63, 0x1, -R5 ;  /* 0x000000013f057824 */ /* 0x000fe400078e0a05 */
[----:B------:R-:W-:Y:S01]  /*14c90*/  IMAD.MOV.U32 R0, RZ, RZ, 0x3f800000 ;  /* 0x3f800000ff007424 */ /* 0x000fe200078e00ff */
[----:B------:R-:W-:Y:S01]  /*14ca0*/  LOP3.LUT R2, R2, 0xc0, RZ, 0xc0, !PT ;  /* 0x000000c002027812 */ /* 0x000fe200078ec0ff */
[----:B------:R-:W-:-:S03]  /*14cb0*/  IMAD R5, R6, 0x100, R5 ;  /* 0x0000010006057824 */ /* 0x000fc600078e0205 */
        /* <DEDUP_REMOVED lines=15> */
.L_x_784:
        /* <DEDUP_REMOVED lines=24> */
.L_x_785:
[----:B------:R-:W-:Y:S01]  /*14f30*/  ISETP.NE.AND P3, PT, RZ, UR8, PT ;  /* 0x00000008ff007c0c */ /* 0x000fe2000bf65270 */
[----:B------:R-:W-:Y:S01]  /*14f40*/  FMUL.FTZ R39, R0, R141 ;  /* 0x0000008d00277220 */ /* 0x000fe20000410000 */
        /* <DEDUP_REMOVED lines=34> */
[----:B------:R-:W-:Y:S01]  /*15170*/  FMUL.FTZ R158, R3, R158 ;  /* 0x0000009e039e7220 */ /* 0x000fe20000410000 */
        /* <DEDUP_REMOVED lines=262> */
.L_x_787:
[----:B------:R-:W-:Y:S05]  /*161e0*/  BSYNC B0 ;  /* 0x0000000000007941 */ /* 0x000fea0003800000 */
.L_x_786:
        /* <DEDUP_REMOVED lines=36> */
.L_x_789:
[----:B------:R-:W-:Y:S05]  /*16430*/  BSYNC B0 ;  /* 0x0000000000007941 */ /* 0x000fea0003800000 */
.L_x_788:
        /* <DEDUP_REMOVED lines=24> */
.L_x_791:
[----:B------:R-:W-:Y:S05]  /*165c0*/  BSYNC B0 ;  /* 0x0000000000007941 */ /* 0x000fea0003800000 */
.L_x_790:
        /* <DEDUP_REMOVED lines=24> */
.L_x_793:
[----:B------:R-:W-:Y:S05]  /*16750*/  BSYNC B0 ;  /* 0x0000000000007941 */ /* 0x000fea0003800000 */
.L_x_792:
        /* <DEDUP_REMOVED lines=23> */
.L_x_750:
        /* <DEDUP_REMOVED lines=26> */
[----:B------:R-:W-:Y:S01]  /*16a70*/  IADD3 R15, R10, 0x40, RZ ;  /* 0x000000400a0f7810 */ /* 0x000fe20007ffe0ff */
[----:B------:R-:W-:Y:S01]  /*16a80*/  UISETP.NE.AND UP0, UPT, UR11, URZ, !UP2 ;  /* 0x0000003f0b00728c */ /* 0x000fe2000d705270 */
[----:B------:R-:W-:Y:S01]  /*16a90*/  IMAD.WIDE R6, R6, 0x80, R10 ;  /* 0x0000008006067825 */ /* 0x000fe200078e020a */
[----:B------:R-:W-:Y:S01]  /*16aa0*/  @UP2 ULDC.64 UR4, c[0x0][0x2c0] ;  /* 0x0000b00000042ab9 */ /* 0x000fe20000000a00 */
[----:B------:R-:W-:Y:S01]  /*16ab0*/  USHF.R.S32.HI UR9, URZ, 0x1f, UR26 ;  /* 0x0000001f3f097899 */ /* 0x000fe2000801141a */
[----:B------:R-:W-:Y:S01]  /*16ac0*/  ISETP.GE.AND P2, PT, R14, UR17, PT ;  /* 0x000000110e007c0c */ /* 0x000fe2000bf46270 */
[----:B------:R-:W-:Y:S01]  /*16ad0*/  UISETP.NE.AND UP3, UPT, UR11, URZ, UPT ;  /* 0x0000003f0b00728c */ /* 0x000fe2000bf65270 */
[----:B------:R-:W-:Y:S01]  /*16ae0*/  ISETP.GE.AND P1, PT, R15, UR17, PT ;  /* 0x000000110f007c0c */ /* 0x000fe2000bf26270 */
[----:B------:R-:W-:Y:S01]  /*16af0*/  @UP2 UIMAD UR14, UR5, UR4, URZ ;  /* 0x00000004050e22a4 */ /* 0x000fe2000f8e023f */
[----:B------:R-:W-:Y:S01]  /*16b00*/  VIADD R16, R10, 0x60 ;  /* 0x000000600a107836 */ /* 0x000fe20000000000 */
[----:B------:R-:W-:Y:S01]  /*16b10*/  UISETP.NE.OR UP3, UPT, UR8, URZ, !UP3 ;  /* 0x0000003f0800728c */ /* 0x000fe2000df65670 */
[C---:B------:R-:W-:Y:S01]  /*16b20*/  VIADD R18, R0.reuse, 0x20 ;  /* 0x0000002000127836 */ /* 0x040fe20000000000 */
[----:B------:R-:W-:Y:S01]  /*16b30*/  ULDC.64 UR4, c[0x0][0x2a0] ;  /* 0x0000a80000047ab9 */ /* 0x000fe20000000a00 */
[----:B------:R-:W-:Y:S01]  /*16b40*/  @!UP2 ULDC UR8, c[0x0][0x2c4] ;  /* 0x0000b1000008aab9 */ /* 0x000fe20000000800 */
[----:B------:R-:W-:Y:S01]  /*16b50*/  UIMAD UR9, UR9, UR4, URZ ;  /* 0x00000004090972a4 */ /* 0x000fe2000f8e023f */
[----:B------:R-:W-:Y:S01]  /*16b60*/  IMAD.U32 R12, RZ, RZ, UR4 ;  /* 0x00000004ff0c7e24 */ /* 0x000fe2000f8e00ff */
[----:B------:R-:W-:Y:S01]  /*16b70*/  UISETP.NE.OR UP1, UPT, UR15, -0x1, UP3 ;  /* 0xffffffff0f00788c */ /* 0x000fe20009f25670 */
[----:B------:R-:W-:Y:S01]  /*16b80*/  IADD3 R17, R0, 0x40, RZ ;  /* 0x0000004000117810 */ /* 0x000fe20007ffe0ff */
        /* <DEDUP_REMOVED lines=21> */
[----:B------:R-:W-:Y:S01]  /*16ce0*/  @!UP3 UMOV UR18, UR15 ;  /* 0x0000000f0012bc82 */ /* 0x000fe20008000000 */
[----:B------:R-:W-:Y:S01]  /*16cf0*/  USHF.R.S32.HI UR4, URZ, 0x1f, UR6 ;  /* 0x0000001f3f047899 */ /* 0x000fe20008011406 */
[----:B------:R-:W-:Y:S01]  /*16d00*/  VIADD R9, R13, UR5 ;  /* 0x000000050d097c36 */ /* 0x000fe20008000000 */
        /* <DEDUP_REMOVED lines=21> */
.L_x_795:
[----:B------:R-:W-:Y:S05]  /*16e60*/  BSYNC B0 ;  /* 0x0000000000007941 */ /* 0x000fea0003800000 */
.L_x_794:
        /* <DEDUP_REMOVED lines=22> */
.L_x_797:
[----:B------:R-:W-:Y:S05]  /*16fd0*/  BSYNC B0 ;  /* 0x0000000000007941 */ /* 0x000fea0003800000 */
.L_x_796:
        /* <DEDUP_REMOVED lines=22> */
.L_x_799:
[----:B------:R-:W-:Y:S05]  /*17140*/  BSYNC B0 ;  /* 0x0000000000007941 */ /* 0x000fea0003800000 */
.L_x_798:
        /* <DEDUP_REMOVED lines=24> */
.L_x_801:
[----:B------:R-:W-:Y:S05]  /*172d0*/  BSYNC B0 ;  /* 0x0000000000007941 */ /* 0x000fea0003800000 */
.L_x_800:
        /* <DEDUP_REMOVED lines=10> */
.L_x_803:
[----:B------:R-:W-:Y:S05]  /*17380*/  BSYNC B0 ;  /* 0x0000000000007941 */ /* 0x000fea0003800000 */
.L_x_802:
        /* <DEDUP_REMOVED lines=10> */
.L_x_805:
[----:B------:R-:W-:Y:S05]  /*17430*/  BSYNC B0 ;  /* 0x0000000000007941 */ /* 0x000fea0003800000 */
.L_x_804:
        /* <DEDUP_REMOVED lines=10> */
.L_x_807:
[----:B------:R-:W-:Y:S05]  /*174e0*/  BSYNC B0 ;  /* 0x0000000000007941 */ /* 0x000fea0003800000 */
.L_x_806:
        /* <DEDUP_REMOVED lines=10> */
.L_x_808:
        /* <DEDUP_REMOVED lines=15> */
.L_x_1158:


//--------------------- .text._ZN5flash16flash_fwd_kernelI23Flash_fwd_kernel_traitsILi96ELi64ELi64ELi4ELb0ELb0EN7cutlass6half_tE19Flash_kernel_traitsILi96ELi64ELi64ELi4ES3_EELb1ELb1ELb0ELb0ELb0ELb0ELb0ELb0EEEvNS_16Flash_fwd_paramsE --------------------------
	.section	.text._ZN5flash16flash_fwd_kernelI23Flash_fwd_kernel_traitsILi96ELi64ELi64ELi4ELb0ELb0EN7cutlass6half_tE19Flash_kernel_traitsILi96ELi64ELi64ELi4ES3_EELb1ELb1ELb0ELb0ELb0ELb0ELb0ELb0EEEvNS_16Flash_fwd_paramsE,"ax",@progbits
	.align	128
        .global         _ZN5flash16flash_fwd_kernelI23Flash_fwd_kernel_traitsILi96ELi64ELi64ELi4ELb0ELb0EN7cutlass6half_tE19Flash_kernel_traitsILi96ELi64ELi64ELi4ES3_EELb1ELb1ELb0ELb0ELb0ELb0ELb0ELb0EEEvNS_16Flash_fwd_paramsE
        .type           _ZN5flash16flash_fwd_kernelI23Flash_fwd_kernel_traitsILi96ELi64ELi64ELi4ELb0ELb0EN7cutlass6half_tE19Flash_kernel_traitsILi96ELi64ELi64ELi4ES3_EELb1ELb1ELb0ELb0ELb0ELb0ELb0ELb0EEEvNS_16Flash_fwd_paramsE,@function
        .size           _ZN5flash16flash_fwd_kernelI23Flash_fwd_kernel_traitsILi96ELi64ELi64ELi4ELb0ELb0EN7cutlass6half_tE19Flash_kernel_traitsILi96ELi64ELi64ELi4ES3_EELb1ELb1ELb0ELb0ELb0ELb0ELb0ELb0EEEvNS_16Flash_fwd_paramsE,(.L_x_1159 - _ZN5flash16flash_fwd_kernelI23Flash_fwd_kernel_traitsILi96ELi64ELi64ELi4ELb0ELb0EN7cutlass6half_tE19Flash_kernel_traitsILi96ELi64ELi64ELi4ES3_EELb1ELb1ELb0ELb0ELb0ELb0ELb0ELb0EEEvNS_16Flash_fwd_paramsE)
        .other          _ZN5flash16flash_fwd_kernelI23Flash_fwd_kernel_traitsILi96ELi64ELi64ELi4ELb0ELb0EN7cutlass6half_tE19Flash_kernel_traitsILi96ELi64ELi64ELi4ES3_EELb1ELb1ELb0ELb0ELb0ELb0ELb0ELb0EEEvNS_16Flash_fwd_paramsE,@"STO_CUDA_ENTRY STV_DEFAULT"
_ZN5flash16flash_fwd_kernelI23Flash_fwd_kernel_traitsILi96ELi64ELi64ELi4ELb0ELb0EN7cutlass6half_tE19Flash_kernel_traitsILi96ELi64ELi64ELi4ES3_EELb1ELb1ELb0ELb0ELb0ELb0ELb0ELb0EEEvNS_16Flash_fwd_paramsE:
.text._ZN5flash16flash_fwd_kernelI23Flash_fwd_kernel_traitsILi96ELi64ELi64ELi4ELb0ELb0EN7cutlass6half_tE19Flash_kernel_traitsILi96ELi64ELi64ELi4ES3_EELb1ELb1ELb0ELb0ELb0ELb0ELb0ELb0EEEvNS_16Flash_fwd_paramsE:
[----:B------:R-:W-:Y:S08]  /*0000*/  LDC R1, c[0x0][0x28] ;  /* 0x00000a00ff017b82 */ /* 0x000ff00000000800 */
[----:B------:R-:W1:Y:S01]  /*0010*/  LDC R96, c[0x0][0x3a8] ;  /* 0x0000ea00ff607b82 */ /* 0x000e620000000800 */
[----:B------:R-:W-:Y:S01]  /*0020*/  ULDC.U8 UR4, c[0x0][0x3b4] ;  /* 0x0000ed0000047ab9 */ /* 0x000fe20000000000 */
[----:B------:R-:W-:Y:S01]  /*0030*/  ULDC.64 UR18, c[0x0][0x208] ;  /* 0x0000820000127ab9 */ /* 0x000fe20000000a00 */
[----:B------:R-:W-:-:S05]  /*0040*/  ISETP.NE.AND P2, PT, RZ, UR4, PT ;  /* 0x00000004ff007c0c */ /* 0x000fca000bf45270 */
[----:B------:R-:W2:Y:S01]  /*0050*/  LDC R89, c[0x0][0x3ac] ;  /* 0x0000eb00ff597b82 */ /* 0x000ea20000000800 */
[----:B------:R-:W-:Y:S01]  /*0060*/  ULDC.64 UR4, c[0x0][0x3a0] ;  /* 0x0000e80000047ab9 */ /* 0x000fe20000000a00 */
[----:B------:R-:W3:Y:S01]  /*0070*/  S2R R90, SR_TID.X ;  /* 0x00000000005a7919 */ /* 0x000ee20000002100 */
[----:B------:R-:W-:Y:S01]  /*0080*/  IMAD.U32 R134, RZ, RZ, UR4 ;  /* 0x00000004ff867e24 */ /* 0x000fe2000f8e00ff */
[----:B------:R-:W-:Y:S01]  /*0090*/  ULDC.64 UR8, c[0x0][0x2f0] ;  /* 0x0000bc0000087ab9 */ /* 0x000fe20000000a00 */
[----:B------:R-:W-:Y:S01]  /*00a0*/  IMAD.U32 R135, RZ, RZ, UR5 ;  /* 0x00000005ff877e24 */ /* 0x000fe2000f8e00ff */
[----:B------:R-:W-:Y:S02]  /*00b0*/  ULDC.64 UR6, c[0x0][0x300] ;  /* 0x0000c00000067ab9 */ /* 0x000fe40000000a00 */
[----:B------:R-:W-:Y:S03]  /*00c0*/  S2UR UR12, SR_CTAID.X ;  /* 0x00000000000c79c3 */ /* 0x000fe60000002500 */
[----:B------:R-:W4:Y:S01]  /*00d0*/  @P2 LDG.E.64 R134, desc[UR18][R134.64] ;  /* 0x0000001286862981 */ /* 0x000f22000c1e1b00 */
[----:B-1----:R-:W-:-:S04]  /*00e0*/  @P2 IMAD.MOV.U32 R88, RZ, RZ, R96 ;  /* 0x000000ffff582224 */ /* 0x002fc800078e0060 */
[----:B------:R-:W-:Y:S01]  /*00f0*/  S2UR UR15, SR_CTAID.Y ;  /* 0x00000000000f79c3 */ /* 0x000fe20000002600 */
[----:B--2---:R-:W2:Y:S07]  /*0100*/  @P2 LDG.E.64 R2, desc[UR18][R88.64] ;  /* 0x0000001258022981 */ /* 0x004eae000c1e1b00 */
[----:B------:R-:W1:Y:S08]  /*0110*/  S2UR UR4, SR_CTAID.Z ;  /* 0x00000000000479c3 */ /* 0x000e700000002700 */
[----:B------:R-:W2:Y:S01]  /*0120*/  @P2 LDC R0, c[0x0][0x3b0] ;  /* 0x0000ec00ff002b82 */ /* 0x000ea20000000800 */
[----:B-1----:R-:W-:-:S06]  /*0130*/  ULOP3.LUT UR5, UR4, UR12, UR15, 0xfe, !UPT ;  /* 0x0000000c04057292 */ /* 0x002fcc000f8efe0f */
[----:B---3--:R-:W-:Y:S01]  /*0140*/  LOP3.LUT P3, RZ, R90, UR5, RZ, 0xfc, !PT ;  /* 0x000000055aff7c12 */ /* 0x008fe2000f86fcff */
[----:B------:R-:W-:Y:S02]  /*0150*/  UISETP.NE.U32.AND UP2, UPT, UR8, URZ, UPT ;  /* 0x0000003f0800728c */ /* 0x000fe4000bf45070 */
[----:B------:R-:W-:Y:S02]  /*0160*/  UISETP.NE.U32.AND UP1, UPT, UR6, URZ, UPT ;  /* 0x0000003f0600728c */ /* 0x000fe4000bf25070 */
[----:B------:R-:W-:-:S08]  /*0170*/  UISETP.NE.AND.EX UP2, UPT, UR9, URZ, UPT, UP2 ;  /* 0x0000003f0900728c */ /* 0x000fd0000bf45320 */
[----:B------:R-:W4:Y:S01]  /*0180*/  @!P3 LDC.64 R12, c[0x0][0x3b8] ;  /* 0x0000ee00ff0cbb82 */ /* 0x000f220000000a00 */
[----:B------:R-:W-:Y:S01]  /*0190*/  UISETP.NE.AND.EX UP1, UPT, UR7, URZ, UPT, UP1 ;  /* 0x0000003f0700728c */ /* 0x000fe2000bf25310 */
[----:B------:R-:W-:Y:S02]  /*01a0*/  ULDC.U8 UR5, c[0x0][0x3c2] ;  /* 0x0000f08000057ab9 */ /* 0x000fe40000000000 */
[----:B------:R-:W-:Y:S01]  /*01b0*/  ULDC.64 UR6, c[0x0][0x2f8] ;  /* 0x0000be0000067ab9 */ /* 0x000fe20000000a00 */
[----:B------:R-:W-:Y:S01]  /*01c0*/  ULDC.64 UR8, c[0x0][0x2f0] ;  /* 0x0000bc0000087ab9 */ /* 0x000fe20000000a00 */
[----:B------:R-:W-:Y:S01]  /*01d0*/  UISETP.NE.AND UP3, UPT, UR5, URZ, UPT ;  /* 0x0000003f0500728c */ /* 0x000fe2000bf65270 */
[----:B------:R-:W-:Y:S01]  /*01e0*/  PLOP3.LUT P0, PT, PT, PT, UP2, 0x80, 0x0 ;  /* 0x000000000000781c */ /* 0x000fe20003f0f028 */
[----:B------:R-:W-:Y:S02]  /*01f0*/  UISETP.EQ.U32.AND UP0, UPT, UR6, URZ, UPT ;  /* 0x0000003f0600728c */ /* 0x000fe4000bf02070 */
[----:B------:R-:W-:-:S02]  /*0200*/  UIMAD.WIDE UR8, UR15, 0x4, UR8 ;  /* 0x000000040f0878a5 */ /* 0x000fc4000f8e0208 */
[----:B------:R-:W-:Y:S01]  /*0210*/  UISETP.EQ.OR.EX UP0, UPT, UR7, URZ, !UP3, UP0 ;  /* 0x0000003f0700728c */ /* 0x000fe2000df02700 */
[----:B------:R-:W-:-:S03]  /*0220*/  @UP1 ULDC.64 UR10, c[0x0][0x300] ;  /* 0x0000c000000a1ab9 */ /* 0x000fc60000000a00 */
[----:B------:R-:W-:Y:S02]  /*0230*/  IMAD.U32 R10, RZ, RZ, UR8 ;  /* 0x00000008ff0a7e24 */ /* 0x000fe4000f8e00ff */
[----:B------:R-:W-:Y:S01]  /*0240*/  IMAD.U32 R11, RZ, RZ, UR9 ;  /* 0x00000009ff0b7e24 */ /* 0x000fe2000f8e00ff */
[----:B------:R-:W-:Y:S02]  /*0250*/  ULDC.64 UR8, c[0x0][0x2f8] ;  /* 0x0000be0000087ab9 */ /* 0x000fe40000000a00 */
[----:B------:R-:W-:Y:S02]  /*0260*/  UIMAD.WIDE UR8, UR15, 0x4, UR8 ;  /* 0x000000040f0878a5 */ /* 0x000fe4000f8e0208 */
[----:B------:R-:W-:-:S04]  /*0270*/  @UP1 UIMAD.WIDE UR10, UR15, 0x4, UR10 ;  /* 0x000000040f0a18a5 */ /* 0x000fc8000f8e020a */
[----:B------:R-:W-:Y:S02]  /*0280*/  IMAD.U32 R4, RZ, RZ, UR8 ;  /* 0x00000008ff047e24 */ /* 0x000fe4000f8e00ff */
[----:B------:R-:W-:Y:S02]  /*0290*/  IMAD.U32 R5, RZ, RZ, UR9 ;  /* 0x00000009ff057e24 */ /* 0x000fe4000f8e00ff */
[----:B------:R-:W-:Y:S01]  /*02a0*/  IMAD.U32 R8, RZ, RZ, UR10 ;  /* 0x0000000aff087e24 */ /* 0x000fe2000f8e00ff */
[----:B----4-:R-:W-:Y:S01]  /*02b0*/  @!P3 STG.E.64 desc[UR18][R12.64], R134 ;  /* 0x000000860c00b986 */ /* 0x010fe2000c101b12 */
[----:B--2---:R-:W-:Y:S01]  /*02c0*/  @P2 IADD3 R96, P1, R2, R0, RZ ;  /* 0x0000000002602210 */ /* 0x004fe20007f3e0ff */
[----:B------:R-:W-:Y:S01]  /*02d0*/  IMAD.U32 R9, RZ, RZ, UR11 ;  /* 0x0000000bff097e24 */ /* 0x000fe2000f8e00ff */
[----:B------:R-:W-:Y:S01]  /*02e0*/  UMOV UR5, 0xffffffff ;  /* 0xffffffff00057882 */ /* 0x000fe20000000000 */
[----:B------:R-:W-:Y:S02]  /*02f0*/  ULDC UR10, c[0x0][0x270] ;  /* 0x00009c00000a7ab9 */ /* 0x000fe40000000800 */
[----:B------:R-:W-:-:S02]  /*0300*/  @P2 IMAD.X R89, RZ, RZ, R3, P1 ;  /* 0x000000ffff592224 */ /* 0x000fc400008e0603 */
[----:B------:R-:W-:Y:S01]  /*0310*/  @!P3 IMAD.MOV.U32 R88, RZ, RZ, R96 ;  /* 0x000000ffff58b224 */ /* 0x000fe200078e0060 */
[----:B------:R-:W-:-:S04]  /*0320*/  PLOP3.LUT P2, PT, PT, PT, UP0, 0x80, 0x0 ;  /* 0x000000000000781c */ /* 0x000fc80003f4f008 */
        /* <DEDUP_REMOVED lines=18> */
[----:B-1----:R-:W-:Y:S01]  /*0450*/  IMAD.IADD R88, R90, 0x1, -R7 ;  /* 0x000000015a587824 */ /* 0x002fe200078e0a07 */
[----:B------:R-:W-:Y:S01]  /*0460*/  @UP2 UIADD3 UR13, UR13, -UR5, URZ ;  /* 0x800000050d0d2290 */ /* 0x000fe2000fffe03f */
[----:B-----5:R-:W-:Y:S01]  /*0470*/  @P1 R2UR UR22, R2 ;  /* 0x00000000021612ca */ /* 0x020fe200000e0000 */
[----:B------:R-:W-:Y:S02]  /*0480*/  USHF.R.S32.HI UR7, URZ, 0x1f, UR6 ;  /* 0x0000001f3f077899 */ /* 0x000fe40008011406 */
[--C-:B------:R-:W-:Y:S02]  /*0490*/  IADD3 R96, P1, P0, R96, UR6, R88.reuse ;  /* 0x0000000660607c10 */ /* 0x100fe4000f83e058 */
[----:B------:R-:W-:Y:S01]  /*04a0*/  SHF.R.S32.HI R0, RZ, 0x1f, R88 ;  /* 0x0000001fff007819 */ /* 0x000fe20000011458 */
[----:B------:R-:W-:-:S03]  /*04b0*/  @!UP2 ULDC UR13, c[0x0][0x2c4] ;  /* 0x0000b100000daab9 */ /* 0x000fc60000000800 */
[----:B------:R-:W-:Y:S01]  /*04c0*/  IADD3.X R89, R89, UR7, R0, P1, P0 ;  /* 0x0000000759597c10 */ /* 0x000fe20008fe0400 */
        /* <DEDUP_REMOVED lines=8> */
.L_x_809:
[----:B------:R-:W-:-:S05]  /*0550*/  ULDC UR9, c[0x0][0x2c8] ;  /* 0x0000b20000097ab9 */ /* 0x000fca0000000800 */
.L_x_810:
        /* <DEDUP_REMOVED lines=40> */
[----:B------:R-:W-:Y:S01]  /*07e0*/  UISETP.NE.AND UP0, UPT, UR8, -0x1, UPT ;  /* 0xffffffff0800788c */ /* 0x000fe2000bf05270 */
[----:B------:R-:W-:-:S05]  /*07f0*/  IMAD.U32 R17, RZ, RZ, UR12 ;  /* 0x0000000cff117e24 */ /* 0x000fca000f8e00ff */
[----:B------:R-:W-:-:S03]  /*0800*/  PLOP3.LUT P0, PT, PT, PT, UP0, 0x80, 0x0 ;  /* 0x000000000000781c */ /* 0x000fc60003f0f008 */
[----:B------:R-:W-:Y:S01]  /*0810*/  @UP1 ULDC.64 UR6, c[0x0][0x240] ;  /* 0x0000900000061ab9 */ /* 0x000fe20000000a00 */
[----:B------:R-:W-:Y:S02]  /*0820*/  @!UP1 USHF.R.S32.HI UR9, URZ, 0x1f, UR15 ;  /* 0x0000001f3f099899 */ /* 0x000fe4000801140f */
[----:B------:R-:W-:Y:S02]  /*0830*/  @UP1 UIMAD.WIDE.U32 UR26, UR5, UR6, URZ ;  /* 0x00000006051a12a5 */ /* 0x000fe4000f8e003f */
[----:B------:R-:W-:Y:S02]  /*0840*/  @UP0 UIADD3 UR23, UR22, UR8, URZ ;  /* 0x0000000816170290 */ /* 0x000fe4000fffe03f */
[----:B------:R-:W-:Y:S01]  /*0850*/  @UP1 UIMAD UR14, UR5, UR7, UR27 ;  /* 0x00000007050e12a4 */ /* 0x000fe2000f8e021b */
[----:B------:R-:W-:Y:S02]  /*0860*/  @UP0 ULDC.64 UR10, c[0x0][0x248] ;  /* 0x00009200000a0ab9 */ /* 0x000fe40000000a00 */
[----:B------:R-:W-:Y:S01]  /*0870*/  @!UP1 ULDC.64 UR6, c[0x0][0x228] ;  /* 0x00008a0000069ab9 */ /* 0x000fe20000000a00 */
[----:B-1----:R-:W-:Y:S01]  /*0880*/  IABS R4, R2 ;  /* 0x0000000200047213 */ /* 0x002fe20000000000 */
[----:B------:R-:W-:-:S02]  /*0890*/  @!UP1 UIMAD UR9, UR9, UR6, URZ ;  /* 0x00000006090992a4 */ /* 0x000fc4000f8e023f */
[----:B------:R-:W-:Y:S01]  /*08a0*/  @!UP1 UIMAD.WIDE.U32 UR24, UR15, UR6, URZ ;  /* 0x000000060f1892a5 */ /* 0x000fe2000f8e003f */
[----:B------:R-:W1:Y:S01]  /*08b0*/  I2F.RP R8, R4 ;  /* 0x0000000400087306 */ /* 0x000e620000209400 */
[----:B------:R-:W-:Y:S02]  /*08c0*/  @UP0 UIMAD.WIDE.U32 UR28, UR23, UR10, URZ ;  /* 0x0000000a171c02a5 */ /* 0x000fe4000f8e003f */
[----:B------:R-:W-:Y:S01]  /*08d0*/  @!UP1 UIMAD UR7, UR15, UR7, UR9 ;  /* 0x000000070f0792a4 */ /* 0x000fe2000f8e0209 */
[----:B--2---:R-:W-:Y:S01]  /*08e0*/  IABS R0, R0 ;  /* 0x0000000000007213 */ /* 0x004fe20000000000 */
[----:B------:R-:W-:Y:S02]  /*08f0*/  @UP0 UIMAD UR23, UR23, UR11, URZ ;  /* 0x0000000b171702a4 */ /* 0x000fe4000f8e023f */
[----:B------:R-:W-:Y:S02]  /*0900*/  @!UP1 UIADD3 UR14, UR25, UR7, URZ ;  /* 0x00000007190e9290 */ /* 0x000fe4000fffe03f */
[----:B------:R-:W-:Y:S01]  /*0910*/  @UP0 UIADD3 UR23, UR29, UR23, URZ ;  /* 0x000000171d170290 */ /* 0x000fe2000fffe03f */
[----:B------:R-:W-:Y:S01]  /*0920*/  @!UP1 UMOV UR26, UR24 ;  /* 0x00000018001a9c82 */ /* 0x000fe20008000000 */
[----:B-1----:R-:W1:Y:S02]  /*0930*/  MUFU.RCP R6, R8 ;  /* 0x0000000800067308 */ /* 0x002e640000001000 */
[----:B-1----:R-:W-:-:S06]  /*0940*/  VIADD R6, R6, 0xffffffe ;  /* 0x0ffffffe06067836 */ /* 0x002fcc0000000000 */
[----:B------:R-:W1:Y:S02]  /*0950*/  F2I.FTZ.U32.TRUNC.NTZ R7, R6 ;  /* 0x0000000600077305 */ /* 0x000e64000021f000 */
[----:B-1----:R-:W-:Y:S02]  /*0960*/  IMAD.MOV R5, RZ, RZ, -R7 ;  /* 0x000000ffff057224 */ /* 0x002fe400078e0a07 */
[----:B------:R-:W-:Y:S02]  /*0970*/  IMAD.MOV.U32 R6, RZ, RZ, RZ ;  /* 0x000000ffff067224 */ /* 0x000fe400078e00ff */
[----:B------:R-:W-:-:S04]  /*0980*/  IMAD R5, R5, R4, RZ ;  /* 0x0000000405057224 */ /* 0x000fc800078e02ff */
[----:B------:R-:W-:Y:S01]  /*0990*/  IMAD.HI.U32 R5, R7, R5, R6 ;  /* 0x0000000507057227 */ /* 0x000fe200078e0006 */
[----:B------:R-:W-:-:S05]  /*09a0*/  LEA.HI R7, R3, R90, RZ, 0x3 ;  /* 0x0000005a03077211 */ /* 0x000fca00078f18ff */
[----:B------:R-:W-:Y:S01]  /*09b0*/  IMAD.HI.U32 R101, R5, R0, RZ ;  /* 0x0000000005657227 */ /* 0x000fe200078e00ff */
[----:B------:R-:W-:-:S03]  /*09c0*/  SHF.R.S32.HI R5, RZ, 0x1f, R88 ;  /* 0x0000001fff057819 */ /* 0x000fc60000011458 */
[----:B------:R-:W-:Y:S01]  /*09d0*/  IMAD.MOV R13, RZ, RZ, -R101 ;  /* 0x000000ffff0d7224 */ /* 0x000fe200078e0a65 */
[----:B------:R-:W-:Y:S02]  /*09e0*/  LEA.HI R88, R5, R88, RZ, 0x2 ;  /* 0x0000005805587211 */ /* 0x000fe400078f10ff */
[----:B------:R-:W-:Y:S01]  /*09f0*/  LEA.HI R5, R3, R90, RZ, 0x2 ;  /* 0x0000005a03057211 */ /* 0x000fe200078f10ff */
[C---:B------:R-:W-:Y:S01]  /*0a00*/  IMAD R13, R4.reuse, R13, R0 ;  /* 0x0000000d040d7224 */ /* 0x040fe200078e0200 */
[----:B------:R-:W-:Y:S02]  /*0a10*/  SHF.R.S32.HI R0, RZ, 0x3, R7 ;  /* 0x00000003ff007819 */ /* 0x000fe40000011407 */
[----:B------:R-:W-:Y:S02]  /*0a20*/  LOP3.LUT R9, R5, 0xfffffffc, RZ, 0xc0, !PT ;  /* 0xfffffffc05097812 */ /* 0x000fe400078ec0ff */
[----:B------:R-:W-:Y:S01]  /*0a30*/  ISETP.GT.U32.AND P2, PT, R4, R13, PT ;  /* 0x0000000d0400720c */ /* 0x000fe20003f44070 */
[----:B------:R-:W-:Y:S01]  /*0a40*/  IMAD.SHL.U32 R11, R0, 0x40, RZ ;  /* 0x00000040000b7824 */ /* 0x000fe200078e00ff */
[----:B------:R-:W-:Y:S01]  /*0a50*/  SHF.R.S32.HI R8, RZ, 0x2, R5 ;  /* 0x00000002ff087819 */ /* 0x000fe20000011405 */
[----:B------:R-:W-:Y:S01]  /*0a60*/  IMAD.IADD R132, R90, 0x1, -R9 ;  /* 0x000000015a847824 */ /* 0x000fe200078e0a09 */
[----:B------:R-:W-:-:S02]  /*0a70*/  LEA R9, R93, UR20, 0x4 ;  /* 0x000000145d097c11 */ /* 0x000fc4000f8e20ff */
[----:B------:R-:W-:Y:S01]  /*0a80*/  LOP3.LUT R11, R11, 0xc0, RZ, 0xc0, !PT ;  /* 0x000000c00b0b7812 */ /* 0x000fe200078ec0ff */
[----:B------:R-:W-:Y:S01]  /*0a90*/  IMAD.SHL.U32 R132, R132, 0x8, RZ ;  /* 0x0000000884847824 */ /* 0x000fe200078e00ff */
[----:B------:R-:W-:Y:S02]  /*0aa0*/  LEA.HI R5, R5, R8, RZ, 0x1 ;  /* 0x0000000805057211 */ /* 0x000fe400078f08ff */
[----:B------:R-:W-:Y:S02]  /*0ab0*/  SHF.R.S32.HI R88, RZ, 0x2, R88 ;  /* 0x00000002ff587819 */ /* 0x000fe40000011458 */
[----:B------:R-:W-:Y:S01]  /*0ac0*/  LOP3.LUT R6, R11, 0x18, R132, 0xf8, !PT ;  /* 0x000000180b067812 */ /* 0x000fe200078ef884 */
[----:B------:R-:W-:Y:S01]  /*0ad0*/  @!P2 IMAD.IADD R13, R13, 0x1, -R4 ;  /* 0x000000010d0da824 */ /* 0x000fe200078e0a04 */
[----:B------:R-:W-:Y:S02]  /*0ae0*/  LOP3.LUT R5, R5, 0x7fffffe, RZ, 0xc0, !PT ;  /* 0x07fffffe05057812 */ /* 0x000fe400078ec0ff */
[----:B------:R-:W-:-:S02]  /*0af0*/  SHF.R.U32.HI R11, RZ, 0x3, R11 ;  /* 0x00000003ff0b7819 */ /* 0x000fc4000001160b */
[----:B------:R-:W-:Y:S01]  /*0b00*/  IADD3 R88, R9, 0x1, R88 ;  /* 0x0000000109587810 */ /* 0x000fe20007ffe058 */
[----:B------:R-:W-:Y:S01]  /*0b10*/  IMAD.IADD R122, R8, 0x1, -R5 ;  /* 0x00000001087a7824 */ /* 0x000fe200078e0a05 */
[----:B------:R-:W-:Y:S02]  /*0b20*/  LOP3.LUT R11, R6, R11, RZ, 0x3c, !PT ;  /* 0x0000000b060b7212 */ /* 0x000fe400078e3cff */
[----:B------:R-:W-:Y:S01]  /*0b30*/  ISETP.GE.U32.AND P3, PT, R13, R4, PT ;  /* 0x000000040d00720c */ /* 0x000fe20003f66070 */
[----:B------:R-:W-:-:S12]  /*0b40*/  @P0 BRA `(.L_x_812) ;  /* 0x0000000000300947 */ /* 0x000fd80003800000 */
        /* <DEDUP_REMOVED lines=12> */
.L_x_812:
[----:B------:R-:W-:Y:S01]  /*0c10*/  @UP0 UIADD3 UR7, UR22, UR8, URZ ;  /* 0x0000000816070290 */ /* 0x000fe2000fffe03f */
[----:B------:R-:W-:Y:S01]  /*0c20*/  LOP3.LUT R6, R2, UR4, RZ, 0x3c, !PT ;  /* 0x0000000402067c12 */ /* 0x000fe2000f8e3cff */
[----:B------:R-:W-:Y:S01]  /*0c30*/  USHF.R.S32.HI UR24, URZ, 0x1f, UR4 ;  /* 0x0000001f3f187899 */ /* 0x000fe20008011404 */
[----:B------:R-:W-:Y:S01]  /*0c40*/  SHF.R.S32.HI R133, RZ, 0x1f, R132 ;  /* 0x0000001fff857819 */ /* 0x000fe20000011484 */
[----:B------:R-:W-:Y:S01]  /*0c50*/  @UP0 ULDC.64 UR8, c[0x0][0x250] ;  /* 0x0000940000080ab9 */ /* 0x000fe20000000a00 */
[----:B------:R-:W-:Y:S01]  /*0c60*/  SHF.R.S32.HI R9, RZ, 0x1f, R8 ;  /* 0x0000001fff097819 */ /* 0x000fe20000011408 */
[----:B------:R-:W-:Y:S01]  /*0c70*/  @UP0 UIMAD.WIDE.U32 UR30, UR7, UR8, URZ ;  /* 0x00000008071e02a5 */ /* 0x000fe2000f8e003f */
[----:B------:R-:W-:Y:S01]  /*0c80*/  IMAD R122, R93, 0x8, R122 ;  /* 0x000000085d7a7824 */ /* 0x000fe200078e027a */
[----:B------:R-:W-:-:S04]  /*0c90*/  @UP0 UIMAD UR7, UR7, UR9, URZ ;  /* 0x00000009070702a4 */ /* 0x000fc8000f8e023f */
[----:B------:R-:W-:Y:S01]  /*0ca0*/  @UP0 UIADD3 UR7, UR31, UR7, URZ ;  /* 0x000000071f070290 */ /* 0x000fe2000fffe03f */
[----:B------:R-:W-:Y:S11]  /*0cb0*/  @P0 BRA `(.L_x_813) ;  /* 0x0000000000300947 */ /* 0x000ff60003800000 */
        /* <DEDUP_REMOVED lines=12> */
.L_x_813:
[----:B------:R-:W-:Y:S01]  /*0d80*/  IMAD R5, R9, UR10, RZ ;  /* 0x0000000a09057c24 */ /* 0x000fe2000f8e02ff */
[----:B------:R-:W-:Y:S01]  /*0d90*/  ISETP.GE.AND P1, PT, R6, RZ, PT ;  /* 0x000000ff0600720c */ /* 0x000fe20003f26270 */
[----:B------:R-:W-:Y:S01]  /*0da0*/  IMAD.WIDE.U32 R12, R8, UR10, R132 ;  /* 0x0000000a080c7c25 */ /* 0x000fe2000f8e0084 */
[----:B------:R-:W-:Y:S01]  /*0db0*/  UIADD3 UR22, -UR20, UR13, URZ ;  /* 0x0000000d14167290 */ /* 0x000fe2000fffe13f */
[----:B------:R-:W-:Y:S01]  /*0dc0*/  BSSY B0, `(.L_x_814) ;  /* 0x0000056000007945 */ /* 0x000fe20003800000 */
[----:B------:R-:W-:Y:S01]  /*0dd0*/  UIADD3 UR15, UR16, -0x1, URZ ;  /* 0xffffffff100f7890 */ /* 0x000fe2000fffe03f */
[----:B------:R-:W-:Y:S01]  /*0de0*/  @!P2 VIADD R101, R101, 0x1 ;  /* 0x000000016565a836 */ /* 0x000fe20000000000 */
[----:B------:R-:W-:Y:S01]  /*0df0*/  ISETP.NE.AND P2, PT, R2, RZ, PT ;  /* 0x000000ff0200720c */ /* 0x000fe20003f45270 */
[----:B------:R-:W-:Y:S01]  /*0e00*/  IMAD R4, R8, UR11, R5 ;  /* 0x0000000b08047c24 */ /* 0x000fe2000f8e0205 */
[----:B------:R-:W-:Y:S01]  /*0e10*/  IADD3 R126, P0, R12, UR28, RZ ;  /* 0x0000001c0c7e7c10 */ /* 0x000fe2000ff1e0ff */
[----:B------:R-:W-:Y:S01]  /*0e20*/  IMAD.U32 R122, R122, 0x20, R11 ;  /* 0x000000207a7a7824 */ /* 0x000fe200078e000b */
[----:B------:R-:W-:Y:S01]  /*0e30*/  @P3 IADD3 R101, R101, 0x1, RZ ;  /* 0x0000000165653810 */ /* 0x000fe20007ffe0ff */
[----:B------:R-:W-:Y:S01]  /*0e40*/  IMAD.WIDE.U32 R10, R8, UR8, R132 ;  /* 0x00000008080a7c25 */ /* 0x000fe2000f8e0084 */
[----:B------:R-:W-:Y:S01]  /*0e50*/  IADD3.X R127, R13, UR23, R4, P0, !PT ;  /* 0x000000170d7f7c10 */ /* 0x000fe200087fe404 */
[----:B------:R-:W1:Y:S01]  /*0e60*/  S2UR UR23, SR_CgaCtaId ;  /* 0x00000000001779c3 */ /* 0x000e620000008800 */
[----:B------:R-:W-:Y:S01]  /*0e70*/  IADD3 R124, R132, 0x20, RZ ;  /* 0x00000020847c7810 */ /* 0x000fe20007ffe0ff */
[----:B------:R-:W-:Y:S01]  /*0e80*/  IMAD R5, R9, UR8, RZ ;  /* 0x0000000809057c24 */ /* 0x000fe2000f8e02ff */
[----:B------:R-:W-:Y:S01]  /*0e90*/  IADD3 R98, P0, R10, UR30, RZ ;  /* 0x0000001e0a627c10 */ /* 0x000fe2000ff1e0ff */
[----:B------:R-:W-:Y:S01]  /*0ea0*/  @!P1 IMAD.MOV R101, RZ, RZ, -R101 ;  /* 0x000000ffff659224 */ /* 0x000fe200078e0a65 */
[C---:B------:R-:W-:Y:S01]  /*0eb0*/  ISETP.GE.AND P1, PT, R8.reuse, UR22, PT ;  /* 0x0000001608007c0c */ /* 0x040fe2000bf26270 */
[----:B------:R-:W-:Y:S01]  /*0ec0*/  IMAD R4, R8, UR9, R5 ;  /* 0x0000000908047c24 */ /* 0x000fe2000f8e0205 */
[----:B------:R-:W-:Y:S01]  /*0ed0*/  @!P2 LOP3.LUT R101, RZ, R2, RZ, 0x33, !PT ;  /* 0x00000002ff65a212 */ /* 0x000fe200078e33ff */
[----:B------:R-:W-:-:S03]  /*0ee0*/  IMAD.WIDE R16, R17, 0x40, R8 ;  /* 0x0000004011107825 */ /* 0x000fc600078e0208 */
[----:B------:R-:W-:Y:S01]  /*0ef0*/  IADD3.X R99, R11, UR7, R4, P0, !PT ;  /* 0x000000070b637c10 */ /* 0x000fe200087fe404 */
[----:B------:R-:W-:Y:S01]  /*0f00*/  ULDC.64 UR6, c[0x0][0x258] ;  /* 0x0000960000067ab9 */ /* 0x000fe20000000a00 */
[----:B------:R-:W-:Y:S01]  /*0f10*/  IADD3 R4, P0, R132, UR26, RZ ;  /* 0x0000001a84047c10 */ /* 0x000fe2000ff1e0ff */
[----:B------:R-:W-:Y:S01]  /*0f20*/  UIMAD UR24, UR24, UR6, URZ ;  /* 0x00000006181872a4 */ /* 0x000fe2000f8e023f */
[----:B------:R-:W-:Y:S01]  /*0f30*/  MOV R12, UR6 ;  /* 0x00000006000c7c02 */ /* 0x000fe20008000f00 */
[----:B------:R-:W-:Y:S01]  /*0f40*/  VIADD R6, R8, 0x20 ;  /* 0x0000002008067836 */ /* 0x000fe20000000000 */
[----:B------:R-:W-:Y:S01]  /*0f50*/  IADD3.X R5, R133, UR14, RZ, P0, !PT ;  /* 0x0000000e85057c10 */ /* 0x000fe200087fe4ff */
[----:B------:R-:W-:Y:S01]  /*0f60*/  UIMAD UR24, UR4, UR7, UR24 ;  /* 0x00000007041872a4 */ /* 0x000fe2000f8e0218 */
[----:B------:R-:W-:Y:S01]  /*0f70*/  SHF.R.S32.HI R2, RZ, 0x1f, R101 ;  /* 0x0000001fff027819 */ /* 0x000fe20000011465 */
[----:B------:R-:W-:Y:S01]  /*0f80*/  UIMAD UR14, UR15, -0x40, UR21 ;  /* 0xffffffc00f0e78a4 */ /* 0x000fe2000f8e0215 */
[----:B------:R-:W-:Y:S01]  /*0f90*/  ISETP.GE.AND P2, PT, R6, UR22, PT ;  /* 0x0000001606007c0c */ /* 0x000fe2000bf46270 */
[----:B------:R-:W-:Y:S01]  /*0fa0*/  ULDC.64 UR6, c[0x0][0x260] ;  /* 0x0000980000067ab9 */ /* 0x000fe20000000a00 */
[----:B------:R-:W-:Y:S01]  /*0fb0*/  IMAD.WIDE.U32 R12, R12, UR4, R4 ;  /* 0x000000040c0c7c25 */ /* 0x000fe2000f8e0004 */
[----:B------:R-:W-:-:S02]  /*0fc0*/  UMOV UR4, 0x400 ;  /* 0x0000040000047882 */ /* 0x000fc40000000000 */
[----:B-1----:R-:W-:Y:S01]  /*0fd0*/  ULEA UR4, UR23, UR4, 0x18 ;  /* 0x0000000417047291 */ /* 0x002fe2000f8ec03f */
[----:B------:R-:W-:Y:S01]  /*0fe0*/  IMAD R4, R2, UR6, RZ ;  /* 0x0000000602047c24 */ /* 0x000fe2000f8e02ff */
[C---:B------:R-:W-:Y:S01]  /*0ff0*/  ISETP.GE.AND P0, PT, R8.reuse, UR14, PT ;  /* 0x0000000e08007c0c */ /* 0x040fe2000bf06270 */
[----:B------:R-:W-:Y:S01]  /*1000*/  IMAD.WIDE.U32 R126, R101, UR6, R126 ;  /* 0x00000006657e7c25 */ /* 0x000fe2000f8e007e */
[----:B------:R-:W-:Y:S02]  /*1010*/  ISETP.GE.AND P6, PT, R8, UR14, PT ;  /* 0x0000000e08007c0c */ /* 0x000fe4000bfc6270 */
[----:B------:R-:W-:Y:S01]  /*1020*/  LEA.HI R8, R3, R90, RZ, 0x4 ;  /* 0x0000005a03087211 */ /* 0x000fe200078f20ff */
[----:B------:R-:W-:Y:S01]  /*1030*/  IMAD R129, R101, UR7, R4 ;  /* 0x0000000765817c24 */ /* 0x000fe2000f8e0204 */
[----:B------:R-:W-:Y:S01]  /*1040*/  ULDC.64 UR6, c[0x0][0x268] ;  /* 0x00009a0000067ab9 */ /* 0x000fe20000000a00 */
[----:B------:R-:W-:Y:S01]  /*1050*/  IADD3 R15, R13, UR24, RZ ;  /* 0x000000180d0f7c10 */ /* 0x000fe2000fffe0ff */
[----:B------:R-:W-:Y:S01]  /*1060*/  IMAD R2, R2, UR6, RZ ;  /* 0x0000000602027c24 */ /* 0x000fe2000f8e02ff */
[----:B------:R-:W-:Y:S01]  /*1070*/  SHF.R.S32.HI R9, RZ, 0x4, R8 ;  /* 0x00000004ff097819 */ /* 0x000fe20000011408 */
[----:B------:R-:W-:Y:S01]  /*1080*/  IMAD.WIDE.U32 R98, R101, UR6, R98 ;  /* 0x0000000665627c25 */ /* 0x000fe2000f8e0062 */
[----:B------:R-:W-:-:S03]  /*1090*/  LEA R122, R122, UR4, 0x1 ;  /* 0x000000047a7a7c11 */ /* 0x000fc6000f8e08ff */
        /* <DEDUP_REMOVED lines=40> */
.L_x_815:
[----:B------:R-:W-:Y:S05]  /*1320*/  BSYNC B0 ;  /* 0x0000000000007941 */ /* 0x000fea0003800000 */
.L_x_814:
        /* <DEDUP_REMOVED lines=14> */
[----:B------:R3:W-:Y:S06]  /*1410*/  @P4 STS.128 [R122+0x800], RZ ;  /* 0x000800ff7a004388 */ /* 0x0007ec0000000c00 */
[----:B-1----:R-:W1:Y:S01]  /*1420*/  @!P3 LDC.64 R2, c[0x0][0x210] ;  /* 0x00008400ff02bb82 */ /* 0x002e620000000a00 */
[----:B--2---:R-:W-:Y:S01]  /*1430*/  @!P4 LEA R10, P5, R12, R4, 0x1 ;  /* 0x000000040c0ac211 */ /* 0x004fe200078a08ff */
[----:B------:R-:W-:-:S05]  /*1440*/  IMAD.IADD R4, R13, 0x1, R11 ;  /* 0x000000010d047824 */ /* 0x000fca00078e020b */
        /* <DEDUP_REMOVED lines=21> */
.L_x_817:
[----:B------:R-:W-:Y:S05]  /*15a0*/  BSYNC B0 ;  /* 0x0000000000007941 */ /* 0x000fea0003800000 */
.L_x_816:
[----:B------:R-:W-:Y:S01]  /*15b0*/  LOP3.LUT R7, R7, 0xfffffff8, RZ, 0xc0, !PT ;  /* 0xfffffff807077812 */ /* 0x000fe200078ec0ff */
[----:B-1234-:R-:W-:Y:S01]  /*15c0*/  IMAD.U32 R3, RZ, RZ, UR21 ;  /* 0x00000015ff037e24 */ /* 0x01efe2000f8e00ff */
[C---:B------:R-:W-:Y:S01]  /*15d0*/  LOP3.LUT R91, R8.reuse, 0xfffffff0, RZ, 0xc0, !PT ;  /* 0xfffffff0085b7812 */ /* 0x040fe200078ec0ff */
[----:B------:R-:W-:Y:S01]  /*15e0*/  USHF.L.U64.HI UR22, UR10, 0x6, UR11 ;  /* 0x000000060a167899 */ /* 0x000fe2000801020b */
[----:B------:R-:W-:Y:S01]  /*15f0*/  LEA.HI R4, R8, R9, RZ, 0x1 ;  /* 0x0000000908047211 */ /* 0x000fe200078f08ff */
[C---:B------:R-:W-:Y:S01]  /*1600*/  IMAD.IADD R2, R90.reuse, 0x1, -R7 ;  /* 0x000000015a027824 */ /* 0x040fe200078e0a07 */
[----:B------:R-:W-:Y:S01]  /*1610*/  IADD3 R88, R3, -UR13, R88 ;  /* 0x8000000d03587c10 */ /* 0x000fe2000fffe058 */
[----:B------:R-:W-:Y:S01]  /*1620*/  IMAD.IADD R91, R90, 0x1, -R91 ;  /* 0x000000015a5b7824 */ /* 0x000fe200078e0a5b */
[----:B------:R-:W-:Y:S01]  /*1630*/  LOP3.LUT R4, R4, 0xfffffffe, RZ, 0xc0, !PT ;  /* 0xfffffffe04047812 */ /* 0x000fe200078ec0ff */
[----:B------:R-:W-:Y:S01]  /*1640*/  IMAD.SHL.U32 R5, R0, 0x8, RZ ;  /* 0x0000000800057824 */ /* 0x000fe200078e00ff */
[----:B------:R-:W-:Y:S01]  /*1650*/  LEA.HI R7, R2, R2, RZ, 0x1 ;  /* 0x0000000202077211 */ /* 0x000fe200078f08ff */
[----:B------:R-:W-:Y:S01]  /*1660*/  USHF.R.S32.HI UR27, URZ, 0x1f, UR15 ;  /* 0x0000001f3f1b7899 */ /* 0x000fe2000801140f */
[----:B------:R-:W-:Y:S01]  /*1670*/  LEA.HI R10, R91, R91, RZ, 0x1 ;  /* 0x0000005b5b0a7211 */ /* 0x000fe200078f08ff */
[----:B------:R-:W-:Y:S01]  /*1680*/  IMAD.IADD R9, R9, 0x1, -R4 ;  /* 0x0000000109097824 */ /* 0x000fe200078e0a04 */
[----:B------:R-:W-:Y:S01]  /*1690*/  SHF.R.S32.HI R8, RZ, 0x1, R7 ;  /* 0x00000001ff087819 */ /* 0x000fe20000011407 */
[----:B------:R-:W-:Y:S01]  /*16a0*/  USHF.L.U32 UR23, UR10, 0x6, URZ ;  /* 0x000000060a177899 */ /* 0x000fe2000800063f */
[--C-:B------:R-:W-:Y:S01]  /*16b0*/  SHF.R.S32.HI R3, RZ, 0x1, R10.reuse ;  /* 0x00000001ff037819 */ /* 0x100fe2000001140a */
[----:B------:R-:W-:Y:S01]  /*16c0*/  UIMAD UR6, UR22, UR15, URZ ;  /* 0x0000000f160672a4 */ /* 0x000fe2000f8e023f */
[----:B------:R-:W-:Y:S01]  /*16d0*/  SHF.R.S32.HI R4, RZ, 0x1f, R10 ;  /* 0x0000001fff047819 */ /* 0x000fe2000001140a */
[----:B------:R-:W-:Y:S01]  /*16e0*/  IMAD.SHL.U32 R120, R8, 0x40, RZ ;  /* 0x0000004008787824 */ /* 0x000fe200078e00ff */
[----:B------:R-:W-:Y:S01]  /*16f0*/  LOP3.LUT R7, R7, 0x7fffffe, RZ, 0xc0, !PT ;  /* 0x07fffffe07077812 */ /* 0x000fe200078ec0ff */
[----:B------:R-:W-:Y:S01]  /*1700*/  IMAD.U32 R15, RZ, RZ, UR15 ;  /* 0x0000000fff0f7e24 */ /* 0x000fe2000f8e00ff */
[----:B------:R-:W-:Y:S01]  /*1710*/  LEA.HI R0, R4, R3, RZ, 0x2 ;  /* 0x0000000304007211 */ /* 0x000fe200078f10ff */
[----:B------:R-:W-:Y:S01]  /*1720*/  IMAD.IADD R129, R127, 0x1, R129 ;  /* 0x000000017f817824 */ /* 0x000fe200078e0281 */
[----:B------:R-:W-:Y:S01]  /*1730*/  LOP3.LUT R120, R120, 0xc0, RZ, 0xc0, !PT ;  /* 0x000000c078787812 */ /* 0x000fe200078ec0ff */
[----:B------:R-:W-:Y:S01]  /*1740*/  IMAD.MOV.U32 R128, RZ, RZ, R126 ;  /* 0x000000ffff807224 */ /* 0x000fe200078e007e */
[----:B------:R-:W-:Y:S01]  /*1750*/  LOP3.LUT R0, R0, 0xfffffffc, RZ, 0xc0, !PT ;  /* 0xfffffffc00007812 */ /* 0x000fe200078ec0ff */
[----:B------:R-:W-:Y:S01]  /*1760*/  UIMAD UR6, UR27, UR23, UR6 ;  /* 0x000000171b0672a4 */ /* 0x000fe2000f8e0206 */
[----:B------:R-:W-:Y:S01]  /*1770*/  LOP3.LUT R5, R120, 0x8, R5, 0xf8, !PT ;  /* 0x0000000878057812 */ /* 0x000fe200078ef805 */
[----:B------:R-:W-:Y:S01]  /*1780*/  IMAD.WIDE.U32 R14, R15, UR23, R128 ;  /* 0x000000170f0e7c25 */ /* 0x000fe2000f8e0080 */
[----:B------:R-:W-:Y:S01]  /*1790*/  SHF.R.U32.HI R120, RZ, 0x3, R120 ;  /* 0x00000003ff787819 */ /* 0x000fe20000011678 */
[----:B------:R-:W-:Y:S01]  /*17a0*/  BSSY B0, `(.L_x_818) ;  /* 0x0000028000007945 */ /* 0x000fe20003800000 */
[C---:B------:R-:W-:Y:S01]  /*17b0*/  ISETP.GE.AND P4, PT, R6.reuse, UR14, PT ;  /* 0x0000000e06007c0c */ /* 0x040fe2000bf86270 */
[----:B------:R-:W-:Y:S01]  /*17c0*/  IMAD.IADD R3, R3, 0x1, -R0 ;  /* 0x0000000103037824 */ /* 0x000fe200078e0a00 */
[----:B------:R-:W-:Y:S01]  /*17d0*/  ISETP.GE.AND P5, PT, R6, UR14, PT ;  /* 0x0000000e06007c0c */ /* 0x000fe2000bfa6270 */
[----:B------:R-:W-:Y:S01]  /*17e0*/  VIADD R0, R15, UR6 ;  /* 0x000000060f007c36 */ /* 0x000fe20008000000 */
[----:B------:R-:W-:Y:S01]  /*17f0*/  LOP3.LUT R120, R5, R120, RZ, 0x3c, !PT ;  /* 0x0000007805787212 */ /* 0x000fe200078e3cff */
[----:B------:R-:W-:Y:S01]  /*1800*/  IMAD.IADD R2, R2, 0x1, -R7 ;  /* 0x0000000102027824 */ /* 0x000fe200078e0a07 */
[----:B------:R-:W-:Y:S01]  /*1810*/  SHF.R.S32.HI R12, RZ, 0x1f, R91 ;  /* 0x0000001fff0c7819 */ /* 0x000fe2000001145b */
[----:B------:R-:W-:Y:S08]  /*1820*/  @P0 BRA `(.L_x_819) ;  /* 0x00000000007c0947 */ /* 0x000ff00003800000 */
        /* <DEDUP_REMOVED lines=31> */
.L_x_819:
[----:B------:R-:W-:Y:S05]  /*1a20*/  BSYNC B0 ;  /* 0x0000000000007941 */ /* 0x000fea0003800000 */
.L_x_818:
[----:B------:R-:W-:Y:S01]  /*1a30*/  USHF.L.U64.HI UR24, UR10, 0x5, UR11 ;  /* 0x000000050a187899 */ /* 0x000fe2000801020b */
[----:B------:R-:W-:Y:S01]  /*1a40*/  BSSY B0, `(.L_x_820) ;  /* 0x0000023000007945 */ /* 0x000fe20003800000 */
[----:B------:R-:W-:Y:S01]  /*1a50*/  USHF.L.U32 UR25, UR10, 0x5, URZ ;  /* 0x000000050a197899 */ /* 0x000fe2000800063f */
[----:B------:R-:W-:Y:S02]  /*1a60*/  LEA.HI R12, R12, R91, RZ, 0x3 ;  /* 0x0000005b0c0c7211 */ /* 0x000fe400078f18ff */
        /* <DEDUP_REMOVED lines=32> */
.L_x_821:
[----:B------:R-:W-:Y:S05]  /*1c70*/  BSYNC B0 ;  /* 0x0000000000007941 */ /* 0x000fea0003800000 */
.L_x_820:
[----:B------:R-:W0:Y:S01]  /*1c80*/  LDGDEPBAR ;  /* 0x00000000000079af */ /* 0x000e220000000000 */
[----:B------:R-:W-:Y:S01]  /*1c90*/  IMAD.SHL.U32 R12, R12, 0x20, RZ ;  /* 0x000000200c0c7824 */ /* 0x000fe200078e00ff */
[----:B------:R-:W-:Y:S01]  /*1ca0*/  SHF.L.U32 R0, R3, 0x6, RZ ;  /* 0x0000000603007819 */ /* 0x000fe200000006ff */
[----:B------:R-:W-:Y:S01]  /*1cb0*/  USHF.L.U64.HI UR20, UR8, 0x6, UR9 ;  /* 0x0000000608147899 */ /* 0x000fe20008010209 */
[C---:B-1234-:R-:W-:Y:S01]  /*1cc0*/  IMAD R5, R9.reuse, 0x8, R2 ;  /* 0x0000000809057824 */ /* 0x05efe200078e0202 */
[----:B------:R-:W-:Y:S01]  /*1cd0*/  LOP3.LUT R10, R10, 0x7fffffe, RZ, 0xc0, !PT ;  /* 0x07fffffe0a0a7812 */ /* 0x000fe200078ec0ff */
[----:B------:R-:W-:Y:S01]  /*1ce0*/  IMAD.SHL.U32 R9, R9, 0x8, RZ ;  /* 0x0000000809097824 */ /* 0x000fe200078e00ff */
[----:B------:R-:W-:Y:S01]  /*1cf0*/  LOP3.LUT R2, R12, 0xffffff00, RZ, 0xc0, !PT ;  /* 0xffffff000c027812 */ /* 0x000fe200078ec0ff */
[----:B------:R-:W-:Y:S01]  /*1d00*/  USHF.L.U32 UR26, UR8, 0x6, URZ ;  /* 0x00000006081a7899 */ /* 0x000fe2000800063f */
[----:B------:R-:W-:Y:S01]  /*1d10*/  LOP3.LUT R0, R0, 0xc0, RZ, 0xc0, !PT ;  /* 0x000000c000007812 */ /* 0x000fe200078ec0ff */
[----:B------:R-:W-:Y:S01]  /*1d20*/  UIMAD UR6, UR20, UR15, URZ ;  /* 0x0000000f140672a4 */ /* 0x000fe2000f8e023f */
[----:B------:R-:W-:Y:S01]  /*1d30*/  IADD3 R101, R99, R101, RZ ;  /* 0x0000006563657210 */ /* 0x000fe20007ffe0ff */
[----:B------:R-:W-:Y:S01]  /*1d40*/  IMAD.U32 R13, RZ, RZ, UR15 ;  /* 0x0000000fff0d7e24 */ /* 0x000fe2000f8e00ff */
[----:B------:R-:W-:Y:S01]  /*1d50*/  LOP3.LUT R9, R0, 0x8, R9, 0xf8, !PT ;  /* 0x0000000800097812 */ /* 0x000fe200078ef809 */
[----:B------:R-:W-:Y:S01]  /*1d60*/  IMAD.MOV.U32 R100, RZ, RZ, R98 ;  /* 0x000000ffff647224 */ /* 0x000fe200078e0062 */
[----:B------:R-:W-:Y:S01]  /*1d70*/  SHF.R.U32.HI R0, RZ, 0x3, R0 ;  /* 0x00000003ff007819 */ /* 0x000fe20000011600 */
[----:B------:R-:W-:Y:S01]  /*1d80*/  IMAD.IADD R91, R91, 0x1, -R10 ;  /* 0x000000015b5b7824 */ /* 0x000fe200078e0a0a */
[----:B------:R-:W-:Y:S01]  /*1d90*/  UIMAD UR6, UR27, UR26, UR6 ;  /* 0x0000001a1b0672a4 */ /* 0x000fe2000f8e0206 */
[----:B------:R-:W-:Y:S01]  /*1da0*/  IMAD R4, R93, 0x200, R2 ;  /* 0x000002005d047824 */ /* 0x000fe200078e0202 */
[----:B------:R-:W-:Y:S01]  /*1db0*/  LOP3.LUT R0, R9, R0, RZ, 0x3c, !PT ;  /* 0x0000000009007212 */ /* 0x000fe200078e3cff */
[----:B------:R-:W-:Y:S01]  /*1dc0*/  IMAD.WIDE.U32 R12, R13, UR26, R100 ;  /* 0x0000001a0d0c7c25 */ /* 0x000fe2000f8e0064 */
[----:B------:R-:W-:Y:S01]  /*1dd0*/  BSSY B0, `(.L_x_822) ;  /* 0x000002d000007945 */ /* 0x000fe20003800000 */
[----:B------:R-:W-:Y:S01]  /*1de0*/  LEA R120, R5, R120, 0x5 ;  /* 0x0000007805787211 */ /* 0x000fe200078e28ff */
[----:B------:R-:W-:-:S04]  /*1df0*/  DEPBAR.LE SB0, 0x0 ;  /* 0x000080000000791a */ /* 0x000fc80000000000 */
[----:B------:R-:W-:Y:S01]  /*1e00*/  BAR.SYNC.DEFER_BLOCKING 0x0 ;  /* 0x0000000000007b1d */ /* 0x000fe20000010000 */
[----:B------:R-:W-:Y:S02]  /*1e10*/  LEA R121, R91, R4, 0x5 ;  /* 0x000000045b797211 */ /* 0x000fe400078e28ff */
[----:B------:R-:W-:Y:S02]  /*1e20*/  IADD3 R10, R13, UR6, RZ ;  /* 0x000000060d0a7c10 */ /* 0x000fe4000fffe0ff */
[----:B------:R-:W-:Y:S01]  /*1e30*/  IADD3 R88, R88, UR17, RZ ;  /* 0x0000001158587c10 */ /* 0x000fe2000fffe0ff */
[----:B------:R-:W-:Y:S01]  /*1e40*/  IMAD.IADD R121, R0, 0x1, R121 ;  /* 0x0000000100797824 */ /* 0x000fe200078e0279 */
        /* <DEDUP_REMOVED lines=37> */
.L_x_823:
[----:B------:R-:W-:Y:S05]  /*20a0*/  BSYNC B0 ;  /* 0x0000000000007941 */ /* 0x000fea0003800000 */
.L_x_822:
[----:B------:R4:W-:Y:S01]  /*20b0*/  @P5 STS.128 [R122+0x6800], RZ ;  /* 0x006800ff7a005388 */ /* 0x0009e20000000c00 */
[----:B------:R-:W-:Y:S01]  /*20c0*/  USHF.L.U64.HI UR9, UR8, 0x5, UR9 ;  /* 0x0000000508097899 */ /* 0x000fe20008010209 */
[----:B------:R-:W-:Y:S01]  /*20d0*/  BSSY B0, `(.L_x_824) ;  /* 0x0000026000007945 */ /* 0x000fe20003800000 */
[----:B------:R-:W-:Y:S01]  /*20e0*/  USHF.L.U32 UR8, UR8, 0x5, URZ ;  /* 0x0000000508087899 */ /* 0x000fe2000800063f */
[----:B------:R4:W-:Y:S01]  /*20f0*/  @P5 STS.128 [R122+0x7800], RZ ;  /* 0x007800ff7a005388 */ /* 0x0009e20000000c00 */
[----:B------:R-:W-:Y:S02]  /*2100*/  LEA R121, R121, UR4, 0x1 ;  /* 0x0000000479797c11 */ /* 0x000fe4000f8e08ff */
[----:B------:R-:W-:Y:S01]  /*2110*/  LEA R120, R120, UR4, 0x1 ;  /* 0x0000000478787c11 */ /* 0x000fe2000f8e08ff */
        /* <DEDUP_REMOVED lines=33> */
.L_x_825:
[----:B------:R-:W-:Y:S05]  /*2330*/  BSYNC B0 ;  /* 0x0000000000007941 */ /* 0x000fea0003800000 */
.L_x_824:
[----:B------:R-:W-:Y:S01]  /*2340*/  LDSM.16.M88.4 R72, [R121] ;  /* 0x000000007948783b */ /* 0x000fe20000000200 */
[----:B-123--:R-:W-:Y:S01]  /*2350*/  IMAD.MOV.U32 R4, RZ, RZ, 0x10 ;  /* 0x00000010ff047424 */ /* 0x00efe200078e00ff */
[----:B------:R-:W-:Y:S01]  /*2360*/  LOP3.LUT P0, RZ, R8, 0x2, RZ, 0xc0, !PT ;  /* 0x0000000208ff7812 */ /* 0x000fe2000780c0ff */
[----:B------:R-:W-:Y:S01]  /*2370*/  IMAD R91, R91, 0x20, R2 ;  /* 0x000000205b5b7824 */ /* 0x000fe200078e0202 */
[----:B------:R-:W1:Y:S01]  /*2380*/  LDSM.16.M88.4 R20, [R120+0x3000] ;  /* 0x003000007814783b */ /* 0x000e620000000200 */
[----:B------:R-:W-:Y:S01]  /*2390*/  LOP3.LUT P1, RZ, R3, 0x2, RZ, 0xc0, !PT ;  /* 0x0000000203ff7812 */ /* 0x000fe2000782c0ff */
[----:B------:R-:W2:Y:S01]  /*23a0*/  LDC.U8 R102, c[0x0][0x388] ;  /* 0x0000e200ff667b82 */ /* 0x000ea20000000000 */
[C---:B------:R-:W-:Y:S01]  /*23b0*/  SEL R5, R4.reuse, 0xfffffff0, !P0 ;  /* 0xfffffff004057807 */ /* 0x040fe20004000000 */
[----:B------:R-:W3:Y:S01]  /*23c0*/  LDSM.16.M88.4 R40, [R120+0x3800] ;  /* 0x003800007828783b */ /* 0x000ee20000000200 */
[----:B------:R-:W-:Y:S01]  /*23d0*/  SEL R3, R4, 0xfffffff0, !P1 ;  /* 0xfffffff004037807 */ /* 0x000fe20004800000 */
[----:B------:R-:W-:Y:S01]  /*23e0*/  UISETP.GE.AND UP0, UPT, UR16, 0x2, UPT ;  /* 0x000000021000788c */ /* 0x000fe2000bf06270 */
[----:B------:R-:W-:Y:S01]  /*23f0*/  VIMNMX R105, R88, UR21, PT ;  /* 0x0000001558697c48 */ /* 0x000fe2000bfe0100 */
[----:B------:R-:W5:Y:S01]  /*2400*/  LDSM.16.M88.4 R48, [R120+0x3400] ;  /* 0x003400007830783b */ /* 0x000f620000000200 */
[----:B------:R-:W-:-:S02]  /*2410*/  IMAD R117, R5, 0x2, R120 ;  /* 0x0000000205757824 */ /* 0x000fc400078e0278 */
[----:B------:R-:W-:Y:S01]  /*2420*/  IMAD R119, R3, 0x2, R121 ;  /* 0x0000000203777824 */ /* 0x000fe200078e0279 */
[----:B------:R-:W-:Y:S04]  /*2430*/  LDSM.16.M88.4 R12, [R120+0x3c00] ;  /* 0x003c0000780c783b */ /* 0x000fe80000000200 */
[----:B------:R-:W-:Y:S04]  /*2440*/  LDSM.16.M88.4 R16, [R119] ;  /* 0x000000007710783b */ /* 0x000fe80000000200 */
[----:B------:R-:W4:Y:S04]  /*2450*/  LDSM.16.M88.4 R4, [R117+0x3000] ;  /* 0x003000007504783b */ /* 0x000f280000000200 */
[----:B------:R-:W2:Y:S04]  /*2460*/  LDSM.16.M88.4 R32, [R117+0x3800] ;  /* 0x003800007520783b */ /* 0x000ea80000000200 */
[----:B------:R-:W2:Y:S04]  /*2470*/  LDSM.16.M88.4 R56, [R117+0x3400] ;  /* 0x003400007538783b */ /* 0x000ea80000000200 */
[----:B------:R-:W-:Y:S04]  /*2480*/  LDSM.16.M88.4 R76, [R121+0x1000] ;  /* 0x00100000794c783b */ /* 0x000fe80000000200 */
[----:B------:R-:W-:Y:S01]  /*2490*/  LDSM.16.M88.4 R28, [R117+0x3c00] ;  /* 0x003c0000751c783b */ /* 0x000fe20000000200 */
[C---:B-1----:R-:W-:Y:S03]  /*24a0*/  HMMA.16816.F32 R24, R72.reuse, R20, RZ ;  /* 0x000000144818723c */ /* 0x042fe600000018ff */
[----:B------:R-:W-:Y:S04]  /*24b0*/  LDSM.16.M88.4 R8, [R120+0x4000] ;  /* 0x004000007808783b */ /* 0x000fe80000000200 */
[----:B------:R-:W-:Y:S01]  /*24c0*/  LDSM.16.M88.4 R68, [R119+0x1000] ;  /* 0x001000007744783b */ /* 0x000fe20000000200 */
[C---:B------:R-:W-:Y:S03]  /*24d0*/  HMMA.16816.F32 R20, R72.reuse, R22, RZ ;  /* 0x000000164814723c */ /* 0x040fe600000018ff */
[----:B------:R-:W-:Y:S03]  /*24e0*/  LDSM.16.M88.4 R60, [R117+0x4800] ;  /* 0x00480000753c783b */ /* 0x000fe60000000200 */
[C---:B---3--:R-:W-:Y:S01]  /*24f0*/  HMMA.16816.F32 R44, R72.reuse, R40, RZ ;  /* 0x00000028482c723c */ /* 0x048fe200000018ff */
[----:B------:R-:W-:Y:S04]  /*2500*/  LDSM.16.M88.4 R64, [R117+0x4400] ;  /* 0x004400007540783b */ /* 0x000fe80000000200 */
[----:B------:R-:W-:Y:S01]  /*2510*/  LDSM.16.M88.4 R80, [R120+0x4c00] ;  /* 0x004c00007850783b */ /* 0x000fe20000000200 */
[C---:B-----5:R-:W-:Y:S03]  /*2520*/  HMMA.16816.F32 R52, R72.reuse, R48, RZ ;  /* 0x000000304834723c */ /* 0x060fe600000018ff */
[----:B------:R-:W-:Y:S03]  /*2530*/  LDSM.16.M88.4 R84, [R117+0x4000] ;  /* 0x004000007554783b */ /* 0x000fe60000000200 */
[----:B------:R-:W-:Y:S01]  /*2540*/  HMMA.16816.F32 R48, R72, R50, RZ ;  /* 0x000000324830723c */ /* 0x000fe200000018ff */
[----:B------:R-:W0:Y:S05]  /*2550*/  LDGDEPBAR ;  /* 0x00000000000079af */ /* 0x000e2a0000000000 */
[C---:B----4-:R-:W-:Y:S06]  /*2560*/  HMMA.16816.F32 R24, R16.reuse, R4, R24 ;  /* 0x000000041018723c */ /* 0x050fec0000001818 */
[----:B------:R-:W-:Y:S01]  /*2570*/  HMMA.16816.F32 R20, R16, R6, R20 ;  /* 0x000000061014723c */ /* 0x000fe20000001814 */
[----:B------:R-:W1:Y:S05]  /*2580*/  LDSM.16.M88.4 R4, [R120+0x4800] ;  /* 0x004800007804783b */ /* 0x000e6a0000000200 */
[C---:B------:R-:W-:Y:S06]  /*2590*/  HMMA.16816.F32 R40, R72.reuse, R42, RZ ;  /* 0x0000002a4828723c */ /* 0x040fec00000018ff */
[C---:B------:R-:W-:Y:S06]  /*25a0*/  HMMA.16816.F32 R36, R72.reuse, R12, RZ ;  /* 0x0000000c4824723c */ /* 0x040fec00000018ff */
[----:B------:R-:W-:Y:S01]  /*25b0*/  HMMA.16816.F32 R72, R72, R14, RZ ;  /* 0x0000000e4848723c */ /* 0x000fe200000018ff */
[----:B------:R-:W3:Y:S05]  /*25c0*/  LDSM.16.M88.4 R12, [R120+0x4400] ;  /* 0x00440000780c783b */ /* 0x000eea0000000200 */
[C---:B--2---:R-:W-:Y:S06]  /*25d0*/  HMMA.16816.F32 R44, R16.reuse, R32, R44 ;  /* 0x00000020102c723c */ /* 0x044fec000000182c */
[C---:B------:R-:W-:Y:S06]  /*25e0*/  HMMA.16816.F32 R52, R16.reuse, R56, R52 ;  /* 0x000000381034723c */ /* 0x040fec0000001834 */
[C---:B------:R-:W-:Y:S01]  /*25f0*/  HMMA.16816.F32 R48, R16.reuse, R58, R48 ;  /* 0x0000003a1030723c */ /* 0x040fe20000001830 */
[----:B------:R-:W-:Y:S05]  /*2600*/  LDSM.16.M88.4 R56, [R117+0x4c00] ;  /* 0x004c00007538783b */ /* 0x000fea0000000200 */
[----:B------:R-:W-:Y:S01]  /*2610*/  HMMA.16816.F32 R40, R16, R34, R40 ;  /* 0x000000221028723c */ /* 0x000fe20000001828 */
[----:B------:R-:W-:Y:S05]  /*2620*/  LDSM.16.M88.4 R32, [R120+0x5000] ;  /* 0x005000007820783b */ /* 0x000fea0000000200 */
[----:B-1----:R-:W-:Y:S06]  /*2630*/  HMMA.16816.F32 R44, R76, R4, R44 ;  /* 0x000000044c2c723c */ /* 0x002fec000000182c */
[----:B------:R-:W-:Y:S06]  /*2640*/  HMMA.16816.F32 R36, R16, R28, R36 ;  /* 0x0000001c1024723c */ /* 0x000fec0000001824 */
[C---:B---3--:R-:W-:Y:S06]  /*2650*/  HMMA.16816.F32 R52, R76.reuse, R12, R52 ;  /* 0x0000000c4c34723c */ /* 0x048fec0000001834 */
[C---:B------:R-:W-:Y:S01]  /*2660*/  HMMA.16816.F32 R48, R76.reuse, R14, R48 ;  /* 0x0000000e4c30723c */ /* 0x040fe20000001830 */
[----:B------:R-:W-:Y:S05]  /*2670*/  LDSM.16.M88.4 R12, [R120+0x5800] ;  /* 0x00580000780c783b */ /* 0x000fea0000000200 */
[C---:B------:R-:W-:Y:S06]  /*2680*/  HMMA.16816.F32 R24, R76.reuse, R8, R24 ;  /* 0x000000084c18723c */ /* 0x040fec0000001818 */
[----:B------:R-:W-:Y:S01]  /*2690*/  HMMA.16816.F32 R20, R76, R10, R20 ;  /* 0x0000000a4c14723c */ /* 0x000fe20000001814 */
[----:B------:R-:W1:Y:S05]  /*26a0*/  LDSM.16.M88.4 R8, [R121+0x2000] ;  /* 0x002000007908783b */ /* 0x000e6a0000000200 */
[----:B------:R-:W-:Y:S01]  /*26b0*/  HMMA.16816.F32 R72, R16, R30, R72 ;  /* 0x0000001e1048723c */ /* 0x000fe20000001848 */
[----:B------:R-:W2:Y:S04]  /*26c0*/  LDSM.16.M88.4 R28, [R120+0x5400] ;  /* 0x00540000781c783b */ /* 0x000ea80000000200 */
[----:B------:R-:W-:Y:S01]  /*26d0*/  LDSM.16.M88.4 R16, [R117+0x5000] ;  /* 0x005000007510783b */ /* 0x000fe20000000200 */
[----:B------:R-:W-:Y:S06]  /*26e0*/  HMMA.16816.F32 R44, R68, R60, R44 ;  /* 0x0000003c442c723c */ /* 0x000fec000000182c */
[----:B------:R-:W-:Y:S01]  /*26f0*/  HMMA.16816.F32 R40, R76, R6, R40 ;  /* 0x000000064c28723c */ /* 0x000fe20000001828 */
[----:B------:R-:W3:Y:S05]  /*2700*/  LDSM.16.M88.4 R4, [R119+0x2000] ;  /* 0x002000007704783b */ /* 0x000eea0000000200 */
[C---:B------:R-:W-:Y:S06]  /*2710*/  HMMA.16816.F32 R52, R68.reuse, R64, R52 ;  /* 0x000000404434723c */ /* 0x040fec0000001834 */
[----:B------:R-:W-:Y:S06]  /*2720*/  HMMA.16816.F32 R48, R68, R66, R48 ;  /* 0x000000424430723c */ /* 0x000fec0000001830 */
[----:B------:R-:W-:Y:S06]  /*2730*/  HMMA.16816.F32 R36, R76, R80, R36 ;  /* 0x000000504c24723c */ /* 0x000fec0000001824 */
[C---:B------:R-:W-:Y:S06]  /*2740*/  HMMA.16816.F32 R24, R68.reuse, R84, R24 ;  /* 0x000000544418723c */ /* 0x040fec0000001818 */
[----:B------:R-:W-:Y:S06]  /*2750*/  HMMA.16816.F32 R20, R68, R86, R20 ;  /* 0x000000564414723c */ /* 0x000fec0000001814 */
[----:B-1----:R-:W-:Y:S06]  /*2760*/  HMMA.16816.F32 R44, R8, R12, R44 ;  /* 0x0000000c082c723c */ /* 0x002fec000000182c */
[----:B------:R-:W-:Y:S01]  /*2770*/  HMMA.16816.F32 R40, R68, R62, R40 ;  /* 0x0000003e4428723c */ /* 0x000fe20000001828 */
[----:B------:R-:W-:-:S02]  /*2780*/  IMAD.SHL.U32 R13, R90, 0x2, RZ ;  /* 0x000000025a0d7824 */ /* 0x000fc400078e00ff */
[----:B------:R-:W-:-:S03]  /*2790*/  IMAD.U32 R12, RZ, RZ, UR12 ;  /* 0x0000000cff0c7e24 */ /* 0x000fc6000f8e00ff */
[----:B--2---:R-:W-:Y:S01]  /*27a0*/  HMMA.16816.F32 R52, R8, R28, R52 ;  /* 0x0000001c0834723c */ /* 0x004fe20000001834 */
[----:B------:R-:W-:Y:S01]  /*27b0*/  LOP3.LUT R13, R13, 0x6, RZ, 0xc0, !PT ;  /* 0x000000060d0d7812 */ /* 0x000fe200078ec0ff */
[----:B------:R-:W-:-:S04]  /*27c0*/  IMAD R103, R12, 0x4, R93 ;  /* 0x000000040c677824 */ /* 0x000fc800078e025d */
[----:B------:R-:W-:Y:S01]  /*27d0*/  HMMA.16816.F32 R48, R8, R30, R48 ;  /* 0x0000001e0830723c */ /* 0x000fe20000001830 */
[----:B------:R-:W1:Y:S05]  /*27e0*/  LDSM.16.M88.4 R28, [R120+0x5c00] ;  /* 0x005c0000781c783b */ /* 0x000e6a0000000200 */
[----:B------:R-:W-:Y:S06]  /*27f0*/  HMMA.16816.F32 R36, R68, R56, R36 ;  /* 0x000000384424723c */ /* 0x000fec0000001824 */
[----:B------:R-:W-:Y:S01]  /*2800*/  HMMA.16816.F32 R64, R8, R32, R24 ;  /* 0x000000200840723c */ /* 0x000fe20000001818 */
[----:B------:R-:W-:Y:S01]  /*2810*/  IMAD.U32 R56, RZ, RZ, UR15 ;  /* 0x0000000fff387e24 */ /* 0x000fe2000f8e00ff */
[----:B------:R-:W2:Y:S01]  /*2820*/  LDSM.16.M88.4 R24, [R117+0x5400] ;  /* 0x005400007518783b */ /* 0x000ea20000000200 */
[----:B------:R-:W-:-:S02]  /*2830*/  VIADD R57, R134, 0xb54cda56 ;  /* 0xb54cda5686397836 */ /* 0x000fc40000000000 */
[----:B------:R-:W-:Y:S01]  /*2840*/  IMAD R56, R56, 0x40, R13 ;  /* 0x0000004038387824 */ /* 0x000fe200078e020d */
[----:B------:R-:W-:Y:S01]  /*2850*/  HMMA.16816.F32 R72, R76, R82, R72 ;  /* 0x000000524c48723c */ /* 0x000fe20000001848 */
[----:B------:R-:W-:Y:S02]  /*2860*/  IMAD.MOV.U32 R13, RZ, RZ, 0x8 ;  /* 0x00000008ff0d7424 */ /* 0x000fe400078e00ff */
[C---:B------:R-:W-:Y:S02]  /*2870*/  VIADD R12, R56.reuse, 0x1 ;  /* 0x00000001380c7836 */ /* 0x040fe40000000000 */
[----:B------:R-:W-:Y:S01]  /*2880*/  VIADD R2, R56, 0x8 ;  /* 0x0000000838027836 */ /* 0x000fe20000000000 */
[----:B------:R-:W-:Y:S01]  /*2890*/  VIADDMNMX R104, R88, R13, UR21, PT ;  /* 0x0000001558687e46 */ /* 0x000fe2000b80010d */
[C---:B------:R-:W-:Y:S01]  /*28a0*/  HMMA.16816.F32 R20, R8.reuse, R34, R20 ;  /* 0x000000220814723c */ /* 0x040fe20000001814 */
[CC--:B------:R-:W-:Y:S01]  /*28b0*/  ISETP.GE.AND P1, PT, R12.reuse, R105.reuse, PT ;  /* 0x000000690c00720c */ /* 0x0c0fe20003f26270 */
[----:B------:R-:W4:Y:S01]  /*28c0*/  LDSM.16.M88.4 R32, [R117+0x5800] ;  /* 0x005800007520783b */ /* 0x000f220000000200 */
[-C--:B------:R-:W-:Y:S01]  /*28d0*/  ISETP.GE.AND P5, PT, R12, R104.reuse, PT ;  /* 0x000000680c00720c */ /* 0x080fe20003fa6270 */
[----:B------:R-:W-:Y:S01]  /*28e0*/  VIADD R12, R56, 0x9 ;  /* 0x00000009380c7836 */ /* 0x000fe20000000000 */
[CC--:B------:R-:W-:Y:S01]  /*28f0*/  ISETP.GE.AND P3, PT, R2.reuse, R105.reuse, PT ;  /* 0x000000690200720c */ /* 0x0c0fe20003f66270 */
[----:B------:R-:W-:Y:S01]  /*2900*/  HMMA.16816.F32 R40, R8, R14, R40 ;  /* 0x0000000e0828723c */ /* 0x000fe20000001828 */
[----:B------:R-:W-:Y:S01]  /*2910*/  ISETP.GE.AND P6, PT, R2, R104, PT ;  /* 0x000000680200720c */ /* 0x000fe20003fc6270 */
[----:B------:R-:W-:Y:S01]  /*2920*/  VIADD R2, R56, 0x10 ;  /* 0x0000001038027836 */ /* 0x000fe20000000000 */
[----:B------:R-:W-:-:S02]  /*2930*/  ISETP.GE.AND P0, PT, R12, R105, PT ;  /* 0x000000690c00720c */ /* 0x000fc40003f06270 */
[----:B------:R-:W-:Y:S01]  /*2940*/  ISETP.GE.AND P4, PT, R12, R104, PT ;  /* 0x000000680c00720c */ /* 0x000fe20003f86270 */
[----:B---3--:R-:W-:Y:S01]  /*2950*/  HMMA.16816.F32 R64, R4, R16, R64 ;  /* 0x000000100440723c */ /* 0x008fe20000001840 */
[----:B------:R-:W3:Y:S01]  /*2960*/  LDSM.16.M88.4 R12, [R117+0x5c00] ;  /* 0x005c0000750c783b */ /* 0x000ee20000000200 */
[----:B------:R-:W-:Y:S01]  /*2970*/  ISETP.GE.AND P2, PT, R2, R105, PT ;  /* 0x000000690200720c */ /* 0x000fe20003f46270 */
[----:B------:R-:W-:-:S04]  /*2980*/  DEPBAR.LE SB0, 0x0 ;  /* 0x000080000000791a */ /* 0x000fc80000000000 */
[----:B------:R-:W-:Y:S01]  /*2990*/  HMMA.16816.F32 R72, R68, R58, R72 ;  /* 0x0000003a4448723c */ /* 0x000fe20000001848 */
[----:B------:R-:W-:-:S05]  /*29a0*/  VIADD R16, R56, 0x11 ;  /* 0x0000001138107836 */ /* 0x000fca0000000000 */
[----:B------:R-:W-:Y:S06]  /*29b0*/  HMMA.16816.F32 R20, R4, R18, R20 ;  /* 0x000000120414723c */ /* 0x000fec0000001814 */
[----:B-1----:R-:W-:Y:S06]  /*29c0*/  HMMA.16816.F32 R36, R8, R28, R36 ;  /* 0x0000001c0824723c */ /* 0x002fec0000001824 */
[C---:B--2---:R-:W-:Y:S06]  /*29d0*/  HMMA.16816.F32 R52, R4.reuse, R24, R52 ;  /* 0x000000180434723c */ /* 0x044fec0000001834 */
[----:B------:R-:W-:Y:S01]  /*29e0*/  HMMA.16816.F32 R48, R4, R26, R48 ;  /* 0x0000001a0430723c */ /* 0x000fe20000001830 */
[----:B------:R-:W-:-:S02]  /*29f0*/  FSEL R24, R65, -INF , !P1 ;  /* 0xff80000041187808 */ /* 0x000fc40004800000 */
[-C--:B------:R-:W-:Y:S01]  /*2a00*/  ISETP.GE.AND P1, PT, R2, R104.reuse, PT ;  /* 0x000000680200720c */ /* 0x080fe20003f26270 */
[----:B------:R-:W-:Y:S02]  /*2a10*/  VIADD R2, R56, 0x18 ;  /* 0x0000001838027836 */ /* 0x000fe40000000000 */
[----:B------:R-:W-:Y:S01]  /*2a20*/  HMMA.16816.F32 R72, R8, R30, R72 ;  /* 0x0000001e0848723c */ /* 0x000fe20000001848 */
[----:B------:R-:W-:Y:S02]  /*2a30*/  FSEL R22, R22, -INF , !P6 ;  /* 0xff80000016167808 */ /* 0x000fe40007000000 */
[----:B------:R-:W-:Y:S02]  /*2a40*/  FSEL R28, R21, -INF , !P0 ;  /* 0xff800000151c7808 */ /* 0x000fe40004000000 */
[C---:B------:R-:W-:Y:S01]  /*2a50*/  ISETP.GE.AND P6, PT, R2.reuse, R105, PT ;  /* 0x000000690200720c */ /* 0x040fe20003fc6270 */
[C---:B----4-:R-:W-:Y:S01]  /*2a60*/  HMMA.16816.F32 R44, R4.reuse, R32, R44 ;  /* 0x00000020042c723c */ /* 0x050fe2000000182c */
[----:B------:R-:W-:Y:S01]  /*2a70*/  ISETP.GE.AND P0, PT, R2, R104, PT ;  /* 0x000000680200720c */ /* 0x000fe20003f06270 */
[C---:B------:R-:W-:Y:S01]  /*2a80*/  VIADD R2, R56.reuse, 0x19 ;  /* 0x0000001938027836 */ /* 0x040fe20000000000 */
[----:B------:R-:W-:Y:S01]  /*2a90*/  FSEL R60, R23, -INF , !P4 ;  /* 0xff800000173c7808 */ /* 0x000fe20006000000 */
[----:B------:R-:W-:Y:S01]  /*2aa0*/  VIADD R9, R56, 0x28 ;  /* 0x0000002838097836 */ /* 0x000fe20000000000 */
[----:B------:R-:W-:Y:S01]  /*2ab0*/  FSEL R26, R67, -INF , !P5 ;  /* 0xff800000431a7808 */ /* 0x000fe20006800000 */
[----:B------:R-:W-:Y:S01]  /*2ac0*/  HMMA.16816.F32 R40, R4, R34, R40 ;  /* 0x000000220428723c */ /* 0x000fe20000001828 */
[----:B------:R-:W-:-:S02]  /*2ad0*/  FSEL R62, R52, -INF , !P2 ;  /* 0xff800000343e7808 */ /* 0x000fc40005000000 */
[----:B------:R-:W-:Y:S02]  /*2ae0*/  FSEL R20, R20, -INF , !P3 ;  /* 0xff80000014147808 */ /* 0x000fe40005800000 */
[CC--:B------:R-:W-:Y:S01]  /*2af0*/  ISETP.GE.AND P4, PT, R2.reuse, R105.reuse, PT ;  /* 0x000000690200720c */ /* 0x0c0fe20003f86270 */
[C---:B---3--:R-:W-:Y:S01]  /*2b00*/  HMMA.16816.F32 R36, R4.reuse, R12, R36 ;  /* 0x0000000c0424723c */ /* 0x048fe20000001824 */
[-C--:B------:R-:W-:Y:S01]  /*2b10*/  ISETP.GE.AND P2, PT, R2, R104.reuse, PT ;  /* 0x000000680200720c */ /* 0x080fe20003f46270 */
[----:B------:R-:W-:Y:S01]  /*2b20*/  VIADD R2, R56, 0x21 ;  /* 0x0000002138027836 */ /* 0x000fe20000000000 */
[C---:B------:R-:W-:Y:S02]  /*2b30*/  ISETP.GE.AND P5, PT, R16.reuse, R105, PT ;  /* 0x000000691000720c */ /* 0x040fe40003fa6270 */
[----:B------:R-:W-:Y:S01]  /*2b40*/  ISETP.GE.AND P3, PT, R16, R104, PT ;  /* 0x000000681000720c */ /* 0x000fe20003f66270 */
[----:B------:R-:W-:Y:S01]  /*2b50*/  VIADD R16, R56, 0x20 ;  /* 0x0000002038107836 */ /* 0x000fe20000000000 */
[----:B------:R-:W-:Y:S01]  /*2b60*/  FSEL R76, R48, -INF , !P6 ;  /* 0xff800000304c7808 */ /* 0x000fe20007000000 */
[----:B------:R-:W-:Y:S01]  /*2b70*/  HMMA.16816.F32 R72, R4, R14, R72 ;  /* 0x0000000e0448723c */ /* 0x000fe20000001848 */
[----:B------:R-:W-:-:S02]  /*2b80*/  FSEL R52, R55, -INF , !P3 ;  /* 0xff80000037347808 */ /* 0x000fc40005800000 */
[----:B------:R-:W-:Y:S02]  /*2b90*/  FSEL R54, R54, -INF , !P1 ;  /* 0xff80000036367808 */ /* 0x000fe40004800000 */
[CC--:B------:R-:W-:Y:S02]  /*2ba0*/  ISETP.GE.AND P3, PT, R2.reuse, R105.reuse, PT ;  /* 0x000000690200720c */ /* 0x0c0fe40003f66270 */
[----:B------:R-:W-:Y:S01]  /*2bb0*/  ISETP.GE.AND P6, PT, R2, R104, PT ;  /* 0x000000680200720c */ /* 0x000fe20003fc6270 */
[----:B------:R-:W-:Y:S01]  /*2bc0*/  VIADD R2, R56, 0x29 ;  /* 0x0000002938027836 */ /* 0x000fe20000000000 */
[----:B------:R-:W-:Y:S01]  /*2bd0*/  FSEL R8, R50, -INF , !P0 ;  /* 0xff80000032087808 */ /* 0x000fe20004000000 */
[----:B------:R-:W-:Y:S01]  /*2be0*/  IMAD.IADD R4, R0, 0x1, R91 ;  /* 0x0000000100047824 */ /* 0x000fe200078e025b */
[----:B------:R-:W-:Y:S01]  /*2bf0*/  FSEL R70, R49, -INF , !P4 ;  /* 0xff80000031467808 */ /* 0x000fe20006000000 */
[----:B------:R-:W-:Y:S01]  /*2c00*/  BAR.SYNC.DEFER_BLOCKING 0x0 ;  /* 0x0000000000007b1d */ /* 0x000fe20000010000 */
[----:B------:R-:W-:-:S02]  /*2c10*/  ISETP.GE.AND P1, PT, R16, R105, PT ;  /* 0x000000691000720c */ /* 0x000fc40003f26270 */
[CC--:B------:R-:W-:Y:S02]  /*2c20*/  ISETP.GE.AND P0, PT, R9.reuse, R105.reuse, PT ;  /* 0x000000690900720c */ /* 0x0c0fe40003f06270 */
[----:B------:R-:W-:Y:S01]  /*2c30*/  ISETP.GE.AND P4, PT, R9, R104, PT ;  /* 0x000000680900720c */ /* 0x000fe20003f86270 */
[----:B------:R-:W-:Y:S01]  /*2c40*/  VIADD R9, R56, 0x31 ;  /* 0x0000003138097836 */ /* 0x000fe20000000000 */
[----:B------:R-:W-:Y:S02]  /*2c50*/  FSEL R10, R51, -INF , !P2 ;  /* 0xff800000330a7808 */ /* 0x000fe40005000000 */
[----:B------:R-:W-:Y:S02]  /*2c60*/  FSEL R29, R44, -INF , !P1 ;  /* 0xff8000002c1d7808 */ /* 0x000fe40004800000 */
[----:B------:R-:W-:Y:S02]  /*2c70*/  FSEL R68, R53, -INF , !P5 ;  /* 0xff80000035447808 */ /* 0x000fe40006800000 */
[----:B------:R-:W-:-:S02]  /*2c80*/  ISETP.GE.AND P2, PT, R2, R105, PT ;  /* 0x000000690200720c */ /* 0x000fc40003f46270 */
[-C--:B------:R-:W-:Y:S01]  /*2c90*/  ISETP.GE.AND P1, PT, R2, R104.reuse, PT ;  /* 0x000000680200720c */ /* 0x080fe20003f26270 */
[----:B------:R-:W-:Y:S01]  /*2ca0*/  VIADD R2, R56, 0x30 ;  /* 0x0000003038027836 */ /* 0x000fe20000000000 */
[----:B------:R-:W-:Y:S02]  /*2cb0*/  FSEL R31, R40, -INF , !P0 ;  /* 0xff800000281f7808 */ /* 0x000fe40004000000 */
[-C--:B------:R-:W-:Y:S02]  /*2cc0*/  ISETP.GE.AND P5, PT, R16, R104.reuse, PT ;  /* 0x000000681000720c */ /* 0x080fe40003fa6270 */
[----:B------:R-:W-:Y:S02]  /*2cd0*/  ISETP.GE.AND P0, PT, R9, R104, PT ;  /* 0x000000680900720c */ /* 0x000fe40003f06270 */
[----:B------:R-:W-:Y:S02]  /*2ce0*/  FSEL R16, R46, -INF , !P5 ;  /* 0xff8000002e107808 */ /* 0x000fe40006800000 */
[----:B------:R-:W-:-:S02]  /*2cf0*/  FSEL R92, R39, -INF , !P0 ;  /* 0xff800000275c7808 */ /* 0x000fc40004000000 */
[C---:B------:R-:W-:Y:S02]  /*2d00*/  ISETP.GE.AND P5, PT, R2.reuse, R105, PT ;  /* 0x000000690200720c */ /* 0x040fe40003fa6270 */
[----:B------:R-:W-:Y:S02]  /*2d10*/  PLOP3.LUT P0, PT, PT, PT, UP0, 0x80, 0x0 ;  /* 0x000000000000781c */ /* 0x000fe40003f0f008 */
[----:B------:R-:W-:Y:S02]  /*2d20*/  FSEL R30, R45, -INF , !P3 ;  /* 0xff8000002d1e7808 */ /* 0x000fe40005800000 */
[----:B------:R-:W-:Y:S01]  /*2d30*/  ISETP.GE.AND P3, PT, R2, R104, PT ;  /* 0x000000680200720c */ /* 0x000fe20003f66270 */
[----:B------:R-:W-:Y:S01]  /*2d40*/  VIADD R2, R56, 0x38 ;  /* 0x0000003838027836 */ /* 0x000fe20000000000 */
[----:B------:R-:W-:Y:S02]  /*2d50*/  FSEL R19, R43, -INF , !P1 ;  /* 0xff8000002b137808 */ /* 0x000fe40004800000 */
[----:B------:R-:W-:-:S02]  /*2d60*/  FSEL R33, R36, -INF , !P5 ;  /* 0xff80000024217808 */ /* 0x000fc40006800000 */
[C---:B------:R-:W-:Y:S02]  /*2d70*/  ISETP.GE.AND P1, PT, R56.reuse, R105, PT ;  /* 0x000000693800720c */ /* 0x040fe40003f26270 */
[C---:B------:R-:W-:Y:S01]  /*2d80*/  ISETP.GE.AND P5, PT, R56.reuse, R104, PT ;  /* 0x000000683800720c */ /* 0x040fe20003fa6270 */
[----:B------:R-:W-:Y:S01]  /*2d90*/  VIADD R56, R56, 0x39 ;  /* 0x0000003938387836 */ /* 0x000fe20000000000 */
[----:B------:R-:W-:Y:S02]  /*2da0*/  FSEL R17, R47, -INF , !P6 ;  /* 0xff8000002f117808 */ /* 0x000fe40007000000 */
[----:B------:R-:W-:Y:S02]  /*2db0*/  FSEL R18, R42, -INF , !P4 ;  /* 0xff8000002a127808 */ /* 0x000fe40006000000 */
[----:B------:R-:W-:Y:S02]  /*2dc0*/  FSEL R32, R41, -INF , !P2 ;  /* 0xff80000029207808 */ /* 0x000fe40005000000 */
[----:B------:R-:W-:-:S02]  /*2dd0*/  FSEL R35, R38, -INF , !P3 ;  /* 0xff80000026237808 */ /* 0x000fc40005800000 */
[----:B------:R-:W-:Y:S02]  /*2de0*/  FSEL R40, R64, -INF , !P1 ;  /* 0xff80000040287808 */ /* 0x000fe40004800000 */
[-C--:B------:R-:W-:Y:S02]  /*2df0*/  ISETP.GE.AND P6, PT, R9, R105.reuse, PT ;  /* 0x000000690900720c */ /* 0x080fe40003fc6270 */
[CC--:B------:R-:W-:Y:S02]  /*2e00*/  ISETP.GE.AND P4, PT, R2.reuse, R105.reuse, PT ;  /* 0x000000690200720c */ /* 0x0c0fe40003f86270 */
[-C--:B------:R-:W-:Y:S02]  /*2e10*/  ISETP.GE.AND P2, PT, R2, R104.reuse, PT ;  /* 0x000000680200720c */ /* 0x080fe40003f46270 */
[C---:B------:R-:W-:Y:S02]  /*2e20*/  ISETP.GE.AND P3, PT, R56.reuse, R105, PT ;  /* 0x000000693800720c */ /* 0x040fe40003f66270 */
[----:B------:R-:W-:Y:S01]  /*2e30*/  ISETP.GE.AND P1, PT, R56, R104, PT ;  /* 0x000000683800720c */ /* 0x000fe20003f26270 */
[----:B------:R-:W-:Y:S01]  /*2e40*/  VIADD R56, R135, 0x646e171e ;  /* 0x646e171e87387836 */ /* 0x000fe20000000000 */
[----:B------:R-:W-:Y:S01]  /*2e50*/  FSEL R44, R66, -INF , !P5 ;  /* 0xff800000422c7808 */ /* 0x000fe20006800000 */
[----:B------:R-:W-:Y:S01]  /*2e60*/  IMAD R66, R102, 0x10000, R102 ;  /* 0x0001000066427824 */ /* 0x000fe200078e0266 */
        /* <DEDUP_REMOVED lines=71> */
.L_x_828:
[----:B------:R-:W-:Y:S05]  /*32e0*/  BSYNC B0 ;  /* 0x0000000000007941 */ /* 0x000fea0003800000 */
.L_x_827:
[----:B------:R-:W0:Y:S02]  /*32f0*/  LDGDEPBAR ;  /* 0x00000000000079af */ /* 0x000e240000000000 */
.L_x_826:
[----:B------:R-:W-:Y:S01]  /*3300*/  FMNMX.FTZ R5, R40, R24, !PT ;  /* 0x0000001828057209 */ /* 0x000fe20007810000 */
[----:B------:R-:W-:Y:S01]  /*3310*/  IMAD.WIDE.U32 R90, R103, -0x326172a9, RZ ;  /* 0xcd9e8d57675a7825 */ /* 0x000fe200078e00ff */
[----:B------:R-:W-:Y:S01]  /*3320*/  LOP3.LUT R97, R89, R134, RZ, 0x3c, !PT ;  /* 0x0000008659617212 */ /* 0x000fe200078e3cff */
[----:B------:R-:W-:Y:S01]  /*3330*/  USHF.L.U32 UR6, UR15, 0x1, URZ ;  /* 0x000000010f067899 */ /* 0x000fe2000800063f */
[----:B------:R-:W-:Y:S01]  /*3340*/  FMNMX.FTZ R5, R20, R5, !PT ;  /* 0x0000000514057209 */ /* 0x000fe20007810000 */
[----:B------:R-:W-:Y:S01]  /*3350*/  IMAD.WIDE.U32 R50, R96, -0x2daee0ad, RZ ;  /* 0xd2511f5360327825 */ /* 0x000fe200078e00ff */
[----:B------:R-:W-:Y:S01]  /*3360*/  LOP3.LUT R42, R91, R97, RZ, 0x3c, !PT ;  /* 0x000000615b2a7212 */ /* 0x000fe200078e3cff */
[----:B------:R-:W-:Y:S01]  /*3370*/  ULDC UR14, c[0x0][0x2ec] ;  /* 0x0000bb00000e7ab9 */ /* 0x000fe20000000800 */
[----:B------:R-:W-:Y:S01]  /*3380*/  FMNMX.FTZ R5, R28, R5, !PT ;  /* 0x000000051c057209 */ /* 0x000fe20007810000 */
[----:B------:R-:W-:Y:S01]  /*3390*/  VIADD R41, R134, 0x3c6ef372 ;  /* 0x3c6ef37286297836 */ /* 0x000fe20000000000 */
[----:B------:R-:W-:Y:S01]  /*33a0*/  LEA R118, R4, UR4, 0x1 ;  /* 0x0000000404767c11 */ /* 0x000fe2000f8e08ff */
[----:B------:R-:W-:Y:S01]  /*33b0*/  IMAD.WIDE.U32 R42, R42, -0x2daee0ad, RZ ;  /* 0xd2511f532a2a7825 */ /* 0x000fe200078e00ff */
[----:B------:R-:W-:-:S03]  /*33c0*/  FMNMX.FTZ R5, R62, R5, !PT ;  /* 0x000000053e057209 */ /* 0x000fc60007810000 */
[----:B------:R-:W-:Y:S01]  /*33d0*/  VIADD R49, R134, 0xdaa66d2b ;  /* 0xdaa66d2b86317836 */ /* 0x000fe20000000000 */
[----:B------:R-:W-:Y:S01]  /*33e0*/  FMNMX.FTZ R5, R68, R5, !PT ;  /* 0x0000000544057209 */ /* 0x000fe20007810000 */
[----:B------:R-:W-:Y:S02]  /*33f0*/  VIADD R48, R134, 0x78dde6e4 ;  /* 0x78dde6e486307836 */ /* 0x000fe40000000000 */
[C---:B------:R-:W-:Y:S01]  /*3400*/  VIADD R131, R135.reuse, 0xed9eba14 ;  /* 0xed9eba1487837836 */ /* 0x040fe20000000000 */
[----:B------:R-:W-:Y:S01]  /*3410*/  FMNMX.FTZ R5, R76, R5, !PT ;  /* 0x000000054c057209 */ /* 0x000fe20007810000 */
[----:B------:R-:W-:Y:S02]  /*3420*/  VIADD R125, R135, 0xa9066899 ;  /* 0xa9066899877d7836 */ /* 0x000fe40000000000 */
[----:B------:R-:W-:Y:S01]  /*3430*/  VIADD R130, R134, 0x1715609d ;  /* 0x1715609d86827836 */ /* 0x000fe20000000000 */
[----:B------:R-:W-:Y:S01]  /*3440*/  FMNMX.FTZ R0, R70, R5, !PT ;  /* 0x0000000546007209 */ /* 0x000fe20007810000 */
[----:B------:R-:W-:-:S03]  /*3450*/  IMAD R116, R3, 0x2, R118 ;  /* 0x0000000203747824 */ /* 0x000fc600078e0276 */
[----:B------:R-:W-:-:S04]  /*3460*/  FMNMX.FTZ R5, R29, R0, !PT ;  /* 0x000000001d057209 */ /* 0x000fc80007810000 */
[----:B------:R-:W-:-:S04]  /*3470*/  FMNMX.FTZ R0, R30, R5, !PT ;  /* 0x000000051e007209 */ /* 0x000fc80007810000 */
[----:B------:R-:W-:-:S04]  /*3480*/  FMNMX.FTZ R5, R31, R0, !PT ;  /* 0x000000001f057209 */ /* 0x000fc80007810000 */
[----:B------:R-:W-:-:S04]  /*3490*/  FMNMX.FTZ R0, R32, R5, !PT ;  /* 0x0000000520007209 */ /* 0x000fc80007810000 */
[----:B------:R-:W-:-:S04]  /*34a0*/  FMNMX.FTZ R5, R33, R0, !PT ;  /* 0x0000000021057209 */ /* 0x000fc80007810000 */
[----:B------:R-:W-:-:S04]  /*34b0*/  FMNMX.FTZ R5, R34, R5, !PT ;  /* 0x0000000522057209 */ /* 0x000fc80007810000 */
[----:B-12---:R-:W-:Y:S02]  /*34c0*/  FMNMX.FTZ R6, R64, R5, !PT ;  /* 0x0000000540067209 */ /* 0x006fe40007810000 */
[----:B------:R-:W-:Y:S02]  /*34d0*/  FMNMX.FTZ R5, R44, R26, !PT ;  /* 0x0000001a2c057209 */ /* 0x000fe40007810000 */
        /* <DEDUP_REMOVED lines=12> */
[----:B------:R-:W-:-:S04]  /*35a0*/  FMNMX.FTZ R0, R18, R5, !PT ;  /* 0x0000000512007209 */ /* 0x000fc80007810000 */
[----:B------:R-:W-:-:S04]  /*35b0*/  FMNMX.FTZ R0, R19, R0, !PT ;  /* 0x0000000013007209 */ /* 0x000fc80007810000 */
[----:B------:R-:W-:-:S04]  /*35c0*/  FMNMX.FTZ R5, R35, R0, !PT ;  /* 0x0000000023057209 */ /* 0x000fc80007810000 */
[----:B------:R-:W-:-:S04]  /*35d0*/  FMNMX.FTZ R0, R92, R5, !PT ;  /* 0x000000055c007209 */ /* 0x000fc80007810000 */
[----:B------:R-:W-:Y:S02]  /*35e0*/  FMNMX.FTZ R5, R85, R0, !PT ;  /* 0x0000000055057209 */ /* 0x000fe40007810000 */
[--C-:B------:R-:W-:Y:S01]  /*35f0*/  LOP3.LUT R0, R51, UR6, R135.reuse, 0x96, !PT ;  /* 0x0000000633007c12 */ /* 0x100fe2000f8e9687 */
[----:B------:R-:W-:Y:S01]  /*3600*/  UIADD3 UR6, UR6, 0x1, URZ ;  /* 0x0000000106067890 */ /* 0x000fe2000fffe03f */
[----:B------:R-:W-:Y:S02]  /*3610*/  FMNMX.FTZ R12, R84, R5, !PT ;  /* 0x00000005540c7209 */ /* 0x000fe40007810000 */
[----:B-1----:R-:W-:Y:S01]  /*3620*/  FMNMX.FTZ R2, R7, R2, !PT ;  /* 0x0000000207027209 */ /* 0x002fe20007810000 */
[----:B------:R-:W-:Y:S02]  /*3630*/  VIADD R7, R135, 0xbb67ae85 ;  /* 0xbb67ae8587077836 */ /* 0x000fe40000000000 */
[----:B------:R-:W1:Y:S01]  /*3640*/  SHFL.BFLY PT, R5, R12, 0x2, 0x1f ;  /* 0x0c401f000c057f89 */ /* 0x000e6200000e0000 */
[----:B------:R-:W-:Y:S01]  /*3650*/  LOP3.LUT R51, R51, UR6, R135, 0x96, !PT ;  /* 0x0000000633337c12 */ /* 0x000fe2000f8e9687 */
[----:B------:R-:W-:Y:S01]  /*3660*/  FMUL.FTZ R87, R2, UR14 ;  /* 0x0000000e02577c20 */ /* 0x000fe20008410000 */
[----:B------:R-:W-:Y:S01]  /*3670*/  LOP3.LUT R58, R43, R50, R7, 0x96, !PT ;  /* 0x000000322b3a7212 */ /* 0x000fe200078e9607 */
[----:B------:R-:W-:Y:S01]  /*3680*/  IMAD.WIDE.U32 R6, R0, -0x326172a9, RZ ;  /* 0xcd9e8d5700067825 */ /* 0x000fe200078e00ff */
[----:B------:R-:W-:-:S03]  /*3690*/  FSETP.NEU.FTZ.AND P1, PT, R2, -INF , PT ;  /* 0xff8000000200780b */ /* 0x000fc60003f3d000 */
[----:B------:R-:W-:Y:S01]  /*36a0*/  VIADD R43, R134, 0x9e3779b9 ;  /* 0x9e3779b9862b7836 */ /* 0x000fe20000000000 */
[----:B------:R-:W-:Y:S01]  /*36b0*/  FSEL R87, R87, RZ, P1 ;  /* 0x000000ff57577208 */ /* 0x000fe20000800000 */
[----:B------:R-:W-:-:S03]  /*36c0*/  IMAD.WIDE.U32 R58, R58, -0x326172a9, RZ ;  /* 0xcd9e8d573a3a7825 */ /* 0x000fc600078e00ff */
[----:B------:R-:W-:Y:S01]  /*36d0*/  LOP3.LUT R0, R7, R90, R43, 0x96, !PT ;  /* 0x0000005a07007212 */ /* 0x000fe200078e962b */
[----:B------:R-:W-:Y:S01]  /*36e0*/  FFMA.FTZ R88, R40, UR14, -R87 ;  /* 0x0000000e28587c23 */ /* 0x000fe20008010857 */
[----:B------:R-:W-:Y:S01]  /*36f0*/  LOP3.LUT R6, R59, R6, R41, 0x96, !PT ;  /* 0x000000063b067212 */ /* 0x000fe200078e9629 */
[----:B------:R-:W-:Y:S02]  /*3700*/  VIADD R40, R135, 0x76cf5d0a ;  /* 0x76cf5d0a87287836 */ /* 0x000fe40000000000 */
[--C-:B------:R-:W-:Y:S01]  /*3710*/  FFMA.FTZ R21, R76, UR14, -R87.reuse ;  /* 0x0000000e4c157c23 */ /* 0x100fe20008010857 */
[----:B------:R-:W-:Y:S01]  /*3720*/  IMAD.WIDE.U32 R38, R0, -0x2daee0ad, RZ ;  /* 0xd2511f5300267825 */ /* 0x000fe200078e00ff */
[----:B------:R-:W-:Y:S03]  /*3730*/  LDSM.16.MT88.4 R76, [R118+0x6000] ;  /* 0x00600000764c783b */ /* 0x000fe60000004200 */
[--C-:B------:R-:W-:Y:S01]  /*3740*/  FFMA.FTZ R95, R20, UR14, -R87.reuse ;  /* 0x0000000e145f7c23 */ /* 0x100fe20008010857 */
[----:B------:R-:W-:Y:S01]  /*3750*/  FFMA.FTZ R28, R28, UR14, -R87 ;  /* 0x0000000e1c1c7c23 */ /* 0x000fe20008010857 */
[----:B------:R-:W-:Y:S01]  /*3760*/  IMAD.WIDE.U32 R6, R6, -0x2daee0ad, RZ ;  /* 0xd2511f5306067825 */ /* 0x000fe200078e00ff */
[----:B------:R-:W-:-:S03]  /*3770*/  LOP3.LUT R0, R39, R42, R40, 0x96, !PT ;  /* 0x0000002a27007212 */ /* 0x000fc600078e9628 */
[--C-:B------:R-:W-:Y:S01]  /*3780*/  FFMA.FTZ R67, R24, UR14, -R87.reuse ;  /* 0x0000000e18437c23 */ /* 0x100fe20008010857 */
[----:B------:R-:W-:Y:S01]  /*3790*/  MUFU.EX2 R88, R88 ;  /* 0x0000005800587308 */ /* 0x000fe20000000800 */
[----:B------:R-:W-:Y:S02]  /*37a0*/  VIADD R50, R135, 0x32370b8f ;  /* 0x32370b8f87327836 */ /* 0x000fe40000000000 */
[--C-:B------:R-:W-:Y:S01]  /*37b0*/  FFMA.FTZ R20, R70, UR14, -R87.reuse ;  /* 0x0000000e46147c23 */ /* 0x100fe20008010857 */
[--C-:B------:R-:W-:Y:S01]  /*37c0*/  FFMA.FTZ R23, R68, UR14, -R87.reuse ;  /* 0x0000000e44177c23 */ /* 0x100fe20008010857 */
[--C-:B------:R-:W-:Y:S01]  /*37d0*/  FFMA.FTZ R24, R62, UR14, -R87.reuse ;  /* 0x0000000e3e187c23 */ /* 0x100fe20008010857 */
[----:B------:R-:W-:Y:S01]  /*37e0*/  FFMA.FTZ R32, R32, UR14, -R87 ;  /* 0x0000000e20207c23 */ /* 0x000fe20008010857 */
[----:B------:R-:W-:Y:S02]  /*37f0*/  LOP3.LUT R38, R7, R38, R50, 0x96, !PT ;  /* 0x0000002607267212 */ /* 0x000fe400078e9632 */
[----:B-1----:R-:W-:Y:S01]  /*3800*/  FMNMX.FTZ R7, R12, R5, !PT ;  /* 0x000000050c077209 */ /* 0x002fe20007810000 */
[----:B------:R-:W-:Y:S01]  /*3810*/  IMAD.WIDE.U32 R12, R0, -0x326172a9, RZ ;  /* 0xcd9e8d57000c7825 */ /* 0x000fe200078e00ff */
[----:B------:R-:W-:Y:S03]  /*3820*/  MUFU.EX2 R95, R95 ;  /* 0x0000005f005f7308 */ /* 0x000fe60000000800 */
[----:B------:R-:W1:Y:S01]  /*3830*/  SHFL.BFLY PT, R0, R7, 0x1, 0x1f ;  /* 0x0c201f0007007f89 */ /* 0x000e6200000e0000 */
[----:B------:R-:W-:Y:S01]  /*3840*/  IMAD.WIDE.U32 R38, R38, -0x326172a9, RZ ;  /* 0xcd9e8d5726267825 */ /* 0x000fe200078e00ff */
[----:B------:R-:W-:-:S03]  /*3850*/  LOP3.LUT R5, R13, R58, R49, 0x96, !PT ;  /* 0x0000003a0d057212 */ /* 0x000fc600078e9631 */
[----:B------:R-:W2:Y:S01]  /*3860*/  MUFU.EX2 R28, R28 ;  /* 0x0000001c001c7308 */ /* 0x000ea20000000800 */
[----:B------:R-:W-:Y:S01]  /*3870*/  LOP3.LUT R12, R39, R12, R48, 0x96, !PT ;  /* 0x0000000c270c7212 */ /* 0x000fe200078e9630 */
[----:B------:R-:W-:-:S04]  /*3880*/  IMAD.WIDE.U32 R14, R5, -0x2daee0ad, RZ ;  /* 0xd2511f53050e7825 */ /* 0x000fc800078e00ff */
[----:B------:R-:W-:Y:S01]  /*3890*/  IMAD.WIDE.U32 R12, R12, -0x2daee0ad, RZ ;  /* 0xd2511f530c0c7825 */ /* 0x000fe200078e00ff */
[----:B------:R-:W-:Y:S01]  /*38a0*/  LOP3.LUT R6, R15, R6, R131, 0x96, !PT ;  /* 0x000000060f067212 */ /* 0x000fe200078e9683 */
[----:B------:R-:W3:Y:S03]  /*38b0*/  MUFU.EX2 R67, R67 ;  /* 0x0000004300437308 */ /* 0x000ee60000000800 */
[----:B------:R-:W-:Y:S01]  /*38c0*/  LOP3.LUT R5, R13, R14, R125, 0x96, !PT ;  /* 0x0000000e0d057212 */ /* 0x000fe200078e967d */
[----:B------:R-:W-:-:S04]  /*38d0*/  IMAD.WIDE.U32 R14, R6, -0x326172a9, RZ ;  /* 0xcd9e8d57060e7825 */ /* 0x000fc800078e00ff */
[----:B------:R-:W-:Y:S01]  /*38e0*/  MUFU.EX2 R21, R21 ;  /* 0x0000001500157308 */ /* 0x000fe20000000800 */
[----:B------:R-:W-:Y:S02]  /*38f0*/  LOP3.LUT R38, R15, R38, R130, 0x96, !PT ;  /* 0x000000260f267212 */ /* 0x000fe400078e9682 */
[----:B-1----:R-:W-:Y:S01]  /*3900*/  FMNMX.FTZ R0, R7, R0, !PT ;  /* 0x0000000007007209 */ /* 0x002fe20007810000 */
[----:B------:R-:W-:Y:S01]  /*3910*/  IMAD.WIDE.U32 R6, R5, -0x326172a9, RZ ;  /* 0xcd9e8d5705067825 */ /* 0x000fe200078e00ff */
[----:B--2---:R-:W-:Y:S02]  /*3920*/  F2FP.F16.F32.PACK_AB R70, R28, R95 ;  /* 0x0000005f1c46723e */ /* 0x004fe400000000ff */
[C---:B------:R-:W-:Y:S01]  /*3930*/  FSETP.NEU.FTZ.AND P1, PT, R0.reuse, -INF , PT ;  /* 0xff8000000000780b */ /* 0x040fe20003f3d000 */
[----:B------:R-:W-:Y:S01]  /*3940*/  FMUL.FTZ R93, R0, UR14 ;  /* 0x0000000e005d7c20 */ /* 0x000fe20008410000 */
[----:B------:R-:W-:Y:S01]  /*3950*/  LOP3.LUT R11, R7, R14, R57, 0x96, !PT ;  /* 0x0000000e070b7212 */ /* 0x000fe200078e9639 */
[----:B------:R-:W-:Y:S01]  /*3960*/  IMAD.WIDE.U32 R38, R38, -0x2daee0ad, RZ ;  /* 0xd2511f5326267825 */ /* 0x000fe200078e00ff */
[----:B------:R-:W-:Y:S01]  /*3970*/  LOP3.LUT R36, R6, 0xffff, RZ, 0xc0, !PT ;  /* 0x0000ffff06247812 */ /* 0x000fe200078ec0ff */
[----:B------:R-:W-:Y:S01]  /*3980*/  MUFU.EX2 R20, R20 ;  /* 0x0000001400147308 */ /* 0x000fe20000000800 */
[----:B------:R-:W-:Y:S01]  /*3990*/  FSEL R93, R93, RZ, P1 ;  /* 0x000000ff5d5d7208 */ /* 0x000fe20000800000 */
[----:B---3--:R-:W-:Y:S01]  /*39a0*/  FADD.FTZ R112, R88, R67 ;  /* 0x0000004358707221 */ /* 0x008fe20000010000 */
[----:B------:R-:W-:-:S02]  /*39b0*/  SHF.R.U32.HI R15, RZ, 0x18, R6 ;  /* 0x00000018ff0f7819 */ /* 0x000fc40000011606 */
[----:B------:R-:W-:Y:S01]  /*39c0*/  SHF.R.U32.HI R36, RZ, 0x8, R36 ;  /* 0x00000008ff247819 */ /* 0x000fe20000011624 */
[--C-:B------:R-:W-:Y:S01]  /*39d0*/  FFMA.FTZ R94, R22, UR14, -R93.reuse ;  /* 0x0000000e165e7c23 */ /* 0x100fe2000801085d */
[--C-:B------:R-:W-:Y:S01]  /*39e0*/  FFMA.FTZ R27, R60, UR14, -R93.reuse ;  /* 0x0000000e3c1b7c23 */ /* 0x100fe2000801085d */
[----:B------:R-:W-:Y:S01]  /*39f0*/  SHF.R.U32.HI R22, RZ, 0x10, R6 ;  /* 0x00000010ff167819 */ /* 0x000fe20000011606 */
[--C-:B------:R-:W-:Y:S01]  /*3a00*/  FFMA.FTZ R86, R44, UR14, -R93.reuse ;  /* 0x0000000e2c567c23 */ /* 0x100fe2000801085d */
[--C-:B------:R-:W-:Y:S01]  /*3a10*/  FFMA.FTZ R107, R26, UR14, -R93.reuse ;  /* 0x0000000e1a6b7c23 */ /* 0x100fe2000801085d */
[----:B------:R-:W-:Y:S01]  /*3a20*/  LOP3.LUT R4, R11, 0xffff, RZ, 0xc0, !PT ;  /* 0x0000ffff0b047812 */ /* 0x000fe200078ec0ff */
[----:B------:R-:W-:Y:S01]  /*3a30*/  MUFU.EX2 R94, R94 ;  /* 0x0000005e005e7308 */ /* 0x000fe20000000800 */
[----:B------:R-:W-:Y:S01]  /*3a40*/  LOP3.LUT R22, R22, 0xff, RZ, 0xc0, !PT ;  /* 0x000000ff16167812 */ /* 0x000fe200078ec0ff */
[--C-:B------:R-:W-:Y:S01]  /*3a50*/  FFMA.FTZ R3, R10, UR14, -R93.reuse ;  /* 0x0000000e0a037c23 */ /* 0x100fe2000801085d */
[----:B------:R-:W-:Y:S01]  /*3a60*/  LOP3.LUT R13, R6, 0xff, RZ, 0xc0, !PT ;  /* 0x000000ff060d7812 */ /* 0x000fe200078ec0ff */
[--C-:B------:R-:W-:Y:S01]  /*3a70*/  FFMA.FTZ R26, R54, UR14, -R93.reuse ;  /* 0x0000000e361a7c23 */ /* 0x100fe2000801085d */
[----:B------:R-:W-:Y:S01]  /*3a80*/  LOP3.LUT R7, R39, R12, R56, 0x96, !PT ;  /* 0x0000000c27077212 */ /* 0x000fe200078e9638 */
[----:B------:R-:W-:Y:S01]  /*3a90*/  FFMA.FTZ R25, R52, UR14, -R93 ;  /* 0x0000000e34197c23 */ /* 0x000fe2000801085d */
[----:B------:R-:W-:Y:S01]  /*3aa0*/  LOP3.LUT R9, R11, 0xff, RZ, 0xc0, !PT ;  /* 0x000000ff0b097812 */ /* 0x000fe200078ec0ff */
[----:B------:R-:W1:Y:S01]  /*3ab0*/  MUFU.EX2 R27, R27 ;  /* 0x0000001b001b7308 */ /* 0x000e620000000800 */
[----:B------:R-:W-:Y:S01]  /*3ac0*/  SHF.R.U32.HI R4, RZ, 0x8, R4 ;  /* 0x00000008ff047819 */ /* 0x000fe20000011604 */
[----:B------:R-:W-:Y:S01]  /*3ad0*/  IMAD.WIDE.U32 R60, R51, -0x326172a9, RZ ;  /* 0xcd9e8d57333c7825 */ /* 0x000fe200078e00ff */
[----:B------:R-:W-:-:S03]  /*3ae0*/  PRMT R15, R22, 0x5410, R15 ;  /* 0x00005410160f7816 */ /* 0x000fc6000000000f */
[--C-:B------:R-:W-:Y:S01]  /*3af0*/  FFMA.FTZ R22, R8, UR14, -R93.reuse ;  /* 0x0000000e08167c23 */ /* 0x100fe2000801085d */
[----:B------:R-:W-:Y:S01]  /*3b00*/  LOP3.LUT R14, R38, 0xffff, RZ, 0xc0, !PT ;  /* 0x0000ffff260e7812 */ /* 0x000fe200078ec0ff */
[--C-:B------:R-:W-:Y:S01]  /*3b10*/  FFMA.FTZ R16, R16, UR14, -R93.reuse ;  /* 0x0000000e10107c23 */ /* 0x100fe2000801085d */
[----:B------:R-:W-:Y:S01]  /*3b20*/  LOP3.LUT R5, R38, 0xff, RZ, 0xc0, !PT ;  /* 0x000000ff26057812 */ /* 0x000fe200078ec0ff */
[----:B------:R-:W-:Y:S01]  /*3b30*/  MUFU.EX2 R86, R86 ;  /* 0x0000005600567308 */ /* 0x000fe20000000800 */
[--C-:B------:R-:W-:Y:S01]  /*3b40*/  SHF.R.U32.HI R12, RZ, 0x10, R38.reuse ;  /* 0x00000010ff0c7819 */ /* 0x100fe20000011626 */
[--C-:B------:R-:W-:Y:S01]  /*3b50*/  FFMA.FTZ R19, R19, UR14, -R93.reuse ;  /* 0x0000000e13137c23 */ /* 0x100fe2000801085d */
[----:B------:R-:W-:Y:S01]  /*3b60*/  SHF.R.U32.HI R6, RZ, 0x18, R38 ;  /* 0x00000018ff067819 */ /* 0x000fe20000011626 */
[----:B------:R-:W-:Y:S01]  /*3b70*/  FFMA.FTZ R146, R84, UR14, -R93 ;  /* 0x0000000e54927c23 */ /* 0x000fe2000801085d */
[----:B------:R-:W-:Y:S02]  /*3b80*/  PRMT R13, R13, 0x5410, R36 ;  /* 0x000054100d0d7816 */ /* 0x000fe40000000024 */
[----:B------:R-:W-:Y:S01]  /*3b90*/  SHF.R.U32.HI R69, RZ, 0x10, R11 ;  /* 0x00000010ff457819 */ /* 0x000fe2000001160b */
[----:B------:R-:W2:Y:S01]  /*3ba0*/  MUFU.EX2 R107, R107 ;  /* 0x0000006b006b7308 */ /* 0x000ea20000000800 */
[----:B------:R-:W3:Y:S01]  /*3bb0*/  LDSM.16.MT88.4 R36, [R116+0x6000] ;  /* 0x006000007424783b */ /* 0x000ee20000004200 */
[----:B------:R-:W-:-:S02]  /*3bc0*/  PRMT R9, R9, 0x5410, R4 ;  /* 0x0000541009097816 */ /* 0x000fc40000000004 */
[----:B------:R-:W-:Y:S02]  /*3bd0*/  SHF.R.U32.HI R4, RZ, 0x18, R11 ;  /* 0x00000018ff047819 */ /* 0x000fe4000001160b */
[----:B------:R-:W-:Y:S02]  /*3be0*/  LOP3.LUT R69, R69, 0xff, RZ, 0xc0, !PT ;  /* 0x000000ff45457812 */ /* 0x000fe400078ec0ff */
[--C-:B------:R-:W-:Y:S01]  /*3bf0*/  HSET2.LE.AND R15, R15, R66.reuse, PT ;  /* 0x000000420f0f7233 */ /* 0x100fe20003803000 */
[----:B------:R-:W-:Y:S01]  /*3c00*/  MUFU.EX2 R22, R22 ;  /* 0x0000001600167308 */ /* 0x000fe20000000800 */
[----:B-1----:R-:W-:Y:S02]  /*3c10*/  F2FP.F16.F32.PACK_AB R8, R27, R94 ;  /* 0x0000005e1b08723e */ /* 0x002fe400000000ff */
[----:B------:R-:W-:Y:S02]  /*3c20*/  HSET2.LE.AND R13, R13, R66, PT ;  /* 0x000000420d0d7233 */ /* 0x000fe40003803000 */
[----:B------:R-:W-:-:S02]  /*3c30*/  PRMT R69, R69, 0x5410, R4 ;  /* 0x0000541045457816 */ /* 0x000fc40000000004 */
[----:B------:R-:W-:Y:S01]  /*3c40*/  LOP3.LUT R71, R15, R8, RZ, 0xc0, !PT ;  /* 0x000000080f477212 */ /* 0x000fe200078ec0ff */
[----:B------:R-:W1:Y:S01]  /*3c50*/  MUFU.EX2 R3, R3 ;  /* 0x0000000300037308 */ /* 0x000e620000000800 */
[--C-:B------:R-:W-:Y:S02]  /*3c60*/  HSET2.LE.AND R68, R9, R66.reuse, PT ;  /* 0x0000004209447233 */ /* 0x100fe40003803000 */
[----:B------:R-:W4:Y:S01]  /*3c70*/  LDSM.16.MT88.4 R8, [R118+0x6400] ;  /* 0x006400007608783b */ /* 0x000f220000004200 */
[----:B------:R-:W-:Y:S02]  /*3c80*/  SHF.R.U32.HI R14, RZ, 0x8, R14 ;  /* 0x00000008ff0e7819 */ /* 0x000fe4000001160e */
[----:B------:R-:W-:Y:S02]  /*3c90*/  LOP3.LUT R70, R13, R70, RZ, 0xc0, !PT ;  /* 0x000000460d467212 */ /* 0x000fe400078ec0ff */
[----:B------:R-:W-:Y:S01]  /*3ca0*/  HSET2.LE.AND R69, R69, R66, PT ;  /* 0x0000004245457233 */ /* 0x000fe20003803000 */
[----:B------:R-:W-:Y:S01]  /*3cb0*/  MUFU.EX2 R24, R24 ;  /* 0x0000001800187308 */ /* 0x000fe20000000800 */
[----:B------:R-:W-:-:S02]  /*3cc0*/  F2FP.F16.F32.PACK_AB R13, R67, R88 ;  /* 0x00000058430d723e */ /* 0x000fc400000000ff */
[----:B--2---:R-:W-:Y:S01]  /*3cd0*/  F2FP.F16.F32.PACK_AB R4, R107, R86 ;  /* 0x000000566b04723e */ /* 0x004fe200000000ff */
[----:B------:R-:W-:Y:S01]  /*3ce0*/  FADD.FTZ R107, R86, R107 ;  /* 0x0000006b566b7221 */ /* 0x000fe20000010000 */
[----:B------:R-:W-:Y:S02]  /*3cf0*/  PRMT R5, R5, 0x5410, R14 ;  /* 0x0000541005057816 */ /* 0x000fe4000000000e */
[--C-:B------:R-:W-:Y:S01]  /*3d00*/  SHF.R.U32.HI R53, RZ, 0x10, R7.reuse ;  /* 0x00000010ff357819 */ /* 0x100fe20000011607 */
[----:B------:R-:W-:Y:S01]  /*3d10*/  MUFU.EX2 R23, R23 ;  /* 0x0000001700177308 */ /* 0x000fe20000000800 */
[----:B------:R-:W-:Y:S02]  /*3d20*/  LOP3.LUT R68, R68, R13, RZ, 0xc0, !PT ;  /* 0x0000000d44447212 */ /* 0x000fe400078ec0ff */
[----:B------:R-:W-:Y:S02]  /*3d30*/  LOP3.LUT R69, R69, R4, RZ, 0xc0, !PT ;  /* 0x0000000445457212 */ /* 0x000fe400078ec0ff */
[----:B------:R-:W-:-:S02]  /*3d40*/  SHF.R.U32.HI R4, RZ, 0x18, R7 ;  /* 0x00000018ff047819 */ /* 0x000fc40000011607 */
[----:B------:R-:W-:Y:S01]  /*3d50*/  LOP3.LUT R15, R12, 0xff, RZ, 0xc0, !PT ;  /* 0x000000ff0c0f7812 */ /* 0x000fe200078ec0ff */
[----:B------:R-:W-:Y:S01]  /*3d60*/  MUFU.EX2 R26, R26 ;  /* 0x0000001a001a7308 */ /* 0x000fe20000000800 */
[----:B------:R-:W-:Y:S01]  /*3d70*/  LOP3.LUT R53, R53, 0xff, RZ, 0xc0, !PT ;  /* 0x000000ff35357812 */ /* 0x000fe200078ec0ff */
[C---:B------:R-:W-:Y:S01]  /*3d80*/  HMMA.16816.F32 R72, R68.reuse, R76, RZ ;  /* 0x0000004c4448723c */ /* 0x040fe200000018ff */
[----:B------:R-:W-:Y:S02]  /*3d90*/  HSET2.LE.AND R14, R5, R66, PT ;  /* 0x00000042050e7233 */ /* 0x000fe40003803000 */
[----:B------:R-:W-:Y:S02]  /*3da0*/  F2FP.F16.F32.PACK_AB R45, R20, R21 ;  /* 0x00000015142d723e */ /* 0x000fe400000000ff */
[C---:B------:R-:W-:Y:S01]  /*3db0*/  LOP3.LUT R12, R7.reuse, 0xffff, RZ, 0xc0, !PT ;  /* 0x0000ffff070c7812 */ /* 0x040fe200078ec0ff */
[----:B------:R-:W2:Y:S01]  /*3dc0*/  MUFU.EX2 R25, R25 ;  /* 0x0000001900197308 */ /* 0x000ea20000000800 */
[----:B------:R-:W-:Y:S01]  /*3dd0*/  LOP3.LUT R13, R7, 0xff, RZ, 0xc0, !PT ;  /* 0x000000ff070d7812 */ /* 0x000fe200078ec0ff */
[----:B------:R-:W-:Y:S01]  /*3de0*/  HMMA.16816.F32 R76, R68, R78, RZ ;  /* 0x0000004e444c723c */ /* 0x000fe200000018ff */
[----:B------:R-:W-:-:S02]  /*3df0*/  PRMT R15, R15, 0x5410, R6 ;  /* 0x000054100f0f7816 */ /* 0x000fc40000000006 */
[----:B------:R-:W-:Y:S02]  /*3e00*/  PRMT R53, R53, 0x5410, R4 ;  /* 0x0000541035357816 */ /* 0x000fe40000000004 */
[----:B------:R-:W5:Y:S01]  /*3e10*/  LDSM.16.MT88.4 R4, [R116+0x6400] ;  /* 0x006400007404783b */ /* 0x000f620000004200 */
[----:B------:R-:W-:Y:S01]  /*3e20*/  LOP3.LUT R14, R14, R45, RZ, 0xc0, !PT ;  /* 0x0000002d0e0e7212 */ /* 0x000fe200078ec0ff */
[C---:B---3--:R-:W-:Y:S01]  /*3e30*/  HMMA.16816.F32 R80, R68.reuse, R36, RZ ;  /* 0x000000244450723c */ /* 0x048fe200000018ff */
[----:B------:R-:W-:Y:S01]  /*3e40*/  SHF.R.U32.HI R12, RZ, 0x8, R12 ;  /* 0x00000008ff0c7819 */ /* 0x000fe2000001160c */
[----:B------:R-:W3:Y:S01]  /*3e50*/  LDSM.16.MT88.4 R44, [R118+0x7000] ;  /* 0x00700000762c783b */ /* 0x000ee20000004200 */
[----:B------:R-:W-:Y:S01]  /*3e60*/  HSET2.LE.AND R15, R15, R66, PT ;  /* 0x000000420f0f7233 */ /* 0x000fe20003803000 */
[----:B------:R-:W-:Y:S01]  /*3e70*/  MUFU.EX2 R86, R19 ;  /* 0x0000001300567308 */ /* 0x000fe20000000800 */
[----:B------:R-:W-:Y:S01]  /*3e80*/  PRMT R13, R13, 0x5410, R12 ;  /* 0x000054100d0d7816 */ /* 0x000fe2000000000c */
[----:B------:R-:W-:Y:S01]  /*3e90*/  HMMA.16816.F32 R36, R68, R38, RZ ;  /* 0x000000264424723c */ /* 0x000fe200000018ff */
[----:B-1----:R-:W-:-:S02]  /*3ea0*/  F2FP.F16.F32.PACK_AB R12, R3, R22 ;  /* 0x00000016030c723e */ /* 0x002fc400000000ff */
[----:B--2---:R-:W-:Y:S02]  /*3eb0*/  F2FP.F16.F32.PACK_AB R52, R25, R26 ;  /* 0x0000001a1934723e */ /* 0x004fe400000000ff */
[----:B------:R-:W-:Y:S01]  /*3ec0*/  LOP3.LUT R15, R15, R12, RZ, 0xc0, !PT ;  /* 0x0000000c0f0f7212 */ /* 0x000fe200078ec0ff */
[----:B------:R-:W-:Y:S01]  /*3ed0*/  MUFU.EX2 R32, R32 ;  /* 0x0000002000207308 */ /* 0x000fe20000000800 */
[--C-:B------:R-:W-:Y:S02]  /*3ee0*/  HSET2.LE.AND R12, R13, R66.reuse, PT ;  /* 0x000000420d0c7233 */ /* 0x100fe40003803000 */
[----:B------:R-:W-:Y:S02]  /*3ef0*/  HSET2.LE.AND R13, R53, R66, PT ;  /* 0x00000042350d7233 */ /* 0x000fe40003803000 */
[----:B------:R-:W-:Y:S02]  /*3f00*/  F2FP.F16.F32.PACK_AB R53, R23, R24 ;  /* 0x000000181735723e */ /* 0x000fe400000000ff */
[----:B------:R-:W-:Y:S01]  /*3f10*/  LOP3.LUT R43, R61, R90, R43, 0x96, !PT ;  /* 0x0000005a3d2b7212 */ /* 0x000fe200078e962b */
[----:B------:R-:W-:Y:S01]  /*3f20*/  MUFU.EX2 R146, R146 ;  /* 0x0000009200927308 */ /* 0x000fe20000000800 */
[----:B------:R-:W-:-:S02]  /*3f30*/  LOP3.LUT R12, R12, R53, RZ, 0xc0, !PT ;  /* 0x000000350c0c7212 */ /* 0x000fc400078ec0ff */
[----:B------:R-:W-:Y:S01]  /*3f40*/  LOP3.LUT R13, R13, R52, RZ, 0xc0, !PT ;  /* 0x000000340d0d7212 */ /* 0x000fe200078ec0ff */
[----:B------:R-:W-:Y:S01]  /*3f50*/  IMAD.WIDE.U32 R62, R43, -0x2daee0ad, RZ ;  /* 0xd2511f532b3e7825 */ /* 0x000fe200078e00ff */
[----:B------:R-:W-:Y:S01]  /*3f60*/  LDSM.16.MT88.4 R52, [R116+0x7000] ;  /* 0x007000007434783b */ /* 0x000fe20000004200 */
[----:B------:R-:W-:-:S04]  /*3f70*/  LOP3.LUT R60, R59, R60, R41, 0x96, !PT ;  /* 0x0000003c3b3c7212 */ /* 0x000fc800078e9629 */
[----:B----4-:R-:W-:Y:S01]  /*3f80*/  HMMA.16816.F32 R72, R12, R8, R72 ;  /* 0x000000080c48723c */ /* 0x010fe20000001848 */
[----:B------:R-:W-:-:S05]  /*3f90*/  IMAD.WIDE.U32 R60, R60, -0x2daee0ad, RZ ;  /* 0xd2511f533c3c7825 */ /* 0x000fca00078e00ff */
[----:B------:R-:W-:Y:S01]  /*3fa0*/  HMMA.16816.F32 R76, R12, R10, R76 ;  /* 0x0000000a0c4c723c */ /* 0x000fe2000000184c */
[----:B------:R-:W1:Y:S01]  /*3fb0*/  LDSM.16.MT88.4 R8, [R118+0x7400] ;  /* 0x007400007608783b */ /* 0x000e620000004200 */
[----:B------:R-:W-:-:S04]  /*3fc0*/  LOP3.LUT R50, R61, R62, R50, 0x96, !PT ;  /* 0x0000003e3d327212 */ /* 0x000fc800078e9632 */
[C---:B-----5:R-:W-:Y:S06]  /*3fd0*/  HMMA.16816.F32 R80, R12.reuse, R4, R80 ;  /* 0x000000040c50723c */ /* 0x060fec0000001850 */
[----:B------:R-:W-:Y:S01]  /*3fe0*/  HMMA.16816.F32 R36, R12, R6, R36 ;  /* 0x000000060c24723c */ /* 0x000fe20000001824 */
[----:B------:R-:W-:-:S05]  /*3ff0*/  LOP3.LUT R4, R63, R42, R40, 0x96, !PT ;  /* 0x0000002a3f047212 */ /* 0x000fca00078e9628 */
[C---:B---3--:R-:W-:Y:S01]  /*4000*/  HMMA.16816.F32 R40, R68.reuse, R44, RZ ;  /* 0x0000002c4428723c */ /* 0x048fe200000018ff */
[----:B------:R-:W-:Y:S02]  /*4010*/  IMAD.WIDE.U32 R62, R4, -0x326172a9, RZ ;  /* 0xcd9e8d57043e7825 */ /* 0x000fe400078e00ff */
[----:B------:R-:W2:Y:S03]  /*4020*/  LDSM.16.MT88.4 R4, [R116+0x7400] ;  /* 0x007400007404783b */ /* 0x000ea60000004200 */
[----:B------:R-:W-:Y:S01]  /*4030*/  HMMA.16816.F32 R44, R68, R46, RZ ;  /* 0x0000002e442c723c */ /* 0x000fe200000018ff */
[----:B------:R-:W-:-:S15]  /*4040*/  LOP3.LUT R49, R63, R58, R49, 0x96, !PT ;  /* 0x0000003a3f317212 */ /* 0x000fde00078e9631 */
[----:B------:R-:W-:-:S02]  /*4050*/  NOP ;  /* 0x0000000000007918 */ /* 0x000fc40000000000 */
[C---:B-1----:R-:W-:Y:S06]  /*4060*/  HMMA.16816.F32 R40, R12.reuse, R8, R40 ;  /* 0x000000080c28723c */ /* 0x042fec0000001828 */
[----:B------:R-:W-:Y:S01]  /*4070*/  HMMA.16816.F32 R44, R12, R10, R44 ;  /* 0x0000000a0c2c723c */ /* 0x000fe2000000182c */
[----:B------:R-:W-:-:S05]  /*4080*/  IMAD.WIDE.U32 R8, R50, -0x326172a9, RZ ;  /* 0xcd9e8d5732087825 */ /* 0x000fca00078e00ff */
[----:B------:R-:W-:Y:S01]  /*4090*/  LOP3.LUT R58, R9, R62, R48, 0x96, !PT ;  /* 0x0000003e093a7212 */ /* 0x000fe200078e9630 */
[----:B------:R-:W-:Y:S02]  /*40a0*/  IMAD.WIDE.U32 R10, R49, -0x2daee0ad, RZ ;  /* 0xd2511f53310a7825 */ /* 0x000fe400078e00ff */
[----:B------:R-:W-:Y:S02]  /*40b0*/  HMMA.16816.F32 R48, R68, R52, RZ ;  /* 0x000000344430723c */ /* 0x000fe400000018ff */
[----:B------:R-:W-:Y:S01]  /*40c0*/  IMAD.WIDE.U32 R58, R58, -0x2daee0ad, RZ ;  /* 0xd2511f533a3a7825 */ /* 0x000fe200078e00ff */
[----:B------:R-:W-:-:S03]  /*40d0*/  LOP3.LUT R60, R11, R60, R131, 0x96, !PT ;  /* 0x0000003c0b3c7212 */ /* 0x000fc600078e9683 */
[----:B------:R-:W-:Y:S01]  /*40e0*/  HMMA.16816.F32 R52, R68, R54, RZ ;  /* 0x000000364434723c */ /* 0x000fe200000018ff */
[----:B------:R-:W-:Y:S01]  /*40f0*/  LOP3.LUT R10, R59, R10, R125, 0x96, !PT ;  /* 0x0000000a3b0a7212 */ /* 0x000fe200078e967d */
[----:B------:R-:W-:-:S04]  /*4100*/  IMAD.WIDE.U32 R60, R60, -0x326172a9, RZ ;  /* 0xcd9e8d573c3c7825 */ /* 0x000fc800078e00ff */
[----:B------:R-:W-:Y:S01]  /*4110*/  IMAD.WIDE.U32 R10, R10, -0x326172a9, RZ ;  /* 0xcd9e8d570a0a7825 */ /* 0x000fe200078e00ff */
[----:B------:R-:W-:-:S04]  /*4120*/  LOP3.LUT R8, R61, R8, R130, 0x96, !PT ;  /* 0x000000083d087212 */ /* 0x000fc800078e9682 */
[----:B------:R-:W-:Y:S01]  /*4130*/  LOP3.LUT R57, R11, R60, R57, 0x96, !PT ;  /* 0x0000003c0b397212 */ /* 0x000fe200078e9639 */
[----:B------:R-:W-:Y:S01]  /*4140*/  IMAD.WIDE.U32 R60, R8, -0x2daee0ad, RZ ;  /* 0xd2511f53083c7825 */ /* 0x000fe200078e00ff */
[----:B------:R-:W-:Y:S02]  /*4150*/  LOP3.LUT R91, R10, 0xff, RZ, 0xc0, !PT ;  /* 0x000000ff0a5b7812 */ /* 0x000fe400078ec0ff */
[----:B------:R-:W-:Y:S02]  /*4160*/  SHF.R.U32.HI R9, RZ, 0x10, R57 ;  /* 0x00000010ff097819 */ /* 0x000fe40000011639 */
[----:B------:R-:W-:Y:S01]  /*4170*/  LOP3.LUT R8, R61, R58, R56, 0x96, !PT ;  /* 0x0000003a3d087212 */ /* 0x000fe200078e9638 */
[----:B--2---:R-:W-:Y:S01]  /*4180*/  HMMA.16816.F32 R48, R12, R4, R48 ;  /* 0x000000040c30723c */ /* 0x004fe20000001830 */
[----:B------:R-:W-:Y:S02]  /*4190*/  SHF.R.U32.HI R56, RZ, 0x10, R10 ;  /* 0x00000010ff387819 */ /* 0x000fe4000001160a */
[----:B------:R-:W-:-:S02]  /*41a0*/  LOP3.LUT R111, R60, 0xff, RZ, 0xc0, !PT ;  /* 0x000000ff3c6f7812 */ /* 0x000fc400078ec0ff */
[----:B------:R-:W-:Y:S01]  /*41b0*/  SHF.R.U32.HI R90, RZ, 0x10, R60 ;  /* 0x00000010ff5a7819 */ /* 0x000fe2000001163c */
[----:B------:R-:W-:Y:S01]  /*41c0*/  HMMA.16816.F32 R52, R12, R6, R52 ;  /* 0x000000060c34723c */ /* 0x000fe20000001834 */
[----:B------:R-:W-:Y:S02]  /*41d0*/  LOP3.LUT R4, R10, 0xffff, RZ, 0xc0, !PT ;  /* 0x0000ffff0a047812 */ /* 0x000fe400078ec0ff */
[----:B------:R-:W-:Y:S02]  /*41e0*/  SHF.R.U32.HI R11, RZ, 0x18, R10 ;  /* 0x00000018ff0b7819 */ /* 0x000fe4000001160a */
[----:B------:R-:W-:Y:S02]  /*41f0*/  LOP3.LUT R10, R60, 0xffff, RZ, 0xc0, !PT ;  /* 0x0000ffff3c0a7812 */ /* 0x000fe400078ec0ff */
[----:B------:R-:W-:Y:S02]  /*4200*/  SHF.R.U32.HI R109, RZ, 0x18, R60 ;  /* 0x00000018ff6d7819 */ /* 0x000fe4000001163c */
[----:B------:R-:W1:Y:S01]  /*4210*/  LDSM.16.MT88.4 R60, [R118+0x8000] ;  /* 0x00800000763c783b */ /* 0x000e620000004200 */
[----:B------:R-:W-:-:S02]  /*4220*/  SHF.R.U32.HI R4, RZ, 0x8, R4 ;  /* 0x00000008ff047819 */ /* 0x000fc40000011604 */
[----:B------:R-:W-:Y:S02]  /*4230*/  LOP3.LUT R6, R57, 0xffff, RZ, 0xc0, !PT ;  /* 0x0000ffff39067812 */ /* 0x000fe400078ec0ff */
[----:B------:R-:W-:Y:S02]  /*4240*/  PRMT R91, R91, 0x5410, R4 ;  /* 0x000054105b5b7816 */ /* 0x000fe40000000004 */
[----:B------:R-:W-:Y:S02]  /*4250*/  SHF.R.U32.HI R4, RZ, 0x18, R57 ;  /* 0x00000018ff047819 */ /* 0x000fe40000011639 */
[----:B------:R-:W-:Y:S02]  /*4260*/  SHF.R.U32.HI R6, RZ, 0x8, R6 ;  /* 0x00000008ff067819 */ /* 0x000fe40000011606 */
[----:B------:R-:W-:Y:S02]  /*4270*/  LOP3.LUT R89, R57, 0xff, RZ, 0xc0, !PT ;  /* 0x000000ff39597812 */ /* 0x000fe400078ec0ff */
[----:B------:R-:W-:-:S02]  /*4280*/  LOP3.LUT R9, R9, 0xff, RZ, 0xc0, !PT ;  /* 0x000000ff09097812 */ /* 0x000fc400078ec0ff */
[----:B------:R-:W-:Y:S02]  /*4290*/  PRMT R89, R89, 0x5410, R6 ;  /* 0x0000541059597816 */ /* 0x000fe40000000006 */
[----:B------:R-:W-:Y:S02]  /*42a0*/  PRMT R9, R9, 0x5410, R4 ;  /* 0x0000541009097816 */ /* 0x000fe40000000004 */
[----:B------:R-:W2:Y:S01]  /*42b0*/  LDSM.16.MT88.4 R4, [R118+0x8400] ;  /* 0x008400007604783b */ /* 0x000ea20000004200 */
[----:B------:R-:W-:Y:S02]  /*42c0*/  LOP3.LUT R56, R56, 0xff, RZ, 0xc0, !PT ;  /* 0x000000ff38387812 */ /* 0x000fe400078ec0ff */
[----:B------:R-:W-:Y:S02]  /*42d0*/  LOP3.LUT R90, R90, 0xff, RZ, 0xc0, !PT ;  /* 0x000000ff5a5a7812 */ /* 0x000fe400078ec0ff */
[----:B------:R-:W-:Y:S02]  /*42e0*/  PRMT R11, R56, 0x5410, R11 ;  /* 0x00005410380b7816 */ /* 0x000fe4000000000b */
[----:B------:R-:W-:-:S02]  /*42f0*/  SHF.R.U32.HI R113, RZ, 0x18, R8 ;  /* 0x00000018ff717819 */ /* 0x000fc40000011608 */
[----:B------:R-:W-:Y:S01]  /*4300*/  PRMT R109, R90, 0x5410, R109 ;  /* 0x000054105a6d7816 */ /* 0x000fe2000000006d */
[--C-:B------:R-:W-:Y:S01]  /*4310*/  FFMA.FTZ R90, R30, UR14, -R87.reuse ;  /* 0x0000000e1e5a7c23 */ /* 0x100fe20008010857 */
[----:B------:R-:W-:Y:S01]  /*4320*/  SHF.R.U32.HI R10, RZ, 0x8, R10 ;  /* 0x00000008ff0a7819 */ /* 0x000fe2000001160a */
[--C-:B------:R-:W-:Y:S01]  /*4330*/  FFMA.FTZ R30, R34, UR14, -R87.reuse ;  /* 0x0000000e221e7c23 */ /* 0x100fe20008010857 */
[--C-:B------:R-:W-:Y:S01]  /*4340*/  HSET2.LE.AND R11, R11, R66.reuse, PT ;  /* 0x000000420b0b7233 */ /* 0x100fe20003803000 */
[----:B------:R3:W-:Y:S01]  /*4350*/  MUFU.EX2 R34, R90 ;  /* 0x0000005a00227308 */ /* 0x0007e20000000800 */
[--C-:B------:R-:W-:Y:S02]  /*4360*/  HSET2.LE.AND R106, R109, R66.reuse, PT ;  /* 0x000000426d6a7233 */ /* 0x100fe40003803000 */
[----:B------:R-:W-:Y:S02]  /*4370*/  PRMT R111, R111, 0x5410, R10 ;  /* 0x000054106f6f7816 */ /* 0x000fe4000000000a */
[--C-:B------:R-:W-:Y:S01]  /*4380*/  HSET2.LE.AND R10, R91, R66.reuse, PT ;  /* 0x000000425b0a7233 */ /* 0x100fe20003803000 */
[--C-:B------:R-:W-:Y:S01]  /*4390*/  FFMA.FTZ R91, R29, UR14, -R87.reuse ;  /* 0x0000000e1d5b7c23 */ /* 0x100fe20008010857 */
[C---:B-1----:R-:W-:Y:S01]  /*43a0*/  HMMA.16816.F32 R56, R68.reuse, R60, RZ ;  /* 0x0000003c4438723c */ /* 0x042fe200000018ff */
[--C-:B------:R-:W-:Y:S01]  /*43b0*/  HSET2.LE.AND R108, R111, R66.reuse, PT ;  /* 0x000000426f6c7233 */ /* 0x100fe20003803000 */
[--C-:B------:R-:W-:Y:S01]  /*43c0*/  FFMA.FTZ R29, R64, UR14, -R87.reuse ;  /* 0x0000000e401d7c23 */ /* 0x100fe20008010857 */
[----:B------:R-:W-:Y:S01]  /*43d0*/  FFMA.FTZ R111, R65, UR14, -R87 ;  /* 0x0000000e416f7c23 */ /* 0x000fe20008010857 */
[----:B------:R-:W-:Y:S01]  /*43e0*/  HSET2.LE.AND R9, R9, R66, PT ;  /* 0x0000004209097233 */ /* 0x000fe20003803000 */
[----:B------:R-:W-:Y:S01]  /*43f0*/  MUFU.EX2 R30, R30 ;  /* 0x0000001e001e7308 */ /* 0x000fe20000000800 */
[----:B------:R-:W-:Y:S01]  /*4400*/  HMMA.16816.F32 R60, R68, R62, RZ ;  /* 0x0000003e443c723c */ /* 0x000fe200000018ff */
[----:B---3--:R-:W-:-:S06]  /*4410*/  FFMA.FTZ R90, R17, UR14, -R93 ;  /* 0x0000000e115a7c23 */ /* 0x008fcc000801085d */
[----:B------:R-:W-:Y:S08]  /*4420*/  MUFU.EX2 R29, R29 ;  /* 0x0000001d001d7308 */ /* 0x000ff00000000800 */
[----:B------:R-:W-:Y:S03]  /*4430*/  MUFU.EX2 R90, R90 ;  /* 0x0000005a005a7308 */ /* 0x000fe60000000800 */
[C---:B--2---:R-:W-:Y:S05]  /*4440*/  HMMA.16816.F32 R56, R12.reuse, R4, R56 ;  /* 0x000000040c38723c */ /* 0x044fea0000001838 */
[----:B------:R-:W-:Y:S01]  /*4450*/  MUFU.EX2 R88, R111 ;  /* 0x0000006f00587308 */ /* 0x000fe20000000800 */
[----:B------:R-:W-:Y:S01]  /*4460*/  HMMA.16816.F32 R60, R12, R6, R60 ;  /* 0x000000060c3c723c */ /* 0x000fe2000000183c */
[----:B------:R-:W-:-:S02]  /*4470*/  LOP3.LUT R4, R8, 0xffff, RZ, 0xc0, !PT ;  /* 0x0000ffff08047812 */ /* 0x000fc400078ec0ff */
[----:B------:R-:W-:Y:S02]  /*4480*/  LOP3.LUT R5, R8, 0xff, RZ, 0xc0, !PT ;  /* 0x000000ff08057812 */ /* 0x000fe400078ec0ff */
[----:B------:R-:W-:-:S04]  /*4490*/  SHF.R.U32.HI R4, RZ, 0x8, R4 ;  /* 0x00000008ff047819 */ /* 0x000fc80000011604 */
[----:B------:R-:W-:Y:S02]  /*44a0*/  PRMT R5, R5, 0x5410, R4 ;  /* 0x0000541005057816 */ /* 0x000fe40000000004 */
[----:B------:R-:W-:Y:S02]  /*44b0*/  SHF.R.U32.HI R4, RZ, 0x10, R8 ;  /* 0x00000010ff047819 */ /* 0x000fe40000011608 */
[--C-:B------:R-:W-:Y:S01]  /*44c0*/  HSET2.LE.AND R8, R89, R66.reuse, PT ;  /* 0x0000004259087233 */ /* 0x100fe20003803000 */
[--C-:B------:R-:W-:Y:S01]  /*44d0*/  FFMA.FTZ R89, R31, UR14, -R87.reuse ;  /* 0x0000000e1f597c23 */ /* 0x100fe20008010857 */
[----:B------:R-:W-:Y:S01]  /*44e0*/  LOP3.LUT R4, R4, 0xff, RZ, 0xc0, !PT ;  /* 0x000000ff04047812 */ /* 0x000fe200078ec0ff */
[----:B------:R-:W-:Y:S01]  /*44f0*/  FFMA.FTZ R31, R33, UR14, -R87 ;  /* 0x0000000e211f7c23 */ /* 0x000fe20008010857 */
[----:B------:R-:W-:Y:S01]  /*4500*/  HSET2.LE.AND R110, R5, R66, PT ;  /* 0x00000042056e7233 */ /* 0x000fe20003803000 */
[----:B------:R-:W1:Y:S01]  /*4510*/  MUFU.EX2 R87, R91 ;  /* 0x0000005b00577308 */ /* 0x000e620000000800 */
[----:B------:R-:W-:-:S05]  /*4520*/  PRMT R7, R4, 0x5410, R113 ;  /* 0x0000541004077816 */ /* 0x000fca0000000071 */
[----:B------:R-:W-:Y:S02]  /*4530*/  HSET2.LE.AND R109, R7, R66, PT ;  /* 0x00000042076d7233 */ /* 0x000fe40003803000 */
[----:B------:R-:W2:Y:S01]  /*4540*/  LDSM.16.MT88.4 R4, [R116+0x8000] ;  /* 0x008000007404783b */ /* 0x000ea20000004200 */
[----:B------:R3:W-:Y:S08]  /*4550*/  MUFU.EX2 R33, R89 ;  /* 0x0000005900217308 */ /* 0x0007f00000000800 */
[----:B------:R4:W5:Y:S08]  /*4560*/  MUFU.EX2 R91, R16 ;  /* 0x00000010005b7308 */ /* 0x0009700000000800 */
[----:B------:R-:W-:Y:S01]  /*4570*/  MUFU.EX2 R31, R31 ;  /* 0x0000001f001f7308 */ /* 0x000fe20000000800 */
[----:B---3--:R-:W-:-:S07]  /*4580*/  FFMA.FTZ R89, R18, UR14, -R93 ;  /* 0x0000000e12597c23 */ /* 0x008fce000801085d */
[----:B------:R-:W3:Y:S01]  /*4590*/  MUFU.EX2 R89, R89 ;  /* 0x0000005900597308 */ /* 0x000ee20000000800 */
[----:B----4-:R-:W4:Y:S01]  /*45a0*/  LDSM.16.MT88.4 R16, [R116+0x8400] ;  /* 0x008400007410783b */ /* 0x010f220000004200 */
[C---:B--2---:R-:W-:Y:S06]  /*45b0*/  HMMA.16816.F32 R64, R68.reuse, R4, RZ ;  /* 0x000000044440723c */ /* 0x044fec00000018ff */
[----:B------:R-:W-:Y:S01]  /*45c0*/  HMMA.16816.F32 R68, R68, R6, RZ ;  /* 0x000000064444723c */ /* 0x000fe200000018ff */
[--C-:B------:R-:W-:Y:S01]  /*45d0*/  FFMA.FTZ R4, R35, UR14, -R93.reuse ;  /* 0x0000000e23047c23 */ /* 0x100fe2000801085d */
[--C-:B------:R-:W-:Y:S01]  /*45e0*/  FFMA.FTZ R5, R92, UR14, -R93.reuse ;  /* 0x0000000e5c057c23 */ /* 0x100fe2000801085d */
[----:B------:R-:W-:Y:S01]  /*45f0*/  FFMA.FTZ R35, R85, UR14, -R93 ;  /* 0x0000000e55237c23 */ /* 0x000fe2000801085d */
[----:B------:R-:W-:Y:S01]  /*4600*/  FADD.FTZ R93, R95, R112 ;  /* 0x000000705f5d7221 */ /* 0x000fe20000010000 */
[----:B------:R2:W-:Y:S01]  /*4610*/  MUFU.EX2 R85, R4 ;  /* 0x0000000400557308 */ /* 0x0005e20000000800 */
[----:B------:R-:W-:Y:S01]  /*4620*/  FADD.FTZ R92, R94, R107 ;  /* 0x0000006b5e5c7221 */ /* 0x000fe20000010000 */
[----:B-1----:R-:W-:Y:S01]  /*4630*/  F2FP.F16.F32.PACK_AB R7, R34, R87 ;  /* 0x000000572207723e */ /* 0x002fe200000000ff */
[----:B------:R-:W-:Y:S01]  /*4640*/  FADD.FTZ R93, R28, R93 ;  /* 0x0000005d1c5d7221 */ /* 0x000fe20000010000 */
[----:B-----5:R-:W-:Y:S01]  /*4650*/  F2FP.F16.F32.PACK_AB R6, R90, R91 ;  /* 0x0000005b5a06723e */ /* 0x020fe200000000ff */
[----:B------:R-:W-:Y:S01]  /*4660*/  FADD.FTZ R27, R27, R92 ;  /* 0x0000005c1b1b7221 */ /* 0x000fe20000010000 */
[----:B------:R-:W-:-:S02]  /*4670*/  LOP3.LUT R8, R8, R7, RZ, 0xc0, !PT ;  /* 0x0000000708087212 */ /* 0x000fc400078ec0ff */
[----:B------:R-:W-:Y:S01]  /*4680*/  LOP3.LUT R9, R9, R6, RZ, 0xc0, !PT ;  /* 0x0000000609097212 */ /* 0x000fe200078ec0ff */
[----:B------:R-:W1:Y:S01]  /*4690*/  MUFU.EX2 R84, R5 ;  /* 0x0000000500547308 */ /* 0x000e620000000800 */
[----:B------:R-:W-:Y:S01]  /*46a0*/  F2FP.F16.F32.PACK_AB R7, R32, R33 ;  /* 0x000000212007723e */ /* 0x000fe200000000ff */
[----:B------:R-:W-:Y:S01]  /*46b0*/  FADD.FTZ R26, R26, R27 ;  /* 0x0000001b1a1a7221 */ /* 0x000fe20000010000 */
[----:B---3--:R-:W-:Y:S02]  /*46c0*/  F2FP.F16.F32.PACK_AB R6, R86, R89 ;  /* 0x000000595606723e */ /* 0x008fe400000000ff */
[----:B------:R-:W-:Y:S01]  /*46d0*/  LOP3.LUT R10, R10, R7, RZ, 0xc0, !PT ;  /* 0x000000070a0a7212 */ /* 0x000fe200078ec0ff */
[----:B----4-:R-:W-:Y:S01]  /*46e0*/  HMMA.16816.F32 R64, R12, R16, R64 ;  /* 0x000000100c40723c */ /* 0x010fe20000001840 */
[----:B------:R-:W-:Y:S01]  /*46f0*/  LOP3.LUT R11, R11, R6, RZ, 0xc0, !PT ;  /* 0x000000060b0b7212 */ /* 0x000fe200078ec0ff */
[----:B------:R-:W3:Y:S01]  /*4700*/  MUFU.EX2 R35, R35 ;  /* 0x0000002300237308 */ /* 0x000ee20000000800 */
[----:B------:R-:W-:Y:S01]  /*4710*/  F2FP.F16.F32.PACK_AB R7, R30, R31 ;  /* 0x0000001f1e07723e */ /* 0x000fe200000000ff */
[----:B------:R-:W-:-:S02]  /*4720*/  FADD.FTZ R25, R25, R26 ;  /* 0x0000001a19197221 */ /* 0x000fc40000010000 */
[----:B------:R-:W-:Y:S01]  /*4730*/  HMMA.16816.F32 R68, R12, R18, R68 ;  /* 0x000000120c44723c */ /* 0x000fe20000001844 */
[----:B------:R-:W4:Y:S01]  /*4740*/  LDSM.16.MT88.4 R16, [R118+0x6800] ;  /* 0x006800007610783b */ /* 0x000f220000004200 */
[----:B--2---:R-:W-:Y:S01]  /*4750*/  LOP3.LUT R4, R110, R7, RZ, 0xc0, !PT ;  /* 0x000000076e047212 */ /* 0x004fe200078ec0ff */
[----:B------:R-:W-:Y:S01]  /*4760*/  FADD.FTZ R22, R22, R25 ;  /* 0x0000001916167221 */ /* 0x000fe20000010000 */
[----:B------:R-:W-:Y:S01]  /*4770*/  F2FP.F16.F32.PACK_AB R7, R88, R29 ;  /* 0x0000001d5807723e */ /* 0x000fe200000000ff */
[----:B------:R-:W2:Y:S01]  /*4780*/  LDSM.16.MT88.4 R12, [R116+0x6800] ;  /* 0x00680000740c783b */ /* 0x000ea20000004200 */
[----:B-1----:R-:W-:Y:S01]  /*4790*/  F2FP.F16.F32.PACK_AB R6, R84, R85 ;  /* 0x000000555406723e */ /* 0x002fe200000000ff */
[----:B------:R-:W-:-:S03]  /*47a0*/  FADD.FTZ R22, R3, R22 ;  /* 0x0000001603167221 */ /* 0x000fc60000010000 */
[----:B------:R-:W-:Y:S01]  /*47b0*/  LOP3.LUT R5, R109, R6, RZ, 0xc0, !PT ;  /* 0x000000066d057212 */ /* 0x000fe200078ec0ff */
[----:B------:R-:W-:Y:S01]  /*47c0*/  FADD.FTZ R91, R91, R22 ;  /* 0x000000165b5b7221 */ /* 0x000fe20000010000 */
[----:B------:R-:W-:Y:S02]  /*47d0*/  LOP3.LUT R6, R108, R7, RZ, 0xc0, !PT ;  /* 0x000000076c067212 */ /* 0x000fe400078ec0ff */
[----:B---3--:R-:W-:Y:S01]  /*47e0*/  F2FP.F16.F32.PACK_AB R7, R146, R35 ;  /* 0x000000239207723e */ /* 0x008fe200000000ff */
[----:B------:R-:W-:-:S03]  /*47f0*/  FADD.FTZ R90, R90, R91 ;  /* 0x0000005b5a5a7221 */ /* 0x000fc60000010000 */
[----:B------:R-:W-:Y:S01]  /*4800*/  LOP3.LUT R7, R106, R7, RZ, 0xc0, !PT ;  /* 0x000000076a077212 */ /* 0x000fe200078ec0ff */
[----:B------:R-:W-:-:S04]  /*4810*/  FADD.FTZ R89, R89, R90 ;  /* 0x0000005a59597221 */ /* 0x000fc80000010000 */
[----:B------:R-:W-:-:S04]  /*4820*/  FADD.FTZ R86, R86, R89 ;  /* 0x0000005956567221 */ /* 0x000fc80000010000 */
[----:B------:R-:W-:-:S04]  /*4830*/  FADD.FTZ R85, R85, R86 ;  /* 0x0000005655557221 */ /* 0x000fc80000010000 */
[----:B------:R-:W-:-:S04]  /*4840*/  FADD.FTZ R84, R84, R85 ;  /* 0x0000005554547221 */ /* 0x000fc80000010000 */
[----:B------:R-:W-:-:S04]  /*4850*/  FADD.FTZ R35, R35, R84 ;  /* 0x0000005423237221 */ /* 0x000fc80000010000 */
[----:B------:R-:W-:Y:S01]  /*4860*/  FADD.FTZ R146, R146, R35 ;  /* 0x0000002392927221 */ /* 0x000fe20000010000 */
[C---:B----4-:R-:W-:Y:S06]  /*4870*/  HMMA.16816.F32 R72, R8.reuse, R16, R72 ;  /* 0x000000100848723c */ /* 0x050fec0000001848 */
        /* <DEDUP_REMOVED lines=16> */
[----:B------:R-:W2:Y:S04]  /*4980*/  LDSM.16.MT88.4 R12, [R116+0x6c00] ;  /* 0x006c0000740c783b */ /* 0x000ea80000004200 */
[----:B------:R-:W3:Y:S01]  /*4990*/  LDSM.16.MT88.4 R8, [R118+0x7c00] ;  /* 0x007c00007608783b */ /* 0x000ee20000004200 */
[C---:B-1----:R-:W-:Y:S06]  /*49a0*/  HMMA.16816.F32 R72, R4.reuse, R16, R72 ;  /* 0x000000100448723c */ /* 0x042fec0000001848 */
[C---:B------:R-:W-:Y:S01]  /*49b0*/  HMMA.16816.F32 R76, R4.reuse, R18, R76 ;  /* 0x00000012044c723c */ /* 0x040fe2000000184c */
[----:B------:R-:W1:Y:S05]  /*49c0*/  LDSM.16.MT88.4 R16, [R116+0x7c00] ;  /* 0x007c00007410783b */ /* 0x000e6a0000004200 */
[C---:B--2---:R-:W-:Y:S06]  /*49d0*/  HMMA.16816.F32 R80, R4.reuse, R12, R80 ;  /* 0x0000000c0450723c */ /* 0x044fec0000001850 */
        /* <DEDUP_REMOVED lines=22> */
[----:B------:R-:W-:Y:S01]  /*4b40*/  FADD.FTZ R137, R88, R29 ;  /* 0x0000001d58897221 */ /* 0x000fe20000010000 */
[----:B------:R-:W-:Y:S06]  /*4b50*/  @!P0 BRA `(.L_x_829) ;  /* 0x0000002c00c48947 */ /* 0x000fec0003800000 */
[----:B------:R-:W-:Y:S01]  /*4b60*/  ULDC UR4, c[0x0][0x2d0] ;  /* 0x0000b40000047ab9 */ /* 0x000fe20000000800 */
[----:B------:R-:W-:Y:S01]  /*4b70*/  IMAD.MOV.U32 R4, RZ, RZ, R98 ;  /* 0x000000ffff047224 */ /* 0x000fe200078e0062 */
[----:B------:R-:W-:Y:S01]  /*4b80*/  ISETP.GE.AND P3, PT, R132, UR4, PT ;  /* 0x0000000484007c0c */ /* 0x000fe2000bf66270 */
[----:B------:R-:W-:Y:S01]  /*4b90*/  IMAD.MOV.U32 R5, RZ, RZ, R101 ;  /* 0x000000ffff057224 */ /* 0x000fe200078e0065 */
[----:B------:R-:W-:Y:S01]  /*4ba0*/  ISETP.GE.AND P2, PT, R124, UR4, PT ;  /* 0x000000047c007c0c */ /* 0x000fe2000bf46270 */
[----:B------:R-:W-:-:S04]  /*4bb0*/  DEPBAR.LE SB0, 0x0 ;  /* 0x000080000000791a */ /* 0x000fc80000000000 */
[----:B------:R-:W-:Y:S01]  /*4bc0*/  BAR.SYNC.DEFER_BLOCKING 0x0 ;  /* 0x0000000000007b1d */ /* 0x000fe20000010000 */
[----:B------:R-:W-:Y:S01]  /*4bd0*/  ISETP.GE.AND P1, PT, R123, UR4, PT ;  /* 0x000000047b007c0c */ /* 0x000fe2000bf26270 */
[----:B------:R-:W-:Y:S02]  /*4be0*/  UIADD3 UR4, UR16, -0x2, URZ ;  /* 0xfffffffe10047890 */ /* 0x000fe4000fffe03f */
[----:B------:R-:W-:-:S04]  /*4bf0*/  UIADD3 UR15, UR16, -0x2, URZ ;  /* 0xfffffffe100f7890 */ /* 0x000fc8000fffe03f */
[----:B------:R-:W1:Y:S01]  /*4c00*/  @!P3 LDC.64 R14, c[0x0][0x220] ;  /* 0x00008800ff0ebb82 */ /* 0x000e620000000a00 */
[----:B------:R-:W-:Y:S01]  /*4c10*/  USHF.R.S32.HI UR7, URZ, 0x1f, UR4 ;  /* 0x0000001f3f077899 */ /* 0x000fe20008011404 */
[----:B------:R-:W-:Y:S01]  /*4c20*/  IMAD.U32 R18, RZ, RZ, UR4 ;  /* 0x00000004ff127e24 */ /* 0x000fe2000f8e00ff */
[----:B------:R-:W-:Y:S02]  /*4c30*/  UIMAD UR6, UR20, UR4, URZ ;  /* 0x00000004140672a4 */ /* 0x000fe4000f8e023f */
[----:B------:R-:W-:Y:S01]  /*4c40*/  UISETP.GE.AND UP0, UPT, UR16, 0x3, UPT ;  /* 0x000000031000788c */ /* 0x000fe2000bf06270 */
[----:B------:R-:W-:Y:S01]  /*4c50*/  IMAD.WIDE.U32 R18, R18, UR26, R4 ;  /* 0x0000001a12127c25 */ /* 0x000fe2000f8e0004 */
[----:B------:R-:W-:Y:S01]  /*4c60*/  UIMAD UR6, UR7, UR26, UR6 ;  /* 0x0000001a070672a4 */ /* 0x000fe2000f8e0206 */
[----:B------:R-:W2:Y:S01]  /*4c70*/  @!P2 LDC.64 R12, c[0x0][0x220] ;  /* 0x00008800ff0cab82 */ /* 0x000ea20000000a00 */
[----:B------:R-:W-:-:S04]  /*4c80*/  IADD3 R3, P5, R18, UR8, RZ ;  /* 0x0000000812037c10 */ /* 0x000fc8000ffbe0ff */
[----:B------:R-:W-:-:S03]  /*4c90*/  VIADD R16, R19, UR6 ;  /* 0x0000000613107c36 */ /* 0x000fc60008000000 */
[----:B------:R-:W3:Y:S01]  /*4ca0*/  @!P1 LDC.64 R10, c[0x0][0x220] ;  /* 0x00008800ff0a9b82 */ /* 0x000ee20000000a00 */
[----:B------:R-:W-:Y:S04]  /*4cb0*/  @P3 STS [R122+0x6000], RZ ;  /* 0x006000ff7a003388 */ /* 0x000fe80000000800 */
[----:B------:R-:W-:Y:S03]  /*4cc0*/  @P3 STS [R122+0x6004], RZ ;  /* 0x006004ff7a003388 */ /* 0x000fe60000000800 */
[----:B------:R-:W4:Y:S01]  /*4cd0*/  @!P3 LDC.64 R8, c[0x0][0x220] ;  /* 0x00008800ff08bb82 */ /* 0x000f220000000a00 */
[C---:B-1----:R-:W-:Y:S01]  /*4ce0*/  @!P3 LEA R14, P0, R18.reuse, R14, 0x1 ;  /* 0x0000000e120eb211 */ /* 0x042fe200078008ff */
[----:B------:R-:W-:Y:S03]  /*4cf0*/  @P3 STS.64 [R122+0x6008], RZ ;  /* 0x006008ff7a003388 */ /* 0x000fe60000000a00 */
        /* <DEDUP_REMOVED lines=15> */
[----:B------:R-:W-:Y:S01]  /*4df0*/  @!P1 LEA.HI.X R11, R18, R11, R16, 0x1, P0 ;  /* 0x0000000b120b9211 */ /* 0x000fe200000f0c10 */
[----:B------:R-:W-:Y:S01]  /*4e00*/  @P1 STS.128 [R122+0x8000], RZ ;  /* 0x008000ff7a001388 */ /* 0x000fe20000000c00 */
[----:B------:R-:W-:-:S02]  /*4e10*/  IADD3.X R16, R16, UR9, RZ, P5, !PT ;  /* 0x0000000910107c10 */ /* 0x000fc4000affe4ff */
[C---:B----4-:R-:W-:Y:S01]  /*4e20*/  @!P3 LEA R20, P5, R3.reuse, R8, 0x1 ;  /* 0x000000080314b211 */ /* 0x050fe200078a08ff */
        /* <DEDUP_REMOVED lines=27> */
[----:B------:R-:W-:Y:S04]  /*4fe0*/  LDSM.16.M88.4 R32, [R119] ;  /* 0x000000007720783b */ /* 0x000fe80000000200 */
[----:B---3--:R-:W3:Y:S04]  /*4ff0*/  LDSM.16.M88.4 R12, [R117+0x3000] ;  /* 0x00300000750c783b */ /* 0x008ee80000000200 */
[----:B------:R-:W5:Y:S04]  /*5000*/  LDSM.16.M88.4 R28, [R117+0x3400] ;  /* 0x00340000751c783b */ /* 0x000f680000000200 */
[----:B------:R-:W5:Y:S04]  /*5010*/  LDSM.16.M88.4 R92, [R120+0x3800] ;  /* 0x00380000785c783b */ /* 0x000f680000000200 */
[----:B------:R-:W5:Y:S04]  /*5020*/  LDSM.16.M88.4 R84, [R120+0x3c00] ;  /* 0x003c00007854783b */ /* 0x000f680000000200 */
[----:B-1----:R-:W1:Y:S01]  /*5030*/  LDSM.16.M88.4 R24, [R117+0x3800] ;  /* 0x003800007518783b */ /* 0x002e620000000200 */
[----:B------:R-:W1:Y:S03]  /*5040*/  S2R R3, SR_TID.X ;  /* 0x0000000000037919 */ /* 0x000e660000002100 */
[----:B------:R-:W0:Y:S01]  /*5050*/  LDGDEPBAR ;  /* 0x00000000000079af */ /* 0x000e220000000000 */
[C---:B--2---:R-:W-:Y:S06]  /*5060*/  HMMA.16816.F32 R8, R88.reuse, R4, RZ ;  /* 0x000000045808723c */ /* 0x044fec00000018ff */
[C---:B----4-:R-:W-:Y:S06]  /*5070*/  HMMA.16816.F32 R20, R88.reuse, R16, RZ ;  /* 0x000000105814723c */ /* 0x050fec00000018ff */
[C---:B------:R-:W-:Y:S06]  /*5080*/  HMMA.16816.F32 R4, R88.reuse, R6, RZ ;  /* 0x000000065804723c */ /* 0x040fec00000018ff */
[----:B------:R-:W-:Y:S06]  /*5090*/  HMMA.16816.F32 R16, R88, R18, RZ ;  /* 0x000000125810723c */ /* 0x000fec00000018ff */
[C---:B---3--:R-:W-:Y:S06]  /*50a0*/  HMMA.16816.F32 R8, R32.reuse, R12, R8 ;  /* 0x0000000c2008723c */ /* 0x048fec0000001808 */
[C---:B-----5:R-:W-:Y:S06]  /*50b0*/  HMMA.16816.F32 R20, R32.reuse, R28, R20 ;  /* 0x0000001c2014723c */ /* 0x060fec0000001814 */
[C---:B------:R-:W-:Y:S06]  /*50c0*/  HMMA.16816.F32 R4, R32.reuse, R14, R4 ;  /* 0x0000000e2004723c */ /* 0x040fec0000001804 */
[----:B------:R-:W-:Y:S06]  /*50d0*/  HMMA.16816.F32 R16, R32, R30, R16 ;  /* 0x0000001e2010723c */ /* 0x000fec0000001810 */
[C---:B------:R-:W-:Y:S06]  /*50e0*/  HMMA.16816.F32 R12, R88.reuse, R92, RZ ;  /* 0x0000005c580c723c */ /* 0x040fec00000018ff */
[C---:B------:R-:W-:Y:S06]  /*50f0*/  HMMA.16816.F32 R28, R88.reuse, R84, RZ ;  /* 0x00000054581c723c */ /* 0x040fec00000018ff */
[C---:B------:R-:W-:Y:S06]  /*5100*/  HMMA.16816.F32 R92, R88.reuse, R94, RZ ;  /* 0x0000005e585c723c */ /* 0x040fec00000018ff */
[----:B------:R-:W-:Y:S01]  /*5110*/  HMMA.16816.F32 R84, R88, R86, RZ ;  /* 0x000000565854723c */ /* 0x000fe200000018ff */
[----:B------:R-:W2:Y:S05]  /*5120*/  LDSM.16.M88.4 R88, [R117+0x3c00] ;  /* 0x003c00007558783b */ /* 0x000eaa0000000200 */
[----:B-1----:R-:W-:-:S12]  /*5130*/  HMMA.16816.F32 R12, R32, R24, R12 ;  /* 0x00000018200c723c */ /* 0x002fd8000000180c */
        /* <DEDUP_REMOVED lines=49> */
[C---:B------:R-:W-:Y:S06]  /*5450*/  HMMA.16816.F32 R16, R32.reuse, R90, R16 ;  /* 0x0000005a2010723c */ /* 0x040fec0000001810 */
[C---:B-1----:R-:W-:Y:S06]  /*5460*/  HMMA.16816.F32 R12, R32.reuse, R24, R12 ;  /* 0x00000018200c723c */ /* 0x042fec000000180c */
[----:B------:R-:W-:Y:S01]  /*5470*/  HMMA.16816.F32 R92, R32, R26, R92 ;  /* 0x0000001a205c723c */ /* 0x000fe2000000185c */
[----:B------:R-:W1:Y:S01]  /*5480*/  LDSM.16.M88.4 R24, [R117+0x5c00] ;  /* 0x005c00007518783b */ /* 0x000e620000000200 */
[----:B------:R-:W-:-:S04]  /*5490*/  DEPBAR.LE SB0, 0x0 ;  /* 0x000080000000791a */ /* 0x000fc80000000000 */
[C---:B-1----:R-:W-:Y:S06]  /*54a0*/  HMMA.16816.F32 R28, R32.reuse, R24, R28 ;  /* 0x00000018201c723c */ /* 0x042fec000000181c */
[----:B------:R-:W-:Y:S01]  /*54b0*/  HMMA.16816.F32 R84, R32, R26, R84 ;  /* 0x0000001a2054723c */ /* 0x000fe20000001854 */
[----:B------:R-:W-:Y:S02]  /*54c0*/  IMAD.SHL.U32 R24, R3, 0x2, RZ ;  /* 0x0000000203187824 */ /* 0x000fe400078e00ff */
[----:B------:R-:W-:-:S03]  /*54d0*/  IMAD.U32 R3, RZ, RZ, UR15 ;  /* 0x0000000fff037e24 */ /* 0x000fc6000f8e00ff */
[----:B------:R-:W-:-:S05]  /*54e0*/  LOP3.LUT R24, R24, 0x6, RZ, 0xc0, !PT ;  /* 0x0000000618187812 */ /* 0x000fca00078ec0ff */
[----:B------:R-:W-:-:S04]  /*54f0*/  IMAD R3, R3, 0x40, R24 ;  /* 0x0000004003037824 */ /* 0x000fc800078e0218 */
[C---:B------:R-:W-:Y:S02]  /*5500*/  VIADD R24, R3.reuse, 0x8 ;  /* 0x0000000803187836 */ /* 0x040fe40000000000 */
[C---:B------:R-:W-:Y:S01]  /*5510*/  VIADD R25, R3.reuse, 0x9 ;  /* 0x0000000903197836 */ /* 0x040fe20000000000 */
[----:B------:R-:W-:Y:S02]  /*5520*/  BAR.SYNC.DEFER_BLOCKING 0x0 ;  /* 0x0000000000007b1d */ /* 0x000fe40000010000 */
[CC--:B------:R-:W-:Y:S02]  /*5530*/  ISETP.GE.AND P5, PT, R24.reuse, R105.reuse, PT ;  /* 0x000000691800720c */ /* 0x0c0fe40003fa6270 */
[----:B------:R-:W-:Y:S01]  /*5540*/  ISETP.GE.AND P4, PT, R24, R104, PT ;  /* 0x000000681800720c */ /* 0x000fe20003f86270 */
[C---:B------:R-:W-:Y:S01]  /*5550*/  VIADD R24, R3.reuse, 0x10 ;  /* 0x0000001003187836 */ /* 0x040fe20000000000 */
[----:B------:R-:W-:Y:S01]  /*5560*/  FSEL R26, R4, -INF , !P5 ;  /* 0xff800000041a7808 */ /* 0x000fe20006800000 */
[C---:B------:R-:W-:Y:S01]  /*5570*/  VIADD R4, R3.reuse, 0x18 ;  /* 0x0000001803047836 */ /* 0x040fe20000000000 */
[----:B------:R-:W-:Y:S01]  /*5580*/  FSEL R109, R6, -INF , !P4 ;  /* 0xff800000066d7808 */ /* 0x000fe20006000000 */
[----:B------:R-:W-:Y:S01]  /*5590*/  VIADD R6, R3, 0x11 ;  /* 0x0000001103067836 */ /* 0x000fe20000000000 */
[----:B------:R-:W-:-:S02]  /*55a0*/  ISETP.GE.AND P5, PT, R24, R105, PT ;  /* 0x000000691800720c */ /* 0x000fc40003fa6270 */
[-C--:B------:R-:W-:Y:S02]  /*55b0*/  ISETP.GE.AND P4, PT, R24, R104.reuse, PT ;  /* 0x000000681800720c */ /* 0x080fe40003f86270 */
[CC--:B------:R-:W-:Y:S02]  /*55c0*/  ISETP.GE.AND P6, PT, R25.reuse, R105.reuse, PT ;  /* 0x000000691900720c */ /* 0x0c0fe40003fc6270 */
[----:B------:R-:W-:Y:S02]  /*55d0*/  ISETP.GE.AND P0, PT, R25, R104, PT ;  /* 0x000000681900720c */ /* 0x000fe40003f06270 */
[----:B------:R-:W-:Y:S02]  /*55e0*/  FSEL R34, R20, -INF , !P5 ;  /* 0xff80000014227808 */ /* 0x000fe40006800000 */
[----:B------:R-:W-:Y:S02]  /*55f0*/  FSEL R33, R22, -INF , !P4 ;  /* 0xff80000016217808 */ /* 0x000fe40006000000 */
[----:B------:R-:W-:Y:S01]  /*5600*/  FSEL R108, R5, -INF , !P6 ;  /* 0xff800000056c7808 */ /* 0x000fe20007000000 */
[----:B------:R-:W-:Y:S01]  /*5610*/  VIADD R5, R3, 0x19 ;  /* 0x0000001903057836 */ /* 0x000fe20000000000 */
[----:B------:R-:W-:-:S02]  /*5620*/  ISETP.GE.AND P5, PT, R4, R105, PT ;  /* 0x000000690400720c */ /* 0x000fc40003fa6270 */
[-C--:B------:R-:W-:Y:S01]  /*5630*/  ISETP.GE.AND P4, PT, R4, R104.reuse, PT ;  /* 0x000000680400720c */ /* 0x080fe20003f86270 */
[----:B------:R-:W-:Y:S01]  /*5640*/  VIADD R4, R3, 0x20 ;  /* 0x0000002003047836 */ /* 0x000fe20000000000 */
[----:B------:R-:W-:Y:S02]  /*5650*/  FSEL R113, R7, -INF , !P0 ;  /* 0xff80000007717808 */ /* 0x000fe40004000000 */
[C---:B------:R-:W-:Y:S02]  /*5660*/  ISETP.GE.AND P6, PT, R6.reuse, R105, PT ;  /* 0x000000690600720c */ /* 0x040fe40003fc6270 */
[----:B------:R-:W-:Y:S02]  /*5670*/  ISETP.GE.AND P0, PT, R6, R104, PT ;  /* 0x000000680600720c */ /* 0x000fe40003f06270 */
[----:B------:R-:W-:Y:S02]  /*5680*/  FSEL R88, R21, -INF , !P6 ;  /* 0xff80000015587808 */ /* 0x000fe40007000000 */
[----:B------:R-:W-:-:S02]  /*5690*/  FSEL R90, R16, -INF , !P5 ;  /* 0xff800000105a7808 */ /* 0x000fc40006800000 */
[----:B------:R-:W-:Y:S02]  /*56a0*/  FSEL R89, R18, -INF , !P4 ;  /* 0xff80000012597808 */ /* 0x000fe40006000000 */
[----:B------:R-:W-:Y:S02]  /*56b0*/  FSEL R35, R23, -INF , !P0 ;  /* 0xff80000017237808 */ /* 0x000fe40004000000 */
[-C--:B------:R-:W-:Y:S02]  /*56c0*/  ISETP.GE.AND P6, PT, R5, R105.reuse, PT ;  /* 0x000000690500720c */ /* 0x080fe40003fc6270 */
[C---:B------:R-:W-:Y:S02]  /*56d0*/  ISETP.GE.AND P5, PT, R4.reuse, R105, PT ;  /* 0x000000690400720c */ /* 0x040fe40003fa6270 */
[-C--:B------:R-:W-:Y:S01]  /*56e0*/  ISETP.GE.AND P4, PT, R4, R104.reuse, PT ;  /* 0x000000680400720c */ /* 0x080fe20003f86270 */
[----:B------:R-:W-:Y:S01]  /*56f0*/  VIADD R4, R3, 0x28 ;  /* 0x0000002803047836 */ /* 0x000fe20000000000 */
[----:B------:R-:W-:Y:S01]  /*5700*/  ISETP.GE.AND P0, PT, R5, R104, PT ;  /* 0x000000680500720c */ /* 0x000fe20003f06270 */
[----:B------:R-:W-:Y:S01]  /*5710*/  VIADD R5, R3, 0x21 ;  /* 0x0000002103057836 */ /* 0x000fe20000000000 */
[----:B------:R-:W-:-:S02]  /*5720*/  FSEL R106, R17, -INF , !P6 ;  /* 0xff800000116a7808 */ /* 0x000fc40007000000 */
[----:B------:R-:W-:Y:S02]  /*5730*/  FSEL R12, R12, -INF , !P5 ;  /* 0xff8000000c0c7808 */ /* 0x000fe40006800000 */
[----:B------:R-:W-:Y:S02]  /*5740*/  FSEL R17, R14, -INF , !P4 ;  /* 0xff8000000e117808 */ /* 0x000fe40006000000 */
        /* <DEDUP_REMOVED lines=17> */
[----:B------:R-:W-:Y:S02]  /*5860*/  FSEL R95, R95, -INF , !P0 ;  /* 0xff8000005f5f7808 */ /* 0x000fe40004000000 */
[----:B------:R-:W-:Y:S02]  /*5870*/  FSEL R93, R93, -INF , !P6 ;  /* 0xff8000005d5d7808 */ /* 0x000fe40007000000 */
[----:B------:R-:W-:-:S02]  /*5880*/  ISETP.GE.AND P0, PT, R4, R104, PT ;  /* 0x000000680400720c */ /* 0x000fc40003f06270 */
[----:B------:R-:W-:Y:S02]  /*5890*/  FSEL R14, R28, -INF , !P5 ;  /* 0xff8000001c0e7808 */ /* 0x000fe40006800000 */
[----:B------:R-:W-:Y:S02]  /*58a0*/  FSEL R25, R31, -INF , !P0 ;  /* 0xff8000001f197808 */ /* 0x000fe40004000000 */
[CC--:B------:R-:W-:Y:S02]  /*58b0*/  ISETP.GE.AND P0, PT, R3.reuse, R105.reuse, PT ;  /* 0x000000690300720c */ /* 0x0c0fe40003f06270 */
[-C--:B------:R-:W-:Y:S01]  /*58c0*/  ISETP.GE.AND P6, PT, R4, R105.reuse, PT ;  /* 0x000000690400720c */ /* 0x080fe20003fc6270 */
[----:B------:R-:W-:Y:S01]  /*58d0*/  VIADD R4, R3, 0x38 ;  /* 0x0000003803047836 */ /* 0x000fe20000000000 */
[----:B------:R-:W-:Y:S02]  /*58e0*/  FSEL R18, R8, -INF , !P0 ;  /* 0xff80000008127808 */ /* 0x000fe40004000000 */
[----:B------:R-:W-:-:S02]  /*58f0*/  ISETP.GE.AND P5, PT, R5, R105, PT ;  /* 0x000000690500720c */ /* 0x000fc40003fa6270 */
[----:B------:R-:W-:Y:S02]  /*5900*/  FSEL R24, R30, -INF , !P4 ;  /* 0xff8000001e187808 */ /* 0x000fe40006000000 */
[----:B------:R-:W-:Y:S02]  /*5910*/  PLOP3.LUT P0, PT, PT, PT, UP0, 0x80, 0x0 ;  /* 0x000000000000781c */ /* 0x000fe40003f0f008 */
[-C--:B------:R-:W-:Y:S02]  /*5920*/  ISETP.GE.AND P4, PT, R5, R104.reuse, PT ;  /* 0x000000680500720c */ /* 0x080fe40003f86270 */
[----:B------:R-:W-:Y:S02]  /*5930*/  FSEL R94, R9, -INF , !P5 ;  /* 0xff800000095e7808 */ /* 0x000fe40006800000 */
[----:B------:R-:W-:Y:S02]  /*5940*/  FSEL R16, R29, -INF , !P6 ;  /* 0xff8000001d107808 */ /* 0x000fe40007000000 */
[C---:B------:R-:W-:Y:S01]  /*5950*/  ISETP.GE.AND P5, PT, R3.reuse, R104, PT ;  /* 0x000000680300720c */ /* 0x040fe20003fa6270 */
[----:B------:R-:W-:Y:S01]  /*5960*/  VIADD R3, R3, 0x39 ;  /* 0x0000003903037836 */ /* 0x000fe20000000000 */
[----:B------:R-:W-:-:S02]  /*5970*/  FSEL R11, R11, -INF , !P4 ;  /* 0xff8000000b0b7808 */ /* 0x000fc40006000000 */
[CC--:B------:R-:W-:Y:S02]  /*5980*/  ISETP.GE.AND P6, PT, R4.reuse, R105.reuse, PT ;  /* 0x000000690400720c */ /* 0x0c0fe40003fc6270 */
[-C--:B------:R-:W-:Y:S02]  /*5990*/  ISETP.GE.AND P4, PT, R4, R104.reuse, PT ;  /* 0x000000680400720c */ /* 0x080fe40003f86270 */
[----:B------:R-:W-:Y:S02]  /*59a0*/  FSEL R84, R84, -INF , !P6 ;  /* 0xff80000054547808 */ /* 0x000fe40007000000 */
[----:B------:R-:W-:Y:S02]  /*59b0*/  FSEL R86, R86, -INF , !P4 ;  /* 0xff80000056567808 */ /* 0x000fe40006000000 */
        /* <DEDUP_REMOVED lines=19> */
[----:B------:R-:W-:Y:S02]  /*5af0*/  UIADD3 UR4, UR23, UR4, URZ ;  /* 0x0000000417047290 */ /* 0x000fe4000fffe03f */
[----:B------:R-:W-:-:S04]  /*5b00*/  LEA R3, P4, R3, R126, 0x6 ;  /* 0x0000007e03037211 */ /* 0x000fc800078830ff */
[----:B------:R-:W-:-:S05]  /*5b10*/  IMAD.U32 R9, RZ, RZ, UR4 ;  /* 0x00000004ff097e24 */ /* 0x000fca000f8e00ff */
[----:B------:R-:W-:Y:S02]  /*5b20*/  LEA.HI.X R10, R10, R129, R9, 0x6, P4 ;  /* 0x000000810a0a7211 */ /* 0x000fe400020f3409 */
[----:B------:R-:W4:Y:S01]  /*5b30*/  @!P1 LDC.64 R8, c[0x0][0x218] ;  /* 0x00008600ff089b82 */ /* 0x000f220000000a00 */
[----:B-1----:R-:W-:-:S04]  /*5b40*/  @!P3 LEA R22, P4, R3, R6, 0x1 ;  /* 0x000000060316b211 */ /* 0x002fc800078808ff */
[C-C-:B------:R-:W-:Y:S02]  /*5b50*/  @!P3 LEA.HI.X R23, R3.reuse, R7, R10.reuse, 0x1, P4 ;  /* 0x000000070317b211 */ /* 0x140fe400020f0c0a */
[C---:B---3--:R-:W-:Y:S01]  /*5b60*/  @!P2 LEA R20, P4, R3.reuse, R4, 0x1 ;  /* 0x000000040314a211 */ /* 0x048fe200078808ff */
[----:B------:R-:W1:Y:S02]  /*5b70*/  @!P3 LDC.64 R6, c[0x0][0x218] ;  /* 0x00008600ff06bb82 */ /* 0x000e640000000a00 */
[----:B------:R-:W-:Y:S01]  /*5b80*/  @!PT LDS RZ, [RZ] ;  /* 0x00000000fffff984 */ /* 0x000fe20000000800 */
[----:B------:R-:W-:Y:S01]  /*5b90*/  @!PT LDS RZ, [RZ] ;  /* 0x00000000fffff984 */ /* 0x000fe20000000800 */
[----:B------:R-:W-:Y:S01]  /*5ba0*/  @!PT LDS RZ, [RZ] ;  /* 0x00000000fffff984 */ /* 0x000fe20000000800 */
[----:B------:R2:W-:Y:S01]  /*5bb0*/  @!P3 LDGSTS.E.BYPASS.LTC128B.128 [R122+0x3000], desc[UR18][R22.64] ;  /* 0x03000000167abfae */ /* 0x0005e2000b901d52 */
[----:B------:R-:W-:-:S03]  /*5bc0*/  @!P2 LEA.HI.X R21, R3, R5, R10, 0x1, P4 ;  /* 0x000000050315a211 */ /* 0x000fc600020f0c0a */
[----:B------:R2:W-:Y:S02]  /*5bd0*/  @P2 STS.128 [R122+0x4000], RZ ;  /* 0x004000ff7a002388 */ /* 0x0005e40000000c00 */
[----:B------:R-:W3:Y:S02]  /*5be0*/  @!P2 LDC.64 R4, c[0x0][0x218] ;  /* 0x00008600ff04ab82 */ /* 0x000ee40000000a00 */
[----:B------:R-:W-:Y:S01]  /*5bf0*/  @!PT LDS RZ, [RZ] ;  /* 0x00000000fffff984 */ /* 0x000fe20000000800 */
[----:B------:R-:W-:Y:S01]  /*5c00*/  @!PT LDS RZ, [RZ] ;  /* 0x00000000fffff984 */ /* 0x000fe20000000800 */
[----:B------:R-:W-:Y:S01]  /*5c10*/  @!PT LDS RZ, [RZ] ;  /* 0x00000000fffff984 */ /* 0x000fe20000000800 */
[----:B------:R2:W-:Y:S04]  /*5c20*/  @!P2 LDGSTS.E.BYPASS.LTC128B.128 [R122+0x4000], desc[UR18][R20.64+0x40] ;  /* 0x04000040147aafae */ /* 0x0005e8000b901d52 */
[----:B------:R2:W-:Y:S01]  /*5c30*/  @P1 STS.128 [R122+0x5000], RZ ;  /* 0x005000ff7a001388 */ /* 0x0005e20000000c00 */
[----:B----4-:R-:W-:-:S04]  /*5c40*/  @!P1 LEA R8, P4, R3, R8, 0x1 ;  /* 0x0000000803089211 */ /* 0x010fc800078808ff */
[C---:B------:R-:W-:Y:S02]  /*5c50*/  @!P1 LEA.HI.X R9, R3.reuse, R9, R10, 0x1, P4 ;  /* 0x0000000903099211 */ /* 0x040fe400020f0c0a */
[----:B------:R-:W-:-:S03]  /*5c60*/  IADD3 R3, P4, R3, UR25, RZ ;  /* 0x0000001903037c10 */ /* 0x000fc6000ff9e0ff */
[----:B------:R-:W-:Y:S01]  /*5c70*/  @!PT LDS RZ, [RZ] ;  /* 0x00000000fffff984 */ /* 0x000fe20000000800 */
[----:B------:R-:W-:Y:S01]  /*5c80*/  @!PT LDS RZ, [RZ] ;  /* 0x00000000fffff984 */ /* 0x000fe20000000800 */
[----:B------:R-:W-:Y:S01]  /*5c90*/  @!PT LDS RZ, [RZ] ;  /* 0x00000000fffff984 */ /* 0x000fe20000000800 */
[----:B------:R2:W-:Y:S01]  /*5ca0*/  @!P1 LDGSTS.E.BYPASS.LTC128B.128 [R122+0x5000], desc[UR18][R8.64+0x80] ;  /* 0x05000080087a9fae */ /* 0x0005e2000b901d52 */
[C---:B-1----:R-:W-:Y:S02]  /*5cb0*/  @!P3 LEA R6, P5, R3.reuse, R6, 0x1 ;  /* 0x000000060306b211 */ /* 0x042fe400078a08ff */
[----:B------:R-:W-:Y:S01]  /*5cc0*/  IADD3.X R10, R10, UR24, RZ, P4, !PT ;  /* 0x000000180a0a7c10 */ /* 0x000fe2000a7fe4ff */
[----:B------:R2:W-:Y:S01]  /*5cd0*/  @P3 STS.128 [R122+0x3800], RZ ;  /* 0x003800ff7a003388 */ /* 0x0005e20000000c00 */
[C---:B---3--:R-:W-:Y:S02]  /*5ce0*/  @!P2 LEA R4, P4, R3.reuse, R4, 0x1 ;  /* 0x000000040304a211 */ /* 0x048fe400078808ff */
        /* <DEDUP_REMOVED lines=20> */
.L_x_832:
[----:B------:R-:W-:Y:S05]  /*5e30*/  BSYNC B0 ;  /* 0x0000000000007941 */ /* 0x000fea0003800000 */
.L_x_831:
[----:B------:R-:W0:Y:S02]  /*5e40*/  LDGDEPBAR ;  /* 0x00000000000079af */ /* 0x000e240000000000 */
.L_x_830:
[----:B------:R-:W-:Y:S01]  /*5e50*/  FMNMX.FTZ R3, R2, R18, !PT ;  /* 0x0000001202037209 */ /* 0x000fe20007810000 */
[----:B------:R-:W-:Y:S01]  /*5e60*/  IMAD.WIDE.U32 R30, R103, -0x326172a9, RZ ;  /* 0xcd9e8d57671e7825 */ /* 0x000fe200078e00ff */
[----:B-12---:R-:W-:Y:S01]  /*5e70*/  FMNMX.FTZ R4, R0, R105, !PT ;  /* 0x0000006900047209 */ /* 0x006fe20007810000 */
[----:B------:R-:W-:Y:S01]  /*5e80*/  USHF.L.U32 UR6, UR15, 0x1, URZ ;  /* 0x000000010f067899 */ /* 0x000fe2000800063f */
[----:B------:R-:W-:Y:S01]  /*5e90*/  FMNMX.FTZ R3, R94, R3, !PT ;  /* 0x000000035e037209 */ /* 0x000fe20007810000 */
[----:B------:R-:W-:Y:S01]  /*5ea0*/  @UP0 UIADD3 UR16, UR16, -0x3, URZ ;  /* 0xfffffffd10100890 */ /* 0x000fe2000fffe03f */
[----:B------:R-:W-:Y:S01]  /*5eb0*/  FMNMX.FTZ R4, R11, R4, !PT ;  /* 0x000000040b047209 */ /* 0x000fe20007810000 */
[----:B------:R-:W-:Y:S01]  /*5ec0*/  UIADD3 UR4, UR6, 0x1, URZ ;  /* 0x0000000106047890 */ /* 0x000fe2000fffe03f */
        /* <DEDUP_REMOVED lines=20> */
[----:B------:R-:W-:-:S03]  /*6010*/  FMNMX.FTZ R3, R14, R3, !PT ;  /* 0x000000030e037209 */ /* 0x000fc60007810000 */
[----:B------:R-:W-:Y:S01]  /*6020*/  IMAD.WIDE.U32 R28, R28, -0x2daee0ad, RZ ;  /* 0xd2511f531c1c7825 */ /* 0x000fe200078e00ff */
[----:B------:R-:W-:-:S04]  /*6030*/  FMNMX.FTZ R3, R16, R3, !PT ;  /* 0x0000000310037209 */ /* 0x000fc80007810000 */
[----:B------:R-:W-:Y:S02]  /*6040*/  FMNMX.FTZ R6, R84, R3, !PT ;  /* 0x0000000354067209 */ /* 0x000fe40007810000 */
[----:B------:R-:W-:Y:S02]  /*6050*/  FMNMX.FTZ R3, R95, R4, !PT ;  /* 0x000000045f037209 */ /* 0x000fe40007810000 */
[----:B------:R-:W-:Y:S02]  /*6060*/  FMNMX.FTZ R6, R85, R6, !PT ;  /* 0x0000000655067209 */ /* 0x000fe40007810000 */
[----:B------:R-:W-:-:S03]  /*6070*/  FMNMX.FTZ R4, R24, R3, !PT ;  /* 0x0000000318047209 */ /* 0x000fc60007810000 */
[----:B------:R-:W1:Y:S01]  /*6080*/  SHFL.BFLY PT, R9, R6, 0x2, 0x1f ;  /* 0x0c401f0006097f89 */ /* 0x000e6200000e0000 */
[----:B------:R-:W-:-:S04]  /*6090*/  FMNMX.FTZ R3, R25, R4, !PT ;  /* 0x0000000419037209 */ /* 0x000fc80007810000 */
[----:B------:R-:W-:-:S04]  /*60a0*/  FMNMX.FTZ R4, R86, R3, !PT ;  /* 0x0000000356047209 */ /* 0x000fc80007810000 */
[----:B------:R-:W-:-:S05]  /*60b0*/  FMNMX.FTZ R7, R87, R4, !PT ;  /* 0x0000000457077209 */ /* 0x000fca0007810000 */
[----:B------:R-:W2:Y:S01]  /*60c0*/  SHFL.BFLY PT, R8, R7, 0x2, 0x1f ;  /* 0x0c401f0007087f89 */ /* 0x000ea200000e0000 */
[----:B-1----:R-:W-:-:S05]  /*60d0*/  FMNMX.FTZ R9, R6, R9, !PT ;  /* 0x0000000906097209 */ /* 0x002fca0007810000 */
[----:B------:R-:W1:Y:S01]  /*60e0*/  SHFL.BFLY PT, R32, R9, 0x1, 0x1f ;  /* 0x0c201f0009207f89 */ /* 0x000e6200000e0000 */
[----:B--2---:R-:W-:Y:S01]  /*60f0*/  FMNMX.FTZ R8, R7, R8, !PT ;  /* 0x0000000807087209 */ /* 0x004fe20007810000 */
[----:B------:R-:W-:-:S04]  /*6100*/  IMAD.WIDE.U32 R6, R96, -0x2daee0ad, RZ ;  /* 0xd2511f5360067825 */ /* 0x000fc800078e00ff */
[----:B------:R-:W2:Y:S01]  /*6110*/  SHFL.BFLY PT, R3, R8, 0x1, 0x1f ;  /* 0x0c201f0008037f89 */ /* 0x000ea200000e0000 */
[----:B-1----:R-:W-:Y:S01]  /*6120*/  FMNMX.FTZ R32, R9, R32, !PT ;  /* 0x0000002009207209 */ /* 0x002fe20007810000 */
[----:B------:R-:W-:-:S03]  /*6130*/  VIADD R9, R134, 0x3c6ef372 ;  /* 0x3c6ef37286097836 */ /* 0x000fc60000000000 */
[C---:B------:R-:W-:Y:S01]  /*6140*/  FSETP.NEU.FTZ.AND P1, PT, R32.reuse, -INF , PT ;  /* 0xff8000002000780b */ /* 0x040fe20003f3d000 */
[----:B------:R-:W-:-:S03]  /*6150*/  FMUL.FTZ R21, R32, UR14 ;  /* 0x0000000e20157c20 */ /* 0x000fc60008410000 */
[----:B------:R-:W-:Y:S02]  /*6160*/  FSEL R5, R32, RZ, P1 ;  /* 0x000000ff20057208 */ /* 0x000fe40000800000 */
[----:B------:R-:W-:-:S03]  /*6170*/  FSEL R21, R21, RZ, P1 ;  /* 0x000000ff15157208 */ /* 0x000fc60000800000 */
[----:B------:R-:W-:Y:S01]  /*6180*/  FADD.FTZ R10, R2, -R5 ;  /* 0x80000005020a7221 */ /* 0x000fe20000010000 */
[----:B------:R-:W-:Y:S02]  /*6190*/  VIADD R5, R135, 0xbb67ae85 ;  /* 0xbb67ae8587057836 */ /* 0x000fe40000000000 */
[----:B------:R-:W-:Y:S01]  /*61a0*/  FFMA.FTZ R4, R18, UR14, -R21 ;  /* 0x0000000e12047c23 */ /* 0x000fe20008010815 */
[----:B--2---:R-:W-:Y:S01]  /*61b0*/  FMNMX.FTZ R3, R8, R3, !PT ;  /* 0x0000000308037209 */ /* 0x004fe20007810000 */
[----:B------:R-:W-:Y:S01]  /*61c0*/  FMUL.FTZ R10, R10, UR14 ;  /* 0x0000000e0a0a7c20 */ /* 0x000fe20008410000 */
[----:B------:R-:W-:Y:S01]  /*61d0*/  LOP3.LUT R2, R7, UR4, R135, 0x96, !PT ;  /* 0x0000000407027c12 */ /* 0x000fe2000f8e9687 */
[----:B------:R-:W-:Y:S01]  /*61e0*/  FFMA.FTZ R27, R26, UR14, -R21 ;  /* 0x0000000e1a1b7c23 */ /* 0x000fe20008010815 */
[----:B------:R-:W-:Y:S01]  /*61f0*/  LOP3.LUT R22, R29, R6, R5, 0x96, !PT ;  /* 0x000000061d167212 */ /* 0x000fe200078e9605 */
[----:B------:R-:W-:Y:S01]  /*6200*/  MUFU.EX2 R4, R4 ;  /* 0x0000000400047308 */ /* 0x000fe20000000800 */
[----:B------:R-:W-:Y:S01]  /*6210*/  LOP3.LUT R6, R7, UR6, R135, 0x96, !PT ;  /* 0x0000000607067c12 */ /* 0x000fe2000f8e9687 */
[----:B------:R-:W-:Y:S01]  /*6220*/  IMAD.WIDE.U32 R110, R2, -0x326172a9, RZ ;  /* 0xcd9e8d57026e7825 */ /* 0x000fe200078e00ff */
[----:B------:R-:W-:-:S03]  /*6230*/  FSETP.NEU.FTZ.AND P1, PT, R3, -INF , PT ;  /* 0xff8000000300780b */ /* 0x000fc60003f3d000 */
[----:B------:R-:W-:Y:S01]  /*6240*/  FFMA.FTZ R104, R94, UR14, -R21 ;  /* 0x0000000e5e687c23 */ /* 0x000fe20008010815 */
[----:B------:R-:W-:Y:S01]  /*6250*/  PRMT R26, R102, 0x7054, R102 ;  /* 0x00007054661a7816 */ /* 0x000fe20000000066 */
[----:B------:R-:W-:Y:S01]  /*6260*/  IMAD.WIDE.U32 R6, R6, -0x326172a9, RZ ;  /* 0xcd9e8d5706067825 */ /* 0x000fe200078e00ff */
[----:B------:R-:W1:Y:S03]  /*6270*/  MUFU.EX2 R8, R10 ;  /* 0x0000000a00087308 */ /* 0x000e660000000800 */
[----:B------:R-:W-:-:S04]  /*6280*/  IMAD.WIDE.U32 R22, R22, -0x326172a9, RZ ;  /* 0xcd9e8d5716167825 */ /* 0x000fc800078e00ff */
[----:B------:R-:W-:Y:S01]  /*6290*/  VIADD R5, R134, 0x9e3779b9 ;  /* 0x9e3779b986057836 */ /* 0x000fe20000000000 */
[C-C-:B------:R-:W-:Y:S01]  /*62a0*/  LOP3.LUT R6, R23.reuse, R6, R9.reuse, 0x96, !PT ;  /* 0x0000000617067212 */ /* 0x140fe200078e9609 */
[----:B------:R-:W-:Y:S01]  /*62b0*/  MUFU.EX2 R27, R27 ;  /* 0x0000001b001b7308 */ /* 0x000fe20000000800 */
[----:B------:R-:W-:Y:S02]  /*62c0*/  LOP3.LUT R2, R23, R110, R9, 0x96, !PT ;  /* 0x0000006e17027212 */ /* 0x000fe400078e9609 */
[----:B------:R-:W-:Y:S02]  /*62d0*/  FSEL R9, R3, RZ, P1 ;  /* 0x000000ff03097208 */ /* 0x000fe40000800000 */
[-CC-:B------:R-:W-:Y:S02]  /*62e0*/  LOP3.LUT R7, R7, R30.reuse, R5.reuse, 0x96, !PT ;  /* 0x0000001e07077212 */ /* 0x180fe400078e9605 */
[----:B------:R-:W-:Y:S01]  /*62f0*/  LOP3.LUT R5, R111, R30, R5, 0x96, !PT ;  /* 0x0000001e6f057212 */ /* 0x000fe200078e9605 */
[----:B------:R-:W-:-:S04]  /*6300*/  IMAD.WIDE.U32 R110, R6, -0x2daee0ad, RZ ;  /* 0xd2511f53066e7825 */ /* 0x000fc800078e00ff */
[-C--:B-1----:R-:W-:Y:S01]  /*6310*/  FFMA.FTZ R137, R137, R8.reuse, R4 ;  /* 0x0000000889897223 */ /* 0x082fe20000010004 */
        /* <DEDUP_REMOVED lines=24> */
[----:B------:R-:W-:Y:S01]  /*64a0*/  FADD.FTZ R8, R0, -R9 ;  /* 0x8000000900087221 */ /* 0x000fe20000010000 */
[----:B------:R-:W-:Y:S01]  /*64b0*/  VIADD R9, R135, 0x76cf5d0a ;  /* 0x76cf5d0a87097836 */ /* 0x000fe20000000000 */
[----:B------:R-:W1:Y:S01]  /*64c0*/  MUFU.EX2 R104, R104 ;  /* 0x0000006800687308 */ /* 0x000e620000000800 */
[----:B------:R-:W-:-:S04]  /*64d0*/  IMAD.WIDE.U32 R114, R7, -0x2daee0ad, RZ ;  /* 0xd2511f5307727825 */ /* 0x000fc800078e00ff */
[----:B------:R-:W-:Y:S01]  /*64e0*/  IMAD.WIDE.U32 R30, R5, -0x2daee0ad, RZ ;  /* 0xd2511f53051e7825 */ /* 0x000fe200078e00ff */
[----:B------:R-:W-:-:S03]  /*64f0*/  LOP3.LUT R0, R115, R28, R9, 0x96, !PT ;  /* 0x0000001c73007212 */ /* 0x000fc600078e9609 */
[----:B------:R-:W-:Y:S01]  /*6500*/  VIADD R6, R135, 0x32370b8f ;  /* 0x32370b8f87067836 */ /* 0x000fe20000000000 */
[----:B------:R-:W-:Y:S01]  /*6510*/  LOP3.LUT R9, R31, R28, R9, 0x96, !PT ;  /* 0x0000001c1f097212 */ /* 0x000fe200078e9609 */
[----:B------:R-:W-:-:S03]  /*6520*/  IMAD.WIDE.U32 R28, R2, -0x2daee0ad, RZ ;  /* 0xd2511f53021c7825 */ /* 0x000fc600078e00ff */
[--C-:B------:R-:W-:Y:S01]  /*6530*/  LOP3.LUT R5, R111, R114, R6.reuse, 0x96, !PT ;  /* 0x000000726f057212 */ /* 0x100fe200078e9606 */
[----:B------:R-:W-:Y:S01]  /*6540*/  IMAD.WIDE.U32 R138, R0, -0x326172a9, RZ ;  /* 0xcd9e8d57008a7825 */ /* 0x000fe200078e00ff */
[----:B------:R-:W-:Y:S02]  /*6550*/  LOP3.LUT R2, R29, R30, R6, 0x96, !PT ;  /* 0x0000001e1d027212 */ /* 0x000fe400078e9606 */
[----:B-1----:R-:W-:Y:S01]  /*6560*/  F2FP.F16.F32.PACK_AB R4, R104, R4 ;  /* 0x000000046804723e */ /* 0x002fe200000000ff */
[----:B------:R-:W-:Y:S02]  /*6570*/  VIADD R7, R134, 0xdaa66d2b ;  /* 0xdaa66d2b86077836 */ /* 0x000fe40000000000 */
[----:B------:R-:W-:-:S03]  /*6580*/  IMAD.WIDE.U32 R30, R9, -0x326172a9, RZ ;  /* 0xcd9e8d57091e7825 */ /* 0x000fc600078e00ff */
[-CC-:B------:R-:W-:Y:S02]  /*6590*/  LOP3.LUT R6, R139, R22.reuse, R7.reuse, 0x96, !PT ;  /* 0x000000168b067212 */ /* 0x180fe400078e9607 */
[----:B------:R-:W-:-:S03]  /*65a0*/  LOP3.LUT R0, R31, R22, R7, 0x96, !PT ;  /* 0x000000161f007212 */ /* 0x000fc600078e9607 */
[----:B------:R-:W-:-:S04]  /*65b0*/  IMAD.WIDE.U32 R114, R6, -0x2daee0ad, RZ ;  /* 0xd2511f5306727825 */ /* 0x000fc800078e00ff */
[----:B------:R-:W-:Y:S01]  /*65c0*/  VIADD R6, R134, 0x78dde6e4 ;  /* 0x78dde6e486067836 */ /* 0x000fe20000000000 */
[----:B------:R-:W-:Y:S01]  /*65d0*/  LOP3.LUT R7, R115, R110, R131, 0x96, !PT ;  /* 0x0000006e73077212 */ /* 0x000fe200078e9683 */
[----:B------:R-:W-:-:S04]  /*65e0*/  IMAD.WIDE.U32 R110, R5, -0x326172a9, RZ ;  /* 0xcd9e8d57056e7825 */ /* 0x000fc800078e00ff */
[----:B------:R-:W-:Y:S01]  /*65f0*/  IMAD.WIDE.U32 R140, R7, -0x326172a9, RZ ;  /* 0xcd9e8d57078c7825 */ /* 0x000fe200078e00ff */
[----:B------:R-:W-:-:S03]  /*6600*/  LOP3.LUT R22, R111, R138, R6, 0x96, !PT ;  /* 0x0000008a6f167212 */ /* 0x000fc600078e9606 */
        /* <DEDUP_REMOVED lines=11> */
[----:B------:R-:W-:-:S03]  /*66c0*/  LOP3.LUT R0, R114, 0xffff, RZ, 0xc0, !PT ;  /* 0x0000ffff72007812 */ /* 0x000fc600078ec0ff */
[----:B------:R-:W-:Y:S01]  /*66d0*/  VIADD R7, R134, 0xb54cda56 ;  /* 0xb54cda5686077836 */ /* 0x000fe20000000000 */
[----:B------:R-:W-:Y:S01]  /*66e0*/  LOP3.LUT R28, R143, R138, R130, 0x96, !PT ;  /* 0x0000008a8f1c7212 */ /* 0x000fe200078e9682 */
[----:B------:R-:W-:Y:S01]  /*66f0*/  IMAD.WIDE.U32 R30, R30, -0x326172a9, RZ ;  /* 0xcd9e8d571e1e7825 */ /* 0x000fe200078e00ff */
[----:B------:R-:W-:Y:S02]  /*6700*/  SHF.R.U32.HI R0, RZ, 0x8, R0 ;  /* 0x00000008ff007819 */ /* 0x000fe40000011600 */
[--C-:B------:R-:W-:Y:S01]  /*6710*/  LOP3.LUT R5, R115, R140, R7.reuse, 0x96, !PT ;  /* 0x0000008c73057212 */ /* 0x100fe200078e9607 */
[----:B------:R-:W-:Y:S01]  /*6720*/  IMAD.WIDE.U32 R110, R110, -0x2daee0ad, RZ ;  /* 0xd2511f536e6e7825 */ /* 0x000fe200078e00ff */
[----:B------:R-:W-:Y:S02]  /*6730*/  LOP3.LUT R18, R31, R142, R7, 0x96, !PT ;  /* 0x0000008e1f127212 */ /* 0x000fe400078e9607 */
[----:B------:R-:W-:Y:S01]  /*6740*/  LOP3.LUT R9, R5, 0xff, RZ, 0xc0, !PT ;  /* 0x000000ff05097812 */ /* 0x000fe200078ec0ff */
[----:B------:R-:W-:-:S02]  /*6750*/  VIADD R7, R135, 0x646e171e ;  /* 0x646e171e87077836 */ /* 0x000fc40000000000 */
[----:B------:R-:W-:-:S03]  /*6760*/  IMAD.WIDE.U32 R28, R28, -0x2daee0ad, RZ ;  /* 0xd2511f531c1c7825 */ /* 0x000fc600078e00ff */
[----:B------:R-:W-:Y:S01]  /*6770*/  LOP3.LUT R107, R111, R22, R7, 0x96, !PT ;  /* 0x000000166f6b7212 */ /* 0x000fe200078e9607 */
[----:B------:R-:W-:Y:S01]  /*6780*/  FFMA.FTZ R22, R108, UR14, -R21 ;  /* 0x0000000e6c167c23 */ /* 0x000fe20008010815 */
[----:B------:R-:W-:Y:S01]  /*6790*/  LOP3.LUT R2, R29, R6, R7, 0x96, !PT ;  /* 0x000000061d027212 */ /* 0x000fe200078e9607 */
[----:B------:R-:W-:Y:S01]  /*67a0*/  FMUL.FTZ R108, R8, UR14 ;  /* 0x0000000e086c7c20 */ /* 0x000fe20008410000 */
[----:B------:R-:W-:-:S03]  /*67b0*/  LOP3.LUT R7, R114, 0xff, RZ, 0xc0, !PT ;  /* 0x000000ff72077812 */ /* 0x000fc600078ec0ff */
[----:B------:R-:W1:Y:S01]  /*67c0*/  MUFU.EX2 R22, R22 ;  /* 0x0000001600167308 */ /* 0x000e620000000800 */
[----:B------:R-:W-:Y:S02]  /*67d0*/  PRMT R7, R7, 0x5410, R0 ;  /* 0x0000541007077816 */ /* 0x000fe40000000000 */
[----:B------:R-:W-:-:S03]  /*67e0*/  SHF.R.U32.HI R0, RZ, 0x18, R114 ;  /* 0x00000018ff007819 */ /* 0x000fc60000011672 */
[----:B------:R-:W-:Y:S02]  /*67f0*/  HSET2.LE.AND R6, R7, R26, PT ;  /* 0x0000001a07067233 */ /* 0x000fe40003803000 */
[----:B------:R-:W2:Y:S01]  /*6800*/  MUFU.EX2 R108, R108 ;  /* 0x0000006c006c7308 */ /* 0x000ea20000000800 */
[----:B-1----:R-:W-:-:S04]  /*6810*/  F2FP.F16.F32.PACK_AB R7, R22, R27 ;  /* 0x0000001b1607723e */ /* 0x002fc800000000ff */
[----:B------:R-:W-:Y:S02]  /*6820*/  LOP3.LUT R6, R6, R7, RZ, 0xc0, !PT ;  /* 0x0000000706067212 */ /* 0x000fe400078ec0ff */
[----:B------:R-:W-:Y:S01]  /*6830*/  SHF.R.U32.HI R7, RZ, 0x10, R114 ;  /* 0x00000010ff077819 */ /* 0x000fe20000011672 */
[-C--:B--2---:R-:W-:Y:S01]  /*6840*/  FMUL.FTZ R74, R74, R108.reuse ;  /* 0x0000006c4a4a7220 */ /* 0x084fe20000410000 */
[-C--:B------:R-:W-:Y:S02]  /*6850*/  FMUL.FTZ R75, R75, R108.reuse ;  /* 0x0000006c4b4b7220 */ /* 0x080fe40000410000 */
[----:B------:R-:W-:Y:S01]  /*6860*/  LOP3.LUT R7, R7, 0xff, RZ, 0xc0, !PT ;  /* 0x000000ff07077812 */ /* 0x000fe200078ec0ff */
[-C--:B------:R-:W-:Y:S01]  /*6870*/  FMUL.FTZ R78, R78, R108.reuse ;  /* 0x0000006c4e4e7220 */ /* 0x080fe20000410000 */
[-C--:B------:R-:W-:Y:S01]  /*6880*/  FMUL.FTZ R79, R79, R108.reuse ;  /* 0x0000006c4f4f7220 */ /* 0x080fe20000410000 */
[-C--:B------:R-:W-:Y:S01]  /*6890*/  FMUL.FTZ R82, R82, R108.reuse ;  /* 0x0000006c52527220 */ /* 0x080fe20000410000 */
[----:B------:R-:W-:Y:S01]  /*68a0*/  PRMT R7, R7, 0x5410, R0 ;  /* 0x0000541007077816 */ /* 0x000fe20000000000 */
[----:B------:R-:W-:Y:S01]  /*68b0*/  FMUL.FTZ R0, R3, UR14 ;  /* 0x0000000e03007c20 */ /* 0x000fe20008410000 */
[-C--:B------:R-:W-:Y:S01]  /*68c0*/  FMUL.FTZ R83, R83, R108.reuse ;  /* 0x0000006c53537220 */ /* 0x080fe20000410000 */
[-C--:B------:R-:W-:Y:S01]  /*68d0*/  FMUL.FTZ R38, R38, R108.reuse ;  /* 0x0000006c26267220 */ /* 0x080fe20000410000 */
[-C--:B------:R-:W-:Y:S01]  /*68e0*/  FMUL.FTZ R39, R39, R108.reuse ;  /* 0x0000006c27277220 */ /* 0x080fe20000410000 */
[----:B------:R-:W-:Y:S01]  /*68f0*/  HSET2.LE.AND R7, R7, R26, PT ;  /* 0x0000001a07077233 */ /* 0x000fe20003803000 */
[-C--:B------:R-:W-:Y:S01]  /*6900*/  FMUL.FTZ R42, R42, R108.reuse ;  /* 0x0000006c2a2a7220 */ /* 0x080fe20000410000 */
[----:B------:R-:W-:Y:S01]  /*6910*/  FSEL R0, R0, RZ, P1 ;  /* 0x000000ff00007208 */ /* 0x000fe20000800000 */
[-C--:B------:R-:W-:Y:S01]  /*6920*/  FMUL.FTZ R43, R43, R108.reuse ;  /* 0x0000006c2b2b7220 */ /* 0x080fe20000410000 */
[-C--:B------:R-:W-:Y:S01]  /*6930*/  FMUL.FTZ R46, R46, R108.reuse ;  /* 0x0000006c2e2e7220 */ /* 0x080fe20000410000 */
[-C--:B------:R-:W-:Y:S01]  /*6940*/  FMUL.FTZ R47, R47, R108.reuse ;  /* 0x0000006c2f2f7220 */ /* 0x080fe20000410000 */
[-C--:B------:R-:W-:Y:S01]  /*6950*/  FMUL.FTZ R50, R50, R108.reuse ;  /* 0x0000006c32327220 */ /* 0x080fe20000410000 */
[--C-:B------:R-:W-:Y:S01]  /*6960*/  FFMA.FTZ R23, R109, UR14, -R0.reuse ;  /* 0x0000000e6d177c23 */ /* 0x100fe20008010800 */
[--C-:B------:R-:W-:Y:S01]  /*6970*/  FFMA.FTZ R20, R113, UR14, -R0.reuse ;  /* 0x0000000e71147c23 */ /* 0x100fe20008010800 */
[--C-:B------:R-:W-:Y:S01]  /*6980*/  FFMA.FTZ R105, R105, UR14, -R0.reuse ;  /* 0x0000000e69697c23 */ /* 0x100fe20008010800 */
[--C-:B------:R-:W-:Y:S01]  /*6990*/  FFMA.FTZ R94, R11, UR14, -R0.reuse ;  /* 0x0000000e0b5e7c23 */ /* 0x100fe20008010800 */
        /* <DEDUP_REMOVED lines=12> */
[----:B------:R-:W-:Y:S01]  /*6a60*/  FMUL.FTZ R71, R71, R108 ;  /* 0x0000006c47477220 */ /* 0x000fe20000410000 */
[--C-:B------:R-:W-:Y:S01]  /*6a70*/  FFMA.FTZ R109, R88, UR14, -R21.reuse ;  /* 0x0000000e586d7c23 */ /* 0x100fe20008010815 */
[----:B------:R-:W-:Y:S01]  /*6a80*/  FFMA.FTZ R88, R106, UR14, -R21 ;  /* 0x0000000e6a587c23 */ /* 0x000fe20008010815 */
[--C-:B------:R-:W-:Y:S01]  /*6a90*/  FFMA.FTZ R89, R89, UR14, -R0.reuse ;  /* 0x0000000e59597c23 */ /* 0x100fe20008010800 */
[----:B------:R-:W-:-:S02]  /*6aa0*/  FFMA.FTZ R86, R86, UR14, -R0 ;  /* 0x0000000e56567c23 */ /* 0x000fc40008010800 */
[----:B------:R-:W-:Y:S08]  /*6ab0*/  MUFU.EX2 R105, R105 ;  /* 0x0000006900697308 */ /* 0x000ff00000000800 */
[----:B------:R-:W2:Y:S01]  /*6ac0*/  MUFU.EX2 R94, R94 ;  /* 0x0000005e005e7308 */ /* 0x000ea20000000800 */
[----:B-1----:R-:W-:-:S04]  /*6ad0*/  F2FP.F16.F32.PACK_AB R10, R20, R23 ;  /* 0x00000017140a723e */ /* 0x002fc800000000ff */
[----:B------:R-:W-:Y:S02]  /*6ae0*/  LOP3.LUT R7, R7, R10, RZ, 0xc0, !PT ;  /* 0x0000000a07077212 */ /* 0x000fe400078ec0ff */
[----:B------:R-:W-:Y:S01]  /*6af0*/  LOP3.LUT R10, R5, 0xffff, RZ, 0xc0, !PT ;  /* 0x0000ffff050a7812 */ /* 0x000fe200078ec0ff */
[----:B------:R-:W-:Y:S03]  /*6b00*/  MUFU.EX2 R88, R88 ;  /* 0x0000005800587308 */ /* 0x000fe60000000800 */
[----:B------:R-:W-:-:S04]  /*6b10*/  SHF.R.U32.HI R10, RZ, 0x8, R10 ;  /* 0x00000008ff0a7819 */ /* 0x000fc8000001160a */
[----:B------:R-:W-:Y:S01]  /*6b20*/  PRMT R9, R9, 0x5410, R10 ;  /* 0x0000541009097816 */ /* 0x000fe2000000000a */
[----:B------:R-:W-:Y:S04]  /*6b30*/  MUFU.EX2 R89, R89 ;  /* 0x0000005900597308 */ /* 0x000fe80000000800 */
[----:B------:R-:W-:-:S04]  /*6b40*/  HSET2.LE.AND R9, R9, R26, PT ;  /* 0x0000001a09097233 */ /* 0x000fc80003803000 */
[----:B------:R-:W-:Y:S01]  /*6b50*/  MUFU.EX2 R109, R109 ;  /* 0x0000006d006d7308 */ /* 0x000fe20000000800 */
[----:B------:R-:W-:Y:S02]  /*6b60*/  LOP3.LUT R4, R9, R4, RZ, 0xc0, !PT ;  /* 0x0000000409047212 */ /* 0x000fe400078ec0ff */
[--C-:B------:R-:W-:Y:S02]  /*6b70*/  SHF.R.U32.HI R9, RZ, 0x10, R5.reuse ;  /* 0x00000010ff097819 */ /* 0x100fe40000011605 */
[----:B------:R-:W-:Y:S02]  /*6b80*/  SHF.R.U32.HI R5, RZ, 0x18, R5 ;  /* 0x00000018ff057819 */ /* 0x000fe40000011605 */
[----:B------:R-:W-:-:S04]  /*6b90*/  LOP3.LUT R10, R9, 0xff, RZ, 0xc0, !PT ;  /* 0x000000ff090a7812 */ /* 0x000fc800078ec0ff */
[----:B------:R-:W-:Y:S02]  /*6ba0*/  PRMT R5, R10, 0x5410, R5 ;  /* 0x000054100a057816 */ /* 0x000fe40000000005 */
[----:B--2---:R-:W-:-:S03]  /*6bb0*/  F2FP.F16.F32.PACK_AB R10, R94, R105 ;  /* 0x000000695e0a723e */ /* 0x004fc600000000ff */
[----:B------:R-:W-:-:S05]  /*6bc0*/  HSET2.LE.AND R5, R5, R26, PT ;  /* 0x0000001a05057233 */ /* 0x000fca0003803000 */
[----:B------:R-:W-:Y:S02]  /*6bd0*/  LOP3.LUT R5, R5, R10, RZ, 0xc0, !PT ;  /* 0x0000000a05057212 */ /* 0x000fe400078ec0ff */
        /* <DEDUP_REMOVED lines=18> */
[----:B------:R-:W-:-:S06]  /*6d00*/  LOP3.LUT R9, R107, 0xff, RZ, 0xc0, !PT ;  /* 0x000000ff6b097812 */ /* 0x000fcc00078ec0ff */
[----:B------:R-:W-:Y:S01]  /*6d10*/  LOP3.LUT R4, R110, 0xffff, RZ, 0xc0, !PT ;  /* 0x0000ffff6e047812 */ /* 0x000fe200078ec0ff */
[----:B------:R-:W-:Y:S01]  /*6d20*/  FFMA.FTZ R5, R146, R108, R105 ;  /* 0x0000006c92057223 */ /* 0x000fe20000010069 */
[----:B------:R-:W-:Y:S01]  /*6d30*/  LOP3.LUT R11, R110, 0xff, RZ, 0xc0, !PT ;  /* 0x000000ff6e0b7812 */ /* 0x000fe200078ec0ff */
[--C-:B------:R-:W-:Y:S01]  /*6d40*/  FFMA.FTZ R108, R34, UR14, -R21.reuse ;  /* 0x0000000e226c7c23 */ /* 0x100fe20008010815 */
[----:B------:R-:W-:Y:S01]  /*6d50*/  SHF.R.U32.HI R4, RZ, 0x8, R4 ;  /* 0x00000008ff047819 */ /* 0x000fe20000011604 */
[----:B------:R-:W-:Y:S01]  /*6d60*/  FFMA.FTZ R105, R90, UR14, -R21 ;  /* 0x0000000e5a697c23 */ /* 0x000fe20008010815 */
[----:B------:R-:W-:Y:S01]  /*6d70*/  FFMA.FTZ R34, R91, UR14, -R0 ;  /* 0x0000000e5b227c23 */ /* 0x000fe20008010800 */
[----:B------:R-:W-:Y:S01]  /*6d80*/  SHF.R.U32.HI R6, RZ, 0x10, R110 ;  /* 0x00000010ff067819 */ /* 0x000fe2000001166e */
[----:B------:R-:W-:Y:S01]  /*6d90*/  FADD.FTZ R90, R104, R137 ;  /* 0x00000089685a7221 */ /* 0x000fe20000010000 */
[----:B------:R-:W-:Y:S01]  /*6da0*/  PRMT R11, R11, 0x5410, R4 ;  /* 0x000054100b0b7816 */ /* 0x000fe20000000004 */
[----:B------:R-:W-:Y:S01]  /*6db0*/  MUFU.EX2 R108, R108 ;  /* 0x0000006c006c7308 */ /* 0x000fe20000000800 */
[----:B------:R-:W-:Y:S01]  /*6dc0*/  LOP3.LUT R4, R107, 0xffff, RZ, 0xc0, !PT ;  /* 0x0000ffff6b047812 */ /* 0x000fe200078ec0ff */
[----:B------:R-:W-:Y:S01]  /*6dd0*/  FADD.FTZ R94, R94, R5 ;  /* 0x000000055e5e7221 */ /* 0x000fe20000010000 */
[----:B------:R-:W-:Y:S01]  /*6de0*/  SHF.R.U32.HI R7, RZ, 0x18, R110 ;  /* 0x00000018ff077819 */ /* 0x000fe2000001166e */
[----:B------:R-:W-:Y:S01]  /*6df0*/  FADD.FTZ R27, R27, R90 ;  /* 0x0000005a1b1b7221 */ /* 0x000fe20000010000 */
[----:B------:R-:W-:Y:S01]  /*6e00*/  SHF.R.U32.HI R4, RZ, 0x8, R4 ;  /* 0x00000008ff047819 */ /* 0x000fe20000011604 */
[----:B------:R-:W-:Y:S01]  /*6e10*/  FFMA.FTZ R90, R93, UR14, -R21 ;  /* 0x0000000e5d5a7c23 */ /* 0x000fe20008010815 */
[----:B------:R-:W-:Y:S01]  /*6e20*/  LOP3.LUT R6, R6, 0xff, RZ, 0xc0, !PT ;  /* 0x000000ff06067812 */ /* 0x000fe200078ec0ff */
[----:B------:R-:W1:Y:S01]  /*6e30*/  MUFU.EX2 R105, R105 ;  /* 0x0000006900697308 */ /* 0x000e620000000800 */
[----:B------:R-:W-:Y:S01]  /*6e40*/  PRMT R9, R9, 0x5410, R4 ;  /* 0x0000541009097816 */ /* 0x000fe20000000004 */
[----:B------:R-:W-:Y:S01]  /*6e50*/  FADD.FTZ R27, R22, R27 ;  /* 0x0000001b161b7221 */ /* 0x000fe20000010000 */
[--C-:B------:R-:W-:Y:S01]  /*6e60*/  SHF.R.U32.HI R4, RZ, 0x10, R107.reuse ;  /* 0x00000010ff047819 */ /* 0x100fe2000001166b */
[--C-:B------:R-:W-:Y:S01]  /*6e70*/  FFMA.FTZ R93, R17, UR14, -R0.reuse ;  /* 0x0000000e115d7c23 */ /* 0x100fe20008010800 */
[----:B------:R-:W-:Y:S01]  /*6e80*/  SHF.R.U32.HI R107, RZ, 0x18, R107 ;  /* 0x00000018ff6b7819 */ /* 0x000fe2000001166b */
[----:B------:R-:W-:Y:S01]  /*6e90*/  FFMA.FTZ R137, R85, UR14, -R21 ;  /* 0x0000000e55897c23 */ /* 0x000fe20008010815 */
[----:B------:R-:W-:Y:S01]  /*6ea0*/  LOP3.LUT R4, R4, 0xff, RZ, 0xc0, !PT ;  /* 0x000000ff04047812 */ /* 0x000fe200078ec0ff */
[----:B------:R-:W2:Y:S01]  /*6eb0*/  MUFU.EX2 R34, R34 ;  /* 0x0000002200227308 */ /* 0x000ea20000000800 */
[----:B------:R-:W-:Y:S01]  /*6ec0*/  PRMT R7, R6, 0x5410, R7 ;  /* 0x0000541006077816 */ /* 0x000fe20000000007 */
[--C-:B------:R-:W-:Y:S01]  /*6ed0*/  FFMA.FTZ R85, R19, UR14, -R0.reuse ;  /* 0x0000000e13557c23 */ /* 0x100fe20008010800 */
[----:B------:R-:W-:Y:S01]  /*6ee0*/  PRMT R91, R4, 0x5410, R107 ;  /* 0x00005410045b7816 */ /* 0x000fe2000000006b */
[--C-:B------:R-:W-:Y:S01]  /*6ef0*/  FFMA.FTZ R4, R33, UR14, -R0.reuse ;  /* 0x0000000e21047c23 */ /* 0x100fe20008010800 */
[--C-:B------:R-:W-:Y:S01]  /*6f00*/  FFMA.FTZ R33, R35, UR14, -R0.reuse ;  /* 0x0000000e23217c23 */ /* 0x100fe20008010800 */
[--C-:B------:R-:W-:Y:S01]  /*6f10*/  HSET2.LE.AND R6, R11, R26.reuse, PT ;  /* 0x0000001a0b067233 */ /* 0x100fe20003803000 */
[--C-:B------:R-:W-:Y:S01]  /*6f20*/  FFMA.FTZ R35, R92, UR14, -R21.reuse ;  /* 0x0000000e5c237c23 */ /* 0x100fe20008010815 */
[----:B------:R3:W4:Y:S01]  /*6f30*/  MUFU.EX2 R104, R4 ;  /* 0x0000000400687308 */ /* 0x0007220000000800 */
[--C-:B------:R-:W-:Y:S01]  /*6f40*/  HSET2.LE.AND R7, R7, R26.reuse, PT ;  /* 0x0000001a07077233 */ /* 0x100fe20003803000 */
[----:B------:R-:W-:Y:S01]  /*6f50*/  FFMA.FTZ R92, R15, UR14, -R0 ;  /* 0x0000000e0f5c7c23 */ /* 0x000fe20008010800 */
[----:B-1----:R-:W-:Y:S01]  /*6f60*/  F2FP.F16.F32.PACK_AB R5, R88, R105 ;  /* 0x000000695805723e */ /* 0x002fe200000000ff */
[----:B------:R-:W-:Y:S01]  /*6f70*/  FADD.FTZ R23, R23, R94 ;  /* 0x0000005e17177221 */ /* 0x000fe20000010000 */
[--C-:B------:R-:W-:Y:S01]  /*6f80*/  HSET2.LE.AND R9, R9, R26.reuse, PT ;  /* 0x0000001a09097233 */ /* 0x100fe20003803000 */
[----:B------:R-:W-:Y:S01]  /*6f90*/  FFMA.FTZ R94, R14, UR14, -R21 ;  /* 0x0000000e0e5e7c23 */ /* 0x000fe20008010815 */
[----:B------:R-:W-:Y:S01]  /*6fa0*/  LOP3.LUT R6, R6, R5, RZ, 0xc0, !PT ;  /* 0x0000000506067212 */ /* 0x000fe200078ec0ff */
[----:B------:R-:W1:Y:S01]  /*6fb0*/  MUFU.EX2 R33, R33 ;  /* 0x0000002100217308 */ /* 0x000e620000000800 */
[----:B--2---:R-:W-:Y:S01]  /*6fc0*/  F2FP.F16.F32.PACK_AB R8, R34, R89 ;  /* 0x000000592208723e */ /* 0x004fe200000000ff */
[----:B------:R-:W-:Y:S01]  /*6fd0*/  FADD.FTZ R23, R20, R23 ;  /* 0x0000001714177221 */ /* 0x000fe20000010000 */
[----:B------:R-:W-:Y:S01]  /*6fe0*/  HSET2.LE.AND R5, R91, R26, PT ;  /* 0x0000001a5b057233 */ /* 0x000fe20003803000 */
[----:B------:R-:W-:Y:S01]  /*6ff0*/  FFMA.FTZ R91, R13, UR14, -R21 ;  /* 0x0000000e0d5b7c23 */ /* 0x000fe20008010815 */
[----:B------:R-:W-:Y:S01]  /*7000*/  LOP3.LUT R7, R7, R8, RZ, 0xc0, !PT ;  /* 0x0000000807077212 */ /* 0x000fe200078ec0ff */
[--C-:B------:R-:W-:Y:S01]  /*7010*/  FFMA.FTZ R146, R87, UR14, -R0.reuse ;  /* 0x0000000e57927c23 */ /* 0x100fe20008010800 */
[----:B------:R-:W-:Y:S01]  /*7020*/  LOP3.LUT R107, R30, 0xff, RZ, 0xc0, !PT ;  /* 0x000000ff1e6b7812 */ /* 0x000fe200078ec0ff */
[----:B------:R-:W-:Y:S01]  /*7030*/  MUFU.EX2 R93, R93 ;  /* 0x0000005d005d7308 */ /* 0x000fe20000000800 */
[----:B---3--:R-:W-:Y:S01]  /*7040*/  F2FP.F16.F32.PACK_AB R4, R109, R108 ;  /* 0x0000006c6d04723e */ /* 0x008fe200000000ff */
[----:B------:R-:W-:Y:S01]  /*7050*/  FADD.FTZ R108, R108, R27 ;  /* 0x0000001b6c6c7221 */ /* 0x000fe20000010000 */
[----:B------:R-:W-:Y:S01]  /*7060*/  FFMA.FTZ R27, R84, UR14, -R21 ;  /* 0x0000000e541b7c23 */ /* 0x000fe20008010815 */
[----:B------:R-:W-:Y:S01]  /*7070*/  FFMA.FTZ R84, R95, UR14, -R0 ;  /* 0x0000000e5f547c23 */ /* 0x000fe20008010800 */
[----:B------:R-:W-:Y:S01]  /*7080*/  LOP3.LUT R4, R9, R4, RZ, 0xc0, !PT ;  /* 0x0000000409047212 */ /* 0x000fe200078ec0ff */
[----:B----4-:R-:W-:Y:S01]  /*7090*/  FADD.FTZ R106, R104, R23 ;  /* 0x00000017686a7221 */ /* 0x010fe20000010000 */
[----:B------:R-:W-:Y:S01]  /*70a0*/  SHF.R.U32.HI R13, RZ, 0x18, R18 ;  /* 0x00000018ff0d7819 */ /* 0x000fe20000011612 */
[----:B------:R-:W-:Y:S01]  /*70b0*/  MUFU.EX2 R91, R91 ;  /* 0x0000005b005b7308 */ /* 0x000fe20000000800 */
[----:B-1----:R-:W-:Y:S01]  /*70c0*/  F2FP.F16.F32.PACK_AB R8, R33, R104 ;  /* 0x000000682108723e */ /* 0x002fe200000000ff */
[----:B------:R-:W-:Y:S01]  /*70d0*/  FADD.FTZ R108, R109, R108 ;  /* 0x0000006c6d6c7221 */ /* 0x000fe20000010000 */
[----:B------:R-:W-:Y:S01]  /*70e0*/  LOP3.LUT R109, R28, 0xff, RZ, 0xc0, !PT ;  /* 0x000000ff1c6d7812 */ /* 0x000fe200078ec0ff */
[----:B------:R-:W-:Y:S01]  /*70f0*/  FADD.FTZ R106, R33, R106 ;  /* 0x0000006a216a7221 */ /* 0x000fe20000010000 */
[----:B------:R-:W-:Y:S01]  /*7100*/  LOP3.LUT R5, R5, R8, RZ, 0xc0, !PT ;  /* 0x0000000805057212 */ /* 0x000fe200078ec0ff */
[----:B------:R-:W-:Y:S01]  /*7110*/  FADD.FTZ R105, R105, R108 ;  /* 0x0000006c69697221 */ /* 0x000fe20000010000 */
[----:B------:R-:W1:Y:S01]  /*7120*/  LDSM.16.MT88.4 R8, [R118+0x6400] ;  /* 0x006400007608783b */ /* 0x000e620000004200 */
[----:B------:R-:W2:Y:S01]  /*7130*/  MUFU.EX2 R92, R92 ;  /* 0x0000005c005c7308 */ /* 0x000ea20000000800 */
[----:B------:R-:W-:Y:S01]  /*7140*/  FFMA.FTZ R33, R25, UR14, -R0 ;  /* 0x0000000e19217c23 */ /* 0x000fe20008010800 */
[----:B------:R-:W-:Y:S01]  /*7150*/  FADD.FTZ R105, R88, R105 ;  /* 0x0000006958697221 */ /* 0x000fe20000010000 */
[----:B------:R-:W-:-:S04]  /*7160*/  FADD.FTZ R89, R89, R106 ;  /* 0x0000006a59597221 */ /* 0x000fc80000010000 */
[----:B------:R-:W-:Y:S01]  /*7170*/  FADD.FTZ R34, R34, R89 ;  /* 0x0000005922227221 */ /* 0x000fe20000010000 */
[----:B------:R-:W-:Y:S08]  /*7180*/  MUFU.EX2 R35, R35 ;  /* 0x0000002300237308 */ /* 0x000ff00000000800 */
[----:B------:R-:W-:Y:S08]  /*7190*/  MUFU.EX2 R90, R90 ;  /* 0x0000005a005a7308 */ /* 0x000ff00000000800 */
[----:B------:R-:W-:Y:S08]  /*71a0*/  MUFU.EX2 R85, R85 ;  /* 0x0000005500557308 */ /* 0x000ff00000000800 */
[----:B------:R-:W-:Y:S01]  /*71b0*/  MUFU.EX2 R84, R84 ;  /* 0x0000005400547308 */ /* 0x000fe20000000800 */
[C---:B-1----:R-:W-:Y:S07]  /*71c0*/  HMMA.16816.F32 R72, R4.reuse, R8, R72 ;  /* 0x000000080448723c */ /* 0x042fee0000001848 */
[----:B------:R-:W-:Y:S01]  /*71d0*/  MUFU.EX2 R94, R94 ;  /* 0x0000005e005e7308 */ /* 0x000fe20000000800 */
[C---:B------:R-:W-:Y:S01]  /*71e0*/  HMMA.16816.F32 R76, R4.reuse, R10, R76 ;  /* 0x0000000a044c723c */ /* 0x040fe2000000184c */
[----:B------:R-:W1:Y:S06]  /*71f0*/  LDSM.16.MT88.4 R8, [R116+0x6400] ;  /* 0x006400007408783b */ /* 0x000e6c0000004200 */
[----:B------:R-:W-:Y:S08]  /*7200*/  MUFU.EX2 R104, R27 ;  /* 0x0000001b00687308 */ /* 0x000ff00000000800 */
[----:B------:R-:W-:Y:S08]  /*7210*/  MUFU.EX2 R137, R137 ;  /* 0x0000008900897308 */ /* 0x000ff00000000800 */
[----:B------:R-:W-:Y:S08]  /*7220*/  MUFU.EX2 R33, R33 ;  /* 0x0000002100217308 */ /* 0x000ff00000000800 */
[----:B------:R-:W-:Y:S08]  /*7230*/  MUFU.EX2 R87, R86 ;  /* 0x0000005600577308 */ /* 0x000ff00000000800 */
        /* <DEDUP_REMOVED lines=16> */
[----:B------:R-:W-:-:S02]  /*7340*/  SHF.R.U32.HI R4, RZ, 0x10, R30 ;  /* 0x00000010ff047819 */ /* 0x000fc4000001161e */
[----:B------:R-:W-:Y:S01]  /*7350*/  LOP3.LUT R5, R30, 0xffff, RZ, 0xc0, !PT ;  /* 0x0000ffff1e057812 */ /* 0x000fe200078ec0ff */
[--C-:B------:R-:W-:Y:S01]  /*7360*/  FFMA.FTZ R31, R16, UR14, -R21.reuse ;  /* 0x0000000e101f7c23 */ /* 0x100fe20008010815 */
[----:B------:R-:W-:Y:S01]  /*7370*/  SHF.R.U32.HI R7, RZ, 0x18, R30 ;  /* 0x00000018ff077819 */ /* 0x000fe2000001161e */
[----:B------:R-:W-:Y:S01]  /*7380*/  FFMA.FTZ R30, R12, UR14, -R21 ;  /* 0x0000000e0c1e7c23 */ /* 0x000fe20008010815 */
[----:B------:R-:W-:Y:S01]  /*7390*/  LOP3.LUT R4, R4, 0xff, RZ, 0xc0, !PT ;  /* 0x000000ff04047812 */ /* 0x000fe200078ec0ff */
[----:B------:R-:W-:Y:S01]  /*73a0*/  LDSM.16.MT88.4 R20, [R116+0x6800] ;  /* 0x006800007414783b */ /* 0x000fe20000004200 */
[----:B------:R-:W-:Y:S01]  /*73b0*/  SHF.R.U32.HI R6, RZ, 0x8, R5 ;  /* 0x00000008ff067819 */ /* 0x000fe20000011605 */
[----:B------:R-:W-:Y:S01]  /*73c0*/  MUFU.EX2 R95, R31 ;  /* 0x0000001f005f7308 */ /* 0x000fe20000000800 */
[----:B------:R-:W-:Y:S02]  /*73d0*/  PRMT R7, R4, 0x5410, R7 ;  /* 0x0000541004077816 */ /* 0x000fe40000000007 */
[----:B------:R-:W-:-:S02]  /*73e0*/  LOP3.LUT R4, R18, 0xffff, RZ, 0xc0, !PT ;  /* 0x0000ffff12047812 */ /* 0x000fc400078ec0ff */
[----:B------:R-:W-:Y:S02]  /*73f0*/  LOP3.LUT R5, R18, 0xff, RZ, 0xc0, !PT ;  /* 0x000000ff12057812 */ /* 0x000fe400078ec0ff */
[----:B------:R-:W-:Y:S01]  /*7400*/  SHF.R.U32.HI R4, RZ, 0x8, R4 ;  /* 0x00000008ff047819 */ /* 0x000fe20000011604 */
[----:B------:R-:W3:Y:S01]  /*7410*/  MUFU.EX2 R30, R30 ;  /* 0x0000001e001e7308 */ /* 0x000ee20000000800 */
[----:B------:R-:W-:Y:S02]  /*7420*/  PRMT R107, R107, 0x5410, R6 ;  /* 0x000054106b6b7816 */ /* 0x000fe40000000006 */
[----:B------:R-:W-:Y:S02]  /*7430*/  PRMT R5, R5, 0x5410, R4 ;  /* 0x0000541005057816 */ /* 0x000fe40000000004 */
[----:B------:R-:W-:Y:S02]  /*7440*/  SHF.R.U32.HI R4, RZ, 0x10, R18 ;  /* 0x00000010ff047819 */ /* 0x000fe40000011612 */
[----:B--2---:R-:W-:Y:S01]  /*7450*/  F2FP.F16.F32.PACK_AB R6, R92, R93 ;  /* 0x0000005d5c06723e */ /* 0x004fe200000000ff */
[----:B------:R-:W2:Y:S01]  /*7460*/  LDSM.16.MT88.4 R16, [R118+0x7800] ;  /* 0x007800007610783b */ /* 0x000ea20000004200 */
[----:B------:R-:W-:Y:S01]  /*7470*/  LOP3.LUT R4, R4, 0xff, RZ, 0xc0, !PT ;  /* 0x000000ff04047812 */ /* 0x000fe200078ec0ff */
[----:B------:R-:W-:Y:S01]  /*7480*/  FADD.FTZ R93, R93, R34 ;  /* 0x000000225d5d7221 */ /* 0x000fe20000010000 */
[----:B------:R-:W-:-:S02]  /*7490*/  HSET2.LE.AND R7, R7, R26, PT ;  /* 0x0000001a07077233 */ /* 0x000fc40003803000 */
[----:B------:R-:W-:Y:S01]  /*74a0*/  PRMT R13, R4, 0x5410, R13 ;  /* 0x00005410040d7816 */ /* 0x000fe2000000000d */
[----:B------:R-:W-:Y:S01]  /*74b0*/  FADD.FTZ R92, R92, R93 ;  /* 0x0000005d5c5c7221 */ /* 0x000fe20000010000 */
[--C-:B------:R-:W-:Y:S02]  /*74c0*/  HSET2.LE.AND R4, R5, R26.reuse, PT ;  /* 0x0000001a05047233 */ /* 0x100fe40003803000 */
[----:B---3--:R-:W-:Y:S02]  /*74d0*/  F2FP.F16.F32.PACK_AB R5, R91, R30 ;  /* 0x0000001e5b05723e */ /* 0x008fe400000000ff */
[----:B------:R-:W-:Y:S01]  /*74e0*/  F2FP.F16.F32.PACK_AB R12, R84, R85 ;  /* 0x00000055540c723e */ /* 0x000fe200000000ff */
[----:B------:R-:W-:Y:S01]  /*74f0*/  FADD.FTZ R85, R85, R92 ;  /* 0x0000005c55557221 */ /* 0x000fe20000010000 */
[----:B------:R-:W-:Y:S02]  /*7500*/  LOP3.LUT R4, R4, R5, RZ, 0xc0, !PT ;  /* 0x0000000504047212 */ /* 0x000fe400078ec0ff */
[----:B------:R-:W-:Y:S01]  /*7510*/  HSET2.LE.AND R5, R13, R26, PT ;  /* 0x0000001a0d057233 */ /* 0x000fe20003803000 */
[----:B------:R-:W-:Y:S01]  /*7520*/  FADD.FTZ R85, R84, R85 ;  /* 0x0000005554557221 */ /* 0x000fe20000010000 */
[----:B------:R-:W-:-:S02]  /*7530*/  F2FP.F16.F32.PACK_AB R13, R90, R35 ;  /* 0x000000235a0d723e */ /* 0x000fc400000000ff */
[----:B------:R-:W-:Y:S02]  /*7540*/  LOP3.LUT R7, R7, R12, RZ, 0xc0, !PT ;  /* 0x0000000c07077212 */ /* 0x000fe400078ec0ff */
[----:B------:R-:W-:Y:S02]  /*7550*/  LOP3.LUT R5, R5, R6, RZ, 0xc0, !PT ;  /* 0x0000000605057212 */ /* 0x000fe400078ec0ff */
[----:B------:R-:W-:Y:S02]  /*7560*/  HSET2.LE.AND R6, R107, R26, PT ;  /* 0x0000001a6b067233 */ /* 0x000fe40003803000 */
[----:B------:R-:W-:Y:S02]  /*7570*/  SHF.R.U32.HI R107, RZ, 0x18, R28 ;  /* 0x00000018ff6b7819 */ /* 0x000fe4000001161c */
[----:B------:R-:W-:Y:S02]  /*7580*/  F2FP.F16.F32.PACK_AB R34, R146, R87 ;  /* 0x000000579222723e */ /* 0x000fe400000000ff */
[----:B------:R-:W-:-:S02]  /*7590*/  LOP3.LUT R6, R6, R13, RZ, 0xc0, !PT ;  /* 0x0000000d06067212 */ /* 0x000fc400078ec0ff */
[----:B------:R-:W3:Y:S05]  /*75a0*/  LDSM.16.MT88.4 R12, [R116+0x7800] ;  /* 0x00780000740c783b */ /* 0x000eea0000004200 */
[C---:B-1----:R-:W-:Y:S06]  /*75b0*/  HMMA.16816.F32 R72, R4.reuse, R8, R72 ;  /* 0x000000080448723c */ /* 0x042fec0000001848 */
[C---:B------:R-:W-:Y:S01]  /*75c0*/  HMMA.16816.F32 R76, R4.reuse, R10, R76 ;  /* 0x0000000a044c723c */ /* 0x040fe2000000184c */
[----:B------:R-:W1:Y:S05]  /*75d0*/  LDSM.16.MT88.4 R8, [R118+0x8800] ;  /* 0x008800007608783b */ /* 0x000e6a0000004200 */
[C---:B--2---:R-:W-:Y:S06]  /*75e0*/  HMMA.16816.F32 R40, R4.reuse, R16, R40 ;  /* 0x000000100428723c */ /* 0x044fec0000001828 */
[C---:B------:R-:W-:Y:S06]  /*75f0*/  HMMA.16816.F32 R80, R4.reuse, R20, R80 ;  /* 0x000000140450723c */ /* 0x040fec0000001850 */
[C---:B------:R-:W-:Y:S01]  /*7600*/  HMMA.16816.F32 R36, R4.reuse, R22, R36 ;  /* 0x000000160424723c */ /* 0x040fe20000001824 */
[----:B------:R-:W-:Y:S05]  /*7610*/  LDSM.16.MT88.4 R20, [R118+0x7c00] ;  /* 0x007c00007614783b */ /* 0x000fea0000004200 */
[C---:B------:R-:W-:Y:S06]  /*7620*/  HMMA.16816.F32 R44, R4.reuse, R18, R44 ;  /* 0x00000012042c723c */ /* 0x040fec000000182c */
[C---:B---3--:R-:W-:Y:S06]  /*7630*/  HMMA.16816.F32 R48, R4.reuse, R12, R48 ;  /* 0x0000000c0430723c */ /* 0x048fec0000001830 */
[C---:B------:R-:W-:Y:S01]  /*7640*/  HMMA.16816.F32 R52, R4.reuse, R14, R52 ;  /* 0x0000000e0434723c */ /* 0x040fe20000001834 */
[----:B------:R-:W2:Y:S05]  /*7650*/  LDSM.16.MT88.4 R12, [R116+0x8800] ;  /* 0x00880000740c783b */ /* 0x000eaa0000004200 */
[C---:B-1----:R-:W-:Y:S06]  /*7660*/  HMMA.16816.F32 R56, R4.reuse, R8, R56 ;  /* 0x000000080438723c */ /* 0x042fec0000001838 */
[----:B------:R-:W-:Y:S01]  /*7670*/  HMMA.16816.F32 R60, R4, R10, R60 ;  /* 0x0000000a043c723c */ /* 0x000fe2000000183c */
[----:B------:R-:W-:-:S02]  /*7680*/  LOP3.LUT R8, R28, 0xffff, RZ, 0xc0, !PT ;  /* 0x0000ffff1c087812 */ /* 0x000fc400078ec0ff */
[----:B------:R-:W-:Y:S02]  /*7690*/  SHF.R.U32.HI R9, RZ, 0x10, R28 ;  /* 0x00000010ff097819 */ /* 0x000fe4000001161c */
[----:B------:R-:W-:Y:S02]  /*76a0*/  SHF.R.U32.HI R16, RZ, 0x8, R8 ;  /* 0x00000008ff107819 */ /* 0x000fe40000011608 */
[----:B------:R-:W-:Y:S02]  /*76b0*/  LOP3.LUT R8, R9, 0xff, RZ, 0xc0, !PT ;  /* 0x000000ff09087812 */ /* 0x000fe400078ec0ff */
[----:B------:R-:W-:Y:S02]  /*76c0*/  LOP3.LUT R11, R2, 0xff, RZ, 0xc0, !PT ;  /* 0x000000ff020b7812 */ /* 0x000fe400078ec0ff */
[----:B------:R-:W-:Y:S02]  /*76d0*/  PRMT R107, R8, 0x5410, R107 ;  /* 0x00005410086b7816 */ /* 0x000fe4000000006b */
[----:B------:R-:W-:-:S02]  /*76e0*/  LOP3.LUT R8, R2, 0xffff, RZ, 0xc0, !PT ;  /* 0x0000ffff02087812 */ /* 0x000fc400078ec0ff */
[----:B------:R-:W-:Y:S02]  /*76f0*/  SHF.R.U32.HI R10, RZ, 0x10, R2 ;  /* 0x00000010ff0a7819 */ /* 0x000fe40000011602 */
[----:B------:R-:W-:Y:S02]  /*7700*/  SHF.R.U32.HI R8, RZ, 0x8, R8 ;  /* 0x00000008ff087819 */ /* 0x000fe40000011608 */
[----:B------:R-:W-:Y:S02]  /*7710*/  SHF.R.U32.HI R9, RZ, 0x18, R2 ;  /* 0x00000018ff097819 */ /* 0x000fe40000011602 */
[----:B------:R-:W-:Y:S02]  /*7720*/  PRMT R11, R11, 0x5410, R8 ;  /* 0x000054100b0b7816 */ /* 0x000fe40000000008 */
[----:B------:R-:W-:Y:S02]  /*7730*/  LOP3.LUT R2, R10, 0xff, RZ, 0xc0, !PT ;  /* 0x000000ff0a027812 */ /* 0x000fe400078ec0ff */
[----:B------:R-:W-:-:S02]  /*7740*/  PRMT R109, R109, 0x5410, R16 ;  /* 0x000054106d6d7816 */ /* 0x000fc40000000010 */
[----:B------:R-:W-:Y:S01]  /*7750*/  PRMT R9, R2, 0x5410, R9 ;  /* 0x0000541002097816 */ /* 0x000fe20000000009 */
[----:B------:R-:W-:Y:S01]  /*7760*/  FFMA.FTZ R2, R24, UR14, -R0 ;  /* 0x0000000e18027c23 */ /* 0x000fe20008010800 */
[--C-:B------:R-:W-:Y:S01]  /*7770*/  HSET2.LE.AND R8, R11, R26.reuse, PT ;  /* 0x0000001a0b087233 */ /* 0x100fe20003803000 */
[C---:B--2---:R-:W-:Y:S01]  /*7780*/  HMMA.16816.F32 R64, R4.reuse, R12, R64 ;  /* 0x0000000c0440723c */ /* 0x044fe20000001840 */
[--C-:B------:R-:W-:Y:S01]  /*7790*/  HSET2.LE.AND R109, R109, R26.reuse, PT ;  /* 0x0000001a6d6d7233 */ /* 0x100fe20003803000 */
[----:B------:R-:W-:Y:S01]  /*77a0*/  FADD.FTZ R0, R30, R105 ;  /* 0x000000691e007221 */ /* 0x000fe20000010000 */
[--C-:B------:R-:W-:Y:S01]  /*77b0*/  HSET2.LE.AND R110, R9, R26.reuse, PT ;  /* 0x0000001a096e7233 */ /* 0x100fe20003803000 */
[----:B------:R-:W1:Y:S01]  /*77c0*/  MUFU.EX2 R2, R2 ;  /* 0x0000000200027308 */ /* 0x000e620000000800 */
[----:B------:R-:W-:Y:S01]  /*77d0*/  HSET2.LE.AND R107, R107, R26, PT ;  /* 0x0000001a6b6b7233 */ /* 0x000fe20003803000 */
[----:B------:R-:W-:Y:S01]  /*77e0*/  HMMA.16816.F32 R68, R4, R14, R68 ;  /* 0x0000000e0444723c */ /* 0x000fe20000001844 */
[----:B------:R-:W2:Y:S01]  /*77f0*/  LDSM.16.MT88.4 R28, [R118+0x6c00] ;  /* 0x006c0000761c783b */ /* 0x000ea20000004200 */
[----:B------:R-:W-:-:S03]  /*7800*/  FADD.FTZ R0, R91, R0 ;  /* 0x000000005b007221 */ /* 0x000fc60000010000 */
[----:B------:R-:W3:Y:S02]  /*7810*/  LDSM.16.MT88.4 R24, [R116+0x6c00] ;  /* 0x006c00007418783b */ /* 0x000ee40000004200 */
[----:B------:R-:W-:Y:S02]  /*7820*/  F2FP.F16.F32.PACK_AB R5, R95, R94 ;  /* 0x0000005e5f05723e */ /* 0x000fe400000000ff */
[----:B------:R-:W-:Y:S01]  /*7830*/  LDSM.16.MT88.4 R16, [R116+0x7c00] ;  /* 0x007c00007410783b */ /* 0x000fe20000004200 */
[----:B------:R-:W-:Y:S02]  /*7840*/  F2FP.F16.F32.PACK_AB R6, R137, R104 ;  /* 0x000000688906723e */ /* 0x000fe400000000ff */
[----:B------:R-:W-:Y:S01]  /*7850*/  LOP3.LUT R4, R8, R5, RZ, 0xc0, !PT ;  /* 0x0000000508047212 */ /* 0x000fe200078ec0ff */
[----:B------:R-:W-:Y:S01]  /*7860*/  LDSM.16.MT88.4 R12, [R118+0x8c00] ;  /* 0x008c0000760c783b */ /* 0x000fe20000004200 */
[----:B------:R-:W-:Y:S02]  /*7870*/  LOP3.LUT R6, R109, R6, RZ, 0xc0, !PT ;  /* 0x000000066d067212 */ /* 0x000fe400078ec0ff */
[----:B-1----:R-:W-:Y:S01]  /*7880*/  F2FP.F16.F32.PACK_AB R5, R33, R2 ;  /* 0x000000022105723e */ /* 0x002fe200000000ff */
[----:B------:R-:W1:Y:S01]  /*7890*/  LDSM.16.MT88.4 R8, [R116+0x8c00] ;  /* 0x008c00007408783b */ /* 0x000e620000004200 */
[----:B------:R-:W-:Y:S01]  /*78a0*/  LOP3.LUT R7, R107, R34, RZ, 0xc0, !PT ;  /* 0x000000226b077212 */ /* 0x000fe200078ec0ff */
[----:B------:R-:W-:Y:S01]  /*78b0*/  FADD.FTZ R2, R2, R85 ;  /* 0x0000005502027221 */ /* 0x000fe20000010000 */
[----:B------:R-:W-:-:S07]  /*78c0*/  LOP3.LUT R5, R110, R5, RZ, 0xc0, !PT ;  /* 0x000000056e057212 */ /* 0x000fce00078ec0ff */
[C---:B------:R-:W-:Y:S06]  /*78d0*/  HMMA.16816.F32 R40, R4.reuse, R20, R40 ;  /* 0x000000140428723c */ /* 0x040fec0000001828 */
[C---:B------:R-:W-:Y:S06]  /*78e0*/  HMMA.16816.F32 R44, R4.reuse, R22, R44 ;  /* 0x00000016042c723c */ /* 0x040fec000000182c */
[C---:B--2---:R-:W-:Y:S06]  /*78f0*/  HMMA.16816.F32 R72, R4.reuse, R28, R72 ;  /* 0x0000001c0448723c */ /* 0x044fec0000001848 */
[C---:B------:R-:W-:Y:S06]  /*7900*/  HMMA.16816.F32 R76, R4.reuse, R30, R76 ;  /* 0x0000001e044c723c */ /* 0x040fec000000184c */
[C---:B---3--:R-:W-:Y:S06]  /*7910*/  HMMA.16816.F32 R80, R4.reuse, R24, R80 ;  /* 0x000000180450723c */ /* 0x048fec0000001850 */
[C---:B-1----:R-:W-:Y:S06]  /*7920*/  HMMA.16816.F32 R64, R4.reuse, R8, R64 ;  /* 0x000000080440723c */ /* 0x042fec0000001840 */
[----:B------:R-:W-:Y:S01]  /*7930*/  HMMA.16816.F32 R36, R4, R26, R36 ;  /* 0x0000001a0424723c */ /* 0x000fe20000001824 */
[----:B------:R-:W-:Y:S01]  /*7940*/  FADD.FTZ R9, R35, R0 ;  /* 0x0000000023097221 */ /* 0x000fe20000010000 */
[----:B------:R-:W-:-:S02]  /*7950*/  IMAD.MOV.U32 R0, RZ, RZ, R3 ;  /* 0x000000ffff007224 */ /* 0x000fc400078e0003 */
[----:B------:R-:W-:Y:S02]  /*7960*/  @P0 IMAD.MOV.U32 R0, RZ, RZ, R3 ;  /* 0x000000ffff000224 */ /* 0x000fe400078e0003 */
[----:B------:R-:W-:Y:S01]  /*7970*/  FADD.FTZ R9, R90, R9 ;  /* 0x000000095a097221 */ /* 0x000fe20000010000 */
[----:B------:R-:W-:Y:S03]  /*7980*/  HMMA.16816.F32 R48, R4, R16, R48 ;  /* 0x000000100430723c */ /* 0x000fe60000001830 */
[----:B------:R-:W-:-:S03]  /*7990*/  FADD.FTZ R94, R94, R9 ;  /* 0x000000095e5e7221 */ /* 0x000fc60000010000 */
[----:B------:R-:W-:Y:S01]  /*79a0*/  HMMA.16816.F32 R52, R4, R18, R52 ;  /* 0x000000120434723c */ /* 0x000fe20000001834 */
[----:B------:R-:W-:-:S04]  /*79b0*/  FADD.FTZ R95, R95, R94 ;  /* 0x0000005e5f5f7221 */ /* 0x000fc80000010000 */
[----:B------:R-:W-:Y:S01]  /*79c0*/  FADD.FTZ R104, R104, R95 ;  /* 0x0000005f68687221 */ /* 0x000fe20000010000 */
[----:B------:R-:W-:Y:S03]  /*79d0*/  HMMA.16816.F32 R56, R4, R12, R56 ;  /* 0x0000000c0438723c */ /* 0x000fe60000001838 */
[----:B------:R-:W-:-:S03]  /*79e0*/  FADD.FTZ R137, R137, R104 ;  /* 0x0000006889897221 */ /* 0x000fc60000010000 */
[C---:B------:R-:W-:Y:S06]  /*79f0*/  HMMA.16816.F32 R60, R4.reuse, R14, R60 ;  /* 0x0000000e043c723c */ /* 0x040fec000000183c */
[----:B------:R-:W-:Y:S07]  /*7a00*/  HMMA.16816.F32 R68, R4, R10, R68 ;  /* 0x0000000a0444723c */ /* 0x000fee0000001844 */
[----:B------:R-:W-:Y:S01]  /*7a10*/  FADD.FTZ R4, R33, R2 ;  /* 0x0000000221047221 */ /* 0x000fe20000010000 */
[----:B------:R-:W-:-:S02]  /*7a20*/  IMAD.MOV.U32 R2, RZ, RZ, R32 ;  /* 0x000000ffff027224 */ /* 0x000fc400078e0020 */
[----:B------:R-:W-:Y:S02]  /*7a30*/  @P0 IMAD.MOV.U32 R2, RZ, RZ, R32 ;  /* 0x000000ffff020224 */ /* 0x000fe400078e0020 */
[----:B------:R-:W-:-:S04]  /*7a40*/  FADD.FTZ R87, R87, R4 ;  /* 0x0000000457577221 */ /* 0x000fc80000010000 */
[----:B------:R-:W-:Y:S01]  /*7a50*/  FADD.FTZ R146, R146, R87 ;  /* 0x0000005792927221 */ /* 0x000fe20000010000 */
[----:B------:R-:W-:Y:S07]  /*7a60*/  @P0 BRA `(.L_x_833) ;  /* 0x0000000000040947 */ /* 0x000fee0003800000 */
.L_x_829:
[----:B------:R-:W-:-:S12]  /*7a70*/  UIADD3 UR16, UR15, -0x1, URZ ;  /* 0xffffffff0f107890 */ /* 0x000fd8000fffe03f */
.L_x_833:
[----:B------:R-:W-:-:S13]  /*7a80*/  ISETP.LE.AND P0, PT, RZ, UR16, PT ;  /* 0x00000010ff007c0c */ /* 0x000fda000bf03270 */
[----:B------:R-:W-:Y:S05]  /*7a90*/  @!P0 BRA `(.L_x_834) ;  /* 0x00000028007c8947 */ /* 0x000fea0003800000 */
[----:B------:R-:W-:Y:S01]  /*7aa0*/  IMAD.WIDE.U32 R140, R103, -0x326172a9, RZ ;  /* 0xcd9e8d57678c7825 */ /* 0x000fe200078e00ff */
[----:B------:R-:W-:Y:S01]  /*7ab0*/  PRMT R136, R102, 0x7054, R102 ;  /* 0x0000705466887816 */ /* 0x000fe20000000066 */
[----:B------:R-:W-:Y:S01]  /*7ac0*/  ULDC UR4, c[0x0][0x2d0] ;  /* 0x0000b40000047ab9 */ /* 0x000fe20000000800 */
[----:B------:R-:W-:Y:S01]  /*7ad0*/  MOV R144, R98 ;  /* 0x0000006200907202 */ /* 0x000fe20000000f00 */
[----:B------:R-:W-:Y:S01]  /*7ae0*/  IMAD.MOV.U32 R85, RZ, RZ, R0 ;  /* 0x000000ffff557224 */ /* 0x000fe200078e0000 */
[----:B------:R-:W-:Y:S01]  /*7af0*/  LOP3.LUT R138, R141, R97, RZ, 0x3c, !PT ;  /* 0x000000618d8a7212 */ /* 0x000fe200078e3cff */
[----:B------:R-:W-:Y:S01]  /*7b00*/  IMAD.MOV.U32 R3, RZ, RZ, R2 ;  /* 0x000000ffff037224 */ /* 0x000fe200078e0002 */
[----:B------:R-:W-:Y:S01]  /*7b10*/  MOV R145, R101 ;  /* 0x0000006500917202 */ /* 0x000fe20000000f00 */
[----:B------:R-:W-:Y:S01]  /*7b20*/  IMAD.WIDE.U32 R142, R96, -0x2daee0ad, RZ ;  /* 0xd2511f53608e7825 */ /* 0x000fe200078e00ff */
[----:B------:R-:W-:Y:S01]  /*7b30*/  ISETP.GE.AND P4, PT, R132, UR4, PT ;  /* 0x0000000484007c0c */ /* 0x000fe2000bf86270 */
[----:B------:R-:W-:Y:S01]  /*7b40*/  ULDC UR10, c[0x0][0x2d0] ;  /* 0x0000b400000a7ab9 */ /* 0x000fe20000000800 */
[----:B------:R-:W-:Y:S01]  /*7b50*/  ULDC UR4, c[0x0][0x2ec] ;  /* 0x0000bb0000047ab9 */ /* 0x000fe20000000800 */
[----:B------:R-:W-:Y:S01]  /*7b60*/  IMAD.WIDE.U32 R138, R138, -0x2daee0ad, RZ ;  /* 0xd2511f538a8a7825 */ /* 0x000fe200078e00ff */
[----:B------:R-:W-:Y:S01]  /*7b70*/  ULDC.64 UR6, c[0x0][0x248] ;  /* 0x0000920000067ab9 */ /* 0x000fe20000000a00 */
[----:B------:R-:W-:Y:S08]  /*7b80*/  BRA `(.L_x_835) ;  /* 0x0000000400087947 */ /* 0x000ff00003800000 */
.L_x_837:
[----:B------:R-:W-:Y:S01]  /*7b90*/  ISETP.GE.AND P4, PT, R132, UR10, PT ;  /* 0x0000000a84007c0c */ /* 0x000fe2000bf86270 */
[----:B------:R-:W-:Y:S01]  /*7ba0*/  UIADD3 UR14, UR16, -0x1, URZ ;  /* 0xffffffff100e7890 */ /* 0x000fe2000fffe03f */
[----:B------:R-:W1:Y:S03]  /*7bb0*/  @!P3 LDC.64 R86, c[0x0][0x218] ;  /* 0x00008600ff56bb82 */ /* 0x000e660000000a00 */
[----:B------:R-:W-:Y:S02]  /*7bc0*/  USHF.R.S32.HI UR11, URZ, 0x1f, UR14 ;  /* 0x0000001f3f0b7899 */ /* 0x000fe4000801140e */
[----:B------:R-:W-:Y:S02]  /*7bd0*/  UIMAD.WIDE.U32 UR22, UR14, UR6, URZ ;  /* 0x000000060e1672a5 */ /* 0x000fe4000f8e003f */
[----:B------:R-:W-:Y:S01]  /*7be0*/  UIMAD UR11, UR11, UR6, URZ ;  /* 0x000000060b0b72a4 */ /* 0x000fe2000f8e023f */
[----:B------:R-:W2:Y:S03]  /*7bf0*/  @!P2 LDC.64 R92, c[0x0][0x218] ;  /* 0x00008600ff5cab82 */ /* 0x000ea60000000a00 */
[----:B------:R3:W-:Y:S01]  /*7c00*/  @P4 STS [R122+0x3000], RZ ;  /* 0x003000ff7a004388 */ /* 0x0007e20000000800 */
[----:B------:R-:W-:Y:S01]  /*7c10*/  UIMAD UR11, UR14, UR7, UR11 ;  /* 0x000000070e0b72a4 */ /* 0x000fe2000f8e020b */
[----:B------:R-:W-:Y:S02]  /*7c20*/  IMAD.U32 R91, RZ, RZ, UR22 ;  /* 0x00000016ff5b7e24 */ /* 0x000fe4000f8e00ff */
[----:B------:R3:W-:Y:S01]  /*7c30*/  @P4 STS [R122+0x3004], RZ ;  /* 0x003004ff7a004388 */ /* 0x0007e20000000800 */
[----:B------:R-:W4:Y:S01]  /*7c40*/  @!P4 LDC.64 R88, c[0x0][0x218] ;  /* 0x00008600ff58cb82 */ /* 0x000f220000000a00 */
[----:B------:R-:W-:Y:S01]  /*7c50*/  UIADD3 UR11, UR23, UR11, URZ ;  /* 0x0000000b170b7290 */ /* 0x000fe2000fffe03f */
[----:B------:R-:W-:Y:S01]  /*7c60*/  LEA R0, P0, R91, R126, 0x6 ;  /* 0x0000007e5b007211 */ /* 0x000fe200078030ff */
[----:B------:R3:W-:Y:S01]  /*7c70*/  @P4 STS.64 [R122+0x3008], RZ ;  /* 0x003008ff7a004388 */ /* 0x0007e20000000a00 */
[----:B------:R-:W-:Y:S03]  /*7c80*/  IMAD.U32 R2, RZ, RZ, UR22 ;  /* 0x00000016ff027e24 */ /* 0x000fe6000f8e00ff */
[----:B------:R-:W-:Y:S05]  /*7c90*/  IMAD.U32 R91, RZ, RZ, UR11 ;  /* 0x0000000bff5b7e24 */ /* 0x000fea000f8e00ff */
[----:B------:R-:W-:Y:S02]  /*7ca0*/  LEA.HI.X R2, R2, R129, R91, 0x6, P0 ;  /* 0x0000008102027211 */ /* 0x000fe400000f345b */
[----:B------:R-:W5:Y:S01]  /*7cb0*/  @!P4 LDC.64 R90, c[0x0][0x218] ;  /* 0x00008600ff5acb82 */ /* 0x000f620000000a00 */
[C---:B-1----:R-:W-:Y:S04]  /*7cc0*/  @!P3 LEA R94, P0, R0.reuse, R86, 0x1 ;  /* 0x00000056005eb211 */ /* 0x042fe800078008ff */
[C-C-:B------:R-:W-:Y:S02]  /*7cd0*/  @!P3 LEA.HI.X R95, R0.reuse, R87, R2.reuse, 0x1, P0 ;  /* 0x00000057005fb211 */ /* 0x140fe400000f0c02 */
[C---:B--2---:R-:W-:Y:S01]  /*7ce0*/  @!P2 LEA R92, P0, R0.reuse, R92, 0x1 ;  /* 0x0000005c005ca211 */ /* 0x044fe200078008ff */
[----:B------:R-:W1:Y:S01]  /*7cf0*/  @!P2 LDC.64 R86, c[0x0][0x218] ;  /* 0x00008600ff56ab82 */ /* 0x000e620000000a00 */
[C---:B----4-:R-:W-:Y:S02]  /*7d00*/  @!P4 LEA R88, P1, R0.reuse, R88, 0x1 ;  /* 0x000000580058c211 */ /* 0x050fe400078208ff */
[C-C-:B------:R-:W-:Y:S02]  /*7d10*/  @!P2 LEA.HI.X R93, R0.reuse, R93, R2.reuse, 0x1, P0 ;  /* 0x0000005d005da211 */ /* 0x140fe400000f0c02 */
[C---:B------:R-:W-:Y:S02]  /*7d20*/  @!P4 LEA.HI.X R89, R0.reuse, R89, R2, 0x1, P1 ;  /* 0x000000590059c211 */ /* 0x040fe400008f0c02 */
[----:B------:R-:W-:Y:S03]  /*7d30*/  IADD3 R0, P0, R0, UR25, RZ ;  /* 0x0000001900007c10 */ /* 0x000fe6000ff1e0ff */
[----:B------:R-:W-:Y:S01]  /*7d40*/  @!PT LDS RZ, [RZ] ;  /* 0x00000000fffff984 */ /* 0x000fe20000000800 */
[----:B------:R-:W-:Y:S01]  /*7d50*/  @!PT LDS RZ, [RZ] ;  /* 0x00000000fffff984 */ /* 0x000fe20000000800 */
[----:B------:R-:W-:Y:S01]  /*7d60*/  @!PT LDS RZ, [RZ] ;  /* 0x00000000fffff984 */ /* 0x000fe20000000800 */
[----:B------:R2:W-:Y:S01]  /*7d70*/  @!P4 LDGSTS.E.BYPASS.LTC128B.128 [R122+0x3000], desc[UR18][R88.64] ;  /* 0x03000000587acfae */ /* 0x0005e2000b901d52 */
[----:B------:R-:W-:Y:S03]  /*7d80*/  IADD3.X R2, R2, UR24, RZ, P0, !PT ;  /* 0x0000001802027c10 */ /* 0x000fe600087fe4ff */
[----:B------:R3:W-:Y:S01]  /*7d90*/  @P3 STS.128 [R122+0x4000], RZ ;  /* 0x004000ff7a003388 */ /* 0x0007e20000000c00 */
[C---:B-----5:R-:W-:Y:S03]  /*7da0*/  @!P4 LEA R90, P6, R0.reuse, R90, 0x1 ;  /* 0x0000005a005ac211 */ /* 0x060fe600078c08ff */
[----:B------:R-:W-:Y:S01]  /*7db0*/  @!PT LDS RZ, [RZ] ;  /* 0x00000000fffff984 */ /* 0x000fe20000000800 */
[----:B------:R-:W-:Y:S01]  /*7dc0*/  @!PT LDS RZ, [RZ] ;  /* 0x00000000fffff984 */ /* 0x000fe20000000800 */
[----:B------:R-:W-:Y:S01]  /*7dd0*/  @!PT LDS RZ, [RZ] ;  /* 0x00000000fffff984 */ /* 0x000fe20000000800 */
[----:B------:R3:W-:Y:S01]  /*7de0*/  @!P3 LDGSTS.E.BYPASS.LTC128B.128 [R122+0x4000], desc[UR18][R94.64+0x40] ;  /* 0x040000405e7abfae */ /* 0x0007e2000b901d52 */
[C-C-:B------:R-:W-:Y:S03]  /*7df0*/  @!P4 LEA.HI.X R91, R0.reuse, R91, R2.reuse, 0x1, P6 ;  /* 0x0000005b005bc211 */ /* 0x140fe600030f0c02 */
[----:B------:R3:W-:Y:S01]  /*7e00*/  @P2 STS.128 [R122+0x5000], RZ ;  /* 0x005000ff7a002388 */ /* 0x0007e20000000c00 */
[C---:B-1----:R-:W-:Y:S03]  /*7e10*/  @!P2 LEA R86, P0, R0.reuse, R86, 0x1 ;  /* 0x000000560056a211 */ /* 0x042fe600078008ff */
[----:B------:R-:W-:Y:S01]  /*7e20*/  @!PT LDS RZ, [RZ] ;  /* 0x00000000fffff984 */ /* 0x000fe20000000800 */
[----:B------:R-:W-:Y:S01]  /*7e30*/  @!PT LDS RZ, [RZ] ;  /* 0x00000000fffff984 */ /* 0x000fe20000000800 */
[----:B------:R-:W-:Y:S01]  /*7e40*/  @!PT LDS RZ, [RZ] ;  /* 0x00000000fffff984 */ /* 0x000fe20000000800 */
[----:B------:R3:W-:Y:S01]  /*7e50*/  @!P2 LDGSTS.E.BYPASS.LTC128B.128 [R122+0x5000], desc[UR18][R92.64+0x80] ;  /* 0x050000805c7aafae */ /* 0x0007e2000b901d52 */
[C-C-:B------:R-:W-:Y:S03]  /*7e60*/  @!P2 LEA.HI.X R87, R0.reuse, R87, R2.reuse, 0x1, P0 ;  /* 0x000000570057a211 */ /* 0x140fe600000f0c02 */
        /* <DEDUP_REMOVED lines=20> */
.L_x_835:
[----:B------:R-:W-:Y:S01]  /*7fb0*/  ISETP.GE.AND P3, PT, R124, UR10, PT ;  /* 0x0000000a7c007c0c */ /* 0x000fe2000bf66270 */
[----:B------:R-:W1:Y:S01]  /*7fc0*/  @!P4 LDC.64 R156, c[0x0][0x220] ;  /* 0x00008800ff9ccb82 */ /* 0x000e620000000a00 */
[----:B------:R-:W-:Y:S01]  /*7fd0*/  ISETP.GE.AND P2, PT, R123, UR10, PT ;  /* 0x0000000a7b007c0c */ /* 0x000fe2000bf46270 */
[----:B------:R-:W-:Y:S04]  /*7fe0*/  DEPBAR.LE SB0, 0x0 ;  /* 0x000080000000791a */ /* 0x000fe80000000000 */
[----:B------:R-:W-:Y:S01]  /*7ff0*/  USHF.R.S32.HI UR14, URZ, 0x1f, UR16 ;  /* 0x0000001f3f0e7899 */ /* 0x000fe20008011410 */
[----:B------:R-:W-:Y:S01]  /*8000*/  IMAD.U32 R159, RZ, RZ, UR16 ;  /* 0x00000010ff9f7e24 */ /* 0x000fe2000f8e00ff */
[----:B------:R-:W-:Y:S01]  /*8010*/  UIMAD UR11, UR20, UR16, URZ ;  /* 0x00000010140b72a4 */ /* 0x000fe2000f8e023f */
[----:B------:R-:W2:Y:S08]  /*8020*/  @!P4 LDC.64 R150, c[0x0][0x220] ;  /* 0x00008800ff96cb82 */ /* 0x000eb00000000a00 */
[----:B------:R-:W-:Y:S01]  /*8030*/  BAR.SYNC.DEFER_BLOCKING 0x0 ;  /* 0x0000000000007b1d */ /* 0x000fe20000010000 */
[----:B------:R-:W-:Y:S01]  /*8040*/  IMAD.WIDE.U32 R158, R159, UR26, R144 ;  /* 0x0000001a9f9e7c25 */ /* 0x000fe2000f8e0090 */
[----:B------:R-:W-:Y:S02]  /*8050*/  UIMAD UR11, UR14, UR26, UR11 ;  /* 0x0000001a0e0b72a4 */ /* 0x000fe4000f8e020b */
[C---:B------:R-:W-:Y:S04]  /*8060*/  IADD3 R2, P5, R158.reuse, UR8, RZ ;  /* 0x000000089e027c10 */ /* 0x040fe8000ffbe0ff */
[----:B------:R-:W-:Y:S01]  /*8070*/  VIADD R0, R159, UR11 ;  /* 0x0000000b9f007c36 */ /* 0x000fe20008000000 */
[----:B------:R-:W-:Y:S01]  /*8080*/  @P4 STS [R122+0x6000], RZ ;  /* 0x006000ff7a004388 */ /* 0x000fe20000000800 */
[----:B------:R-:W3:Y:S03]  /*8090*/  @!P3 LDC.64 R154, c[0x0][0x220] ;  /* 0x00008800ff9abb82 */ /* 0x000ee60000000a00 */
[----:B------:R-:W-:Y:S04]  /*80a0*/  @P4 STS [R122+0x6004], RZ ;  /* 0x006004ff7a004388 */ /* 0x000fe80000000800 */
[----:B------:R-:W-:Y:S01]  /*80b0*/  @P4 STS.64 [R122+0x6008], RZ ;  /* 0x006008ff7a004388 */ /* 0x000fe20000000a00 */
[----:B------:R-:W4:Y:S08]  /*80c0*/  @!P2 LDC.64 R152, c[0x0][0x220] ;  /* 0x00008800ff98ab82 */ /* 0x000f300000000a00 */
[----:B------:R-:W5:Y:S08]  /*80d0*/  @!P3 LDC.64 R148, c[0x0][0x220] ;  /* 0x00008800ff94bb82 */ /* 0x000f700000000a00 */
[----:B------:R-:W5:Y:S01]  /*80e0*/  @!P2 LDC.64 R86, c[0x0][0x220] ;  /* 0x00008800ff56ab82 */ /* 0x000f620000000a00 */
        /* <DEDUP_REMOVED lines=8> */
[----:B------:R1:W-:Y:S03]  /*8170*/  @!P4 LDGSTS.E.BYPASS.LTC128B.128 [R122+0x6000], desc[UR18][R156.64] ;  /* 0x060000009c7acfae */ /* 0x0003e6000b901d52 */
[----:B------:R-:W-:Y:S01]  /*8180*/  @!P2 LEA.HI.X R153, R158, R153, R0, 0x1, P0 ;  /* 0x000000999e99a211 */ /* 0x000fe200000f0c00 */
[----:B------:R-:W-:Y:S01]  /*8190*/  @P3 STS.128 [R122+0x7000], RZ ;  /* 0x007000ff7a003388 */ /* 0x000fe20000000c00 */
[----:B------:R-:W-:Y:S02]  /*81a0*/  IADD3.X R0, R0, UR9, RZ, P5, !PT ;  /* 0x0000000900007c10 */ /* 0x000fe4000affe4ff */
[C---:B--2---:R-:W-:Y:S01]  /*81b0*/  @!P4 LEA R150, P5, R2.reuse, R150, 0x1 ;  /* 0x000000960296c211 */ /* 0x044fe200078a08ff */
[----:B------:R-:W-:Y:S01]  /*81c0*/  @!PT LDS RZ, [RZ] ;  /* 0x00000000fffff984 */ /* 0x000fe20000000800 */
[----:B------:R-:W-:Y:S01]  /*81d0*/  @!PT LDS RZ, [RZ] ;  /* 0x00000000fffff984 */ /* 0x000fe20000000800 */
[----:B------:R-:W-:Y:S01]  /*81e0*/  @!PT LDS RZ, [RZ] ;  /* 0x00000000fffff984 */ /* 0x000fe20000000800 */
[----:B------:R1:W-:Y:S01]  /*81f0*/  @!P3 LDGSTS.E.BYPASS.LTC128B.128 [R122+0x7000], desc[UR18][R154.64+0x40] ;  /* 0x070000409a7abfae */ /* 0x0003e2000b901d52 */
[C---:B-----5:R-:W-:Y:S02]  /*8200*/  @!P3 LEA R148, P1, R2.reuse, R148, 0x1 ;  /* 0x000000940294b211 */ /* 0x060fe400078208ff */
[C-C-:B------:R-:W-:Y:S01]  /*8210*/  @!P4 LEA.HI.X R151, R2.reuse, R151, R0.reuse, 0x1, P5 ;  /* 0x000000970297c211 */ /* 0x140fe200028f0c00 */
[----:B------:R-:W-:Y:S01]  /*8220*/  @P2 STS.128 [R122+0x8000], RZ ;  /* 0x008000ff7a002388 */ /* 0x000fe20000000c00 */
[C-C-:B------:R-:W-:Y:S02]  /*8230*/  @!P3 LEA.HI.X R149, R2.reuse, R149, R0.reuse, 0x1, P1 ;  /* 0x000000950295b211 */ /* 0x140fe400008f0c00 */
[C---:B------:R-:W-:Y:S01]  /*8240*/  @!P2 LEA R86, P0, R2.reuse, R86, 0x1 ;  /* 0x000000560256a211 */ /* 0x040fe200078008ff */
[----:B------:R-:W-:Y:S01]  /*8250*/  @!PT LDS RZ, [RZ] ;  /* 0x00000000fffff984 */ /* 0x000fe20000000800 */
[----:B------:R-:W-:Y:S01]  /*8260*/  @!PT LDS RZ, [RZ] ;  /* 0x00000000fffff984 */ /* 0x000fe20000000800 */
[----:B------:R-:W-:Y:S01]  /*8270*/  @!PT LDS RZ, [RZ] ;  /* 0x00000000fffff984 */ /* 0x000fe20000000800 */
[----:B------:R1:W-:Y:S01]  /*8280*/  @!P2 LDGSTS.E.BYPASS.LTC128B.128 [R122+0x8000], desc[UR18][R152.64+0x80] ;  /* 0x08000080987aafae */ /* 0x0003e2000b901d52 */
[----:B------:R-:W-:Y:S02]  /*8290*/  ISETP.LT.AND P5, PT, RZ, UR16, PT ;  /* 0x00000010ff007c0c */ /* 0x000fe4000bfa1270 */
[----:B------:R-:W-:Y:S01]  /*82a0*/  @!P2 LEA.HI.X R87, R2, R87, R0, 0x1, P0 ;  /* 0x000000570257a211 */ /* 0x000fe200000f0c00 */
        /* <DEDUP_REMOVED lines=16> */
[----:B------:R-:W2:Y:S04]  /*83b0*/  LDSM.16.M88.4 R92, [R120+0x3000] ;  /* 0x00300000785c783b */ /* 0x000ea80000000200 */
[----:B------:R-:W3:Y:S04]  /*83c0*/  LDSM.16.M88.4 R96, [R120+0x3400] ;  /* 0x003400007860783b */ /* 0x000ee80000000200 */
[----:B------:R-:W4:Y:S04]  /*83d0*/  LDSM.16.M88.4 R100, [R120+0x3800] ;  /* 0x003800007864783b */ /* 0x000f280000000200 */
[----:B------:R-:W5:Y:S04]  /*83e0*/  LDSM.16.M88.4 R104, [R120+0x3c00] ;  /* 0x003c00007868783b */ /* 0x000f680000000200 */
[----:B------:R-:W0:Y:S04]  /*83f0*/  LDGDEPBAR ;  /* 0x00000000000079af */ /* 0x000e280000000000 */
[----:B------:R-:W-:Y:S04]  /*8400*/  LDSM.16.M88.4 R108, [R119] ;  /* 0x00000000776c783b */ /* 0x000fe80000000200 */
[----:B------:R-:W1:Y:S01]  /*8410*/  LDSM.16.M88.4 R112, [R117+0x3000] ;  /* 0x003000007570783b */ /* 0x000e620000000200 */
[C---:B--2---:R-:W-:Y:S06]  /*8420*/  HMMA.16816.F32 R4, R88.reuse, R92, RZ ;  /* 0x0000005c5804723c */ /* 0x044fec00000018ff */
[C---:B------:R-:W-:Y:S01]  /*8430*/  HMMA.16816.F32 R8, R88.reuse, R94, RZ ;  /* 0x0000005e5808723c */ /* 0x040fe200000018ff */
[----:B------:R-:W-:Y:S05]  /*8440*/  LDSM.16.M88.4 R92, [R117+0x3800] ;  /* 0x00380000755c783b */ /* 0x000fea0000000200 */
[C---:B---3--:R-:W-:Y:S06]  /*8450*/  HMMA.16816.F32 R12, R88.reuse, R96, RZ ;  /* 0x00000060580c723c */ /* 0x048fec00000018ff */
[C---:B------:R-:W-:Y:S01]  /*8460*/  HMMA.16816.F32 R16, R88.reuse, R98, RZ ;  /* 0x000000625810723c */ /* 0x040fe200000018ff */
[----:B------:R-:W-:Y:S05]  /*8470*/  LDSM.16.M88.4 R96, [R120+0x4400] ;  /* 0x004400007860783b */ /* 0x000fea0000000200 */
[C---:B----4-:R-:W-:Y:S06]  /*8480*/  HMMA.16816.F32 R20, R88.reuse, R100, RZ ;  /* 0x000000645814723c */ /* 0x050fec00000018ff */
[C---:B------:R-:W-:Y:S06]  /*8490*/  HMMA.16816.F32 R24, R88.reuse, R102, RZ ;  /* 0x000000665818723c */ /* 0x040fec00000018ff */
[C---:B-----5:R-:W-:Y:S06]  /*84a0*/  HMMA.16816.F32 R28, R88.reuse, R104, RZ ;  /* 0x00000068581c723c */ /* 0x060fec00000018ff */
[----:B------:R-:W-:Y:S01]  /*84b0*/  HMMA.16816.F32 R32, R88, R106, RZ ;  /* 0x0000006a5820723c */ /* 0x000fe200000018ff */
[----:B------:R-:W2:Y:S05]  /*84c0*/  LDSM.16.M88.4 R88, [R117+0x3400] ;  /* 0x003400007558783b */ /* 0x000eaa0000000200 */
[C---:B-1----:R-:W-:Y:S06]  /*84d0*/  HMMA.16816.F32 R4, R108.reuse, R112, R4 ;  /* 0x000000706c04723c */ /* 0x042fec0000001804 */
[C---:B------:R-:W-:Y:S06]  /*84e0*/  HMMA.16816.F32 R8, R108.reuse, R114, R8 ;  /* 0x000000726c08723c */ /* 0x040fec0000001808 */
[C---:B--2---:R-:W-:Y:S06]  /*84f0*/  HMMA.16816.F32 R12, R108.reuse, R88, R12 ;  /* 0x000000586c0c723c */ /* 0x044fec000000180c */
        /* <DEDUP_REMOVED lines=62> */
.L_x_836:
[----:B------:R-:W-:Y:S01]  /*88e0*/  FMNMX.FTZ R2, R4, R3, !PT ;  /* 0x0000000304027209 */ /* 0x000fe20007810000 */
[----:B------:R-:W-:Y:S01]  /*88f0*/  VIADD R107, R134, 0x9e3779b9 ;  /* 0x9e3779b9866b7836 */ /* 0x000fe20000000000 */
[----:B------:R-:W-:Y:S01]  /*8900*/  FMNMX.FTZ R0, R6, R85, !PT ;  /* 0x0000005506007209 */ /* 0x000fe20007810000 */
[----:B------:R-:W-:Y:S01]  /*8910*/  USHF.L.U32 UR11, UR16, 0x1, URZ ;  /* 0x00000001100b7899 */ /* 0x000fe2000800063f */
[----:B---3--:R-:W-:Y:S01]  /*8920*/  FMNMX.FTZ R89, R5, R2, !PT ;  /* 0x0000000205597209 */ /* 0x008fe20007810000 */
[----:B------:R-:W-:Y:S01]  /*8930*/  UIADD3 UR16, UR16, -0x1, URZ ;  /* 0xffffffff10107890 */ /* 0x000fe2000fffe03f */
        /* <DEDUP_REMOVED lines=29> */
[--C-:B------:R-:W-:Y:S01]  /*8b10*/  LOP3.LUT R84, R143, UR11, R135.reuse, 0x96, !PT ;  /* 0x0000000b8f547c12 */ /* 0x100fe2000f8e9687 */
[----:B------:R-:W-:Y:S01]  /*8b20*/  SHFL.BFLY PT, R91, R86, 0x2, 0x1f ;  /* 0x0c401f00565b7f89 */ /* 0x000fe200000e0000 */
[----:B------:R-:W-:Y:S07]  /*8b30*/  UIADD3 UR11, UR11, 0x1, URZ ;  /* 0x000000010b0b7890 */ /* 0x000fee000fffe03f */
[----:B------:R-:W1:Y:S02]  /*8b40*/  SHFL.BFLY PT, R0, R89, 0x2, 0x1f ;  /* 0x0c401f0059007f89 */ /* 0x000e6400000e0000 */
[----:B-1----:R-:W-:Y:S01]  /*8b50*/  FMNMX.FTZ R87, R89, R0, !PT ;  /* 0x0000000059577209 */ /* 0x002fe20007810000 */
[----:B------:R-:W-:Y:S01]  /*8b60*/  IMAD.WIDE.U32 R88, R84, -0x326172a9, RZ ;  /* 0xcd9e8d5754587825 */ /* 0x000fe200078e00ff */
[----:B------:R-:W-:Y:S02]  /*8b70*/  FMNMX.FTZ R2, R86, R91, !PT ;  /* 0x0000005b56027209 */ /* 0x000fe40007810000 */
[----:B------:R-:W-:Y:S02]  /*8b80*/  LOP3.LUT R84, R143, UR11, R135, 0x96, !PT ;  /* 0x0000000b8f547c12 */ /* 0x000fe4000f8e9687 */
[----:B------:R-:W1:Y:S01]  /*8b90*/  SHFL.BFLY PT, R0, R87, 0x1, 0x1f ;  /* 0x0c201f0057007f89 */ /* 0x000e6200000e0000 */
[----:B------:R-:W-:Y:S01]  /*8ba0*/  VIADD R91, R135, 0xbb67ae85 ;  /* 0xbb67ae85875b7836 */ /* 0x000fe20000000000 */
[----:B------:R-:W-:Y:S06]  /*8bb0*/  LOP3.LUT R106, R89, R140, R107, 0x96, !PT ;  /* 0x0000008c596a7212 */ /* 0x000fec00078e966b */
[----:B------:R-:W2:Y:S01]  /*8bc0*/  SHFL.BFLY PT, R93, R2, 0x1, 0x1f ;  /* 0x0c201f00025d7f89 */ /* 0x000ea200000e0000 */
[----:B------:R-:W-:Y:S01]  /*8bd0*/  IMAD.WIDE.U32 R114, R84, -0x326172a9, RZ ;  /* 0xcd9e8d5754727825 */ /* 0x000fe200078e00ff */
[----:B------:R-:W-:Y:S03]  /*8be0*/  LOP3.LUT R154, R139, R142, R91, 0x96, !PT ;  /* 0x0000008e8b9a7212 */ /* 0x000fe600078e965b */
[----:B------:R-:W-:Y:S01]  /*8bf0*/  VIADD R91, R134, 0x3c6ef372 ;  /* 0x3c6ef372865b7836 */ /* 0x000fe20000000000 */
[----:B------:R-:W-:Y:S01]  /*8c00*/  LOP3.LUT R107, R115, R140, R107, 0x96, !PT ;  /* 0x0000008c736b7212 */ /* 0x000fe200078e966b */
[----:B------:R-:W-:Y:S05]  /*8c10*/  IMAD.WIDE.U32 R154, R154, -0x326172a9, RZ ;  /* 0xcd9e8d579a9a7825 */ /* 0x000fea00078e00ff */
[C-C-:B------:R-:W-:Y:S02]  /*8c20*/  LOP3.LUT R101, R155.reuse, R88, R91.reuse, 0x96, !PT ;  /* 0x000000589b657212 */ /* 0x140fe400078e965b */
[----:B------:R-:W-:Y:S02]  /*8c30*/  LOP3.LUT R114, R155, R114, R91, 0x96, !PT ;  /* 0x000000729b727212 */ /* 0x000fe400078e965b */
[----:B-1----:R-:W-:Y:S02]  /*8c40*/  FMNMX.FTZ R0, R87, R0, !PT ;  /* 0x0000000057007209 */ /* 0x002fe40007810000 */
[----:B--2---:R-:W-:Y:S03]  /*8c50*/  FMNMX.FTZ R2, R2, R93, !PT ;  /* 0x0000005d02027209 */ /* 0x004fe60007810000 */
[C---:B------:R-:W-:Y:S01]  /*8c60*/  FMUL.FTZ R87, R0.reuse, UR4 ;  /* 0x0000000400577c20 */ /* 0x040fe20008410000 */
[----:B------:R-:W-:Y:S02]  /*8c70*/  FSETP.NEU.FTZ.AND P0, PT, R0, -INF , PT ;  /* 0xff8000000000780b */ /* 0x000fe40003f1d000 */
[C---:B------:R-:W-:Y:S01]  /*8c80*/  FSETP.NEU.FTZ.AND P1, PT, R2.reuse, -INF , PT ;  /* 0xff8000000200780b */ /* 0x040fe20003f3d000 */
[C---:B------:R-:W-:Y:S01]  /*8c90*/  FADD.FTZ R86, -R2.reuse, R3 ;  /* 0x0000000302567221 */ /* 0x040fe20000010100 */
[----:B------:R-:W-:Y:S01]  /*8ca0*/  FMUL.FTZ R108, R2, UR4 ;  /* 0x00000004026c7c20 */ /* 0x000fe20008410000 */
[----:B------:R-:W-:Y:S01]  /*8cb0*/  FADD.FTZ R3, -R0, R85 ;  /* 0x0000005500037221 */ /* 0x000fe20000010100 */
[----:B------:R-:W-:Y:S02]  /*8cc0*/  IMAD.MOV.U32 R85, RZ, RZ, R0 ;  /* 0x000000ffff557224 */ /* 0x000fe400078e0000 */
[----:B------:R-:W-:Y:S01]  /*8cd0*/  FMUL.FTZ R84, R86, UR4 ;  /* 0x0000000456547c20 */ /* 0x000fe20008410000 */
[----:B------:R-:W-:Y:S01]  /*8ce0*/  FSEL R86, R87, RZ, P0 ;  /* 0x000000ff57567208 */ /* 0x000fe20000000000 */
[----:B------:R-:W-:Y:S01]  /*8cf0*/  FMUL.FTZ R3, R3, UR4 ;  /* 0x0000000403037c20 */ /* 0x000fe20008410000 */
[----:B------:R-:W-:Y:S03]  /*8d00*/  FSEL R108, R108, RZ, P1 ;  /* 0x000000ff6c6c7208 */ /* 0x000fe60000800000 */
[----:B------:R-:W1:Y:S01]  /*8d10*/  MUFU.EX2 R84, R84 ;  /* 0x0000005400547308 */ /* 0x000e620000000800 */
[----:B------:R-:W-:Y:S01]  /*8d20*/  FFMA.FTZ R91, R22, UR4, -R86 ;  /* 0x00000004165b7c23 */ /* 0x000fe20008010856 */
[--C-:B------:R-:W-:Y:S01]  /*8d30*/  FFMA.FTZ R115, R5, UR4, -R108.reuse ;  /* 0x0000000405737c23 */ /* 0x100fe2000801086c */
[--C-:B------:R-:W-:Y:S01]  /*8d40*/  FFMA.FTZ R112, R24, UR4, -R108.reuse ;  /* 0x0000000418707c23 */ /* 0x100fe2000801086c */
[----:B------:R-:W-:Y:S01]  /*8d50*/  FFMA.FTZ R94, R25, UR4, -R108 ;  /* 0x00000004195e7c23 */ /* 0x000fe2000801086c */
[----:B------:R-:W-:Y:S01]  /*8d60*/  FFMA.FTZ R103, R23, UR4, -R86 ;  /* 0x0000000417677c23 */ /* 0x000fe20008010856 */
[--C-:B------:R-:W-:Y:S01]  /*8d70*/  FFMA.FTZ R147, R4, UR4, -R108.reuse ;  /* 0x0000000404937c23 */ /* 0x100fe2000801086c */
[----:B------:R-:W-:Y:S03]  /*8d80*/  VIADD R23, R135, 0x76cf5d0a ;  /* 0x76cf5d0a87177836 */ /* 0x000fe60000000000 */
[----:B------:R-:W2:Y:S01]  /*8d90*/  MUFU.EX2 R3, R3 ;  /* 0x0000000300037308 */ /* 0x000ea20000000800 */
[--C-:B------:R-:W-:Y:S01]  /*8da0*/  FFMA.FTZ R89, R21, UR4, -R108.reuse ;  /* 0x0000000415597c23 */ /* 0x100fe2000801086c */
[--C-:B------:R-:W-:Y:S01]  /*8db0*/  FFMA.FTZ R98, R28, UR4, -R108.reuse ;  /* 0x000000041c627c23 */ /* 0x100fe2000801086c */
[--C-:B------:R-:W-:Y:S01]  /*8dc0*/  FFMA.FTZ R97, R29, UR4, -R108.reuse ;  /* 0x000000041d617c23 */ /* 0x100fe2000801086c */
[----:B------:R-:W-:Y:S01]  /*8dd0*/  FFMA.FTZ R96, R32, UR4, -R108 ;  /* 0x0000000420607c23 */ /* 0x000fe2000801086c */
[--C-:B------:R-:W-:Y:S01]  /*8de0*/  FFMA.FTZ R104, R26, UR4, -R86.reuse ;  /* 0x000000041a687c23 */ /* 0x100fe20008010856 */
[--C-:B------:R-:W-:Y:S01]  /*8df0*/  FFMA.FTZ R100, R30, UR4, -R86.reuse ;  /* 0x000000041e647c23 */ /* 0x100fe20008010856 */
[----:B------:R-:W-:Y:S03]  /*8e00*/  FFMA.FTZ R99, R31, UR4, -R86 ;  /* 0x000000041f637c23 */ /* 0x000fe60008010856 */
[----:B------:R-:W-:Y:S01]  /*8e10*/  MUFU.EX2 R22, R115 ;  /* 0x0000007300167308 */ /* 0x000fe20000000800 */
[C---:B-1----:R-:W-:Y:S01]  /*8e20*/  FMUL.FTZ R24, R84.reuse, R72 ;  /* 0x0000004854187220 */ /* 0x042fe20000410000 */
[----:B------:R-:W-:Y:S01]  /*8e30*/  FMUL.FTZ R25, R84, R73 ;  /* 0x0000004954197220 */ /* 0x000fe20000410000 */
[----:B------:R-:W-:Y:S04]  /*8e40*/  IMAD.WIDE.U32 R72, R106, -0x2daee0ad, RZ ;  /* 0xd2511f536a487825 */ /* 0x000fe800078e00ff */
[--C-:B------:R-:W-:Y:S01]  /*8e50*/  FFMA.FTZ R150, R8, UR4, -R108.reuse ;  /* 0x0000000408967c23 */ /* 0x100fe2000801086c */
[--C-:B------:R-:W-:Y:S01]  /*8e60*/  FFMA.FTZ R113, R9, UR4, -R108.reuse ;  /* 0x0000000409717c23 */ /* 0x100fe2000801086c */
[--C-:B------:R-:W-:Y:S01]  /*8e70*/  FFMA.FTZ R93, R16, UR4, -R108.reuse ;  /* 0x00000004105d7c23 */ /* 0x100fe2000801086c */
[----:B------:R-:W1:Y:S01]  /*8e80*/  MUFU.EX2 R21, R147 ;  /* 0x0000009300157308 */ /* 0x000e620000000800 */
[----:B------:R-:W-:Y:S01]  /*8e90*/  LOP3.LUT R73, R73, R138, R23, 0x96, !PT ;  /* 0x0000008a49497212 */ /* 0x000fe200078e9617 */
[--C-:B------:R-:W-:Y:S01]  /*8ea0*/  FFMA.FTZ R95, R17, UR4, -R108.reuse ;  /* 0x00000004115f7c23 */ /* 0x100fe2000801086c */
[--C-:B------:R-:W-:Y:S01]  /*8eb0*/  FFMA.FTZ R90, R12, UR4, -R108.reuse ;  /* 0x000000040c5a7c23 */ /* 0x100fe2000801086c */
[--C-:B------:R-:W-:Y:S01]  /*8ec0*/  FFMA.FTZ R92, R13, UR4, -R108.reuse ;  /* 0x000000040d5c7c23 */ /* 0x100fe2000801086c */
[--C-:B------:R-:W-:Y:S01]  /*8ed0*/  FFMA.FTZ R88, R20, UR4, -R108.reuse ;  /* 0x0000000414587c23 */ /* 0x100fe2000801086c */
[----:B------:R-:W-:Y:S01]  /*8ee0*/  FFMA.FTZ R108, R33, UR4, -R108 ;  /* 0x00000004216c7c23 */ /* 0x000fe2000801086c */
[C---:B--2---:R-:W-:Y:S01]  /*8ef0*/  FMUL.FTZ R26, R3.reuse, R74 ;  /* 0x0000004a031a7220 */ /* 0x044fe20000410000 */
[C---:B------:R-:W-:Y:S01]  /*8f00*/  FMUL.FTZ R30, R3.reuse, R78 ;  /* 0x0000004e031e7220 */ /* 0x040fe20000410000 */
[----:B------:R-:W-:Y:S01]  /*8f10*/  FMUL.FTZ R31, R3, R79 ;  /* 0x0000004f031f7220 */ /* 0x000fe20000410000 */
[C---:B------:R-:W-:Y:S01]  /*8f20*/  FMUL.FTZ R28, R84.reuse, R76 ;  /* 0x0000004c541c7220 */ /* 0x040fe20000410000 */
[C---:B------:R-:W-:Y:S01]  /*8f30*/  FMUL.FTZ R29, R84.reuse, R77 ;  /* 0x0000004d541d7220 */ /* 0x040fe20000410000 */
[C---:B------:R-:W-:Y:S01]  /*8f40*/  FMUL.FTZ R32, R84.reuse, R80 ;  /* 0x0000005054207220 */ /* 0x040fe20000410000 */
[C---:B------:R-:W-:Y:S01]  /*8f50*/  FMUL.FTZ R33, R84.reuse, R81 ;  /* 0x0000005154217220 */ /* 0x040fe20000410000 */
[----:B------:R-:W-:Y:S04]  /*8f60*/  IMAD.WIDE.U32 R78, R101, -0x2daee0ad, RZ ;  /* 0xd2511f53654e7825 */ /* 0x000fe800078e00ff */
[----:B------:R-:W-:Y:S01]  /*8f70*/  FFMA.FTZ R102, R27, UR4, -R86 ;  /* 0x000000041b667c23 */ /* 0x000fe20008010856 */
[----:B------:R-:W-:Y:S01]  /*8f80*/  MUFU.EX2 R113, R113 ;  /* 0x0000007100717308 */ /* 0x000fe20000000800 */
[----:B-1----:R-:W-:Y:S01]  /*8f90*/  FFMA.FTZ R147, R84, R137, R21 ;  /* 0x0000008954937223 */ /* 0x002fe20000010015 */
[----:B------:R-:W-:Y:S01]  /*8fa0*/  VIADD R74, R135, 0x32370b8f ;  /* 0x32370b8f874a7836 */ /* 0x000fe20000000000 */
[C---:B------:R-:W-:Y:S01]  /*8fb0*/  F2FP.F16.F32.PACK_AB R21, R22.reuse, R21 ;  /* 0x000000151615723e */ /* 0x040fe200000000ff */
[----:B------:R-:W-:Y:S04]  /*8fc0*/  IMAD.WIDE.U32 R80, R73, -0x326172a9, RZ ;  /* 0xcd9e8d5749507825 */ /* 0x000fe800078e00ff */
[----:B------:R-:W-:Y:S01]  /*8fd0*/  FADD.FTZ R147, R22, R147 ;  /* 0x0000009316937221 */ /* 0x000fe20000010000 */
[----:B------:R-:W-:Y:S01]  /*8fe0*/  LOP3.LUT R72, R79, R72, R74, 0x96, !PT ;  /* 0x000000484f487212 */ /* 0x000fe200078e964a */
[----:B------:R-:W-:Y:S04]  /*8ff0*/  IMAD.WIDE.U32 R76, R107, -0x2daee0ad, RZ ;  /* 0xd2511f536b4c7825 */ /* 0x000fe800078e00ff */
[----:B------:R-:W-:Y:S01]  /*9000*/  FMUL.FTZ R27, R3, R75 ;  /* 0x0000004b031b7220 */ /* 0x000fe20000410000 */
[----:B------:R-:W-:Y:S01]  /*9010*/  MUFU.EX2 R150, R150 ;  /* 0x0000009600967308 */ /* 0x000fe20000000800 */
[----:B------:R-:W-:Y:S01]  /*9020*/  FFMA.FTZ R87, R34, UR4, -R86 ;  /* 0x0000000422577c23 */ /* 0x000fe20008010856 */
[----:B------:R-:W-:Y:S01]  /*9030*/  IMAD.WIDE.U32 R114, R114, -0x2daee0ad, RZ ;  /* 0xd2511f5372727825 */ /* 0x000fe200078e00ff */
[----:B------:R-:W-:Y:S03]  /*9040*/  LOP3.LUT R23, R77, R138, R23, 0x96, !PT ;  /* 0x0000008a4d177212 */ /* 0x000fe600078e9617 */
[----:B------:R-:W-:Y:S01]  /*9050*/  FMUL.FTZ R34, R3, R82 ;  /* 0x0000005203227220 */ /* 0x000fe20000410000 */
[----:B------:R-:W-:Y:S01]  /*9060*/  VIADD R73, R134, 0xdaa66d2b ;  /* 0xdaa66d2b86497836 */ /* 0x000fe20000000000 */
[----:B------:R-:W-:Y:S01]  /*9070*/  LOP3.LUT R74, R115, R76, R74, 0x96, !PT ;  /* 0x0000004c734a7212 */ /* 0x000fe200078e964a */
[----:B------:R-:W-:Y:S04]  /*9080*/  IMAD.WIDE.U32 R106, R23, -0x326172a9, RZ ;  /* 0xcd9e8d57176a7825 */ /* 0x000fe800078e00ff */
[--C-:B------:R-:W-:Y:S01]  /*9090*/  FFMA.FTZ R151, R10, UR4, -R86.reuse ;  /* 0x000000040a977c23 */ /* 0x100fe20008010856 */
[----:B------:R-:W-:Y:S01]  /*90a0*/  MUFU.EX2 R112, R112 ;  /* 0x0000007000707308 */ /* 0x000fe20000000800 */
[-CC-:B------:R-:W-:Y:S01]  /*90b0*/  LOP3.LUT R76, R81, R154.reuse, R73.reuse, 0x96, !PT ;  /* 0x0000009a514c7212 */ /* 0x180fe200078e9649 */
[----:B------:R-:W-:Y:S01]  /*90c0*/  IMAD.WIDE.U32 R74, R74, -0x326172a9, RZ ;  /* 0xcd9e8d574a4a7825 */ /* 0x000fe200078e00ff */
[----:B------:R-:W-:Y:S03]  /*90d0*/  LOP3.LUT R154, R107, R154, R73, 0x96, !PT ;  /* 0x0000009a6b9a7212 */ /* 0x000fe600078e9649 */
[--C-:B------:R-:W-:Y:S01]  /*90e0*/  FFMA.FTZ R148, R11, UR4, -R86.reuse ;  /* 0x000000040b947c23 */ /* 0x100fe20008010856 */
[----:B------:R-:W-:Y:S04]  /*90f0*/  IMAD.WIDE.U32 R76, R76, -0x2daee0ad, RZ ;  /* 0xd2511f534c4c7825 */ /* 0x000fe800078e00ff */
[--C-:B------:R-:W-:Y:S01]  /*9100*/  FFMA.FTZ R105, R19, UR4, -R86.reuse ;  /* 0x0000000413697c23 */ /* 0x100fe20008010856 */
[----:B------:R-:W-:Y:S01]  /*9110*/  MUFU.EX2 R92, R92 ;  /* 0x0000005c005c7308 */ /* 0x000fe20000000800 */
[--C-:B------:R-:W-:Y:S01]  /*9120*/  FFMA.FTZ R109, R14, UR4, -R86.reuse ;  /* 0x000000040e6d7c23 */ /* 0x100fe20008010856 */
[----:B------:R-:W-:Y:S01]  /*9130*/  IMAD.WIDE.U32 R154, R154, -0x2daee0ad, RZ ;  /* 0xd2511f539a9a7825 */ /* 0x000fe200078e00ff */
[--C-:B------:R-:W-:Y:S03]  /*9140*/  LOP3.LUT R22, R77, R78, R131.reuse, 0x96, !PT ;  /* 0x0000004e4d167212 */ /* 0x100fe600078e9683 */
[--C-:B------:R-:W-:Y:S01]  /*9150*/  FFMA.FTZ R110, R18, UR4, -R86.reuse ;  /* 0x00000004126e7c23 */ /* 0x100fe20008010856 */
[----:B------:R-:W-:Y:S04]  /*9160*/  IMAD.WIDE.U32 R78, R72, -0x326172a9, RZ ;  /* 0xcd9e8d57484e7825 */ /* 0x000fe800078e00ff */
[--C-:B------:R-:W-:Y:S01]  /*9170*/  FFMA.FTZ R111, R15, UR4, -R86.reuse ;  /* 0x000000040f6f7c23 */ /* 0x100fe20008010856 */
[----:B------:R-:W-:Y:S01]  /*9180*/  MUFU.EX2 R105, R105 ;  /* 0x0000006900697308 */ /* 0x000fe20000000800 */
[--C-:B------:R-:W-:Y:S01]  /*9190*/  FFMA.FTZ R156, R6, UR4, -R86.reuse ;  /* 0x00000004069c7c23 */ /* 0x100fe20008010856 */
[C---:B------:R-:W-:Y:S02]  /*91a0*/  VIADD R72, R134.reuse, 0x78dde6e4 ;  /* 0x78dde6e486487836 */ /* 0x040fe40000000000 */
[--C-:B------:R-:W-:Y:S01]  /*91b0*/  FFMA.FTZ R152, R7, UR4, -R86.reuse ;  /* 0x0000000407987c23 */ /* 0x100fe20008010856 */
[----:B------:R-:W-:Y:S01]  /*91c0*/  FFMA.FTZ R86, R35, UR4, -R86 ;  /* 0x0000000423567c23 */ /* 0x000fe20008010856 */
[----:B------:R-:W-:Y:S01]  /*91d0*/  FMUL.FTZ R35, R3, R83 ;  /* 0x0000005303237220 */ /* 0x000fe20000410000 */
[----:B------:R-:W-:Y:S01]  /*91e0*/  LOP3.LUT R114, R155, R114, R131, 0x96, !PT ;  /* 0x000000729b727212 */ /* 0x000fe200078e9683 */
[----:B------:R-:W-:Y:S01]  /*91f0*/  VIADD R81, R134, 0xb54cda56 ;  /* 0xb54cda5686517836 */ /* 0x000fe20000000000 */
[--C-:B------:R-:W-:Y:S01]  /*9200*/  LOP3.LUT R106, R75, R106, R72.reuse, 0x96, !PT ;  /* 0x0000006a4b6a7212 */ /* 0x100fe200078e9648 */
[----:B------:R-:W1:Y:S01]  /*9210*/  MUFU.EX2 R156, R156 ;  /* 0x0000009c009c7308 */ /* 0x000e620000000800 */
[----:B------:R-:W-:Y:S01]  /*9220*/  LOP3.LUT R23, R79, R80, R72, 0x96, !PT ;  /* 0x000000504f177212 */ /* 0x000fe200078e9648 */
[----:B------:R-:W-:Y:S04]  /*9230*/  IMAD.WIDE.U32 R114, R114, -0x326172a9, RZ ;  /* 0xcd9e8d5772727825 */ /* 0x000fe800078e00ff */
[C---:B------:R-:W-:Y:S01]  /*9240*/  FMUL.FTZ R36, R84.reuse, R36 ;  /* 0x0000002454247220 */ /* 0x040fe20000410000 */
[----:B------:R-:W-:Y:S01]  /*9250*/  FMUL.FTZ R37, R84, R37 ;  /* 0x0000002554257220 */ /* 0x000fe20000410000 */
[----:B------:R-:W-:Y:S01]  /*9260*/  IMAD.WIDE.U32 R106, R106, -0x2daee0ad, RZ ;  /* 0xd2511f536a6a7825 */ /* 0x000fe200078e00ff */
[----:B------:R-:W-:Y:S01]  /*9270*/  LOP3.LUT R101, R115, R74, R130, 0x96, !PT ;  /* 0x0000004a73657212 */ /* 0x000fe200078e9682 */
[----:B------:R-:W-:Y:S02]  /*9280*/  MUFU.EX2 R80, R148 ;  /* 0x0000009400507308 */ /* 0x000fe40000000800 */
[C---:B------:R-:W-:Y:S01]  /*9290*/  FMUL.FTZ R40, R84.reuse, R40 ;  /* 0x0000002854287220 */ /* 0x040fe20000410000 */
[C---:B------:R-:W-:Y:S01]  /*92a0*/  FMUL.FTZ R41, R84.reuse, R41 ;  /* 0x0000002954297220 */ /* 0x040fe20000410000 */
[--C-:B------:R-:W-:Y:S01]  /*92b0*/  LOP3.LUT R82, R107, R154, R125.reuse, 0x96, !PT ;  /* 0x0000009a6b527212 */ /* 0x100fe200078e967d */
[C---:B------:R-:W-:Y:S01]  /*92c0*/  FMUL.FTZ R44, R84.reuse, R44 ;  /* 0x0000002c542c7220 */ /* 0x040fe20000410000 */
[C---:B------:R-:W-:Y:S01]  /*92d0*/  FMUL.FTZ R45, R84.reuse, R45 ;  /* 0x0000002d542d7220 */ /* 0x040fe20000410000 */
[C---:B------:R-:W-:Y:S01]  /*92e0*/  FMUL.FTZ R48, R84.reuse, R48 ;  /* 0x0000003054307220 */ /* 0x040fe20000410000 */
[----:B------:R-:W-:Y:S01]  /*92f0*/  FMUL.FTZ R49, R84, R49 ;  /* 0x0000003154317220 */ /* 0x000fe20000410000 */
[----:B------:R-:W-:Y:S01]  /*9300*/  IMAD.WIDE.U32 R82, R82, -0x326172a9, RZ ;  /* 0xcd9e8d5752527825 */ /* 0x000fe200078e00ff */
[----:B------:R-:W2:Y:S03]  /*9310*/  MUFU.EX2 R115, R151 ;  /* 0x0000009700737308 */ /* 0x000ea60000000800 */
[C---:B------:R-:W-:Y:S01]  /*9320*/  FMUL.FTZ R52, R84.reuse, R52 ;  /* 0x0000003454347220 */ /* 0x040fe20000410000 */
[----:B------:R-:W-:Y:S01]  /*9330*/  FMUL.FTZ R53, R84, R53 ;  /* 0x0000003554357220 */ /* 0x000fe20000410000 */
[----:B------:R-:W-:Y:S01]  /*9340*/  LOP3.LUT R72, R82, 0xffff, RZ, 0xc0, !PT ;  /* 0x0000ffff52487812 */ /* 0x000fe200078ec0ff */
[----:B------:R-:W-:Y:S01]  /*9350*/  FMUL.FTZ R56, R84, R56 ;  /* 0x0000003854387220 */ /* 0x000fe20000410000 */
[----:B------:R-:W-:Y:S01]  /*9360*/  LOP3.LUT R137, R82, 0xff, RZ, 0xc0, !PT ;  /* 0x000000ff52897812 */ /* 0x000fe200078ec0ff */
[C---:B------:R-:W-:Y:S01]  /*9370*/  FMUL.FTZ R57, R84.reuse, R57 ;  /* 0x0000003954397220 */ /* 0x040fe20000410000 */
[----:B------:R-:W-:Y:S01]  /*9380*/  SHF.R.U32.HI R72, RZ, 0x8, R72 ;  /* 0x00000008ff487819 */ /* 0x000fe20000011648 */
[C---:B------:R-:W-:Y:S01]  /*9390*/  FMUL.FTZ R60, R84.reuse, R60 ;  /* 0x0000003c543c7220 */ /* 0x040fe20000410000 */
[C---:B------:R-:W-:Y:S01]  /*93a0*/  FMUL.FTZ R61, R84.reuse, R61 ;  /* 0x0000003d543d7220 */ /* 0x040fe20000410000 */
[C---:B------:R-:W-:Y:S01]  /*93b0*/  FMUL.FTZ R68, R84.reuse, R68 ;  /* 0x0000004454447220 */ /* 0x040fe20000410000 */
[----:B------:R-:W-:Y:S01]  /*93c0*/  PRMT R137, R137, 0x5410, R72 ;  /* 0x0000541089897816 */ /* 0x000fe20000000048 */
[----:B------:R-:W-:Y:S04]  /*93d0*/  IMAD.WIDE.U32 R72, R23, -0x2daee0ad, RZ ;  /* 0xd2511f5317487825 */ /* 0x000fe800078e00ff */
[C---:B------:R-:W-:Y:S01]  /*93e0*/  FMUL.FTZ R69, R84.reuse, R69 ;  /* 0x0000004554457220 */ /* 0x040fe20000410000 */
[----:B------:R-:W3:Y:S01]  /*93f0*/  MUFU.EX2 R152, R152 ;  /* 0x0000009800987308 */ /* 0x000ee20000000800 */
[----:B------:R-:W-:Y:S01]  /*9400*/  FMUL.FTZ R64, R84, R64 ;  /* 0x0000004054407220 */ /* 0x000fe20000410000 */
[----:B------:R-:W-:Y:S01]  /*9410*/  IMAD.WIDE.U32 R22, R22, -0x326172a9, RZ ;  /* 0xcd9e8d5716167825 */ /* 0x000fe200078e00ff */
[----:B------:R-:W-:Y:S03]  /*9420*/  LOP3.LUT R76, R73, R76, R125, 0x96, !PT ;  /* 0x0000004c494c7212 */ /* 0x000fe600078e967d */
[----:B------:R-:W-:Y:S01]  /*9430*/  FMUL.FTZ R65, R84, R65 ;  /* 0x0000004154417220 */ /* 0x000fe20000410000 */
[----:B------:R-:W-:Y:S01]  /*9440*/  VIADD R84, R135, 0x646e171e ;  /* 0x646e171e87547836 */ /* 0x000fe20000000000 */
[----:B------:R-:W-:Y:S01]  /*9450*/  LOP3.LUT R154, R23, R78, R130, 0x96, !PT ;  /* 0x0000004e179a7212 */ /* 0x000fe200078e9682 */
[----:B------:R-:W-:Y:S04]  /*9460*/  IMAD.WIDE.U32 R76, R76, -0x326172a9, RZ ;  /* 0xcd9e8d574c4c7825 */ /* 0x000fe800078e00ff */
[C---:B-1----:R-:W-:Y:S01]  /*9470*/  FFMA.FTZ R149, R3.reuse, R146, R156 ;  /* 0x0000009203957223 */ /* 0x042fe2000001009c */
[----:B------:R1:W-:Y:S01]  /*9480*/  MUFU.EX2 R107, R95 ;  /* 0x0000005f006b7308 */ /* 0x0003e20000000800 */
[----:B------:R-:W-:Y:S01]  /*9490*/  FMUL.FTZ R38, R3, R38 ;  /* 0x0000002603267220 */ /* 0x000fe20000410000 */
[----:B------:R-:W-:Y:S01]  /*94a0*/  IMAD.WIDE.U32 R154, R154, -0x2daee0ad, RZ ;  /* 0xd2511f539a9a7825 */ /* 0x000fe200078e00ff */
[----:B------:R-:W-:Y:S02]  /*94b0*/  LOP3.LUT R73, R77, R22, R81, 0x96, !PT ;  /* 0x000000164d497212 */ /* 0x000fe400078e9651 */
[C---:B------:R-:W-:Y:S01]  /*94c0*/  LOP3.LUT R22, R76.reuse, 0xffff, RZ, 0xc0, !PT ;  /* 0x0000ffff4c167812 */ /* 0x040fe200078ec0ff */
[C---:B------:R-:W-:Y:S01]  /*94d0*/  FMUL.FTZ R39, R3.reuse, R39 ;  /* 0x0000002703277220 */ /* 0x040fe20000410000 */
[----:B------:R-:W-:Y:S01]  /*94e0*/  LOP3.LUT R23, R76, 0xff, RZ, 0xc0, !PT ;  /* 0x000000ff4c177812 */ /* 0x000fe200078ec0ff */
[C---:B------:R-:W-:Y:S01]  /*94f0*/  FMUL.FTZ R42, R3.reuse, R42 ;  /* 0x0000002a032a7220 */ /* 0x040fe20000410000 */
[----:B------:R-:W-:Y:S01]  /*9500*/  SHF.R.U32.HI R22, RZ, 0x8, R22 ;  /* 0x00000008ff167819 */ /* 0x000fe20000011616 */
[C---:B------:R-:W-:Y:S01]  /*9510*/  FMUL.FTZ R43, R3.reuse, R43 ;  /* 0x0000002b032b7220 */ /* 0x040fe20000410000 */
[----:B------:R-:W-:Y:S01]  /*9520*/  SHF.R.U32.HI R75, RZ, 0x10, R76 ;  /* 0x00000010ff4b7819 */ /* 0x000fe2000001164c */
[----:B------:R-:W-:Y:S01]  /*9530*/  FMUL.FTZ R46, R3, R46 ;  /* 0x0000002e032e7220 */ /* 0x000fe20000410000 */
[----:B------:R-:W-:Y:S01]  /*9540*/  PRMT R23, R23, 0x5410, R22 ;  /* 0x0000541017177816 */ /* 0x000fe20000000016 */
[C---:B------:R-:W-:Y:S01]  /*9550*/  FMUL.FTZ R47, R3.reuse, R47 ;  /* 0x0000002f032f7220 */ /* 0x040fe20000410000 */
[----:B------:R-:W-:Y:S01]  /*9560*/  SHF.R.U32.HI R22, RZ, 0x18, R76 ;  /* 0x00000018ff167819 */ /* 0x000fe2000001164c */
[----:B------:R-:W-:Y:S01]  /*9570*/  FMUL.FTZ R50, R3, R50 ;  /* 0x0000003203327220 */ /* 0x000fe20000410000 */
[----:B------:R-:W-:Y:S01]  /*9580*/  LOP3.LUT R75, R75, 0xff, RZ, 0xc0, !PT ;  /* 0x000000ff4b4b7812 */ /* 0x000fe200078ec0ff */
[----:B------:R-:W4:Y:S01]  /*9590*/  LDSM.16.MT88.4 R76, [R118+0x6000] ;  /* 0x00600000764c783b */ /* 0x000f220000004200 */
[--C-:B------:R-:W-:Y:S01]  /*95a0*/  HSET2.LE.AND R74, R23, R136.reuse, PT ;  /* 0x00000088174a7233 */ /* 0x100fe20003803000 */
[----:B------:R-:W-:Y:S01]  /*95b0*/  FMUL.FTZ R51, R3, R51 ;  /* 0x0000003303337220 */ /* 0x000fe20000410000 */
[----:B------:R-:W-:Y:S01]  /*95c0*/  PRMT R75, R75, 0x5410, R22 ;  /* 0x000054104b4b7816 */ /* 0x000fe20000000016 */
[----:B------:R-:W-:Y:S01]  /*95d0*/  FMUL.FTZ R54, R3, R54 ;  /* 0x0000003603367220 */ /* 0x000fe20000410000 */
[----:B------:R-:W-:Y:S01]  /*95e0*/  F2FP.F16.F32.PACK_AB R23, R113, R150 ;  /* 0x000000967117723e */ /* 0x000fe200000000ff */
[C---:B------:R-:W-:Y:S01]  /*95f0*/  FMUL.FTZ R55, R3.reuse, R55 ;  /* 0x0000003703377220 */ /* 0x040fe20000410000 */
[----:B--2---:R-:W-:Y:S01]  /*9600*/  F2FP.F16.F32.PACK_AB R22, R80, R115 ;  /* 0x000000735016723e */ /* 0x004fe200000000ff */
[C---:B------:R-:W-:Y:S01]  /*9610*/  FMUL.FTZ R58, R3.reuse, R58 ;  /* 0x0000003a033a7220 */ /* 0x040fe20000410000 */
[--C-:B------:R-:W-:Y:S01]  /*9620*/  HSET2.LE.AND R75, R75, R136.reuse, PT ;  /* 0x000000884b4b7233 */ /* 0x100fe20003803000 */
[C---:B------:R-:W-:Y:S01]  /*9630*/  FMUL.FTZ R59, R3.reuse, R59 ;  /* 0x0000003b033b7220 */ /* 0x040fe20000410000 */
[----:B------:R-:W-:Y:S01]  /*9640*/  LOP3.LUT R74, R74, R23, RZ, 0xc0, !PT ;  /* 0x000000174a4a7212 */ /* 0x000fe200078ec0ff */
[----:B------:R-:W-:Y:S01]  /*9650*/  FMUL.FTZ R62, R3, R62 ;  /* 0x0000003e033e7220 */ /* 0x000fe20000410000 */
[----:B------:R-:W-:Y:S01]  /*9660*/  LOP3.LUT R23, R73, 0xffff, RZ, 0xc0, !PT ;  /* 0x0000ffff49177812 */ /* 0x000fe200078ec0ff */
[----:B------:R-:W-:Y:S01]  /*9670*/  FMUL.FTZ R63, R3, R63 ;  /* 0x0000003f033f7220 */ /* 0x000fe20000410000 */
[----:B------:R-:W-:Y:S01]  /*9680*/  LOP3.LUT R75, R75, R22, RZ, 0xc0, !PT ;  /* 0x000000164b4b7212 */ /* 0x000fe200078ec0ff */
[C---:B------:R-:W-:Y:S01]  /*9690*/  FMUL.FTZ R66, R3.reuse, R66 ;  /* 0x0000004203427220 */ /* 0x040fe20000410000 */
[----:B------:R-:W-:Y:S01]  /*96a0*/  SHF.R.U32.HI R23, RZ, 0x8, R23 ;  /* 0x00000008ff177819 */ /* 0x000fe20000011617 */
[----:B------:R-:W-:Y:S01]  /*96b0*/  FMUL.FTZ R67, R3, R67 ;  /* 0x0000004303437220 */ /* 0x000fe20000410000 */
[----:B------:R-:W-:Y:S01]  /*96c0*/  LOP3.LUT R22, R73, 0xff, RZ, 0xc0, !PT ;  /* 0x000000ff49167812 */ /* 0x000fe200078ec0ff */
[----:B------:R-:W2:Y:S01]  /*96d0*/  MUFU.EX2 R148, R93 ;  /* 0x0000005d00947308 */ /* 0x000ea20000000800 */
[----:B------:R-:W-:Y:S01]  /*96e0*/  LOP3.LUT R146, R155, R72, R84, 0x96, !PT ;  /* 0x000000489b927212 */ /* 0x000fe200078e9654 */
[C---:B------:R-:W-:Y:S01]  /*96f0*/  FMUL.FTZ R70, R3.reuse, R70 ;  /* 0x0000004603467220 */ /* 0x040fe20000410000 */
[----:B------:R-:W-:Y:S01]  /*9700*/  PRMT R23, R22, 0x5410, R23 ;  /* 0x0000541016177816 */ /* 0x000fe20000000017 */
[----:B------:R-:W-:Y:S01]  /*9710*/  FMUL.FTZ R71, R3, R71 ;  /* 0x0000004703477220 */ /* 0x000fe20000410000 */
[----:B------:R-:W-:Y:S01]  /*9720*/  LOP3.LUT R81, R83, R114, R81, 0x96, !PT ;  /* 0x0000007253517212 */ /* 0x000fe200078e9651 */
[----:B------:R-:W-:Y:S01]  /*9730*/  FADD.FTZ R150, R150, R147 ;  /* 0x0000009396967221 */ /* 0x000fe20000010000 */
[----:B------:R-:W-:Y:S01]  /*9740*/  IMAD.MOV.U32 R3, RZ, RZ, R2 ;  /* 0x000000ffff037224 */ /* 0x000fe200078e0002 */
[--C-:B------:R-:W-:Y:S02]  /*9750*/  HSET2.LE.AND R72, R23, R136.reuse, PT ;  /* 0x0000008817487233 */ /* 0x100fe40003803000 */
[----:B------:R-:W5:Y:S01]  /*9760*/  MUFU.EX2 R110, R110 ;  /* 0x0000006e006e7308 */ /* 0x000f620000000800 */
[----:B------:R-:W-:Y:S02]  /*9770*/  FADD.FTZ R150, R113, R150 ;  /* 0x0000009671967221 */ /* 0x000fe40000010000 */
[----:B------:R-:W-:Y:S02]  /*9780*/  LOP3.LUT R72, R72, R21, RZ, 0xc0, !PT ;  /* 0x0000001548487212 */ /* 0x000fe400078ec0ff */
[--C-:B------:R-:W-:Y:S02]  /*9790*/  SHF.R.U32.HI R21, RZ, 0x10, R73.reuse ;  /* 0x00000010ff157819 */ /* 0x100fe40000011649 */
[----:B------:R-:W-:Y:S03]  /*97a0*/  SHF.R.U32.HI R73, RZ, 0x18, R73 ;  /* 0x00000018ff497819 */ /* 0x000fe60000011649 */
[----:B------:R2:W-:Y:S01]  /*97b0*/  MUFU.EX2 R93, R90 ;  /* 0x0000005a005d7308 */ /* 0x0005e20000000800 */
[----:B------:R-:W-:Y:S02]  /*97c0*/  LOP3.LUT R22, R21, 0xff, RZ, 0xc0, !PT ;  /* 0x000000ff15167812 */ /* 0x000fe400078ec0ff */
[----:B------:R-:W-:Y:S02]  /*97d0*/  LOP3.LUT R21, R154, 0xffff, RZ, 0xc0, !PT ;  /* 0x0000ffff9a157812 */ /* 0x000fe400078ec0ff */
[----:B------:R-:W-:Y:S02]  /*97e0*/  PRMT R73, R22, 0x5410, R73 ;  /* 0x0000541016497816 */ /* 0x000fe40000000049 */
[C---:B---3--:R-:W-:Y:S03]  /*97f0*/  F2FP.F16.F32.PACK_AB R22, R152.reuse, R156 ;  /* 0x0000009c9816723e */ /* 0x048fe600000000ff */
[----:B------:R-:W3:Y:S01]  /*9800*/  MUFU.EX2 R23, R94 ;  /* 0x0000005e00177308 */ /* 0x000ee20000000800 */
[----:B------:R-:W-:Y:S01]  /*9810*/  SHF.R.U32.HI R21, RZ, 0x8, R21 ;  /* 0x00000008ff157819 */ /* 0x000fe20000011615 */
[----:B------:R-:W-:Y:S01]  /*9820*/  FADD.FTZ R152, R152, R149 ;  /* 0x0000009598987221 */ /* 0x000fe20000010000 */
[--C-:B------:R-:W-:Y:S03]  /*9830*/  HSET2.LE.AND R73, R73, R136.reuse, PT ;  /* 0x0000008849497233 */ /* 0x100fe60003803000 */
[----:B------:R-:W-:Y:S02]  /*9840*/  FADD.FTZ R115, R115, R152 ;  /* 0x0000009873737221 */ /* 0x000fe40000010000 */
[----:B------:R-:W-:Y:S02]  /*9850*/  LOP3.LUT R73, R73, R22, RZ, 0xc0, !PT ;  /* 0x0000001649497212 */ /* 0x000fe400078ec0ff */
[----:B------:R-:W-:Y:S01]  /*9860*/  MUFU.EX2 R147, R103 ;  /* 0x0000006700937308 */ /* 0x000fe20000000800 */
[----:B-1----:R-:W-:Y:S01]  /*9870*/  FADD.FTZ R95, R80, R115 ;  /* 0x00000073505f7221 */ /* 0x002fe20000010000 */
[--C-:B--2---:R-:W-:Y:S02]  /*9880*/  HSET2.LE.AND R90, R137, R136.reuse, PT ;  /* 0x00000088895a7233 */ /* 0x104fe40003803000 */
[----:B------:R-:W-:Y:S01]  /*9890*/  SHF.R.U32.HI R137, RZ, 0x18, R82 ;  /* 0x00000018ff897819 */ /* 0x000fe20000011652 */
[C---:B----4-:R-:W-:Y:S05]  /*98a0*/  HMMA.16816.F32 R24, R72.reuse, R76, R24 ;  /* 0x0000004c4818723c */ /* 0x050fea0000001818 */
[----:B------:R-:W-:Y:S01]  /*98b0*/  MUFU.EX2 R113, R104 ;  /* 0x0000006800717308 */ /* 0x000fe20000000800 */
[----:B------:R-:W-:Y:S01]  /*98c0*/  LOP3.LUT R22, R154, 0xff, RZ, 0xc0, !PT ;  /* 0x000000ff9a167812 */ /* 0x000fe200078ec0ff */
[C---:B------:R-:W-:Y:S01]  /*98d0*/  HMMA.16816.F32 R28, R72.reuse, R78, R28 ;  /* 0x0000004e481c723c */ /* 0x040fe2000000181c */
[----:B------:R-:W1:Y:S07]  /*98e0*/  LDSM.16.MT88.4 R76, [R116+0x6000] ;  /* 0x00600000744c783b */ /* 0x000e6e0000004200 */
[----:B------:R-:W-:Y:S03]  /*98f0*/  MUFU.EX2 R114, R102 ;  /* 0x0000006600727308 */ /* 0x000fe60000000800 */
[----:B------:R-:W-:Y:S07]  /*9900*/  PRMT R21, R22, 0x5410, R21 ;  /* 0x0000541016157816 */ /* 0x000fee0000000015 */
[----:B------:R-:W-:Y:S10]  /*9910*/  MUFU.EX2 R151, R96 ;  /* 0x0000006000977308 */ /* 0x000ff40000000800 */
[----:B------:R-:W-:Y:S10]  /*9920*/  MUFU.EX2 R152, R108 ;  /* 0x0000006c00987308 */ /* 0x000ff40000000800 */
[----:B------:R2:W-:Y:S10]  /*9930*/  MUFU.EX2 R94, R109 ;  /* 0x0000006d005e7308 */ /* 0x0005f40000000800 */
[----:B------:R-:W4:Y:S01]  /*9940*/  MUFU.EX2 R111, R111 ;  /* 0x0000006f006f7308 */ /* 0x000f220000000800 */
[C---:B-1----:R-:W-:Y:S09]  /*9950*/  HMMA.16816.F32 R32, R72.reuse, R76, R32 ;  /* 0x0000004c4820723c */ /* 0x042ff20000001820 */
[----:B------:R-:W-:Y:S02]  /*9960*/  MUFU.EX2 R115, R89 ;  /* 0x0000005900737308 */ /* 0x000fe40000000800 */
[----:B--2---:R-:W-:Y:S01]  /*9970*/  SHF.R.U32.HI R109, RZ, 0x18, R81 ;  /* 0x00000018ff6d7819 */ /* 0x004fe20000011651 */
[C---:B------:R-:W-:Y:S01]  /*9980*/  HMMA.16816.F32 R36, R72.reuse, R78, R36 ;  /* 0x0000004e4824723c */ /* 0x040fe20000001824 */
[----:B------:R-:W1:Y:S06]  /*9990*/  LDSM.16.MT88.4 R76, [R118+0x7000] ;  /* 0x00700000764c783b */ /* 0x000e6c0000004200 */
        /* <DEDUP_REMOVED lines=12> */
[----:B------:R-:W-:Y:S05]  /*9a60*/  HMMA.16816.F32 R68, R72, R78, R68 ;  /* 0x0000004e4844723c */ /* 0x000fea0000001844 */
[----:B------:R-:W-:Y:S02]  /*9a70*/  SHF.R.U32.HI R77, RZ, 0x10, R146 ;  /* 0x00000010ff4d7819 */ /* 0x000fe40000011692 */
[--C-:B------:R-:W-:Y:S04]  /*9a80*/  HSET2.LE.AND R74, R21, R136.reuse, PT ;  /* 0x00000088154a7233 */ /* 0x100fe80003803000 */
[----:B------:R-:W-:Y:S02]  /*9a90*/  F2FP.F16.F32.PACK_AB R21, R107, R148 ;  /* 0x000000946b15723e */ /* 0x000fe400000000ff */
[--C-:B------:R-:W-:Y:S02]  /*9aa0*/  SHF.R.U32.HI R75, RZ, 0x10, R154.reuse ;  /* 0x00000010ff4b7819 */ /* 0x100fe4000001169a */
[----:B------:R-:W-:Y:S02]  /*9ab0*/  LOP3.LUT R74, R74, R21, RZ, 0xc0, !PT ;  /* 0x000000154a4a7212 */ /* 0x000fe400078ec0ff */
[----:B------:R-:W-:Y:S02]  /*9ac0*/  SHF.R.U32.HI R154, RZ, 0x18, R154 ;  /* 0x00000018ff9a7819 */ /* 0x000fe4000001169a */
[C---:B------:R-:W-:Y:S02]  /*9ad0*/  LOP3.LUT R21, R146.reuse, 0xffff, RZ, 0xc0, !PT ;  /* 0x0000ffff92157812 */ /* 0x040fe400078ec0ff */
[----:B------:R-:W-:Y:S02]  /*9ae0*/  LOP3.LUT R75, R75, 0xff, RZ, 0xc0, !PT ;  /* 0x000000ff4b4b7812 */ /* 0x000fe400078ec0ff */
[----:B------:R-:W-:Y:S02]  /*9af0*/  LOP3.LUT R73, R146, 0xff, RZ, 0xc0, !PT ;  /* 0x000000ff92497812 */ /* 0x000fe400078ec0ff */
[----:B------:R-:W-:Y:S02]  /*9b00*/  PRMT R75, R75, 0x5410, R154 ;  /* 0x000054104b4b7816 */ /* 0x000fe4000000009a */
[----:B------:R-:W-:Y:S02]  /*9b10*/  SHF.R.U32.HI R22, RZ, 0x8, R21 ;  /* 0x00000008ff167819 */ /* 0x000fe40000011615 */
[----:B------:R-:W-:Y:S02]  /*9b20*/  SHF.R.U32.HI R146, RZ, 0x18, R146 ;  /* 0x00000018ff927819 */ /* 0x000fe40000011692 */
[----:B------:R-:W-:Y:S02]  /*9b30*/  LOP3.LUT R77, R77, 0xff, RZ, 0xc0, !PT ;  /* 0x000000ff4d4d7812 */ /* 0x000fe400078ec0ff */
[----:B------:R-:W-:Y:S02]  /*9b40*/  PRMT R73, R73, 0x5410, R22 ;  /* 0x0000541049497816 */ /* 0x000fe40000000016 */
[----:B------:R-:W-:Y:S02]  /*9b50*/  PRMT R77, R77, 0x5410, R146 ;  /* 0x000054104d4d7816 */ /* 0x000fe40000000092 */
[--C-:B------:R-:W-:Y:S01]  /*9b60*/  HSET2.LE.AND R75, R75, R136.reuse, PT ;  /* 0x000000884b4b7233 */ /* 0x100fe20003803000 */
[----:B------:R-:W1:Y:S01]  /*9b70*/  MUFU.EX2 R146, R88 ;  /* 0x0000005800927308 */ /* 0x000e620000000800 */
[----:B-----5:R-:W-:Y:S02]  /*9b80*/  F2FP.F16.F32.PACK_AB R76, R105, R110 ;  /* 0x0000006e694c723e */ /* 0x020fe400000000ff */
[--C-:B------:R-:W-:Y:S02]  /*9b90*/  HSET2.LE.AND R72, R73, R136.reuse, PT ;  /* 0x0000008849487233 */ /* 0x100fe40003803000 */
[--C-:B------:R-:W-:Y:S02]  /*9ba0*/  HSET2.LE.AND R73, R77, R136.reuse, PT ;  /* 0x000000884d497233 */ /* 0x100fe40003803000 */
[----:B------:R-:W-:Y:S02]  /*9bb0*/  LOP3.LUT R75, R75, R76, RZ, 0xc0, !PT ;  /* 0x0000004c4b4b7212 */ /* 0x000fe400078ec0ff */
[----:B------:R-:W2:Y:S01]  /*9bc0*/  LDSM.16.MT88.4 R76, [R118+0x6400] ;  /* 0x00640000764c783b */ /* 0x000ea20000004200 */
[----:B---3--:R-:W-:Y:S02]  /*9bd0*/  F2FP.F16.F32.PACK_AB R21, R23, R112 ;  /* 0x000000701715723e */ /* 0x008fe400000000ff */
[----:B----4-:R-:W-:Y:S01]  /*9be0*/  F2FP.F16.F32.PACK_AB R22, R111, R94 ;  /* 0x0000005e6f16723e */ /* 0x010fe200000000ff */
[----:B------:R-:W-:Y:S01]  /*9bf0*/  FADD.FTZ R94, R94, R95 ;  /* 0x0000005f5e5e7221 */ /* 0x000fe20000010000 */
[----:B------:R-:W-:Y:S02]  /*9c00*/  LOP3.LUT R90, R90, R21, RZ, 0xc0, !PT ;  /* 0x000000155a5a7212 */ /* 0x000fe400078ec0ff */
[----:B------:R-:W-:Y:S01]  /*9c10*/  F2FP.F16.F32.PACK_AB R21, R92, R93 ;  /* 0x0000005d5c15723e */ /* 0x000fe200000000ff */
[----:B------:R-:W-:Y:S01]  /*9c20*/  FADD.FTZ R93, R93, R150 ;  /* 0x000000965d5d7221 */ /* 0x000fe20000010000 */
[----:B------:R-:W-:Y:S01]  /*9c30*/  LOP3.LUT R73, R73, R22, RZ, 0xc0, !PT ;  /* 0x0000001649497212 */ /* 0x000fe200078ec0ff */
[----:B------:R-:W-:Y:S01]  /*9c40*/  FADD.FTZ R111, R111, R94 ;  /* 0x0000005e6f6f7221 */ /* 0x000fe20000010000 */
[----:B------:R-:W-:Y:S01]  /*9c50*/  LOP3.LUT R72, R72, R21, RZ, 0xc0, !PT ;  /* 0x0000001548487212 */ /* 0x000fe200078ec0ff */
[----:B------:R-:W-:Y:S01]  /*9c60*/  FADD.FTZ R149, R92, R93 ;  /* 0x0000005d5c957221 */ /* 0x000fe20000010000 */
[----:B------:R-:W-:Y:S01]  /*9c70*/  SHF.R.U32.HI R21, RZ, 0x10, R82 ;  /* 0x00000010ff157819 */ /* 0x000fe20000011652 */
[----:B------:R-:W-:Y:S01]  /*9c80*/  LDSM.16.MT88.4 R92, [R116+0x6800] ;  /* 0x00680000745c783b */ /* 0x000fe20000004200 */
[----:B------:R-:W-:Y:S01]  /*9c90*/  FADD.FTZ R110, R110, R111 ;  /* 0x0000006f6e6e7221 */ /* 0x000fe20000010000 */
[----:B------:R3:W4:Y:S01]  /*9ca0*/  MUFU.EX2 R150, R91 ;  /* 0x0000005b00967308 */ /* 0x0007220000000800 */
[----:B------:R-:W-:Y:S01]  /*9cb0*/  LOP3.LUT R22, R21, 0xff, RZ, 0xc0, !PT ;  /* 0x000000ff15167812 */ /* 0x000fe200078ec0ff */
[----:B------:R-:W-:Y:S01]  /*9cc0*/  FADD.FTZ R154, R148, R149 ;  /* 0x00000095949a7221 */ /* 0x000fe20000010000 */
[C---:B------:R-:W-:Y:S02]  /*9cd0*/  LOP3.LUT R21, R81.reuse, 0xffff, RZ, 0xc0, !PT ;  /* 0x0000ffff51157812 */ /* 0x040fe400078ec0ff */
[----:B------:R-:W-:Y:S02]  /*9ce0*/  PRMT R137, R22, 0x5410, R137 ;  /* 0x0000541016897816 */ /* 0x000fe40000000089 */
[----:B------:R-:W-:Y:S03]  /*9cf0*/  LOP3.LUT R22, R81, 0xff, RZ, 0xc0, !PT ;  /* 0x000000ff51167812 */ /* 0x000fe600078ec0ff */
[----:B------:R-:W-:Y:S01]  /*9d00*/  MUFU.EX2 R148, R97 ;  /* 0x0000006100947308 */ /* 0x000fe20000000800 */
[----:B------:R-:W-:Y:S04]  /*9d10*/  SHF.R.U32.HI R21, RZ, 0x8, R21 ;  /* 0x00000008ff157819 */ /* 0x000fe80000011615 */
[----:B------:R-:W-:Y:S02]  /*9d20*/  PRMT R21, R22, 0x5410, R21 ;  /* 0x0000541016157816 */ /* 0x000fe40000000015 */
[----:B------:R-:W-:Y:S03]  /*9d30*/  SHF.R.U32.HI R22, RZ, 0x10, R81 ;  /* 0x00000010ff167819 */ /* 0x000fe60000011651 */
[----:B------:R5:W-:Y:S01]  /*9d40*/  MUFU.EX2 R149, R100 ;  /* 0x0000006400957308 */ /* 0x000be20000000800 */
[----:B------:R-:W-:Y:S01]  /*9d50*/  LDSM.16.MT88.4 R80, [R116+0x8400] ;  /* 0x008400007450783b */ /* 0x000fe20000004200 */
[--C-:B---3--:R-:W-:Y:S02]  /*9d60*/  HSET2.LE.AND R91, R137, R136.reuse, PT ;  /* 0x00000088895b7233 */ /* 0x108fe40003803000 */
[----:B------:R-:W-:Y:S02]  /*9d70*/  LOP3.LUT R22, R22, 0xff, RZ, 0xc0, !PT ;  /* 0x000000ff16167812 */ /* 0x000fe400078ec0ff */
[--C-:B------:R-:W-:Y:S01]  /*9d80*/  HSET2.LE.AND R88, R21, R136.reuse, PT ;  /* 0x0000008815587233 */ /* 0x100fe20003803000 */
[C---:B--2---:R-:W-:Y:S03]  /*9d90*/  HMMA.16816.F32 R24, R72.reuse, R76, R24 ;  /* 0x0000004c4818723c */ /* 0x044fe60000001818 */
[----:B------:R-:W2:Y:S01]  /*9da0*/  MUFU.EX2 R137, R98 ;  /* 0x0000006200897308 */ /* 0x000ea20000000800 */
[----:B------:R-:W-:Y:S02]  /*9db0*/  PRMT R109, R22, 0x5410, R109 ;  /* 0x00005410166d7816 */ /* 0x000fe4000000006d */
[----:B-1----:R-:W-:Y:S01]  /*9dc0*/  F2FP.F16.F32.PACK_AB R21, R115, R146 ;  /* 0x000000927315723e */ /* 0x002fe200000000ff */
[C---:B------:R-:W-:Y:S01]  /*9dd0*/  HMMA.16816.F32 R28, R72.reuse, R78, R28 ;  /* 0x0000004e481c723c */ /* 0x040fe2000000181c */
[----:B------:R-:W1:Y:S03]  /*9de0*/  LDSM.16.MT88.4 R76, [R116+0x6400] ;  /* 0x00640000744c783b */ /* 0x000e660000004200 */
[--C-:B------:R-:W-:Y:S01]  /*9df0*/  HSET2.LE.AND R89, R109, R136.reuse, PT ;  /* 0x000000886d597233 */ /* 0x100fe20003803000 */
[----:B------:R-:W-:Y:S01]  /*9e00*/  FADD.FTZ R109, R105, R110 ;  /* 0x0000006e696d7221 */ /* 0x000fe20000010000 */
[----:B------:R-:W-:Y:S02]  /*9e10*/  LOP3.LUT R88, R88, R21, RZ, 0xc0, !PT ;  /* 0x0000001558587212 */ /* 0x000fe400078ec0ff */
[----:B------:R-:W-:Y:S04]  /*9e20*/  F2FP.F16.F32.PACK_AB R22, R114, R113 ;  /* 0x000000717216723e */ /* 0x000fe800000000ff */
[----:B------:R-:W-:Y:S01]  /*9e30*/  LOP3.LUT R91, R91, R22, RZ, 0xc0, !PT ;  /* 0x000000165b5b7212 */ /* 0x000fe200078ec0ff */
        /* <DEDUP_REMOVED lines=12> */
[C---:B------:R-:W-:Y:S06]  /*9f00*/  HMMA.16816.F32 R64, R72.reuse, R80, R64 ;  /* 0x000000504840723c */ /* 0x040fec0000001840 */
[----:B------:R-:W-:Y:S01]  /*9f10*/  HMMA.16816.F32 R68, R72, R82, R68 ;  /* 0x000000524844723c */ /* 0x000fe20000001844 */
[----:B------:R-:W3:Y:S04]  /*9f20*/  LDSM.16.MT88.4 R72, [R118+0x7800] ;  /* 0x007800007648783b */ /* 0x000ee80000004200 */
[----:B----4-:R-:W-:Y:S06]  /*9f30*/  F2FP.F16.F32.PACK_AB R80, R147, R150 ;  /* 0x000000969350723e */ /* 0x010fec00000000ff */
[----:B------:R-:W-:Y:S02]  /*9f40*/  LOP3.LUT R89, R89, R80, RZ, 0xc0, !PT ;  /* 0x0000005059597212 */ /* 0x000fe400078ec0ff */
[----:B------:R-:W4:Y:S05]  /*9f50*/  LDSM.16.MT88.4 R80, [R116+0x7800] ;  /* 0x007800007450783b */ /* 0x000f2a0000004200 */
[C---:B-1----:R-:W-:Y:S06]  /*9f60*/  HMMA.16816.F32 R24, R88.reuse, R76, R24 ;  /* 0x0000004c5818723c */ /* 0x042fec0000001818 */
[C---:B------:R-:W-:Y:S01]  /*9f70*/  HMMA.16816.F32 R28, R88.reuse, R78, R28 ;  /* 0x0000004e581c723c */ /* 0x040fe2000000181c */
[----:B------:R-:W1:Y:S05]  /*9f80*/  LDSM.16.MT88.4 R76, [R118+0x8800] ;  /* 0x00880000764c783b */ /* 0x000e6a0000004200 */
[C---:B------:R-:W-:Y:S06]  /*9f90*/  HMMA.16816.F32 R32, R88.reuse, R92, R32 ;  /* 0x0000005c5820723c */ /* 0x040fec0000001820 */
[C---:B------:R-:W-:Y:S01]  /*9fa0*/  HMMA.16816.F32 R36, R88.reuse, R94, R36 ;  /* 0x0000005e5824723c */ /* 0x040fe20000001824 */
[----:B------:R-:W2:Y:S05]  /*9fb0*/  LDSM.16.MT88.4 R92, [R116+0x8800] ;  /* 0x00880000745c783b */ /* 0x000eaa0000004200 */
[C---:B---3--:R-:W-:Y:S06]  /*9fc0*/  HMMA.16816.F32 R40, R88.reuse, R72, R40 ;  /* 0x000000485828723c */ /* 0x048fec0000001828 */
[C---:B------:R-:W-:Y:S05]  /*9fd0*/  HMMA.16816.F32 R44, R88.reuse, R74, R44 ;  /* 0x0000004a582c723c */ /* 0x040fea000000182c */
[----:B------:R-:W-:Y:S01]  /*9fe0*/  IMAD.WIDE.U32 R72, R101, -0x2daee0ad, RZ ;  /* 0xd2511f5365487825 */ /* 0x000fe200078e00ff */
[C---:B----4-:R-:W-:Y:S01]  /*9ff0*/  HMMA.16816.F32 R48, R88.reuse, R80, R48 ;  /* 0x000000505830723c */ /* 0x050fe20000001830 */
[----:B-----5:R-:W-:Y:S04]  /*a000*/  LDSM.16.MT88.4 R100, [R118+0x7c00] ;  /* 0x007c00007664783b */ /* 0x020fe80000004200 */
[----:B------:R-:W-:Y:S01]  /*a010*/  LOP3.LUT R106, R73, R106, R84, 0x96, !PT ;  /* 0x0000006a496a7212 */ /* 0x000fe200078e9654 */
[C---:B------:R-:W-:Y:S01]  /*a020*/  HMMA.16816.F32 R52, R88.reuse, R82, R52 ;  /* 0x000000525834723c */ /* 0x040fe20000001834 */
[----:B------:R3:W4:Y:S04]  /*a030*/  MUFU.EX2 R84, R99 ;  /* 0x0000006300547308 */ /* 0x0007280000000800 */
[----:B------:R-:W-:Y:S01]  /*a040*/  SHF.R.U32.HI R81, RZ, 0x10, R106 ;  /* 0x00000010ff517819 */ /* 0x000fe2000001166a */
[C---:B-1----:R-:W-:Y:S05]  /*a050*/  HMMA.16816.F32 R56, R88.reuse, R76, R56 ;  /* 0x0000004c5838723c */ /* 0x042fea0000001838 */
[----:B------:R-:W-:Y:S01]  /*a060*/  FADD.FTZ R83, R107, R154 ;  /* 0x0000009a6b537221 */ /* 0x000fe20000010000 */
[C---:B------:R-:W-:Y:S01]  /*a070*/  HMMA.16816.F32 R60, R88.reuse, R78, R60 ;  /* 0x0000004e583c723c */ /* 0x040fe2000000183c */
[----:B------:R-:W1:Y:S04]  /*a080*/  LDSM.16.MT88.4 R76, [R118+0x6c00] ;  /* 0x006c0000764c783b */ /* 0x000e680000004200 */
[C---:B------:R-:W-:Y:S01]  /*a090*/  LOP3.LUT R21, R72.reuse, 0xffff, RZ, 0xc0, !PT ;  /* 0x0000ffff48157812 */ /* 0x040fe200078ec0ff */
[C---:B--2---:R-:W-:Y:S03]  /*a0a0*/  HMMA.16816.F32 R64, R88.reuse, R92, R64 ;  /* 0x0000005c5840723c */ /* 0x044fe60000001840 */
[----:B---3--:R-:W2:Y:S02]  /*a0b0*/  LDSM.16.MT88.4 R96, [R116+0x6c00] ;  /* 0x006c00007460783b */ /* 0x008ea40000004200 */
[--C-:B------:R-:W-:Y:S01]  /*a0c0*/  SHF.R.U32.HI R22, RZ, 0x10, R72.reuse ;  /* 0x00000010ff167819 */ /* 0x100fe20000011648 */
[----:B------:R-:W-:Y:S05]  /*a0d0*/  HMMA.16816.F32 R68, R88, R94, R68 ;  /* 0x0000005e5844723c */ /* 0x000fea0000001844 */
[----:B------:R-:W-:Y:S01]  /*a0e0*/  LOP3.LUT R75, R72, 0xff, RZ, 0xc0, !PT ;  /* 0x000000ff484b7812 */ /* 0x000fe200078ec0ff */
[----:B------:R-:W-:Y:S01]  /*a0f0*/  LDSM.16.MT88.4 R92, [R118+0x8c00] ;  /* 0x008c0000765c783b */ /* 0x000fe20000004200 */
[----:B------:R-:W-:Y:S04]  /*a100*/  SHF.R.U32.HI R73, RZ, 0x18, R72 ;  /* 0x00000018ff497819 */ /* 0x000fe80000011648 */
[C---:B------:R-:W-:Y:S02]  /*a110*/  LOP3.LUT R72, R106.reuse, 0xffff, RZ, 0xc0, !PT ;  /* 0x0000ffff6a487812 */ /* 0x040fe400078ec0ff */
[----:B------:R-:W-:Y:S02]  /*a120*/  SHF.R.U32.HI R74, RZ, 0x8, R21 ;  /* 0x00000008ff4a7819 */ /* 0x000fe40000011615 */
[----:B------:R-:W-:Y:S02]  /*a130*/  LOP3.LUT R21, R106, 0xff, RZ, 0xc0, !PT ;  /* 0x000000ff6a157812 */ /* 0x000fe400078ec0ff */
[----:B------:R-:W-:Y:S02]  /*a140*/  SHF.R.U32.HI R72, RZ, 0x8, R72 ;  /* 0x00000008ff487819 */ /* 0x000fe40000011648 */
[----:B------:R-:W-:Y:S02]  /*a150*/  SHF.R.U32.HI R106, RZ, 0x18, R106 ;  /* 0x00000018ff6a7819 */ /* 0x000fe4000001166a */
[----:B------:R-:W-:Y:S02]  /*a160*/  PRMT R21, R21, 0x5410, R72 ;  /* 0x0000541015157816 */ /* 0x000fe40000000048 */
[----:B------:R-:W-:Y:S02]  /*a170*/  LOP3.LUT R81, R81, 0xff, RZ, 0xc0, !PT ;  /* 0x000000ff51517812 */ /* 0x000fe400078ec0ff */
[----:B------:R-:W-:Y:S02]  /*a180*/  LOP3.LUT R22, R22, 0xff, RZ, 0xc0, !PT ;  /* 0x000000ff16167812 */ /* 0x000fe400078ec0ff */
[----:B------:R-:W-:Y:S02]  /*a190*/  PRMT R81, R81, 0x5410, R106 ;  /* 0x0000541051517816 */ /* 0x000fe4000000006a */
[----:B------:R-:W-:Y:S01]  /*a1a0*/  PRMT R73, R22, 0x5410, R73 ;  /* 0x0000541016497816 */ /* 0x000fe20000000049 */
[----:B------:R-:W-:Y:S01]  /*a1b0*/  FADD.FTZ R22, R146, R83 ;  /* 0x0000005392167221 */ /* 0x000fe20000010000 */
[----:B------:R-:W-:Y:S01]  /*a1c0*/  PRMT R75, R75, 0x5410, R74 ;  /* 0x000054104b4b7816 */ /* 0x000fe2000000004a */
[----:B------:R-:W3:Y:S01]  /*a1d0*/  LDSM.16.MT88.4 R104, [R116+0x7c00] ;  /* 0x007c00007468783b */ /* 0x000ee20000004200 */
[--C-:B------:R-:W-:Y:S01]  /*a1e0*/  HSET2.LE.AND R88, R21, R136.reuse, PT ;  /* 0x0000008815587233 */ /* 0x100fe20003803000 */
[----:B------:R-:W-:Y:S01]  /*a1f0*/  FADD.FTZ R115, R115, R22 ;  /* 0x0000001673737221 */ /* 0x000fe20000010000 */
[----:B------:R-:W-:Y:S01]  /*a200*/  F2FP.F16.F32.PACK_AB R21, R148, R137 ;  /* 0x000000899415723e */ /* 0x000fe200000000ff */
[----:B------:R-:W-:Y:S01]  /*a210*/  FADD.FTZ R146, R150, R109 ;  /* 0x0000006d96927221 */ /* 0x000fe20000010000 */
[--C-:B------:R-:W-:Y:S01]  /*a220*/  HSET2.LE.AND R90, R75, R136.reuse, PT ;  /* 0x000000884b5a7233 */ /* 0x100fe20003803000 */
[----:B------:R-:W-:Y:S01]  /*a230*/  FADD.FTZ R112, R112, R115 ;  /* 0x0000007370707221 */ /* 0x000fe20000010000 */
[----:B------:R-:W-:Y:S01]  /*a240*/  LOP3.LUT R88, R88, R21, RZ, 0xc0, !PT ;  /* 0x0000001558587212 */ /* 0x000fe200078ec0ff */
[----:B------:R-:W5:Y:S01]  /*a250*/  LDSM.16.MT88.4 R108, [R116+0x8c00] ;  /* 0x008c0000746c783b */ /* 0x000f620000004200 */
[--C-:B------:R-:W-:Y:S01]  /*a260*/  HSET2.LE.AND R91, R73, R136.reuse, PT ;  /* 0x00000088495b7233 */ /* 0x100fe20003803000 */
[----:B------:R-:W-:Y:S01]  /*a270*/  FADD.FTZ R146, R147, R146 ;  /* 0x0000009293927221 */ /* 0x000fe20000010000 */
[----:B------:R-:W-:Y:S01]  /*a280*/  HSET2.LE.AND R89, R81, R136, PT ;  /* 0x0000008851597233 */ /* 0x000fe20003803000 */
[----:B------:R-:W-:Y:S01]  /*a290*/  FADD.FTZ R112, R23, R112 ;  /* 0x0000007017707221 */ /* 0x000fe20000010000 */
[----:B----4-:R-:W-:Y:S01]  /*a2a0*/  F2FP.F16.F32.PACK_AB R72, R84, R149 ;  /* 0x000000955448723e */ /* 0x010fe200000000ff */
        /* <DEDUP_REMOVED lines=10> */
[----:B------:R-:W-:Y:S02]  /*a350*/  FADD.FTZ R137, R151, R148 ;  /* 0x0000009497897221 */ /* 0x000fe40000010000 */
[----:B------:R-:W-:Y:S02]  /*a360*/  FADD.FTZ R84, R84, R149 ;  /* 0x0000009554547221 */ /* 0x000fe40000010000 */
[----:B------:R-:W-:Y:S02]  /*a370*/  FADD.FTZ R137, R152, R137 ;  /* 0x0000008998897221 */ /* 0x000fe40000010000 */
[C---:B-1----:R-:W-:Y:S03]  /*a380*/  HMMA.16816.F32 R72, R88.reuse, R76, R24 ;  /* 0x0000004c5848723c */ /* 0x042fe60000001818 */
[----:B------:R-:W-:Y:S03]  /*a390*/  FADD.FTZ R87, R87, R84 ;  /* 0x0000005457577221 */ /* 0x000fe60000010000 */
[C---:B------:R-:W-:Y:S05]  /*a3a0*/  HMMA.16816.F32 R76, R88.reuse, R78, R28 ;  /* 0x0000004e584c723c */ /* 0x040fea000000181c */
[----:B------:R-:W-:Y:S01]  /*a3b0*/  FADD.FTZ R146, R86, R87 ;  /* 0x0000005756927221 */ /* 0x000fe20000010000 */
[C---:B--2---:R-:W-:Y:S06]  /*a3c0*/  HMMA.16816.F32 R80, R88.reuse, R96, R32 ;  /* 0x000000605850723c */ /* 0x044fec0000001820 */
[C---:B------:R-:W-:Y:S06]  /*a3d0*/  HMMA.16816.F32 R36, R88.reuse, R98, R36 ;  /* 0x000000625824723c */ /* 0x040fec0000001824 */
[C---:B------:R-:W-:Y:S06]  /*a3e0*/  HMMA.16816.F32 R40, R88.reuse, R100, R40 ;  /* 0x000000645828723c */ /* 0x040fec0000001828 */
[C---:B------:R-:W-:Y:S06]  /*a3f0*/  HMMA.16816.F32 R44, R88.reuse, R102, R44 ;  /* 0x00000066582c723c */ /* 0x040fec000000182c */
[C---:B---3--:R-:W-:Y:S06]  /*a400*/  HMMA.16816.F32 R48, R88.reuse, R104, R48 ;  /* 0x000000685830723c */ /* 0x048fec0000001830 */
[C---:B------:R-:W-:Y:S06]  /*a410*/  HMMA.16816.F32 R52, R88.reuse, R106, R52 ;  /* 0x0000006a5834723c */ /* 0x040fec0000001834 */
[C---:B------:R-:W-:Y:S06]  /*a420*/  HMMA.16816.F32 R56, R88.reuse, R92, R56 ;  /* 0x0000005c5838723c */ /* 0x040fec0000001838 */
[C---:B------:R-:W-:Y:S06]  /*a430*/  HMMA.16816.F32 R60, R88.reuse, R94, R60 ;  /* 0x0000005e583c723c */ /* 0x040fec000000183c */
[C---:B-----5:R-:W-:Y:S06]  /*a440*/  HMMA.16816.F32 R64, R88.reuse, R108, R64 ;  /* 0x0000006c5840723c */ /* 0x060fec0000001840 */
[----:B------:R-:W-:Y:S01]  /*a450*/  HMMA.16816.F32 R68, R88, R110, R68 ;  /* 0x0000006e5844723c */ /* 0x000fe20000001844 */
[----:B------:R-:W-:Y:S11]  /*a460*/  @!UPT UIADD3 URZ, URZ, URZ, URZ ;  /* 0x0000003f3f3ff290 */ /* 0x000ff6000fffe03f */
[----:B------:R-:W-:Y:S01]  /*a470*/  @!UPT UIADD3 URZ, URZ, URZ, URZ ;  /* 0x0000003f3f3ff290 */ /* 0x000fe2000fffe03f */
[----:B------:R-:W-:Y:S11]  /*a480*/  @P5 BRA `(.L_x_835) ;  /* 0xffffffd800c85947 */ /* 0x000ff6000383ffff */
.L_x_834:
[----:B------:R-:W1:Y:S01]  /*a490*/  SHFL.BFLY PT, R8, R137, 0x2, 0x1f ;  /* 0x0c401f0089087f89 */ /* 0x000e6200000e0000 */
[----:B------:R-:W-:Y:S01]  /*a4a0*/  MOV R7, 0x3f800000 ;  /* 0x3f80000000077802 */ /* 0x000fe20000000f00 */
[----:B------:R-:W-:Y:S01]  /*a4b0*/  ULDC UR4, c[0x0][0x38c] ;  /* 0x0000e30000047ab9 */ /* 0x000fe20000000800 */
[----:B------:R-:W-:Y:S01]  /*a4c0*/  MOV R6, 0x3f800000 ;  /* 0x3f80000000067802 */ /* 0x000fe20000000f00 */
[----:B------:R-:W2:Y:S01]  /*a4d0*/  SHFL.BFLY PT, R9, R146, 0x2, 0x1f ;  /* 0x0c401f0092097f89 */ /* 0x000ea200000e0000 */
[----:B------:R-:W-:Y:S01]  /*a4e0*/  UMOV UR6, 0x400 ;  /* 0x0000040000067882 */ /* 0x000fe20000000000 */
[----:B------:R-:W-:Y:S01]  /*a4f0*/  UISETP.NE.AND UP0, UPT, UR5, -0x1, UPT ;  /* 0xffffffff0500788c */ /* 0x000fe2000bf05270 */
[----:B------:R-:W3:Y:S01]  /*a500*/  S2R R3, SR_TID.X ;  /* 0x0000000000037919 */ /* 0x000ee20000002100 */
[----:B-1----:R-:W-:Y:S01]  /*a510*/  FADD.FTZ R8, R8, R137 ;  /* 0x0000008908087221 */ /* 0x002fe20000010000 */
[----:B--2---:R-:W-:-:S04]  /*a520*/  FADD.FTZ R9, R9, R146 ;  /* 0x0000009209097221 */ /* 0x004fc80000010000 */
[----:B------:R-:W1:Y:S04]  /*a530*/  SHFL.BFLY PT, R5, R8, 0x1, 0x1f ;  /* 0x0c201f0008057f89 */ /* 0x000e6800000e0000 */
[----:B------:R-:W2:Y:S01]  /*a540*/  SHFL.BFLY PT, R4, R9, 0x1, 0x1f ;  /* 0x0c201f0009047f89 */ /* 0x000ea200000e0000 */
[----:B-1----:R-:W-:Y:S01]  /*a550*/  FADD.FTZ R5, R8, R5 ;  /* 0x0000000508057221 */ /* 0x002fe20000010000 */
[----:B---3--:R-:W-:Y:S01]  /*a560*/  SHF.R.S32.HI R8, RZ, 0x1f, R3 ;  /* 0x0000001fff087819 */ /* 0x008fe20000011403 */
[----:B--2---:R-:W-:-:S03]  /*a570*/  FADD.FTZ R4, R9, R4 ;  /* 0x0000000409047221 */ /* 0x004fc60000010000 */
[----:B------:R-:W-:Y:S02]  /*a580*/  FSETP.NE.FTZ.AND P4, PT, R5, RZ, PT ;  /* 0x000000ff0500720b */ /* 0x000fe40003f95000 */
[----:B------:R-:W-:Y:S02]  /*a590*/  LEA.HI R9, R8, R3, RZ, 0x2 ;  /* 0x0000000308097211 */ /* 0x000fe400078f10ff */
[----:B------:R-:W-:Y:S02]  /*a5a0*/  FSETP.NE.FTZ.AND P3, PT, R4, RZ, PT ;  /* 0x000000ff0400720b */ /* 0x000fe40003f75000 */
[----:B------:R-:W-:Y:S02]  /*a5b0*/  SHF.R.S32.HI R10, RZ, 0x2, R9 ;  /* 0x00000002ff0a7819 */ /* 0x000fe40000011409 */
[----:B------:R-:W-:Y:S02]  /*a5c0*/  LOP3.LUT R14, R9, 0xfffffffc, RZ, 0xc0, !PT ;  /* 0xfffffffc090e7812 */ /* 0x000fe400078ec0ff */
[----:B------:R-:W-:-:S03]  /*a5d0*/  SHF.R.S32.HI R11, RZ, 0x1f, R10 ;  /* 0x0000001fff0b7819 */ /* 0x000fc6000001140a */
[----:B------:R-:W1:Y:S01]  /*a5e0*/  @P4 MUFU.RCP R7, R5 ;  /* 0x0000000500074308 */ /* 0x000e620000001000 */
[----:B------:R-:W-:Y:S01]  /*a5f0*/  LEA.HI R11, R11, R10, RZ, 0x3 ;  /* 0x0000000a0b0b7211 */ /* 0x000fe200078f18ff */
[----:B------:R-:W-:-:S03]  /*a600*/  IMAD.IADD R13, R3, 0x1, -R14 ;  /* 0x00000001030d7824 */ /* 0x000fc600078e0a0e */
[----:B------:R-:W-:-:S03]  /*a610*/  LOP3.LUT R11, R11, 0xfffffff8, RZ, 0xc0, !PT ;  /* 0xfffffff80b0b7812 */ /* 0x000fc600078ec0ff */
[----:B------:R-:W2:Y:S01]  /*a620*/  @P3 MUFU.RCP R6, R4 ;  /* 0x0000000400063308 */ /* 0x000ea20000001000 */
[----:B------:R-:W-:Y:S01]  /*a630*/  IADD3 R11, R10, -R11, RZ ;  /* 0x8000000b0a0b7210 */ /* 0x000fe20007ffe0ff */
[----:B-1----:R-:W-:-:S04]  /*a640*/  FMUL.FTZ R7, R7, UR4 ;  /* 0x0000000407077c20 */ /* 0x002fc80008410000 */
[C---:B------:R-:W-:Y:S01]  /*a650*/  FMUL.FTZ R72, R7.reuse, R72 ;  /* 0x0000004807487220 */ /* 0x040fe20000410000 */
[C---:B------:R-:W-:Y:S01]  /*a660*/  FMUL.FTZ R73, R7.reuse, R73 ;  /* 0x0000004907497220 */ /* 0x040fe20000410000 */
[C---:B------:R-:W-:Y:S01]  /*a670*/  FMUL.FTZ R76, R7.reuse, R76 ;  /* 0x0000004c074c7220 */ /* 0x040fe20000410000 */
[C---:B------:R-:W-:Y:S01]  /*a680*/  FMUL.FTZ R77, R7.reuse, R77 ;  /* 0x0000004d074d7220 */ /* 0x040fe20000410000 */
[----:B--2---:R-:W-:Y:S01]  /*a690*/  FMUL.FTZ R6, R6, UR4 ;  /* 0x0000000406067c20 */ /* 0x004fe20008410000 */
[----:B------:R-:W1:Y:S01]  /*a6a0*/  S2UR UR4, SR_CgaCtaId ;  /* 0x00000000000479c3 */ /* 0x000e620000008800 */
        /* <DEDUP_REMOVED lines=28> */
[----:B------:R-:W-:Y:S01]  /*a870*/  LEA.HI R8, R11, R11, RZ, 0x1 ;  /* 0x0000000b0b087211 */ /* 0x000fe200078f08ff */
[C---:B------:R-:W-:Y:S01]  /*a880*/  FMUL.FTZ R36, R7.reuse, R36 ;  /* 0x0000002407247220 */ /* 0x040fe20000410000 */
[----:B------:R-:W-:Y:S01]  /*a890*/  SHF.R.S32.HI R12, RZ, 0x5, R6 ;  /* 0x00000005ff0c7819 */ /* 0x000fe20000011406 */
[----:B------:R-:W-:Y:S01]  /*a8a0*/  FMUL.FTZ R37, R7, R37 ;  /* 0x0000002507257220 */ /* 0x000fe20000410000 */
[----:B------:R-:W-:Y:S01]  /*a8b0*/  LOP3.LUT R16, R8, 0x3fffffe, RZ, 0xc0, !PT ;  /* 0x03fffffe08107812 */ /* 0x000fe200078ec0ff */
[----:B------:R-:W-:Y:S01]  /*a8c0*/  @UP0 ULDC.64 UR6, c[0x0][0x298] ;  /* 0x0000a60000060ab9 */ /* 0x000fe20000000a00 */
[----:B------:R-:W-:Y:S01]  /*a8d0*/  SHF.R.S32.HI R8, RZ, 0x1, R8 ;  /* 0x00000001ff087819 */ /* 0x000fe20000011408 */
[----:B------:R-:W-:Y:S01]  /*a8e0*/  IMAD R13, R12, 0x100, R13 ;  /* 0x000001000c0d7824 */ /* 0x000fe200078e020d */
[----:B------:R-:W-:Y:S01]  /*a8f0*/  IADD3 R16, R11, -R16, RZ ;  /* 0x800000100b107210 */ /* 0x000fe20007ffe0ff */
[----:B------:R-:W-:Y:S01]  /*a900*/  @UP0 UIMAD.WIDE.U32 UR10, UR5, UR6, URZ ;  /* 0x00000006050a02a5 */ /* 0x000fe2000f8e003f */
[C---:B------:R-:W-:Y:S01]  /*a910*/  SHF.L.U32 R11, R8.reuse, 0x6, RZ ;  /* 0x00000006080b7819 */ /* 0x040fe200000006ff */
[C---:B------:R-:W-:Y:S01]  /*a920*/  FMUL.FTZ R40, R7.reuse, R40 ;  /* 0x0000002807287220 */ /* 0x040fe20000410000 */
[----:B------:R-:W-:Y:S01]  /*a930*/  LOP3.LUT R14, R8, 0x1, RZ, 0xc0, !PT ;  /* 0x00000001080e7812 */ /* 0x000fe200078ec0ff */
[----:B------:R-:W-:Y:S01]  /*a940*/  FMUL.FTZ R41, R7, R41 ;  /* 0x0000002907297220 */ /* 0x000fe20000410000 */
[----:B------:R-:W-:Y:S01]  /*a950*/  LOP3.LUT R11, R11, 0xc0, RZ, 0xc0, !PT ;  /* 0x000000c00b0b7812 */ /* 0x000fe200078ec0ff */
[C---:B------:R-:W-:Y:S01]  /*a960*/  FMUL.FTZ R44, R7.reuse, R44 ;  /* 0x0000002c072c7220 */ /* 0x040fe20000410000 */
[----:B------:R-:W-:Y:S01]  /*a970*/  LEA R13, R16, R13, 0x4 ;  /* 0x0000000d100d7211 */ /* 0x000fe200078e20ff */
[----:B------:R-:W-:Y:S01]  /*a980*/  FMUL.FTZ R45, R7, R45 ;  /* 0x0000002d072d7220 */ /* 0x000fe20000410000 */
[----:B------:R-:W-:Y:S01]  /*a990*/  LEA.HI R16, R11, R11, RZ, 0x1d ;  /* 0x0000000b0b107211 */ /* 0x000fe200078fe8ff */
[C---:B------:R-:W-:Y:S01]  /*a9a0*/  FMUL.FTZ R48, R7.reuse, R48 ;  /* 0x0000003007307220 */ /* 0x040fe20000410000 */
[----:B------:R-:W-:Y:S01]  /*a9b0*/  ISETP.NE.U32.AND P1, PT, R14, 0x1, PT ;  /* 0x000000010e00780c */ /* 0x000fe20003f25070 */
[----:B------:R-:W-:Y:S01]  /*a9c0*/  FMUL.FTZ R49, R7, R49 ;  /* 0x0000003107317220 */ /* 0x000fe20000410000 */
[----:B------:R-:W-:Y:S01]  /*a9d0*/  LEA R13, R13, R16, 0x1 ;  /* 0x000000100d0d7211 */ /* 0x000fe200078e08ff */
[----:B------:R-:W1:Y:S01]  /*a9e0*/  S2R R14, SR_TID.X ;  /* 0x00000000000e7919 */ /* 0x000e620000002100 */
[----:B------:R-:W-:Y:S01]  /*a9f0*/  LOP3.LUT P0, RZ, R8, 0x2, RZ, 0xc0, !PT ;  /* 0x0000000208ff7812 */ /* 0x000fe2000780c0ff */
[----:B------:R-:W-:Y:S01]  /*aa00*/  FMUL.FTZ R52, R7, R52 ;  /* 0x0000003407347220 */ /* 0x000fe20000410000 */
[----:B------:R-:W-:Y:S01]  /*aa10*/  LEA R13, R13, UR4, 0x1 ;  /* 0x000000040d0d7c11 */ /* 0x000fe2000f8e08ff */
[C---:B------:R-:W-:Y:S01]  /*aa20*/  FMUL.FTZ R53, R7.reuse, R53 ;  /* 0x0000003507357220 */ /* 0x040fe20000410000 */
[----:B------:R-:W-:Y:S01]  /*aa30*/  MOV R8, 0x20 ;  /* 0x0000002000087802 */ /* 0x000fe20000000f00 */
[----:B------:R-:W-:Y:S01]  /*aa40*/  FMUL.FTZ R56, R7, R56 ;  /* 0x0000003807387220 */ /* 0x000fe20000410000 */
[----:B------:R-:W-:Y:S01]  /*aa50*/  F2FP.F16.F32.PACK_AB R72, R73, R72 ;  /* 0x000000484948723e */ /* 0x000fe200000000ff */
[----:B------:R-:W-:Y:S01]  /*aa60*/  VIADD R11, R13, 0xfffffff0 ;  /* 0xfffffff00d0b7836 */ /* 0x000fe20000000000 */
[----:B------:R-:W-:Y:S01]  /*aa70*/  SEL R8, R8, 0xffffffe0, !P0 ;  /* 0xffffffe008087807 */ /* 0x000fe20004000000 */
[----:B------:R-:W-:Y:S01]  /*aa80*/  FMUL.FTZ R57, R7, R57 ;  /* 0x0000003907397220 */ /* 0x000fe20000410000 */
[----:B------:R-:W-:Y:S01]  /*aa90*/  @P1 IADD3 R11, R13, 0x10, RZ ;  /* 0x000000100d0b1810 */ /* 0x000fe20007ffe0ff */
[----:B------:R2:W-:Y:S01]  /*aaa0*/  STS [R13], R72 ;  /* 0x000000480d007388 */ /* 0x0005e20000000800 */
[----:B------:R-:W-:Y:S01]  /*aab0*/  F2FP.F16.F32.PACK_AB R74, R75, R74 ;  /* 0x0000004a4b4a723e */ /* 0x000fe200000000ff */
[----:B------:R-:W-:Y:S01]  /*aac0*/  FMUL.FTZ R60, R7, R60 ;  /* 0x0000003c073c7220 */ /* 0x000fe20000410000 */
[----:B------:R-:W-:Y:S01]  /*aad0*/  F2FP.F16.F32.PACK_AB R76, R77, R76 ;  /* 0x0000004c4d4c723e */ /* 0x000fe200000000ff */
[----:B------:R-:W-:Y:S01]  /*aae0*/  FMUL.FTZ R61, R7, R61 ;  /* 0x0000003d073d7220 */ /* 0x000fe20000410000 */
[----:B------:R-:W-:Y:S01]  /*aaf0*/  F2FP.F16.F32.PACK_AB R78, R79, R78 ;  /* 0x0000004e4f4e723e */ /* 0x000fe200000000ff */
[----:B------:R2:W-:Y:S01]  /*ab00*/  STS [R13+0x200], R74 ;  /* 0x0002004a0d007388 */ /* 0x0005e20000000800 */
[----:B------:R-:W-:Y:S01]  /*ab10*/  F2FP.F16.F32.PACK_AB R80, R81, R80 ;  /* 0x000000505150723e */ /* 0x000fe200000000ff */
[----:B------:R-:W-:Y:S01]  /*ab20*/  FMUL.FTZ R64, R7, R64 ;  /* 0x0000004007407220 */ /* 0x000fe20000410000 */
[----:B------:R-:W-:Y:S01]  /*ab30*/  F2FP.F16.F32.PACK_AB R82, R83, R82 ;  /* 0x000000525352723e */ /* 0x000fe200000000ff */
[----:B------:R2:W-:Y:S01]  /*ab40*/  STS [R11], R76 ;  /* 0x0000004c0b007388 */ /* 0x0005e20000000800 */
[----:B------:R-:W-:Y:S01]  /*ab50*/  IADD3 R15, R13, R8, RZ ;  /* 0x000000080d0f7210 */ /* 0x000fe20007ffe0ff */
[----:B------:R-:W-:Y:S01]  /*ab60*/  FMUL.FTZ R65, R7, R65 ;  /* 0x0000004107417220 */ /* 0x000fe20000410000 */
[----:B------:R-:W-:Y:S01]  /*ab70*/  F2FP.F16.F32.PACK_AB R36, R37, R36 ;  /* 0x000000242524723e */ /* 0x000fe200000000ff */
[----:B------:R2:W-:Y:S01]  /*ab80*/  STS [R11+0x200], R78 ;  /* 0x0002004e0b007388 */ /* 0x0005e20000000800 */
[----:B------:R-:W-:Y:S01]  /*ab90*/  IADD3 R17, R8, R11, RZ ;  /* 0x0000000b08117210 */ /* 0x000fe20007ffe0ff */
[C---:B------:R-:W-:Y:S01]  /*aba0*/  FMUL.FTZ R68, R7.reuse, R68 ;  /* 0x0000004407447220 */ /* 0x040fe20000410000 */
[----:B------:R-:W-:Y:S01]  /*abb0*/  PLOP3.LUT P0, PT, PT, PT, UP0, 0x80, 0x0 ;  /* 0x000000000000781c */ /* 0x000fe20003f0f008 */
[----:B------:R2:W-:Y:S01]  /*abc0*/  STS [R15], R80 ;  /* 0x000000500f007388 */ /* 0x0005e20000000800 */
[----:B------:R-:W-:Y:S01]  /*abd0*/  FMUL.FTZ R7, R7, R69 ;  /* 0x0000004507077220 */ /* 0x000fe20000410000 */
[----:B------:R-:W-:Y:S01]  /*abe0*/  @UP0 UIMAD UR7, UR5, UR7, UR11 ;  /* 0x00000007050702a4 */ /* 0x000fe2000f8e020b */
[----:B------:R-:W-:Y:S01]  /*abf0*/  F2FP.F16.F32.PACK_AB R38, R39, R38 ;  /* 0x000000262726723e */ /* 0x000fe200000000ff */
[----:B------:R2:W-:Y:S01]  /*ac00*/  STS [R15+0x200], R82 ;  /* 0x000200520f007388 */ /* 0x0005e20000000800 */
[----:B------:R-:W-:-:S02]  /*ac10*/  F2FP.F16.F32.PACK_AB R40, R41, R40 ;  /* 0x000000282928723e */ /* 0x000fc400000000ff */
[----:B------:R-:W-:Y:S01]  /*ac20*/  F2FP.F16.F32.PACK_AB R42, R43, R42 ;  /* 0x0000002a2b2a723e */ /* 0x000fe200000000ff */
[----:B------:R2:W-:Y:S01]  /*ac30*/  STS [R17], R36 ;  /* 0x0000002411007388 */ /* 0x0005e20000000800 */
        /* <DEDUP_REMOVED lines=13> */
[----:B------:R-:W-:Y:S01]  /*ad10*/  F2FP.F16.F32.PACK_AB R70, R71, R70 ;  /* 0x000000464746723e */ /* 0x000fe200000000ff */
[----:B-12---:R-:W-:Y:S06]  /*ad20*/  @P0 BRA `(.L_x_838) ;  /* 0x00000000001c0947 */ /* 0x006fec0003800000 */
[----:B------:R-:W1:Y:S01]  /*ad30*/  S2UR UR8, SR_CTAID.Y ;  /* 0x00000000000879c3 */ /* 0x000e620000002600 */
[----:B------:R-:W-:Y:S01]  /*ad40*/  ULDC.64 UR6, c[0x0][0x290] ;  /* 0x0000a40000067ab9 */ /* 0x000fe20000000a00 */
[----:B-1----:R-:W-:Y:S02]  /*ad50*/  USHF.R.S32.HI UR4, URZ, 0x1f, UR8 ;  /* 0x0000001f3f047899 */ /* 0x002fe40008011408 */
[----:B------:R-:W-:Y:S02]  /*ad60*/  UIMAD.WIDE.U32 UR10, UR8, UR6, URZ ;  /* 0x00000006080a72a5 */ /* 0x000fe4000f8e003f */
[----:B------:R-:W-:-:S04]  /*ad70*/  UIMAD UR4, UR4, UR6, URZ ;  /* 0x00000006040472a4 */ /* 0x000fc8000f8e023f */
[----:B------:R-:W-:-:S04]  /*ad80*/  UIMAD UR7, UR8, UR7, UR4 ;  /* 0x00000007080772a4 */ /* 0x000fc8000f8e0204 */
[----:B------:R-:W-:-:S12]  /*ad90*/  UIADD3 UR7, UR11, UR7, URZ ;  /* 0x000000070b077290 */ /* 0x000fd8000fffe03f */
.L_x_838:
[----:B------:R-:W-:Y:S01]  /*ada0*/  ULDC.U8 UR6, c[0x0][0x3d9] ;  /* 0x0000f64000067ab9 */ /* 0x000fe20000000000 */
[----:B------:R-:W-:Y:S01]  /*adb0*/  STS [R17+0x200], R38 ;  /* 0x0002002611007388 */ /* 0x000fe20000000800 */
[----:B------:R-:W-:Y:S01]  /*adc0*/  ISETP.NE.AND P1, PT, RZ, UR6, PT ;  /* 0x00000006ff007c0c */ /* 0x000fe2000bf25270 */
[----:B------:R-:W-:Y:S01]  /*add0*/  ULDC.U8 UR9, c[0x0][0x3d8] ;  /* 0x0000f60000097ab9 */ /* 0x000fe20000000000 */
[----:B------:R-:W1:Y:S01]  /*ade0*/  @P4 MUFU.LG2 R5, R5 ;  /* 0x0000000500054308 */ /* 0x000e620000000c00 */
[----:B------:R-:W-:Y:S01]  /*adf0*/  STS [R13+0x1000], R40 ;  /* 0x001000280d007388 */ /* 0x000fe20000000800 */
[----:B------:R-:W-:Y:S01]  /*ae00*/  ISETP.NE.AND P2, PT, RZ, UR9, PT ;  /* 0x00000009ff007c0c */ /* 0x000fe2000bf45270 */
[----:B------:R-:W2:Y:S02]  /*ae10*/  S2UR UR4, SR_CTAID.X ;  /* 0x00000000000479c3 */ /* 0x000ea40000002500 */
[----:B------:R-:W-:Y:S01]  /*ae20*/  STS [R13+0x1200], R42 ;  /* 0x0012002a0d007388 */ /* 0x000fe20000000800 */
[----:B------:R-:W-:-:S03]  /*ae30*/  ISETP.EQ.AND P2, PT, RZ, UR6, P2 ;  /* 0x00000006ff007c0c */ /* 0x000fc60009742270 */
[----:B------:R-:W-:Y:S02]  /*ae40*/  STS [R11+0x1000], R44 ;  /* 0x0010002c0b007388 */ /* 0x000fe40000000800 */
[----:B------:R-:W3:Y:S02]  /*ae50*/  @P1 LDC.64 R18, c[0x0][0x2c0] ;  /* 0x0000b000ff121b82 */ /* 0x000ee40000000a00 */
[----:B------:R-:W-:Y:S04]  /*ae60*/  STS [R11+0x1200], R46 ;  /* 0x0012002e0b007388 */ /* 0x000fe80000000800 */
[----:B------:R-:W-:Y:S02]  /*ae70*/  STS [R15+0x1000], R48 ;  /* 0x001000300f007388 */ /* 0x000fe40000000800 */
[----:B------:R-:W-:-:S02]  /*ae80*/  @!P2 PLOP3.LUT P0, PT, PT, PT, PT, 0x8, 0x0 ;  /* 0x000000000000a81c */ /* 0x000fc40003f0e170 */
[----:B------:R-:W-:Y:S01]  /*ae90*/  @!P2 CS2R R30, SRZ ;  /* 0x00000000001ea805 */ /* 0x000fe2000001ff00 */
[----:B------:R-:W-:Y:S04]  /*aea0*/  STS [R15+0x1200], R50 ;  /* 0x001200320f007388 */ /* 0x000fe80000000800 */
[----:B------:R-:W-:Y:S04]  /*aeb0*/  STS [R17+0x1000], R52 ;  /* 0x0010003411007388 */ /* 0x000fe80000000800 */
[----:B------:R-:W-:Y:S04]  /*aec0*/  STS [R17+0x1200], R54 ;  /* 0x0012003611007388 */ /* 0x000fe80000000800 */
[----:B------:R-:W-:Y:S01]  /*aed0*/  STS [R13+0x2000], R56 ;  /* 0x002000380d007388 */ /* 0x000fe20000000800 */
[----:B---3--:R-:W-:-:S03]  /*aee0*/  @P1 IMAD R24, R19, R18, RZ ;  /* 0x0000001213181224 */ /* 0x008fc600078e02ff */
[----:B------:R3:W-:Y:S04]  /*aef0*/  STS [R13+0x2200], R58 ;  /* 0x0022003a0d007388 */ /* 0x0007e80000000800 */
[----:B------:R-:W-:Y:S04]  /*af00*/  STS [R11+0x2000], R60 ;  /* 0x0020003c0b007388 */ /* 0x000fe80000000800 */
[----:B------:R4:W-:Y:S04]  /*af10*/  STS [R11+0x2200], R62 ;  /* 0x0022003e0b007388 */ /* 0x0009e80000000800 */
[----:B------:R-:W-:Y:S04]  /*af20*/  STS [R15+0x2000], R64 ;  /* 0x002000400f007388 */ /* 0x000fe80000000800 */
[----:B------:R5:W-:Y:S01]  /*af30*/  STS [R15+0x2200], R66 ;  /* 0x002200420f007388 */ /* 0x000be20000000800 */
[----:B------:R-:W1:Y:S01]  /*af40*/  S2R R8, SR_CTAID.Y ;  /* 0x0000000000087919 */ /* 0x000e620000002600 */
[----:B------:R-:W1:Y:S01]  /*af50*/  S2R R7, SR_CTAID.Z ;  /* 0x0000000000077919 */ /* 0x000e620000002700 */
[----:B---3--:R-:W-:Y:S01]  /*af60*/  SHF.R.S32.HI R13, RZ, 0x1f, R14 ;  /* 0x0000001fff0d7819 */ /* 0x008fe2000001140e */
[----:B------:R3:W-:Y:S03]  /*af70*/  STS [R17+0x2000], R68 ;  /* 0x0020004411007388 */ /* 0x0007e60000000800 */
[----:B------:R-:W-:Y:S01]  /*af80*/  LEA.HI R25, R13, R14, RZ, 0x5 ;  /* 0x0000000e0d197211 */ /* 0x000fe200078f28ff */
[----:B------:R3:W-:Y:S01]  /*af90*/  STS [R17+0x2200], R70 ;  /* 0x0022004611007388 */ /* 0x0007e20000000800 */
[----:B----4-:R-:W4:Y:S02]  /*afa0*/  @P1 LDC R11, c[0x0][0x2c0] ;  /* 0x0000b000ff0b1b82 */ /* 0x010f240000000800 */
[----:B------:R-:W-:Y:S01]  /*afb0*/  LOP3.LUT R25, R25, 0xffffffe0, RZ, 0xc0, !PT ;  /* 0xffffffe019197812 */ /* 0x000fe200078ec0ff */
[----:B-----5:R-:W-:Y:S01]  /*afc0*/  @P1 IMAD.MOV.U32 R15, RZ, RZ, 0x1 ;  /* 0x00000001ff0f1424 */ /* 0x020fe200078e00ff */
[----:B--2---:R-:W-:Y:S06]  /*afd0*/  @!P2 BRA `(.L_x_839) ;  /* 0x000000000020a947 */ /* 0x004fec0003800000 */
[----:B------:R-:W2:Y:S01]  /*afe0*/  S2UR UR6, SR_CTAID.Y ;  /* 0x00000000000679c3 */ /* 0x000ea20000002600 */
[----:B------:R-:W-:Y:S01]  /*aff0*/  ULDC UR8, c[0x0][0x2c4] ;  /* 0x0000b10000087ab9 */ /* 0x000fe20000000800 */
[----:B------:R-:W-:Y:S01]  /*b000*/  PLOP3.LUT P0, PT, PT, PT, PT, 0x80, 0x0 ;  /* 0x000000000000781c */ /* 0x000fe20003f0f070 */
[----:B--2---:R-:W-:-:S04]  /*b010*/  UIMAD UR6, UR6, UR8, URZ ;  /* 0x00000008060672a4 */ /* 0x004fc8000f8e023f */
[----:B------:R-:W-:-:S04]  /*b020*/  USEL UR6, UR6, UR5, !UP0 ;  /* 0x0000000506067287 */ /* 0x000fc8000c000000 */
[----:B------:R-:W-:Y:S02]  /*b030*/  USHF.R.S32.HI UR5, URZ, 0x1f, UR6 ;  /* 0x0000001f3f057899 */ /* 0x000fe40008011406 */
[----:B------:R-:W-:-:S04]  /*b040*/  IMAD.U32 R30, RZ, RZ, UR6 ;  /* 0x00000006ff1e7e24 */ /* 0x000fc8000f8e00ff */
[----:B------:R-:W-:Y:S02]  /*b050*/  MOV R31, UR5 ;  /* 0x00000005001f7c02 */ /* 0x000fe40008000f00 */
.L_x_839:
[----:B------:R-:W-:Y:S05]  /*b060*/  @P1 BRA `(.L_x_840) ;  /* 0x0000000000181947 */ /* 0x000fea0003800000 */
[----:B------:R-:W2:Y:S01]  /*b070*/  LDC R24, c[0x0][0x2c4] ;  /* 0x0000b100ff187b82 */ /* 0x000ea20000000800 */
[----:B------:R-:W-:Y:S02]  /*b080*/  ISETP.NE.AND P1, PT, RZ, UR9, PT ;  /* 0x00000009ff007c0c */ /* 0x000fe4000bf25270 */
[----:B----4-:R-:W-:-:S05]  /*b090*/  MOV R11, 0x1 ;  /* 0x00000001000b7802 */ /* 0x010fca0000000f00 */
[----:B------:R-:W4:Y:S08]  /*b0a0*/  LDC R15, c[0x0][0x270] ;  /* 0x00009c00ff0f7b82 */ /* 0x000f300000000800 */
[----:B--2---:R-:W4:Y:S02]  /*b0b0*/  @P1 LDC R24, c[0x0][0x2e4] ;  /* 0x0000b900ff181b82 */ /* 0x004f240000000800 */
[----:B----4-:R-:W-:-:S07]  /*b0c0*/  IMAD R15, R24, R15, RZ ;  /* 0x0000000f180f7224 */ /* 0x010fce00078e02ff */
.L_x_840:
[----:B------:R-:W-:Y:S01]  /*b0d0*/  BAR.SYNC.DEFER_BLOCKING 0x0 ;  /* 0x0000000000007b1d */ /* 0x000fe20000010000 */
[----:B------:R-:W-:Y:S01]  /*b0e0*/  LOP3.LUT R6, R6, 0xffffffe0, RZ, 0xc0, !PT ;  /* 0xffffffe006067812 */ /* 0x000fe200078ec0ff */
[----:B-1----:R-:W-:Y:S01]  /*b0f0*/  IMAD R8, R8, R15, RZ ;  /* 0x0000000f08087224 */ /* 0x002fe200078e02ff */
[----:B------:R-:W-:Y:S01]  /*b100*/  LEA.HI R13, R13, R14, RZ, 0x2 ;  /* 0x0000000e0d0d7211 */ /* 0x000fe200078f10ff */
[----:B------:R-:W-:Y:S01]  /*b110*/  IMAD.IADD R14, R14, 0x1, -R25 ;  /* 0x000000010e0e7824 */ /* 0x000fe200078e0a19 */
[----:B------:R-:W-:-:S03]  /*b120*/  SHF.R.S32.HI R25, RZ, 0x1f, R12 ;  /* 0x0000001fff197819 */ /* 0x000fc6000001140c */
[----:B------:R-:W1:Y:S01]  /*b130*/  @P4 LDC R29, c[0x0][0x2e8] ;  /* 0x0000ba00ff1d4b82 */ /* 0x000e620000000800 */
[----:B------:R-:W2:Y:S01]  /*b140*/  @P3 MUFU.LG2 R4, R4 ;  /* 0x0000000400043308 */ /* 0x000ea20000000c00 */
[----:B------:R-:W-:Y:S01]  /*b150*/  IMAD.IADD R6, R3, 0x1, -R6 ;  /* 0x0000000103067824 */ /* 0x000fe200078e0a06 */
[----:B------:R-:W-:Y:S01]  /*b160*/  LEA.HI R25, R25, R12, RZ, 0x2 ;  /* 0x0000000c19197211 */ /* 0x000fe200078f10ff */
[----:B------:R-:W-:Y:S01]  /*b170*/  UIMAD UR6, UR4, -0x40, UR13 ;  /* 0xffffffc0040678a4 */ /* 0x000fe2000f8e020d */
[----:B------:R-:W-:Y:S01]  /*b180*/  SHF.R.S32.HI R3, RZ, 0x1f, R14 ;  /* 0x0000001fff037819 */ /* 0x000fe2000001140e */
[----:B------:R-:W-:Y:S01]  /*b190*/  @P4 FMUL.FTZ R5, R5, 0.69314718246459960938 ;  /* 0x3f31721805054820 */ /* 0x000fe20000410000 */
[----:B------:R-:W-:Y:S01]  /*b1a0*/  LOP3.LUT P5, RZ, R6, 0x3, RZ, 0xc0, !PT ;  /* 0x0000000306ff7812 */ /* 0x000fe200078ac0ff */
[----:B------:R-:W5:Y:S01]  /*b1b0*/  @P3 LDC R27, c[0x0][0x2e8] ;  /* 0x0000ba00ff1b3b82 */ /* 0x000f620000000800 */
[----:B------:R-:W-:Y:S01]  /*b1c0*/  SEL R8, R8, RZ, !P0 ;  /* 0x000000ff08087207 */ /* 0x000fe20004000000 */
[----:B----4-:R-:W-:Y:S01]  /*b1d0*/  IMAD R6, R11, UR4, RZ ;  /* 0x000000040b067c24 */ /* 0x010fe2000f8e02ff */
[----:B------:R-:W-:Y:S01]  /*b1e0*/  LOP3.LUT R25, R25, 0xffffffc, RZ, 0xc0, !PT ;  /* 0x0ffffffc19197812 */ /* 0x000fe200078ec0ff */
[----:B------:R-:W-:Y:S01]  /*b1f0*/  BSSY B0, `(.L_x_841) ;  /* 0x0000026000007945 */ /* 0x000fe20003800000 */
[----:B------:R-:W-:Y:S01]  /*b200*/  LEA.HI R3, R3, R14, RZ, 0x2 ;  /* 0x0000000e03037211 */ /* 0x000fe200078f10ff */
[----:B------:R-:W-:Y:S01]  /*b210*/  IMAD.SHL.U32 R6, R6, 0x40, RZ ;  /* 0x0000004006067824 */ /* 0x000fe200078e00ff */
[----:B------:R-:W-:Y:S01]  /*b220*/  ISETP.GE.AND P2, PT, R10, UR6, PT ;  /* 0x000000060a007c0c */ /* 0x000fe2000bf46270 */
[----:B------:R-:W-:Y:S01]  /*b230*/  IMAD R15, R7, R24, R8 ;  /* 0x00000018070f7224 */ /* 0x000fe200078e0208 */
[----:B------:R4:W4:Y:S01]  /*b240*/  LDS.128 R20, [R122+0x800] ;  /* 0x000800007a147984 */ /* 0x0009220000000c00 */
[----:B------:R-:W-:Y:S01]  /*b250*/  IMAD.IADD R25, R12, 0x1, -R25 ;  /* 0x000000010c197824 */ /* 0x000fe200078e0a19 */
[----:B------:R-:W-:Y:S01]  /*b260*/  SHF.R.S32.HI R12, RZ, 0x2, R3 ;  /* 0x00000002ff0c7819 */ /* 0x000fe20000011403 */
[----:B--2---:R-:W-:Y:S01]  /*b270*/  @P3 FMUL.FTZ R33, R4, 0.69314718246459960938 ;  /* 0x3f31721804213820 */ /* 0x004fe20000410000 */
[----:B---3--:R2:W3:Y:S01]  /*b280*/  LDS.128 R16, [R122+0x1800] ;  /* 0x001800007a107984 */ /* 0x0084e20000000c00 */
[----:B------:R-:W-:Y:S01]  /*b290*/  SHF.R.S32.HI R3, RZ, 0x1f, R6 ;  /* 0x0000001fff037819 */ /* 0x000fe20000011406 */
[----:B------:R-:W-:Y:S01]  /*b2a0*/  IMAD.MOV.U32 R8, RZ, RZ, 0x7f800000 ;  /* 0x7f800000ff087424 */ /* 0x000fe200078e00ff */
[--C-:B------:R-:W-:Y:S01]  /*b2b0*/  IADD3 R6, P1, P0, R6, R30, R15.reuse ;  /* 0x0000001e06067210 */ /* 0x100fe2000783e00f */
[----:B------:R-:W-:Y:S01]  /*b2c0*/  IMAD.MOV.U32 R10, RZ, RZ, 0x7f800000 ;  /* 0x7f800000ff0a7424 */ /* 0x000fe200078e00ff */
[----:B------:R-:W-:Y:S01]  /*b2d0*/  SHF.R.S32.HI R30, RZ, 0x1f, R15 ;  /* 0x0000001fff1e7819 */ /* 0x000fe2000001140f */
[----:B------:R-:W-:-:S02]  /*b2e0*/  IMAD R12, R25, 0x10, R12 ;  /* 0x00000010190c7824 */ /* 0x000fc400078e020c */
[----:B-1----:R-:W-:Y:S01]  /*b2f0*/  @P4 FFMA.FTZ R8, R2, R29, R5 ;  /* 0x0000001d02084223 */ /* 0x002fe20000010005 */
[----:B------:R-:W-:Y:S01]  /*b300*/  IADD3.X R30, R3, R31, R30, P1, P0 ;  /* 0x0000001f031e7210 */ /* 0x000fe20000fe041e */
[----:B-----5:R-:W-:Y:S01]  /*b310*/  @P3 FFMA.FTZ R10, R0, R27, R33 ;  /* 0x0000001b000a3223 */ /* 0x020fe20000010021 */
[----:B--2-4-:R-:W-:Y:S06]  /*b320*/  @P5 BRA `(.L_x_842) ;  /* 0x0000000000485947 */ /* 0x014fec0003800000 */
[----:B------:R-:W-:Y:S01]  /*b330*/  UIMAD UR5, UR4, -0x40, UR13 ;  /* 0xffffffc0040578a4 */ /* 0x000fe2000f8e020d */
[----:B------:R-:W-:-:S05]  /*b340*/  VIADD R0, R12, 0x8 ;  /* 0x000000080c007836 */ /* 0x000fca0000000000 */
[----:B------:R-:W-:Y:S02]  /*b350*/  ISETP.GE.AND P4, PT, R12, UR5, PT ;  /* 0x000000050c007c0c */ /* 0x000fe4000bf86270 */
[----:B------:R-:W-:-:S11]  /*b360*/  ISETP.GE.AND P3, PT, R0, UR5, PT ;  /* 0x0000000500007c0c */ /* 0x000fd6000bf66270 */
        /* <DEDUP_REMOVED lines=14> */
.L_x_842:
[----:B------:R-:W-:Y:S05]  /*b450*/  BSYNC B0 ;  /* 0x0000000000007941 */ /* 0x000fea0003800000 */
.L_x_841:
[----:B------:R-:W-:Y:S01]  /*b460*/  SHF.R.S32.HI R0, RZ, 0x1f, R132 ;  /* 0x0000001fff007819 */ /* 0x000fe20000011484 */
[----:B------:R-:W-:Y:S01]  /*b470*/  ULDC.64 UR4, c[0x0][0x2a0] ;  /* 0x0000a80000047ab9 */ /* 0x000fe20000000a00 */
[----:B-1----:R-:W-:Y:S01]  /*b480*/  SHF.R.S32.HI R2, RZ, 0x1f, R7 ;  /* 0x0000001fff027819 */ /* 0x002fe20000011407 */
[----:B------:R-:W-:Y:S01]  /*b490*/  BSSY B0, `(.L_x_843) ;  /* 0x0000021000007945 */ /* 0x000fe20003800000 */
[----:B------:R-:W-:Y:S02]  /*b4a0*/  IADD3 R24, P0, R132, UR10, RZ ;  /* 0x0000000a84187c10 */ /* 0x000fe4000ff1e0ff */
[----:B------:R-:W-:Y:S02]  /*b4b0*/  SHF.R.S32.HI R4, RZ, 0x2, R13 ;  /* 0x00000002ff047819 */ /* 0x000fe4000001140d */
[----:B------:R-:W-:Y:S01]  /*b4c0*/  IADD3.X R25, R0, UR7, RZ, P0, !PT ;  /* 0x0000000700197c10 */ /* 0x000fe200087fe4ff */
[----:B------:R-:W-:Y:S01]  /*b4d0*/  IMAD R0, R2, UR4, RZ ;  /* 0x0000000402007c24 */ /* 0x000fe2000f8e02ff */
[----:B------:R-:W-:Y:S01]  /*b4e0*/  LEA.HI.SX32 R9, R9, 0x20, 0x1e ;  /* 0x0000002009097811 */ /* 0x000fe200078ff2ff */
[----:B------:R-:W-:Y:S01]  /*b4f0*/  IMAD.U32 R2, RZ, RZ, UR12 ;  /* 0x0000000cff027e24 */ /* 0x000fe2000f8e00ff */
[----:B------:R-:W-:Y:S01]  /*b500*/  SHF.R.S32.HI R5, RZ, 0x1f, R4 ;  /* 0x0000001fff057819 */ /* 0x000fe20000011404 */
[----:B------:R-:W-:Y:S01]  /*b510*/  IMAD R0, R7, UR5, R0 ;  /* 0x0000000507007c24 */ /* 0x000fe2000f8e0200 */
[----:B------:R-:W-:Y:S01]  /*b520*/  ISETP.GE.AND P0, PT, R9, UR6, PT ;  /* 0x0000000609007c0c */ /* 0x000fe2000bf06270 */
[----:B------:R-:W-:Y:S01]  /*b530*/  IMAD.WIDE.U32 R24, R7, UR4, R24 ;  /* 0x0000000407187c25 */ /* 0x000fe2000f8e0018 */
[----:B------:R1:W2:Y:S03]  /*b540*/  LDS.128 R12, [R122] ;  /* 0x000000007a0c7984 */ /* 0x0002a60000000c00 */
[----:B------:R-:W-:Y:S01]  /*b550*/  IMAD.WIDE R2, R2, 0x40, R4 ;  /* 0x0000004002027825 */ /* 0x000fe200078e0204 */
[----:B------:R1:W4:Y:S03]  /*b560*/  LDS.128 R8, [R122+0x1000] ;  /* 0x001000007a087984 */ /* 0x0003260000000c00 */
[----:B------:R-:W-:Y:S01]  /*b570*/  IMAD.IADD R27, R25, 0x1, R0 ;  /* 0x00000001191b7824 */ /* 0x000fe200078e0200 */
[----:B------:R1:W1:Y:S01]  /*b580*/  LDS.128 R4, [R122+0x2000] ;  /* 0x002000007a047984 */ /* 0x0002620000000c00 */
        /* <DEDUP_REMOVED lines=15> */
[----:B----4-:R2:W-:Y:S04]  /*b680*/  @!P3 STG.E.128 desc[UR18][R30.64+0x40], R8 ;  /* 0x000040081e00b986 */ /* 0x0105e8000c101d12 */
[----:B-1----:R2:W-:Y:S02]  /*b690*/  @!P2 STG.E.128 desc[UR18][R30.64+0x80], R4 ;  /* 0x000080041e00a986 */ /* 0x0025e4000c101d12 */
.L_x_844:
[----:B------:R-:W-:Y:S05]  /*b6a0*/  BSYNC B0 ;  /* 0x0000000000007941 */ /* 0x000fea0003800000 */
.L_x_843:
[----:B-12---:R1:W2:Y:S01]  /*b6b0*/  LDS.128 R4, [R122+0x2800] ;  /* 0x002800007a047984 */ /* 0x0062a20000000c00 */
[----:B------:R-:W-:Y:S05]  /*b6c0*/  @P0 EXIT ;  /* 0x000000000000094d */ /* 0x000fea0003800000 */
[----:B------:R-:W-:Y:S01]  /*b6d0*/  IADD3 R0, P0, R2, 0x20, RZ ;  /* 0x0000002002007810 */ /* 0x000fe20007f1e0ff */
[----:B------:R-:W-:Y:S01]  /*b6e0*/  ULDC.64 UR4, c[0x0][0x298] ;  /* 0x0000a60000047ab9 */ /* 0x000fe20000000a00 */
[----:B----4-:R-:W-:Y:S01]  /*b6f0*/  MOV R9, R27 ;  /* 0x0000001b00097202 */ /* 0x010fe20000000f00 */
        /* <DEDUP_REMOVED lines=16> */
[----:B--2---:R-:W-:Y:S01]  /*b800*/  STG.E.128 desc[UR18][R2.64+0x80], R4 ;  /* 0x0000800402007986 */ /* 0x004fe2000c101d12 */
[----:B------:R-:W-:Y:S05]  /*b810*/  EXIT ;  /* 0x000000000000794d */ /* 0x000fea0003800000 */
.L_x_811:
[----:B------:R-:W-:Y:S01]  /*b820*/  ULDC.U8 UR11, c[0x0][0x3d9] ;  /* 0x0000f640000b7ab9 */ /* 0x000fe20000000000 */
[----:B------:R-:W-:Y:S01]  /*b830*/  UISETP.NE.AND UP0, UPT, UR5, -0x1, UPT ;  /* 0xffffffff0500788c */ /* 0x000fe2000bf05270 */
[----:B------:R-:W-:Y:S01]  /*b840*/  LEA.HI R3, R3, R90, RZ, 0x2 ;  /* 0x0000005a03037211 */ /* 0x000fe200078f10ff */
[----:B------:R-:W-:Y:S01]  /*b850*/  UISETP.NE.AND UP3, UPT, UR11, URZ, UPT ;  /* 0x0000003f0b00728c */ /* 0x000fe2000bf65270 */
[----:B------:R-:W-:Y:S01]  /*b860*/  IMAD.U32 R11, RZ, RZ, UR12 ;  /* 0x0000000cff0b7e24 */ /* 0x000fe2000f8e00ff */
[----:B------:R-:W-:Y:S01]  /*b870*/  UIADD3 UR13, -UR20, UR13, URZ ;  /* 0x0000000d140d7290 */ /* 0x000fe2000fffe13f */
[----:B------:R-:W-:Y:S01]  /*b880*/  LOP3.LUT R5, R3, 0xfffffffc, RZ, 0xc0, !PT ;  /* 0xfffffffc03057812 */ /* 0x000fe200078ec0ff */
[----:B------:R-:W-:Y:S01]  /*b890*/  BSSY B0, `(.L_x_845) ;  /* 0x000004e000007945 */ /* 0x000fe20003800000 */
[----:B------:R-:W-:-:S03]  /*b8a0*/  SHF.R.S32.HI R12, RZ, 0x2, R3 ;  /* 0x00000002ff0c7819 */ /* 0x000fc60000011403 */
[----:B------:R-:W-:Y:S01]  /*b8b0*/  IMAD.IADD R90, R90, 0x1, -R5 ;  /* 0x000000015a5a7824 */ /* 0x000fe200078e0a05 */
[----:B------:R-:W-:Y:S01]  /*b8c0*/  @UP0 ULDC.64 UR8, c[0x0][0x298] ;  /* 0x0000a60000080ab9 */ /* 0x000fe20000000a00 */
[----:B------:R-:W-:Y:S01]  /*b8d0*/  @!UP0 USHF.R.S32.HI UR14, URZ, 0x1f, UR15 ;  /* 0x0000001f3f0e8899 */ /* 0x000fe2000801140f */
[--C-:B------:R-:W-:Y:S01]  /*b8e0*/  SHF.R.S32.HI R13, RZ, 0x1f, R12.reuse ;  /* 0x0000001fff0d7819 */ /* 0x100fe2000001140c */
[----:B------:R-:W-:Y:S01]  /*b8f0*/  @UP3 ULDC.64 UR6, c[0x0][0x2c0] ;  /* 0x0000b00000063ab9 */ /* 0x000fe20000000a00 */
[----:B------:R-:W-:Y:S01]  /*b900*/  @UP0 UIMAD.WIDE.U32 UR16, UR5, UR8, URZ ;  /* 0x00000008051002a5 */ /* 0x000fe2000f8e003f */
[C---:B------:R-:W-:Y:S01]  /*b910*/  IMAD.SHL.U32 R4, R90.reuse, 0x8, RZ ;  /* 0x000000085a047824 */ /* 0x040fe200078e00ff */
[----:B------:R-:W-:Y:S01]  /*b920*/  @UP3 UIMAD UR8, UR7, UR6, URZ ;  /* 0x00000006070832a4 */ /* 0x000fe2000f8e023f */
[----:B------:R-:W-:Y:S01]  /*b930*/  ISETP.NE.AND P5, PT, R90, RZ, PT ;  /* 0x000000ff5a00720c */ /* 0x000fe20003fa5270 */
[----:B------:R-:W-:Y:S01]  /*b940*/  @UP0 UIMAD UR9, UR5, UR9, UR17 ;  /* 0x00000009050902a4 */ /* 0x000fe2000f8e0211 */
[C---:B------:R-:W-:Y:S01]  /*b950*/  VIADD R0, R12.reuse, 0x20 ;  /* 0x000000200c007836 */ /* 0x040fe20000000000 */
[----:B------:R-:W-:Y:S01]  /*b960*/  @!UP0 ULDC.64 UR6, c[0x0][0x290] ;  /* 0x0000a40000068ab9 */ /* 0x000fe20000000a00 */
[----:B------:R-:W-:Y:S01]  /*b970*/  ULDC.U8 UR17, c[0x0][0x3d8] ;  /* 0x0000f60000117ab9 */ /* 0x000fe20000000000 */
[----:B------:R-:W-:Y:S01]  /*b980*/  @!UP0 UIMAD UR14, UR14, UR6, URZ ;  /* 0x000000060e0e82a4 */ /* 0x000fe2000f8e023f */
[----:B------:R-:W-:Y:S01]  /*b990*/  ISETP.GE.OR P6, PT, R12, UR13, P5 ;  /* 0x0000000d0c007c0c */ /* 0x000fe2000afc6670 */
[----:B------:R-:W-:Y:S01]  /*b9a0*/  @!UP0 UIMAD.WIDE.U32 UR22, UR15, UR6, URZ ;  /* 0x000000060f1682a5 */ /* 0x000fe2000f8e003f */
[C---:B------:R-:W-:Y:S01]  /*b9b0*/  ISETP.GE.AND P4, PT, R0.reuse, UR13, PT ;  /* 0x0000000d00007c0c */ /* 0x040fe2000bf86270 */
[----:B------:R-:W-:Y:S01]  /*b9c0*/  @!UP0 UIMAD UR21, UR15, UR7, UR14 ;  /* 0x000000070f1582a4 */ /* 0x000fe2000f8e020e */
[----:B------:R-:W-:Y:S01]  /*b9d0*/  ISETP.GE.OR P5, PT, R0, UR13, P5 ;  /* 0x0000000d00007c0c */ /* 0x000fe2000afa6670 */
[----:B------:R-:W-:Y:S01]  /*b9e0*/  UISETP.NE.AND UP2, UPT, UR17, URZ, UPT ;  /* 0x0000003f1100728c */ /* 0x000fe2000bf45270 */
[----:B------:R-:W-:Y:S01]  /*b9f0*/  IMAD.WIDE R10, R11, 0x40, R12 ;  /* 0x000000400b0a7825 */ /* 0x000fe200078e020c */
[----:B------:R-:W-:Y:S01]  /*ba00*/  @!UP0 UIADD3 UR9, UR23, UR21, URZ ;  /* 0x0000001517098290 */ /* 0x000fe2000fffe03f */
[----:B------:R-:W-:Y:S01]  /*ba10*/  @!UP0 UMOV UR16, UR22 ;  /* 0x0000001600108c82 */ /* 0x000fe20008000000 */
[----:B------:R-:W-:Y:S01]  /*ba20*/  UISETP.NE.AND UP0, UPT, UR17, URZ, !UP3 ;  /* 0x0000003f1100728c */ /* 0x000fe2000df05270 */
[C---:B------:R-:W-:Y:S01]  /*ba30*/  IADD3 R8, P0, R4.reuse, UR16, RZ ;  /* 0x0000001004087c10 */ /* 0x040fe2000ff1e0ff */
[----:B------:R-:W-:Y:S01]  /*ba40*/  USHF.R.S32.HI UR14, URZ, 0x1f, UR4 ;  /* 0x0000001f3f0e7899 */ /* 0x000fe20008011404 */
[C---:B------:R-:W-:Y:S01]  /*ba50*/  VIADD R3, R4.reuse, 0x20 ;  /* 0x0000002004037836 */ /* 0x040fe20000000000 */
[----:B------:R-:W-:Y:S01]  /*ba60*/  UISETP.EQ.AND UP2, UPT, UR11, URZ, UP2 ;  /* 0x0000003f0b00728c */ /* 0x000fe20009742270 */
[----:B------:R-:W-:Y:S01]  /*ba70*/  LEA.HI.X.SX32 R9, R4, UR9, 0x1, P0 ;  /* 0x0000000904097c11 */ /* 0x000fe200080f0eff */
[----:B------:R-:W-:Y:S01]  /*ba80*/  ULDC.64 UR6, c[0x0][0x2a0] ;  /* 0x0000a80000067ab9 */ /* 0x000fe20000000a00 */
[----:B------:R-:W-:Y:S01]  /*ba90*/  @UP3 UMOV UR11, 0x1 ;  /* 0x00000001000b3882 */ /* 0x000fe20000000000 */
[----:B------:R-:W-:Y:S01]  /*baa0*/  UIMAD UR14, UR14, UR6, URZ ;  /* 0x000000060e0e72a4 */ /* 0x000fe2000f8e023f */
[----:B------:R-:W-:Y:S01]  /*bab0*/  IMAD.U32 R6, RZ, RZ, UR6 ;  /* 0x00000006ff067e24 */ /* 0x000fe2000f8e00ff */
[----:B------:R-:W-:Y:S01]  /*bac0*/  UISETP.NE.OR UP1, UPT, UR5, -0x1, !UP2 ;  /* 0xffffffff0500788c */ /* 0x000fe2000d725670 */
[----:B------:R-:W-:Y:S01]  /*bad0*/  ISETP.GE.AND P0, PT, R12, UR13, PT ;  /* 0x0000000d0c007c0c */ /* 0x000fe2000bf06270 */
[----:B------:R-:W-:Y:S01]  /*bae0*/  @!UP3 ULDC UR6, c[0x0][0x2c4] ;  /* 0x0000b1000006bab9 */ /* 0x000fe20000000800 */
[----:B------:R-:W-:Y:S01]  /*baf0*/  @UP0 ULDC UR6, c[0x0][0x2e4] ;  /* 0x0000b90000060ab9 */ /* 0x000fe20000000800 */
[----:B------:R-:W-:Y:S01]  /*bb00*/  UIMAD UR7, UR4, UR7, UR14 ;  /* 0x00000007040772a4 */ /* 0x000fe2000f8e020e */
[----:B------:R-:W-:Y:S01]  /*bb10*/  IMAD.WIDE.U32 R6, R6, UR4, R8 ;  /* 0x0000000406067c25 */ /* 0x000fe2000f8e0008 */
[----:B------:R-:W-:Y:S01]  /*bb20*/  @!UP3 UIMAD UR11, UR6, UR10, URZ ;  /* 0x0000000a060bb2a4 */ /* 0x000fe2000f8e023f */
[----:B------:R-:W-:Y:S01]  /*bb30*/  @UP2 ULDC UR9, c[0x0][0x2c4] ;  /* 0x0000b10000092ab9 */ /* 0x000fe20000000800 */
[----:B------:R-:W-:-:S02]  /*bb40*/  @UP3 ULDC UR14, c[0x0][0x2c0] ;  /* 0x0000b000000e3ab9 */ /* 0x000fc40000000800 */
[----:B------:R-:W-:Y:S01]  /*bb50*/  UIMAD UR11, UR15, UR11, URZ ;  /* 0x0000000b0f0b72a4 */ /* 0x000fe2000f8e023f */
[----:B------:R-:W-:Y:S01]  /*bb60*/  VIADD R9, R7, UR7 ;  /* 0x0000000707097c36 */ /* 0x000fe20008000000 */
[----:B------:R-:W-:Y:S01]  /*bb70*/  @!UP1 UIMAD UR5, UR15, UR9, URZ ;  /* 0x000000090f0592a4 */ /* 0x000fe2000f8e023f */
[----:B------:R-:W-:Y:S01]  /*bb80*/  VIADD R2, R4, 0x40 ;  /* 0x0000004004027836 */ /* 0x000fe20000000000 */
        /* <DEDUP_REMOVED lines=30> */
.L_x_846:
[----:B------:R-:W-:Y:S05]  /*bd70*/  BSYNC B0 ;  /* 0x0000000000007941 */ /* 0x000fea0003800000 */
.L_x_845:
[----:B------:R-:W-:Y:S04]  /*bd80*/  BSSY B0, `(.L_x_847) ;  /* 0x0000014000007945 */ /* 0x000fe80003800000 */
        /* <DEDUP_REMOVED lines=19> */
.L_x_848:
[----:B------:R-:W-:Y:S05]  /*bec0*/  BSYNC B0 ;  /* 0x0000000000007941 */ /* 0x000fea0003800000 */
.L_x_847:
[----:B------:R-:W-:Y:S04]  /*bed0*/  BSSY B0, `(.L_x_849) ;  /* 0x000000a000007945 */ /* 0x000fe80003800000 */
[----:B------:R-:W-:Y:S05]  /*bee0*/  @P6 BRA `(.L_x_850) ;  /* 0x0000000000206947 */ /* 0x000fea0003800000 */
[----:B--2---:R-:W-:Y:S01]  /*bef0*/  IMAD R2, R12, UR14, RZ ;  /* 0x0000000e0c027c24 */ /* 0x004fe2000f8e02ff */
[----:B------:R-:W-:-:S04]  /*bf00*/  ULDC.64 UR6, c[0x0][0x2b0] ;  /* 0x0000ac0000067ab9 */ /* 0x000fc80000000a00 */
[----:B------:R-:W-:-:S04]  /*bf10*/  IADD3 R3, P0, R2, UR4, RZ ;  /* 0x0000000402037c10 */ /* 0x000fc8000ff1e0ff */
[----:B------:R-:W-:Y:S02]  /*bf20*/  LEA.HI.X.SX32 R2, R2, UR16, 0x1, P0 ;  /* 0x0000001002027c11 */ /* 0x000fe400080f0eff */
[----:B------:R-:W-:-:S04]  /*bf30*/  LEA R4, P0, R3, UR6, 0x2 ;  /* 0x0000000603047c11 */ /* 0x000fc8000f8010ff */
[----:B------:R-:W-:Y:S01]  /*bf40*/  LEA.HI.X R5, R3, UR7, R2, 0x2, P0 ;  /* 0x0000000703057c11 */ /* 0x000fe200080f1402 */
[----:B------:R-:W-:-:S05]  /*bf50*/  IMAD.MOV.U32 R3, RZ, RZ, 0x7f800000 ;  /* 0x7f800000ff037424 */ /* 0x000fca00078e00ff */
[----:B------:R3:W-:Y:S03]  /*bf60*/  STG.E desc[UR18][R4.64], R3 ;  /* 0x0000000304007986 */ /* 0x0007e6000c101912 */
.L_x_850:
[----:B------:R-:W-:Y:S05]  /*bf70*/  BSYNC B0 ;  /* 0x0000000000007941 */ /* 0x000fea0003800000 */
.L_x_849:
[----:B------:R-:W-:Y:S05]  /*bf80*/  @P5 EXIT ;  /* 0x000000000000594d */ /* 0x000fea0003800000 */
[----:B------:R-:W-:Y:S01]  /*bf90*/  IMAD R0, R0, UR14, RZ ;  /* 0x0000000e00007c24 */ /* 0x000fe2000f8e02ff */
[----:B------:R-:W-:Y:S01]  /*bfa0*/  ULDC.64 UR6, c[0x0][0x2b0] ;  /* 0x0000ac0000067ab9 */ /* 0x000fe20000000a00 */
[----:B---3--:R-:W-:-:S03]  /*bfb0*/  IMAD.MOV.U32 R5, RZ, RZ, 0x7f800000 ;  /* 0x7f800000ff057424 */ /* 0x008fc600078e00ff */
[----:B--2---:R-:W-:-:S04]  /*bfc0*/  IADD3 R3, P0, R0, UR4, RZ ;  /* 0x0000000400037c10 */ /* 0x004fc8000ff1e0ff */
[----:B------:R-:W-:Y:S02]  /*bfd0*/  LEA.HI.X.SX32 R0, R0, UR16, 0x1, P0 ;  /* 0x0000001000007c11 */ /* 0x000fe400080f0eff */
[----:B------:R-:W-:-:S04]  /*bfe0*/  LEA R2, P0, R3, UR6, 0x2 ;  /* 0x0000000603027c11 */ /* 0x000fc8000f8010ff */
[----:B------:R-:W-:-:S05]  /*bff0*/  LEA.HI.X R3, R3, UR7, R0, 0x2, P0 ;  /* 0x0000000703037c11 */ /* 0x000fca00080f1400 */
[----:B------:R-:W-:Y:S01]  /*c000*/  STG.E desc[UR18][R2.64], R5 ;  /* 0x0000000502007986 */ /* 0x000fe2000c101912 */
[----:B------:R-:W-:Y:S05]  /*c010*/  EXIT ;  /* 0x000000000000794d */ /* 0x000fea0003800000 */
.L_x_851:
        /* <DEDUP_REMOVED lines=14> */
.L_x_1159:


//--------------------- .text._ZN5flash16flash_fwd_kernelI23Flash_fwd_kernel_traitsILi96ELi64ELi64ELi4ELb0ELb0EN7cutlass6half_tE19Flash_kernel_traitsILi96ELi64ELi64ELi4ES3_EELb1ELb1ELb0ELb0ELb1ELb1ELb0ELb0EEEvNS_16Flash_fwd_paramsE --------------------------
	.section	.text._ZN5flash16flash_fwd_kernelI23Flash_fwd_kernel_traitsILi96ELi64ELi64ELi4ELb0ELb0EN7cutlass6half_tE19Flash_kernel_traitsILi96ELi64ELi64ELi4ES3_EELb1ELb1ELb0ELb0ELb1ELb1ELb0ELb0EEEvNS_16Flash_fwd_paramsE,"ax",@progbits
	.align	128
        .global         _ZN5flash16flash_fwd_kernelI23Flash_fwd_kernel_traitsILi96ELi64ELi64ELi4ELb0ELb0EN7cutlass6half_tE19Flash_kernel_traitsILi96ELi64ELi64ELi4ES3_EELb1ELb1ELb0ELb0ELb1ELb1ELb0ELb0EEEvNS_16Flash_fwd_paramsE
        .type           _ZN5flash16flash_fwd_kernelI23Flash_fwd_kernel_traitsILi96ELi64ELi64ELi4ELb0ELb0EN7cutlass6half_tE19Flash_kernel_traitsILi96ELi64ELi64ELi4ES3_EELb1ELb1ELb0ELb0ELb1ELb1ELb0ELb0EEEvNS_16Flash_fwd_paramsE,@function
        .size           _ZN5flash16flash_fwd_kernelI23Flash_fwd_kernel_traitsILi96ELi64ELi64ELi4ELb0ELb0EN7cutlass6half_tE19Flash_kernel_traitsILi96ELi64ELi64ELi4ES3_EELb1ELb1ELb0ELb0ELb1ELb1ELb0ELb0EEEvNS_16Flash_fwd_paramsE,(.L_x_1160 - _ZN5flash16flash_fwd_kernelI23Flash_fwd_kernel_traitsILi96ELi64ELi64ELi4ELb0ELb0EN7cutlass6half_tE19Flash_kernel_traitsILi96ELi64ELi64ELi4ES3_EELb1ELb1ELb0ELb0ELb1ELb1ELb0ELb0EEEvNS_16Flash_fwd_paramsE)
        .other          _ZN5flash16flash_fwd_kernelI23Flash_fwd_kernel_traitsILi96ELi64ELi64ELi4ELb0ELb0EN7cutlass6half_tE19Flash_kernel_traitsILi96ELi64ELi64ELi4ES3_EELb1ELb1ELb0ELb0ELb1ELb1ELb0ELb0EEEvNS_16Flash_fwd_paramsE,@"STO_CUDA_ENTRY STV_DEFAULT"
_ZN5flash16flash_fwd_kernelI23Flash_fwd_kernel_traitsILi96ELi64ELi64ELi4ELb0ELb0EN7cutlass6half_tE19Flash_kernel_traitsILi96ELi64ELi64ELi4ES3_EELb1ELb1ELb0ELb0ELb1ELb1ELb0ELb0EEEvNS_16Flash_fwd_paramsE:
.text._ZN5flash16flash_fwd_kernelI23Flash_fwd_kernel_traitsILi96ELi64ELi64ELi4ELb0ELb0EN7cutlass6half_tE19Flash_kernel_traitsILi96ELi64ELi64ELi4ES3_EELb1ELb1ELb0ELb0ELb1ELb1ELb0ELb0EEEvNS_16Flash_fwd_paramsE:
        /* <DEDUP_REMOVED lines=10> */
[----:B------:R-:W-:-:S06]  /*00a0*/  ULDC UR19, c[0x0][0x2c4] ;  /* 0x0000b10000137ab9 */ /* 0x000fcc0000000800 */
[----:B------:R-:W4:Y:S01]  /*00b0*/  @P3 LDG.E.64 R10, desc[UR32][R10.64] ;  /* 0x000000200a0a3981 */ /* 0x000f22000c1e1b00 */
[----:B------:R-:W5:Y:S01]  /*00c0*/  LDC.64 R6, c[0x0][0x300] ;  /* 0x0000c000ff067b82 */ /* 0x000f620000000a00 */
[----:B-1----:R-:W-:Y:S01]  /*00d0*/  @P3 IMAD.MOV.U32 R85, RZ, RZ, R3 ;  /* 0x000000ffff553224 */ /* 0x002fe200078e0003 */
[----:B------:R-:W3:Y:S06]  /*00e0*/  S2R R19, SR_CTAID.Y ;  /* 0x0000000000137919 */ /* 0x000eec0000002600 */
[----:B------:R-:W1:Y:S01]  /*00f0*/  LDC.64 R4, c[0x0][0x308] ;  /* 0x0000c200ff047b82 */ /* 0x000e620000000a00 */
[----:B--2---:R-:W2:Y:S01]  /*0100*/  @P3 LDG.E.64 R8, desc[UR32][R84.64] ;  /* 0x0000002054083981 */ /* 0x004ea2000c1e1b00 */
[----:B------:R-:W3:Y:S01]  /*0110*/  S2R R16, SR_CTAID.Z ;  /* 0x0000000000107919 */ /* 0x000ee20000002700 */
[----:B------:R-:W3:Y:S01]  /*0120*/  S2R R2, SR_TID.X ;  /* 0x0000000000027919 */ /* 0x000ee20000002100 */
[----:B-----5:R-:W-:-:S04]  /*0130*/  ISETP.NE.U32.AND P2, PT, R6, RZ, PT ;  /* 0x000000ff0600720c */ /* 0x020fc80003f45070 */
[----:B------:R-:W-:Y:S02]  /*0140*/  ISETP.NE.AND.EX P2, PT, R7, RZ, PT, P2 ;  /* 0x000000ff0700720c */ /* 0x000fe40003f45320 */
[----:B-1----:R-:W-:-:S04]  /*0150*/  ISETP.NE.U32.AND P1, PT, R4, RZ, PT ;  /* 0x000000ff0400720c */ /* 0x002fc80003f25070 */
[----:B------:R-:W-:Y:S02]  /*0160*/  ISETP.NE.AND.EX P1, PT, R5, RZ, PT, P1 ;  /* 0x000000ff0500720c */ /* 0x000fe40003f25310 */
[----:B------:R-:W2:Y:S11]  /*0170*/  @P3 LDC R5, c[0x0][0x3b0] ;  /* 0x0000ec00ff053b82 */ /* 0x000eb60000000800 */
[----:B------:R-:W1:Y:S01]  /*0180*/  @P1 LDC.64 R6, c[0x0][0x308] ;  /* 0x0000c200ff061b82 */ /* 0x000e620000000a00 */
[----:B---3--:R-:W-:-:S04]  /*0190*/  LOP3.LUT R13, R16, R83, R19, 0xfe, !PT ;  /* 0x00000053100d7212 */ /* 0x008fc800078efe13 */
[----:B------:R-:W-:-:S03]  /*01a0*/  LOP3.LUT P4, RZ, R13, R2, RZ, 0xfc, !PT ;  /* 0x000000020dff7212 */ /* 0x000fc6000788fcff */
[----:B------:R-:W3:Y:S10]  /*01b0*/  @P2 LDC.64 R12, c[0x0][0x300] ;  /* 0x0000c000ff0c2b82 */ /* 0x000ef40000000a00 */
[----:B------:R-:W5:Y:S01]  /*01c0*/  @!P4 LDC.64 R14, c[0x0][0x3b8] ;  /* 0x0000ee00ff0ecb82 */ /* 0x000f620000000a00 */
[----:B---3--:R-:W-:Y:S01]  /*01d0*/  @P2 IMAD.WIDE R12, R19, 0x4, R12 ;  /* 0x00000004130c2825 */ /* 0x008fe200078e020c */
[----:B----4-:R-:W-:-:S02]  /*01e0*/  @P3 R2UR UR34, R10 ;  /* 0x000000000a2232ca */ /* 0x010fc400000e0000 */
[----:B------:R-:W-:Y:S01]  /*01f0*/  @P3 R2UR UR35, R11 ;  /* 0x000000000b2332ca */ /* 0x000fe200000e0000 */
[----:B------:R-:W-:-:S10]  /*0200*/  IMAD.MOV.U32 R11, RZ, RZ, RZ ;  /* 0x000000ffff0b7224 */ /* 0x000fd400078e00ff */
[----:B------:R-:W-:Y:S02]  /*0210*/  IMAD.U32 R20, RZ, RZ, UR34 ;  /* 0x00000022ff147e24 */ /* 0x000fe4000f8e00ff */
[----:B------:R-:W-:Y:S01]  /*0220*/  IMAD.U32 R21, RZ, RZ, UR35 ;  /* 0x00000023ff157e24 */ /* 0x000fe2000f8e00ff */
[----:B--2---:R-:W-:Y:S02]  /*0230*/  @P3 IADD3 R84, P0, R8, R5, RZ ;  /* 0x0000000508543210 */ /* 0x004fe40007f1e0ff */
[----:B------:R-:W2:Y:S02]  /*0240*/  @!P1 LDC.64 R4, c[0x0][0x2c8] ;  /* 0x0000b200ff049b82 */ /* 0x000ea40000000a00 */
[----:B-----5:R3:W-:Y:S01]  /*0250*/  @!P4 STG.E.64 desc[UR32][R14.64], R20 ;  /* 0x000000140e00c986 */ /* 0x0207e2000c101b20 */
[----:B------:R-:W-:Y:S02]  /*0260*/  @P3 IMAD.X R3, RZ, RZ, R9, P0 ;  /* 0x000000ffff033224 */ /* 0x000fe400000e0609 */
[----:B-1----:R-:W-:-:S03]  /*0270*/  @P1 IMAD.WIDE R8, R19, 0x4, R6 ;  /* 0x0000000413081825 */ /* 0x002fc600078e0206 */
[----:B------:R-:W1:Y:S01]  /*0280*/  @!P1 LDC.64 R6, c[0x0][0x318] ;  /* 0x0000c600ff069b82 */ /* 0x000e620000000a00 */
[----:B------:R-:W-:-:S05]  /*0290*/  @!P4 IMAD.MOV.U32 R85, RZ, RZ, R3 ;  /* 0x000000ffff55c224 */ /* 0x000fca00078e0003 */
[----:B------:R3:W-:Y:S04]  /*02a0*/  @!P4 STG.E.64 desc[UR32][R14.64+0x8], R84 ;  /* 0x000008540e00c986 */ /* 0x0007e8000c101b20 */
[----:B------:R-:W4:Y:S04]  /*02b0*/  @P2 LDG.E R11, desc[UR32][R12.64] ;  /* 0x000000200c0b2981 */ /* 0x000f28000c1e1900 */
[----:B------:R-:W4:Y:S01]  /*02c0*/  @P1 LDG.E R82, desc[UR32][R8.64] ;  /* 0x0000002008521981 */ /* 0x000f22000c1e1900 */
[----:B------:R-:W-:-:S05]  /*02d0*/  IMAD.SHL.U32 R89, R83, 0x40, RZ ;  /* 0x0000004053597824 */ /* 0x000fca00078e00ff */
[----:B------:R-:W-:Y:S02]  /*02e0*/  ISETP.GE.AND P0, PT, R89, UR19, PT ;  /* 0x0000001359007c0c */ /* 0x000fe4000bf06270 */
[----:B-1----:R-:W-:-:S04]  /*02f0*/  @!P1 ISETP.NE.U32.AND P2, PT, R6, RZ, PT ;  /* 0x000000ff0600920c */ /* 0x002fc80003f45070 */
[----:B------:R-:W-:-:S04]  /*0300*/  @!P1 ISETP.NE.AND.EX P2, PT, R7, RZ, PT, P2 ;  /* 0x000000ff0700920c */ /* 0x000fc80003f45320 */
[----:B--2---:R-:W-:Y:S01]  /*0310*/  @!P1 SEL R5, R5, RZ, P2 ;  /* 0x000000ff05059207 */ /* 0x004fe20001000000 */
[----:B----4-:R-:W-:-:S03]  /*0320*/  @P1 IMAD.IADD R82, R82, 0x1, -R11 ;  /* 0x0000000152521824 */ /* 0x010fc600078e0a0b */
[----:B------:R-:W-:Y:S01]  /*0330*/  @!P1 IADD3 R82, R5, R4, -R11 ;  /* 0x0000000405529210 */ /* 0x000fe20007ffe80b */
[----:B---3--:R-:W-:Y:S06]  /*0340*/  @P0 EXIT ;  /* 0x000000000000094d */ /* 0x008fec0003800000 */
[----:B------:R-:W-:Y:S01]  /*0350*/  VIADD R5, R89, 0x7f ;  /* 0x0000007f59057836 */ /* 0x000fe20000000000 */
[----:B------:R-:W-:Y:S01]  /*0360*/  ULDC UR18, c[0x0][0x398] ;  /* 0x0000e60000127ab9 */ /* 0x000fe20000000800 */
[----:B------:R-:W-:Y:S01]  /*0370*/  SHF.R.S32.HI R15, RZ, 0x1f, R2 ;  /* 0x0000001fff0f7819 */ /* 0x000fe20000011402 */
[----:B------:R-:W-:Y:S02]  /*0380*/  ULDC UR6, c[0x0][0x270] ;  /* 0x00009c0000067ab9 */ /* 0x000fe40000000800 */
[C---:B------:R-:W-:Y:S01]  /*0390*/  IADD3 R4, R82.reuse, -UR19, R5 ;  /* 0x8000001352047c10 */ /* 0x040fe2000fffe005 */
[----:B------:R-:W-:Y:S01]  /*03a0*/  VIADD R5, R82, 0x3f ;  /* 0x0000003f52057836 */ /* 0x000fe20000000000 */
[----:B------:R-:W-:-:S03]  /*03b0*/  LEA.HI R87, R15, R2, RZ, 0x5 ;  /* 0x000000020f577211 */ /* 0x000fc600078f28ff */
[----:B------:R-:W-:Y:S01]  /*03c0*/  VIADD R4, R4, UR18 ;  /* 0x0000001204047c36 */ /* 0x000fe20008000000 */
[----:B------:R-:W-:Y:S02]  /*03d0*/  SHF.R.S32.HI R0, RZ, 0x1f, R5 ;  /* 0x0000001fff007819 */ /* 0x000fe40000011405 */
[----:B------:R-:W-:Y:S02]  /*03e0*/  LOP3.LUT R7, R87, 0xffffffe0, RZ, 0xc0, !PT ;  /* 0xffffffe057077812 */ /* 0x000fe400078ec0ff */
[----:B------:R-:W-:Y:S02]  /*03f0*/  SHF.R.S32.HI R85, RZ, 0x1f, R4 ;  /* 0x0000001fff557819 */ /* 0x000fe40000011404 */
[----:B------:R-:W-:Y:S01]  /*0400*/  LEA.HI R0, R0, R5, RZ, 0x6 ;  /* 0x0000000500007211 */ /* 0x000fe200078f30ff */
[----:B------:R-:W-:Y:S01]  /*0410*/  IMAD R5, R19, UR6, R16 ;  /* 0x0000000613057c24 */ /* 0x000fe2000f8e0210 */
[----:B------:R-:W-:Y:S01]  /*0420*/  LEA.HI R85, R85, R4, RZ, 0x6 ;  /* 0x0000000455557211 */ /* 0x000fe200078f30ff */
[----:B------:R-:W-:Y:S01]  /*0430*/  IMAD.IADD R88, R2, 0x1, -R7 ;  /* 0x0000000102587824 */ /* 0x000fe200078e0a07 */
[----:B------:R-:W-:Y:S01]  /*0440*/  SHF.R.S32.HI R0, RZ, 0x6, R0 ;  /* 0x00000006ff007819 */ /* 0x000fe20000011400 */
[----:B------:R-:W-:Y:S01]  /*0450*/  IMAD.SHL.U32 R5, R5, 0x20, RZ ;  /* 0x0000002005057824 */ /* 0x000fe200078e00ff */
[----:B------:R-:W-:-:S04]  /*0460*/  SHF.R.S32.HI R85, RZ, 0x6, R85 ;  /* 0x00000006ff557819 */ /* 0x000fc80000011455 */
        /* <DEDUP_REMOVED lines=12> */
[----:B------:R-:W-:Y:S01]  /*0530*/  LEA.HI R15, R15, R2, RZ, 0x3 ;  /* 0x000000020f0f7211 */ /* 0x000fe200078f18ff */
[----:B------:R-:W-:Y:S01]  /*0540*/  ULDC.64 UR10, c[0x0][0x250] ;  /* 0x00009400000a7ab9 */ /* 0x000fe20000000a00 */
[----:B------:R-:W-:Y:S01]  /*0550*/  SHF.R.S32.HI R6, RZ, 0x4, R21 ;  /* 0x00000004ff067819 */ /* 0x000fe20000011415 */
[----:B------:R-:W-:Y:S01]  /*0560*/  ULDC.64 UR6, c[0x0][0x238] ;  /* 0x00008e0000067ab9 */ /* 0x000fe20000000a00 */
[----:B------:R-:W-:Y:S01]  /*0570*/  SHF.R.S32.HI R5, RZ, 0x3, R15 ;  /* 0x00000003ff057819 */ /* 0x000fe2000001140f */
[----:B------:R-:W2:Y:S01]  /*0580*/  S2UR UR12, SR_CgaCtaId ;  /* 0x00000000000c79c3 */ /* 0x000ea20000008800 */
[----:B------:R-:W-:Y:S01]  /*0590*/  IABS R4, R16 ;  /* 0x0000001000047213 */ /* 0x000fe20000000000 */
[----:B------:R-:W-:Y:S01]  /*05a0*/  VIADD R81, R85, 0xffffffff ;  /* 0xffffffff55517836 */ /* 0x000fe20000000000 */
[----:B------:R-:W-:Y:S01]  /*05b0*/  LEA.HI R13, R21, R6, RZ, 0x1 ;  /* 0x00000006150d7211 */ /* 0x000fe200078f08ff */
[----:B------:R-:W-:Y:S01]  /*05c0*/  IMAD.SHL.U32 R5, R5, 0x40, RZ ;  /* 0x0000004005057824 */ /* 0x000fe200078e00ff */
[----:B------:R-:W-:Y:S01]  /*05d0*/  LOP3.LUT R21, R21, 0xfffffff0, RZ, 0xc0, !PT ;  /* 0xfffffff015157812 */ /* 0x000fe200078ec0ff */
[----:B------:R-:W-:Y:S01]  /*05e0*/  USHF.L.U64.HI UR14, UR8, 0x6, UR9 ;  /* 0x00000006080e7899 */ /* 0x000fe20008010209 */
[----:B------:R-:W-:Y:S01]  /*05f0*/  LOP3.LUT R13, R13, 0xfffffffe, RZ, 0xc0, !PT ;  /* 0xfffffffe0d0d7812 */ /* 0x000fe200078ec0ff */
[----:B------:R-:W-:Y:S01]  /*0600*/  USHF.L.U32 UR15, UR8, 0x6, URZ ;  /* 0x00000006080f7899 */ /* 0x000fe2000800063f */
[----:B------:R-:W-:Y:S01]  /*0610*/  LOP3.LUT R5, R5, 0xc0, RZ, 0xc0, !PT ;  /* 0x000000c005057812 */ /* 0x000fe200078ec0ff */
[----:B------:R-:W-:Y:S01]  /*0620*/  IMAD.IADD R21, R2, 0x1, -R21 ;  /* 0x0000000102157824 */ /* 0x000fe200078e0a15 */
[----:B------:R-:W-:Y:S01]  /*0630*/  SHF.R.S32.HI R116, RZ, 0x1f, R19 ;  /* 0x0000001fff747819 */ /* 0x000fe20000011413 */
[----:B------:R-:W-:Y:S01]  /*0640*/  IMAD.IADD R13, R6, 0x1, -R13 ;  /* 0x00000001060d7824 */ /* 0x000fe200078e0a0d */
[----:B------:R-:W-:Y:S01]  /*0650*/  SHF.R.U32.HI R18, RZ, 0x3, R5 ;  /* 0x00000003ff127819 */ /* 0x000fe20000011605 */
[----:B------:R-:W-:Y:S01]  /*0660*/  USHF.L.U32 UR17, UR10, 0x6, URZ ;  /* 0x000000060a117899 */ /* 0x000fe2000800063f */
[----:B-1----:R-:W-:Y:S01]  /*0670*/  IABS R0, R9 ;  /* 0x0000000900007213 */ /* 0x002fe20000000000 */
[----:B------:R-:W-:Y:S01]  /*0680*/  USHF.L.U64.HI UR16, UR10, 0x6, UR11 ;  /* 0x000000060a107899 */ /* 0x000fe2000801020b */
[----:B------:R-:W-:-:S02]  /*0690*/  SHF.R.S32.HI R128, RZ, 0x2, R115 ;  /* 0x00000002ff807819 */ /* 0x000fc40000011473 */
[----:B------:R-:W1:Y:S01]  /*06a0*/  I2F.RP R3, R0 ;  /* 0x0000000000037306 */ /* 0x000e620000209400 */
[----:B------:R-:W-:Y:S02]  /*06b0*/  SHF.R.S32.HI R10, RZ, 0x1f, R21 ;  /* 0x0000001fff0a7819 */ /* 0x000fe40000011415 */
[----:B------:R-:W-:Y:S02]  /*06c0*/  SHF.R.S32.HI R129, RZ, 0x1f, R128 ;  /* 0x0000001fff817819 */ /* 0x000fe40000011480 */
[----:B------:R-:W-:Y:S02]  /*06d0*/  IADD3 R27, P0, R128, R11, RZ ;  /* 0x0000000b801b7210 */ /* 0x000fe40007f1e0ff */
[----:B------:R-:W-:Y:S02]  /*06e0*/  LOP3.LUT R17, R15, 0xfffffff8, RZ, 0xc0, !PT ;  /* 0xfffffff80f117812 */ /* 0x000fe400078ec0ff */
[----:B------:R-:W-:-:S03]  /*06f0*/  SHF.R.S32.HI R86, RZ, 0x5, R87 ;  /* 0x00000005ff567819 */ /* 0x000fc60000011457 */
[----:B------:R-:W-:Y:S02]  /*0700*/  IMAD.IADD R17, R2, 0x1, -R17 ;  /* 0x0000000102117824 */ /* 0x000fe400078e0a11 */
[----:B------:R-:W-:Y:S01]  /*0710*/  IMAD R89, R86, 0x10, R89 ;  /* 0x0000001056597824 */ /* 0x000fe200078e0259 */
[----:B-1----:R-:W1:Y:S02]  /*0720*/  MUFU.RCP R22, R3 ;  /* 0x0000000300167308 */ /* 0x002e640000001000 */
[----:B------:R-:W-:-:S04]  /*0730*/  LEA.HI R8, R17, R17, RZ, 0x1 ;  /* 0x0000001111087211 */ /* 0x000fc800078f08ff */
[----:B------:R-:W-:Y:S02]  /*0740*/  LOP3.LUT R12, R8, 0x3fffffe, RZ, 0xc0, !PT ;  /* 0x03fffffe080c7812 */ /* 0x000fe400078ec0ff */
[----:B------:R-:W-:-:S03]  /*0750*/  SHF.R.S32.HI R8, RZ, 0x1, R8 ;  /* 0x00000001ff087819 */ /* 0x000fc60000011408 */
[----:B------:R-:W-:Y:S01]  /*0760*/  IMAD.IADD R12, R17, 0x1, -R12 ;  /* 0x00000001110c7824 */ /* 0x000fe200078e0a0c */
[----:B------:R-:W-:Y:S01]  /*0770*/  SHF.R.S32.HI R17, RZ, 0x1f, R16 ;  /* 0x0000001fff117819 */ /* 0x000fe20000011410 */
[----:B-1----:R-:W-:Y:S01]  /*0780*/  VIADD R22, R22, 0xffffffe ;  /* 0x0ffffffe16167836 */ /* 0x002fe20000000000 */
[C---:B------:R-:W-:Y:S02]  /*0790*/  LOP3.LUT R3, R115.reuse, 0xfffffffc, RZ, 0xc0, !PT ;  /* 0xfffffffc73037812 */ /* 0x040fe400078ec0ff */
[----:B------:R-:W-:Y:S01]  /*07a0*/  LEA.HI R115, R115, R128, RZ, 0x1 ;  /* 0x0000008073737211 */ /* 0x000fe200078f08ff */
[----:B------:R-:W1:Y:S02]  /*07b0*/  F2I.FTZ.U32.TRUNC.NTZ R23, R22 ;  /* 0x0000001600177305 */ /* 0x000e64000021f000 */
[C---:B------:R-:W-:Y:S01]  /*07c0*/  IMAD.IADD R124, R2.reuse, 0x1, -R3 ;  /* 0x00000001027c7824 */ /* 0x040fe200078e0a03 */
[----:B------:R-:W-:Y:S01]  /*07d0*/  LEA.HI R3, R21, R21, RZ, 0x1 ;  /* 0x0000001515037211 */ /* 0x000fe200078f08ff */
[----:B------:R-:W-:Y:S01]  /*07e0*/  IMAD.SHL.U32 R2, R2, 0x2, RZ ;  /* 0x0000000202027824 */ /* 0x000fe200078e00ff */
[----:B------:R-:W-:Y:S01]  /*07f0*/  LOP3.LUT R115, R115, 0x7fffffe, RZ, 0xc0, !PT ;  /* 0x07fffffe73737812 */ /* 0x000fe200078ec0ff */
[----:B------:R-:W-:Y:S01]  /*0800*/  IMAD.SHL.U32 R124, R124, 0x8, RZ ;  /* 0x000000087c7c7824 */ /* 0x000fe200078e00ff */
[----:B------:R-:W-:-:S02]  /*0810*/  LOP3.LUT R6, R3, 0x7fffffe, RZ, 0xc0, !PT ;  /* 0x07fffffe03067812 */ /* 0x000fc400078ec0ff */
[----:B------:R-:W-:Y:S01]  /*0820*/  LOP3.LUT R2, R2, 0x6, RZ, 0xc0, !PT ;  /* 0x0000000602027812 */ /* 0x000fe200078ec0ff */
[----:B------:R-:W-:Y:S01]  /*0830*/  IMAD.IADD R115, R128, 0x1, -R115 ;  /* 0x0000000180737824 */ /* 0x000fe200078e0a73 */
[----:B------:R-:W-:Y:S01]  /*0840*/  SHF.R.S32.HI R125, RZ, 0x1f, R124 ;  /* 0x0000001fff7d7819 */ /* 0x000fe2000001147c */
[----:B------:R-:W-:Y:S02]  /*0850*/  IMAD.IADD R6, R21, 0x1, -R6 ;  /* 0x0000000115067824 */ /* 0x000fe400078e0a06 */
[----:B------:R-:W-:Y:S02]  /*0860*/  IMAD R115, R86, 0x8, R115 ;  /* 0x0000000856737824 */ /* 0x000fe400078e0273 */
[----:B-1----:R-:W-:Y:S02]  /*0870*/  IMAD.MOV R7, RZ, RZ, -R23 ;  /* 0x000000ffff077224 */ /* 0x002fe400078e0a17 */
[----:B------:R-:W-:Y:S02]  /*0880*/  IMAD.MOV.U32 R22, RZ, RZ, RZ ;  /* 0x000000ffff167224 */ /* 0x000fe400078e00ff */
[----:B------:R-:W-:-:S02]  /*0890*/  IMAD R7, R7, R0, RZ ;  /* 0x0000000007077224 */ /* 0x000fc400078e02ff */
[----:B------:R-:W-:-:S04]  /*08a0*/  IMAD.WIDE.U32 R24, R19, UR4, R124 ;  /* 0x0000000413187c25 */ /* 0x000fc8000f8e007c */
[----:B------:R-:W-:-:S04]  /*08b0*/  IMAD.HI.U32 R7, R23, R7, R22 ;  /* 0x0000000717077227 */ /* 0x000fc800078e0016 */
[----:B------:R-:W-:Y:S02]  /*08c0*/  IMAD R22, R116, UR4, RZ ;  /* 0x0000000474167c24 */ /* 0x000fe4000f8e02ff */
[----:B------:R-:W-:Y:S01]  /*08d0*/  IMAD.HI.U32 R14, R7, R4, RZ ;  /* 0x00000004070e7227 */ /* 0x000fe200078e00ff */
[----:B------:R-:W-:-:S03]  /*08e0*/  LOP3.LUT R7, R5, 0x18, R124, 0xf8, !PT ;  /* 0x0000001805077812 */ /* 0x000fc600078ef87c */
[----:B------:R-:W-:Y:S01]  /*08f0*/  IMAD.MOV R5, RZ, RZ, -R14 ;  /* 0x000000ffff057224 */ /* 0x000fe200078e0a0e */
[----:B------:R-:W-:Y:S01]  /*0900*/  LOP3.LUT R18, R7, R18, RZ, 0x3c, !PT ;  /* 0x0000001207127212 */ /* 0x000fe200078e3cff */
[----:B------:R-:W-:Y:S01]  /*0910*/  IMAD R22, R19, UR5, R22 ;  /* 0x0000000513167c24 */ /* 0x000fe2000f8e0216 */
[----:B------:R-:W-:Y:S01]  /*0920*/  LEA.HI R7, R10, R21, RZ, 0x3 ;  /* 0x000000150a077211 */ /* 0x000fe200078f18ff */
[C---:B------:R-:W-:Y:S01]  /*0930*/  IMAD R5, R0.reuse, R5, R4 ;  /* 0x0000000500057224 */ /* 0x040fe200078e0204 */
[--C-:B------:R-:W-:Y:S01]  /*0940*/  SHF.R.S32.HI R4, RZ, 0x1, R3.reuse ;  /* 0x00000001ff047819 */ /* 0x100fe20000011403 */
[----:B------:R-:W-:Y:S01]  /*0950*/  ULDC.64 UR4, c[0x0][0x230] ;  /* 0x00008c0000047ab9 */ /* 0x000fe20000000a00 */
[----:B------:R-:W-:Y:S01]  /*0960*/  SHF.R.S32.HI R3, RZ, 0x1f, R3 ;  /* 0x0000001fff037819 */ /* 0x000fe20000011403 */
[----:B------:R-:W-:Y:S01]  /*0970*/  IMAD.U32 R115, R115, 0x20, R18 ;  /* 0x0000002073737824 */ /* 0x000fe200078e0012 */
[----:B------:R-:W-:Y:S01]  /*0980*/  ISETP.GT.U32.AND P1, PT, R0, R5, PT ;  /* 0x000000050000720c */ /* 0x000fe20003f24070 */
[----:B------:R-:W-:Y:S01]  /*0990*/  IMAD.IADD R23, R25, 0x1, R22 ;  /* 0x0000000119177824 */ /* 0x000fe200078e0216 */
[----:B------:R-:W-:Y:S01]  /*09a0*/  LEA.HI R3, R3, R4, RZ, 0x2 ;  /* 0x0000000403037211 */ /* 0x000fe200078f10ff */
[----:B------:R-:W-:Y:S01]  /*09b0*/  IMAD.MOV.U32 R22, RZ, RZ, R24 ;  /* 0x000000ffff167224 */ /* 0x000fe200078e0018 */
[----:B------:R-:W-:Y:S01]  /*09c0*/  LEA.HI.X.SX32 R10, R11, R129, 0x1, P0 ;  /* 0x000000810b0a7211 */ /* 0x000fe200000f0eff */
[----:B------:R-:W-:Y:S01]  /*09d0*/  IMAD.WIDE R128, R83, 0x40, R128 ;  /* 0x0000004053807825 */ /* 0x000fe200078e0280 */
[----:B------:R-:W-:-:S03]  /*09e0*/  LOP3.LUT R3, R3, 0xfffffffc, RZ, 0xc0, !PT ;  /* 0xfffffffc03037812 */ /* 0x000fc600078ec0ff */
[----:B------:R-:W-:Y:S02]  /*09f0*/  IMAD R20, R10, UR8, RZ ;  /* 0x000000080a147c24 */ /* 0x000fe4000f8e02ff */
[----:B------:R-:W-:Y:S02]  /*0a00*/  IMAD.IADD R3, R4, 0x1, -R3 ;  /* 0x0000000104037824 */ /* 0x000fe400078e0a03 */
[----:B------:R-:W-:Y:S02]  /*0a10*/  @!P1 IMAD.IADD R5, R5, 0x1, -R0 ;  /* 0x0000000105059824 */ /* 0x000fe400078e0a00 */
[----:B------:R-:W-:Y:S02]  /*0a20*/  IMAD R4, R116, UR4, RZ ;  /* 0x0000000474047c24 */ /* 0x000fe4000f8e02ff */
[----:B------:R-:W-:Y:S01]  /*0a30*/  IMAD R10, R10, UR10, RZ ;  /* 0x0000000a0a0a7c24 */ /* 0x000fe2000f8e02ff */
[----:B------:R-:W-:Y:S01]  /*0a40*/  ISETP.GE.U32.AND P2, PT, R5, R0, PT ;  /* 0x000000000500720c */ /* 0x000fe20003f46070 */
[----:B------:R-:W-:Y:S01]  /*0a50*/  IMAD R0, R19, UR5, R4 ;  /* 0x0000000513007c24 */ /* 0x000fe2000f8e0204 */
[----:B------:R-:W-:Y:S01]  /*0a60*/  LOP3.LUT R4, R16, R9, RZ, 0x3c, !PT ;  /* 0x0000000910047212 */ /* 0x000fe200078e3cff */
[----:B------:R-:W-:-:S02]  /*0a70*/  IMAD R11, R27, UR9, R20 ;  /* 0x000000091b0b7c24 */ /* 0x000fc4000f8e0214 */
[C---:B------:R-:W-:Y:S01]  /*0a80*/  IMAD.WIDE.U32 R20, R27.reuse, UR8, R124 ;  /* 0x000000081b147c25 */ /* 0x040fe2000f8e007c */
[----:B------:R-:W-:Y:S02]  /*0a90*/  ISETP.GE.AND P0, PT, R4, RZ, PT ;  /* 0x000000ff0400720c */ /* 0x000fe40003f06270 */
[----:B------:R-:W1:Y:S01]  /*0aa0*/  LDC.64 R4, c[0x0][0x240] ;  /* 0x00009000ff047b82 */ /* 0x000e620000000a00 */
[C---:B------:R-:W-:Y:S02]  /*0ab0*/  IMAD R10, R27.reuse, UR11, R10 ;  /* 0x0000000b1b0a7c24 */ /* 0x040fe4000f8e020a */
[----:B------:R-:W-:-:S04]  /*0ac0*/  IMAD.WIDE.U32 R26, R27, UR10, R124 ;  /* 0x0000000a1b1a7c25 */ /* 0x000fc8000f8e007c */
[----:B------:R-:W-:Y:S02]  /*0ad0*/  IMAD.IADD R21, R21, 0x1, R11 ;  /* 0x0000000115157824 */ /* 0x000fe400078e020b */
[----:B------:R-:W-:Y:S02]  /*0ae0*/  IMAD.IADD R11, R27, 0x1, R10 ;  /* 0x000000011b0b7824 */ /* 0x000fe400078e020a */
[----:B------:R-:W-:Y:S02]  /*0af0*/  IMAD R116, R116, UR6, RZ ;  /* 0x0000000674747c24 */ /* 0x000fe4000f8e02ff */
[----:B------:R-:W-:Y:S02]  /*0b00*/  IMAD.MOV.U32 R10, RZ, RZ, R26 ;  /* 0x000000ffff0a7224 */ /* 0x000fe400078e001a */
[----:B------:R-:W-:Y:S01]  /*0b10*/  @!P1 VIADD R14, R14, 0x1 ;  /* 0x000000010e0e9836 */ /* 0x000fe20000000000 */
[----:B------:R-:W-:Y:S01]  /*0b20*/  ISETP.NE.AND P1, PT, R9, RZ, PT ;  /* 0x000000ff0900720c */ /* 0x000fe20003f25270 */
[----:B------:R-:W-:Y:S01]  /*0b30*/  IMAD.WIDE.U32 R20, R19, UR4, R20 ;  /* 0x0000000413147c25 */ /* 0x000fe2000f8e0014 */
[----:B------:R-:W-:-:S03]  /*0b40*/  ULDC.64 UR4, c[0x0][0x258] ;  /* 0x0000960000047ab9 */ /* 0x000fc60000000a00 */
[C---:B------:R-:W-:Y:S02]  /*0b50*/  IMAD R116, R19.reuse, UR7, R116 ;  /* 0x0000000713747c24 */ /* 0x040fe4000f8e0274 */
[----:B------:R-:W-:Y:S01]  /*0b60*/  IMAD.WIDE.U32 R18, R19, UR6, R10 ;  /* 0x0000000613127c25 */ /* 0x000fe2000f8e000a */
[----:B------:R-:W-:-:S03]  /*0b70*/  ULDC.64 UR6, c[0x0][0x260] ;  /* 0x0000980000067ab9 */ /* 0x000fc60000000a00 */
[----:B------:R-:W-:Y:S02]  /*0b80*/  IMAD.SHL.U32 R11, R8, 0x40, RZ ;  /* 0x00000040080b7824 */ /* 0x000fe400078e00ff */
[----:B------:R-:W-:Y:S02]  /*0b90*/  @P2 VIADD R14, R14, 0x1 ;  /* 0x000000010e0e2836 */ /* 0x000fe40000000000 */
[----:B------:R-:W-:Y:S01]  /*0ba0*/  IMAD R17, R17, UR4, RZ ;  /* 0x0000000411117c24 */ /* 0x000fe2000f8e02ff */
[----:B------:R-:W-:Y:S01]  /*0bb0*/  LOP3.LUT R24, R11, 0xc0, RZ, 0xc0, !PT ;  /* 0x000000c00b187812 */ /* 0x000fe200078ec0ff */
[----:B------:R-:W-:Y:S01]  /*0bc0*/  @!P0 IMAD.MOV R14, RZ, RZ, -R14 ;  /* 0x000000ffff0e8224 */ /* 0x000fe200078e0a0e */
[----:B------:R-:W-:Y:S01]  /*0bd0*/  @!P1 LOP3.LUT R14, RZ, R9, RZ, 0x33, !PT ;  /* 0x00000009ff0e9212 */ /* 0x000fe200078e33ff */
[----:B------:R-:W-:Y:S01]  /*0be0*/  IMAD R10, R16, UR5, R17 ;  /* 0x00000005100a7c24 */ /* 0x000fe2000f8e0211 */
[----:B------:R-:W-:Y:S01]  /*0bf0*/  LOP3.LUT R15, R24, 0x8, R15, 0xf8, !PT ;  /* 0x00000008180f7812 */ /* 0x000fe200078ef80f */
[----:B------:R-:W-:Y:S01]  /*0c00*/  IMAD.WIDE.U32 R16, R16, UR4, R22 ;  /* 0x0000000410107c25 */ /* 0x000fe2000f8e0016 */
[----:B------:R-:W-:Y:S01]  /*0c10*/  SHF.R.U32.HI R24, RZ, 0x3, R24 ;  /* 0x00000003ff187819 */ /* 0x000fe20000011618 */
[----:B------:R-:W-:Y:S01]  /*0c20*/  ULDC.64 UR4, c[0x0][0x210] ;  /* 0x0000840000047ab9 */ /* 0x000fe20000000a00 */
[----:B------:R-:W-:Y:S01]  /*0c30*/  SHF.R.S32.HI R9, RZ, 0x1f, R14 ;  /* 0x0000001fff097819 */ /* 0x000fe2000001140e */
[----:B------:R-:W-:Y:S01]  /*0c40*/  IMAD.IADD R21, R21, 0x1, R0 ;  /* 0x0000000115157824 */ /* 0x000fe200078e0200 */
[----:B------:R-:W-:Y:S01]  /*0c50*/  LOP3.LUT R0, R15, R24, RZ, 0x3c, !PT ;  /* 0x000000180f007212 */ /* 0x000fe200078e3cff */
[----:B------:R-:W-:Y:S01]  /*0c60*/  IMAD.IADD R17, R17, 0x1, R10 ;  /* 0x0000000111117824 */ /* 0x000fe200078e020a */
[----:B------:R-:W-:Y:S01]  /*0c70*/  SHF.R.S32.HI R11, RZ, 0x1f, R81 ;  /* 0x0000001fff0b7819 */ /* 0x000fe20000011451 */
[----:B-1----:R-:W-:-:S02]  /*0c80*/  IMAD R15, R129, R4, RZ ;  /* 0x00000004810f7224 */ /* 0x002fc400078e02ff */
[----:B------:R-:W-:Y:S02]  /*0c90*/  IMAD R121, R9, UR6, RZ ;  /* 0x0000000609797c24 */ /* 0x000fe4000f8e02ff */
[C---:B------:R-:W-:Y:S02]  /*0ca0*/  IMAD R15, R128.reuse, R5, R15 ;  /* 0x00000005800f7224 */ /* 0x040fe400078e020f */
[----:B------:R-:W-:-:S04]  /*0cb0*/  IMAD.WIDE.U32 R16, R128, R4, R16 ;  /* 0x0000000480107225 */ /* 0x000fc800078e0010 */
[----:B------:R-:W-:Y:S02]  /*0cc0*/  IMAD.IADD R117, R19, 0x1, R116 ;  /* 0x0000000113757824 */ /* 0x000fe400078e0274 */
[----:B------:R-:W-:-:S04]  /*0cd0*/  IMAD.WIDE.U32 R118, R14, UR6, R20 ;  /* 0x000000060e767c25 */ /* 0x000fc8000f8e0014 */
[----:B------:R-:W-:Y:S01]  /*0ce0*/  IMAD R121, R14, UR7, R121 ;  /* 0x000000070e797c24 */ /* 0x000fe2000f8e0279 */
[----:B------:R-:W-:Y:S01]  /*0cf0*/  ULDC.64 UR6, c[0x0][0x218] ;  /* 0x0000860000067ab9 */ /* 0x000fe20000000a00 */
[----:B------:R-:W-:Y:S01]  /*0d00*/  IMAD.MOV.U32 R116, RZ, RZ, R18 ;  /* 0x000000ffff747224 */ /* 0x000fe200078e0012 */
[----:B------:R-:W-:Y:S01]  /*0d10*/  LEA R18, P0, R16, UR4, 0x1 ;  /* 0x0000000410127c11 */ /* 0x000fe2000f8008ff */
[----:B------:R-:W-:Y:S01]  /*0d20*/  IMAD.IADD R15, R17, 0x1, R15 ;  /* 0x00000001110f7824 */ /* 0x000fe200078e020f */
[----:B------:R-:W-:Y:S01]  /*0d30*/  UMOV UR4, 0x400 ;  /* 0x0000040000047882 */ /* 0x000fe20000000000 */
[----:B------:R-:W-:Y:S01]  /*0d40*/  IMAD R10, R81, UR14, RZ ;  /* 0x0000000e510a7c24 */ /* 0x000fe2000f8e02ff */
[----:B------:R-:W-:Y:S01]  /*0d50*/  LEA R22, P1, R4, R18, 0x6 ;  /* 0x0000001204167211 */ /* 0x000fe200078230ff */
[----:B------:R-:W-:Y:S01]  /*0d60*/  IMAD.IADD R121, R119, 0x1, R121 ;  /* 0x0000000177797824 */ /* 0x000fe200078e0279 */
[----:B------:R-:W-:Y:S01]  /*0d70*/  LEA.HI.X R19, R16, UR5, R15, 0x1, P0 ;  /* 0x0000000510137c11 */ /* 0x000fe200080f0c0f */
[----:B------:R-:W-:Y:S01]  /*0d80*/  IMAD.MOV.U32 R120, RZ, RZ, R118 ;  /* 0x000000ffff787224 */ /* 0x000fe200078e0076 */
[----:B--2---:R-:W-:Y:S01]  /*0d90*/  ULEA UR5, UR12, UR4, 0x18 ;  /* 0x000000040c057291 */ /* 0x004fe2000f8ec03f */
[----:B------:R-:W-:Y:S01]  /*0da0*/  IMAD R10, R11, UR15, R10 ;  /* 0x0000000f0b0a7c24 */ /* 0x000fe2000f8e020a */
[----:B------:R-:W-:Y:S01]  /*0db0*/  LEA.HI.X R23, R4, R19, R5, 0x6, P1 ;  /* 0x0000001304177211 */ /* 0x000fe200008f3405 */
[----:B------:R-:W-:Y:S01]  /*0dc0*/  IMAD.WIDE.U32 R16, R81, UR15, R120 ;  /* 0x0000000f51107c25 */ /* 0x000fe2000f8e0078 */
[----:B------:R-:W-:Y:S01]  /*0dd0*/  ULDC.64 UR12, c[0x0][0x268] ;  /* 0x00009a00000c7ab9 */ /* 0x000fe20000000a00 */
[----:B------:R-:W-:Y:S01]  /*0de0*/  UIADD3 UR4, UR5, 0x3000, URZ ;  /* 0x0000300005047890 */ /* 0x000fe2000fffe03f */
[----:B------:R-:W-:Y:S01]  /*0df0*/  LEA R115, R115, UR5, 0x1 ;  /* 0x0000000573737c11 */ /* 0x000fe2000f8e08ff */
[----:B------:R-:W-:Y:S01]  /*0e00*/  IMAD.IADD R10, R17, 0x1, R10 ;  /* 0x00000001110a7824 */ /* 0x000fe200078e020a */
[C---:B------:R-:W-:Y:S01]  /*0e10*/  LEA R20, P0, R16.reuse, UR6, 0x1 ;  /* 0x0000000610147c11 */ /* 0x040fe2000f8008ff */
[----:B------:R-:W-:Y:S01]  /*0e20*/  IMAD R9, R9, UR12, RZ ;  /* 0x0000000c09097c24 */ /* 0x000fe2000f8e02ff */
[----:B------:R-:W-:Y:S01]  /*0e30*/  LOP3.LUT P1, RZ, R3, 0x2, RZ, 0xc0, !PT ;  /* 0x0000000203ff7812 */ /* 0x000fe2000782c0ff */
[----:B------:R-:W-:Y:S01]  /*0e40*/  @!PT LDS RZ, [RZ] ;  /* 0x00000000fffff984 */ /* 0x000fe20000000800 */
[----:B------:R-:W-:Y:S01]  /*0e50*/  @!PT LDS RZ, [RZ] ;  /* 0x00000000fffff984 */ /* 0x000fe20000000800 */
[----:B------:R-:W-:Y:S01]  /*0e60*/  @!PT LDS RZ, [RZ] ;  /* 0x00000000fffff984 */ /* 0x000fe20000000800 */
[----:B------:R-:W-:Y:S01]  /*0e70*/  LDGSTS.E.BYPASS.LTC128B.128 [R115], desc[UR32][R18.64] ;  /* 0x0000000012737fae */ /* 0x000fe2000b901d60 */
[----:B------:R-:W-:Y:S01]  /*0e80*/  LEA.HI.X R21, R16, UR7, R10, 0x1, P0 ;  /* 0x0000000710157c11 */ /* 0x000fe200080f0c0a */
[----:B------:R-:W-:Y:S01]  /*0e90*/  IMAD R4, R11, UR10, RZ ;  /* 0x0000000a0b047c24 */ /* 0x000fe2000f8e02ff */
[----:B------:R-:W-:Y:S01]  /*0ea0*/  IADD3 R16, P0, R20, UR15, RZ ;  /* 0x0000000f14107c10 */ /* 0x000fe2000ff1e0ff */
[----:B------:R-:W-:Y:S01]  /*0eb0*/  LDGSTS.E.BYPASS.LTC128B.128 [R115+0x1000], desc[UR32][R18.64+0x40] ;  /* 0x0100004012737fae */ /* 0x000fe2000b901d60 */
[----:B------:R-:W-:-:S02]  /*0ec0*/  IMAD.WIDE.U32 R116, R14, UR12, R116 ;  /* 0x0000000c0e747c25 */ /* 0x000fc4000f8e0074 */
[----:B------:R-:W-:Y:S01]  /*0ed0*/  IADD3.X R17, R21, UR14, RZ, P0, !PT ;  /* 0x0000000e15117c10 */ /* 0x000fe200087fe4ff */
[----:B------:R-:W-:Y:S01]  /*0ee0*/  LDGSTS.E.BYPASS.LTC128B.128 [R115+0x2000], desc[UR32][R18.64+0x80] ;  /* 0x0200008012737fae */ /* 0x000fe2000b901d60 */
[----:B------:R-:W-:Y:S01]  /*0ef0*/  IMAD R9, R14, UR13, R9 ;  /* 0x0000000d0e097c24 */ /* 0x000fe2000f8e0209 */
[----:B------:R-:W-:Y:S01]  /*0f00*/  ULDC.64 UR12, c[0x0][0x220] ;  /* 0x00008800000c7ab9 */ /* 0x000fe20000000a00 */
[C---:B------:R-:W-:Y:S01]  /*0f10*/  IMAD.WIDE.U32 R14, R81.reuse, UR10, RZ ;  /* 0x0000000a510e7c25 */ /* 0x040fe2000f8e00ff */
[----:B------:R-:W-:Y:S03]  /*0f20*/  LDGSTS.E.BYPASS.LTC128B.128 [R115+0x800], desc[UR32][R22.64] ;  /* 0x0080000016737fae */ /* 0x000fe6000b901d60 */
[----:B------:R-:W-:Y:S01]  /*0f30*/  IMAD R5, R81, UR11, R4 ;  /* 0x0000000b51057c24 */ /* 0x000fe2000f8e0204 */
[----:B------:R-:W-:Y:S01]  /*0f40*/  LDGSTS.E.BYPASS.LTC128B.128 [R115+0x1800], desc[UR32][R22.64+0x40] ;  /* 0x0180004016737fae */ /* 0x000fe2000b901d60 */
[----:B------:R-:W-:Y:S01]  /*0f50*/  IMAD.SHL.U32 R10, R3, 0x40, RZ ;  /* 0x00000040030a7824 */ /* 0x000fe200078e00ff */
[----:B------:R-:W-:Y:S01]  /*0f60*/  LEA R4, P0, R14, R116, 0x6 ;  /* 0x000000740e047211 */ /* 0x000fe200078030ff */
[----:B------:R-:W-:Y:S01]  /*0f70*/  IMAD.SHL.U32 R7, R7, 0x20, RZ ;  /* 0x0000002007077824 */ /* 0x000fe200078e00ff */
[----:B------:R-:W-:Y:S01]  /*0f80*/  LDGSTS.E.BYPASS.LTC128B.128 [R115+0x2800], desc[UR32][R22.64+0x80] ;  /* 0x0280008016737fae */ /* 0x000fe2000b901d60 */
[----:B------:R-:W-:Y:S01]  /*0f90*/  IMAD.IADD R5, R15, 0x1, R5 ;  /* 0x000000010f057824 */ /* 0x000fe200078e0205 */
[----:B------:R-:W-:Y:S01]  /*0fa0*/  LOP3.LUT R10, R10, 0xc0, RZ, 0xc0, !PT ;  /* 0x000000c00a0a7812 */ /* 0x000fe200078ec0ff */
[----:B------:R-:W-:Y:S01]  /*0fb0*/  IMAD R11, R13, 0x8, R12 ;  /* 0x000000080d0b7824 */ /* 0x000fe200078e020c */
[----:B------:R-:W-:Y:S01]  /*0fc0*/  LDGSTS.E.BYPASS.LTC128B.128 [R115+0x3000], desc[UR32][R20.64] ;  /* 0x0300000014737fae */ /* 0x000fe2000b901d60 */
[----:B------:R-:W-:Y:S01]  /*0fd0*/  IMAD.IADD R114, R117, 0x1, R9 ;  /* 0x0000000175727824 */ /* 0x000fe200078e0209 */
[----:B------:R-:W-:Y:S01]  /*0fe0*/  LOP3.LUT R7, R7, 0xffffff00, RZ, 0xc0, !PT ;  /* 0xffffff0007077812 */ /* 0x000fe200078ec0ff */
[----:B------:R-:W-:Y:S01]  /*0ff0*/  IMAD.SHL.U32 R13, R13, 0x8, RZ ;  /* 0x000000080d0d7824 */ /* 0x000fe200078e00ff */
[----:B------:R-:W-:Y:S01]  /*1000*/  LDGSTS.E.BYPASS.LTC128B.128 [R115+0x4000], desc[UR32][R20.64+0x40] ;  /* 0x0400004014737fae */ /* 0x000fe2000b901d60 */
[----:B------:R-:W-:Y:S01]  /*1010*/  IMAD.U32 R0, R11, 0x20, R0 ;  /* 0x000000200b007824 */ /* 0x000fe200078e0000 */
[----:B------:R-:W-:Y:S01]  /*1020*/  LEA.HI.X R15, R14, R114, R5, 0x6, P0 ;  /* 0x000000720e0f7211 */ /* 0x000fe200000f3405 */
[----:B------:R-:W-:Y:S01]  /*1030*/  IMAD R9, R86, 0x200, R7 ;  /* 0x0000020056097824 */ /* 0x000fe200078e0207 */
[----:B------:R-:W-:Y:S01]  /*1040*/  LDGSTS.E.BYPASS.LTC128B.128 [R115+0x5000], desc[UR32][R20.64+0x80] ;  /* 0x0500008014737fae */ /* 0x000fe2000b901d60 */
[----:B------:R-:W-:-:S02]  /*1050*/  LOP3.LUT R5, R10, 0x8, R13, 0xf8, !PT ;  /* 0x000000080a057812 */ /* 0x000fc400078ef80d */
[----:B------:R-:W-:Y:S01]  /*1060*/  SHF.R.U32.HI R10, RZ, 0x3, R10 ;  /* 0x00000003ff0a7819 */ /* 0x000fe2000001160a */
[----:B------:R-:W-:Y:S01]  /*1070*/  LDGSTS.E.BYPASS.LTC128B.128 [R115+0x3800], desc[UR32][R16.64] ;  /* 0x0380000010737fae */ /* 0x000fe2000b901d60 */
[C---:B------:R-:W-:Y:S02]  /*1080*/  LEA R12, P0, R4.reuse, UR12, 0x1 ;  /* 0x0000000c040c7c11 */ /* 0x040fe4000f8008ff */
[----:B------:R-:W-:Y:S01]  /*1090*/  LOP3.LUT R5, R5, R10, RZ, 0x3c, !PT ;  /* 0x0000000a05057212 */ /* 0x000fe200078e3cff */
[----:B------:R-:W-:Y:S01]  /*10a0*/  LDGSTS.E.BYPASS.LTC128B.128 [R115+0x4800], desc[UR32][R16.64+0x40] ;  /* 0x0480004010737fae */ /* 0x000fe2000b901d60 */
[----:B------:R-:W-:Y:S01]  /*10b0*/  LEA.HI.X R13, R4, UR13, R15, 0x1, P0 ;  /* 0x0000000d040d7c11 */ /* 0x000fe200080f0c0f */
[----:B------:R-:W-:Y:S01]  /*10c0*/  IMAD R4, R6, 0x20, R9 ;  /* 0x0000002006047824 */ /* 0x000fe200078e0209 */
[----:B------:R-:W-:Y:S01]  /*10d0*/  IADD3 R10, P0, R12, UR17, RZ ;  /* 0x000000110c0a7c10 */ /* 0x000fe2000ff1e0ff */
[----:B------:R-:W-:Y:S01]  /*10e0*/  LDGSTS.E.BYPASS.LTC128B.128 [R115+0x5800], desc[UR32][R16.64+0x80] ;  /* 0x0580008010737fae */ /* 0x000fe2000b901d60 */
[----:B------:R-:W-:Y:S01]  /*10f0*/  LEA R90, R0, UR5, 0x1 ;  /* 0x00000005005a7c11 */ /* 0x000fe2000f8e08ff */
[----:B------:R-:W-:Y:S01]  /*1100*/  IMAD.IADD R113, R5, 0x1, R4 ;  /* 0x0000000105717824 */ /* 0x000fe200078e0204 */
[----:B------:R-:W-:Y:S01]  /*1110*/  IADD3.X R11, R13, UR16, RZ, P0, !PT ;  /* 0x000000100d0b7c10 */ /* 0x000fe200087fe4ff */
[----:B------:R-:W0:Y:S01]  /*1120*/  LDGDEPBAR ;  /* 0x00000000000079af */ /* 0x000e220000000000 */
[----:B------:R-:W-:Y:S01]  /*1130*/  IMAD.MOV.U32 R4, RZ, RZ, 0x20 ;  /* 0x00000020ff047424 */ /* 0x000fe200078e00ff */
[----:B------:R-:W-:-:S02]  /*1140*/  LOP3.LUT P0, RZ, R8, 0x2, RZ, 0xc0, !PT ;  /* 0x0000000208ff7812 */ /* 0x000fc4000780c0ff */
[----:B------:R-:W-:Y:S02]  /*1150*/  LEA R113, R113, UR5, 0x1 ;  /* 0x0000000571717c11 */ /* 0x000fe4000f8e08ff */
[C---:B------:R-:W-:Y:S02]  /*1160*/  SEL R3, R4.reuse, 0xffffffe0, !P0 ;  /* 0xffffffe004037807 */ /* 0x040fe40004000000 */
[----:B------:R-:W-:Y:S02]  /*1170*/  SEL R4, R4, 0xffffffe0, !P1 ;  /* 0xffffffe004047807 */ /* 0x000fe40004800000 */
[----:B------:R-:W-:-:S03]  /*1180*/  LEA R112, R0, UR4, 0x1 ;  /* 0x0000000400707c11 */ /* 0x000fc6000f8e08ff */
[----:B------:R-:W-:Y:S02]  /*1190*/  IMAD.IADD R111, R113, 0x1, R4 ;  /* 0x00000001716f7824 */ /* 0x000fe400078e0204 */
[----:B------:R-:W-:Y:S01]  /*11a0*/  IMAD.IADD R110, R112, 0x1, R3 ;  /* 0x00000001706e7824 */ /* 0x000fe200078e0203 */
[----:B------:R-:W-:-:S04]  /*11b0*/  SHF.R.S32.HI R3, RZ, 0x1f, R88 ;  /* 0x0000001fff037819 */ /* 0x000fc80000011458 */
[----:B------:R-:W-:Y:S01]  /*11c0*/  LEA.HI R122, R3, R88, RZ, 0x2 ;  /* 0x00000058037a7211 */ /* 0x000fe200078f10ff */
[----:B------:R-:W-:Y:S01]  /*11d0*/  IMAD R3, R81, 0x40, R2 ;  /* 0x0000004051037824 */ /* 0x000fe200078e0202 */
[----:B------:R-:W-:-:S04]  /*11e0*/  DEPBAR.LE SB0, 0x0 ;  /* 0x000080000000791a */ /* 0x000fc80000000000 */
[----:B------:R-:W-:Y:S01]  /*11f0*/  BAR.SYNC.DEFER_BLOCKING 0x0 ;  /* 0x0000000000007b1d */ /* 0x000fe20000010000 */
        /* <DEDUP_REMOVED lines=13> */
[----:B------:R-:W3:Y:S04]  /*12d0*/  LDSM.16.M88.4 R40, [R90+0x3000] ;  /* 0x003000005a28783b */ /* 0x000ee80000000200 */
[----:B------:R-:W4:Y:S04]  /*12e0*/  LDSM.16.M88.4 R32, [R90+0x3400] ;  /* 0x003400005a20783b */ /* 0x000f280000000200 */
[----:B------:R-:W5:Y:S04]  /*12f0*/  LDSM.16.M88.4 R24, [R90+0x3800] ;  /* 0x003800005a18783b */ /* 0x000f680000000200 */
[----:B-1----:R-:W1:Y:S04]  /*1300*/  LDSM.16.M88.4 R12, [R90+0x3c00] ;  /* 0x003c00005a0c783b */ /* 0x002e680000000200 */
[----:B------:R-:W-:Y:S04]  /*1310*/  LDSM.16.M88.4 R56, [R110] ;  /* 0x000000006e38783b */ /* 0x000fe80000000200 */
[----:B--2---:R-:W2:Y:S04]  /*1320*/  LDSM.16.M88.4 R8, [R111] ;  /* 0x000000006f08783b */ /* 0x004ea80000000200 */
[----:B------:R-:W2:Y:S04]  /*1330*/  LDSM.16.M88.4 R52, [R110+0x400] ;  /* 0x000400006e34783b */ /* 0x000ea80000000200 */
[----:B------:R-:W2:Y:S04]  /*1340*/  LDSM.16.M88.4 R16, [R110+0x800] ;  /* 0x000800006e10783b */ /* 0x000ea80000000200 */
[----:B------:R-:W2:Y:S04]  /*1350*/  LDSM.16.M88.4 R64, [R110+0xc00] ;  /* 0x000c00006e40783b */ /* 0x000ea80000000200 */
[----:B------:R-:W-:Y:S01]  /*1360*/  LDSM.16.M88.4 R48, [R113+0x1000] ;  /* 0x001000007130783b */ /* 0x000fe20000000200 */
[C---:B---3--:R-:W-:Y:S03]  /*1370*/  HMMA.16816.F32 R44, R68.reuse, R40, RZ ;  /* 0x00000028442c723c */ /* 0x048fe600000018ff */
[----:B------:R-:W-:Y:S04]  /*1380*/  LDSM.16.M88.4 R60, [R90+0x4400] ;  /* 0x004400005a3c783b */ /* 0x000fe80000000200 */
[----:B------:R-:W-:Y:S01]  /*1390*/  LDSM.16.M88.4 R72, [R111+0x1000] ;  /* 0x001000006f48783b */ /* 0x000fe20000000200 */
[C---:B------:R-:W-:Y:S03]  /*13a0*/  HMMA.16816.F32 R40, R68.reuse, R42, RZ ;  /* 0x0000002a4428723c */ /* 0x040fe600000018ff */
[----:B------:R-:W-:Y:S03]  /*13b0*/  LDSM.16.M88.4 R76, [R110+0x1c00] ;  /* 0x001c00006e4c783b */ /* 0x000fe60000000200 */
[C---:B----4-:R-:W-:Y:S01]  /*13c0*/  HMMA.16816.F32 R36, R68.reuse, R32, RZ ;  /* 0x000000204424723c */ /* 0x050fe200000018ff */
[----:B------:R-:W0:Y:S05]  /*13d0*/  LDGDEPBAR ;  /* 0x00000000000079af */ /* 0x000e2a0000000000 */
[C---:B-----5:R-:W-:Y:S06]  /*13e0*/  HMMA.16816.F32 R28, R68.reuse, R24, RZ ;  /* 0x00000018441c723c */ /* 0x060fec00000018ff */
[C---:B------:R-:W-:Y:S06]  /*13f0*/  HMMA.16816.F32 R32, R68.reuse, R34, RZ ;  /* 0x000000224420723c */ /* 0x040fec00000018ff */
[C---:B------:R-:W-:Y:S06]  /*1400*/  HMMA.16816.F32 R24, R68.reuse, R26, RZ ;  /* 0x0000001a4418723c */ /* 0x040fec00000018ff */
[C---:B-1----:R-:W-:Y:S06]  /*1410*/  HMMA.16816.F32 R20, R68.reuse, R12, RZ ;  /* 0x0000000c4414723c */ /* 0x042fec00000018ff */
[----:B------:R-:W-:Y:S01]  /*1420*/  HMMA.16816.F32 R68, R68, R14, RZ ;  /* 0x0000000e4444723c */ /* 0x000fe200000018ff */
[----:B------:R-:W1:Y:S05]  /*1430*/  LDSM.16.M88.4 R12, [R90+0x4000] ;  /* 0x004000005a0c783b */ /* 0x000e6a0000000200 */
[C---:B--2---:R-:W-:Y:S06]  /*1440*/  HMMA.16816.F32 R44, R8.reuse, R56, R44 ;  /* 0x00000038082c723c */ /* 0x044fec000000182c */
[C---:B------:R-:W-:Y:S01]  /*1450*/  HMMA.16816.F32 R40, R8.reuse, R58, R40 ;  /* 0x0000003a0828723c */ /* 0x040fe20000001828 */
[----:B------:R-:W2:Y:S05]  /*1460*/  LDSM.16.M88.4 R56, [R90+0x4800] ;  /* 0x004800005a38783b */ /* 0x000eaa0000000200 */
[C---:B------:R-:W-:Y:S06]  /*1470*/  HMMA.16816.F32 R36, R8.reuse, R52, R36 ;  /* 0x000000340824723c */ /* 0x040fec0000001824 */
[C---:B------:R-:W-:Y:S01]  /*1480*/  HMMA.16816.F32 R32, R8.reuse, R54, R32 ;  /* 0x000000360820723c */ /* 0x040fe20000001820 */
[----:B------:R-:W3:Y:S05]  /*1490*/  LDSM.16.M88.4 R52, [R90+0x4c00] ;  /* 0x004c00005a34783b */ /* 0x000eea0000000200 */
[C---:B------:R-:W-:Y:S06]  /*14a0*/  HMMA.16816.F32 R28, R8.reuse, R16, R28 ;  /* 0x00000010081c723c */ /* 0x040fec000000181c */
[C---:B------:R-:W-:Y:S01]  /*14b0*/  HMMA.16816.F32 R24, R8.reuse, R18, R24 ;  /* 0x000000120818723c */ /* 0x040fe20000001818 */
[----:B------:R-:W4:Y:S05]  /*14c0*/  LDSM.16.M88.4 R16, [R110+0x1000] ;  /* 0x001000006e10783b */ /* 0x000f2a0000000200 */
[C---:B------:R-:W-:Y:S06]  /*14d0*/  HMMA.16816.F32 R20, R8.reuse, R64, R20 ;  /* 0x000000400814723c */ /* 0x040fec0000001814 */
[----:B------:R-:W-:Y:S01]  /*14e0*/  HMMA.16816.F32 R68, R8, R66, R68 ;  /* 0x000000420844723c */ /* 0x000fe20000001844 */
[----:B------:R-:W5:Y:S04]  /*14f0*/  LDSM.16.M88.4 R8, [R110+0x1400] ;  /* 0x001400006e08783b */ /* 0x000f680000000200 */
[----:B------:R-:W-:Y:S01]  /*1500*/  LDSM.16.M88.4 R64, [R113+0x2000] ;  /* 0x002000007140783b */ /* 0x000fe20000000200 */
[C---:B-1----:R-:W-:Y:S06]  /*1510*/  HMMA.16816.F32 R44, R48.reuse, R12, R44 ;  /* 0x0000000c302c723c */ /* 0x042fec000000182c */
[C---:B------:R-:W-:Y:S01]  /*1520*/  HMMA.16816.F32 R40, R48.reuse, R14, R40 ;  /* 0x0000000e3028723c */ /* 0x040fe20000001828 */
[----:B------:R-:W1:Y:S05]  /*1530*/  LDSM.16.M88.4 R12, [R110+0x1800] ;  /* 0x001800006e0c783b */ /* 0x000e6a0000000200 */
[C---:B------:R-:W-:Y:S06]  /*1540*/  HMMA.16816.F32 R36, R48.reuse, R60, R36 ;  /* 0x0000003c3024723c */ /* 0x040fec0000001824 */
[C---:B------:R-:W-:Y:S01]  /*1550*/  HMMA.16816.F32 R32, R48.reuse, R62, R32 ;  /* 0x0000003e3020723c */ /* 0x040fe20000001820 */
[----:B------:R-:W1:Y:S05]  /*1560*/  LDSM.16.M88.4 R60, [R90+0x5000] ;  /* 0x005000005a3c783b */ /* 0x000e6a0000000200 */
[C---:B--2---:R-:W-:Y:S06]  /*1570*/  HMMA.16816.F32 R28, R48.reuse, R56, R28 ;  /* 0x00000038301c723c */ /* 0x044fec000000181c */
[C---:B------:R-:W-:Y:S01]  /*1580*/  HMMA.16816.F32 R24, R48.reuse, R58, R24 ;  /* 0x0000003a3018723c */ /* 0x040fe20000001818 */
[----:B------:R-:W2:Y:S05]  /*1590*/  LDSM.16.M88.4 R56, [R90+0x5400] ;  /* 0x005400005a38783b */ /* 0x000eaa0000000200 */
[C---:B---3--:R-:W-:Y:S06]  /*15a0*/  HMMA.16816.F32 R20, R48.reuse, R52, R20 ;  /* 0x000000343014723c */ /* 0x048fec0000001814 */
[----:B------:R-:W-:Y:S01]  /*15b0*/  HMMA.16816.F32 R68, R48, R54, R68 ;  /* 0x000000363044723c */ /* 0x000fe20000001844 */
[----:B------:R-:W3:Y:S04]  /*15c0*/  LDSM.16.M88.4 R52, [R90+0x5800] ;  /* 0x005800005a34783b */ /* 0x000ee80000000200 */
[----:B------:R-:W-:Y:S01]  /*15d0*/  LDSM.16.M88.4 R48, [R90+0x5c00] ;  /* 0x005c00005a30783b */ /* 0x000fe20000000200 */
[C---:B----4-:R-:W-:Y:S06]  /*15e0*/  HMMA.16816.F32 R44, R72.reuse, R16, R44 ;  /* 0x00000010482c723c */ /* 0x050fec000000182c */
[C---:B------:R-:W-:Y:S01]  /*15f0*/  HMMA.16816.F32 R40, R72.reuse, R18, R40 ;  /* 0x000000124828723c */ /* 0x040fe20000001828 */
[----:B------:R-:W-:Y:S05]  /*1600*/  LDSM.16.M88.4 R16, [R110+0x2000] ;  /* 0x002000006e10783b */ /* 0x000fea0000000200 */
[C---:B-----5:R-:W-:Y:S06]  /*1610*/  HMMA.16816.F32 R36, R72.reuse, R8, R36 ;  /* 0x000000084824723c */ /* 0x060fec0000001824 */
[C---:B------:R-:W-:Y:S01]  /*1620*/  HMMA.16816.F32 R32, R72.reuse, R10, R32 ;  /* 0x0000000a4820723c */ /* 0x040fe20000001820 */
[----:B------:R-:W4:Y:S05]  /*1630*/  LDSM.16.M88.4 R8, [R111+0x2000] ;  /* 0x002000006f08783b */ /* 0x000f2a0000000200 */
[C---:B-1----:R-:W-:Y:S06]  /*1640*/  HMMA.16816.F32 R28, R72.reuse, R12, R28 ;  /* 0x0000000c481c723c */ /* 0x042fec000000181c */
[----:B------:R-:W-:Y:S01]  /*1650*/  HMMA.16816.F32 R24, R72, R14, R24 ;  /* 0x0000000e4818723c */ /* 0x000fe20000001818 */
[----:B------:R-:W1:Y:S05]  /*1660*/  LDSM.16.M88.4 R12, [R110+0x2400] ;  /* 0x002400006e0c783b */ /* 0x000e6a0000000200 */
[----:B------:R-:W-:Y:S06]  /*1670*/  HMMA.16816.F32 R44, R64, R60, R44 ;  /* 0x0000003c402c723c */ /* 0x000fec000000182c */
[C---:B------:R-:W-:Y:S06]  /*1680*/  HMMA.16816.F32 R20, R72.reuse, R76, R20 ;  /* 0x0000004c4814723c */ /* 0x040fec0000001814 */
[----:B------:R-:W-:Y:S06]  /*1690*/  HMMA.16816.F32 R68, R72, R78, R68 ;  /* 0x0000004e4844723c */ /* 0x000fec0000001844 */
[C---:B------:R-:W-:Y:S01]  /*16a0*/  HMMA.16816.F32 R60, R64.reuse, R62, R40 ;  /* 0x0000003e403c723c */ /* 0x040fe20000001828 */
[----:B------:R-:W5:Y:S05]  /*16b0*/  LDSM.16.M88.4 R40, [R110+0x2800] ;  /* 0x002800006e28783b */ /* 0x000f6a0000000200 */
[C---:B--2---:R-:W-:Y:S06]  /*16c0*/  HMMA.16816.F32 R32, R64.reuse, R58, R32 ;  /* 0x0000003a4020723c */ /* 0x044fec0000001820 */
[C---:B---3--:R-:W-:Y:S06]  /*16d0*/  HMMA.16816.F32 R28, R64.reuse, R52, R28 ;  /* 0x00000034401c723c */ /* 0x048fec000000181c */
[----:B------:R-:W-:Y:S01]  /*16e0*/  HMMA.16816.F32 R24, R64, R54, R24 ;  /* 0x000000364018723c */ /* 0x000fe20000001818 */
[----:B------:R-:W2:Y:S01]  /*16f0*/  LDSM.16.M88.4 R52, [R110+0x2c00] ;  /* 0x002c00006e34783b */ /* 0x000ea20000000200 */
[----:B------:R-:W-:-:S04]  /*1700*/  DEPBAR.LE SB0, 0x0 ;  /* 0x000080000000791a */ /* 0x000fc80000000000 */
[----:B------:R-:W-:Y:S06]  /*1710*/  HMMA.16816.F32 R36, R64, R56, R36 ;  /* 0x000000384024723c */ /* 0x000fec0000001824 */
[----:B----4-:R-:W-:Y:S06]  /*1720*/  HMMA.16816.F32 R44, R8, R16, R44 ;  /* 0x00000010082c723c */ /* 0x010fec000000182c */
[----:B------:R-:W-:Y:S01]  /*1730*/  HMMA.16816.F32 R20, R64, R48, R20 ;  /* 0x000000304014723c */ /* 0x000fe20000001814 */
[----:B------:R-:W-:-:S05]  /*1740*/  VIADD R17, R3, 0x21 ;  /* 0x0000002103117836 */ /* 0x000fca0000000000 */
[----:B------:R-:W-:Y:S01]  /*1750*/  HMMA.16816.F32 R68, R64, R50, R68 ;  /* 0x000000324044723c */ /* 0x000fe20000001844 */
[----:B------:R-:W-:-:S05]  /*1760*/  VIADD R49, R3, 0x10 ;  /* 0x0000001003317836 */ /* 0x000fca0000000000 */
[C---:B------:R-:W-:Y:S06]  /*1770*/  HMMA.16816.F32 R60, R8.reuse, R18, R60 ;  /* 0x00000012083c723c */ /* 0x040fec000000183c */
[----:B-1----:R-:W-:Y:S01]  /*1780*/  HMMA.16816.F32 R32, R8, R14, R32 ;  /* 0x0000000e0820723c */ /* 0x002fe20000001820 */
[----:B------:R-:W-:-:S05]  /*1790*/  VIADD R19, R3, 0x20 ;  /* 0x0000002003137836 */ /* 0x000fca0000000000 */
[----:B------:R-:W-:Y:S01]  /*17a0*/  HMMA.16816.F32 R36, R8, R12, R36 ;  /* 0x0000000c0824723c */ /* 0x000fe20000001824 */
[----:B------:R-:W-:-:S05]  /*17b0*/  VIADD R15, R0, UR18 ;  /* 0x00000012000f7c36 */ /* 0x000fca0008000000 */
[----:B------:R-:W-:Y:S01]  /*17c0*/  VIMNMX R2, R15, R82, PT ;  /* 0x000000520f027248 */ /* 0x000fe20003fe0100 */
[----:B------:R-:W-:Y:S01]  /*17d0*/  VIADD R13, R3, 0x1 ;  /* 0x00000001030d7836 */ /* 0x000fe20000000000 */
[----:B------:R-:W-:Y:S01]  /*17e0*/  VIADDMNMX R82, R15, 0x8, R82, PT ;  /* 0x000000080f527846 */ /* 0x000fe20003800152 */
[C---:B------:R-:W-:Y:S01]  /*17f0*/  VIADD R15, R3.reuse, 0x8 ;  /* 0x00000008030f7836 */ /* 0x040fe20000000000 */
[-C--:B------:R-:W-:Y:S01]  /*1800*/  ISETP.GE.AND P6, PT, R3, R2.reuse, PT ;  /* 0x000000020300720c */ /* 0x080fe20003fc6270 */
[C---:B-----5:R-:W-:Y:S01]  /*1810*/  HMMA.16816.F32 R28, R8.reuse, R40, R28 ;  /* 0x00000028081c723c */ /* 0x060fe2000000181c */
[C---:B------:R-:W-:Y:S02]  /*1820*/  ISETP.GE.AND P5, PT, R13.reuse, R2, PT ;  /* 0x000000020d00720c */ /* 0x040fe40003fa6270 */
[----:B------:R-:W-:Y:S01]  /*1830*/  ISETP.GE.AND P2, PT, R13, R82, PT ;  /* 0x000000520d00720c */ /* 0x000fe20003f46270 */
[----:B------:R-:W-:Y:S01]  /*1840*/  VIADD R13, R3, 0x9 ;  /* 0x00000009030d7836 */ /* 0x000fe20000000000 */
[-C--:B------:R-:W-:Y:S01]  /*1850*/  ISETP.GE.AND P4, PT, R15, R2.reuse, PT ;  /* 0x000000020f00720c */ /* 0x080fe20003f86270 */
[C---:B------:R-:W-:Y:S01]  /*1860*/  HMMA.16816.F32 R24, R8.reuse, R42, R24 ;  /* 0x0000002a0818723c */ /* 0x040fe20000001818 */
[----:B------:R-:W-:Y:S01]  /*1870*/  FSEL R18, R45, -INF , !P5 ;  /* 0xff8000002d127808 */ /* 0x000fe20006800000 */
[C---:B------:R-:W-:Y:S01]  /*1880*/  VIADD R45, R3.reuse, 0x11 ;  /* 0x00000011032d7836 */ /* 0x040fe20000000000 */
[----:B------:R-:W-:Y:S01]  /*1890*/  FSEL R44, R44, -INF , !P6 ;  /* 0xff8000002c2c7808 */ /* 0x000fe20007000000 */
[----:B------:R-:W-:Y:S01]  /*18a0*/  VIADD R41, R3, 0x19 ;  /* 0x0000001903297836 */ /* 0x000fe20000000000 */
[----:B------:R-:W-:Y:S01]  /*18b0*/  BAR.SYNC.DEFER_BLOCKING 0x0 ;  /* 0x0000000000007b1d */ /* 0x000fe20000010000 */
[----:B--2---:R-:W-:Y:S01]  /*18c0*/  HMMA.16816.F32 R20, R8, R52, R20 ;  /* 0x000000340814723c */ /* 0x004fe20000001814 */
[----:B------:R-:W-:Y:S01]  /*18d0*/  ISETP.GE.AND P3, PT, R13, R2, PT ;  /* 0x000000020d00720c */ /* 0x000fe20003f66270 */
[----:B------:R-:W-:Y:S01]  /*18e0*/  VIADD R43, R3, 0x18 ;  /* 0x00000018032b7836 */ /* 0x000fe20000000000 */
[----:B------:R-:W-:-:S02]  /*18f0*/  FSEL R60, R60, -INF , !P4 ;  /* 0xff8000003c3c7808 */ /* 0x000fc40006000000 */
[-C--:B------:R-:W-:Y:S01]  /*1900*/  ISETP.GE.AND P4, PT, R49, R2.reuse, PT ;  /* 0x000000023100720c */ /* 0x080fe20003f86270 */
[----:B------:R-:W-:Y:S01]  /*1910*/  HMMA.16816.F32 R68, R8, R54, R68 ;  /* 0x000000360844723c */ /* 0x000fe20000001844 */
[----:B------:R-:W-:Y:S02]  /*1920*/  FSEL R40, R61, -INF , !P3 ;  /* 0xff8000003d287808 */ /* 0x000fe40005800000 */
[----:B------:R-:W-:Y:S02]  /*1930*/  ISETP.GE.AND P3, PT, R45, R2, PT ;  /* 0x000000022d00720c */ /* 0x000fe40003f66270 */
[----:B------:R-:W-:Y:S02]  /*1940*/  FSEL R36, R36, -INF , !P4 ;  /* 0xff80000024247808 */ /* 0x000fe40006000000 */
[----:B------:R-:W-:Y:S01]  /*1950*/  FMNMX.FTZ R9, R44, R18, !PT ;  /* 0x000000122c097209 */ /* 0x000fe20007810000 */
[----:B------:R-:W-:Y:S01]  /*1960*/  VIADD R11, R3, 0x30 ;  /* 0x00000030030b7836 */ /* 0x000fe20000000000 */
        /* <DEDUP_REMOVED lines=9> */
[----:B------:R-:W-:Y:S02]  /*1a00*/  ISETP.GE.AND P4, PT, R19, R2, PT ;  /* 0x000000021300720c */ /* 0x000fe40003f86270 */
[----:B------:R-:W-:Y:S01]  /*1a10*/  FMNMX.FTZ R33, R32, R9, !PT ;  /* 0x0000000920217209 */ /* 0x000fe20007810000 */
[----:B------:R-:W-:Y:S01]  /*1a20*/  VIADD R9, R3, 0x31 ;  /* 0x0000003103097836 */ /* 0x000fe20000000000 */
[----:B------:R-:W-:Y:S01]  /*1a30*/  ISETP.GE.AND P1, PT, R15, R82, PT ;  /* 0x000000520f00720c */ /* 0x000fe20003f26270 */
[----:B------:R-:W-:Y:S01]  /*1a40*/  VIADD R15, R3, 0x28 ;  /* 0x00000028030f7836 */ /* 0x000fe20000000000 */
[----:B------:R-:W-:-:S02]  /*1a50*/  ISETP.GE.AND P3, PT, R17, R2, PT ;  /* 0x000000021100720c */ /* 0x000fc40003f66270 */
[----:B------:R-:W-:Y:S02]  /*1a60*/  FSEL R94, R28, -INF , !P4 ;  /* 0xff8000001c5e7808 */ /* 0x000fe40006000000 */
[----:B------:R-:W-:Y:S02]  /*1a70*/  FMNMX.FTZ R33, R8, R33, !PT ;  /* 0x0000002108217209 */ /* 0x000fe40007810000 */
[----:B------:R-:W-:Y:S01]  /*1a80*/  ISETP.GE.AND P0, PT, R13, R82, PT ;  /* 0x000000520d00720c */ /* 0x000fe20003f06270 */
[----:B------:R-:W-:Y:S01]  /*1a90*/  VIADD R13, R3, 0x29 ;  /* 0x00000029030d7836 */ /* 0x000fe20000000000 */
[----:B------:R-:W-:Y:S02]  /*1aa0*/  ISETP.GE.AND P4, PT, R15, R2, PT ;  /* 0x000000020f00720c */ /* 0x000fe40003f86270 */
[----:B------:R-:W-:Y:S01]  /*1ab0*/  FSEL R93, R29, -INF , !P3 ;  /* 0xff8000001d5d7808 */ /* 0x000fe20005800000 */
[----:B------:R-:W-:Y:S01]  /*1ac0*/  VIADD R29, R3, 0x38 ;  /* 0x00000038031d7836 */ /* 0x000fe20000000000 */
[----:B------:R-:W-:-:S02]  /*1ad0*/  FMNMX.FTZ R10, R94, R33, !PT ;  /* 0x000000215e0a7209 */ /* 0x000fc40007810000 */
[----:B------:R-:W-:Y:S02]  /*1ae0*/  ISETP.GE.AND P3, PT, R13, R2, PT ;  /* 0x000000020d00720c */ /* 0x000fe40003f66270 */
[----:B------:R-:W-:Y:S02]  /*1af0*/  FSEL R92, R24, -INF , !P4 ;  /* 0xff800000185c7808 */ /* 0x000fe40006000000 */
[----:B------:R-:W-:Y:S02]  /*1b00*/  FMNMX.FTZ R33, R93, R10, !PT ;  /* 0x0000000a5d217209 */ /* 0x000fe40007810000 */
[----:B------:R-:W-:Y:S02]  /*1b10*/  ISETP.GE.AND P4, PT, R11, R2, PT ;  /* 0x000000020b00720c */ /* 0x000fe40003f86270 */
[----:B------:R-:W-:Y:S01]  /*1b20*/  FSEL R91, R25, -INF , !P3 ;  /* 0xff800000195b7808 */ /* 0x000fe20005800000 */
[----:B------:R-:W-:Y:S01]  /*1b30*/  VIADD R25, R3, 0x39 ;  /* 0x0000003903197836 */ /* 0x000fe20000000000 */
[----:B------:R-:W-:-:S02]  /*1b40*/  FMNMX.FTZ R10, R92, R33, !PT ;  /* 0x000000215c0a7209 */ /* 0x000fc40007810000 */
[----:B------:R-:W-:Y:S02]  /*1b50*/  ISETP.GE.AND P3, PT, R9, R2, PT ;  /* 0x000000020900720c */ /* 0x000fe40003f66270 */
[----:B------:R-:W-:Y:S02]  /*1b60*/  FSEL R90, R20, -INF , !P4 ;  /* 0xff800000145a7808 */ /* 0x000fe40006000000 */
[----:B------:R-:W-:Y:S02]  /*1b70*/  FMNMX.FTZ R33, R91, R10, !PT ;  /* 0x0000000a5b217209 */ /* 0x000fe40007810000 */
[----:B------:R-:W-:Y:S02]  /*1b80*/  FSEL R20, R47, -INF , !P2 ;  /* 0xff8000002f147808 */ /* 0x000fe40005000000 */
[----:B------:R-:W-:Y:S02]  /*1b90*/  ISETP.NE.AND P2, PT, R85, 0x1, PT ;  /* 0x000000015500780c */ /* 0x000fe40003f45270 */
[----:B------:R-:W-:-:S02]  /*1ba0*/  FSEL R88, R21, -INF , !P3 ;  /* 0xff80000015587808 */ /* 0x000fc40005800000 */
[-C--:B------:R-:W-:Y:S02]  /*1bb0*/  ISETP.GE.AND P5, PT, R29, R2.reuse, PT ;  /* 0x000000021d00720c */ /* 0x080fe40003fa6270 */
[----:B------:R-:W-:Y:S02]  /*1bc0*/  FMNMX.FTZ R21, R90, R33, !PT ;  /* 0x000000215a157209 */ /* 0x000fe40007810000 */
[----:B------:R-:W-:Y:S02]  /*1bd0*/  ISETP.GE.AND P4, PT, R25, R2, PT ;  /* 0x000000021900720c */ /* 0x000fe40003f86270 */
[----:B------:R-:W-:Y:S02]  /*1be0*/  FSEL R97, R68, -INF , !P5 ;  /* 0xff80000044617808 */ /* 0x000fe40006800000 */
[----:B------:R-:W-:Y:S02]  /*1bf0*/  FMNMX.FTZ R2, R88, R21, !PT ;  /* 0x0000001558027209 */ /* 0x000fe40007810000 */
[----:B------:R-:W-:-:S02]  /*1c00*/  ISETP.GE.AND P3, PT, R3, R82, PT ;  /* 0x000000520300720c */ /* 0x000fc40003f66270 */
[----:B------:R-:W-:Y:S02]  /*1c10*/  FSEL R98, R69, -INF , !P4 ;  /* 0xff80000045627808 */ /* 0x000fe40006000000 */
[----:B------:R-:W-:Y:S02]  /*1c20*/  FMNMX.FTZ R3, R97, R2, !PT ;  /* 0x0000000261037209 */ /* 0x000fe40007810000 */
[----:B------:R-:W-:Y:S02]  /*1c30*/  FSEL R46, R46, -INF , !P3 ;  /* 0xff8000002e2e7808 */ /* 0x000fe40005800000 */
[----:B------:R-:W-:Y:S01]  /*1c40*/  FMNMX.FTZ R3, R98, R3, !PT ;  /* 0x0000000362037209 */ /* 0x000fe20007810000 */
[----:B------:R-:W-:Y:S06]  /*1c50*/  @!P2 BRA `(.L_x_853) ;  /* 0x000000000060a947 */ /* 0x000fec0003800000 */
[----:B------:R-:W-:Y:S01]  /*1c60*/  VIADD R33, R85, 0xfffffffe ;  /* 0xfffffffe55217836 */ /* 0x000fe20000000000 */
[----:B------:R-:W-:Y:S02]  /*1c70*/  USHF.L.U32 UR4, UR8, 0x5, URZ ;  /* 0x0000000508047899 */ /* 0x000fe4000800063f */
[----:B------:R-:W-:Y:S01]  /*1c80*/  USHF.L.U64.HI UR8, UR8, 0x5, UR9 ;  /* 0x0000000508087899 */ /* 0x000fe20008010209 */
[C---:B------:R-:W-:Y:S01]  /*1c90*/  IMAD R2, R33.reuse, UR14, RZ ;  /* 0x0000000e21027c24 */ /* 0x040fe2000f8e02ff */
[----:B------:R-:W-:Y:S01]  /*1ca0*/  SHF.R.S32.HI R21, RZ, 0x1f, R33 ;  /* 0x0000001fff157819 */ /* 0x000fe20000011421 */
[----:B------:R-:W-:-:S04]  /*1cb0*/  IMAD.WIDE.U32 R50, R33, UR15, R120 ;  /* 0x0000000f21327c25 */ /* 0x000fc8000f8e0078 */
[----:B------:R-:W-:Y:S01]  /*1cc0*/  IMAD R2, R21, UR15, R2 ;  /* 0x0000000f15027c24 */ /* 0x000fe2000f8e0202 */
[----:B------:R-:W-:Y:S01]  /*1cd0*/  LEA R52, P4, R50, UR6, 0x1 ;  /* 0x0000000632347c11 */ /* 0x000fe2000f8808ff */
[----:B------:R-:W-:-:S03]  /*1ce0*/  IMAD.U32 R21, RZ, RZ, UR4 ;  /* 0x00000004ff157e24 */ /* 0x000fc6000f8e00ff */
[----:B------:R-:W-:Y:S01]  /*1cf0*/  IADD3 R10, R51, R2, RZ ;  /* 0x00000002330a7210 */ /* 0x000fe20007ffe0ff */
[----:B------:R-:W-:Y:S01]  /*1d00*/  IMAD.U32 R2, RZ, RZ, UR8 ;  /* 0x00000008ff027e24 */ /* 0x000fe2000f8e00ff */
        /* <DEDUP_REMOVED lines=13> */
.L_x_853:
[----:B------:R-:W-:Y:S01]  /*1de0*/  FSEL R62, R62, -INF , !P1 ;  /* 0xff8000003e3e7808 */ /* 0x000fe20004800000 */
[----:B------:R-:W2:Y:S01]  /*1df0*/  SHFL.BFLY PT, R2, R3, 0x2, 0x1f ;  /* 0x0c401f0003027f89 */ /* 0x000ea200000e0000 */
[----:B------:R-:W-:Y:S01]  /*1e00*/  FMNMX.FTZ R21, R46, R20, !PT ;  /* 0x000000142e157209 */ /* 0x000fe20007810000 */
[----:B------:R-:W-:Y:S01]  /*1e10*/  IMAD.WIDE.U32 R132, R84, -0x2daee0ad, RZ ;  /* 0xd2511f5354847825 */ /* 0x000fe200078e00ff */
[-C--:B------:R-:W-:Y:S01]  /*1e20*/  ISETP.GE.AND P3, PT, R49, R82.reuse, PT ;  /* 0x000000523100720c */ /* 0x080fe20003f66270 */
[----:B------:R-:W-:Y:S01]  /*1e30*/  UIADD3 UR27, UR34, -0x61c88647, URZ ;  /* 0x9e3779b9221b7890 */ /* 0x000fe2000fffe03f */
[----:B------:R-:W-:Y:S01]  /*1e40*/  FSEL R16, R63, -INF , !P0 ;  /* 0xff8000003f107808 */ /* 0x000fe20004000000 */
[----:B------:R-:W-:Y:S01]  /*1e50*/  UIADD3 UR26, UR35, -0x4498517b, URZ ;  /* 0xbb67ae85231a7890 */ /* 0x000fe2000fffe03f */
[----:B------:R-:W-:Y:S01]  /*1e60*/  FMNMX.FTZ R21, R62, R21, !PT ;  /* 0x000000153e157209 */ /* 0x000fe20007810000 */
[----:B------:R-:W-:Y:S01]  /*1e70*/  ULDC UR4, c[0x0][0x2ec] ;  /* 0x0000bb0000047ab9 */ /* 0x000fe20000000800 */
[-C--:B------:R-:W-:Y:S01]  /*1e80*/  ISETP.GE.AND P1, PT, R45, R82.reuse, PT ;  /* 0x000000522d00720c */ /* 0x080fe20003f26270 */
[----:B------:R-:W-:Y:S01]  /*1e90*/  UIADD3 UR24, UR35, 0x76cf5d0a, URZ ;  /* 0x76cf5d0a23187890 */ /* 0x000fe2000fffe03f */
[----:B------:R-:W-:Y:S01]  /*1ea0*/  FSEL R38, R38, -INF , !P3 ;  /* 0xff80000026267808 */ /* 0x000fe20005800000 */
[----:B------:R-:W-:Y:S01]  /*1eb0*/  UIADD3 UR25, UR34, 0x3c6ef372, URZ ;  /* 0x3c6ef37222197890 */ /* 0x000fe2000fffe03f */
[----:B------:R-:W-:Y:S01]  /*1ec0*/  FMNMX.FTZ R21, R16, R21, !PT ;  /* 0x0000001510157209 */ /* 0x000fe20007810000 */
[----:B------:R-:W-:Y:S01]  /*1ed0*/  UIADD3 UR23, UR34, -0x255992d5, URZ ;  /* 0xdaa66d2b22177890 */ /* 0x000fe2000fffe03f */
[-C--:B------:R-:W-:Y:S01]  /*1ee0*/  ISETP.GE.AND P0, PT, R43, R82.reuse, PT ;  /* 0x000000522b00720c */ /* 0x080fe20003f06270 */
[----:B------:R-:W-:Y:S01]  /*1ef0*/  UIADD3 UR22, UR35, 0x32370b8f, URZ ;  /* 0x32370b8f23167890 */ /* 0x000fe2000fffe03f */
[----:B------:R-:W-:Y:S01]  /*1f00*/  FSEL R12, R39, -INF , !P1 ;  /* 0xff800000270c7808 */ /* 0x000fe20004800000 */
[----:B------:R-:W-:Y:S01]  /*1f10*/  UIADD3 UR20, UR35, -0x126145ec, URZ ;  /* 0xed9eba1423147890 */ /* 0x000fe2000fffe03f */
[----:B------:R-:W-:Y:S01]  /*1f20*/  FMNMX.FTZ R21, R38, R21, !PT ;  /* 0x0000001526157209 */ /* 0x000fe20007810000 */
[----:B------:R-:W-:Y:S01]  /*1f30*/  UIADD3 UR21, UR34, 0x78dde6e4, URZ ;  /* 0x78dde6e422157890 */ /* 0x000fe2000fffe03f */
[-C--:B------:R-:W-:Y:S01]  /*1f40*/  ISETP.GE.AND P1, PT, R41, R82.reuse, PT ;  /* 0x000000522900720c */ /* 0x080fe20003f26270 */
[----:B------:R-:W-:Y:S01]  /*1f50*/  UIADD3 UR19, UR34, 0x1715609d, URZ ;  /* 0x1715609d22137890 */ /* 0x000fe2000fffe03f */
[----:B------:R-:W-:Y:S01]  /*1f60*/  FSEL R14, R34, -INF , !P0 ;  /* 0xff800000220e7808 */ /* 0x000fe20004000000 */
[----:B------:R-:W-:Y:S01]  /*1f70*/  UIADD3 UR18, UR35, -0x56f99767, URZ ;  /* 0xa906689923127890 */ /* 0x000fe2000fffe03f */
[----:B------:R-:W-:Y:S01]  /*1f80*/  FMNMX.FTZ R21, R12, R21, !PT ;  /* 0x000000150c157209 */ /* 0x000fe20007810000 */
[----:B------:R-:W-:Y:S01]  /*1f90*/  UIADD3 UR28, UR35, 0x646e171e, URZ ;  /* 0x646e171e231c7890 */ /* 0x000fe2000fffe03f */
[-C--:B------:R-:W-:Y:S01]  /*1fa0*/  ISETP.GE.AND P0, PT, R19, R82.reuse, PT ;  /* 0x000000521300720c */ /* 0x080fe20003f06270 */
[----:B------:R-:W-:Y:S01]  /*1fb0*/  UIADD3 UR29, UR34, -0x4ab325aa, URZ ;  /* 0xb54cda56221d7890 */ /* 0x000fe2000fffe03f */
[----:B------:R-:W-:Y:S01]  /*1fc0*/  FSEL R10, R35, -INF , !P1 ;  /* 0xff800000230a7808 */ /* 0x000fe20004800000 */
[----:B------:R-:W-:Y:S01]  /*1fd0*/  ULDC.U8 UR30, c[0x0][0x388] ;  /* 0x0000e200001e7ab9 */ /* 0x000fe20000000000 */
[----:B------:R-:W-:Y:S01]  /*1fe0*/  FMNMX.FTZ R19, R14, R21, !PT ;  /* 0x000000150e137209 */ /* 0x000fe20007810000 */
[----:B------:R-:W-:Y:S01]  /*1ff0*/  IMAD.U32 R130, RZ, RZ, UR30 ;  /* 0x0000001eff827e24 */ /* 0x000fe2000f8e00ff */
[----:B------:R-:W-:-:S02]  /*2000*/  ISETP.GE.AND P1, PT, R17, R82, PT ;  /* 0x000000521100720c */ /* 0x000fc40003f26270 */
[----:B------:R-:W-:Y:S02]  /*2010*/  FSEL R101, R30, -INF , !P0 ;  /* 0xff8000001e657808 */ /* 0x000fe40004000000 */
[----:B------:R-:W-:Y:S02]  /*2020*/  FMNMX.FTZ R24, R10, R19, !PT ;  /* 0x000000130a187209 */ /* 0x000fe40007810000 */
[----:B--2---:R-:W-:Y:S02]  /*2030*/  FMNMX.FTZ R2, R3, R2, !PT ;  /* 0x0000000203027209 */ /* 0x004fe40007810000 */
[----:B------:R-:W-:Y:S02]  /*2040*/  ISETP.GE.AND P0, PT, R15, R82, PT ;  /* 0x000000520f00720c */ /* 0x000fe40003f06270 */
[----:B------:R-:W-:Y:S01]  /*2050*/  FSEL R106, R31, -INF , !P1 ;  /* 0xff8000001f6a7808 */ /* 0x000fe20004800000 */
[----:B------:R-:W2:Y:S01]  /*2060*/  SHFL.BFLY PT, R15, R2, 0x1, 0x1f ;  /* 0x0c201f00020f7f89 */ /* 0x000ea200000e0000 */
[----:B------:R-:W-:-:S02]  /*2070*/  FMNMX.FTZ R3, R101, R24, !PT ;  /* 0x0000001865037209 */ /* 0x000fc40007810000 */
[-C--:B------:R-:W-:Y:S02]  /*2080*/  ISETP.GE.AND P1, PT, R13, R82.reuse, PT ;  /* 0x000000520d00720c */ /* 0x080fe40003f26270 */
        /* <DEDUP_REMOVED lines=8> */
[-C--:B------:R-:W-:Y:S02]  /*2110*/  ISETP.GE.AND P1, PT, R29, R82.reuse, PT ;  /* 0x000000521d00720c */ /* 0x080fe40003f26270 */
[----:B------:R-:W-:Y:S02]  /*2120*/  FSEL R107, R23, -INF , !P3 ;  /* 0xff800000176b7808 */ /* 0x000fe40005800000 */
[----:B------:R-:W-:Y:S01]  /*2130*/  FMNMX.FTZ R22, R102, R3, !PT ;  /* 0x0000000366167209 */ /* 0x000fe20007810000 */
[----:B------:R-:W-:Y:S01]  /*2140*/  IMAD R3, R83, 0x4, R86 ;  /* 0x0000000453037824 */ /* 0x000fe200078e0256 */
[----:B------:R-:W-:-:S02]  /*2150*/  ISETP.GE.AND P0, PT, R25, R82, PT ;  /* 0x000000521900720c */ /* 0x000fc40003f06270 */
[----:B------:R-:W-:Y:S01]  /*2160*/  FSEL R123, R70, -INF , !P1 ;  /* 0xff800000467b7808 */ /* 0x000fe20004800000 */
[----:B------:R-:W-:Y:S01]  /*2170*/  IMAD.SHL.U32 R70, R81, 0x2, RZ ;  /* 0x0000000251467824 */ /* 0x000fe200078e00ff */
[----:B------:R-:W-:Y:S01]  /*2180*/  FMNMX.FTZ R22, R107, R22, !PT ;  /* 0x000000166b167209 */ /* 0x000fe20007810000 */
[----:B------:R-:W-:Y:S01]  /*2190*/  IMAD.WIDE.U32 R68, R3, -0x326172a9, RZ ;  /* 0xcd9e8d5703447825 */ /* 0x000fe200078e00ff */
[----:B------:R-:W-:Y:S02]  /*21a0*/  FSEL R126, R71, -INF , !P0 ;  /* 0xff800000477e7808 */ /* 0x000fe40004000000 */
[----:B------:R-:W-:Y:S02]  /*21b0*/  FMNMX.FTZ R9, R123, R22, !PT ;  /* 0x000000167b097209 */ /* 0x000fe40007810000 */
[----:B------:R-:W-:Y:S02]  /*21c0*/  LOP3.LUT R21, R80, UR34, RZ, 0x3c, !PT ;  /* 0x0000002250157c12 */ /* 0x000fe4000f8e3cff */
[----:B------:R-:W-:-:S02]  /*21d0*/  FMNMX.FTZ R24, R126, R9, !PT ;  /* 0x000000097e187209 */ /* 0x000fc40007810000 */
[----:B------:R-:W-:Y:S02]  /*21e0*/  LOP3.LUT R28, R133, UR35, R70, 0x96, !PT ;  /* 0x00000023851c7c12 */ /* 0x000fe4000f8e9646 */
[----:B------:R-:W-:Y:S01]  /*21f0*/  LOP3.LUT R78, R69, R21, RZ, 0x3c, !PT ;  /* 0x00000015454e7212 */ /* 0x000fe200078e3cff */
[----:B------:R-:W3:Y:S01]  /*2200*/  SHFL.BFLY PT, R11, R24, 0x2, 0x1f ;  /* 0x0c401f00180b7f89 */ /* 0x000ee200000e0000 */
[----:B--2---:R-:W-:Y:S01]  /*2210*/  FMNMX.FTZ R2, R2, R15, !PT ;  /* 0x0000000f02027209 */ /* 0x004fe20007810000 */
[----:B------:R-:W-:Y:S01]  /*2220*/  IMAD.WIDE.U32 R28, R28, -0x326172a9, RZ ;  /* 0xcd9e8d571c1c7825 */ /* 0x000fe200078e00ff */
[----:B------:R-:W-:Y:S02]  /*2230*/  LEA R130, R130, UR30, 0x10 ;  /* 0x0000001e82827c11 */ /* 0x000fe4000f8e80ff */
[----:B------:R-:W-:Y:S01]  /*2240*/  FSETP.NEU.FTZ.AND P0, PT, R2, -INF , PT ;  /* 0xff8000000200780b */ /* 0x000fe20003f1d000 */
[----:B------:R-:W-:Y:S01]  /*2250*/  IMAD.WIDE.U32 R78, R78, -0x2daee0ad, RZ ;  /* 0xd2511f534e4e7825 */ /* 0x000fe200078e00ff */
[----:B------:R-:W-:-:S03]  /*2260*/  LOP3.LUT R26, R29, UR27, R68, 0x96, !PT ;  /* 0x0000001b1d1a7c12 */ /* 0x000fc6000f8e9644 */
[----:B------:R-:W-:Y:S01]  /*2270*/  FMUL.FTZ R131, R2, UR4 ;  /* 0x0000000402837c20 */ /* 0x000fe20008410000 */
[----:B------:R-:W-:Y:S02]  /*2280*/  SHF.R.S32.HI R87, RZ, 0x1f, R87 ;  /* 0x0000001fff577819 */ /* 0x000fe40000011457 */
[----:B------:R-:W-:Y:S01]  /*2290*/  LOP3.LUT R76, R79, UR26, R132, 0x96, !PT ;  /* 0x0000001a4f4c7c12 */ /* 0x000fe2000f8e9684 */
[----:B------:R-:W-:Y:S01]  /*22a0*/  IMAD.WIDE.U32 R26, R26, -0x2daee0ad, RZ ;  /* 0xd2511f531a1a7825 */ /* 0x000fe200078e00ff */
[----:B------:R-:W-:Y:S02]  /*22b0*/  FSEL R131, R131, RZ, P0 ;  /* 0x000000ff83837208 */ /* 0x000fe40000000000 */
[----:B------:R-:W-:Y:S01]  /*22c0*/  LEA.HI R87, R87, R86, RZ, 0x2 ;  /* 0x0000005657577211 */ /* 0x000fe200078f10ff */
[----:B------:R-:W-:Y:S01]  /*22d0*/  IMAD.WIDE.U32 R76, R76, -0x326172a9, RZ ;  /* 0xcd9e8d574c4c7825 */ /* 0x000fe200078e00ff */
[----:B------:R-:W-:-:S03]  /*22e0*/  LOP3.LUT R22, R27, UR24, R78, 0x96, !PT ;  /* 0x000000181b167c12 */ /* 0x000fc6000f8e964e */
[--C-:B------:R-:W-:Y:S01]  /*22f0*/  FFMA.FTZ R34, R18, UR4, -R131.reuse ;  /* 0x0000000412227c23 */ /* 0x100fe20008010883 */
[--C-:B------:R-:W-:Y:S01]  /*2300*/  FFMA.FTZ R60, R60, UR4, -R131.reuse ;  /* 0x000000043c3c7c23 */ /* 0x100fe20008010883 */
[----:B------:R-:W-:Y:S01]  /*2310*/  FFMA.FTZ R89, R44, UR4, -R131 ;  /* 0x000000042c597c23 */ /* 0x000fe20008010883 */
[----:B------:R-:W-:Y:S01]  /*2320*/  LOP3.LUT R9, R77, UR25, R28, 0x96, !PT ;  /* 0x000000194d097c12 */ /* 0x000fe2000f8e961c */
[----:B------:R-:W-:-:S04]  /*2330*/  IMAD.WIDE.U32 R22, R22, -0x326172a9, RZ ;  /* 0xcd9e8d5716167825 */ /* 0x000fc800078e00ff */
[----:B------:R-:W-:Y:S01]  /*2340*/  FFMA.FTZ R28, R40, UR4, -R131 ;  /* 0x00000004281c7c23 */ /* 0x000fe20008010883 */
[----:B---3--:R-:W-:Y:S01]  /*2350*/  FMNMX.FTZ R18, R24, R11, !PT ;  /* 0x0000000b18127209 */ /* 0x008fe20007810000 */
[----:B------:R-:W-:Y:S01]  /*2360*/  MUFU.EX2 R34, R34 ;  /* 0x0000002200227308 */ /* 0x000fe20000000800 */
[----:B------:R-:W-:Y:S01]  /*2370*/  IMAD.WIDE.U32 R24, R9, -0x2daee0ad, RZ ;  /* 0xd2511f5309187825 */ /* 0x000fe200078e00ff */
[----:B------:R-:W-:-:S03]  /*2380*/  LOP3.LUT R30, R23, UR23, R76, 0x96, !PT ;  /* 0x00000017171e7c12 */ /* 0x000fc6000f8e964c */
[--C-:B------:R-:W-:Y:S01]  /*2390*/  FFMA.FTZ R23, R32, UR4, -R131.reuse ;  /* 0x0000000420177c23 */ /* 0x100fe20008010883 */
[----:B------:R-:W2:Y:S01]  /*23a0*/  SHFL.BFLY PT, R9, R18, 0x1, 0x1f ;  /* 0x0c201f0012097f89 */ /* 0x000ea200000e0000 */
[----:B------:R-:W-:Y:S01]  /*23b0*/  VIADD R132, R70, 0x1 ;  /* 0x0000000146847836 */ /* 0x000fe20000000000 */
[----:B------:R-:W-:Y:S01]  /*23c0*/  LOP3.LUT R11, R25, UR22, R26, 0x96, !PT ;  /* 0x00000016190b7c12 */ /* 0x000fe2000f8e961a */
[----:B------:R-:W-:Y:S01]  /*23d0*/  IMAD.WIDE.U32 R30, R30, -0x2daee0ad, RZ ;  /* 0xd2511f531e1e7825 */ /* 0x000fe200078e00ff */
[----:B------:R-:W-:Y:S03]  /*23e0*/  MUFU.EX2 R28, R28 ;  /* 0x0000001c001c7308 */ /* 0x000fe60000000800 */
[--C-:B------:R-:W-:Y:S01]  /*23f0*/  FFMA.FTZ R96, R91, UR4, -R131.reuse ;  /* 0x000000045b607c23 */ /* 0x100fe20008010883 */
[----:B------:R-:W-:Y:S01]  /*2400*/  LOP3.LUT R132, R133, UR35, R132, 0x96, !PT ;  /* 0x0000002385847c12 */ /* 0x000fe2000f8e9684 */
[----:B------:R-:W-:Y:S01]  /*2410*/  FFMA.FTZ R103, R94, UR4, -R131 ;  /* 0x000000045e677c23 */ /* 0x000fe20008010883 */
[----:B------:R-:W-:Y:S01]  /*2420*/  LOP3.LUT R26, R31, UR20, R24, 0x96, !PT ;  /* 0x000000141f1a7c12 */ /* 0x000fe2000f8e9618 */
[----:B------:R-:W-:-:S04]  /*2430*/  IMAD.WIDE.U32 R24, R11, -0x326172a9, RZ ;  /* 0xcd9e8d570b187825 */ /* 0x000fc800078e00ff */
[--C-:B------:R-:W-:Y:S01]  /*2440*/  FFMA.FTZ R100, R93, UR4, -R131.reuse ;  /* 0x000000045d647c23 */ /* 0x100fe20008010883 */
[----:B------:R-:W-:Y:S01]  /*2450*/  FFMA.FTZ R137, R98, UR4, -R131 ;  /* 0x0000000462897c23 */ /* 0x000fe20008010883 */
[----:B------:R-:W3:Y:S01]  /*2460*/  MUFU.EX2 R31, R60 ;  /* 0x0000003c001f7308 */ /* 0x000ee20000000800 */
[----:B------:R-:W-:Y:S01]  /*2470*/  IMAD.WIDE.U32 R26, R26, -0x326172a9, RZ ;  /* 0xcd9e8d571a1a7825 */ /* 0x000fe200078e00ff */
[----:B------:R-:W-:-:S03]  /*2480*/  LOP3.LUT R13, R25, UR21, R22, 0x96, !PT ;  /* 0x00000015190d7c12 */ /* 0x000fc6000f8e9616 */
[--C-:B------:R-:W-:Y:S01]  /*2490*/  FFMA.FTZ R99, R92, UR4, -R131.reuse ;  /* 0x000000045c637c23 */ /* 0x100fe20008010883 */
[----:B------:R-:W-:Y:S01]  /*24a0*/  FFMA.FTZ R94, R88, UR4, -R131 ;  /* 0x00000004585e7c23 */ /* 0x000fe20008010883 */
[----:B------:R-:W-:Y:S01]  /*24b0*/  IMAD R22, R6, 0x20, R7 ;  /* 0x0000002006167824 */ /* 0x000fe200078e0207 */
[----:B------:R-:W-:Y:S01]  /*24c0*/  LOP3.LUT R11, R27, UR19, R24, 0x96, !PT ;  /* 0x000000131b0b7c12 */ /* 0x000fe2000f8e9618 */
[----:B------:R-:W-:-:S04]  /*24d0*/  IMAD.WIDE.U32 R40, R13, -0x2daee0ad, RZ ;  /* 0xd2511f530d287825 */ /* 0x000fc800078e00ff */
[--C-:B------:R-:W-:Y:S01]  /*24e0*/  FFMA.FTZ R24, R0, UR4, -R131.reuse ;  /* 0x0000000400187c23 */ /* 0x100fe20008010883 */
[----:B------:R-:W-:Y:S01]  /*24f0*/  FFMA.FTZ R27, R36, UR4, -R131 ;  /* 0x00000004241b7c23 */ /* 0x000fe20008010883 */
[----:B------:R-:W-:Y:S01]  /*2500*/  MUFU.EX2 R89, R89 ;  /* 0x0000005900597308 */ /* 0x000fe20000000800 */
[----:B------:R-:W-:Y:S01]  /*2510*/  IMAD.IADD R109, R5, 0x1, R22 ;  /* 0x00000001056d7824 */ /* 0x000fe200078e0216 */
[----:B--2---:R-:W-:Y:S01]  /*2520*/  FMNMX.FTZ R0, R18, R9, !PT ;  /* 0x0000000912007209 */ /* 0x004fe20007810000 */
[----:B------:R-:W-:Y:S01]  /*2530*/  IMAD.WIDE.U32 R6, R11, -0x2daee0ad, RZ ;  /* 0xd2511f530b067825 */ /* 0x000fe200078e00ff */
[----:B------:R-:W-:-:S03]  /*2540*/  LOP3.LUT R36, R41, UR18, R30, 0x96, !PT ;  /* 0x0000001229247c12 */ /* 0x000fc6000f8e961e */
[----:B------:R-:W-:Y:S01]  /*2550*/  FFMA.FTZ R92, R97, UR4, -R131 ;  /* 0x00000004615c7c23 */ /* 0x000fe20008010883 */
[----:B------:R-:W-:Y:S01]  /*2560*/  LEA R109, R109, UR5, 0x1 ;  /* 0x000000056d6d7c11 */ /* 0x000fe2000f8e08ff */
[C---:B------:R-:W-:Y:S01]  /*2570*/  FMUL.FTZ R127, R0.reuse, UR4 ;  /* 0x00000004007f7c20 */ /* 0x040fe20008410000 */
[----:B------:R-:W-:Y:S01]  /*2580*/  FSETP.NEU.FTZ.AND P0, PT, R0, -INF , PT ;  /* 0xff8000000000780b */ /* 0x000fe20003f1d000 */
[----:B------:R-:W-:Y:S01]  /*2590*/  IMAD.WIDE.U32 R36, R36, -0x326172a9, RZ ;  /* 0xcd9e8d5724247825 */ /* 0x000fe200078e00ff */
[----:B------:R-:W-:Y:S01]  /*25a0*/  LOP3.LUT R5, R7, UR28, R40, 0x96, !PT ;  /* 0x0000001c07057c12 */ /* 0x000fe2000f8e9628 */
[----:B------:R-:W-:Y:S01]  /*25b0*/  LDSM.16.MT88.4 R56, [R109+0x7000] ;  /* 0x007000006d38783b */ /* 0x000fe20000004200 */
[--C-:B------:R-:W-:Y:S01]  /*25c0*/  SHF.R.U32.HI R18, RZ, 0x10, R6.reuse ;  /* 0x00000010ff127819 */ /* 0x100fe20000011606 */
[----:B------:R-:W-:Y:S01]  /*25d0*/  IMAD.IADD R108, R4, 0x1, R109 ;  /* 0x00000001046c7824 */ /* 0x000fe200078e026d */
[----:B------:R-:W-:Y:S01]  /*25e0*/  FSEL R127, R127, RZ, P0 ;  /* 0x000000ff7f7f7208 */ /* 0x000fe20000000000 */
[----:B------:R-:W2:Y:S01]  /*25f0*/  LDSM.16.MT88.4 R40, [R109+0x6000] ;  /* 0x006000006d28783b */ /* 0x000ea20000004200 */
[C---:B------:R-:W-:Y:S01]  /*2600*/  LOP3.LUT R22, R6.reuse, 0xffff, RZ, 0xc0, !PT ;  /* 0x0000ffff06167812 */ /* 0x040fe200078ec0ff */
[----:B------:R-:W-:Y:S01]  /*2610*/  MUFU.EX2 R27, R27 ;  /* 0x0000001b001b7308 */ /* 0x000fe20000000800 */
[----:B------:R-:W-:Y:S01]  /*2620*/  LOP3.LUT R45, R6, 0xff, RZ, 0xc0, !PT ;  /* 0x000000ff062d7812 */ /* 0x000fe200078ec0ff */
[--C-:B------:R-:W-:Y:S01]  /*2630*/  FFMA.FTZ R35, R46, UR4, -R127.reuse ;  /* 0x000000042e237c23 */ /* 0x100fe2000801087f */
[----:B------:R-:W-:Y:S01]  /*2640*/  SHF.R.U32.HI R15, RZ, 0x18, R6 ;  /* 0x00000018ff0f7819 */ /* 0x000fe20000011606 */
[--C-:B------:R-:W-:Y:S01]  /*2650*/  FFMA.FTZ R32, R20, UR4, -R127.reuse ;  /* 0x0000000414207c23 */ /* 0x100fe2000801087f */
[----:B------:R-:W-:Y:S01]  /*2660*/  LOP3.LUT R18, R18, 0xff, RZ, 0xc0, !PT ;  /* 0x000000ff12127812 */ /* 0x000fe200078ec0ff */
[--C-:B------:R-:W-:Y:S01]  /*2670*/  FFMA.FTZ R33, R62, UR4, -R127.reuse ;  /* 0x000000043e217c23 */ /* 0x100fe2000801087f */
[----:B------:R-:W-:Y:S01]  /*2680*/  LOP3.LUT R6, R36, 0xffff, RZ, 0xc0, !PT ;  /* 0x0000ffff24067812 */ /* 0x000fe200078ec0ff */
[----:B------:R-:W-:Y:S01]  /*2690*/  FFMA.FTZ R30, R16, UR4, -R127 ;  /* 0x00000004101e7c23 */ /* 0x000fe2000801087f */
[----:B------:R-:W-:Y:S01]  /*26a0*/  SHF.R.U32.HI R7, RZ, 0x10, R36 ;  /* 0x00000010ff077819 */ /* 0x000fe20000011624 */
[----:B------:R-:W-:Y:S01]  /*26b0*/  MUFU.EX2 R35, R35 ;  /* 0x0000002300237308 */ /* 0x000fe20000000800 */
[----:B------:R-:W-:Y:S01]  /*26c0*/  PRMT R15, R18, 0x5410, R15 ;  /* 0x00005410120f7816 */ /* 0x000fe2000000000f */
[----:B------:R-:W4:Y:S01]  /*26d0*/  LDSM.16.MT88.4 R48, [R108+0x6000] ;  /* 0x006000006c30783b */ /* 0x000f220000004200 */
[----:B------:R-:W-:Y:S01]  /*26e0*/  LOP3.LUT R9, R36, 0xff, RZ, 0xc0, !PT ;  /* 0x000000ff24097812 */ /* 0x000fe200078ec0ff */
[--C-:B------:R-:W-:Y:S01]  /*26f0*/  FFMA.FTZ R20, R10, UR4, -R127.reuse ;  /* 0x000000040a147c23 */ /* 0x100fe2000801087f */
[----:B------:R-:W-:Y:S01]  /*2700*/  SHF.R.U32.HI R18, RZ, 0x8, R6 ;  /* 0x00000008ff127819 */ /* 0x000fe20000011606 */
[--C-:B------:R-:W-:Y:S01]  /*2710*/  FFMA.FTZ R29, R38, UR4, -R127.reuse ;  /* 0x00000004261d7c23 */ /* 0x100fe2000801087f */
[----:B------:R-:W-:Y:S01]  /*2720*/  SHF.R.U32.HI R83, RZ, 0x18, R36 ;  /* 0x00000018ff537819 */ /* 0x000fe20000011624 */
[----:B------:R-:W-:Y:S01]  /*2730*/  MUFU.EX2 R32, R32 ;  /* 0x0000002000207308 */ /* 0x000fe20000000800 */
[----:B------:R-:W-:Y:S01]  /*2740*/  LOP3.LUT R6, R7, 0xff, RZ, 0xc0, !PT ;  /* 0x000000ff07067812 */ /* 0x000fe200078ec0ff */
[--C-:B------:R-:W-:Y:S01]  /*2750*/  FFMA.FTZ R25, R14, UR4, -R127.reuse ;  /* 0x000000040e197c23 */ /* 0x100fe2000801087f */
[----:B------:R-:W-:Y:S01]  /*2760*/  LOP3.LUT R81, R37, UR29, R26, 0x96, !PT ;  /* 0x0000001d25517c12 */ /* 0x000fe2000f8e961a */
[----:B------:R-:W-:Y:S01]  /*2770*/  FFMA.FTZ R26, R12, UR4, -R127 ;  /* 0x000000040c1a7c23 */ /* 0x000fe2000801087f */
[----:B------:R-:W-:Y:S01]  /*2780*/  PRMT R9, R9, 0x5410, R18 ;  /* 0x0000541009097816 */ /* 0x000fe20000000012 */
[----:B------:R-:W-:Y:S01]  /*2790*/  LDSM.16.MT88.4 R64, [R108+0x7000] ;  /* 0x007000006c40783b */ /* 0x000fe20000004200 */
[----:B------:R-:W-:Y:S01]  /*27a0*/  PRMT R83, R6, 0x5410, R83 ;  /* 0x0000541006537816 */ /* 0x000fe20000000053 */
[----:B------:R-:W-:Y:S01]  /*27b0*/  MUFU.EX2 R33, R33 ;  /* 0x0000002100217308 */ /* 0x000fe20000000800 */
[C---:B------:R-:W-:Y:S01]  /*27c0*/  LOP3.LUT R6, R81.reuse, 0xffff, RZ, 0xc0, !PT ;  /* 0x0000ffff51067812 */ /* 0x040fe200078ec0ff */
[----:B------:R-:W-:Y:S01]  /*27d0*/  LDSM.16.MT88.4 R16, [R108+0x6400] ;  /* 0x006400006c10783b */ /* 0x000fe20000004200 */
[----:B------:R-:W-:Y:S01]  /*27e0*/  SHF.R.U32.HI R4, RZ, 0x10, R81 ;  /* 0x00000010ff047819 */ /* 0x000fe20000011651 */
[----:B------:R-:W-:Y:S01]  /*27f0*/  IMAD.WIDE.U32 R132, R132, -0x326172a9, RZ ;  /* 0xcd9e8d5784847825 */ /* 0x000fe200078e00ff */
[----:B------:R-:W-:Y:S01]  /*2800*/  LOP3.LUT R7, R81, 0xff, RZ, 0xc0, !PT ;  /* 0x000000ff51077812 */ /* 0x000fe200078ec0ff */
[----:B------:R-:W-:Y:S01]  /*2810*/  LDSM.16.MT88.4 R72, [R109+0x8000] ;  /* 0x008000006d48783b */ /* 0x000fe20000004200 */
[----:B------:R-:W-:Y:S01]  /*2820*/  HSET2.LE.AND R82, R9, R130, PT ;  /* 0x0000008209527233 */ /* 0x000fe20003803000 */
[----:B------:R-:W5:Y:S01]  /*2830*/  MUFU.EX2 R30, R30 ;  /* 0x0000001e001e7308 */ /* 0x000f620000000800 */
[----:B------:R-:W-:Y:S01]  /*2840*/  SHF.R.U32.HI R22, RZ, 0x8, R22 ;  /* 0x00000008ff167819 */ /* 0x000fe20000011616 */
[----:B------:R-:W-:Y:S01]  /*2850*/  FFMA.FTZ R101, R101, UR4, -R127 ;  /* 0x0000000465657c23 */ /* 0x000fe2000801087f */
[----:B------:R-:W-:Y:S01]  /*2860*/  SHF.R.U32.HI R81, RZ, 0x18, R81 ;  /* 0x00000018ff517819 */ /* 0x000fe20000011651 */
[--C-:B------:R-:W-:Y:S01]  /*2870*/  FFMA.FTZ R98, R106, UR4, -R127.reuse ;  /* 0x000000046a627c23 */ /* 0x100fe2000801087f */
[----:B------:R-:W-:Y:S01]  /*2880*/  SHF.R.U32.HI R6, RZ, 0x8, R6 ;  /* 0x00000008ff067819 */ /* 0x000fe20000011606 */
[--C-:B------:R-:W-:Y:S01]  /*2890*/  FFMA.FTZ R97, R105, UR4, -R127.reuse ;  /* 0x0000000469617c23 */ /* 0x100fe2000801087f */
[----:B------:R-:W-:Y:S01]  /*28a0*/  LOP3.LUT R4, R4, 0xff, RZ, 0xc0, !PT ;  /* 0x000000ff04047812 */ /* 0x000fe200078ec0ff */
[----:B------:R-:W-:Y:S01]  /*28b0*/  MUFU.EX2 R24, R24 ;  /* 0x0000001800187308 */ /* 0x000fe20000000800 */
[----:B---3--:R-:W-:Y:S01]  /*28c0*/  F2FP.F16.F32.PACK_AB R9, R28, R31 ;  /* 0x0000001f1c09723e */ /* 0x008fe200000000ff */
[----:B------:R-:W-:Y:S01]  /*28d0*/  FFMA.FTZ R88, R107, UR4, -R127 ;  /* 0x000000046b587c23 */ /* 0x000fe2000801087f */
[----:B------:R-:W-:Y:S01]  /*28e0*/  PRMT R45, R45, 0x5410, R22 ;  /* 0x000054102d2d7816 */ /* 0x000fe20000000016 */
[----:B------:R-:W-:Y:S01]  /*28f0*/  FFMA.FTZ R22, R8, UR4, -R131 ;  /* 0x0000000408167c23 */ /* 0x000fe20008010883 */
[----:B------:R-:W-:Y:S01]  /*2900*/  PRMT R7, R7, 0x5410, R6 ;  /* 0x0000541007077816 */ /* 0x000fe20000000006 */
[----:B------:R-:W-:Y:S01]  /*2910*/  FFMA.FTZ R136, R126, UR4, -R127 ;  /* 0x000000047e887c23 */ /* 0x000fe2000801087f */
[----:B------:R-:W-:Y:S01]  /*2920*/  PRMT R81, R4, 0x5410, R81 ;  /* 0x0000541004517816 */ /* 0x000fe20000000051 */
[----:B------:R-:W-:Y:S01]  /*2930*/  MUFU.EX2 R23, R23 ;  /* 0x0000001700177308 */ /* 0x000fe20000000800 */
[----:B------:R-:W-:-:S02]  /*2940*/  LOP3.LUT R82, R82, R9, RZ, 0xc0, !PT ;  /* 0x0000000952527212 */ /* 0x000fc400078ec0ff */
[----:B------:R-:W3:Y:S01]  /*2950*/  LDSM.16.MT88.4 R8, [R109+0x6400] ;  /* 0x006400006d08783b */ /* 0x000ee20000004200 */
[--C-:B------:R-:W-:Y:S02]  /*2960*/  HSET2.LE.AND R83, R83, R130.reuse, PT ;  /* 0x0000008253537233 */ /* 0x100fe40003803000 */
[--C-:B------:R-:W-:Y:S02]  /*2970*/  HSET2.LE.AND R80, R7, R130.reuse, PT ;  /* 0x0000008207507233 */ /* 0x100fe40003803000 */
[----:B------:R-:W-:Y:S01]  /*2980*/  HSET2.LE.AND R81, R81, R130, PT ;  /* 0x0000008251517233 */ /* 0x000fe20003803000 */
[----:B------:R-:W4:Y:S01]  /*2990*/  MUFU.EX2 R22, R22 ;  /* 0x0000001600167308 */ /* 0x000f220000000800 */
[----:B-----5:R-:W-:Y:S02]  /*29a0*/  F2FP.F16.F32.PACK_AB R6, R30, R33 ;  /* 0x000000211e06723e */ /* 0x020fe400000000ff */
[----:B------:R-:W-:Y:S01]  /*29b0*/  F2FP.F16.F32.PACK_AB R7, R34, R89 ;  /* 0x000000592207723e */ /* 0x000fe200000000ff */
[----:B------:R-:W-:Y:S01]  /*29c0*/  FADD.FTZ R34, R89, R34 ;  /* 0x0000002259227221 */ /* 0x000fe20000010000 */
[----:B------:R-:W-:Y:S01]  /*29d0*/  F2FP.F16.F32.PACK_AB R4, R32, R35 ;  /* 0x000000232004723e */ /* 0x000fe200000000ff */
[----:B------:R-:W-:Y:S01]  /*29e0*/  FADD.FTZ R32, R35, R32 ;  /* 0x0000002023207221 */ /* 0x000fe20000010000 */
[----:B------:R-:W-:Y:S01]  /*29f0*/  LOP3.LUT R83, R83, R6, RZ, 0xc0, !PT ;  /* 0x0000000653537212 */ /* 0x000fe200078ec0ff */
[----:B------:R-:W-:Y:S01]  /*2a00*/  MUFU.EX2 R29, R29 ;  /* 0x0000001d001d7308 */ /* 0x000fe20000000800 */
[----:B------:R-:W-:Y:S01]  /*2a10*/  LOP3.LUT R80, R80, R7, RZ, 0xc0, !PT ;  /* 0x0000000750507212 */ /* 0x000fe200078ec0ff */
[----:B------:R-:W-:Y:S01]  /*2a20*/  FADD.FTZ R31, R31, R34 ;  /* 0x000000221f1f7221 */ /* 0x000fe20000010000 */
[----:B------:R-:W-:Y:S01]  /*2a30*/  LOP3.LUT R81, R81, R4, RZ, 0xc0, !PT ;  /* 0x0000000451517212 */ /* 0x000fe200078ec0ff */
[----:B------:R-:W-:Y:S01]  /*2a40*/  FADD.FTZ R33, R33, R32 ;  /* 0x0000002021217221 */ /* 0x000fe20000010000 */
[C---:B------:R-:W-:Y:S01]  /*2a50*/  LOP3.LUT R4, R5.reuse, 0xffff, RZ, 0xc0, !PT ;  /* 0x0000ffff05047812 */ /* 0x040fe200078ec0ff */
[----:B------:R-:W-:Y:S01]  /*2a60*/  FADD.FTZ R28, R28, R31 ;  /* 0x0000001f1c1c7221 */ /* 0x000fe20000010000 */
[----:B------:R-:W-:Y:S01]  /*2a70*/  SHF.R.U32.HI R13, RZ, 0x10, R5 ;  /* 0x00000010ff0d7819 */ /* 0x000fe20000011605 */
[----:B------:R-:W-:Y:S01]  /*2a80*/  MUFU.EX2 R25, R25 ;  /* 0x0000001900197308 */ /* 0x000fe20000000800 */
[----:B-1----:R-:W-:Y:S01]  /*2a90*/  LOP3.LUT R53, R5, 0xff, RZ, 0xc0, !PT ;  /* 0x000000ff05357812 */ /* 0x002fe200078ec0ff */
[----:B--2---:R-:W-:Y:S01]  /*2aa0*/  HMMA.16816.F32 R36, R80, R40, RZ ;  /* 0x000000285024723c */ /* 0x004fe200000018ff */
[----:B------:R-:W-:Y:S01]  /*2ab0*/  SHF.R.U32.HI R4, RZ, 0x8, R4 ;  /* 0x00000008ff047819 */ /* 0x000fe20000011604 */
[----:B------:R-:W-:Y:S01]  /*2ac0*/  FADD.FTZ R30, R30, R33 ;  /* 0x000000211e1e7221 */ /* 0x000fe20000010000 */
[----:B------:R-:W-:-:S02]  /*2ad0*/  SHF.R.U32.HI R12, RZ, 0x18, R5 ;  /* 0x00000018ff0c7819 */ /* 0x000fc40000011605 */
[----:B------:R-:W-:Y:S01]  /*2ae0*/  LOP3.LUT R13, R13, 0xff, RZ, 0xc0, !PT ;  /* 0x000000ff0d0d7812 */ /* 0x000fe200078ec0ff */
[----:B------:R-:W1:Y:S01]  /*2af0*/  MUFU.EX2 R20, R20 ;  /* 0x0000001400147308 */ /* 0x000e620000000800 */
[C---:B------:R-:W-:Y:S01]  /*2b00*/  HMMA.16816.F32 R40, R80.reuse, R42, RZ ;  /* 0x0000002a5028723c */ /* 0x040fe200000018ff */
[----:B------:R-:W-:Y:S02]  /*2b10*/  PRMT R53, R53, 0x5410, R4 ;  /* 0x0000541035357816 */ /* 0x000fe40000000004 */
[----:B------:R-:W-:Y:S01]  /*2b20*/  PRMT R13, R13, 0x5410, R12 ;  /* 0x000054100d0d7816 */ /* 0x000fe2000000000c */
[----:B------:R-:W2:Y:S01]  /*2b30*/  LDSM.16.MT88.4 R4, [R109+0x7400] ;  /* 0x007400006d04783b */ /* 0x000ea20000004200 */
[--C-:B------:R-:W-:Y:S02]  /*2b40*/  HSET2.LE.AND R14, R45, R130.reuse, PT ;  /* 0x000000822d0e7233 */ /* 0x100fe40003803000 */
[----:B------:R-:W5:Y:S01]  /*2b50*/  MUFU.EX2 R26, R26 ;  /* 0x0000001a001a7308 */ /* 0x000f620000000800 */
[--C-:B------:R-:W-:Y:S01]  /*2b60*/  HSET2.LE.AND R15, R15, R130.reuse, PT ;  /* 0x000000820f0f7233 */ /* 0x100fe20003803000 */
[----:B----4-:R-:W-:Y:S01]  /*2b70*/  HMMA.16816.F32 R44, R80, R48, RZ ;  /* 0x00000030502c723c */ /* 0x010fe200000018ff */
[----:B------:R-:W-:-:S02]  /*2b80*/  HSET2.LE.AND R12, R53, R130, PT ;  /* 0x00000082350c7233 */ /* 0x000fc40003803000 */
[----:B------:R-:W-:Y:S02]  /*2b90*/  HSET2.LE.AND R13, R13, R130, PT ;  /* 0x000000820d0d7233 */ /* 0x000fe40003803000 */
[----:B------:R-:W-:Y:S01]  /*2ba0*/  F2FP.F16.F32.PACK_AB R55, R22, R23 ;  /* 0x000000171637723e */ /* 0x000fe200000000ff */
[----:B------:R-:W-:Y:S01]  /*2bb0*/  MUFU.EX2 R103, R103 ;  /* 0x0000006700677308 */ /* 0x000fe20000000800 */
[----:B-1----:R-:W-:Y:S02]  /*2bc0*/  F2FP.F16.F32.PACK_AB R48, R20, R25 ;  /* 0x000000191430723e */ /* 0x002fe400000000ff */
[----:B------:R-:W-:Y:S01]  /*2bd0*/  F2FP.F16.F32.PACK_AB R53, R24, R27 ;  /* 0x0000001b1835723e */ /* 0x000fe200000000ff */
[----:B------:R-:W-:Y:S01]  /*2be0*/  FADD.FTZ R27, R27, R28 ;  /* 0x0000001c1b1b7221 */ /* 0x000fe20000010000 */
[----:B------:R-:W-:Y:S02]  /*2bf0*/  LOP3.LUT R14, R14, R55, RZ, 0xc0, !PT ;  /* 0x000000370e0e7212 */ /* 0x000fe400078ec0ff */
[----:B------:R-:W-:Y:S01]  /*2c00*/  LOP3.LUT R15, R15, R48, RZ, 0xc0, !PT ;  /* 0x000000300f0f7212 */ /* 0x000fe200078ec0ff */
[----:B------:R-:W1:Y:S01]  /*2c10*/  MUFU.EX2 R100, R100 ;  /* 0x0000006400647308 */ /* 0x000e620000000800 */
[----:B-----5:R-:W-:Y:S01]  /*2c20*/  F2FP.F16.F32.PACK_AB R60, R26, R29 ;  /* 0x0000001d1a3c723e */ /* 0x020fe200000000ff */
[C---:B------:R-:W-:Y:S01]  /*2c30*/  HMMA.16816.F32 R48, R80.reuse, R50, RZ ;  /* 0x000000325030723c */ /* 0x040fe200000018ff */
[----:B------:R-:W-:Y:S01]  /*2c40*/  LOP3.LUT R12, R12, R53, RZ, 0xc0, !PT ;  /* 0x000000350c0c7212 */ /* 0x000fe200078ec0ff */
[----:B------:R-:W-:Y:S01]  /*2c50*/  FADD.FTZ R29, R29, R30 ;  /* 0x0000001e1d1d7221 */ /* 0x000fe20000010000 */
[----:B------:R-:W-:Y:S01]  /*2c60*/  LOP3.LUT R13, R13, R60, RZ, 0xc0, !PT ;  /* 0x0000003c0d0d7212 */ /* 0x000fe200078ec0ff */
[----:B------:R-:W-:Y:S01]  /*2c70*/  FADD.FTZ R24, R24, R27 ;  /* 0x0000001b18187221 */ /* 0x000fe20000010000 */
[----:B------:R-:W-:Y:S01]  /*2c80*/  LOP3.LUT R87, R87, 0xfffffffc, RZ, 0xc0, !PT ;  /* 0xfffffffc57577812 */ /* 0x000fe200078ec0ff */
[----:B------:R-:W-:Y:S01]  /*2c90*/  HMMA.16816.F32 R52, R80, R56, RZ ;  /* 0x000000385034723c */ /* 0x000fe200000018ff */
[----:B------:R-:W-:Y:S01]  /*2ca0*/  MUFU.EX2 R101, R101 ;  /* 0x0000006500657308 */ /* 0x000fe20000000800 */
[----:B------:R-:W-:Y:S01]  /*2cb0*/  FADD.FTZ R26, R26, R29 ;  /* 0x0000001d1a1a7221 */ /* 0x000fe20000010000 */
[----:B------:R-:W-:-:S03]  /*2cc0*/  FADD.FTZ R23, R23, R24 ;  /* 0x0000001817177221 */ /* 0x000fc60000010000 */
[C---:B---3--:R-:W-:Y:S01]  /*2cd0*/  HMMA.16816.F32 R36, R12.reuse, R8, R36 ;  /* 0x000000080c24723c */ /* 0x048fe20000001824 */
[----:B------:R-:W-:Y:S01]  /*2ce0*/  FADD.FTZ R25, R25, R26 ;  /* 0x0000001a19197221 */ /* 0x000fe20000010000 */
[----:B------:R-:W-:Y:S01]  /*2cf0*/  FADD.FTZ R22, R22, R23 ;  /* 0x0000001716167221 */ /* 0x000fe20000010000 */
[----:B------:R-:W3:Y:S02]  /*2d00*/  MUFU.EX2 R98, R98 ;  /* 0x0000006200627308 */ /* 0x000ee40000000800 */
[----:B------:R-:W-:Y:S01]  /*2d10*/  FADD.FTZ R20, R20, R25 ;  /* 0x0000001914147221 */ /* 0x000fe20000010000 */
[----:B------:R-:W-:Y:S01]  /*2d20*/  HMMA.16816.F32 R40, R12, R10, R40 ;  /* 0x0000000a0c28723c */ /* 0x000fe20000001828 */
[----:B------:R-:W4:Y:S04]  /*2d30*/  LDSM.16.MT88.4 R8, [R108+0x7400] ;  /* 0x007400006c08783b */ /* 0x000f280000004200 */
[----:B------:R-:W-:Y:S01]  /*2d40*/  MUFU.EX2 R99, R99 ;  /* 0x0000006300637308 */ /* 0x000fe20000000800 */
[C---:B------:R-:W-:Y:S06]  /*2d50*/  HMMA.16816.F32 R56, R80.reuse, R58, RZ ;  /* 0x0000003a5038723c */ /* 0x040fec00000018ff */
[C---:B------:R-:W-:Y:S01]  /*2d60*/  HMMA.16816.F32 R60, R80.reuse, R64, RZ ;  /* 0x00000040503c723c */ /* 0x040fe200000018ff */
[----:B------:R-:W5:Y:S05]  /*2d70*/  MUFU.EX2 R96, R96 ;  /* 0x0000006000607308 */ /* 0x000f6a0000000800 */
[----:B------:R-:W-:Y:S03]  /*2d80*/  HMMA.16816.F32 R64, R80, R66, RZ ;  /* 0x000000425040723c */ /* 0x000fe600000018ff */
[----:B------:R-:W-:Y:S03]  /*2d90*/  MUFU.EX2 R94, R94 ;  /* 0x0000005e005e7308 */ /* 0x000fe60000000800 */
[C---:B--2---:R-:W-:Y:S05]  /*2da0*/  HMMA.16816.F32 R52, R12.reuse, R4, R52 ;  /* 0x000000040c34723c */ /* 0x044fea0000001834 */
[----:B------:R-:W-:Y:S01]  /*2db0*/  MUFU.EX2 R97, R97 ;  /* 0x0000006100617308 */ /* 0x000fe20000000800 */
[C---:B------:R-:W-:Y:S01]  /*2dc0*/  HMMA.16816.F32 R56, R12.reuse, R6, R56 ;  /* 0x000000060c38723c */ /* 0x040fe20000001838 */
[----:B------:R-:W2:Y:S05]  /*2dd0*/  LDSM.16.MT88.4 R4, [R109+0x8400] ;  /* 0x008400006d04783b */ /* 0x000eaa0000004200 */
[C---:B------:R-:W-:Y:S01]  /*2de0*/  HMMA.16816.F32 R44, R12.reuse, R16, R44 ;  /* 0x000000100c2c723c */ /* 0x040fe2000000182c */
[----:B------:R-:W-:Y:S05]  /*2df0*/  MUFU.EX2 R92, R92 ;  /* 0x0000005c005c7308 */ /* 0x000fea0000000800 */
[----:B----4-:R-:W-:Y:S01]  /*2e00*/  HMMA.16816.F32 R60, R12, R8, R60 ;  /* 0x000000080c3c723c */ /* 0x010fe2000000183c */
[----:B------:R-:W-:-:S02]  /*2e10*/  LOP3.LUT R16, R77, UR25, R132, 0x96, !PT ;  /* 0x000000194d107c12 */ /* 0x000fc4000f8e9684 */
[----:B------:R-:W-:Y:S03]  /*2e20*/  MUFU.EX2 R137, R137 ;  /* 0x0000008900897308 */ /* 0x000fe60000000800 */
[----:B------:R-:W-:Y:S01]  /*2e30*/  IMAD.WIDE.U32 R16, R16, -0x2daee0ad, RZ ;  /* 0xd2511f5310107825 */ /* 0x000fe200078e00ff */
[----:B------:R-:W-:Y:S01]  /*2e40*/  LOP3.LUT R8, R133, UR27, R68, 0x96, !PT ;  /* 0x0000001b85087c12 */ /* 0x000fe2000f8e9644 */
[----:B------:R-:W-:Y:S03]  /*2e50*/  HMMA.16816.F32 R64, R12, R10, R64 ;  /* 0x0000000a0c40723c */ /* 0x000fe60000001840 */
[----:B------:R-:W-:Y:S01]  /*2e60*/  MUFU.EX2 R88, R88 ;  /* 0x0000005800587308 */ /* 0x000fe20000000800 */
[----:B------:R-:W-:Y:S02]  /*2e70*/  IMAD.WIDE.U32 R8, R8, -0x2daee0ad, RZ ;  /* 0xd2511f5308087825 */ /* 0x000fe400078e00ff */
[----:B------:R-:W-:Y:S03]  /*2e80*/  HMMA.16816.F32 R68, R80, R72, RZ ;  /* 0x000000485044723c */ /* 0x000fe600000018ff */
[----:B------:R-:W-:-:S02]  /*2e90*/  LOP3.LUT R78, R9, UR24, R78, 0x96, !PT ;  /* 0x00000018094e7c12 */ /* 0x000fc4000f8e964e */
[----:B------:R-:W-:Y:S01]  /*2ea0*/  LOP3.LUT R10, R17, UR22, R8, 0x96, !PT ;  /* 0x00000016110a7c12 */ /* 0x000fe2000f8e9608 */
[----:B------:R-:W-:Y:S01]  /*2eb0*/  HMMA.16816.F32 R72, R80, R74, RZ ;  /* 0x0000004a5048723c */ /* 0x000fe200000018ff */
[----:B------:R-:W-:Y:S01]  /*2ec0*/  MUFU.EX2 R136, R136 ;  /* 0x0000008800887308 */ /* 0x000fe20000000800 */
[----:B------:R-:W-:-:S04]  /*2ed0*/  IMAD.WIDE.U32 R78, R78, -0x326172a9, RZ ;  /* 0xcd9e8d574e4e7825 */ /* 0x000fc800078e00ff */
[----:B------:R-:W-:Y:S01]  /*2ee0*/  IMAD.WIDE.U32 R10, R10, -0x326172a9, RZ ;  /* 0xcd9e8d570a0a7825 */ /* 0x000fe200078e00ff */
[----:B------:R-:W-:Y:S01]  /*2ef0*/  LOP3.LUT R76, R79, UR23, R76, 0x96, !PT ;  /* 0x000000174f4c7c12 */ /* 0x000fe2000f8e964c */
[----:B------:R-:W-:Y:S03]  /*2f00*/  HMMA.16816.F32 R48, R12, R18, R48 ;  /* 0x000000120c30723c */ /* 0x000fe60000001830 */
[----:B------:R-:W-:Y:S01]  /*2f10*/  LOP3.LUT R8, R11, UR21, R78, 0x96, !PT ;  /* 0x000000150b087c12 */ /* 0x000fe2000f8e964e */
[----:B------:R-:W-:-:S04]  /*2f20*/  IMAD.WIDE.U32 R76, R76, -0x2daee0ad, RZ ;  /* 0xd2511f534c4c7825 */ /* 0x000fc800078e00ff */
[----:B------:R-:W-:Y:S01]  /*2f30*/  IMAD.WIDE.U32 R8, R8, -0x2daee0ad, RZ ;  /* 0xd2511f5308087825 */ /* 0x000fe200078e00ff */
[----:B------:R-:W-:Y:S01]  /*2f40*/  LOP3.LUT R16, R77, UR20, R16, 0x96, !PT ;  /* 0x000000144d107c12 */ /* 0x000fe2000f8e9610 */
[C---:B--2---:R-:W-:Y:S04]  /*2f50*/  HMMA.16816.F32 R68, R12.reuse, R4, R68 ;  /* 0x000000040c44723c */ /* 0x044fe80000001844 */
[----:B------:R-:W-:Y:S02]  /*2f60*/  IMAD.WIDE.U32 R16, R16, -0x326172a9, RZ ;  /* 0xcd9e8d5710107825 */ /* 0x000fe400078e00ff */
[----:B------:R-:W-:Y:S01]  /*2f70*/  HMMA.16816.F32 R72, R12, R6, R72 ;  /* 0x000000060c48723c */ /* 0x000fe20000001848 */
[----:B------:R-:W-:Y:S02]  /*2f80*/  LOP3.LUT R4, R9, UR18, R76, 0x96, !PT ;  /* 0x0000001209047c12 */ /* 0x000fe4000f8e964c */
[----:B------:R-:W-:-:S04]  /*2f90*/  LOP3.LUT R11, R17, UR19, R10, 0x96, !PT ;  /* 0x00000013110b7c12 */ /* 0x000fc8000f8e960a */
[----:B------:R-:W-:-:S03]  /*2fa0*/  IMAD.WIDE.U32 R6, R4, -0x326172a9, RZ ;  /* 0xcd9e8d5704067825 */ /* 0x000fc600078e00ff */
[C---:B------:R-:W-:Y:S02]  /*2fb0*/  LOP3.LUT R4, R6.reuse, 0xffff, RZ, 0xc0, !PT ;  /* 0x0000ffff06047812 */ /* 0x040fe400078ec0ff */
[----:B------:R-:W-:Y:S02]  /*2fc0*/  LOP3.LUT R10, R7, UR29, R16, 0x96, !PT ;  /* 0x0000001d070a7c12 */ /* 0x000fe4000f8e9610 */
[----:B------:R-:W-:Y:S02]  /*2fd0*/  LOP3.LUT R9, R6, 0xff, RZ, 0xc0, !PT ;  /* 0x000000ff06097812 */ /* 0x000fe400078ec0ff */
[--C-:B------:R-:W-:Y:S02]  /*2fe0*/  SHF.R.U32.HI R95, RZ, 0x10, R6.reuse ;  /* 0x00000010ff5f7819 */ /* 0x100fe40000011606 */
[----:B------:R-:W-:Y:S01]  /*2ff0*/  SHF.R.U32.HI R19, RZ, 0x18, R6 ;  /* 0x00000018ff137819 */ /* 0x000fe20000011606 */
[----:B------:R-:W-:Y:S01]  /*3000*/  IMAD.WIDE.U32 R6, R11, -0x2daee0ad, RZ ;  /* 0xd2511f530b067825 */ /* 0x000fe200078e00ff */
[----:B------:R-:W-:-:S04]  /*3010*/  SHF.R.U32.HI R4, RZ, 0x8, R4 ;  /* 0x00000008ff047819 */ /* 0x000fc80000011604 */
[----:B------:R-:W-:Y:S02]  /*3020*/  LOP3.LUT R8, R7, UR28, R8, 0x96, !PT ;  /* 0x0000001c07087c12 */ /* 0x000fe4000f8e9608 */
[C---:B------:R-:W-:Y:S02]  /*3030*/  LOP3.LUT R17, R6.reuse, 0xffff, RZ, 0xc0, !PT ;  /* 0x0000ffff06117812 */ /* 0x040fe400078ec0ff */
[----:B------:R-:W-:Y:S02]  /*3040*/  LOP3.LUT R18, R6, 0xff, RZ, 0xc0, !PT ;  /* 0x000000ff06127812 */ /* 0x000fe400078ec0ff */
[--C-:B------:R-:W-:Y:S02]  /*3050*/  SHF.R.U32.HI R16, RZ, 0x10, R6.reuse ;  /* 0x00000010ff107819 */ /* 0x100fe40000011606 */
[----:B------:R-:W-:Y:S02]  /*3060*/  SHF.R.U32.HI R11, RZ, 0x18, R6 ;  /* 0x00000018ff0b7819 */ /* 0x000fe40000011606 */
[----:B------:R-:W-:-:S02]  /*3070*/  PRMT R9, R9, 0x5410, R4 ;  /* 0x0000541009097816 */ /* 0x000fc40000000004 */
[----:B------:R-:W2:Y:S01]  /*3080*/  LDSM.16.MT88.4 R4, [R108+0x8000] ;  /* 0x008000006c04783b */ /* 0x000ea20000004200 */
[----:B------:R-:W-:Y:S02]  /*3090*/  LOP3.LUT R91, R8, 0xffff, RZ, 0xc0, !PT ;  /* 0x0000ffff085b7812 */ /* 0x000fe400078ec0ff */
[----:B------:R-:W-:Y:S02]  /*30a0*/  SHF.R.U32.HI R93, RZ, 0x18, R8 ;  /* 0x00000018ff5d7819 */ /* 0x000fe40000011608 */
[----:B------:R-:W-:Y:S02]  /*30b0*/  SHF.R.U32.HI R91, RZ, 0x8, R91 ;  /* 0x00000008ff5b7819 */ /* 0x000fe4000001165b */
[----:B------:R-:W-:-:S04]  /*30c0*/  LOP3.LUT R16, R16, 0xff, RZ, 0xc0, !PT ;  /* 0x000000ff10107812 */ /* 0x000fc800078ec0ff */
[----:B------:R-:W-:-:S05]  /*30d0*/  PRMT R11, R16, 0x5410, R11 ;  /* 0x00005410100b7816 */ /* 0x000fca000000000b */
[----:B------:R-:W-:Y:S01]  /*30e0*/  HSET2.LE.AND R16, R11, R130, PT ;  /* 0x000000820b107233 */ /* 0x000fe20003803000 */
[C---:B--2---:R-:W-:Y:S06]  /*30f0*/  HMMA.16816.F32 R76, R80.reuse, R4, RZ ;  /* 0x00000004504c723c */ /* 0x044fec00000018ff */
[----:B------:R-:W-:Y:S01]  /*3100*/  HMMA.16816.F32 R80, R80, R6, RZ ;  /* 0x000000065050723c */ /* 0x000fe200000018ff */
[----:B------:R-:W-:Y:S01]  /*3110*/  LOP3.LUT R4, R95, 0xff, RZ, 0xc0, !PT ;  /* 0x000000ff5f047812 */ /* 0x000fe200078ec0ff */
[----:B------:R-:W-:Y:S01]  /*3120*/  FFMA.FTZ R95, R90, UR4, -R131 ;  /* 0x000000045a5f7c23 */ /* 0x000fe20008010883 */
[----:B------:R-:W-:Y:S01]  /*3130*/  SHF.R.U32.HI R5, RZ, 0x8, R17 ;  /* 0x00000008ff057819 */ /* 0x000fe20000011611 */
[----:B------:R-:W-:Y:S01]  /*3140*/  FFMA.FTZ R90, R104, UR4, -R127 ;  /* 0x00000004685a7c23 */ /* 0x000fe2000801087f */
[----:B------:R-:W-:-:S02]  /*3150*/  PRMT R19, R4, 0x5410, R19 ;  /* 0x0000541004137816 */ /* 0x000fc40000000013 */
[C---:B------:R-:W-:Y:S01]  /*3160*/  LOP3.LUT R4, R10.reuse, 0xffff, RZ, 0xc0, !PT ;  /* 0x0000ffff0a047812 */ /* 0x040fe200078ec0ff */
[----:B------:R-:W2:Y:S01]  /*3170*/  MUFU.EX2 R95, R95 ;  /* 0x0000005f005f7308 */ /* 0x000ea20000000800 */
[----:B------:R-:W-:Y:S02]  /*3180*/  LOP3.LUT R17, R10, 0xff, RZ, 0xc0, !PT ;  /* 0x000000ff0a117812 */ /* 0x000fe400078ec0ff */
[----:B------:R-:W-:Y:S02]  /*3190*/  SHF.R.U32.HI R4, RZ, 0x8, R4 ;  /* 0x00000008ff047819 */ /* 0x000fe40000011604 */
[----:B------:R-:W-:Y:S02]  /*31a0*/  SHF.R.U32.HI R7, RZ, 0x10, R10 ;  /* 0x00000010ff077819 */ /* 0x000fe4000001160a */
[----:B------:R-:W-:Y:S01]  /*31b0*/  PRMT R17, R17, 0x5410, R4 ;  /* 0x0000541011117816 */ /* 0x000fe20000000004 */
[----:B------:R-:W4:Y:S01]  /*31c0*/  MUFU.EX2 R90, R90 ;  /* 0x0000005a005a7308 */ /* 0x000f220000000800 */
[----:B------:R-:W-:-:S02]  /*31d0*/  LOP3.LUT R4, R8, 0xff, RZ, 0xc0, !PT ;  /* 0x000000ff08047812 */ /* 0x000fc400078ec0ff */
[----:B------:R-:W-:Y:S02]  /*31e0*/  PRMT R5, R18, 0x5410, R5 ;  /* 0x0000541012057816 */ /* 0x000fe40000000005 */
[----:B------:R-:W-:Y:S02]  /*31f0*/  PRMT R91, R4, 0x5410, R91 ;  /* 0x00005410045b7816 */ /* 0x000fe4000000005b */
[----:B------:R-:W-:Y:S02]  /*3200*/  SHF.R.U32.HI R4, RZ, 0x10, R8 ;  /* 0x00000010ff047819 */ /* 0x000fe40000011608 */
[----:B------:R-:W-:Y:S02]  /*3210*/  SHF.R.U32.HI R10, RZ, 0x18, R10 ;  /* 0x00000018ff0a7819 */ /* 0x000fe4000001160a */
[----:B------:R-:W-:Y:S02]  /*3220*/  LOP3.LUT R4, R4, 0xff, RZ, 0xc0, !PT ;  /* 0x000000ff04047812 */ /* 0x000fe400078ec0ff */
[----:B------:R-:W-:-:S02]  /*3230*/  LOP3.LUT R7, R7, 0xff, RZ, 0xc0, !PT ;  /* 0x000000ff07077812 */ /* 0x000fc400078ec0ff */
[----:B------:R-:W-:Y:S02]  /*3240*/  PRMT R93, R4, 0x5410, R93 ;  /* 0x00005410045d7816 */ /* 0x000fe4000000005d */
[----:B------:R-:W-:Y:S02]  /*3250*/  PRMT R7, R7, 0x5410, R10 ;  /* 0x0000541007077816 */ /* 0x000fe4000000000a */
[--C-:B------:R-:W-:Y:S02]  /*3260*/  HSET2.LE.AND R6, R5, R130.reuse, PT ;  /* 0x0000008205067233 */ /* 0x100fe40003803000 */
[--C-:B------:R-:W-:Y:S01]  /*3270*/  HSET2.LE.AND R5, R93, R130.reuse, PT ;  /* 0x000000825d057233 */ /* 0x100fe20003803000 */
[--C-:B------:R-:W-:Y:S01]  /*3280*/  FFMA.FTZ R93, R102, UR4, -R127.reuse ;  /* 0x00000004665d7c23 */ /* 0x100fe2000801087f */
[--C-:B------:R-:W-:Y:S01]  /*3290*/  HSET2.LE.AND R4, R91, R130.reuse, PT ;  /* 0x000000825b047233 */ /* 0x100fe20003803000 */
[----:B------:R-:W-:Y:S01]  /*32a0*/  FFMA.FTZ R91, R123, UR4, -R127 ;  /* 0x000000047b5b7c23 */ /* 0x000fe2000801087f */
[--C-:B------:R-:W-:Y:S01]  /*32b0*/  HSET2.LE.AND R10, R9, R130.reuse, PT ;  /* 0x00000082090a7233 */ /* 0x100fe20003803000 */
[----:B------:R-:W-:Y:S01]  /*32c0*/  IMAD.IADD R127, R86, 0x1, -R87 ;  /* 0x00000001567f7824 */ /* 0x000fe200078e0a57 */
[--C-:B------:R-:W-:Y:S01]  /*32d0*/  HSET2.LE.AND R8, R17, R130.reuse, PT ;  /* 0x0000008211087233 */ /* 0x100fe20003803000 */
[----:B------:R-:W4:Y:S01]  /*32e0*/  MUFU.EX2 R93, R93 ;  /* 0x0000005d005d7308 */ /* 0x000f220000000800 */
[----:B------:R-:W-:-:S02]  /*32f0*/  HSET2.LE.AND R7, R7, R130, PT ;  /* 0x0000008207077233 */ /* 0x000fc40003803000 */
[----:B-1----:R-:W-:Y:S01]  /*3300*/  F2FP.F16.F32.PACK_AB R9, R100, R103 ;  /* 0x000000676409723e */ /* 0x002fe200000000ff */
[----:B------:R-:W-:Y:S01]  /*3310*/  FADD.FTZ R103, R103, R22 ;  /* 0x0000001667677221 */ /* 0x000fe20000010000 */
[----:B---3--:R-:W-:Y:S01]  /*3320*/  F2FP.F16.F32.PACK_AB R18, R98, R101 ;  /* 0x000000656212723e */ /* 0x008fe200000000ff */
[----:B------:R-:W-:Y:S01]  /*3330*/  FADD.FTZ R101, R101, R20 ;  /* 0x0000001465657221 */ /* 0x000fe20000010000 */
[----:B------:R-:W-:Y:S01]  /*3340*/  LOP3.LUT R8, R8, R9, RZ, 0xc0, !PT ;  /* 0x0000000908087212 */ /* 0x000fe200078ec0ff */
[----:B------:R-:W1:Y:S01]  /*3350*/  MUFU.EX2 R91, R91 ;  /* 0x0000005b005b7308 */ /* 0x000e620000000800 */
[----:B------:R-:W-:Y:S01]  /*3360*/  LOP3.LUT R9, R7, R18, RZ, 0xc0, !PT ;  /* 0x0000001207097212 */ /* 0x000fe200078ec0ff */
[----:B------:R-:W-:Y:S01]  /*3370*/  FADD.FTZ R100, R100, R103 ;  /* 0x0000006764647221 */ /* 0x000fe20000010000 */
[----:B-----5:R-:W-:Y:S01]  /*3380*/  F2FP.F16.F32.PACK_AB R7, R96, R99 ;  /* 0x000000636007723e */ /* 0x020fe200000000ff */
[----:B------:R-:W-:Y:S01]  /*3390*/  FADD.FTZ R98, R98, R101 ;  /* 0x0000006562627221 */ /* 0x000fe20000010000 */
[----:B------:R-:W-:Y:S01]  /*33a0*/  HSET2.LE.AND R19, R19, R130, PT ;  /* 0x0000008213137233 */ /* 0x000fe20003803000 */
[----:B------:R-:W-:Y:S01]  /*33b0*/  FADD.FTZ R99, R99, R100 ;  /* 0x0000006463637221 */ /* 0x000fe20000010000 */
[----:B------:R-:W-:-:S02]  /*33c0*/  LOP3.LUT R10, R10, R7, RZ, 0xc0, !PT ;  /* 0x000000070a0a7212 */ /* 0x000fc400078ec0ff */
[----:B--2---:R-:W-:Y:S01]  /*33d0*/  F2FP.F16.F32.PACK_AB R7, R94, R95 ;  /* 0x0000005f5e07723e */ /* 0x004fe200000000ff */
[----:B------:R-:W-:Y:S01]  /*33e0*/  FADD.FTZ R96, R96, R99 ;  /* 0x0000006360607221 */ /* 0x000fe20000010000 */
[----:B----4-:R-:W-:Y:S01]  /*33f0*/  F2FP.F16.F32.PACK_AB R18, R90, R97 ;  /* 0x000000615a12723e */ /* 0x010fe200000000ff */
[----:B------:R-:W-:Y:S01]  /*3400*/  FADD.FTZ R97, R97, R98 ;  /* 0x0000006261617221 */ /* 0x000fe20000010000 */
[----:B------:R-:W-:Y:S01]  /*3410*/  LOP3.LUT R4, R4, R7, RZ, 0xc0, !PT ;  /* 0x0000000704047212 */ /* 0x000fe200078ec0ff */
[----:B------:R-:W-:Y:S01]  /*3420*/  FADD.FTZ R95, R95, R96 ;  /* 0x000000605f5f7221 */ /* 0x000fe20000010000 */
[----:B------:R-:W-:Y:S01]  /*3430*/  F2FP.F16.F32.PACK_AB R7, R137, R92 ;  /* 0x0000005c8907723e */ /* 0x000fe200000000ff */
[----:B------:R-:W-:Y:S01]  /*3440*/  FADD.FTZ R90, R90, R97 ;  /* 0x000000615a5a7221 */ /* 0x000fe20000010000 */
[----:B------:R-:W-:Y:S01]  /*3450*/  LOP3.LUT R11, R19, R18, RZ, 0xc0, !PT ;  /* 0x00000012130b7212 */ /* 0x000fe200078ec0ff */
[----:B------:R-:W-:Y:S01]  /*3460*/  FADD.FTZ R95, R94, R95 ;  /* 0x0000005f5e5f7221 */ /* 0x000fe20000010000 */
[----:B------:R-:W-:Y:S01]  /*3470*/  F2FP.F16.F32.PACK_AB R18, R88, R93 ;  /* 0x0000005d5812723e */ /* 0x000fe200000000ff */
[----:B------:R-:W-:Y:S01]  /*3480*/  FADD.FTZ R93, R93, R90 ;  /* 0x0000005a5d5d7221 */ /* 0x000fe20000010000 */
[----:B------:R-:W-:Y:S01]  /*3490*/  LOP3.LUT R6, R6, R7, RZ, 0xc0, !PT ;  /* 0x0000000706067212 */ /* 0x000fe200078ec0ff */
[----:B------:R-:W-:Y:S01]  /*34a0*/  FADD.FTZ R92, R92, R95 ;  /* 0x0000005f5c5c7221 */ /* 0x000fe20000010000 */
[----:B-1----:R-:W-:Y:S01]  /*34b0*/  F2FP.F16.F32.PACK_AB R7, R136, R91 ;  /* 0x0000005b8807723e */ /* 0x002fe200000000ff */
[----:B------:R-:W-:Y:S01]  /*34c0*/  FADD.FTZ R88, R88, R93 ;  /* 0x0000005d58587221 */ /* 0x000fe20000010000 */
[----:B------:R-:W-:Y:S01]  /*34d0*/  LOP3.LUT R5, R5, R18, RZ, 0xc0, !PT ;  /* 0x0000001205057212 */ /* 0x000fe200078ec0ff */
[----:B------:R-:W-:Y:S01]  /*34e0*/  FADD.FTZ R137, R137, R92 ;  /* 0x0000005c89897221 */ /* 0x000fe20000010000 */
[----:B------:R-:W-:Y:S01]  /*34f0*/  LOP3.LUT R7, R16, R7, RZ, 0xc0, !PT ;  /* 0x0000000710077212 */ /* 0x000fe200078ec0ff */
[----:B------:R-:W-:Y:S01]  /*3500*/  FADD.FTZ R91, R91, R88 ;  /* 0x000000585b5b7221 */ /* 0x000fe20000010000 */
[----:B------:R-:W1:Y:S03]  /*3510*/  LDSM.16.MT88.4 R16, [R108+0x8400] ;  /* 0x008400006c10783b */ /* 0x000e660000004200 */
[----:B------:R-:W-:Y:S01]  /*3520*/  FADD.FTZ R136, R136, R91 ;  /* 0x0000005b88887221 */ /* 0x000fe20000010000 */
[C---:B-1----:R-:W-:Y:S06]  /*3530*/  HMMA.16816.F32 R76, R12.reuse, R16, R76 ;  /* 0x000000100c4c723c */ /* 0x042fec000000184c */
[----:B------:R-:W-:Y:S01]  /*3540*/  HMMA.16816.F32 R80, R12, R18, R80 ;  /* 0x000000120c50723c */ /* 0x000fe20000001850 */
[----:B------:R-:W1:Y:S04]  /*3550*/  LDSM.16.MT88.4 R16, [R109+0x6800] ;  /* 0x006800006d10783b */ /* 0x000e680000004200 */
[----:B------:R-:W2:Y:S01]  /*3560*/  LDSM.16.MT88.4 R12, [R108+0x6800] ;  /* 0x006800006c0c783b */ /* 0x000ea20000004200 */
        /* <DEDUP_REMOVED lines=29> */
[C---:B------:R-:W-:Y:S06]  /*3740*/  HMMA.16816.F32 R64, R4.reuse, R18, R64 ;  /* 0x000000120440723c */ /* 0x040fec0000001840 */
[C---:B--2---:R-:W-:Y:S06]  /*3750*/  HMMA.16816.F32 R68, R4.reuse, R12, R68 ;  /* 0x0000000c0444723c */ /* 0x044fec0000001844 */
[C---:B------:R-:W-:Y:S06]  /*3760*/  HMMA.16816.F32 R72, R4.reuse, R14, R72 ;  /* 0x0000000e0448723c */ /* 0x040fec0000001848 */
[C---:B---3--:R-:W-:Y:S06]  /*3770*/  HMMA.16816.F32 R76, R4.reuse, R8, R76 ;  /* 0x00000008044c723c */ /* 0x048fec000000184c */
[----:B------:R-:W-:Y:S01]  /*3780*/  HMMA.16816.F32 R80, R4, R10, R80 ;  /* 0x0000000a0450723c */ /* 0x000fe20000001850 */
[----:B------:R-:W-:-:S08]  /*3790*/  NOP ;  /* 0x0000000000007918 */ /* 0x000fd00000000000 */
[----:B------:R-:W-:-:S15]  /*37a0*/  @!P2 BRA `(.L_x_854) ;  /* 0x000000240008a947 */ /* 0x000fde0003800000 */
[----:B------:R-:W-:Y:S01]  /*37b0*/  IMAD.WIDE.U32 R132, R3, -0x326172a9, RZ ;  /* 0xcd9e8d5703847825 */ /* 0x000fe200078e00ff */
[----:B------:R-:W-:Y:S01]  /*37c0*/  IADD3 R126, R85, -0x2, RZ ;  /* 0xfffffffe557e7810 */ /* 0x000fe20007ffe0ff */
[----:B------:R-:W-:Y:S01]  /*37d0*/  ULDC UR4, c[0x0][0x2ec] ;  /* 0x0000bb0000047ab9 */ /* 0x000fe20000000800 */
[----:B------:R-:W-:Y:S01]  /*37e0*/  MOV R3, R0 ;  /* 0x0000000000037202 */ /* 0x000fe20000000f00 */
[----:B------:R-:W-:Y:S01]  /*37f0*/  IMAD.WIDE.U32 R134, R84, -0x2daee0ad, RZ ;  /* 0xd2511f5354867825 */ /* 0x000fe200078e00ff */
[----:B------:R-:W-:Y:S01]  /*3800*/  LOP3.LUT R130, R133, R21, RZ, 0x3c, !PT ;  /* 0x0000001585827212 */ /* 0x000fe200078e3cff */
[----:B------:R-:W-:Y:S01]  /*3810*/  ULDC.64 UR10, c[0x0][0x220] ;  /* 0x00008800000a7ab9 */ /* 0x000fe20000000a00 */
[----:B------:R-:W-:Y:S01]  /*3820*/  MOV R85, R2 ;  /* 0x0000000200557202 */ /* 0x000fe20000000f00 */
[----:B------:R-:W-:Y:S01]  /*3830*/  ULDC.64 UR12, c[0x0][0x250] ;  /* 0x00009400000c7ab9 */ /* 0x000fe20000000a00 */
[----:B------:R-:W-:Y:S01]  /*3840*/  MOV R123, 0x7054 ;  /* 0x00007054007b7802 */ /* 0x000fe20000000f00 */
[----:B------:R-:W-:Y:S01]  /*3850*/  IMAD.WIDE.U32 R130, R130, -0x2daee0ad, RZ ;  /* 0xd2511f5382827825 */ /* 0x000fe200078e00ff */
[----:B------:R-:W-:Y:S01]  /*3860*/  ULDC.64 UR6, c[0x0][0x218] ;  /* 0x0000860000067ab9 */ /* 0x000fe20000000a00 */
[----:B------:R-:W-:Y:S01]  /*3870*/  ULDC.64 UR8, c[0x0][0x248] ;  /* 0x0000920000087ab9 */ /* 0x000fe20000000a00 */
[----:B------:R-:W-:Y:S05]  /*3880*/  BRA `(.L_x_855) ;  /* 0x00000000005c7947 */ /* 0x000fea0003800000 */
.L_x_857:
        /* <DEDUP_REMOVED lines=23> */
.L_x_855:
        /* <DEDUP_REMOVED lines=28> */
[----:B------:R-:W0:Y:S01]  /*3bc0*/  LDGDEPBAR ;  /* 0x00000000000079af */ /* 0x000e220000000000 */
[C---:B---3--:R-:W-:Y:S06]  /*3bd0*/  HMMA.16816.F32 R4, R88.reuse, R92, RZ ;  /* 0x0000005c5804723c */ /* 0x048fec00000018ff */
[C---:B------:R-:W-:Y:S01]  /*3be0*/  HMMA.16816.F32 R8, R88.reuse, R94, RZ ;  /* 0x0000005e5808723c */ /* 0x040fe200000018ff */
[----:B------:R-:W-:Y:S05]  /*3bf0*/  LDSM.16.M88.4 R92, [R111] ;  /* 0x000000006f5c783b */ /* 0x000fea0000000200 */
[C---:B----4-:R-:W-:Y:S06]  /*3c00*/  HMMA.16816.F32 R12, R88.reuse, R96, RZ ;  /* 0x00000060580c723c */ /* 0x050fec00000018ff */
[C---:B------:R-:W-:Y:S01]  /*3c10*/  HMMA.16816.F32 R16, R88.reuse, R98, RZ ;  /* 0x000000625810723c */ /* 0x040fe200000018ff */
[----:B------:R-:W3:Y:S05]  /*3c20*/  LDSM.16.M88.4 R96, [R110] ;  /* 0x000000006e60783b */ /* 0x000eea0000000200 */
[C---:B-----5:R-:W-:Y:S06]  /*3c30*/  HMMA.16816.F32 R20, R88.reuse, R100, RZ ;  /* 0x000000645814723c */ /* 0x060fec00000018ff */
[C---:B------:R-:W-:Y:S06]  /*3c40*/  HMMA.16816.F32 R24, R88.reuse, R102, RZ ;  /* 0x000000665818723c */ /* 0x040fec00000018ff */
[C---:B-1----:R-:W-:Y:S06]  /*3c50*/  HMMA.16816.F32 R28, R88.reuse, R104, RZ ;  /* 0x00000068581c723c */ /* 0x042fec00000018ff */
[----:B------:R-:W-:Y:S01]  /*3c60*/  HMMA.16816.F32 R32, R88, R106, RZ ;  /* 0x0000006a5820723c */ /* 0x000fe200000018ff */
[----:B------:R-:W1:Y:S05]  /*3c70*/  LDSM.16.M88.4 R88, [R110+0x400] ;  /* 0x000400006e58783b */ /* 0x000e6a0000000200 */
[C---:B---3--:R-:W-:Y:S06]  /*3c80*/  HMMA.16816.F32 R4, R92.reuse, R96, R4 ;  /* 0x000000605c04723c */ /* 0x048fec0000001804 */
[C---:B------:R-:W-:Y:S01]  /*3c90*/  HMMA.16816.F32 R8, R92.reuse, R98, R8 ;  /* 0x000000625c08723c */ /* 0x040fe20000001808 */
[----:B------:R-:W3:Y:S05]  /*3ca0*/  LDSM.16.M88.4 R96, [R110+0x800] ;  /* 0x000800006e60783b */ /* 0x000eea0000000200 */
[C---:B-1----:R-:W-:Y:S06]  /*3cb0*/  HMMA.16816.F32 R12, R92.reuse, R88, R12 ;  /* 0x000000585c0c723c */ /* 0x042fec000000180c */
[C---:B------:R-:W-:Y:S01]  /*3cc0*/  HMMA.16816.F32 R16, R92.reuse, R90, R16 ;  /* 0x0000005a5c10723c */ /* 0x040fe20000001810 */
[----:B------:R-:W1:Y:S05]  /*3cd0*/  LDSM.16.M88.4 R88, [R110+0xc00] ;  /* 0x000c00006e58783b */ /* 0x000e6a0000000200 */
[C---:B---3--:R-:W-:Y:S06]  /*3ce0*/  HMMA.16816.F32 R20, R92.reuse, R96, R20 ;  /* 0x000000605c14723c */ /* 0x048fec0000001814 */
[C---:B------:R-:W-:Y:S01]  /*3cf0*/  HMMA.16816.F32 R24, R92.reuse, R98, R24 ;  /* 0x000000625c18723c */ /* 0x040fe20000001818 */
[----:B------:R-:W-:Y:S05]  /*3d00*/  LDSM.16.M88.4 R96, [R113+0x1000] ;  /* 0x001000007160783b */ /* 0x000fea0000000200 */
[C---:B-1----:R-:W-:Y:S06]  /*3d10*/  HMMA.16816.F32 R28, R92.reuse, R88, R28 ;  /* 0x000000585c1c723c */ /* 0x042fec000000181c */
[----:B------:R-:W-:Y:S01]  /*3d20*/  HMMA.16816.F32 R32, R92, R90, R32 ;  /* 0x0000005a5c20723c */ /* 0x000fe20000001820 */
[----:B------:R-:W1:Y:S04]  /*3d30*/  LDSM.16.M88.4 R88, [R112+0x1000] ;  /* 0x001000007058783b */ /* 0x000e680000000200 */
[----:B------:R-:W3:Y:S01]  /*3d40*/  LDSM.16.M88.4 R92, [R112+0x1400] ;  /* 0x00140000705c783b */ /* 0x000ee20000000200 */
[C---:B-1----:R-:W-:Y:S06]  /*3d50*/  HMMA.16816.F32 R4, R96.reuse, R88, R4 ;  /* 0x000000586004723c */ /* 0x042fec0000001804 */
[C---:B------:R-:W-:Y:S01]  /*3d60*/  HMMA.16816.F32 R8, R96.reuse, R90, R8 ;  /* 0x0000005a6008723c */ /* 0x040fe20000001808 */
[----:B------:R-:W1:Y:S05]  /*3d70*/  LDSM.16.M88.4 R88, [R112+0x1800] ;  /* 0x001800007058783b */ /* 0x000e6a0000000200 */
[C---:B---3--:R-:W-:Y:S06]  /*3d80*/  HMMA.16816.F32 R12, R96.reuse, R92, R12 ;  /* 0x0000005c600c723c */ /* 0x048fec000000180c */
[C---:B------:R-:W-:Y:S01]  /*3d90*/  HMMA.16816.F32 R16, R96.reuse, R94, R16 ;  /* 0x0000005e6010723c */ /* 0x040fe20000001810 */
[----:B------:R-:W3:Y:S05]  /*3da0*/  LDSM.16.M88.4 R92, [R112+0x1c00] ;  /* 0x001c0000705c783b */ /* 0x000eea0000000200 */
[C---:B-1----:R-:W-:Y:S06]  /*3db0*/  HMMA.16816.F32 R20, R96.reuse, R88, R20 ;  /* 0x000000586014723c */ /* 0x042fec0000001814 */
[C---:B------:R-:W-:Y:S01]  /*3dc0*/  HMMA.16816.F32 R24, R96.reuse, R90, R24 ;  /* 0x0000005a6018723c */ /* 0x040fe20000001818 */
[----:B------:R-:W-:Y:S05]  /*3dd0*/  LDSM.16.M88.4 R88, [R111+0x1000] ;  /* 0x001000006f58783b */ /* 0x000fea0000000200 */
[C---:B---3--:R-:W-:Y:S06]  /*3de0*/  HMMA.16816.F32 R28, R96.reuse, R92, R28 ;  /* 0x0000005c601c723c */ /* 0x048fec000000181c */
        /* <DEDUP_REMOVED lines=34> */
[----:B------:R-:W3:Y:S01]  /*4010*/  LDSM.16.M88.4 R96, [R110+0x2c00] ;  /* 0x002c00006e60783b */ /* 0x000ee20000000200 */
[----:B------:R-:W-:Y:S04]  /*4020*/  DEPBAR.LE SB0, 0x0 ;  /* 0x000080000000791a */ /* 0x000fe80000000000 */
[----:B------:R-:W-:Y:S01]  /*4030*/  FMNMX.FTZ R0, R4, R85, !PT ;  /* 0x0000005504007209 */ /* 0x000fe20007810000 */
[----:B------:R-:W-:Y:S01]  /*4040*/  BAR.SYNC.DEFER_BLOCKING 0x0 ;  /* 0x0000000000007b1d */ /* 0x000fe20000010000 */
        /* <DEDUP_REMOVED lines=11> */
[C---:B-1----:R-:W-:Y:S05]  /*4100*/  HMMA.16816.F32 R20, R88.reuse, R92, R20 ;  /* 0x0000005c5814723c */ /* 0x042fea0000001814 */
[----:B------:R-:W-:Y:S01]  /*4110*/  FMNMX.FTZ R84, R16, R139, !PT ;  /* 0x0000008b10547209 */ /* 0x000fe20007810000 */
[C---:B------:R-:W-:Y:S05]  /*4120*/  HMMA.16816.F32 R24, R88.reuse, R94, R24 ;  /* 0x0000005e5818723c */ /* 0x040fea0000001818 */
[----:B------:R-:W-:Y:S01]  /*4130*/  FMNMX.FTZ R0, R18, R141, !PT ;  /* 0x0000008d12007209 */ /* 0x000fe20007810000 */
[C---:B---3--:R-:W-:Y:S05]  /*4140*/  HMMA.16816.F32 R28, R88.reuse, R96, R28 ;  /* 0x00000060581c723c */ /* 0x048fea000000181c */
        /* <DEDUP_REMOVED lines=18> */
[----:B--2---:R-:W-:Y:S06]  /*4270*/  @P0 BRA `(.L_x_857) ;  /* 0xfffffff400840947 */ /* 0x004fec000383ffff */
.L_x_856:
[----:B-1----:R-:W-:Y:S01]  /*4280*/  FMNMX.FTZ R89, R35, R2, !PT ;  /* 0x0000000223597209 */ /* 0x002fe20007810000 */
[----:B------:R-:W-:Y:S01]  /*4290*/  SHFL.BFLY PT, R88, R139, 0x2, 0x1f ;  /* 0x0c401f008b587f89 */ /* 0x000fe200000e0000 */
[----:B------:R-:W-:Y:S01]  /*42a0*/  LOP3.LUT R98, R131, UR26, R134, 0x96, !PT ;  /* 0x0000001a83627c12 */ /* 0x000fe2000f8e9686 */
[C---:B------:R-:W-:Y:S06]  /*42b0*/  IMAD.SHL.U32 R101, R126.reuse, 0x2, RZ ;  /* 0x000000027e657824 */ /* 0x040fec00078e00ff */
[----:B------:R-:W1:Y:S01]  /*42c0*/  SHFL.BFLY PT, R2, R89, 0x2, 0x1f ;  /* 0x0c401f0059027f89 */ /* 0x000e6200000e0000 */
[----:B------:R-:W-:Y:S01]  /*42d0*/  VIADD R126, R126, 0xffffffff ;  /* 0xffffffff7e7e7836 */ /* 0x000fe20000000000 */
[----:B------:R-:W-:Y:S01]  /*42e0*/  LOP3.LUT R90, R135, UR35, R101, 0x96, !PT ;  /* 0x00000023875a7c12 */ /* 0x000fe2000f8e9665 */
[----:B------:R-:W-:Y:S04]  /*42f0*/  IMAD.WIDE.U32 R98, R98, -0x326172a9, RZ ;  /* 0xcd9e8d5762627825 */ /* 0x000fe800078e00ff */
[----:B------:R-:W-:Y:S03]  /*4300*/  IMAD.WIDE.U32 R92, R90, -0x326172a9, RZ ;  /* 0xcd9e8d575a5c7825 */ /* 0x000fe600078e00ff */
[----:B------:R-:W-:Y:S02]  /*4310*/  LOP3.LUT R92, R99, UR25, R92, 0x96, !PT ;  /* 0x00000019635c7c12 */ /* 0x000fe4000f8e965c */
[----:B-1----:R-:W-:Y:S02]  /*4320*/  FMNMX.FTZ R87, R89, R2, !PT ;  /* 0x0000000259577209 */ /* 0x002fe40007810000 */
[----:B------:R-:W-:Y:S03]  /*4330*/  FMNMX.FTZ R91, R139, R88, !PT ;  /* 0x000000588b5b7209 */ /* 0x000fe60007810000 */
[----:B------:R-:W1:Y:S08]  /*4340*/  SHFL.BFLY PT, R86, R87, 0x1, 0x1f ;  /* 0x0c201f0057567f89 */ /* 0x000e7000000e0000 */
[----:B------:R-:W2:Y:S01]  /*4350*/  SHFL.BFLY PT, R88, R91, 0x1, 0x1f ;  /* 0x0c201f005b587f89 */ /* 0x000ea200000e0000 */
[----:B-1----:R-:W-:Y:S02]  /*4360*/  FMNMX.FTZ R0, R87, R86, !PT ;  /* 0x0000005657007209 */ /* 0x002fe40007810000 */
[----:B--2---:R-:W-:Y:S03]  /*4370*/  FMNMX.FTZ R2, R91, R88, !PT ;  /* 0x000000585b027209 */ /* 0x004fe60007810000 */
[----:B------:R-:W-:Y:S01]  /*4380*/  FADD.FTZ R3, -R0, R3 ;  /* 0x0000000300037221 */ /* 0x000fe20000010100 */
[----:B------:R-:W-:Y:S01]  /*4390*/  LOP3.LUT R88, R93, UR27, R132, 0x96, !PT ;  /* 0x0000001b5d587c12 */ /* 0x000fe2000f8e9684 */
[----:B------:R-:W-:Y:S01]  /*43a0*/  IMAD.WIDE.U32 R92, R92, -0x2daee0ad, RZ ;  /* 0xd2511f535c5c7825 */ /* 0x000fe200078e00ff */
[C---:B------:R-:W-:Y:S03]  /*43b0*/  FSETP.NEU.FTZ.AND P2, PT, R2.reuse, -INF , PT ;  /* 0xff8000000200780b */ /* 0x040fe60003f5d000 */
[----:B------:R-:W-:Y:S01]  /*43c0*/  FMUL.FTZ R100, R2, UR4 ;  /* 0x0000000402647c20 */ /* 0x000fe20008410000 */
[----:B------:R-:W-:Y:S04]  /*43d0*/  IMAD.WIDE.U32 R90, R88, -0x2daee0ad, RZ ;  /* 0xd2511f53585a7825 */ /* 0x000fe800078e00ff */
[C---:B------:R-:W-:Y:S01]  /*43e0*/  FMUL.FTZ R88, R0.reuse, UR4 ;  /* 0x0000000400587c20 */ /* 0x040fe20008410000 */
[----:B------:R-:W-:Y:S01]  /*43f0*/  FSETP.NEU.FTZ.AND P1, PT, R0, -INF , PT ;  /* 0xff8000000000780b */ /* 0x000fe20003f3d000 */
[----:B------:R-:W-:Y:S01]  /*4400*/  FADD.FTZ R84, -R2, R85 ;  /* 0x0000005502547221 */ /* 0x000fe20000010100 */
[----:B------:R-:W-:Y:S01]  /*4410*/  FSEL R100, R100, RZ, P2 ;  /* 0x000000ff64647208 */ /* 0x000fe20001000000 */
[----:B------:R-:W-:Y:S01]  /*4420*/  FMUL.FTZ R86, R3, UR4 ;  /* 0x0000000403567c20 */ /* 0x000fe20008410000 */
[----:B------:R-:W-:Y:S01]  /*4430*/  LOP3.LUT R91, R91, UR24, R130, 0x96, !PT ;  /* 0x000000185b5b7c12 */ /* 0x000fe2000f8e9682 */
[----:B------:R-:W-:Y:S01]  /*4440*/  FMUL.FTZ R85, R84, UR4 ;  /* 0x0000000454557c20 */ /* 0x000fe20008410000 */
[----:B------:R-:W-:Y:S01]  /*4450*/  LOP3.LUT R90, R93, UR22, R90, 0x96, !PT ;  /* 0x000000165d5a7c12 */ /* 0x000fe2000f8e965a */
[--C-:B------:R-:W-:Y:S01]  /*4460*/  FFMA.FTZ R105, R8, UR4, -R100.reuse ;  /* 0x0000000408697c23 */ /* 0x100fe20008010864 */
[----:B------:R-:W-:Y:S01]  /*4470*/  FSEL R88, R88, RZ, P1 ;  /* 0x000000ff58587208 */ /* 0x000fe20000800000 */
[----:B------:R-:W-:Y:S04]  /*4480*/  IMAD.WIDE.U32 R102, R91, -0x326172a9, RZ ;  /* 0xcd9e8d575b667825 */ /* 0x000fe800078e00ff */
[--C-:B------:R-:W-:Y:S01]  /*4490*/  FFMA.FTZ R94, R16, UR4, -R100.reuse ;  /* 0x00000004105e7c23 */ /* 0x100fe20008010864 */
[----:B------:R-:W1:Y:S01]  /*44a0*/  MUFU.EX2 R84, R85 ;  /* 0x0000005500547308 */ /* 0x000e620000000800 */
[----:B------:R-:W-:Y:S01]  /*44b0*/  FFMA.FTZ R16, R17, UR4, -R100 ;  /* 0x0000000411107c23 */ /* 0x000fe20008010864 */
[----:B------:R-:W-:Y:S01]  /*44c0*/  IMAD.WIDE.U32 R138, R90, -0x326172a9, RZ ;  /* 0xcd9e8d575a8a7825 */ /* 0x000fe200078e00ff */
[----:B------:R-:W-:Y:S03]  /*44d0*/  LOP3.LUT R91, R103, UR23, R98, 0x96, !PT ;  /* 0x00000017675b7c12 */ /* 0x000fe6000f8e9662 */
[--C-:B------:R-:W-:Y:S01]  /*44e0*/  FFMA.FTZ R103, R10, UR4, -R88.reuse ;  /* 0x000000040a677c23 */ /* 0x100fe20008010858 */
[----:B------:R-:W-:Y:S01]  /*44f0*/  FFMA.FTZ R104, R11, UR4, -R88 ;  /* 0x000000040b687c23 */ /* 0x000fe20008010858 */
[----:B------:R-:W-:Y:S01]  /*4500*/  FFMA.FTZ R95, R4, UR4, -R100 ;  /* 0x00000004045f7c23 */ /* 0x000fe20008010864 */
[----:B------:R-:W-:Y:S01]  /*4510*/  IMAD.WIDE.U32 R106, R91, -0x2daee0ad, RZ ;  /* 0xd2511f535b6a7825 */ /* 0x000fe200078e00ff */
[----:B------:R-:W-:Y:S03]  /*4520*/  MUFU.EX2 R105, R105 ;  /* 0x0000006900697308 */ /* 0x000fe60000000800 */
[--C-:B------:R-:W-:Y:S01]  /*4530*/  FFMA.FTZ R96, R6, UR4, -R88.reuse ;  /* 0x0000000406607c23 */ /* 0x100fe20008010858 */
[----:B------:R-:W-:Y:S01]  /*4540*/  FFMA.FTZ R7, R7, UR4, -R88 ;  /* 0x0000000407077c23 */ /* 0x000fe20008010858 */
[----:B------:R-:W-:Y:S01]  /*4550*/  LOP3.LUT R91, R107, UR20, R92, 0x96, !PT ;  /* 0x000000146b5b7c12 */ /* 0x000fe2000f8e965c */
[----:B------:R-:W-:Y:S01]  /*4560*/  FFMA.FTZ R28, R28, UR4, -R100 ;  /* 0x000000041c1c7c23 */ /* 0x000fe20008010864 */
[----:B------:R-:W-:Y:S01]  /*4570*/  LOP3.LUT R92, R139, UR21, R102, 0x96, !PT ;  /* 0x000000158b5c7c12 */ /* 0x000fe2000f8e9666 */
[----:B------:R-:W-:Y:S02]  /*4580*/  FFMA.FTZ R102, R9, UR4, -R100 ;  /* 0x0000000409667c23 */ /* 0x000fe40008010864 */
[----:B------:R-:W-:Y:S01]  /*4590*/  MUFU.EX2 R103, R103 ;  /* 0x0000006700677308 */ /* 0x000fe20000000800 */
[----:B------:R-:W-:Y:S04]  /*45a0*/  IMAD.WIDE.U32 R90, R91, -0x326172a9, RZ ;  /* 0xcd9e8d575b5a7825 */ /* 0x000fe800078e00ff */
[C---:B-1----:R-:W-:Y:S01]  /*45b0*/  FMUL.FTZ R36, R84.reuse, R36 ;  /* 0x0000002454247220 */ /* 0x042fe20000410000 */
[----:B------:R-:W-:Y:S01]  /*45c0*/  FMUL.FTZ R37, R84, R37 ;  /* 0x0000002554257220 */ /* 0x000fe20000410000 */
[----:B------:R-:W-:Y:S01]  /*45d0*/  IMAD.WIDE.U32 R92, R92, -0x2daee0ad, RZ ;  /* 0xd2511f535c5c7825 */ /* 0x000fe200078e00ff */
[----:B------:R-:W-:Y:S02]  /*45e0*/  LOP3.LUT R91, R91, UR19, R138, 0x96, !PT ;  /* 0x000000135b5b7c12 */ /* 0x000fe4000f8e968a */
[----:B------:R-:W1:Y:S01]  /*45f0*/  MUFU.EX2 R102, R102 ;  /* 0x0000006600667308 */ /* 0x000e620000000800 */
[----:B------:R-:W-:Y:S01]  /*4600*/  FFMA.FTZ R138, R5, UR4, -R100 ;  /* 0x00000004058a7c23 */ /* 0x000fe20008010864 */
[----:B------:R-:W-:Y:S01]  /*4610*/  LOP3.LUT R106, R93, UR18, R106, 0x96, !PT ;  /* 0x000000125d6a7c12 */ /* 0x000fe2000f8e966a */
[----:B------:R-:W-:Y:S01]  /*4620*/  FFMA.FTZ R93, R18, UR4, -R88 ;  /* 0x00000004125d7c23 */ /* 0x000fe20008010858 */
[C---:B------:R-:W-:Y:S01]  /*4630*/  FMUL.FTZ R40, R84.reuse, R40 ;  /* 0x0000002854287220 */ /* 0x040fe20000410000 */
[C---:B------:R-:W-:Y:S01]  /*4640*/  FMUL.FTZ R41, R84.reuse, R41 ;  /* 0x0000002954297220 */ /* 0x040fe20000410000 */
[----:B------:R-:W-:Y:S01]  /*4650*/  FMUL.FTZ R44, R84, R44 ;  /* 0x0000002c542c7220 */ /* 0x000fe20000410000 */
[----:B------:R-:W-:Y:S03]  /*4660*/  IMAD.WIDE.U32 R106, R106, -0x326172a9, RZ ;  /* 0xcd9e8d576a6a7825 */ /* 0x000fe600078e00ff */
[----:B------:R-:W2:Y:S01]  /*4670*/  MUFU.EX2 R104, R104 ;  /* 0x0000006800687308 */ /* 0x000ea20000000800 */
[C---:B------:R-:W-:Y:S01]  /*4680*/  FMUL.FTZ R45, R84.reuse, R45 ;  /* 0x0000002d542d7220 */ /* 0x040fe20000410000 */
[----:B------:R-:W-:Y:S01]  /*4690*/  FMUL.FTZ R48, R84, R48 ;  /* 0x0000003054307220 */ /* 0x000fe20000410000 */
[----:B------:R-:W-:Y:S01]  /*46a0*/  LOP3.LUT R8, R106, 0xffff, RZ, 0xc0, !PT ;  /* 0x0000ffff6a087812 */ /* 0x000fe200078ec0ff */
[----:B------:R-:W-:Y:S01]  /*46b0*/  FMUL.FTZ R49, R84, R49 ;  /* 0x0000003154317220 */ /* 0x000fe20000410000 */
[----:B------:R-:W-:Y:S01]  /*46c0*/  LOP3.LUT R97, R107, UR29, R90, 0x96, !PT ;  /* 0x0000001d6b617c12 */ /* 0x000fe2000f8e965a */
[----:B------:R-:W-:Y:S01]  /*46d0*/  IMAD.U32 R90, RZ, RZ, UR30 ;  /* 0x0000001eff5a7e24 */ /* 0x000fe2000f8e00ff */
[----:B------:R-:W-:Y:S03]  /*46e0*/  LOP3.LUT R9, R106, 0xff, RZ, 0xc0, !PT ;  /* 0x000000ff6a097812 */ /* 0x000fe600078ec0ff */
[----:B------:R-:W-:Y:S01]  /*46f0*/  MUFU.EX2 R94, R94 ;  /* 0x0000005e005e7308 */ /* 0x000fe20000000800 */
[----:B------:R-:W-:Y:S01]  /*4700*/  SHF.R.U32.HI R8, RZ, 0x8, R8 ;  /* 0x00000008ff087819 */ /* 0x000fe20000011608 */
[----:B------:R-:W-:Y:S01]  /*4710*/  FMUL.FTZ R52, R84, R52 ;  /* 0x0000003454347220 */ /* 0x000fe20000410000 */
[----:B------:R-:W-:Y:S01]  /*4720*/  PRMT R90, R90, R123, UR30 ;  /* 0x0000001e5a5a7e16 */ /* 0x000fe2000800007b */
[C---:B------:R-:W-:Y:S01]  /*4730*/  FMUL.FTZ R53, R84.reuse, R53 ;  /* 0x0000003554357220 */ /* 0x040fe20000410000 */
[----:B------:R-:W-:Y:S01]  /*4740*/  PRMT R9, R9, 0x5410, R8 ;  /* 0x0000541009097816 */ /* 0x000fe20000000008 */
[C---:B------:R-:W-:Y:S01]  /*4750*/  FMUL.FTZ R56, R84.reuse, R56 ;  /* 0x0000003854387220 */ /* 0x040fe20000410000 */
[--C-:B------:R-:W-:Y:S03]  /*4760*/  SHF.R.U32.HI R8, RZ, 0x10, R106.reuse ;  /* 0x00000010ff087819 */ /* 0x100fe6000001166a */
[----:B------:R-:W-:Y:S01]  /*4770*/  MUFU.EX2 R93, R93 ;  /* 0x0000005d005d7308 */ /* 0x000fe20000000800 */
[----:B------:R-:W-:Y:S01]  /*4780*/  LOP3.LUT R5, R97, 0xff, RZ, 0xc0, !PT ;  /* 0x000000ff61057812 */ /* 0x000fe200078ec0ff */
[C---:B------:R-:W-:Y:S01]  /*4790*/  FMUL.FTZ R57, R84.reuse, R57 ;  /* 0x0000003954397220 */ /* 0x040fe20000410000 */
[--C-:B------:R-:W-:Y:S01]  /*47a0*/  HSET2.LE.AND R10, R9, R90.reuse, PT ;  /* 0x0000005a090a7233 */ /* 0x100fe20003803000 */
[----:B------:R-:W-:Y:S01]  /*47b0*/  FMUL.FTZ R60, R84, R60 ;  /* 0x0000003c543c7220 */ /* 0x000fe20000410000 */
[----:B-1----:R-:W-:Y:S01]  /*47c0*/  F2FP.F16.F32.PACK_AB R9, R102, R105 ;  /* 0x000000696609723e */ /* 0x002fe200000000ff */
[----:B------:R-:W-:Y:S01]  /*47d0*/  FMUL.FTZ R61, R84, R61 ;  /* 0x0000003d543d7220 */ /* 0x000fe20000410000 */
[----:B------:R-:W-:Y:S03]  /*47e0*/  LOP3.LUT R8, R8, 0xff, RZ, 0xc0, !PT ;  /* 0x000000ff08087812 */ /* 0x000fe600078ec0ff */
[----:B------:R-:W1:Y:S01]  /*47f0*/  MUFU.EX2 R95, R95 ;  /* 0x0000005f005f7308 */ /* 0x000e620000000800 */
[----:B------:R-:W-:Y:S01]  /*4800*/  LOP3.LUT R10, R10, R9, RZ, 0xc0, !PT ;  /* 0x000000090a0a7212 */ /* 0x000fe200078ec0ff */
[C---:B------:R-:W-:Y:S01]  /*4810*/  FMUL.FTZ R64, R84.reuse, R64 ;  /* 0x0000004054407220 */ /* 0x040fe20000410000 */
[----:B------:R-:W-:Y:S01]  /*4820*/  SHF.R.U32.HI R9, RZ, 0x18, R106 ;  /* 0x00000018ff097819 */ /* 0x000fe2000001166a */
[----:B------:R-:W-:Y:S04]  /*4830*/  IMAD.WIDE.U32 R106, R91, -0x2daee0ad, RZ ;  /* 0xd2511f535b6a7825 */ /* 0x000fe800078e00ff */
[----:B------:R-:W-:Y:S01]  /*4840*/  FMUL.FTZ R65, R84, R65 ;  /* 0x0000004154417220 */ /* 0x000fe20000410000 */
[----:B------:R-:W-:Y:S01]  /*4850*/  PRMT R9, R8, 0x5410, R9 ;  /* 0x0000541008097816 */ /* 0x000fe20000000009 */
[----:B------:R-:W3:Y:S01]  /*4860*/  MUFU.EX2 R91, R16 ;  /* 0x00000010005b7308 */ /* 0x000ee20000000800 */
[----:B--2---:R-:W-:Y:S01]  /*4870*/  F2FP.F16.F32.PACK_AB R8, R104, R103 ;  /* 0x000000676808723e */ /* 0x004fe200000000ff */
[C---:B------:R-:W-:Y:S01]  /*4880*/  FMUL.FTZ R68, R84.reuse, R68 ;  /* 0x0000004454447220 */ /* 0x040fe20000410000 */
[----:B------:R-:W-:Y:S01]  /*4890*/  LOP3.LUT R17, R107, UR28, R92, 0x96, !PT ;  /* 0x0000001c6b117c12 */ /* 0x000fe2000f8e965c */
[----:B------:R-:W-:Y:S01]  /*48a0*/  FFMA.FTZ R92, R19, UR4, -R88 ;  /* 0x00000004135c7c23 */ /* 0x000fe20008010858 */
[--C-:B------:R-:W-:Y:S01]  /*48b0*/  HSET2.LE.AND R11, R9, R90.reuse, PT ;  /* 0x0000005a090b7233 */ /* 0x100fe20003803000 */
[----:B------:R-:W-:Y:S01]  /*48c0*/  FMUL.FTZ R69, R84, R69 ;  /* 0x0000004554457220 */ /* 0x000fe20000410000 */
[----:B------:R-:W-:Y:S03]  /*48d0*/  LOP3.LUT R9, R106, 0xffff, RZ, 0xc0, !PT ;  /* 0x0000ffff6a097812 */ /* 0x000fe600078ec0ff */
[----:B------:R-:W-:Y:S01]  /*48e0*/  MUFU.EX2 R138, R138 ;  /* 0x0000008a008a7308 */ /* 0x000fe20000000800 */
[C---:B-1----:R-:W-:Y:S01]  /*48f0*/  FFMA.FTZ R137, R84.reuse, R137, R95 ;  /* 0x0000008954897223 */ /* 0x042fe2000001005f */
[----:B------:R-:W-:Y:S01]  /*4900*/  LOP3.LUT R11, R11, R8, RZ, 0xc0, !PT ;  /* 0x000000080b0b7212 */ /* 0x000fe200078ec0ff */
[----:B------:R-:W-:Y:S01]  /*4910*/  FMUL.FTZ R72, R84, R72 ;  /* 0x0000004854487220 */ /* 0x000fe20000410000 */
[----:B------:R-:W-:Y:S01]  /*4920*/  LOP3.LUT R8, R106, 0xff, RZ, 0xc0, !PT ;  /* 0x000000ff6a087812 */ /* 0x000fe200078ec0ff */
[C---:B------:R-:W-:Y:S01]  /*4930*/  FMUL.FTZ R73, R84.reuse, R73 ;  /* 0x0000004954497220 */ /* 0x040fe20000410000 */
[----:B------:R-:W-:Y:S01]  /*4940*/  SHF.R.U32.HI R9, RZ, 0x8, R9 ;  /* 0x00000008ff097819 */ /* 0x000fe20000011609 */
[C---:B------:R-:W-:Y:S03]  /*4950*/  FMUL.FTZ R76, R84.reuse, R76 ;  /* 0x0000004c544c7220 */ /* 0x040fe60000410000 */
[----:B------:R-:W1:Y:S01]  /*4960*/  MUFU.EX2 R92, R92 ;  /* 0x0000005c005c7308 */ /* 0x000e620000000800 */
[----:B------:R-:W-:Y:S01]  /*4970*/  FMUL.FTZ R77, R84, R77 ;  /* 0x0000004d544d7220 */ /* 0x000fe20000410000 */
[----:B------:R-:W-:Y:S01]  /*4980*/  PRMT R9, R8, 0x5410, R9 ;  /* 0x0000541008097816 */ /* 0x000fe20000000009 */
[C---:B------:R-:W-:Y:S01]  /*4990*/  FMUL.FTZ R80, R84.reuse, R80 ;  /* 0x0000005054507220 */ /* 0x040fe20000410000 */
[--C-:B------:R-:W-:Y:S01]  /*49a0*/  SHF.R.U32.HI R8, RZ, 0x10, R106.reuse ;  /* 0x00000010ff087819 */ /* 0x100fe2000001166a */
[----:B------:R-:W-:Y:S01]  /*49b0*/  FMUL.FTZ R81, R84, R81 ;  /* 0x0000005154517220 */ /* 0x000fe20000410000 */
[----:B------:R-:W-:Y:S01]  /*49c0*/  SHF.R.U32.HI R106, RZ, 0x18, R106 ;  /* 0x00000018ff6a7819 */ /* 0x000fe2000001166a */
[----:B------:R-:W-:Y:S01]  /*49d0*/  FFMA.FTZ R29, R29, UR4, -R100 ;  /* 0x000000041d1d7c23 */ /* 0x000fe20008010864 */
[--C-:B------:R-:W-:Y:S02]  /*49e0*/  HSET2.LE.AND R18, R9, R90.reuse, PT ;  /* 0x0000005a09127233 */ /* 0x100fe40003803000 */
[----:B------:R-:W-:Y:S01]  /*49f0*/  MUFU.EX2 R96, R96 ;  /* 0x0000006000607308 */ /* 0x000fe20000000800 */
[----:B---3--:R-:W-:Y:S01]  /*4a00*/  F2FP.F16.F32.PACK_AB R9, R91, R94 ;  /* 0x0000005e5b09723e */ /* 0x008fe200000000ff */
[----:B------:R-:W-:Y:S01]  /*4a10*/  FFMA.FTZ R107, R31, UR4, -R88 ;  /* 0x000000041f6b7c23 */ /* 0x000fe20008010858 */
[----:B------:R-:W-:Y:S02]  /*4a20*/  IMAD.MOV.U32 R85, RZ, RZ, R2 ;  /* 0x000000ffff557224 */ /* 0x000fe400078e0002 */
[----:B------:R-:W-:Y:S02]  /*4a30*/  LOP3.LUT R18, R18, R9, RZ, 0xc0, !PT ;  /* 0x0000000912127212 */ /* 0x000fe400078ec0ff */
[----:B------:R-:W-:Y:S03]  /*4a40*/  LOP3.LUT R9, R8, 0xff, RZ, 0xc0, !PT ;  /* 0x000000ff08097812 */ /* 0x000fe600078ec0ff */
[----:B------:R-:W-:Y:S01]  /*4a50*/  MUFU.EX2 R7, R7 ;  /* 0x0000000700077308 */ /* 0x000fe20000000800 */
[----:B-1----:R-:W-:Y:S02]  /*4a60*/  F2FP.F16.F32.PACK_AB R8, R92, R93 ;  /* 0x0000005d5c08723e */ /* 0x002fe400000000ff */
[----:B------:R-:W-:Y:S01]  /*4a70*/  PRMT R9, R9, 0x5410, R106 ;  /* 0x0000541009097816 */ /* 0x000fe2000000006a */
[----:B------:R-:W-:Y:S04]  /*4a80*/  FFMA.FTZ R106, R12, UR4, -R100 ;  /* 0x000000040c6a7c23 */ /* 0x000fe80008010864 */
[--C-:B------:R-:W-:Y:S02]  /*4a90*/  HSET2.LE.AND R19, R9, R90.reuse, PT ;  /* 0x0000005a09137233 */ /* 0x100fe40003803000 */
[----:B------:R-:W1:Y:S03]  /*4aa0*/  MUFU.EX2 R3, R86 ;  /* 0x0000005600037308 */ /* 0x000e660000000800 */
[----:B------:R-:W-:Y:S02]  /*4ab0*/  LOP3.LUT R19, R19, R8, RZ, 0xc0, !PT ;  /* 0x0000000813137212 */ /* 0x000fe400078ec0ff */
[----:B------:R-:W-:Y:S05]  /*4ac0*/  LOP3.LUT R8, R97, 0xffff, RZ, 0xc0, !PT ;  /* 0x0000ffff61087812 */ /* 0x000fea00078ec0ff */
[----:B------:R-:W-:Y:S01]  /*4ad0*/  MUFU.EX2 R106, R106 ;  /* 0x0000006a006a7308 */ /* 0x000fe20000000800 */
[----:B------:R-:W-:Y:S04]  /*4ae0*/  SHF.R.U32.HI R8, RZ, 0x8, R8 ;  /* 0x00000008ff087819 */ /* 0x000fe80000011608 */
[----:B------:R-:W-:Y:S05]  /*4af0*/  PRMT R5, R5, 0x5410, R8 ;  /* 0x0000541005057816 */ /* 0x000fea0000000008 */
[----:B------:R-:W-:Y:S01]  /*4b00*/  MUFU.EX2 R107, R107 ;  /* 0x0000006b006b7308 */ /* 0x000fe20000000800 */
[C---:B-1----:R-:W-:Y:S01]  /*4b10*/  FFMA.FTZ R136, R3.reuse, R136, R96 ;  /* 0x0000008803887223 */ /* 0x042fe20000010060 */
[C---:B------:R-:W-:Y:S01]  /*4b20*/  FMUL.FTZ R38, R3.reuse, R38 ;  /* 0x0000002603267220 */ /* 0x040fe20000410000 */
[--C-:B------:R-:W-:Y:S01]  /*4b30*/  HSET2.LE.AND R8, R5, R90.reuse, PT ;  /* 0x0000005a05087233 */ /* 0x100fe20003803000 */
[----:B------:R-:W-:Y:S01]  /*4b40*/  FMUL.FTZ R39, R3, R39 ;  /* 0x0000002703277220 */ /* 0x000fe20000410000 */
[----:B------:R-:W-:Y:S01]  /*4b50*/  F2FP.F16.F32.PACK_AB R5, R138, R95 ;  /* 0x0000005f8a05723e */ /* 0x000fe200000000ff */
[----:B------:R-:W-:Y:S01]  /*4b60*/  FFMA.FTZ R95, R13, UR4, -R100 ;  /* 0x000000040d5f7c23 */ /* 0x000fe20008010864 */
[C---:B------:R-:W-:Y:S01]  /*4b70*/  FMUL.FTZ R42, R3.reuse, R42 ;  /* 0x0000002a032a7220 */ /* 0x040fe20000410000 */
[C---:B------:R-:W-:Y:S01]  /*4b80*/  FMUL.FTZ R43, R3.reuse, R43 ;  /* 0x0000002b032b7220 */ /* 0x040fe20000410000 */
[----:B------:R-:W-:Y:S01]  /*4b90*/  LOP3.LUT R8, R8, R5, RZ, 0xc0, !PT ;  /* 0x0000000508087212 */ /* 0x000fe200078ec0ff */
[C---:B------:R-:W-:Y:S01]  /*4ba0*/  FMUL.FTZ R46, R3.reuse, R46 ;  /* 0x0000002e032e7220 */ /* 0x040fe20000410000 */
[--C-:B------:R-:W-:Y:S01]  /*4bb0*/  SHF.R.U32.HI R5, RZ, 0x10, R97.reuse ;  /* 0x00000010ff057819 */ /* 0x100fe20000011661 */
[----:B------:R-:W1:Y:S01]  /*4bc0*/  MUFU.EX2 R95, R95 ;  /* 0x0000005f005f7308 */ /* 0x000e620000000800 */
[----:B------:R-:W-:Y:S01]  /*4bd0*/  SHF.R.U32.HI R97, RZ, 0x18, R97 ;  /* 0x00000018ff617819 */ /* 0x000fe20000011661 */
[----:B------:R-:W-:Y:S01]  /*4be0*/  FMUL.FTZ R47, R3, R47 ;  /* 0x0000002f032f7220 */ /* 0x000fe20000410000 */
[----:B------:R-:W-:Y:S01]  /*4bf0*/  LOP3.LUT R12, R5, 0xff, RZ, 0xc0, !PT ;  /* 0x000000ff050c7812 */ /* 0x000fe200078ec0ff */
[----:B------:R-:W-:Y:S01]  /*4c00*/  FMUL.FTZ R50, R3, R50 ;  /* 0x0000003203327220 */ /* 0x000fe20000410000 */
[----:B------:R-:W-:Y:S01]  /*4c10*/  LOP3.LUT R5, R17, 0xff, RZ, 0xc0, !PT ;  /* 0x000000ff11057812 */ /* 0x000fe200078ec0ff */
[----:B------:R-:W-:Y:S01]  /*4c20*/  FMUL.FTZ R51, R3, R51 ;  /* 0x0000003303337220 */ /* 0x000fe20000410000 */
[----:B------:R-:W-:Y:S01]  /*4c30*/  PRMT R9, R12, 0x5410, R97 ;  /* 0x000054100c097816 */ /* 0x000fe20000000061 */
[--C-:B------:R-:W-:Y:S01]  /*4c40*/  FFMA.FTZ R97, R14, UR4, -R88.reuse ;  /* 0x000000040e617c23 */ /* 0x100fe20008010858 */
[----:B------:R-:W-:Y:S01]  /*4c50*/  F2FP.F16.F32.PACK_AB R12, R7, R96 ;  /* 0x00000060070c723e */ /* 0x000fe200000000ff */
[----:B------:R-:W-:Y:S01]  /*4c60*/  FFMA.FTZ R96, R15, UR4, -R88 ;  /* 0x000000040f607c23 */ /* 0x000fe20008010858 */
[C---:B------:R-:W-:Y:S01]  /*4c70*/  FMUL.FTZ R54, R3.reuse, R54 ;  /* 0x0000003603367220 */ /* 0x040fe20000410000 */
[--C-:B------:R-:W-:Y:S01]  /*4c80*/  HSET2.LE.AND R9, R9, R90.reuse, PT ;  /* 0x0000005a09097233 */ /* 0x100fe20003803000 */
[C---:B------:R-:W-:Y:S01]  /*4c90*/  FMUL.FTZ R55, R3.reuse, R55 ;  /* 0x0000003703377220 */ /* 0x040fe20000410000 */
[----:B------:R-:W-:Y:S01]  /*4ca0*/  MUFU.EX2 R97, R97 ;  /* 0x0000006100617308 */ /* 0x000fe20000000800 */
[C---:B------:R-:W-:Y:S01]  /*4cb0*/  FMUL.FTZ R58, R3.reuse, R58 ;  /* 0x0000003a033a7220 */ /* 0x040fe20000410000 */
[----:B------:R-:W-:Y:S01]  /*4cc0*/  FMUL.FTZ R59, R3, R59 ;  /* 0x0000003b033b7220 */ /* 0x000fe20000410000 */
[----:B------:R-:W-:Y:S01]  /*4cd0*/  LOP3.LUT R9, R9, R12, RZ, 0xc0, !PT ;  /* 0x0000000c09097212 */ /* 0x000fe200078ec0ff */
[----:B------:R-:W-:Y:S01]  /*4ce0*/  FMUL.FTZ R62, R3, R62 ;  /* 0x0000003e033e7220 */ /* 0x000fe20000410000 */
[----:B------:R-:W-:Y:S01]  /*4cf0*/  LOP3.LUT R12, R17, 0xffff, RZ, 0xc0, !PT ;  /* 0x0000ffff110c7812 */ /* 0x000fe200078ec0ff */
[C---:B------:R-:W-:Y:S01]  /*4d00*/  FMUL.FTZ R63, R3.reuse, R63 ;  /* 0x0000003f033f7220 */ /* 0x040fe20000410000 */
[C---:B------:R-:W-:Y:S03]  /*4d10*/  FMUL.FTZ R66, R3.reuse, R66 ;  /* 0x0000004203427220 */ /* 0x040fe60000410000 */
[----:B------:R-:W2:Y:S01]  /*4d20*/  MUFU.EX2 R96, R96 ;  /* 0x0000006000607308 */ /* 0x000ea20000000800 */
[----:B------:R-:W-:Y:S01]  /*4d30*/  SHF.R.U32.HI R12, RZ, 0x8, R12 ;  /* 0x00000008ff0c7819 */ /* 0x000fe2000001160c */
[C---:B------:R-:W-:Y:S01]  /*4d40*/  FMUL.FTZ R67, R3.reuse, R67 ;  /* 0x0000004303437220 */ /* 0x040fe20000410000 */
[C---:B------:R-:W-:Y:S01]  /*4d50*/  FMUL.FTZ R70, R3.reuse, R70 ;  /* 0x0000004603467220 */ /* 0x040fe20000410000 */
[----:B------:R-:W-:Y:S01]  /*4d60*/  FMUL.FTZ R71, R3, R71 ;  /* 0x0000004703477220 */ /* 0x000fe20000410000 */
[----:B------:R-:W-:Y:S01]  /*4d70*/  PRMT R5, R5, 0x5410, R12 ;  /* 0x0000541005057816 */ /* 0x000fe2000000000c */
[C---:B------:R-:W-:Y:S01]  /*4d80*/  FMUL.FTZ R74, R3.reuse, R74 ;  /* 0x0000004a034a7220 */ /* 0x040fe20000410000 */
[C---:B------:R-:W-:Y:S01]  /*4d90*/  FMUL.FTZ R75, R3.reuse, R75 ;  /* 0x0000004b034b7220 */ /* 0x040fe20000410000 */
[C---:B------:R-:W-:Y:S01]  /*4da0*/  FMUL.FTZ R78, R3.reuse, R78 ;  /* 0x0000004e034e7220 */ /* 0x040fe20000410000 */
[C---:B------:R-:W-:Y:S01]  /*4db0*/  FMUL.FTZ R79, R3.reuse, R79 ;  /* 0x0000004f034f7220 */ /* 0x040fe20000410000 */
[--C-:B------:R-:W-:Y:S01]  /*4dc0*/  HSET2.LE.AND R16, R5, R90.reuse, PT ;  /* 0x0000005a05107233 */ /* 0x100fe20003803000 */
[----:B------:R-:W-:Y:S01]  /*4dd0*/  FMUL.FTZ R82, R3, R82 ;  /* 0x0000005203527220 */ /* 0x000fe20000410000 */
[----:B-1----:R-:W-:Y:S01]  /*4de0*/  F2FP.F16.F32.PACK_AB R5, R95, R106 ;  /* 0x0000006a5f05723e */ /* 0x002fe200000000ff */
[----:B------:R-:W-:Y:S01]  /*4df0*/  FMUL.FTZ R83, R3, R83 ;  /* 0x0000005303537220 */ /* 0x000fe20000410000 */
[----:B------:R-:W-:Y:S01]  /*4e00*/  FADD.FTZ R136, R7, R136 ;  /* 0x0000008807887221 */ /* 0x000fe20000010000 */
[----:B------:R-:W-:Y:S01]  /*4e10*/  FADD.FTZ R138, R138, R137 ;  /* 0x000000898a8a7221 */ /* 0x000fe20000010000 */
[----:B------:R-:W-:Y:S01]  /*4e20*/  LOP3.LUT R16, R16, R5, RZ, 0xc0, !PT ;  /* 0x0000000510107212 */ /* 0x000fe200078ec0ff */
[----:B------:R-:W-:Y:S01]  /*4e30*/  FFMA.FTZ R137, R32, UR4, -R100 ;  /* 0x0000000420897c23 */ /* 0x000fe20008010864 */
[--C-:B------:R-:W-:Y:S01]  /*4e40*/  SHF.R.U32.HI R5, RZ, 0x10, R17.reuse ;  /* 0x00000010ff057819 */ /* 0x100fe20000011611 */
[----:B------:R-:W-:Y:S01]  /*4e50*/  FADD.FTZ R105, R105, R138 ;  /* 0x0000008a69697221 */ /* 0x000fe20000010000 */
[----:B------:R-:W-:Y:S01]  /*4e60*/  SHF.R.U32.HI R17, RZ, 0x18, R17 ;  /* 0x00000018ff117819 */ /* 0x000fe20000011611 */
[----:B------:R-:W-:Y:S01]  /*4e70*/  IMAD.MOV.U32 R3, RZ, RZ, R0 ;  /* 0x000000ffff037224 */ /* 0x000fe200078e0000 */
[----:B------:R-:W-:Y:S01]  /*4e80*/  LOP3.LUT R12, R5, 0xff, RZ, 0xc0, !PT ;  /* 0x000000ff050c7812 */ /* 0x000fe200078ec0ff */
[----:B------:R-:W-:Y:S02]  /*4e90*/  VIADD R5, R101, 0x1 ;  /* 0x0000000165057836 */ /* 0x000fe40000000000 */
[--C-:B------:R-:W-:Y:S01]  /*4ea0*/  FFMA.FTZ R101, R20, UR4, -R100.reuse ;  /* 0x0000000414657c23 */ /* 0x100fe20008010864 */
[----:B------:R-:W-:Y:S01]  /*4eb0*/  FADD.FTZ R105, R102, R105 ;  /* 0x0000006966697221 */ /* 0x000fe20000010000 */
[----:B------:R-:W-:Y:S01]  /*4ec0*/  PRMT R17, R12, 0x5410, R17 ;  /* 0x000054100c117816 */ /* 0x000fe20000000011 */
[----:B------:R-:W-:Y:S01]  /*4ed0*/  MUFU.EX2 R137, R137 ;  /* 0x0000008900897308 */ /* 0x000fe20000000800 */
[----:B--2---:R-:W-:Y:S02]  /*4ee0*/  F2FP.F16.F32.PACK_AB R12, R96, R97 ;  /* 0x00000061600c723e */ /* 0x004fe400000000ff */
[----:B------:R-:W-:Y:S02]  /*4ef0*/  LOP3.LUT R5, R135, UR35, R5, 0x96, !PT ;  /* 0x0000002387057c12 */ /* 0x000fe4000f8e9605 */
[--C-:B------:R-:W-:Y:S05]  /*4f00*/  HSET2.LE.AND R17, R17, R90.reuse, PT ;  /* 0x0000005a11117233 */ /* 0x100fea0003803000 */
[----:B------:R-:W-:Y:S01]  /*4f10*/  MUFU.EX2 R101, R101 ;  /* 0x0000006500657308 */ /* 0x000fe20000000800 */
[----:B------:R-:W-:Y:S02]  /*4f20*/  LOP3.LUT R17, R17, R12, RZ, 0xc0, !PT ;  /* 0x0000000c11117212 */ /* 0x000fe400078ec0ff */
[----:B------:R-:W1:Y:S02]  /*4f30*/  LDSM.16.MT88.4 R12, [R109+0x6000] ;  /* 0x006000006d0c783b */ /* 0x000e640000004200 */
        /* <DEDUP_REMOVED lines=17> */
[----:B------:R-:W1:Y:S04]  /*5050*/  LDSM.16.MT88.4 R8, [R109+0x6400] ;  /* 0x006400006d08783b */ /* 0x000e680000004200 */
[--C-:B------:R-:W-:Y:S01]  /*5060*/  FFMA.FTZ R12, R24, UR4, -R100.reuse ;  /* 0x00000004180c7c23 */ /* 0x100fe20008010864 */
[--C-:B------:R-:W-:Y:S03]  /*5070*/  FFMA.FTZ R13, R21, UR4, -R100.reuse ;  /* 0x00000004150d7c23 */ /* 0x100fe60008010864 */
[----:B------:R-:W-:Y:S02]  /*5080*/  MUFU.EX2 R102, R12 ;  /* 0x0000000c00667308 */ /* 0x000fe40000000800 */
[----:B------:R-:W-:Y:S04]  /*5090*/  IMAD.WIDE.U32 R14, R5, -0x326172a9, RZ ;  /* 0xcd9e8d57050e7825 */ /* 0x000fe800078e00ff */
[--C-:B------:R-:W-:Y:S01]  /*50a0*/  FFMA.FTZ R5, R25, UR4, -R100.reuse ;  /* 0x0000000419057c23 */ /* 0x100fe20008010864 */
[----:B------:R-:W-:Y:S01]  /*50b0*/  FFMA.FTZ R100, R33, UR4, -R100 ;  /* 0x0000000421647c23 */ /* 0x000fe20008010864 */
[----:B------:R-:W-:Y:S02]  /*50c0*/  LOP3.LUT R140, R15, UR27, R132, 0x96, !PT ;  /* 0x0000001b0f8c7c12 */ /* 0x000fe4000f8e9684 */
[----:B------:R-:W-:Y:S01]  /*50d0*/  MUFU.EX2 R33, R5 ;  /* 0x0000000500217308 */ /* 0x000fe20000000800 */
[----:B------:R-:W-:Y:S02]  /*50e0*/  LOP3.LUT R14, R99, UR25, R14, 0x96, !PT ;  /* 0x00000019630e7c12 */ /* 0x000fe4000f8e960e */
[----:B------:R-:W-:Y:S04]  /*50f0*/  IMAD.WIDE.U32 R140, R140, -0x2daee0ad, RZ ;  /* 0xd2511f538c8c7825 */ /* 0x000fe800078e00ff */
[----:B------:R-:W-:Y:S01]  /*5100*/  IMAD.WIDE.U32 R14, R14, -0x2daee0ad, RZ ;  /* 0xd2511f530e0e7825 */ /* 0x000fe200078e00ff */
[----:B------:R-:W-:Y:S02]  /*5110*/  LOP3.LUT R7, R141, UR24, R130, 0x96, !PT ;  /* 0x000000188d077c12 */ /* 0x000fe4000f8e9682 */
[----:B------:R-:W-:Y:S02]  /*5120*/  MUFU.EX2 R100, R100 ;  /* 0x0000006400647308 */ /* 0x000fe40000000800 */
[----:B------:R-:W-:Y:S01]  /*5130*/  LOP3.LUT R20, R15, UR22, R140, 0x96, !PT ;  /* 0x000000160f147c12 */ /* 0x000fe2000f8e968c */
[----:B------:R-:W-:Y:S01]  /*5140*/  FADD.FTZ R15, R103, R136 ;  /* 0x00000088670f7221 */ /* 0x000fe20000010000 */
[----:B------:R-:W-:Y:S04]  /*5150*/  IMAD.WIDE.U32 R138, R7, -0x326172a9, RZ ;  /* 0xcd9e8d57078a7825 */ /* 0x000fe800078e00ff */
[--C-:B------:R-:W-:Y:S01]  /*5160*/  FFMA.FTZ R103, R26, UR4, -R88.reuse ;  /* 0x000000041a677c23 */ /* 0x100fe20008010858 */
[----:B------:R-:W-:Y:S01]  /*5170*/  FADD.FTZ R26, R106, R105 ;  /* 0x000000696a1a7221 */ /* 0x000fe20000010000 */
[----:B------:R-:W-:Y:S01]  /*5180*/  IMAD.WIDE.U32 R20, R20, -0x326172a9, RZ ;  /* 0xcd9e8d5714147825 */ /* 0x000fe200078e00ff */
[----:B------:R-:W-:Y:S03]  /*5190*/  MUFU.EX2 R105, R29 ;  /* 0x0000001d00697308 */ /* 0x000fe60000000800 */
[----:B------:R-:W-:Y:S01]  /*51a0*/  FFMA.FTZ R106, R30, UR4, -R88 ;  /* 0x000000041e6a7c23 */ /* 0x000fe20008010858 */
[----:B------:R-:W-:Y:S01]  /*51b0*/  FADD.FTZ R95, R95, R26 ;  /* 0x0000001a5f5f7221 */ /* 0x000fe20000010000 */
[C---:B-1----:R-:W-:Y:S05]  /*51c0*/  HMMA.16816.F32 R36, R16.reuse, R8, R36 ;  /* 0x000000081024723c */ /* 0x042fea0000001824 */
[----:B------:R-:W-:Y:S01]  /*51d0*/  MUFU.EX2 R136, R13 ;  /* 0x0000000d00887308 */ /* 0x000fe20000000800 */
[----:B------:R-:W-:Y:S01]  /*51e0*/  FADD.FTZ R94, R94, R95 ;  /* 0x0000005f5e5e7221 */ /* 0x000fe20000010000 */
[C---:B------:R-:W-:Y:S01]  /*51f0*/  HMMA.16816.F32 R40, R16.reuse, R10, R40 ;  /* 0x0000000a1028723c */ /* 0x040fe20000001828 */
[----:B------:R-:W1:Y:S03]  /*5200*/  LDSM.16.MT88.4 R8, [R108+0x6400] ;  /* 0x006400006c08783b */ /* 0x000e660000004200 */
[----:B------:R-:W-:Y:S01]  /*5210*/  LOP3.LUT R140, R21, UR21, R138, 0x96, !PT ;  /* 0x00000015158c7c12 */ /* 0x000fe2000f8e968a */
[----:B------:R-:W-:Y:S03]  /*5220*/  FFMA.FTZ R138, R22, UR4, -R88 ;  /* 0x00000004168a7c23 */ /* 0x000fe60008010858 */
[----:B------:R-:W-:Y:S03]  /*5230*/  MUFU.EX2 R103, R103 ;  /* 0x0000006700677308 */ /* 0x000fe60000000800 */
[----:B------:R-:W-:Y:S01]  /*5240*/  LOP3.LUT R98, R139, UR23, R98, 0x96, !PT ;  /* 0x000000178b627c12 */ /* 0x000fe2000f8e9662 */
[----:B------:R-:W-:Y:S04]  /*5250*/  IMAD.WIDE.U32 R140, R140, -0x2daee0ad, RZ ;  /* 0xd2511f538c8c7825 */ /* 0x000fe800078e00ff */
[----:B------:R-:W-:Y:S02]  /*5260*/  IMAD.WIDE.U32 R98, R98, -0x2daee0ad, RZ ;  /* 0xd2511f5362627825 */ /* 0x000fe400078e00ff */
[----:B------:R-:W-:Y:S03]  /*5270*/  MUFU.EX2 R138, R138 ;  /* 0x0000008a008a7308 */ /* 0x000fe60000000800 */
[----:B------:R-:W-:Y:S01]  /*5280*/  LOP3.LUT R24, R99, UR20, R14, 0x96, !PT ;  /* 0x0000001463187c12 */ /* 0x000fe2000f8e960e */
[----:B------:R-:W-:Y:S01]  /*5290*/  FFMA.FTZ R99, R23, UR4, -R88 ;  /* 0x0000000417637c23 */ /* 0x000fe20008010858 */
[----:B------:R-:W-:Y:S01]  /*52a0*/  LOP3.LUT R7, R141, UR18, R98, 0x96, !PT ;  /* 0x000000128d077c12 */ /* 0x000fe2000f8e9662 */
[----:B------:R-:W-:Y:S04]  /*52b0*/  FFMA.FTZ R98, R27, UR4, -R88 ;  /* 0x000000041b627c23 */ /* 0x000fe80008010858 */
[----:B------:R-:W-:Y:S01]  /*52c0*/  MUFU.EX2 R106, R106 ;  /* 0x0000006a006a7308 */ /* 0x000fe20000000800 */
[----:B------:R-:W-:Y:S04]  /*52d0*/  IMAD.WIDE.U32 R24, R24, -0x326172a9, RZ ;  /* 0xcd9e8d5718187825 */ /* 0x000fe800078e00ff */
[----:B------:R-:W-:Y:S01]  /*52e0*/  IMAD.WIDE.U32 R142, R7, -0x326172a9, RZ ;  /* 0xcd9e8d57078e7825 */ /* 0x000fe200078e00ff */
[----:B------:R-:W-:Y:S04]  /*52f0*/  LOP3.LUT R25, R25, UR19, R20, 0x96, !PT ;  /* 0x0000001319197c12 */ /* 0x000fe8000f8e9614 */
[----:B------:R-:W2:Y:S01]  /*5300*/  MUFU.EX2 R99, R99 ;  /* 0x0000006300637308 */ /* 0x000ea20000000800 */
[----:B------:R-:W-:Y:S09]  /*5310*/  LOP3.LUT R21, R142, 0xff, RZ, 0xc0, !PT ;  /* 0x000000ff8e157812 */ /* 0x000ff200078ec0ff */
[----:B------:R-:W3:Y:S01]  /*5320*/  MUFU.EX2 R98, R98 ;  /* 0x0000006200627308 */ /* 0x000ee20000000800 */
        /* <DEDUP_REMOVED lines=14> */
[----:B------:R-:W-:Y:S01]  /*5410*/  LOP3.LUT R8, R143, UR29, R24, 0x96, !PT ;  /* 0x0000001d8f087c12 */ /* 0x000fe2000f8e9618 */
[----:B------:R-:W-:Y:S01]  /*5420*/  FADD.FTZ R24, R104, R15 ;  /* 0x0000000f68187221 */ /* 0x000fe20000010000 */
[----:B--2---:R-:W-:Y:S01]  /*5430*/  F2FP.F16.F32.PACK_AB R18, R99, R138 ;  /* 0x0000008a6312723e */ /* 0x004fe200000000ff */
[----:B------:R1:W-:Y:S03]  /*5440*/  MUFU.EX2 R104, R28 ;  /* 0x0000001c00687308 */ /* 0x0003e60000000800 */
[----:B------:R-:W-:Y:S01]  /*5450*/  SHF.R.U32.HI R9, RZ, 0x10, R8 ;  /* 0x00000010ff097819 */ /* 0x000fe20000011608 */
[----:B------:R-:W-:Y:S01]  /*5460*/  FADD.FTZ R27, R97, R24 ;  /* 0x00000018611b7221 */ /* 0x000fe20000010000 */
[----:B------:R-:W-:Y:S01]  /*5470*/  LOP3.LUT R14, R8, 0xffff, RZ, 0xc0, !PT ;  /* 0x0000ffff080e7812 */ /* 0x000fe200078ec0ff */
[----:B------:R-:W-:Y:S01]  /*5480*/  FFMA.FTZ R97, R34, UR4, -R88 ;  /* 0x0000000422617c23 */ /* 0x000fe20008010858 */
[----:B------:R-:W-:Y:S01]  /*5490*/  LOP3.LUT R7, R8, 0xff, RZ, 0xc0, !PT ;  /* 0x000000ff08077812 */ /* 0x000fe200078ec0ff */
[----:B------:R-:W-:Y:S01]  /*54a0*/  FADD.FTZ R96, R96, R27 ;  /* 0x0000001b60607221 */ /* 0x000fe20000010000 */
[----:B------:R-:W-:Y:S01]  /*54b0*/  SHF.R.U32.HI R8, RZ, 0x18, R8 ;  /* 0x00000018ff087819 */ /* 0x000fe20000011608 */
[----:B------:R-:W-:Y:S01]  /*54c0*/  FFMA.FTZ R88, R35, UR4, -R88 ;  /* 0x0000000423587c23 */ /* 0x000fe20008010858 */
[----:B------:R-:W-:Y:S01]  /*54d0*/  LOP3.LUT R9, R9, 0xff, RZ, 0xc0, !PT ;  /* 0x000000ff09097812 */ /* 0x000fe200078ec0ff */
[----:B------:R-:W-:Y:S01]  /*54e0*/  FADD.FTZ R93, R93, R96 ;  /* 0x000000605d5d7221 */ /* 0x000fe20000010000 */
[----:B------:R-:W-:Y:S01]  /*54f0*/  SHF.R.U32.HI R14, RZ, 0x8, R14 ;  /* 0x00000008ff0e7819 */ /* 0x000fe2000001160e */
[----:B------:R-:W-:Y:S01]  /*5500*/  MUFU.EX2 R97, R97 ;  /* 0x0000006100617308 */ /* 0x000fe20000000800 */
[----:B------:R-:W-:Y:S02]  /*5510*/  PRMT R9, R9, 0x5410, R8 ;  /* 0x0000541009097816 */ /* 0x000fe40000000008 */
[----:B------:R-:W-:Y:S01]  /*5520*/  LOP3.LUT R8, R142, 0xffff, RZ, 0xc0, !PT ;  /* 0x0000ffff8e087812 */ /* 0x000fe200078ec0ff */
[----:B-1----:R-:W-:Y:S01]  /*5530*/  LDSM.16.MT88.4 R28, [R109+0x8c00] ;  /* 0x008c00006d1c783b */ /* 0x002fe20000004200 */
[----:B------:R-:W-:Y:S02]  /*5540*/  PRMT R7, R7, 0x5410, R14 ;  /* 0x0000541007077816 */ /* 0x000fe4000000000e */
[----:B------:R-:W-:Y:S03]  /*5550*/  SHF.R.U32.HI R8, RZ, 0x8, R8 ;  /* 0x00000008ff087819 */ /* 0x000fe60000011608 */
[----:B------:R1:W2:Y:S01]  /*5560*/  MUFU.EX2 R96, R88 ;  /* 0x0000005800607308 */ /* 0x0002a20000000800 */
[--C-:B------:R-:W-:Y:S02]  /*5570*/  HSET2.LE.AND R9, R9, R90.reuse, PT ;  /* 0x0000005a09097233 */ /* 0x100fe40003803000 */
[----:B------:R-:W-:Y:S02]  /*5580*/  PRMT R21, R21, 0x5410, R8 ;  /* 0x0000541015157816 */ /* 0x000fe40000000008 */
[--C-:B------:R-:W-:Y:S02]  /*5590*/  SHF.R.U32.HI R8, RZ, 0x10, R142.reuse ;  /* 0x00000010ff087819 */ /* 0x100fe4000001168e */
[----:B------:R-:W-:Y:S02]  /*55a0*/  SHF.R.U32.HI R142, RZ, 0x18, R142 ;  /* 0x00000018ff8e7819 */ /* 0x000fe4000001168e */
[----:B------:R-:W-:Y:S02]  /*55b0*/  LOP3.LUT R13, R8, 0xff, RZ, 0xc0, !PT ;  /* 0x000000ff080d7812 */ /* 0x000fe400078ec0ff */
[----:B---3--:R-:W-:Y:S02]  /*55c0*/  F2FP.F16.F32.PACK_AB R16, R98, R103 ;  /* 0x000000676210723e */ /* 0x008fe400000000ff */
[----:B------:R-:W-:Y:S01]  /*55d0*/  PRMT R5, R13, 0x5410, R142 ;  /* 0x000054100d057816 */ /* 0x000fe2000000008e */
[----:B------:R-:W-:Y:S01]  /*55e0*/  IMAD.WIDE.U32 R142, R25, -0x2daee0ad, RZ ;  /* 0xd2511f53198e7825 */ /* 0x000fe200078e00ff */
[----:B------:R-:W3:Y:S02]  /*55f0*/  LDSM.16.MT88.4 R12, [R109+0x6800] ;  /* 0x006800006d0c783b */ /* 0x000ee40000004200 */
[----:B------:R-:W-:Y:S02]  /*5600*/  LOP3.LUT R9, R9, R18, RZ, 0xc0, !PT ;  /* 0x0000001209097212 */ /* 0x000fe400078ec0ff */
[--C-:B------:R-:W-:Y:S02]  /*5610*/  HSET2.LE.AND R11, R5, R90.reuse, PT ;  /* 0x0000005a050b7233 */ /* 0x100fe40003803000 */
[--C-:B------:R-:W-:Y:S02]  /*5620*/  HSET2.LE.AND R10, R21, R90.reuse, PT ;  /* 0x0000005a150a7233 */ /* 0x100fe40003803000 */
[--C-:B------:R-:W-:Y:S01]  /*5630*/  HSET2.LE.AND R8, R7, R90.reuse, PT ;  /* 0x0000005a07087233 */ /* 0x100fe20003803000 */
[----:B------:R-:W-:Y:S01]  /*5640*/  LDSM.16.MT88.4 R20, [R109+0x8800] ;  /* 0x008800006d14783b */ /* 0x000fe20000004200 */
[----:B------:R-:W-:Y:S02]  /*5650*/  LOP3.LUT R11, R11, R16, RZ, 0xc0, !PT ;  /* 0x000000100b0b7212 */ /* 0x000fe400078ec0ff */
[----:B------:R-:W-:Y:S02]  /*5660*/  F2FP.F16.F32.PACK_AB R7, R136, R101 ;  /* 0x000000658807723e */ /* 0x000fe400000000ff */
[----:B------:R-:W-:Y:S02]  /*5670*/  F2FP.F16.F32.PACK_AB R5, R33, R102 ;  /* 0x000000662105723e */ /* 0x000fe400000000ff */
[----:B------:R-:W-:Y:S01]  /*5680*/  LOP3.LUT R8, R8, R7, RZ, 0xc0, !PT ;  /* 0x0000000708087212 */ /* 0x000fe200078ec0ff */
[----:B------:R-:W4:Y:S01]  /*5690*/  LDSM.16.MT88.4 R16, [R108+0x6800] ;  /* 0x006800006c10783b */ /* 0x000f220000004200 */
[----:B------:R-:W-:Y:S02]  /*56a0*/  LOP3.LUT R10, R10, R5, RZ, 0xc0, !PT ;  /* 0x000000050a0a7212 */ /* 0x000fe400078ec0ff */
[----:B------:R-:W-:Y:S02]  /*56b0*/  LOP3.LUT R140, R143, UR28, R140, 0x96, !PT ;  /* 0x0000001c8f8c7c12 */ /* 0x000fe4000f8e968c */
[----:B------:R-:W-:Y:S02]  /*56c0*/  LOP3.LUT R5, R142, 0xffff, RZ, 0xc0, !PT ;  /* 0x0000ffff8e057812 */ /* 0x000fe400078ec0ff */
[----:B------:R-:W-:Y:S02]  /*56d0*/  LOP3.LUT R25, R140, 0xff, RZ, 0xc0, !PT ;  /* 0x000000ff8c197812 */ /* 0x000fe400078ec0ff */
[----:B------:R-:W-:Y:S02]  /*56e0*/  LOP3.LUT R7, R142, 0xff, RZ, 0xc0, !PT ;  /* 0x000000ff8e077812 */ /* 0x000fe400078ec0ff */
[----:B-1----:R-:W-:Y:S02]  /*56f0*/  F2FP.F16.F32.PACK_AB R88, R107, R106 ;  /* 0x0000006a6b58723e */ /* 0x002fe400000000ff */
[----:B--2---:R-:W-:Y:S01]  /*5700*/  F2FP.F16.F32.PACK_AB R34, R96, R97 ;  /* 0x000000616022723e */ /* 0x004fe200000000ff */
[C---:B---3--:R-:W-:Y:S06]  /*5710*/  HMMA.16816.F32 R36, R8.reuse, R12, R36 ;  /* 0x0000000c0824723c */ /* 0x048fec0000001824 */
[C---:B------:R-:W-:Y:S01]  /*5720*/  HMMA.16816.F32 R40, R8.reuse, R14, R40 ;  /* 0x0000000e0828723c */ /* 0x040fe20000001828 */
[----:B------:R-:W1:Y:S05]  /*5730*/  LDSM.16.MT88.4 R12, [R109+0x7800] ;  /* 0x007800006d0c783b */ /* 0x000e6a0000004200 */
[C---:B----4-:R-:W-:Y:S06]  /*5740*/  HMMA.16816.F32 R44, R8.reuse, R16, R44 ;  /* 0x00000010082c723c */ /* 0x050fec000000182c */
[C---:B------:R-:W-:Y:S01]  /*5750*/  HMMA.16816.F32 R48, R8.reuse, R18, R48 ;  /* 0x000000120830723c */ /* 0x040fe20000001830 */
[----:B------:R-:W2:Y:S05]  /*5760*/  LDSM.16.MT88.4 R16, [R108+0x7800] ;  /* 0x007800006c10783b */ /* 0x000eaa0000004200 */
[C---:B-1----:R-:W-:Y:S06]  /*5770*/  HMMA.16816.F32 R52, R8.reuse, R12, R52 ;  /* 0x0000000c0834723c */ /* 0x042fec0000001834 */
[C---:B------:R-:W-:Y:S01]  /*5780*/  HMMA.16816.F32 R56, R8.reuse, R14, R56 ;  /* 0x0000000e0838723c */ /* 0x040fe20000001838 */
[----:B------:R-:W1:Y:S05]  /*5790*/  LDSM.16.MT88.4 R12, [R108+0x8800] ;  /* 0x008800006c0c783b */ /* 0x000e6a0000004200 */
[C---:B--2---:R-:W-:Y:S06]  /*57a0*/  HMMA.16816.F32 R60, R8.reuse, R16, R60 ;  /* 0x00000010083c723c */ /* 0x044fec000000183c */
[C---:B------:R-:W-:Y:S05]  /*57b0*/  HMMA.16816.F32 R64, R8.reuse, R18, R64 ;  /* 0x000000120840723c */ /* 0x040fea0000001840 */
[----:B------:R-:W-:Y:S01]  /*57c0*/  SHF.R.U32.HI R16, RZ, 0x8, R5 ;  /* 0x00000008ff107819 */ /* 0x000fe20000011605 */
[C---:B------:R-:W-:Y:S05]  /*57d0*/  HMMA.16816.F32 R68, R8.reuse, R20, R68 ;  /* 0x000000140844723c */ /* 0x040fea0000001844 */
[----:B------:R-:W-:Y:S01]  /*57e0*/  PRMT R7, R7, 0x5410, R16 ;  /* 0x0000541007077816 */ /* 0x000fe20000000010 */
[C---:B------:R-:W-:Y:S05]  /*57f0*/  HMMA.16816.F32 R72, R8.reuse, R22, R72 ;  /* 0x000000160848723c */ /* 0x040fea0000001848 */
[----:B------:R-:W-:Y:S02]  /*5800*/  LOP3.LUT R17, R140, 0xffff, RZ, 0xc0, !PT ;  /* 0x0000ffff8c117812 */ /* 0x000fe400078ec0ff */
[--C-:B------:R-:W-:Y:S04]  /*5810*/  SHF.R.U32.HI R16, RZ, 0x10, R142.reuse ;  /* 0x00000010ff107819 */ /* 0x100fe8000001168e */
[----:B------:R-:W-:Y:S01]  /*5820*/  LOP3.LUT R16, R16, 0xff, RZ, 0xc0, !PT ;  /* 0x000000ff10107812 */ /* 0x000fe200078ec0ff */
[C---:B-1----:R-:W-:Y:S03]  /*5830*/  HMMA.16816.F32 R76, R8.reuse, R12, R76 ;  /* 0x0000000c084c723c */ /* 0x042fe6000000184c */
[----:B------:R-:W-:Y:S02]  /*5840*/  SHF.R.U32.HI R18, RZ, 0x8, R17 ;  /* 0x00000008ff127819 */ /* 0x000fe40000011611 */
[----:B------:R-:W-:Y:S01]  /*5850*/  SHF.R.U32.HI R5, RZ, 0x18, R142 ;  /* 0x00000018ff057819 */ /* 0x000fe2000001168e */
[----:B------:R-:W-:Y:S01]  /*5860*/  HMMA.16816.F32 R80, R8, R14, R80 ;  /* 0x0000000e0850723c */ /* 0x000fe20000001850 */
[----:B------:R-:W-:Y:S04]  /*5870*/  LDSM.16.MT88.4 R8, [R108+0x6c00] ;  /* 0x006c00006c08783b */ /* 0x000fe80000004200 */
[----:B------:R-:W-:Y:S02]  /*5880*/  PRMT R5, R16, 0x5410, R5 ;  /* 0x0000541010057816 */ /* 0x000fe40000000005 */
[----:B------:R-:W-:Y:S02]  /*5890*/  PRMT R25, R25, 0x5410, R18 ;  /* 0x0000541019197816 */ /* 0x000fe40000000012 */
[----:B------:R-:W1:Y:S02]  /*58a0*/  LDSM.16.MT88.4 R16, [R109+0x6c00] ;  /* 0x006c00006d10783b */ /* 0x000e640000004200 */
[--C-:B------:R-:W-:Y:S02]  /*58b0*/  SHF.R.U32.HI R20, RZ, 0x10, R140.reuse ;  /* 0x00000010ff147819 */ /* 0x100fe4000001168c */
[----:B------:R-:W-:Y:S02]  /*58c0*/  SHF.R.U32.HI R21, RZ, 0x18, R140 ;  /* 0x00000018ff157819 */ /* 0x000fe4000001168c */
[----:B------:R-:W-:Y:S02]  /*58d0*/  LOP3.LUT R20, R20, 0xff, RZ, 0xc0, !PT ;  /* 0x000000ff14147812 */ /* 0x000fe400078ec0ff */
[--C-:B------:R-:W-:Y:S02]  /*58e0*/  HSET2.LE.AND R12, R25, R90.reuse, PT ;  /* 0x0000005a190c7233 */ /* 0x100fe40003803000 */
[----:B------:R-:W-:Y:S01]  /*58f0*/  PRMT R23, R20, 0x5410, R21 ;  /* 0x0000541014177816 */ /* 0x000fe20000000015 */
[----:B------:R-:W-:Y:S01]  /*5900*/  LDSM.16.MT88.4 R24, [R108+0x7c00] ;  /* 0x007c00006c18783b */ /* 0x000fe20000004200 */
[----:B------:R-:W-:Y:S02]  /*5910*/  F2FP.F16.F32.PACK_AB R21, R105, R104 ;  /* 0x000000686915723e */ /* 0x000fe400000000ff */
[--C-:B------:R-:W-:Y:S02]  /*5920*/  HSET2.LE.AND R7, R7, R90.reuse, PT ;  /* 0x0000005a07077233 */ /* 0x100fe40003803000 */
[--C-:B------:R-:W-:Y:S02]  /*5930*/  HSET2.LE.AND R13, R23, R90.reuse, PT ;  /* 0x0000005a170d7233 */ /* 0x100fe40003803000 */
[----:B------:R-:W-:Y:S02]  /*5940*/  LOP3.LUT R12, R12, R21, RZ, 0xc0, !PT ;  /* 0x000000150c0c7212 */ /* 0x000fe400078ec0ff */
[----:B------:R-:W2:Y:S01]  /*5950*/  LDSM.16.MT88.4 R20, [R109+0x7c00] ;  /* 0x007c00006d14783b */ /* 0x000ea20000004200 */
[----:B------:R-:W-:Y:S01]  /*5960*/  HSET2.LE.AND R5, R5, R90, PT ;  /* 0x0000005a05057233 */ /* 0x000fe20003803000 */
[----:B------:R-:W-:Y:S01]  /*5970*/  FADD.FTZ R90, R91, R94 ;  /* 0x0000005e5b5a7221 */ /* 0x000fe20000010000 */
[----:B------:R-:W-:Y:S01]  /*5980*/  F2FP.F16.F32.PACK_AB R14, R100, R137 ;  /* 0x00000089640e723e */ /* 0x000fe200000000ff */
[----:B------:R-:W-:Y:S01]  /*5990*/  FADD.FTZ R91, R92, R93 ;  /* 0x0000005d5c5b7221 */ /* 0x000fe20000010000 */
[----:B------:R-:W-:Y:S02]  /*59a0*/  LOP3.LUT R13, R13, R88, RZ, 0xc0, !PT ;  /* 0x000000580d0d7212 */ /* 0x000fe400078ec0ff */
[----:B------:R-:W-:Y:S01]  /*59b0*/  LOP3.LUT R14, R7, R14, RZ, 0xc0, !PT ;  /* 0x0000000e070e7212 */ /* 0x000fe200078ec0ff */
[----:B------:R-:W3:Y:S01]  /*59c0*/  LDSM.16.MT88.4 R92, [R108+0x8c00] ;  /* 0x008c00006c5c783b */ /* 0x000ee20000004200 */
[----:B------:R-:W-:Y:S01]  /*59d0*/  LOP3.LUT R15, R5, R34, RZ, 0xc0, !PT ;  /* 0x00000022050f7212 */ /* 0x000fe200078ec0ff */
[----:B------:R-:W-:Y:S01]  /*59e0*/  FADD.FTZ R5, R101, R90 ;  /* 0x0000005a65057221 */ /* 0x000fe20000010000 */
[----:B------:R-:W-:Y:S03]  /*59f0*/  FADD.FTZ R138, R138, R91 ;  /* 0x0000005b8a8a7221 */ /* 0x000fe60000010000 */
[----:B------:R-:W-:Y:S01]  /*5a00*/  FADD.FTZ R5, R136, R5 ;  /* 0x0000000588057221 */ /* 0x000fe20000010000 */
[----:B------:R-:W-:Y:S03]  /*5a10*/  FADD.FTZ R138, R99, R138 ;  /* 0x0000008a638a7221 */ /* 0x000fe60000010000 */
[----:B------:R-:W-:Y:S01]  /*5a20*/  FADD.FTZ R102, R102, R5 ;  /* 0x0000000566667221 */ /* 0x000fe20000010000 */
[----:B------:R-:W-:Y:S01]  /*5a30*/  FADD.FTZ R103, R103, R138 ;  /* 0x0000008a67677221 */ /* 0x000fe20000010000 */
[C---:B-1----:R-:W-:Y:S05]  /*5a40*/  HMMA.16816.F32 R36, R12.reuse, R16, R36 ;  /* 0x000000100c24723c */ /* 0x042fea0000001824 */
[----:B------:R-:W-:Y:S01]  /*5a50*/  FADD.FTZ R33, R33, R102 ;  /* 0x0000006621217221 */ /* 0x000fe20000010000 */
[C---:B------:R-:W-:Y:S05]  /*5a60*/  HMMA.16816.F32 R40, R12.reuse, R18, R40 ;  /* 0x000000120c28723c */ /* 0x040fea0000001828 */
[----:B------:R-:W-:Y:S01]  /*5a70*/  FADD.FTZ R103, R98, R103 ;  /* 0x0000006762677221 */ /* 0x000fe20000010000 */
[C---:B------:R-:W-:Y:S05]  /*5a80*/  HMMA.16816.F32 R44, R12.reuse, R8, R44 ;  /* 0x000000080c2c723c */ /* 0x040fea000000182c */
[----:B------:R-:W-:Y:S01]  /*5a90*/  FADD.FTZ R104, R104, R33 ;  /* 0x0000002168687221 */ /* 0x000fe20000010000 */
[C---:B------:R-:W-:Y:S05]  /*5aa0*/  HMMA.16816.F32 R48, R12.reuse, R10, R48 ;  /* 0x0000000a0c30723c */ /* 0x040fea0000001830 */
[----:B------:R-:W-:Y:S01]  /*5ab0*/  FADD.FTZ R106, R106, R103 ;  /* 0x000000676a6a7221 */ /* 0x000fe20000010000 */
[C---:B--2---:R-:W-:Y:S05]  /*5ac0*/  HMMA.16816.F32 R52, R12.reuse, R20, R52 ;  /* 0x000000140c34723c */ /* 0x044fea0000001834 */
[----:B------:R-:W-:Y:S01]  /*5ad0*/  FADD.FTZ R104, R105, R104 ;  /* 0x0000006869687221 */ /* 0x000fe20000010000 */
[C---:B------:R-:W-:Y:S05]  /*5ae0*/  HMMA.16816.F32 R56, R12.reuse, R22, R56 ;  /* 0x000000160c38723c */ /* 0x040fea0000001838 */
        /* <DEDUP_REMOVED lines=9> */
[C---:B---3--:R-:W-:Y:S06]  /*5b80*/  HMMA.16816.F32 R76, R12.reuse, R92, R76 ;  /* 0x0000005c0c4c723c */ /* 0x048fec000000184c */
[----:B------:R-:W-:Y:S01]  /*5b90*/  HMMA.16816.F32 R80, R12, R94, R80 ;  /* 0x0000005e0c50723c */ /* 0x000fe20000001850 */
[----:B------:R-:W-:Y:S11]  /*5ba0*/  @!UPT UIADD3 URZ, URZ, URZ, URZ ;  /* 0x0000003f3f3ff290 */ /* 0x000ff6000fffe03f */
[----:B------:R-:W-:Y:S01]  /*5bb0*/  @!UPT UIADD3 URZ, URZ, URZ, URZ ;  /* 0x0000003f3f3ff290 */ /* 0x000fe2000fffe03f */
[----:B------:R-:W-:Y:S11]  /*5bc0*/  @P0 BRA `(.L_x_855) ;  /* 0xffffffdc008c0947 */ /* 0x000ff6000383ffff */
.L_x_854:
        /* <DEDUP_REMOVED lines=8> */
[----:B------:R-:W3:Y:S01]  /*5c50*/  S2R R8, SR_TID.X ;  /* 0x0000000000087919 */ /* 0x000ee20000002100 */
[----:B------:R-:W-:Y:S01]  /*5c60*/  UMOV UR15, URZ ;  /* 0x0000003f000f7c82 */ /* 0x000fe20008000000 */
[----:B------:R-:W-:Y:S01]  /*5c70*/  BSSY B0, `(.L_x_858) ;  /* 0x00000d0000007945 */ /* 0x000fe20003800000 */
[----:B------:R-:W-:-:S02]  /*5c80*/  MOV R12, 0x7f800000 ;  /* 0x7f800000000c7802 */ /* 0x000fc40000000f00 */
[----:B------:R-:W-:Y:S01]  /*5c90*/  LEA R127, R127, R122, 0x4 ;  /* 0x0000007a7f7f7211 */ /* 0x000fe200078e20ff */
[----:B------:R-:W-:Y:S08]  /*5ca0*/  S2UR UR8, SR_CTAID.X ;  /* 0x00000000000879c3 */ /* 0x000ff00000002500 */
[----:B------:R-:W-:Y:S01]  /*5cb0*/  S2UR UR9, SR_CTAID.Z ;  /* 0x00000000000979c3 */ /* 0x000fe20000002700 */
[----:B-1----:R-:W-:Y:S01]  /*5cc0*/  FADD.FTZ R5, R4, R137 ;  /* 0x0000008904057221 */ /* 0x002fe20000010000 */
[----:B--2---:R-:W-:-:S04]  /*5cd0*/  FADD.FTZ R4, R3, R136 ;  /* 0x0000008803047221 */ /* 0x004fc80000010000 */
[----:B------:R-:W1:Y:S04]  /*5ce0*/  SHFL.BFLY PT, R6, R5, 0x1, 0x1f ;  /* 0x0c201f0005067f89 */ /* 0x000e6800000e0000 */
[----:B------:R-:W2:Y:S01]  /*5cf0*/  SHFL.BFLY PT, R7, R4, 0x1, 0x1f ;  /* 0x0c201f0004077f89 */ /* 0x000ea200000e0000 */
[----:B---3--:R-:W-:Y:S01]  /*5d00*/  SHF.R.S32.HI R3, RZ, 0x1f, R8 ;  /* 0x0000001fff037819 */ /* 0x008fe20000011408 */
[----:B-1----:R-:W-:-:S03]  /*5d10*/  FADD.FTZ R9, R5, R6 ;  /* 0x0000000605097221 */ /* 0x002fc60000010000 */
[-C--:B------:R-:W-:Y:S01]  /*5d20*/  LEA.HI R6, R3, R8.reuse, RZ, 0x2 ;  /* 0x0000000803067211 */ /* 0x080fe200078f10ff */
[----:B--2---:R-:W-:Y:S01]  /*5d30*/  FADD.FTZ R7, R4, R7 ;  /* 0x0000000704077221 */ /* 0x004fe20000010000 */
[----:B------:R-:W-:Y:S02]  /*5d40*/  FSETP.NE.FTZ.AND P3, PT, R9, RZ, PT ;  /* 0x000000ff0900720b */ /* 0x000fe40003f75000 */
[----:B------:R-:W-:Y:S02]  /*5d50*/  LEA.HI R4, R3, R8, RZ, 0x5 ;  /* 0x0000000803047211 */ /* 0x000fe400078f28ff */
[----:B------:R-:W-:Y:S02]  /*5d60*/  FSETP.NE.FTZ.AND P2, PT, R7, RZ, PT ;  /* 0x000000ff0700720b */ /* 0x000fe40003f55000 */
[----:B------:R-:W-:Y:S02]  /*5d70*/  LOP3.LUT R3, R4, 0xffffffe0, RZ, 0xc0, !PT ;  /* 0xffffffe004037812 */ /* 0x000fe400078ec0ff */
[----:B------:R-:W-:-:S02]  /*5d80*/  LOP3.LUT R5, R6, 0xfffffffc, RZ, 0xc0, !PT ;  /* 0xfffffffc06057812 */ /* 0x000fc400078ec0ff */
[-C--:B------:R-:W-:Y:S02]  /*5d90*/  IADD3 R3, -R3, R8.reuse, RZ ;  /* 0x0000000803037210 */ /* 0x080fe40007ffe1ff */
[----:B------:R-:W-:Y:S01]  /*5da0*/  SHF.R.S32.HI R6, RZ, 0x2, R6 ;  /* 0x00000002ff067819 */ /* 0x000fe20000011406 */
[----:B------:R-:W1:Y:S01]  /*5db0*/  @P3 MUFU.RCP R10, R9 ;  /* 0x00000009000a3308 */ /* 0x000e620000001000 */
[----:B------:R-:W-:Y:S01]  /*5dc0*/  LOP3.LUT P4, RZ, R3, 0x3, RZ, 0xc0, !PT ;  /* 0x0000000303ff7812 */ /* 0x000fe2000788c0ff */
[----:B------:R-:W2:Y:S01]  /*5dd0*/  @P3 LDC R19, c[0x0][0x2e8] ;  /* 0x0000ba00ff133b82 */ /* 0x000ea20000000800 */
[----:B------:R-:W-:Y:S02]  /*5de0*/  SHF.R.S32.HI R3, RZ, 0x1f, R6 ;  /* 0x0000001fff037819 */ /* 0x000fe40000011406 */
[----:B------:R-:W-:Y:S02]  /*5df0*/  IADD3 R5, -R5, R8, RZ ;  /* 0x0000000805057210 */ /* 0x000fe40007ffe1ff */
[----:B------:R-:W-:Y:S01]  /*5e00*/  LEA.HI R3, R3, R6, RZ, 0x3 ;  /* 0x0000000603037211 */ /* 0x000fe200078f18ff */
[----:B------:R-:W3:Y:S01]  /*5e10*/  @P2 MUFU.RCP R11, R7 ;  /* 0x00000007000b2308 */ /* 0x000ee20000001000 */
[----:B------:R-:W-:Y:S01]  /*5e20*/  SHF.R.S32.HI R4, RZ, 0x5, R4 ;  /* 0x00000005ff047819 */ /* 0x000fe20000011404 */
[----:B------:R-:W4:Y:S01]  /*5e30*/  @P2 LDC R17, c[0x0][0x2e8] ;  /* 0x0000ba00ff112b82 */ /* 0x000f220000000800 */
[----:B------:R-:W-:-:S03]  /*5e40*/  LOP3.LUT R3, R3, 0xfffffff8, RZ, 0xc0, !PT ;  /* 0xfffffff803037812 */ /* 0x000fc600078ec0ff */
[----:B------:R-:W-:Y:S01]  /*5e50*/  IMAD R4, R4, 0x100, R5 ;  /* 0x0000010004047824 */ /* 0x000fe200078e0205 */
[----:B------:R-:W-:Y:S01]  /*5e60*/  IADD3 R3, R6, -R3, RZ ;  /* 0x8000000306037210 */ /* 0x000fe20007ffe0ff */
[----:B------:R-:W5:Y:S01]  /*5e70*/  @P2 MUFU.LG2 R7, R7 ;  /* 0x0000000700072308 */ /* 0x000f620000000c00 */
[----:B-1----:R-:W-:Y:S02]  /*5e80*/  FMUL.FTZ R10, R10, UR4 ;  /* 0x000000040a0a7c20 */ /* 0x002fe40008410000 */
[----:B------:R-:W-:Y:S02]  /*5e90*/  LEA.HI R5, R3, R3, RZ, 0x1 ;  /* 0x0000000303057211 */ /* 0x000fe400078f08ff */
[C---:B------:R-:W-:Y:S01]  /*5ea0*/  FMUL.FTZ R36, R10.reuse, R36 ;  /* 0x000000240a247220 */ /* 0x040fe20000410000 */
[C---:B------:R-:W-:Y:S01]  /*5eb0*/  FMUL.FTZ R37, R10.reuse, R37 ;  /* 0x000000250a257220 */ /* 0x040fe20000410000 */
[----:B------:R-:W-:Y:S01]  /*5ec0*/  SHF.R.S32.HI R6, RZ, 0x1, R5 ;  /* 0x00000001ff067819 */ /* 0x000fe20000011405 */
[C---:B------:R-:W-:Y:S01]  /*5ed0*/  FMUL.FTZ R40, R10.reuse, R40 ;  /* 0x000000280a287220 */ /* 0x040fe20000410000 */
[----:B---3--:R-:W-:Y:S01]  /*5ee0*/  FMUL.FTZ R11, R11, UR4 ;  /* 0x000000040b0b7c20 */ /* 0x008fe20008410000 */
[----:B------:R-:W1:Y:S01]  /*5ef0*/  S2UR UR4, SR_CgaCtaId ;  /* 0x00000000000479c3 */ /* 0x000e620000008800 */
[----:B------:R-:W-:Y:S01]  /*5f00*/  LOP3.LUT R8, R5, 0x3fffffe, RZ, 0xc0, !PT ;  /* 0x03fffffe05087812 */ /* 0x000fe200078ec0ff */
[----:B------:R-:W-:Y:S01]  /*5f10*/  FMUL.FTZ R41, R10, R41 ;  /* 0x000000290a297220 */ /* 0x000fe20000410000 */
[C---:B------:R-:W-:Y:S01]  /*5f20*/  SHF.L.U32 R5, R6.reuse, 0x6, RZ ;  /* 0x0000000606057819 */ /* 0x040fe200000006ff */
[----:B------:R-:W-:Y:S01]  /*5f30*/  FMUL.FTZ R38, R11, R38 ;  /* 0x000000260b267220 */ /* 0x000fe20000410000 */
[----:B------:R-:W-:Y:S01]  /*5f40*/  IADD3 R3, R3, -R8, RZ ;  /* 0x8000000803037210 */ /* 0x000fe20007ffe0ff */
[----:B------:R-:W-:Y:S01]  /*5f50*/  FMUL.FTZ R39, R11, R39 ;  /* 0x000000270b277220 */ /* 0x000fe20000410000 */
[----:B------:R-:W-:Y:S01]  /*5f60*/  LOP3.LUT R5, R5, 0xc0, RZ, 0xc0, !PT ;  /* 0x000000c005057812 */ /* 0x000fe200078ec0ff */
[----:B------:R-:W-:Y:S01]  /*5f70*/  FMUL.FTZ R42, R11, R42 ;  /* 0x0000002a0b2a7220 */ /* 0x000fe20000410000 */
[C---:B------:R-:W-:Y:S01]  /*5f80*/  LOP3.LUT P0, RZ, R6.reuse, 0x2, RZ, 0xc0, !PT ;  /* 0x0000000206ff7812 */ /* 0x040fe2000780c0ff */
[----:B------:R-:W-:Y:S01]  /*5f90*/  IMAD R3, R3, 0x10, R4 ;  /* 0x0000001003037824 */ /* 0x000fe200078e0204 */
[----:B------:R-:W-:Y:S01]  /*5fa0*/  LEA.HI R8, R5, R5, RZ, 0x1d ;  /* 0x0000000505087211 */ /* 0x000fe200078fe8ff */
[----:B------:R-:W-:Y:S01]  /*5fb0*/  FMUL.FTZ R43, R11, R43 ;  /* 0x0000002b0b2b7220 */ /* 0x000fe20000410000 */
[----:B------:R-:W-:Y:S01]  /*5fc0*/  LOP3.LUT R4, R6, 0x1, RZ, 0xc0, !PT ;  /* 0x0000000106047812 */ /* 0x000fe200078ec0ff */
[C---:B------:R-:W-:Y:S01]  /*5fd0*/  FMUL.FTZ R44, R10.reuse, R44 ;  /* 0x0000002c0a2c7220 */ /* 0x040fe20000410000 */
[----:B------:R-:W-:Y:S01]  /*5fe0*/  LEA R3, R3, R8, 0x1 ;  /* 0x0000000803037211 */ /* 0x000fe200078e08ff */
[----:B------:R-:W-:Y:S01]  /*5ff0*/  FMUL.FTZ R45, R10, R45 ;  /* 0x0000002d0a2d7220 */ /* 0x000fe20000410000 */
[----:B------:R-:W-:Y:S01]  /*6000*/  ISETP.NE.U32.AND P1, PT, R4, 0x1, PT ;  /* 0x000000010400780c */ /* 0x000fe20003f25070 */
[C---:B------:R-:W-:Y:S01]  /*6010*/  FMUL.FTZ R46, R11.reuse, R46 ;  /* 0x0000002e0b2e7220 */ /* 0x040fe20000410000 */
[----:B------:R-:W-:Y:S01]  /*6020*/  MOV R4, 0x20 ;  /* 0x0000002000047802 */ /* 0x000fe20000000f00 */
[C---:B------:R-:W-:Y:S01]  /*6030*/  FMUL.FTZ R47, R11.reuse, R47 ;  /* 0x0000002f0b2f7220 */ /* 0x040fe20000410000 */
[C---:B------:R-:W-:Y:S01]  /*6040*/  FMUL.FTZ R48, R10.reuse, R48 ;  /* 0x000000300a307220 */ /* 0x040fe20000410000 */
[----:B------:R-:W-:Y:S01]  /*6050*/  FMUL.FTZ R49, R10, R49 ;  /* 0x000000310a317220 */ /* 0x000fe20000410000 */
[C---:B------:R-:W-:Y:S01]  /*6060*/  FMUL.FTZ R50, R11.reuse, R50 ;  /* 0x000000320b327220 */ /* 0x040fe20000410000 */
[----:B-1----:R-:W-:Y:S01]  /*6070*/  ULEA UR4, UR4, UR5, 0x18 ;  /* 0x0000000504047291 */ /* 0x002fe2000f8ec03f */
[C---:B------:R-:W-:Y:S01]  /*6080*/  FMUL.FTZ R51, R11.reuse, R51 ;  /* 0x000000330b337220 */ /* 0x040fe20000410000 */
[----:B------:R-:W-:Y:S01]  /*6090*/  SEL R4, R4, 0xffffffe0, !P0 ;  /* 0xffffffe004047807 */ /* 0x000fe20004000000 */
[C---:B------:R-:W-:Y:S01]  /*60a0*/  FMUL.FTZ R52, R10.reuse, R52 ;  /* 0x000000340a347220 */ /* 0x040fe20000410000 */
[----:B------:R-:W-:Y:S01]  /*60b0*/  FMUL.FTZ R53, R10, R53 ;  /* 0x000000350a357220 */ /* 0x000fe20000410000 */
[----:B------:R-:W-:Y:S01]  /*60c0*/  FMUL.FTZ R54, R11, R54 ;  /* 0x000000360b367220 */ /* 0x000fe20000410000 */
[----:B------:R-:W-:Y:S01]  /*60d0*/  LEA R3, R3, UR4, 0x1 ;  /* 0x0000000403037c11 */ /* 0x000fe2000f8e08ff */
[----:B------:R-:W-:Y:S01]  /*60e0*/  ULDC.U8 UR4, c[0x0][0x3d9] ;  /* 0x0000f64000047ab9 */ /* 0x000fe20000000000 */
[----:B------:R-:W-:Y:S01]  /*60f0*/  FMUL.FTZ R55, R11, R55 ;  /* 0x000000370b377220 */ /* 0x000fe20000410000 */
[----:B------:R-:W-:Y:S01]  /*6100*/  UISETP.NE.AND UP0, UPT, UR4, URZ, UPT ;  /* 0x0000003f0400728c */ /* 0x000fe2000bf05270 */
[C---:B------:R-:W-:Y:S01]  /*6110*/  IADD3 R5, R3.reuse, -0x10, RZ ;  /* 0xfffffff003057810 */ /* 0x040fe20007ffe0ff */
[----:B------:R-:W-:-:S02]  /*6120*/  @P1 VIADD R5, R3, 0x10 ;  /* 0x0000001003051836 */ /* 0x000fc40000000000 */
[C---:B------:R-:W-:Y:S01]  /*6130*/  FMUL.FTZ R56, R10.reuse, R56 ;  /* 0x000000380a387220 */ /* 0x040fe20000410000 */
[C---:B------:R-:W-:Y:S01]  /*6140*/  FMUL.FTZ R57, R10.reuse, R57 ;  /* 0x000000390a397220 */ /* 0x040fe20000410000 */
[C---:B------:R-:W-:Y:S01]  /*6150*/  FMUL.FTZ R58, R11.reuse, R58 ;  /* 0x0000003a0b3a7220 */ /* 0x040fe20000410000 */
[----:B------:R-:W-:Y:S01]  /*6160*/  FMUL.FTZ R59, R11, R59 ;  /* 0x0000003b0b3b7220 */ /* 0x000fe20000410000 */
[----:B------:R-:W-:Y:S01]  /*6170*/  F2FP.F16.F32.PACK_AB R36, R37, R36 ;  /* 0x000000242524723e */ /* 0x000fe200000000ff */
[----:B------:R-:W-:Y:S01]  /*6180*/  ULDC.U8 UR5, c[0x0][0x3d8] ;  /* 0x0000f60000057ab9 */ /* 0x000fe20000000000 */
[----:B------:R-:W-:Y:S01]  /*6190*/  F2FP.F16.F32.PACK_AB R38, R39, R38 ;  /* 0x000000262726723e */ /* 0x000fe200000000ff */
[C---:B------:R-:W-:Y:S01]  /*61a0*/  FMUL.FTZ R60, R10.reuse, R60 ;  /* 0x0000003c0a3c7220 */ /* 0x040fe20000410000 */
[C---:B------:R-:W-:Y:S01]  /*61b0*/  FMUL.FTZ R61, R10.reuse, R61 ;  /* 0x0000003d0a3d7220 */ /* 0x040fe20000410000 */
[C---:B------:R-:W-:Y:S01]  /*61c0*/  FMUL.FTZ R62, R11.reuse, R62 ;  /* 0x0000003e0b3e7220 */ /* 0x040fe20000410000 */
        /* <DEDUP_REMOVED lines=8> */
[----:B------:R-:W-:Y:S01]  /*6250*/  UISETP.NE.AND UP1, UPT, UR5, URZ, UPT ;  /* 0x0000003f0500728c */ /* 0x000fe2000bf25270 */
[----:B------:R-:W-:Y:S01]  /*6260*/  F2FP.F16.F32.PACK_AB R46, R47, R46 ;  /* 0x0000002e2f2e723e */ /* 0x000fe200000000ff */
[----:B------:R-:W-:Y:S01]  /*6270*/  @UP0 ULDC.64 UR6, c[0x0][0x2c0] ;  /* 0x0000b00000060ab9 */ /* 0x000fe20000000a00 */
[----:B------:R-:W-:Y:S01]  /*6280*/  IADD3 R13, R3, R4, RZ ;  /* 0x00000004030d7210 */ /* 0x000fe20007ffe0ff */
[C---:B------:R-:W-:Y:S01]  /*6290*/  FMUL.FTZ R68, R10.reuse, R68 ;  /* 0x000000440a447220 */ /* 0x040fe20000410000 */
[C---:B------:R-:W-:Y:S01]  /*62a0*/  FMUL.FTZ R69, R10.reuse, R69 ;  /* 0x000000450a457220 */ /* 0x040fe20000410000 */
        /* <DEDUP_REMOVED lines=10> */
[----:B------:R-:W-:Y:S01]  /*6350*/  @UP0 UIMAD UR6, UR7, UR6, URZ ;  /* 0x00000006070602a4 */ /* 0x000fe2000f8e023f */
[----:B------:R-:W-:Y:S01]  /*6360*/  F2FP.F16.F32.PACK_AB R54, R55, R54 ;  /* 0x000000363736723e */ /* 0x000fe200000000ff */
[----:B------:R-:W-:Y:S01]  /*6370*/  STS [R3], R36 ;  /* 0x0000002403007388 */ /* 0x000fe20000000800 */
[----:B------:R-:W-:Y:S01]  /*6380*/  F2FP.F16.F32.PACK_AB R56, R57, R56 ;  /* 0x000000383938723e */ /* 0x000fe200000000ff */
[----:B------:R-:W-:Y:S01]  /*6390*/  @!UP0 ULDC UR12, c[0x0][0x2e4] ;  /* 0x0000b900000c8ab9 */ /* 0x000fe20000000800 */
[----:B------:R-:W-:Y:S01]  /*63a0*/  F2FP.F16.F32.PACK_AB R58, R59, R58 ;  /* 0x0000003a3b3a723e */ /* 0x000fe200000000ff */
[----:B------:R-:W-:Y:S01]  /*63b0*/  STS [R3+0x200], R38 ;  /* 0x0002002603007388 */ /* 0x000fe20000000800 */
[----:B------:R-:W-:Y:S01]  /*63c0*/  @!UP0 ULDC UR7, c[0x0][0x2c4] ;  /* 0x0000b10000078ab9 */ /* 0x000fe20000000800 */
[----:B------:R-:W-:Y:S01]  /*63d0*/  F2FP.F16.F32.PACK_AB R60, R61, R60 ;  /* 0x0000003c3d3c723e */ /* 0x000fe200000000ff */
[----:B------:R-:W-:Y:S01]  /*63e0*/  UISETP.NE.OR UP2, UPT, UR4, URZ, !UP1 ;  /* 0x0000003f0400728c */ /* 0x000fe2000cf45670 */
[----:B------:R-:W-:Y:S01]  /*63f0*/  F2FP.F16.F32.PACK_AB R62, R63, R62 ;  /* 0x0000003e3f3e723e */ /* 0x000fe200000000ff */
[----:B------:R-:W-:Y:S01]  /*6400*/  STS [R5], R40 ;  /* 0x0000002805007388 */ /* 0x000fe20000000800 */
        /* <DEDUP_REMOVED lines=12> */
[----:B------:R-:W-:Y:S01]  /*64d0*/  @!UP0 UIMAD UR13, UR6, UR4, URZ ;  /* 0x00000004060d82a4 */ /* 0x000fe2000f8e023f */
[C---:B------:R-:W-:Y:S01]  /*64e0*/  FMUL.FTZ R76, R10.reuse, R76 ;  /* 0x0000004c0a4c7220 */ /* 0x040fe20000410000 */
[----:B------:R-:W-:Y:S01]  /*64f0*/  @UP0 ULDC UR11, c[0x0][0x2c0] ;  /* 0x0000b000000b0ab9 */ /* 0x000fe20000000800 */
[----:B------:R-:W-:Y:S01]  /*6500*/  STS [R15], R48 ;  /* 0x000000300f007388 */ /* 0x000fe20000000800 */
[----:B------:R-:W-:Y:S01]  /*6510*/  UIMAD UR12, UR10, UR13, URZ ;  /* 0x0000000d0a0c72a4 */ /* 0x000fe2000f8e023f */
[C---:B------:R-:W-:Y:S01]  /*6520*/  FMUL.FTZ R77, R10.reuse, R77 ;  /* 0x0000004d0a4d7220 */ /* 0x040fe20000410000 */
[----:B------:R-:W-:Y:S01]  /*6530*/  @!UP2 ULDC UR5, c[0x0][0x2c4] ;  /* 0x0000b1000005aab9 */ /* 0x000fe20000000800 */
[----:B------:R-:W-:Y:S01]  /*6540*/  STS [R15+0x200], R50 ;  /* 0x000200320f007388 */ /* 0x000fe20000000800 */
[----:B------:R-:W-:Y:S01]  /*6550*/  @!UP0 UMOV UR11, 0x1 ;  /* 0x00000001000b8882 */ /* 0x000fe20000000000 */
[----:B------:R-:W-:Y:S01]  /*6560*/  @!UP2 UIMAD UR5, UR10, UR5, URZ ;  /* 0x000000050a05a2a4 */ /* 0x000fe2000f8e023f */
[C---:B------:R-:W-:Y:S01]  /*6570*/  FMUL.FTZ R78, R11.reuse, R78 ;  /* 0x0000004e0b4e7220 */ /* 0x040fe20000410000 */
[----:B------:R-:W-:Y:S01]  /*6580*/  STS [R3+0x1000], R52 ;  /* 0x0010003403007388 */ /* 0x000fe20000000800 */
[----:B------:R-:W-:Y:S01]  /*6590*/  USEL UR12, UR12, URZ, UP2 ;  /* 0x0000003f0c0c7287 */ /* 0x000fe20009000000 */
[C---:B------:R-:W-:Y:S01]  /*65a0*/  FMUL.FTZ R79, R11.reuse, R79 ;  /* 0x0000004f0b4f7220 */ /* 0x040fe20000410000 */
[C---:B------:R-:W-:Y:S01]  /*65b0*/  FMUL.FTZ R82, R11.reuse, R82 ;  /* 0x000000520b527220 */ /* 0x040fe20000410000 */
[----:B------:R-:W-:Y:S01]  /*65c0*/  STS [R3+0x1200], R54 ;  /* 0x0012003603007388 */ /* 0x000fe20000000800 */
[----:B------:R-:W-:Y:S01]  /*65d0*/  UIMAD UR4, UR8, UR11, URZ ;  /* 0x0000000b080472a4 */ /* 0x000fe2000f8e023f */
[C---:B------:R-:W-:Y:S01]  /*65e0*/  FMUL.FTZ R80, R10.reuse, R80 ;  /* 0x000000500a507220 */ /* 0x040fe20000410000 */
[----:B------:R-:W-:Y:S01]  /*65f0*/  FMUL.FTZ R81, R10, R81 ;  /* 0x000000510a517220 */ /* 0x000fe20000410000 */
[----:B------:R-:W-:Y:S01]  /*6600*/  STS [R5+0x1000], R56 ;  /* 0x0010003805007388 */ /* 0x000fe20000000800 */
[----:B------:R-:W-:Y:S01]  /*6610*/  FMUL.FTZ R11, R11, R83 ;  /* 0x000000530b0b7220 */ /* 0x000fe20000410000 */
[----:B------:R-:W-:Y:S01]  /*6620*/  UIMAD UR6, UR9, UR6, UR12 ;  /* 0x00000006090672a4 */ /* 0x000fe2000f8e020c */
[----:B------:R-:W-:Y:S01]  /*6630*/  F2FP.F16.F32.PACK_AB R76, R77, R76 ;  /* 0x0000004c4d4c723e */ /* 0x000fe200000000ff */
[----:B------:R-:W-:Y:S01]  /*6640*/  STS [R5+0x1200], R58 ;  /* 0x0012003a05007388 */ /* 0x000fe20000000800 */
[----:B------:R-:W-:Y:S01]  /*6650*/  USHF.L.U32 UR13, UR4, 0x6, URZ ;  /* 0x00000006040d7899 */ /* 0x000fe2000800063f */
[----:B------:R-:W-:Y:S01]  /*6660*/  F2FP.F16.F32.PACK_AB R78, R79, R78 ;  /* 0x0000004e4f4e723e */ /* 0x000fe200000000ff */
[----:B------:R-:W-:Y:S01]  /*6670*/  @!UP2 UMOV UR14, UR5 ;  /* 0x00000005000eac82 */ /* 0x000fe20008000000 */
[----:B------:R-:W-:Y:S01]  /*6680*/  STS [R13+0x1000], R60 ;  /* 0x0010003c0d007388 */ /* 0x000fe20000000800 */
[----:B------:R-:W-:Y:S01]  /*6690*/  F2FP.F16.F32.PACK_AB R80, R81, R80 ;  /* 0x000000505150723e */ /* 0x000fe200000000ff */
[----:B------:R-:W-:Y:S01]  /*66a0*/  USHF.R.S32.HI UR12, URZ, 0x1f, UR6 ;  /* 0x0000001f3f0c7899 */ /* 0x000fe20008011406 */
[----:B------:R-:W-:Y:S01]  /*66b0*/  F2FP.F16.F32.PACK_AB R11, R11, R82 ;  /* 0x000000520b0b723e */ /* 0x000fe200000000ff */
[----:B------:R-:W-:Y:S01]  /*66c0*/  STS [R13+0x1200], R62 ;  /* 0x0012003e0d007388 */ /* 0x000fe20000000800 */
[----:B------:R-:W-:Y:S01]  /*66d0*/  @!UP2 USHF.R.S32.HI UR15, URZ, 0x1f, UR5 ;  /* 0x0000001f3f0fa899 */ /* 0x000fe20008011405 */
[----:B-----5:R-:W-:Y:S01]  /*66e0*/  @P2 FMUL.FTZ R7, R7, 0.69314718246459960938 ;  /* 0x3f31721807072820 */ /* 0x020fe20000410000 */
[----:B------:R-:W-:Y:S01]  /*66f0*/  USHF.R.S32.HI UR4, URZ, 0x1f, UR13 ;  /* 0x0000001f3f047899 */ /* 0x000fe2000801140d */
[----:B------:R-:W-:Y:S01]  /*6700*/  STS [R15+0x1000], R64 ;  /* 0x001000400f007388 */ /* 0x000fe20000000800 */
[----:B------:R-:W-:Y:S01]  /*6710*/  UIADD3 UR6, UP1, UP0, UR13, UR14, UR6 ;  /* 0x0000000e0d067290 */ /* 0x000fe2000f83e006 */
[----:B------:R-:W-:Y:S01]  /*6720*/  MOV R10, 0x7f800000 ;  /* 0x7f800000000a7802 */ /* 0x000fe20000000f00 */
[----:B----4-:R-:W-:Y:S01]  /*6730*/  @P2 FFMA.FTZ R12, R0, R17, R7 ;  /* 0x00000011000c2223 */ /* 0x010fe20000010007 */
[----:B------:R-:W-:Y:S01]  /*6740*/  STS [R15+0x1200], R66 ;  /* 0x001200420f007388 */ /* 0x000fe20000000800 */
[----:B------:R-:W-:-:S03]  /*6750*/  UIADD3.X UR12, UR4, UR15, UR12, UP1, UP0 ;  /* 0x0000000f040c7290 */ /* 0x000fc60008fe040c */
        /* <DEDUP_REMOVED lines=8> */
[----:B-1----:R1:W5:Y:S01]  /*67e0*/  @P3 MUFU.LG2 R3, R9 ;  /* 0x0000000900033308 */ /* 0x0023620000000c00 */
[----:B---3--:R-:W3:Y:S08]  /*67f0*/  LDC.64 R4, c[0x0][0x2a0] ;  /* 0x0000a800ff047b82 */ /* 0x008ef00000000a00 */
[----:B-1----:R-:W1:Y:S01]  /*6800*/  LDC.64 R8, c[0x0][0x290] ;  /* 0x0000a400ff087b82 */ /* 0x002e620000000a00 */
[----:B-----5:R-:W-:-:S04]  /*6810*/  @P3 FMUL.FTZ R3, R3, 0.69314718246459960938 ;  /* 0x3f31721803033820 */ /* 0x020fc80000410000 */
[----:B--2---:R-:W-:-:S03]  /*6820*/  @P3 FFMA.FTZ R10, R2, R19, R3 ;  /* 0x00000013020a3223 */ /* 0x004fc60000010003 */
[----:B------:R-:W-:Y:S06]  /*6830*/  BAR.SYNC.DEFER_BLOCKING 0x0 ;  /* 0x0000000000007b1d */ /* 0x000fec0000010000 */
[----:B----4-:R-:W-:Y:S05]  /*6840*/  @P4 BRA `(.L_x_859) ;  /* 0x0000000000484947 */ /* 0x010fea0003800000 */
[----:B------:R-:W-:Y:S01]  /*6850*/  UIMAD UR4, UR8, -0x40, UR7 ;  /* 0xffffffc0080478a4 */ /* 0x000fe2000f8e0207 */
[----:B------:R-:W-:-:S05]  /*6860*/  VIADD R14, R127, 0x8 ;  /* 0x000000087f0e7836 */ /* 0x000fca0000000000 */
[----:B------:R-:W-:Y:S02]  /*6870*/  ISETP.GE.AND P3, PT, R127, UR4, PT ;  /* 0x000000047f007c0c */ /* 0x000fe4000bf66270 */
[----:B------:R-:W-:-:S11]  /*6880*/  ISETP.GE.AND P2, PT, R14, UR4, PT ;  /* 0x000000040e007c0c */ /* 0x000fd6000bf46270 */
[----:B------:R-:W2:Y:S01]  /*6890*/  @!P3 LDC.64 R6, c[0x0][0x2b0] ;  /* 0x0000ac00ff06bb82 */ /* 0x000ea20000000a00 */
[----:B------:R-:W-:Y:S02]  /*68a0*/  @!P3 IMAD R0, R127, UR11, RZ ;  /* 0x0000000b7f00bc24 */ /* 0x000fe4000f8e02ff */
[----:B------:R-:W-:-:S03]  /*68b0*/  @!P2 IMAD R14, R14, UR11, RZ ;  /* 0x0000000b0e0eac24 */ /* 0x000fc6000f8e02ff */
[----:B------:R-:W-:Y:S02]  /*68c0*/  @!P3 IADD3 R11, P1, R0, UR6, RZ ;  /* 0x00000006000bbc10 */ /* 0x000fe4000ff3e0ff */
[----:B------:R-:W4:Y:S01]  /*68d0*/  @!P2 LDC.64 R2, c[0x0][0x2b0] ;  /* 0x0000ac00ff02ab82 */ /* 0x000f220000000a00 */
[----:B------:R-:W-:Y:S02]  /*68e0*/  @!P2 IADD3 R13, P0, R14, UR6, RZ ;  /* 0x000000060e0dac10 */ /* 0x000fe4000ff1e0ff */
[----:B------:R-:W-:Y:S02]  /*68f0*/  @!P3 LEA.HI.X.SX32 R0, R0, UR12, 0x1, P1 ;  /* 0x0000000c0000bc11 */ /* 0x000fe400088f0eff */
[----:B------:R-:W-:Y:S02]  /*6900*/  @!P2 LEA.HI.X.SX32 R14, R14, UR12, 0x1, P0 ;  /* 0x0000000c0e0eac11 */ /* 0x000fe400080f0eff */
[----:B--2---:R-:W-:-:S04]  /*6910*/  @!P3 LEA R6, P1, R11, R6, 0x2 ;  /* 0x000000060b06b211 */ /* 0x004fc800078210ff */
[----:B------:R-:W-:Y:S02]  /*6920*/  @!P3 LEA.HI.X R7, R11, R7, R0, 0x2, P1 ;  /* 0x000000070b07b211 */ /* 0x000fe400008f1400 */
[----:B----4-:R-:W-:-:S03]  /*6930*/  @!P2 LEA R2, P0, R13, R2, 0x2 ;  /* 0x000000020d02a211 */ /* 0x010fc600078010ff */
[----:B------:R2:W-:Y:S01]  /*6940*/  @!P3 STG.E desc[UR32][R6.64], R10 ;  /* 0x0000000a0600b986 */ /* 0x0005e2000c101920 */
[----:B------:R-:W-:-:S05]  /*6950*/  @!P2 LEA.HI.X R3, R13, R3, R14, 0x2, P0 ;  /* 0x000000030d03a211 */ /* 0x000fca00000f140e */
[----:B------:R2:W-:Y:S04]  /*6960*/  @!P2 STG.E desc[UR32][R2.64], R12 ;  /* 0x0000000c0200a986 */ /* 0x0005e8000c101920 */
.L_x_859:
[----:B------:R-:W-:Y:S05]  /*6970*/  BSYNC B0 ;  /* 0x0000000000007941 */ /* 0x000fea0003800000 */
.L_x_858:
[----:B------:R-:W-:Y:S01]  /*6980*/  USHF.R.S32.HI UR4, URZ, 0x1f, UR10 ;  /* 0x0000001f3f047899 */ /* 0x000fe2000801140a */
[--C-:B------:R-:W-:Y:S01]  /*6990*/  SHF.R.S32.HI R125, RZ, 0x1f, R124.reuse ;  /* 0x0000001fff7d7819 */ /* 0x100fe2000001147c */
[----:B--2---:R-:W2:Y:S01]  /*69a0*/  LDC.64 R2, c[0x0][0x298] ;  /* 0x0000a600ff027b82 */ /* 0x004ea20000000a00 */
[----:B------:R-:W4:Y:S03]  /*69b0*/  LDS.128 R24, [R115] ;  /* 0x0000000073187984 */ /* 0x000f260000000c00 */
[C---:B-1----:R-:W-:Y:S01]  /*69c0*/  IMAD R0, R8.reuse, UR4, RZ ;  /* 0x0000000408007c24 */ /* 0x042fe2000f8e02ff */
[----:B------:R-:W1:Y:S01]  /*69d0*/  LDS.128 R16, [R115+0x1000] ;  /* 0x0010000073107984 */ /* 0x000e620000000c00 */
[----:B------:R-:W-:Y:S01]  /*69e0*/  IMAD.WIDE.U32 R6, R8, UR10, R124 ;  /* 0x0000000a08067c25 */ /* 0x000fe2000f8e007c */
[----:B------:R-:W-:Y:S02]  /*69f0*/  USHF.R.S32.HI UR4, URZ, 0x1f, UR9 ;  /* 0x0000001f3f047899 */ /* 0x000fe40008011409 */
[----:B------:R-:W-:Y:S01]  /*6a00*/  LDS.128 R20, [R115+0x800] ;  /* 0x0008000073147984 */ /* 0x000fe20000000c00 */
[----:B------:R-:W-:-:S03]  /*6a10*/  IMAD R0, R9, UR10, R0 ;  /* 0x0000000a09007c24 */ /* 0x000fc6000f8e0200 */
[----:B------:R-:W5:Y:S02]  /*6a20*/  LDS.128 R8, [R115+0x2000] ;  /* 0x0020000073087984 */ /* 0x000f640000000c00 */
[----:B------:R-:W-:Y:S01]  /*6a30*/  IADD3 R7, R7, R0, RZ ;  /* 0x0000000007077210 */ /* 0x000fe20007ffe0ff */
[C---:B---3--:R-:W-:Y:S01]  /*6a40*/  IMAD R0, R4.reuse, UR4, RZ ;  /* 0x0000000404007c24 */ /* 0x048fe2000f8e02ff */
[----:B------:R-:W3:Y:S01]  /*6a50*/  LDS.128 R12, [R115+0x1800] ;  /* 0x00180000730c7984 */ /* 0x000ee20000000c00 */
[----:B------:R-:W-:Y:S02]  /*6a60*/  ULDC.64 UR4, c[0x0][0x280] ;  /* 0x0000a00000047ab9 */ /* 0x000fe40000000a00 */
[----:B------:R-:W-:Y:S01]  /*6a70*/  IMAD R0, R5, UR9, R0 ;  /* 0x0000000905007c24 */ /* 0x000fe2000f8e0200 */
[----:B------:R-:W3:Y:S01]  /*6a80*/  LDS.128 R28, [R115+0x2800] ;  /* 0x00280000731c7984 */ /* 0x000ee20000000c00 */
[----:B------:R-:W-:-:S05]  /*6a90*/  IMAD.WIDE.U32 R4, R4, UR9, R6 ;  /* 0x0000000904047c25 */ /* 0x000fca000f8e0006 */
[----:B------:R-:W-:Y:S01]  /*6aa0*/  IADD3 R5, R5, R0, RZ ;  /* 0x0000000005057210 */ /* 0x000fe20007ffe0ff */
[----:B--2---:R-:W-:-:S04]  /*6ab0*/  IMAD R0, R129, R2, RZ ;  /* 0x0000000281007224 */ /* 0x004fc800078e02ff */
        /* <DEDUP_REMOVED lines=8> */
[----:B-1----:R-:W-:Y:S04]  /*6b40*/  STG.E.128 desc[UR32][R6.64+0x40], R16 ;  /* 0x0000401006007986 */ /* 0x002fe8000c101d20 */
[----:B-----5:R-:W-:Y:S04]  /*6b50*/  STG.E.128 desc[UR32][R6.64+0x80], R8 ;  /* 0x0000800806007986 */ /* 0x020fe8000c101d20 */
[----:B------:R-:W-:Y:S04]  /*6b60*/  STG.E.128 desc[UR32][R4.64], R20 ;  /* 0x0000001404007986 */ /* 0x000fe8000c101d20 */
[----:B---3--:R-:W-:Y:S04]  /*6b70*/  STG.E.128 desc[UR32][R4.64+0x40], R12 ;  /* 0x0000400c04007986 */ /* 0x008fe8000c101d20 */
[----:B------:R-:W-:Y:S01]  /*6b80*/  STG.E.128 desc[UR32][R4.64+0x80], R28 ;  /* 0x0000801c04007986 */ /* 0x000fe2000c101d20 */
[----:B------:R-:W-:Y:S05]  /*6b90*/  EXIT ;  /* 0x000000000000794d */ /* 0x000fea0003800000 */
.L_x_852:
[----:B------:R-:W-:Y:S01]  /*6ba0*/  LEA.HI R6, R15, R2, RZ, 0x2 ;  /* 0x000000020f067211 */ /* 0x000fe200078f10ff */
[----:B------:R-:W-:Y:S01]  /*6bb0*/  ULDC.64 UR4, c[0x0][0x290] ;  /* 0x0000a40000047ab9 */ /* 0x000fe20000000a00 */
[----:B------:R-:W-:Y:S01]  /*6bc0*/  SHF.R.S32.HI R0, RZ, 0x1f, R19 ;  /* 0x0000001fff007819 */ /* 0x000fe20000011413 */
[----:B------:R-:W-:Y:S01]  /*6bd0*/  ULDC.U8 UR7, c[0x0][0x3d9] ;  /* 0x0000f64000077ab9 */ /* 0x000fe20000000000 */
[----:B------:R-:W-:Y:S01]  /*6be0*/  LOP3.LUT R3, R6, 0x1ffffffc, RZ, 0xc0, !PT ;  /* 0x1ffffffc06037812 */ /* 0x000fe200078ec0ff */
[----:B------:R-:W1:Y:S01]  /*6bf0*/  LDC.64 R4, c[0x0][0x298] ;  /* 0x0000a600ff047b82 */ /* 0x000e620000000a00 */
[----:B------:R-:W-:Y:S01]  /*6c00*/  UISETP.NE.AND UP1, UPT, UR7, URZ, UPT ;  /* 0x0000003f0700728c */ /* 0x000fe2000bf25270 */
[----:B------:R-:W-:Y:S01]  /*6c10*/  IMAD R0, R0, UR4, RZ ;  /* 0x0000000400007c24 */ /* 0x000fe2000f8e02ff */
[----:B------:R-:W-:Y:S01]  /*6c20*/  ULDC.U8 UR9, c[0x0][0x3d8] ;  /* 0x0000f60000097ab9 */ /* 0x000fe20000000000 */
[----:B------:R-:W-:Y:S01]  /*6c30*/  IMAD.IADD R8, R2, 0x1, -R3 ;  /* 0x0000000102087824 */ /* 0x000fe200078e0a03 */
[----:B------:R-:W-:Y:S01]  /*6c40*/  SHF.R.S32.HI R3, RZ, 0x1f, R16 ;  /* 0x0000001fff037819 */ /* 0x000fe20000011410 */
[C---:B------:R-:W-:Y:S01]  /*6c50*/  IMAD R7, R19.reuse, UR5, R0 ;  /* 0x0000000513077c24 */ /* 0x040fe2000f8e0200 */
[----:B------:R-:W-:Y:S01]  /*6c60*/  SHF.R.S32.HI R6, RZ, 0x2, R6 ;  /* 0x00000002ff067819 */ /* 0x000fe20000011406 */
[----:B------:R-:W-:Y:S01]  /*6c70*/  IMAD.SHL.U32 R8, R8, 0x8, RZ ;  /* 0x0000000808087824 */ /* 0x000fe200078e00ff */
[----:B------:R-:W-:Y:S01]  /*6c80*/  ISETP.NE.AND P1, PT, RZ, UR9, PT ;  /* 0x00000009ff007c0c */ /* 0x000fe2000bf25270 */
[----:B------:R-:W-:Y:S01]  /*6c90*/  BSSY B0, `(.L_x_860) ;  /* 0x000003e000007945 */ /* 0x000fe20003800000 */
[----:B------:R-:W-:Y:S01]  /*6ca0*/  LOP3.LUT P3, RZ, R2, 0x3, RZ, 0xc0, !PT ;  /* 0x0000000302ff7812 */ /* 0x000fe2000786c0ff */
[----:B------:R-:W-:Y:S01]  /*6cb0*/  @!UP1 UISETP.NE.AND UP0, UPT, UR9, URZ, UPT ;  /* 0x0000003f0900928c */ /* 0x000fe2000bf05270 */
[--C-:B------:R-:W-:Y:S01]  /*6cc0*/  SHF.R.S32.HI R9, RZ, 0x1f, R8.reuse ;  /* 0x0000001fff097819 */ /* 0x100fe20000011408 */
[----:B------:R-:W-:Y:S01]  /*6cd0*/  @UP1 ULDC UR8, c[0x0][0x2c0] ;  /* 0x0000b00000081ab9 */ /* 0x000fe20000000800 */
[----:B------:R-:W-:Y:S01]  /*6ce0*/  ISETP.EQ.AND P1, PT, RZ, UR7, P1 ;  /* 0x00000007ff007c0c */ /* 0x000fe20008f22270 */
[----:B------:R-:W-:Y:S01]  /*6cf0*/  @UP1 UIMAD UR8, UR19, UR8, URZ ;  /* 0x00000008130812a4 */ /* 0x000fe2000f8e023f */
        /* <DEDUP_REMOVED lines=12> */
[----:B------:R-:W-:Y:S01]  /*6dc0*/  IMAD.IADD R11, R0, 0x1, R11 ;  /* 0x00000001000b7824 */ /* 0x000fe200078e020b */
[----:B------:R-:W-:Y:S01]  /*6dd0*/  @UP1 ULDC UR6, c[0x0][0x2c0] ;  /* 0x0000b00000061ab9 */ /* 0x000fe20000000800 */
[-C--:B-1----:R-:W-:Y:S01]  /*6de0*/  IMAD R0, R9, R4.reuse, RZ ;  /* 0x0000000409007224 */ /* 0x082fe200078e02ff */
[----:B------:R-:W-:Y:S01]  /*6df0*/  @!UP1 UMOV UR6, 0x1 ;  /* 0x0000000100069882 */ /* 0x000fe20000000000 */
[----:B------:R-:W-:Y:S01]  /*6e00*/  IMAD R3, R19, UR4, RZ ;  /* 0x0000000413037c24 */ /* 0x000fe2000f8e02ff */
[----:B------:R-:W-:Y:S01]  /*6e10*/  ULDC.64 UR4, c[0x0][0x280] ;  /* 0x0000a00000047ab9 */ /* 0x000fe20000000a00 */
[C---:B------:R-:W-:Y:S02]  /*6e20*/  IMAD R0, R8.reuse, R5, R0 ;  /* 0x0000000508007224 */ /* 0x040fe400078e0200 */
[----:B------:R-:W-:Y:S01]  /*6e30*/  IMAD.WIDE.U32 R8, R8, R4, R10 ;  /* 0x0000000408087225 */ /* 0x000fe200078e000a */
[----:B------:R-:W-:-:S03]  /*6e40*/  SEL R3, R3, RZ, !P1 ;  /* 0x000000ff03037207 */ /* 0x000fc60004800000 */
[----:B------:R-:W-:Y:S01]  /*6e50*/  IMAD.IADD R9, R0, 0x1, R9 ;  /* 0x0000000100097824 */ /* 0x000fe200078e0209 */
[----:B------:R-:W-:Y:S01]  /*6e60*/  LEA R2, P0, R8, UR4, 0x1 ;  /* 0x0000000408027c11 */ /* 0x000fe2000f8008ff */
[----:B------:R-:W-:Y:S02]  /*6e70*/  IMAD R16, R16, UR8, R3 ;  /* 0x0000000810107c24 */ /* 0x000fe4000f8e0203 */
[----:B------:R-:W-:Y:S01]  /*6e80*/  IMAD R19, R19, UR19, RZ ;  /* 0x0000001313137c24 */ /* 0x000fe2000f8e02ff */
[----:B------:R-:W-:Y:S01]  /*6e90*/  LEA.HI.X R3, R8, UR5, R9, 0x1, P0 ;  /* 0x0000000508037c11 */ /* 0x000fe200080f0c09 */
[C---:B------:R-:W-:Y:S01]  /*6ea0*/  IMAD R9, R89.reuse, UR6, RZ ;  /* 0x0000000659097c24 */ /* 0x040fe2000f8e02ff */
[----:B------:R-:W-:Y:S01]  /*6eb0*/  LEA R10, P0, R4, R2, 0x6 ;  /* 0x00000002040a7211 */ /* 0x000fe200078030ff */
[----:B------:R-:W-:Y:S01]  /*6ec0*/  VIADD R8, R6, 0x20 ;  /* 0x0000002006087836 */ /* 0x000fe20000000000 */
[----:B------:R-:W-:Y:S01]  /*6ed0*/  IADD3 R89, -R89, UR19, RZ ;  /* 0x0000001359597c10 */ /* 0x000fe2000fffe1ff */
[----:B------:R1:W-:Y:S01]  /*6ee0*/  STG.E.128 desc[UR32][R2.64], RZ ;  /* 0x000000ff02007986 */ /* 0x0003e2000c101d20 */
[----:B------:R-:W-:-:S02]  /*6ef0*/  LEA.HI.X R11, R4, R3, R5, 0x6, P0 ;  /* 0x00000003040b7211 */ /* 0x000fc400000f3405 */
[----:B------:R-:W-:Y:S01]  /*6f00*/  ISETP.GE.OR P4, PT, R6, R89, P3 ;  /* 0x000000590600720c */ /* 0x000fe20001f86670 */
[----:B------:R1:W-:Y:S01]  /*6f10*/  STG.E.128 desc[UR32][R2.64+0x40], RZ ;  /* 0x000040ff02007986 */ /* 0x0003e2000c101d20 */
[----:B------:R-:W-:Y:S02]  /*6f20*/  SHF.R.S32.HI R0, RZ, 0x1f, R19 ;  /* 0x0000001fff007819 */ /* 0x000fe40000011413 */
[----:B------:R-:W-:Y:S01]  /*6f30*/  SEL R19, R19, RZ, P1 ;  /* 0x000000ff13137207 */ /* 0x000fe20000800000 */
[----:B------:R1:W-:Y:S01]  /*6f40*/  STG.E.128 desc[UR32][R2.64+0x80], RZ ;  /* 0x000080ff02007986 */ /* 0x0003e2000c101d20 */
[----:B------:R-:W-:Y:S02]  /*6f50*/  SEL R0, R0, RZ, P1 ;  /* 0x000000ff00007207 */ /* 0x000fe40000800000 */
[----:B------:R-:W-:Y:S01]  /*6f60*/  IADD3 R19, P2, P1, R9, R19, R16 ;  /* 0x0000001309137210 */ /* 0x000fe2000795e010 */
[----:B------:R1:W-:Y:S01]  /*6f70*/  STG.E.128 desc[UR32][R10.64], RZ ;  /* 0x000000ff0a007986 */ /* 0x0003e2000c101d20 */
[----:B------:R-:W-:-:S02]  /*6f80*/  SHF.R.S32.HI R9, RZ, 0x1f, R9 ;  /* 0x0000001fff097819 */ /* 0x000fc40000011409 */
[----:B------:R-:W-:Y:S01]  /*6f90*/  SHF.R.S32.HI R16, RZ, 0x1f, R16 ;  /* 0x0000001fff107819 */ /* 0x000fe20000011410 */
[----:B------:R1:W-:Y:S01]  /*6fa0*/  STG.E.128 desc[UR32][R10.64+0x40], RZ ;  /* 0x000040ff0a007986 */ /* 0x0003e2000c101d20 */
[----:B------:R-:W-:Y:S02]  /*6fb0*/  ISETP.GE.OR P3, PT, R8, R89, P3 ;  /* 0x000000590800720c */ /* 0x000fe40001f66670 */
[----:B------:R-:W-:Y:S01]  /*6fc0*/  IADD3.X R0, R9, R0, R16, P2, P1 ;  /* 0x0000000009007210 */ /* 0x000fe200017e2410 */
[----:B------:R1:W-:Y:S01]  /*6fd0*/  STG.E.128 desc[UR32][R10.64+0x80], RZ ;  /* 0x000080ff0a007986 */ /* 0x0003e2000c101d20 */
[----:B------:R-:W-:Y:S09]  /*6fe0*/  @P4 BRA `(.L_x_861) ;  /* 0x0000000000204947 */ /* 0x000ff20003800000 */
        /* <DEDUP_REMOVED lines=8> */
.L_x_861:
[----:B------:R-:W-:Y:S05]  /*7070*/  BSYNC B0 ;  /* 0x0000000000007941 */ /* 0x000fea0003800000 */
.L_x_860:
[----:B------:R-:W-:Y:S05]  /*7080*/  @P3 EXIT ;  /* 0x000000000000394d */ /* 0x000fea0003800000 */
[----:B------:R-:W-:Y:S01]  /*7090*/  IMAD R8, R8, UR6, RZ ;  /* 0x0000000608087c24 */ /* 0x000fe2000f8e02ff */
[----:B------:R-:W-:Y:S01]  /*70a0*/  ULDC.64 UR4, c[0x0][0x2b0] ;  /* 0x0000ac0000047ab9 */ /* 0x000fe20000000a00 */
[----:B--2---:R-:W-:-:S03]  /*70b0*/  IMAD.MOV.U32 R5, RZ, RZ, 0x7f800000 ;  /* 0x7f800000ff057424 */ /* 0x004fc600078e00ff */
[----:B------:R-:W-:-:S04]  /*70c0*/  IADD3 R19, P0, R8, R19, RZ ;  /* 0x0000001308137210 */ /* 0x000fc80007f1e0ff */
[----:B------:R-:W-:Y:S02]  /*70d0*/  LEA.HI.X.SX32 R0, R8, R0, 0x1, P0 ;  /* 0x0000000008007211 */ /* 0x000fe400000f0eff */
[----:B-1----:R-:W-:-:S04]  /*70e0*/  LEA R2, P0, R19, UR4, 0x2 ;  /* 0x0000000413027c11 */ /* 0x002fc8000f8010ff */
[----:B------:R-:W-:-:S05]  /*70f0*/  LEA.HI.X R3, R19, UR5, R0, 0x2, P0 ;  /* 0x0000000513037c11 */ /* 0x000fca00080f1400 */
[----:B------:R-:W-:Y:S01]  /*7100*/  STG.E desc[UR32][R2.64], R5 ;  /* 0x0000000502007986 */ /* 0x000fe2000c101920 */
[----:B------:R-:W-:Y:S05]  /*7110*/  EXIT ;  /* 0x000000000000794d */ /* 0x000fea0003800000 */
.L_x_862:
        /* <DEDUP_REMOVED lines=14> */
.L_x_1160:


//--------------------- .text._ZN5flash16flash_fwd_kernelI23Flash_fwd_kernel_traitsILi96ELi64ELi64ELi4ELb0ELb0EN7cutlass6half_tE19Flash_kernel_traitsILi96ELi64ELi64ELi4ES3_EELb0ELb1ELb0ELb0ELb1ELb1ELb1ELb0EEEvNS_16Flash_fwd_paramsE --------------------------
	.section	.text._ZN5flash16flash_fwd_kernelI23Flash_fwd_kernel_traitsILi96ELi64ELi64ELi4ELb0ELb0EN7cutlass6half_tE19Flash_kernel_traitsILi96ELi64ELi64ELi4ES3_EELb0ELb1ELb0ELb0ELb1ELb1ELb1ELb0EEEvNS_16Flash_fwd_paramsE,"ax",@progbits
	.align	128
        .global         _ZN5flash16flash_fwd_kernelI23Flash_fwd_kernel_traitsILi96ELi64ELi64ELi4ELb0ELb0EN7cutlass6half_tE19Flash_kernel_traitsILi96ELi64ELi64ELi4ES3_EELb0ELb1ELb0ELb0ELb1ELb1ELb1ELb0EEEvNS_16Flash_fwd_paramsE
        .type           _ZN5flash16flash_fwd_kernelI23Flash_fwd_kernel_traitsILi96ELi64ELi64ELi4ELb0ELb0EN7cutlass6half_tE19Flash_kernel_traitsILi96ELi64ELi64ELi4ES3_EELb0ELb1ELb0ELb0ELb1ELb1ELb1ELb0EEEvNS_16Flash_fwd_paramsE,@function
        .size           _ZN5flash16flash_fwd_kernelI23Flash_fwd_kernel_traitsILi96ELi64ELi64ELi4ELb0ELb0EN7cutlass6half_tE19Flash_kernel_traitsILi96ELi64ELi64ELi4ES3_EELb0ELb1ELb0ELb0ELb1ELb1ELb1ELb0EEEvNS_16Flash_fwd_paramsE,(.L_x_1161 - _ZN5flash16flash_fwd_kernelI23Flash_fwd_kernel_traitsILi96ELi64ELi64ELi4ELb0ELb0EN7cutlass6half_tE19Flash_kernel_traitsILi96ELi64ELi64ELi4ES3_EELb0ELb1ELb0ELb0ELb1ELb1ELb1ELb0EEEvNS_16Flash_fwd_paramsE)
        .other          _ZN5flash16flash_fwd_kernelI23Flash_fwd_kernel_traitsILi96ELi64ELi64ELi4ELb0ELb0EN7cutlass6half_tE19Flash_kernel_traitsILi96ELi64ELi64ELi4ES3_EELb0ELb1ELb0ELb0ELb1ELb1ELb1ELb0EEEvNS_16Flash_fwd_paramsE,@"STO_CUDA_ENTRY STV_DEFAULT"
_ZN5flash16flash_fwd_kernelI23Flash_fwd_kernel_traitsILi96ELi64ELi64ELi4ELb0ELb0EN7cutlass6half_tE19Flash_kernel_traitsILi96ELi64ELi64ELi4ES3_EELb0ELb1ELb0ELb0ELb1ELb1ELb1ELb0EEEvNS_16Flash_fwd_paramsE:
.text._ZN5flash16flash_fwd_kernelI23Flash_fwd_kernel_traitsILi96ELi64ELi64ELi4ELb0ELb0EN7cutlass6half_tE19Flash_kernel_traitsILi96ELi64ELi64ELi4ES3_EELb0ELb1ELb0ELb0ELb1ELb1ELb1ELb0EEEvNS_16Flash_fwd_paramsE:
        /* <DEDUP_REMOVED lines=51> */
[CC--:B------:R-:W-:Y:S01]  /*0330*/  LEA.HI R3, R7.reuse, R2.reuse, RZ, 0x4 ;  /* 0x0000000207037211 */ /* 0x0c0fe200078f20ff */
[----:B------:R-:W-:Y:S01]  /*0340*/  ULDC.64 UR10, c[0x0][0x268] ;  /* 0x00009a00000a7ab9 */ /* 0x000fe20000000a00 */
[----:B------:R-:W-:Y:S01]  /*0350*/  SHF.R.S32.HI R20, RZ, 0x2, R13 ;  /* 0x00000002ff147819 */ /* 0x000fe2000001140d */
[----:B------:R-:W-:Y:S01]  /*0360*/  USHF.L.U32 UR14, UR8, 0x6, URZ ;  /* 0x00000006080e7899 */ /* 0x000fe2000800063f */
[----:B------:R-:W-:Y:S01]  /*0370*/  LEA.HI R10, R7, R2, RZ, 0x3 ;  /* 0x00000002070a7211 */ /* 0x000fe200078f18ff */
[----:B------:R-:W-:Y:S01]  /*0380*/  USHF.L.U64.HI UR15, UR8, 0x6, UR9 ;  /* 0x00000006080f7899 */ /* 0x000fe20008010209 */
[----:B------:R-:W-:-:S02]  /*0390*/  SHF.R.S32.HI R21, RZ, 0x1f, R20 ;  /* 0x0000001fff157819 */ /* 0x000fc40000011414 */
[----:B------:R-:W-:Y:S02]  /*03a0*/  IADD3 R11, P0, R20, R5, RZ ;  /* 0x00000005140b7210 */ /* 0x000fe40007f1e0ff */
[----:B------:R-:W-:Y:S01]  /*03b0*/  LOP3.LUT R15, R13, 0xfffffffc, RZ, 0xc0, !PT ;  /* 0xfffffffc0d0f7812 */ /* 0x000fe200078ec0ff */
[----:B------:R-:W-:Y:S01]  /*03c0*/  IMAD.WIDE R136, R137, 0x40, R20 ;  /* 0x0000004089887825 */ /* 0x000fe200078e0214 */
[----:B------:R-:W-:Y:S02]  /*03d0*/  LEA.HI.X.SX32 R5, R5, R21, 0x1, P0 ;  /* 0x0000001505057211 */ /* 0x000fe400000f0eff */
[----:B------:R-:W-:Y:S01]  /*03e0*/  SHF.R.S32.HI R21, RZ, 0x3, R10 ;  /* 0x00000003ff157819 */ /* 0x000fe2000001140a */
[----:B------:R-:W-:Y:S01]  /*03f0*/  IMAD.IADD R134, R2, 0x1, -R15 ;  /* 0x0000000102867824 */ /* 0x000fe200078e0a0f */
[----:B------:R-:W-:Y:S02]  /*0400*/  LEA.HI R24, R13, R20, RZ, 0x1 ;  /* 0x000000140d187211 */ /* 0x000fe400078f08ff */
[----:B-1----:R-:W-:Y:S01]  /*0410*/  IABS R0, R9 ;  /* 0x0000000900007213 */ /* 0x002fe20000000000 */
[----:B------:R-:W-:Y:S01]  /*0420*/  IMAD.SHL.U32 R21, R21, 0x40, RZ ;  /* 0x0000004015157824 */ /* 0x000fe200078e00ff */
[----:B------:R-:W-:Y:S01]  /*0430*/  LOP3.LUT R24, R24, 0x7fffffe, RZ, 0xc0, !PT ;  /* 0x07fffffe18187812 */ /* 0x000fe200078ec0ff */
[----:B------:R-:W-:Y:S01]  /*0440*/  IMAD.SHL.U32 R134, R134, 0x8, RZ ;  /* 0x0000000886867824 */ /* 0x000fe200078e00ff */
[----:B------:R-:W1:Y:S01]  /*0450*/  I2F.RP R6, R0 ;  /* 0x0000000000067306 */ /* 0x000e620000209400 */
[----:B------:R-:W-:-:S02]  /*0460*/  LEA.HI R90, R7, R2, RZ, 0x5 ;  /* 0x00000002075a7211 */ /* 0x000fc400078f28ff */
[----:B------:R-:W-:Y:S01]  /*0470*/  LOP3.LUT R21, R21, 0xc0, RZ, 0xc0, !PT ;  /* 0x000000c015157812 */ /* 0x000fe200078ec0ff */
[----:B------:R-:W-:Y:S01]  /*0480*/  IMAD.IADD R24, R20, 0x1, -R24 ;  /* 0x0000000114187824 */ /* 0x000fe200078e0a18 */
[----:B------:R-:W-:Y:S02]  /*0490*/  SHF.R.S32.HI R89, RZ, 0x5, R90 ;  /* 0x00000005ff597819 */ /* 0x000fe4000001145a */
[----:B------:R-:W-:Y:S02]  /*04a0*/  LOP3.LUT R15, R21, 0x18, R134, 0xf8, !PT ;  /* 0x00000018150f7812 */ /* 0x000fe400078ef886 */
[----:B------:R-:W-:Y:S01]  /*04b0*/  SHF.R.U32.HI R12, RZ, 0x3, R21 ;  /* 0x00000003ff0c7819 */ /* 0x000fe20000011615 */
[----:B------:R-:W-:Y:S01]  /*04c0*/  IMAD R125, R89, 0x8, R24 ;  /* 0x00000008597d7824 */ /* 0x000fe200078e0218 */
[--C-:B------:R-:W-:Y:S02]  /*04d0*/  SHF.R.S32.HI R135, RZ, 0x1f, R134.reuse ;  /* 0x0000001fff877819 */ /* 0x100fe40000011486 */
[----:B------:R-:W-:Y:S01]  /*04e0*/  LOP3.LUT R12, R15, R12, RZ, 0x3c, !PT ;  /* 0x0000000c0f0c7212 */ /* 0x000fe200078e3cff */
[----:B-1----:R-:W1:Y:S01]  /*04f0*/  MUFU.RCP R18, R6 ;  /* 0x0000000600127308 */ /* 0x002e620000001000 */
[----:B------:R-:W-:Y:S01]  /*0500*/  LOP3.LUT R15, R3, 0xfffffff0, RZ, 0xc0, !PT ;  /* 0xfffffff0030f7812 */ /* 0x000fe200078ec0ff */
[----:B------:R-:W-:-:S04]  /*0510*/  IMAD.WIDE.U32 R24, R17, UR4, R134 ;  /* 0x0000000411187c25 */ /* 0x000fc8000f8e0086 */
[----:B------:R-:W-:Y:S01]  /*0520*/  IMAD.IADD R22, R2, 0x1, -R15 ;  /* 0x0000000102167824 */ /* 0x000fe200078e0a0f */
[----:B------:R-:W-:Y:S01]  /*0530*/  SHF.R.S32.HI R15, RZ, 0x1f, R17 ;  /* 0x0000001fff0f7819 */ /* 0x000fe20000011411 */
[----:B------:R-:W-:Y:S02]  /*0540*/  IMAD.U32 R125, R125, 0x20, R12 ;  /* 0x000000207d7d7824 */ /* 0x000fe400078e000c */
[----:B------:R-:W-:Y:S01]  /*0550*/  IMAD.WIDE.U32 R26, R11, UR8, R134 ;  /* 0x000000080b1a7c25 */ /* 0x000fe2000f8e0086 */
[----:B------:R-:W-:-:S03]  /*0560*/  SHF.R.S32.HI R7, RZ, 0x1f, R22 ;  /* 0x0000001fff077819 */ /* 0x000fc60000011416 */
[----:B------:R-:W-:Y:S01]  /*0570*/  IMAD R12, R15, UR4, RZ ;  /* 0x000000040f0c7c24 */ /* 0x000fe2000f8e02ff */
[----:B------:R-:W-:Y:S01]  /*0580*/  LEA.HI R8, R7, R22, RZ, 0x3 ;  /* 0x0000001607087211 */ /* 0x000fe200078f18ff */
[----:B-1----:R-:W-:Y:S01]  /*0590*/  VIADD R18, R18, 0xffffffe ;  /* 0x0ffffffe12127836 */ /* 0x002fe20000000000 */
[----:B------:R-:W-:Y:S01]  /*05a0*/  SHF.R.S32.HI R6, RZ, 0x4, R3 ;  /* 0x00000004ff067819 */ /* 0x000fe20000011403 */
[----:B------:R-:W-:Y:S01]  /*05b0*/  IMAD R12, R17, UR5, R12 ;  /* 0x00000005110c7c24 */ /* 0x000fe2000f8e020c */
[----:B------:R-:W-:Y:S01]  /*05c0*/  ULDC.64 UR4, c[0x0][0x258] ;  /* 0x0000960000047ab9 */ /* 0x000fe20000000a00 */
[----:B------:R-:W1:Y:S01]  /*05d0*/  F2I.FTZ.U32.TRUNC.NTZ R19, R18 ;  /* 0x0000001200137305 */ /* 0x000e62000021f000 */
[----:B------:R-:W-:Y:S01]  /*05e0*/  LEA.HI R14, R3, R6, RZ, 0x1 ;  /* 0x00000006030e7211 */ /* 0x000fe200078f08ff */
[----:B------:R-:W-:Y:S01]  /*05f0*/  IMAD.IADD R25, R25, 0x1, R12 ;  /* 0x0000000119197824 */ /* 0x000fe200078e020c */
[----:B------:R-:W-:Y:S01]  /*0600*/  LOP3.LUT R3, R10, 0xfffffff8, RZ, 0xc0, !PT ;  /* 0xfffffff80a037812 */ /* 0x000fe200078ec0ff */
[----:B------:R-:W-:Y:S01]  /*0610*/  IMAD.SHL.U32 R8, R8, 0x20, RZ ;  /* 0x0000002008087824 */ /* 0x000fe200078e00ff */
[----:B------:R-:W-:Y:S01]  /*0620*/  LOP3.LUT R14, R14, 0xfffffffe, RZ, 0xc0, !PT ;  /* 0xfffffffe0e0e7812 */ /* 0x000fe200078ec0ff */
[----:B------:R-:W-:-:S03]  /*0630*/  IMAD.WIDE.U32 R24, R4, UR4, R24 ;  /* 0x0000000404187c25 */ /* 0x000fc6000f8e0018 */
[----:B------:R-:W-:Y:S01]  /*0640*/  LOP3.LUT R94, R8, 0xffffff00, RZ, 0xc0, !PT ;  /* 0xffffff00085e7812 */ /* 0x000fe200078ec0ff */
[----:B------:R-:W-:Y:S01]  /*0650*/  IMAD.IADD R14, R6, 0x1, -R14 ;  /* 0x00000001060e7824 */ /* 0x000fe200078e0a0e */
[----:B------:R-:W-:Y:S01]  /*0660*/  IABS R6, R4 ;  /* 0x0000000400067213 */ /* 0x000fe20000000000 */
[----:B------:R-:W-:Y:S02]  /*0670*/  IMAD.IADD R20, R2, 0x1, -R3 ;  /* 0x0000000102147824 */ /* 0x000fe400078e0a03 */
[----:B------:R-:W-:Y:S02]  /*0680*/  IMAD R8, R89, 0x200, R94 ;  /* 0x0000020059087824 */ /* 0x000fe400078e025e */
[----:B-1----:R-:W-:Y:S01]  /*0690*/  IMAD.MOV R13, RZ, RZ, -R19 ;  /* 0x000000ffff0d7224 */ /* 0x002fe200078e0a13 */
[----:B------:R-:W-:Y:S01]  /*06a0*/  LEA.HI R3, R20, R20, RZ, 0x1 ;  /* 0x0000001414037211 */ /* 0x000fe200078f08ff */
[----:B------:R-:W-:Y:S02]  /*06b0*/  IMAD.MOV.U32 R18, RZ, RZ, RZ ;  /* 0x000000ffff127224 */ /* 0x000fe400078e00ff */
[----:B------:R-:W-:-:S04]  /*06c0*/  IMAD R13, R13, R0, RZ ;  /* 0x000000000d0d7224 */ /* 0x000fc800078e02ff */
[----:B------:R-:W-:Y:S01]  /*06d0*/  IMAD.HI.U32 R13, R19, R13, R18 ;  /* 0x0000000d130d7227 */ /* 0x000fe200078e0012 */
[----:B------:R-:W-:-:S04]  /*06e0*/  LEA.HI R18, R22, R22, RZ, 0x1 ;  /* 0x0000001616127211 */ /* 0x000fc800078f08ff */
[----:B------:R-:W-:Y:S01]  /*06f0*/  LOP3.LUT R91, R18, 0x7fffffe, RZ, 0xc0, !PT ;  /* 0x07fffffe125b7812 */ /* 0x000fe200078ec0ff */
[----:B------:R-:W-:Y:S01]  /*0700*/  IMAD.HI.U32 R16, R13, R6, RZ ;  /* 0x000000060d107227 */ /* 0x000fe200078e00ff */
[----:B------:R-:W-:Y:S02]  /*0710*/  LOP3.LUT R13, R3, 0x3fffffe, RZ, 0xc0, !PT ;  /* 0x03fffffe030d7812 */ /* 0x000fe400078ec0ff */
[----:B------:R-:W-:Y:S01]  /*0720*/  SHF.R.S32.HI R3, RZ, 0x1, R3 ;  /* 0x00000001ff037819 */ /* 0x000fe20000011403 */
[----:B------:R-:W-:Y:S01]  /*0730*/  IMAD.MOV R21, RZ, RZ, -R16 ;  /* 0x000000ffff157224 */ /* 0x000fe200078e0a10 */
[--C-:B------:R-:W-:Y:S01]  /*0740*/  SHF.R.S32.HI R23, RZ, 0x1, R18.reuse ;  /* 0x00000001ff177819 */ /* 0x100fe20000011412 */
[----:B------:R-:W-:Y:S01]  /*0750*/  IMAD.IADD R13, R20, 0x1, -R13 ;  /* 0x00000001140d7824 */ /* 0x000fe200078e0a0d */
[----:B------:R-:W-:Y:S01]  /*0760*/  SHF.R.S32.HI R18, RZ, 0x1f, R18 ;  /* 0x0000001fff127819 */ /* 0x000fe20000011412 */
[----:B------:R-:W-:Y:S02]  /*0770*/  IMAD R21, R0, R21, R6 ;  /* 0x0000001500157224 */ /* 0x000fe400078e0206 */
[----:B------:R-:W-:Y:S01]  /*0780*/  IMAD R6, R5, UR8, RZ ;  /* 0x0000000805067c24 */ /* 0x000fe2000f8e02ff */
[----:B------:R-:W-:Y:S01]  /*0790*/  LEA.HI R18, R18, R23, RZ, 0x2 ;  /* 0x0000001712127211 */ /* 0x000fe200078f10ff */
[----:B------:R-:W-:Y:S01]  /*07a0*/  IMAD.SHL.U32 R20, R3, 0x40, RZ ;  /* 0x0000004003147824 */ /* 0x000fe200078e00ff */
[----:B------:R-:W-:Y:S01]  /*07b0*/  ISETP.GT.U32.AND P1, PT, R0, R21, PT ;  /* 0x000000150000720c */ /* 0x000fe20003f24070 */
[----:B------:R-:W-:Y:S01]  /*07c0*/  IMAD R19, R11, UR9, R6 ;  /* 0x000000090b137c24 */ /* 0x000fe2000f8e0206 */
[----:B------:R-:W-:Y:S01]  /*07d0*/  LOP3.LUT R18, R18, 0xfffffffc, RZ, 0xc0, !PT ;  /* 0xfffffffc12127812 */ /* 0x000fe200078ec0ff */
[----:B------:R-:W1:Y:S01]  /*07e0*/  LDC.64 R6, c[0x0][0x248] ;  /* 0x00009200ff067b82 */ /* 0x000e620000000a00 */
[----:B------:R-:W-:-:S02]  /*07f0*/  IMAD.IADD R91, R22, 0x1, -R91 ;  /* 0x00000001165b7824 */ /* 0x000fc400078e0a5b */
[----:B------:R-:W-:Y:S02]  /*0800*/  IMAD.IADD R19, R27, 0x1, R19 ;  /* 0x000000011b137824 */ /* 0x000fe400078e0213 */
[----:B------:R-:W-:Y:S02]  /*0810*/  IMAD.IADD R12, R23, 0x1, -R18 ;  /* 0x00000001170c7824 */ /* 0x000fe400078e0a12 */
[----:B------:R-:W-:Y:S02]  /*0820*/  IMAD.MOV.U32 R18, RZ, RZ, R26 ;  /* 0x000000ffff127224 */ /* 0x000fe400078e001a */
[----:B------:R-:W-:Y:S02]  /*0830*/  IMAD R13, R14, 0x8, R13 ;  /* 0x000000080e0d7824 */ /* 0x000fe400078e020d */
[----:B------:R-:W-:Y:S02]  /*0840*/  @!P1 IMAD.IADD R21, R21, 0x1, -R0 ;  /* 0x0000000115159824 */ /* 0x000fe400078e0a00 */
[----:B------:R-:W-:Y:S01]  /*0850*/  @!P1 VIADD R16, R16, 0x1 ;  /* 0x0000000110109836 */ /* 0x000fe20000000000 */
[----:B------:R-:W-:Y:S01]  /*0860*/  ISETP.NE.AND P1, PT, R9, RZ, PT ;  /* 0x000000ff0900720c */ /* 0x000fe20003f25270 */
[----:B------:R-:W-:Y:S01]  /*0870*/  IMAD.SHL.U32 R14, R14, 0x8, RZ ;  /* 0x000000080e0e7824 */ /* 0x000fe200078e00ff */
[----:B------:R-:W-:Y:S01]  /*0880*/  ISETP.GE.U32.AND P2, PT, R21, R0, PT ;  /* 0x000000001500720c */ /* 0x000fe20003f46070 */
[----:B------:R-:W-:Y:S01]  /*0890*/  IMAD R8, R91, 0x20, R8 ;  /* 0x000000205b087824 */ /* 0x000fe200078e0208 */
[----:B------:R-:W-:-:S02]  /*08a0*/  LOP3.LUT R21, R20, 0xc0, RZ, 0xc0, !PT ;  /* 0x000000c014157812 */ /* 0x000fc400078ec0ff */
[----:B------:R-:W-:Y:S02]  /*08b0*/  SHF.R.S32.HI R0, RZ, 0x1f, R4 ;  /* 0x0000001fff007819 */ /* 0x000fe40000011404 */
[----:B------:R-:W-:Y:S02]  /*08c0*/  LOP3.LUT R10, R21, 0x8, R10, 0xf8, !PT ;  /* 0x00000008150a7812 */ /* 0x000fe400078ef80a */
[----:B------:R-:W-:Y:S01]  /*08d0*/  LOP3.LUT R20, R4, R9, RZ, 0x3c, !PT ;  /* 0x0000000904147212 */ /* 0x000fe200078e3cff */
[----:B------:R-:W-:Y:S01]  /*08e0*/  IMAD R23, R0, UR4, RZ ;  /* 0x0000000400177c24 */ /* 0x000fe2000f8e02ff */
[----:B------:R-:W-:Y:S01]  /*08f0*/  SHF.R.U32.HI R21, RZ, 0x3, R21 ;  /* 0x00000003ff157819 */ /* 0x000fe20000011615 */
[-C--:B-1----:R-:W-:Y:S01]  /*0900*/  IMAD.WIDE.U32 R26, R11, R6.reuse, R134 ;  /* 0x000000060b1a7225 */ /* 0x082fe200078e0086 */
[----:B------:R-:W-:Y:S02]  /*0910*/  ISETP.GE.AND P0, PT, R20, RZ, PT ;  /* 0x000000ff1400720c */ /* 0x000fe40003f06270 */
[----:B------:R-:W-:Y:S01]  /*0920*/  LOP3.LUT R0, R10, R21, RZ, 0x3c, !PT ;  /* 0x000000150a007212 */ /* 0x000fe200078e3cff */
[----:B------:R-:W-:Y:S01]  /*0930*/  IMAD R10, R4, UR5, R23 ;  /* 0x00000005040a7c24 */ /* 0x000fe2000f8e0217 */
[----:B------:R-:W-:Y:S01]  /*0940*/  ULDC.64 UR4, c[0x0][0x238] ;  /* 0x00008e0000047ab9 */ /* 0x000fe20000000a00 */
[----:B------:R-:W-:Y:S01]  /*0950*/  IMAD R20, R5, R6, RZ ;  /* 0x0000000605147224 */ /* 0x000fe200078e02ff */
[----:B------:R-:W-:Y:S01]  /*0960*/  SHF.L.U64.HI R123, R6, 0x6, R7 ;  /* 0x00000006067b7819 */ /* 0x000fe20000010207 */
[----:B------:R-:W1:Y:S01]  /*0970*/  LDC.64 R4, c[0x0][0x240] ;  /* 0x00009000ff047b82 */ /* 0x000e620000000a00 */
[----:B------:R-:W-:-:S02]  /*0980*/  @P2 VIADD R16, R16, 0x1 ;  /* 0x0000000110102836 */ /* 0x000fc40000000000 */
[----:B------:R-:W-:Y:S02]  /*0990*/  IMAD R20, R11, R7, R20 ;  /* 0x000000070b147224 */ /* 0x000fe400078e0214 */
[----:B------:R-:W-:Y:S02]  /*09a0*/  IMAD R22, R15, UR4, RZ ;  /* 0x000000040f167c24 */ /* 0x000fe4000f8e02ff */
        /* <DEDUP_REMOVED lines=12> */
[-C--:B-1----:R-:W-:Y:S02]  /*0a70*/  IMAD R15, R137, R4.reuse, RZ ;  /* 0x00000004890f7224 */ /* 0x082fe400078e02ff */
[----:B------:R-:W-:Y:S01]  /*0a80*/  IMAD.IADD R27, R27, 0x1, R11 ;  /* 0x000000011b1b7824 */ /* 0x000fe200078e020b */
[----:B------:R-:W-:Y:S01]  /*0a90*/  SHF.R.S32.HI R11, RZ, 0x1f, R93 ;  /* 0x0000001fff0b7819 */ /* 0x000fe2000001145d */
[----:B------:R-:W-:Y:S02]  /*0aa0*/  IMAD R131, R9, UR4, RZ ;  /* 0x0000000409837c24 */ /* 0x000fe4000f8e02ff */
[C---:B------:R-:W-:Y:S02]  /*0ab0*/  IMAD R15, R136.reuse, R5, R15 ;  /* 0x00000005880f7224 */ /* 0x040fe400078e020f */
        /* <DEDUP_REMOVED lines=23> */
[----:B------:R-:W-:Y:S01]  /*0c30*/  IMAD.IADD R10, R19, 0x1, R10 ;  /* 0x00000001130a7824 */ /* 0x000fe200078e020a */
[----:B------:R-:W-:Y:S01]  /*0c40*/  @!PT LDS RZ, [RZ] ;  /* 0x00000000fffff984 */ /* 0x000fe20000000800 */
[----:B------:R-:W-:Y:S01]  /*0c50*/  @!PT LDS RZ, [RZ] ;  /* 0x00000000fffff984 */ /* 0x000fe20000000800 */
[----:B------:R-:W-:Y:S01]  /*0c60*/  @!PT LDS RZ, [RZ] ;  /* 0x00000000fffff984 */ /* 0x000fe20000000800 */
[----:B------:R-:W-:Y:S01]  /*0c70*/  LDGSTS.E.BYPASS.LTC128B.128 [R125], desc[UR16][R20.64] ;  /* 0x00000000147d7fae */ /* 0x000fe2000b901d50 */
[----:B------:R-:W-:-:S02]  /*0c80*/  IMAD R9, R9, UR10, RZ ;  /* 0x0000000a09097c24 */ /* 0x000fc4000f8e02ff */
[----:B------:R-:W-:Y:S01]  /*0c90*/  IMAD R4, R11, UR8, RZ ;  /* 0x000000080b047c24 */ /* 0x000fe2000f8e02ff */
[----:B------:R-:W-:Y:S01]  /*0ca0*/  LEA.HI.X R23, R18, UR7, R10, 0x1, P0 ;  /* 0x0000000712177c11 */ /* 0x000fe200080f0c0a */
[----:B------:R-:W-:Y:S01]  /*0cb0*/  LDGSTS.E.BYPASS.LTC128B.128 [R125+0x1000], desc[UR16][R20.64+0x40] ;  /* 0x01000040147d7fae */ /* 0x000fe2000b901d50 */
[----:B------:R-:W-:Y:S01]  /*0cc0*/  IADD3 R18, P0, R124, R22, RZ ;  /* 0x000000167c127210 */ /* 0x000fe20007f1e0ff */
[C---:B------:R-:W-:Y:S02]  /*0cd0*/  IMAD.WIDE.U32 R126, R16.reuse, UR10, R126 ;  /* 0x0000000a107e7c25 */ /* 0x040fe4000f8e007e */
[----:B------:R-:W-:Y:S02]  /*0ce0*/  LDGSTS.E.BYPASS.LTC128B.128 [R125+0x2000], desc[UR16][R20.64+0x80] ;  /* 0x02000080147d7fae */ /* 0x000fe4000b901d50 */
[----:B------:R-:W-:Y:S02]  /*0cf0*/  IMAD.X R19, R123, 0x1, R23, P0 ;  /* 0x000000017b137824 */ /* 0x000fe400000e0617 */
[----:B------:R-:W-:Y:S01]  /*0d00*/  LDGSTS.E.BYPASS.LTC128B.128 [R125+0x800], desc[UR16][R24.64] ;  /* 0x00800000187d7fae */ /* 0x000fe2000b901d50 */
[----:B------:R-:W-:Y:S01]  /*0d10*/  IMAD R9, R16, UR11, R9 ;  /* 0x0000000b10097c24 */ /* 0x000fe2000f8e0209 */
[----:B------:R-:W-:Y:S01]  /*0d20*/  ULDC.64 UR10, c[0x0][0x220] ;  /* 0x00008800000a7ab9 */ /* 0x000fe20000000a00 */
[C---:B------:R-:W-:Y:S01]  /*0d30*/  IMAD.WIDE.U32 R16, R93.reuse, UR8, RZ ;  /* 0x000000085d107c25 */ /* 0x040fe2000f8e00ff */
[----:B------:R-:W-:Y:S03]  /*0d40*/  LDGSTS.E.BYPASS.LTC128B.128 [R125+0x1800], desc[UR16][R24.64+0x40] ;  /* 0x01800040187d7fae */ /* 0x000fe6000b901d50 */
[----:B------:R-:W-:Y:S01]  /*0d50*/  IMAD R5, R93, UR9, R4 ;  /* 0x000000095d057c24 */ /* 0x000fe2000f8e0204 */
[----:B------:R1:W-:Y:S01]  /*0d60*/  LDGSTS.E.BYPASS.LTC128B.128 [R125+0x2800], desc[UR16][R24.64+0x80] ;  /* 0x02800080187d7fae */ /* 0x0003e2000b901d50 */
[----:B------:R-:W-:Y:S01]  /*0d70*/  IMAD.SHL.U32 R10, R12, 0x40, RZ ;  /* 0x000000400c0a7824 */ /* 0x000fe200078e00ff */
[----:B------:R-:W-:Y:S01]  /*0d80*/  LEA R4, P0, R16, R126, 0x6 ;  /* 0x0000007e10047211 */ /* 0x000fe200078030ff */
[----:B------:R-:W-:Y:S01]  /*0d90*/  IMAD.IADD R5, R17, 0x1, R5 ;  /* 0x0000000111057824 */ /* 0x000fe200078e0205 */
[----:B------:R-:W-:Y:S01]  /*0da0*/  LDGSTS.E.BYPASS.LTC128B.128 [R125+0x3000], desc[UR16][R22.64] ;  /* 0x03000000167d7fae */ /* 0x000fe2000b901d50 */
[----:B------:R-:W-:Y:S01]  /*0db0*/  IMAD.IADD R122, R127, 0x1, R9 ;  /* 0x000000017f7a7824 */ /* 0x000fe200078e0209 */
[----:B------:R-:W-:Y:S01]  /*0dc0*/  LOP3.LUT R9, R10, 0xc0, RZ, 0xc0, !PT ;  /* 0x000000c00a097812 */ /* 0x000fe200078ec0ff */
[----:B------:R-:W-:Y:S01]  /*0dd0*/  IMAD.U32 R0, R13, 0x20, R0 ;  /* 0x000000200d007824 */ /* 0x000fe200078e0000 */
[----:B------:R-:W-:Y:S02]  /*0de0*/  LDGSTS.E.BYPASS.LTC128B.128 [R125+0x4000], desc[UR16][R22.64+0x40] ;  /* 0x04000040167d7fae */ /* 0x000fe4000b901d50 */
[----:B------:R-:W-:-:S02]  /*0df0*/  LEA.HI.X R17, R16, R122, R5, 0x6, P0 ;  /* 0x0000007a10117211 */ /* 0x000fc400000f3405 */
[----:B------:R-:W-:Y:S01]  /*0e00*/  LDGSTS.E.BYPASS.LTC128B.128 [R125+0x5000], desc[UR16][R22.64+0x80] ;  /* 0x05000080167d7fae */ /* 0x000fe2000b901d50 */
[----:B------:R-:W-:Y:S02]  /*0e10*/  LOP3.LUT R5, R9, 0x8, R14, 0xf8, !PT ;  /* 0x0000000809057812 */ /* 0x000fe400078ef80e */
[----:B------:R-:W-:Y:S01]  /*0e20*/  SHF.R.U32.HI R10, RZ, 0x3, R9 ;  /* 0x00000003ff0a7819 */ /* 0x000fe20000011609 */
[----:B------:R-:W-:Y:S01]  /*0e30*/  LDGSTS.E.BYPASS.LTC128B.128 [R125+0x3800], desc[UR16][R18.64] ;  /* 0x03800000127d7fae */ /* 0x000fe2000b901d50 */
[C---:B------:R-:W-:Y:S02]  /*0e40*/  LEA R14, P0, R4.reuse, UR10, 0x1 ;  /* 0x0000000a040e7c11 */ /* 0x040fe4000f8008ff */
[----:B------:R-:W-:Y:S01]  /*0e50*/  LOP3.LUT R5, R5, R10, RZ, 0x3c, !PT ;  /* 0x0000000a05057212 */ /* 0x000fe200078e3cff */
[----:B------:R-:W-:Y:S01]  /*0e60*/  LDGSTS.E.BYPASS.LTC128B.128 [R125+0x4800], desc[UR16][R18.64+0x40] ;  /* 0x04800040127d7fae */ /* 0x000fe2000b901d50 */
[----:B------:R-:W-:Y:S01]  /*0e70*/  LEA.HI.X R15, R4, UR11, R17, 0x1, P0 ;  /* 0x0000000b040f7c11 */ /* 0x000fe200080f0c11 */
[----:B------:R-:W-:Y:S01]  /*0e80*/  IMAD.MOV.U32 R4, RZ, RZ, 0x20 ;  /* 0x00000020ff047424 */ /* 0x000fe200078e00ff */
[----:B------:R-:W-:Y:S01]  /*0e90*/  IADD3 R16, P0, R14, UR14, RZ ;  /* 0x0000000e0e107c10 */ /* 0x000fe2000ff1e0ff */
[----:B------:R-:W-:Y:S01]  /*0ea0*/  LDGSTS.E.BYPASS.LTC128B.128 [R125+0x5800], desc[UR16][R18.64+0x80] ;  /* 0x05800080127d7fae */ /* 0x000fe2000b901d50 */
[----:B------:R-:W-:Y:S01]  /*0eb0*/  IMAD.IADD R121, R5, 0x1, R8 ;  /* 0x0000000105797824 */ /* 0x000fe200078e0208 */
[----:B------:R-:W-:-:S02]  /*0ec0*/  LEA R95, R0, UR5, 0x1 ;  /* 0x00000005005f7c11 */ /* 0x000fc4000f8e08ff */
[----:B------:R-:W0:Y:S01]  /*0ed0*/  LDGDEPBAR ;  /* 0x00000000000079af */ /* 0x000e220000000000 */
[----:B------:R-:W-:Y:S02]  /*0ee0*/  IADD3.X R17, R15, UR15, RZ, P0, !PT ;  /* 0x0000000f0f117c10 */ /* 0x000fe400087fe4ff */
[----:B------:R-:W-:Y:S02]  /*0ef0*/  LEA R121, R121, UR5, 0x1 ;  /* 0x0000000579797c11 */ /* 0x000fe4000f8e08ff */
[----:B------:R-:W-:Y:S02]  /*0f00*/  LOP3.LUT P0, RZ, R3, 0x2, RZ, 0xc0, !PT ;  /* 0x0000000203ff7812 */ /* 0x000fe4000780c0ff */
[----:B------:R-:W-:Y:S01]  /*0f10*/  LEA R120, R0, UR4, 0x1 ;  /* 0x0000000400787c11 */ /* 0x000fe2000f8e08ff */
[----:B------:R-:W-:Y:S01]  /*0f20*/  ULDC UR4, c[0x0][0x39c] ;  /* 0x0000e70000047ab9 */ /* 0x000fe20000000800 */
[C---:B------:R-:W-:Y:S02]  /*0f30*/  SEL R3, R4.reuse, 0xffffffe0, !P0 ;  /* 0xffffffe004037807 */ /* 0x040fe40004000000 */
[----:B------:R-:W-:-:S03]  /*0f40*/  SEL R4, R4, 0xffffffe0, !P1 ;  /* 0xffffffe004047807 */ /* 0x000fc60004800000 */
[----:B------:R-:W-:Y:S02]  /*0f50*/  IMAD.IADD R118, R120, 0x1, R3 ;  /* 0x0000000178767824 */ /* 0x000fe400078e0203 */
[----:B------:R-:W-:Y:S01]  /*0f60*/  IMAD.IADD R119, R121, 0x1, R4 ;  /* 0x0000000179777824 */ /* 0x000fe200078e0204 */
[----:B------:R-:W-:-:S04]  /*0f70*/  DEPBAR.LE SB0, 0x0 ;  /* 0x000080000000791a */ /* 0x000fc80000000000 */
[----:B------:R-:W-:Y:S06]  /*0f80*/  BAR.SYNC.DEFER_BLOCKING 0x0 ;  /* 0x0000000000007b1d */ /* 0x000fec0000010000 */
        /* <DEDUP_REMOVED lines=10> */
[----:B-1----:R-:W1:Y:S04]  /*1030*/  LDSM.16.M88.4 R24, [R95+0x3000] ;  /* 0x003000005f18783b */ /* 0x002e680000000200 */
[----:B------:R-:W-:Y:S04]  /*1040*/  LDSM.16.M88.4 R72, [R119] ;  /* 0x000000007748783b */ /* 0x000fe80000000200 */
[----:B------:R-:W-:Y:S04]  /*1050*/  LDSM.16.M88.4 R52, [R121+0x1000] ;  /* 0x001000007934783b */ /* 0x000fe80000000200 */
[----:B--2---:R-:W-:Y:S04]  /*1060*/  LDSM.16.M88.4 R12, [R95+0x4000] ;  /* 0x004000005f0c783b */ /* 0x004fe80000000200 */
[----:B------:R-:W2:Y:S04]  /*1070*/  LDSM.16.M88.4 R44, [R95+0x3400] ;  /* 0x003400005f2c783b */ /* 0x000ea80000000200 */
[----:B---3--:R-:W3:Y:S04]  /*1080*/  LDSM.16.M88.4 R16, [R118] ;  /* 0x000000007610783b */ /* 0x008ee80000000200 */
[----:B------:R-:W-:Y:S04]  /*1090*/  LDSM.16.M88.4 R20, [R119+0x1000] ;  /* 0x001000007714783b */ /* 0x000fe80000000200 */
[----:B------:R-:W-:Y:S04]  /*10a0*/  LDSM.16.M88.4 R40, [R118+0x1000] ;  /* 0x001000007628783b */ /* 0x000fe80000000200 */
[----:B------:R-:W4:Y:S04]  /*10b0*/  LDSM.16.M88.4 R32, [R118+0x400] ;  /* 0x000400007620783b */ /* 0x000f280000000200 */
[----:B------:R-:W5:Y:S01]  /*10c0*/  LDSM.16.M88.4 R56, [R95+0x3800] ;  /* 0x003800005f38783b */ /* 0x000f620000000200 */
[C---:B-1----:R-:W-:Y:S03]  /*10d0*/  HMMA.16816.F32 R28, R8.reuse, R24, RZ ;  /* 0x00000018081c723c */ /* 0x042fe600000018ff */
[----:B------:R-:W-:Y:S04]  /*10e0*/  LDSM.16.M88.4 R64, [R95+0x5000] ;  /* 0x005000005f40783b */ /* 0x000fe80000000200 */
[----:B------:R-:W1:Y:S01]  /*10f0*/  LDSM.16.M88.4 R48, [R95+0x4400] ;  /* 0x004400005f30783b */ /* 0x000e620000000200 */
[C---:B------:R-:W-:Y:S03]  /*1100*/  HMMA.16816.F32 R24, R8.reuse, R26, RZ ;  /* 0x0000001a0818723c */ /* 0x040fe600000018ff */
[----:B------:R-:W-:Y:S04]  /*1110*/  LDSM.16.M88.4 R68, [R118+0x800] ;  /* 0x000800007644783b */ /* 0x000fe80000000200 */
[----:B------:R-:W-:Y:S01]  /*1120*/  LDSM.16.M88.4 R76, [R95+0x3c00] ;  /* 0x003c00005f4c783b */ /* 0x000fe20000000200 */
[C---:B--2---:R-:W-:Y:S03]  /*1130*/  HMMA.16816.F32 R36, R8.reuse, R44, RZ ;  /* 0x0000002c0824723c */ /* 0x044fe600000018ff */
[----:B------:R-:W-:Y:S04]  /*1140*/  LDSM.16.M88.4 R80, [R118+0x1400] ;  /* 0x001400007650783b */ /* 0x000fe80000000200 */
[----:B------:R-:W0:Y:S01]  /*1150*/  LDGDEPBAR ;  /* 0x00000000000079af */ /* 0x000e220000000000 */
[----:B------:R-:W-:Y:S06]  /*1160*/  HMMA.16816.F32 R44, R8, R46, RZ ;  /* 0x0000002e082c723c */ /* 0x000fec00000018ff */
[C---:B---3--:R-:W-:Y:S06]  /*1170*/  HMMA.16816.F32 R28, R72.reuse, R16, R28 ;  /* 0x00000010481c723c */ /* 0x048fec000000181c */
[C---:B------:R-:W-:Y:S01]  /*1180*/  HMMA.16816.F32 R24, R72.reuse, R18, R24 ;  /* 0x000000124818723c */ /* 0x040fe20000001818 */
[----:B------:R-:W2:Y:S05]  /*1190*/  LDSM.16.M88.4 R16, [R121+0x2000] ;  /* 0x002000007910783b */ /* 0x000eaa0000000200 */
[C---:B----4-:R-:W-:Y:S06]  /*11a0*/  HMMA.16816.F32 R36, R72.reuse, R32, R36 ;  /* 0x000000204824723c */ /* 0x050fec0000001824 */
[----:B------:R-:W-:Y:S01]  /*11b0*/  HMMA.16816.F32 R44, R72, R34, R44 ;  /* 0x00000022482c723c */ /* 0x000fe2000000182c */
[----:B------:R-:W-:Y:S05]  /*11c0*/  LDSM.16.M88.4 R32, [R118+0x2000] ;  /* 0x002000007620783b */ /* 0x000fea0000000200 */
[C---:B------:R-:W-:Y:S06]  /*11d0*/  HMMA.16816.F32 R28, R52.reuse, R12, R28 ;  /* 0x0000000c341c723c */ /* 0x040fec000000181c */
[----:B------:R-:W-:Y:S01]  /*11e0*/  HMMA.16816.F32 R24, R52, R14, R24 ;  /* 0x0000000e3418723c */ /* 0x000fe20000001818 */
[----:B------:R-:W3:Y:S05]  /*11f0*/  LDSM.16.M88.4 R12, [R119+0x2000] ;  /* 0x00200000770c783b */ /* 0x000eea0000000200 */
[----:B-----5:R-:W-:Y:S06]  /*1200*/  HMMA.16816.F32 R60, R8, R56, RZ ;  /* 0x00000038083c723c */ /* 0x020fec00000018ff */
[----:B-1----:R-:W-:Y:S06]  /*1210*/  HMMA.16816.F32 R36, R52, R48, R36 ;  /* 0x000000303424723c */ /* 0x002fec0000001824 */
[C---:B------:R-:W-:Y:S06]  /*1220*/  HMMA.16816.F32 R28, R20.reuse, R40, R28 ;  /* 0x00000028141c723c */ /* 0x040fec000000181c */
[----:B------:R-:W-:Y:S01]  /*1230*/  HMMA.16816.F32 R24, R20, R42, R24 ;  /* 0x0000002a1418723c */ /* 0x000fe20000001818 */
[----:B------:R-:W-:Y:S05]  /*1240*/  LDSM.16.M88.4 R40, [R95+0x5400] ;  /* 0x005400005f28783b */ /* 0x000fea0000000200 */
[----:B------:R-:W-:Y:S01]  /*1250*/  HMMA.16816.F32 R44, R52, R50, R44 ;  /* 0x00000032342c723c */ /* 0x000fe2000000182c */
[----:B------:R-:W1:Y:S05]  /*1260*/  LDSM.16.M88.4 R48, [R95+0x4800] ;  /* 0x004800005f30783b */ /* 0x000e6a0000000200 */
[----:B------:R-:W-:Y:S06]  /*1270*/  HMMA.16816.F32 R56, R8, R58, RZ ;  /* 0x0000003a0838723c */ /* 0x000fec00000018ff */
[C---:B--2---:R-:W-:Y:S06]  /*1280*/  HMMA.16816.F32 R28, R16.reuse, R64, R28 ;  /* 0x00000040101c723c */ /* 0x044fec000000181c */
[----:B------:R-:W-:Y:S01]  /*1290*/  HMMA.16816.F32 R24, R16, R66, R24 ;  /* 0x000000421018723c */ /* 0x000fe20000001818 */
[----:B------:R-:W2:Y:S05]  /*12a0*/  LDSM.16.M88.4 R64, [R118+0xc00] ;  /* 0x000c00007640783b */ /* 0x000eaa0000000200 */
[----:B------:R-:W-:Y:S06]  /*12b0*/  HMMA.16816.F32 R60, R72, R68, R60 ;  /* 0x00000044483c723c */ /* 0x000fec000000183c */
[C---:B------:R-:W-:Y:S06]  /*12c0*/  HMMA.16816.F32 R84, R8.reuse, R76, RZ ;  /* 0x0000004c0854723c */ /* 0x040fec00000018ff */
[----:B------:R-:W-:Y:S01]  /*12d0*/  HMMA.16816.F32 R76, R8, R78, RZ ;  /* 0x0000004e084c723c */ /* 0x000fe200000018ff */
[----:B------:R-:W-:Y:S05]  /*12e0*/  LDSM.16.M88.4 R8, [R118+0x2400] ;  /* 0x002400007608783b */ /* 0x000fea0000000200 */
[----:B---3--:R-:W-:Y:S06]  /*12f0*/  HMMA.16816.F32 R28, R12, R32, R28 ;  /* 0x000000200c1c723c */ /* 0x008fec000000181c */
[----:B------:R-:W-:Y:S01]  /*1300*/  HMMA.16816.F32 R68, R72, R70, R56 ;  /* 0x000000464844723c */ /* 0x000fe20000001838 */
[----:B------:R-:W3:Y:S05]  /*1310*/  LDSM.16.M88.4 R56, [R118+0x1800] ;  /* 0x001800007638783b */ /* 0x000eea0000000200 */
[C---:B------:R-:W-:Y:S06]  /*1320*/  HMMA.16816.F32 R36, R20.reuse, R80, R36 ;  /* 0x000000501424723c */ /* 0x040fec0000001824 */
[----:B------:R-:W-:Y:S01]  /*1330*/  HMMA.16816.F32 R44, R20, R82, R44 ;  /* 0x00000052142c723c */ /* 0x000fe2000000182c */
[----:B------:R-:W-:Y:S05]  /*1340*/  LDSM.16.M88.4 R80, [R95+0x5800] ;  /* 0x005800005f50783b */ /* 0x000fea0000000200 */
[----:B------:R-:W-:Y:S01]  /*1350*/  HMMA.16816.F32 R24, R12, R34, R24 ;  /* 0x000000220c18723c */ /* 0x000fe20000001818 */
[----:B------:R-:W4:Y:S01]  /*1360*/  LDSM.16.M88.4 R32, [R95+0x4c00] ;  /* 0x004c00005f20783b */ /* 0x000f220000000200 */
[----:B------:R-:W-:Y:S01]  /*1370*/  FMUL.FTZ R29, R29, UR4 ;  /* 0x000000041d1d7c20 */ /* 0x000fe20008410000 */
[----:B------:R-:W-:Y:S01]  /*1380*/  FMUL.FTZ R0, R28, UR4 ;  /* 0x000000041c007c20 */ /* 0x000fe20008410000 */
[----:B------:R-:W-:-:S02]  /*1390*/  FMUL.FTZ R3, R30, UR4 ;  /* 0x000000041e037c20 */ /* 0x000fc40008410000 */
[----:B-1----:R-:W-:Y:S01]  /*13a0*/  HMMA.16816.F32 R60, R52, R48, R60 ;  /* 0x00000030343c723c */ /* 0x002fe2000000183c */
[----:B------:R1:W-:Y:S05]  /*13b0*/  MUFU.TANH R48, R29 ;  /* 0x0000001d00307308 */ /* 0x0003ea0000002400 */
[C---:B--2---:R-:W-:Y:S01]  /*13c0*/  HMMA.16816.F32 R84, R72.reuse, R64, R84 ;  /* 0x000000404854723c */ /* 0x044fe20000001854 */
[----:B------:R-:W-:Y:S02]  /*13d0*/  FMUL.FTZ R49, R31, UR4 ;  /* 0x000000041f317c20 */ /* 0x000fe40008410000 */
[----:B------:R-:W-:Y:S03]  /*13e0*/  MUFU.TANH R0, R0 ;  /* 0x0000000000007308 */ /* 0x000fe60000002400 */
[----:B------:R-:W-:Y:S05]  /*13f0*/  HMMA.16816.F32 R76, R72, R66, R76 ;  /* 0x00000042484c723c */ /* 0x000fea000000184c */
[----:B------:R-:W-:Y:S01]  /*1400*/  MUFU.TANH R49, R49 ;  /* 0x0000003100317308 */ /* 0x000fe20000002400 */
[C---:B------:R-:W-:Y:S01]  /*1410*/  HMMA.16816.F32 R36, R16.reuse, R40, R36 ;  /* 0x000000281024723c */ /* 0x040fe20000001824 */
[----:B-1----:R-:W1:Y:S01]  /*1420*/  LDSM.16.M88.4 R28, [R118+0x1c00] ;  /* 0x001c0000761c783b */ /* 0x002e620000000200 */
[----:B------:R-:W-:Y:S01]  /*1430*/  FMUL.FTZ R25, R25, UR4 ;  /* 0x0000000419197c20 */ /* 0x000fe20008410000 */
[----:B------:R-:W-:Y:S01]  /*1440*/  FMUL.FTZ R24, R24, UR4 ;  /* 0x0000000418187c20 */ /* 0x000fe20008410000 */
[----:B------:R-:W-:Y:S01]  /*1450*/  FMUL.FTZ R26, R26, UR4 ;  /* 0x000000041a1a7c20 */ /* 0x000fe20008410000 */
[----:B------:R-:W-:Y:S01]  /*1460*/  FMUL.FTZ R27, R27, UR4 ;  /* 0x000000041b1b7c20 */ /* 0x000fe20008410000 */
[----:B------:R-:W-:Y:S01]  /*1470*/  HMMA.16816.F32 R44, R16, R42, R44 ;  /* 0x0000002a102c723c */ /* 0x000fe2000000182c */
[----:B------:R-:W-:Y:S01]  /*1480*/  LDSM.16.M88.4 R40, [R118+0x2800] ;  /* 0x002800007628783b */ /* 0x000fe20000000200 */
[----:B------:R-:W2:Y:S04]  /*1490*/  MUFU.TANH R64, R24 ;  /* 0x0000001800407308 */ /* 0x000ea80000002400 */
[----:B------:R-:W-:Y:S04]  /*14a0*/  HMMA.16816.F32 R68, R52, R50, R68 ;  /* 0x000000323444723c */ /* 0x000fe80000001844 */
[----:B------:R-:W5:Y:S02]  /*14b0*/  MUFU.TANH R50, R26 ;  /* 0x0000001a00327308 */ /* 0x000f640000002400 */
[----:B---3--:R-:W-:Y:S06]  /*14c0*/  HMMA.16816.F32 R60, R20, R56, R60 ;  /* 0x00000038143c723c */ /* 0x008fec000000183c */
[----:B------:R3:W-:Y:S01]  /*14d0*/  MUFU.TANH R56, R25 ;  /* 0x0000001900387308 */ /* 0x0007e20000002400 */
[C---:B----4-:R-:W-:Y:S06]  /*14e0*/  HMMA.16816.F32 R84, R52.reuse, R32, R84 ;  /* 0x000000203454723c */ /* 0x050fec0000001854 */
[----:B------:R-:W-:Y:S01]  /*14f0*/  HMMA.16816.F32 R76, R52, R34, R76 ;  /* 0x00000022344c723c */ /* 0x000fe2000000184c */
[----:B------:R4:W-:Y:S05]  /*1500*/  MUFU.TANH R32, R27 ;  /* 0x0000001b00207308 */ /* 0x0009ea0000002400 */
[----:B------:R-:W-:Y:S03]  /*1510*/  HMMA.16816.F32 R36, R12, R8, R36 ;  /* 0x000000080c24723c */ /* 0x000fe60000001824 */
[----:B------:R-:W-:Y:S01]  /*1520*/  MUFU.TANH R3, R3 ;  /* 0x0000000300037308 */ /* 0x000fe20000002400 */
[----:B---3--:R-:W-:-:S02]  /*1530*/  LOP3.LUT R25, R90, 0xffffffe0, RZ, 0xc0, !PT ;  /* 0xffffffe05a197812 */ /* 0x008fc400078ec0ff */
[----:B------:R-:W-:Y:S01]  /*1540*/  HMMA.16816.F32 R44, R12, R10, R44 ;  /* 0x0000000a0c2c723c */ /* 0x000fe2000000182c */
[----:B------:R-:W3:Y:S02]  /*1550*/  LDSM.16.M88.4 R8, [R95+0x5c00] ;  /* 0x005c00005f08783b */ /* 0x000ee40000000200 */
[----:B------:R-:W-:-:S03]  /*1560*/  IMAD.IADD R25, R2, 0x1, -R25 ;  /* 0x0000000102197824 */ /* 0x000fc600078e0a19 */
[----:B------:R-:W-:Y:S02]  /*1570*/  HMMA.16816.F32 R68, R20, R58, R68 ;  /* 0x0000003a1444723c */ /* 0x000fe40000001844 */
[----:B------:R-:W-:-:S04]  /*1580*/  SHF.R.S32.HI R132, RZ, 0x1f, R25 ;  /* 0x0000001fff847819 */ /* 0x000fc80000011419 */
[----:B------:R-:W-:Y:S01]  /*1590*/  LEA.HI R132, R132, R25, RZ, 0x2 ;  /* 0x0000001984847211 */ /* 0x000fe200078f10ff */
[----:B------:R-:W-:Y:S01]  /*15a0*/  IMAD R25, R89, 0x10, R96 ;  /* 0x0000001059197824 */ /* 0x000fe200078e0260 */
[C---:B-1----:R-:W-:Y:S02]  /*15b0*/  HMMA.16816.F32 R84, R20.reuse, R28, R84 ;  /* 0x0000001c1454723c */ /* 0x042fe40000001854 */
[----:B------:R-:W-:Y:S02]  /*15c0*/  SHF.R.S32.HI R132, RZ, 0x2, R132 ;  /* 0x00000002ff847819 */ /* 0x000fe40000011484 */
[----:B------:R-:W-:Y:S01]  /*15d0*/  FMUL.FTZ R33, R36, UR4 ;  /* 0x0000000424217c20 */ /* 0x000fe20008410000 */
[----:B------:R-:W-:Y:S01]  /*15e0*/  FMUL.FTZ R36, R37, UR4 ;  /* 0x0000000425247c20 */ /* 0x000fe20008410000 */
[----:B------:R-:W-:Y:S01]  /*15f0*/  IADD3 R25, R25, 0x1, R132 ;  /* 0x0000000119197810 */ /* 0x000fe20007ffe084 */
[----:B------:R-:W-:Y:S01]  /*1600*/  HMMA.16816.F32 R76, R20, R30, R76 ;  /* 0x0000001e144c723c */ /* 0x000fe2000000184c */
[----:B------:R-:W-:Y:S01]  /*1610*/  FMUL.FTZ R37, R38, UR4 ;  /* 0x0000000426257c20 */ /* 0x000fe20008410000 */
[----:B------:R-:W-:Y:S01]  /*1620*/  IMAD.SHL.U32 R38, R2, 0x2, RZ ;  /* 0x0000000202267824 */ /* 0x000fe200078e00ff */
[----:B------:R-:W-:Y:S01]  /*1630*/  IADD3 R25, R92, -UR13, R25 ;  /* 0x8000000d5c197c10 */ /* 0x000fe2000fffe019 */
[----:B------:R-:W-:Y:S01]  /*1640*/  FMUL.FTZ R34, R39, UR4 ;  /* 0x0000000427227c20 */ /* 0x000fe20008410000 */
[----:B------:R-:W-:Y:S01]  /*1650*/  FMUL.FTZ R28, R44, UR4 ;  /* 0x000000042c1c7c20 */ /* 0x000fe20008410000 */
[C---:B------:R-:W-:Y:S01]  /*1660*/  HMMA.16816.F32 R60, R16.reuse, R80, R60 ;  /* 0x00000050103c723c */ /* 0x040fe2000000183c */
[----:B------:R-:W-:Y:S01]  /*1670*/  LOP3.LUT R38, R38, 0x6, RZ, 0xc0, !PT ;  /* 0x0000000626267812 */ /* 0x000fe200078ec0ff */
[----:B------:R-:W-:Y:S01]  /*1680*/  VIADD R35, R25, UR12 ;  /* 0x0000000c19237c36 */ /* 0x000fe20008000000 */
[----:B------:R-:W-:Y:S01]  /*1690*/  MUFU.TANH R33, R33 ;  /* 0x0000002100217308 */ /* 0x000fe20000002400 */
[----:B----4-:R-:W1:Y:S01]  /*16a0*/  LDSM.16.M88.4 R24, [R118+0x2c00] ;  /* 0x002c00007618783b */ /* 0x010e620000000200 */
[----:B------:R-:W-:Y:S01]  /*16b0*/  FMUL.FTZ R29, R45, UR4 ;  /* 0x000000042d1d7c20 */ /* 0x000fe20008410000 */
[----:B------:R-:W-:Y:S01]  /*16c0*/  HMMA.16816.F32 R68, R16, R82, R68 ;  /* 0x000000521044723c */ /* 0x000fe20000001844 */
[----:B------:R-:W-:Y:S01]  /*16d0*/  IMAD R93, R93, 0x40, R38 ;  /* 0x000000405d5d7824 */ /* 0x000fe200078e0226 */
[C---:B------:R-:W-:Y:S01]  /*16e0*/  VIMNMX R22, R35.reuse, R92, PT ;  /* 0x0000005c23167248 */ /* 0x040fe20003fe0100 */
[----:B------:R-:W-:Y:S01]  /*16f0*/  FMUL.FTZ R2, R46, UR4 ;  /* 0x000000042e027c20 */ /* 0x000fe20008410000 */
[----:B------:R-:W-:Y:S01]  /*1700*/  VIADDMNMX R92, R35, 0x8, R92, PT ;  /* 0x00000008235c7846 */ /* 0x000fe2000380015c */
[----:B------:R-:W-:Y:S01]  /*1710*/  MUFU.TANH R34, R34 ;  /* 0x0000002200227308 */ /* 0x000fe20000002400 */
[----:B------:R-:W-:-:S02]  /*1720*/  VIADD R21, R93, 0x1 ;  /* 0x000000015d157836 */ /* 0x000fc40000000000 */
[----:B------:R-:W-:Y:S01]  /*1730*/  FMUL.FTZ R20, R47, UR4 ;  /* 0x000000042f147c20 */ /* 0x000fe20008410000 */
[----:B---3--:R-:W-:Y:S01]  /*1740*/  HMMA.16816.F32 R84, R16, R8, R84 ;  /* 0x000000081054723c */ /* 0x008fe20000001854 */
[----:B------:R-:W-:Y:S01]  /*1750*/  VIADD R23, R93, 0x30 ;  /* 0x000000305d177836 */ /* 0x000fe20000000000 */
[----:B------:R-:W-:-:S04]  /*1760*/  DEPBAR.LE SB0, 0x0 ;  /* 0x000080000000791a */ /* 0x000fc80000000000 */
[----:B------:R-:W-:Y:S01]  /*1770*/  HMMA.16816.F32 R76, R16, R10, R76 ;  /* 0x0000000a104c723c */ /* 0x000fe2000000184c */
[----:B------:R-:W-:Y:S01]  /*1780*/  VIADD R9, R93, 0x8 ;  /* 0x000000085d097836 */ /* 0x000fe20000000000 */
[----:B------:R-:W3:Y:S01]  /*1790*/  MUFU.TANH R28, R28 ;  /* 0x0000001c001c7308 */ /* 0x000ee20000002400 */
[C---:B------:R-:W-:Y:S02]  /*17a0*/  ISETP.GE.AND P2, PT, R21.reuse, R92, PT ;  /* 0x0000005c1500720c */ /* 0x040fe40003f46270 */
[-C--:B------:R-:W-:Y:S01]  /*17b0*/  ISETP.GE.AND P6, PT, R21, R22.reuse, PT ;  /* 0x000000161500720c */ /* 0x080fe20003fc6270 */
[C---:B------:R-:W-:Y:S01]  /*17c0*/  HMMA.16816.F32 R60, R12.reuse, R40, R60 ;  /* 0x000000280c3c723c */ /* 0x040fe2000000183c */
[----:B------:R-:W-:Y:S01]  /*17d0*/  ISETP.GE.AND P1, PT, R9, R22, PT ;  /* 0x000000160900720c */ /* 0x000fe20003f26270 */
[----:B------:R-:W-:Y:S01]  /*17e0*/  VIADD R11, R93, 0x18 ;  /* 0x000000185d0b7836 */ /* 0x000fe20000000000 */
[----:B------:R-:W-:Y:S01]  /*17f0*/  ISETP.GE.AND P0, PT, R9, R92, PT ;  /* 0x0000005c0900720c */ /* 0x000fe20003f06270 */
[----:B------:R-:W-:Y:S01]  /*1800*/  VIADD R9, R93, 0x9 ;  /* 0x000000095d097836 */ /* 0x000fe20000000000 */
[----:B--2---:R-:W-:Y:S01]  /*1810*/  FSEL R64, R64, -INF , !P1 ;  /* 0xff80000040407808 */ /* 0x004fe20004800000 */
[C---:B------:R-:W-:Y:S01]  /*1820*/  HMMA.16816.F32 R68, R12.reuse, R42, R68 ;  /* 0x0000002a0c44723c */ /* 0x040fe20000001844 */
[----:B------:R-:W-:Y:S01]  /*1830*/  FSEL R49, R49, -INF , !P2 ;  /* 0xff80000031317808 */ /* 0x000fe20005000000 */
[----:B------:R-:W2:Y:S01]  /*1840*/  MUFU.TANH R36, R36 ;  /* 0x0000002400247308 */ /* 0x000ea20000002400 */
[----:B------:R-:W-:Y:S01]  /*1850*/  ISETP.GE.AND P4, PT, R9, R22, PT ;  /* 0x000000160900720c */ /* 0x000fe20003f86270 */
[----:B------:R-:W-:Y:S01]  /*1860*/  VIADD R21, R93, 0x10 ;  /* 0x000000105d157836 */ /* 0x000fe20000000000 */
[----:B------:R-:W-:Y:S01]  /*1870*/  ISETP.GE.AND P5, PT, R9, R92, PT ;  /* 0x0000005c0900720c */ /* 0x000fe20003fa6270 */
[C---:B------:R-:W-:Y:S01]  /*1880*/  VIADD R9, R93.reuse, 0x11 ;  /* 0x000000115d097836 */ /* 0x040fe20000000000 */
[----:B------:R-:W-:Y:S01]  /*1890*/  FSEL R48, R48, -INF , !P6 ;  /* 0xff80000030307808 */ /* 0x000fe20007000000 */
[----:B------:R-:W-:Y:S01]  /*18a0*/  VIADD R19, R93, 0x19 ;  /* 0x000000195d137836 */ /* 0x000fe20000000000 */
[----:B------:R-:W-:Y:S01]  /*18b0*/  ISETP.GE.AND P3, PT, R21, R22, PT ;  /* 0x000000161500720c */ /* 0x000fe20003f66270 */
[----:B------:R-:W4:Y:S01]  /*18c0*/  MUFU.TANH R37, R37 ;  /* 0x0000002500257308 */ /* 0x000f220000002400 */
[C---:B------:R-:W-:Y:S01]  /*18d0*/  ISETP.GE.AND P1, PT, R9.reuse, R92, PT ;  /* 0x0000005c0900720c */ /* 0x040fe20003f26270 */
[----:B-1----:R-:W-:Y:S01]  /*18e0*/  HMMA.16816.F32 R84, R12, R24, R84 ;  /* 0x000000180c54723c */ /* 0x002fe20000001854 */
[----:B------:R-:W-:Y:S01]  /*18f0*/  ISETP.GE.AND P2, PT, R9, R22, PT ;  /* 0x000000160900720c */ /* 0x000fe20003f46270 */
[----:B------:R-:W-:Y:S01]  /*1900*/  VIADD R17, R93, 0x20 ;  /* 0x000000205d117836 */ /* 0x000fe20000000000 */
[----:B-----5:R-:W-:-:S02]  /*1910*/  FSEL R9, R50, -INF , !P0 ;  /* 0xff80000032097808 */ /* 0x020fc40004000000 */
[-C--:B------:R-:W-:Y:S01]  /*1920*/  ISETP.GE.AND P0, PT, R11, R22.reuse, PT ;  /* 0x000000160b00720c */ /* 0x080fe20003f06270 */
[----:B------:R-:W-:Y:S01]  /*1930*/  HMMA.16816.F32 R76, R12, R26, R76 ;  /* 0x0000001a0c4c723c */ /* 0x000fe2000000184c */
[----:B------:R-:W1:Y:S01]  /*1940*/  MUFU.TANH R29, R29 ;  /* 0x0000001d001d7308 */ /* 0x000e620000002400 */
[----:B------:R-:W-:Y:S01]  /*1950*/  FMUL.FTZ R60, R60, UR4 ;  /* 0x000000043c3c7c20 */ /* 0x000fe20008410000 */
[----:B---3--:R-:W-:Y:S01]  /*1960*/  FSEL R28, R28, -INF , !P0 ;  /* 0xff8000001c1c7808 */ /* 0x008fe20004000000 */
[----:B------:R-:W-:Y:S01]  /*1970*/  FMUL.FTZ R61, R61, UR4 ;  /* 0x000000043d3d7c20 */ /* 0x000fe20008410000 */
[----:B------:R-:W-:Y:S01]  /*1980*/  FSEL R56, R56, -INF , !P4 ;  /* 0xff80000038387808 */ /* 0x000fe20006000000 */
[----:B------:R-:W-:Y:S01]  /*1990*/  FMUL.FTZ R68, R68, UR4 ;  /* 0x0000000444447c20 */ /* 0x000fe20008410000 */
[----:B------:R-:W-:Y:S01]  /*19a0*/  FSEL R13, R34, -INF , !P1 ;  /* 0xff800000220d7808 */ /* 0x000fe20004800000 */
[C---:B------:R-:W-:Y:S01]  /*19b0*/  VIADD R15, R93.reuse, 0x21 ;  /* 0x000000215d0f7836 */ /* 0x040fe20000000000 */
[-C--:B------:R-:W-:Y:S01]  /*19c0*/  ISETP.GE.AND P1, PT, R93, R22.reuse, PT ;  /* 0x000000165d00720c */ /* 0x080fe20003f26270 */
[----:B------:R-:W3:Y:S01]  /*19d0*/  MUFU.TANH R110, R60 ;  /* 0x0000003c006e7308 */ /* 0x000ee20000002400 */
[----:B------:R-:W-:Y:S01]  /*19e0*/  FSEL R10, R33, -INF , !P3 ;  /* 0xff800000210a7808 */ /* 0x000fe20005800000 */
[----:B------:R-:W-:Y:S01]  /*19f0*/  FMUL.FTZ R69, R69, UR4 ;  /* 0x0000000445457c20 */ /* 0x000fe20008410000 */
[----:B------:R-:W-:Y:S01]  /*1a00*/  FSEL R0, R0, -INF , !P1 ;  /* 0xff80000000007808 */ /* 0x000fe20004800000 */
[----:B------:R-:W-:Y:S01]  /*1a10*/  VIADD R27, R93, 0x28 ;  /* 0x000000285d1b7836 */ /* 0x000fe20000000000 */
[----:B------:R-:W-:Y:S01]  /*1a20*/  ISETP.GE.AND P0, PT, R15, R22, PT ;  /* 0x000000160f00720c */ /* 0x000fe20003f06270 */
[----:B------:R-:W-:Y:S01]  /*1a30*/  VIADD R25, R93, 0x29 ;  /* 0x000000295d197836 */ /* 0x000fe20000000000 */
[----:B------:R-:W-:Y:S01]  /*1a40*/  ISETP.GE.AND P1, PT, R15, R92, PT ;  /* 0x0000005c0f00720c */ /* 0x000fe20003f26270 */
[----:B------:R-:W5:Y:S01]  /*1a50*/  MUFU.TANH R108, R61 ;  /* 0x0000003d006c7308 */ /* 0x000f620000002400 */
[----:B------:R-:W-:Y:S01]  /*1a60*/  FMNMX.FTZ R15, R0, R48, !PT ;  /* 0x00000030000f7209 */ /* 0x000fe20007810000 */
[----:B------:R-:W-:Y:S01]  /*1a70*/  FMUL.FTZ R84, R84, UR4 ;  /* 0x0000000454547c20 */ /* 0x000fe20008410000 */
[----:B--2---:R-:W-:Y:S01]  /*1a80*/  FSEL R36, R36, -INF , !P2 ;  /* 0xff80000024247808 */ /* 0x004fe20005000000 */
[----:B------:R-:W-:Y:S01]  /*1a90*/  FMUL.FTZ R85, R85, UR4 ;  /* 0x0000000455557c20 */ /* 0x000fe20008410000 */
[----:B------:R-:W-:Y:S01]  /*1aa0*/  FMNMX.FTZ R15, R64, R15, !PT ;  /* 0x0000000f400f7209 */ /* 0x000fe20007810000 */
[----:B------:R-:W-:Y:S01]  /*1ab0*/  FMUL.FTZ R76, R76, UR4 ;  /* 0x000000044c4c7c20 */ /* 0x000fe20008410000 */
[-C--:B------:R-:W-:Y:S01]  /*1ac0*/  ISETP.GE.AND P4, PT, R11, R92.reuse, PT ;  /* 0x0000005c0b00720c */ /* 0x080fe20003f86270 */
[----:B------:R-:W2:Y:S01]  /*1ad0*/  MUFU.TANH R106, R68 ;  /* 0x00000044006a7308 */ /* 0x000ea20000002400 */
[----:B------:R-:W-:Y:S01]  /*1ae0*/  FMNMX.FTZ R15, R56, R15, !PT ;  /* 0x0000000f380f7209 */ /* 0x000fe20007810000 */
[----:B------:R-:W-:Y:S01]  /*1af0*/  FMUL.FTZ R77, R77, UR4 ;  /* 0x000000044d4d7c20 */ /* 0x000fe20008410000 */
[----:B------:R-:W-:Y:S01]  /*1b00*/  ISETP.GE.AND P6, PT, R21, R92, PT ;  /* 0x0000005c1500720c */ /* 0x000fe20003fc6270 */
[----:B------:R-:W-:Y:S01]  /*1b10*/  VIADD R21, R93, 0x31 ;  /* 0x000000315d157836 */ /* 0x000fe20000000000 */
[----:B------:R-:W-:Y:S01]  /*1b20*/  FMNMX.FTZ R15, R10, R15, !PT ;  /* 0x0000000f0a0f7209 */ /* 0x000fe20007810000 */
[----:B------:R-:W-:Y:S01]  /*1b30*/  FMUL.FTZ R62, R62, UR4 ;  /* 0x000000043e3e7c20 */ /* 0x000fe20008410000 */
[----:B------:R-:W-:Y:S01]  /*1b40*/  FSEL R11, R32, -INF , !P5 ;  /* 0xff800000200b7808 */ /* 0x000fe20006800000 */
[----:B------:R-:W2:Y:S01]  /*1b50*/  MUFU.TANH R104, R69 ;  /* 0x0000004500687308 */ /* 0x000ea20000002400 */
[-C--:B------:R-:W-:Y:S01]  /*1b60*/  ISETP.GE.AND P5, PT, R19, R22.reuse, PT ;  /* 0x000000161300720c */ /* 0x080fe20003fa6270 */
[----:B------:R-:W-:Y:S01]  /*1b70*/  FMUL.FTZ R63, R63, UR4 ;  /* 0x000000043f3f7c20 */ /* 0x000fe20008410000 */
[----:B------:R-:W-:Y:S01]  /*1b80*/  FMNMX.FTZ R15, R36, R15, !PT ;  /* 0x0000000f240f7209 */ /* 0x000fe20007810000 */
[----:B------:R-:W-:Y:S01]  /*1b90*/  FMUL.FTZ R70, R70, UR4 ;  /* 0x0000000446467c20 */ /* 0x000fe20008410000 */
[----:B----4-:R-:W-:Y:S01]  /*1ba0*/  FSEL R37, R37, -INF , !P6 ;  /* 0xff80000025257808 */ /* 0x010fe20007000000 */
[----:B------:R-:W-:Y:S01]  /*1bb0*/  FMUL.FTZ R71, R71, UR4 ;  /* 0x0000000447477c20 */ /* 0x000fe20008410000 */
[----:B------:R-:W-:Y:S01]  /*1bc0*/  ISETP.GE.AND P6, PT, R17, R22, PT ;  /* 0x000000161100720c */ /* 0x000fe20003fc6270 */
[----:B------:R-:W4:Y:S01]  /*1bd0*/  MUFU.TANH R102, R84 ;  /* 0x0000005400667308 */ /* 0x000f220000002400 */
[----:B-1----:R-:W-:Y:S01]  /*1be0*/  FSEL R8, R29, -INF , !P5 ;  /* 0xff8000001d087808 */ /* 0x002fe20006800000 */
[----:B------:R-:W-:Y:S01]  /*1bf0*/  FMUL.FTZ R86, R86, UR4 ;  /* 0x0000000456567c20 */ /* 0x000fe20008410000 */
[----:B------:R-:W-:Y:S01]  /*1c00*/  FMNMX.FTZ R15, R28, R15, !PT ;  /* 0x0000000f1c0f7209 */ /* 0x000fe20007810000 */
[----:B------:R-:W-:Y:S01]  /*1c10*/  FMUL.FTZ R87, R87, UR4 ;  /* 0x0000000457577c20 */ /* 0x000fe20008410000 */
[----:B---3--:R-:W-:-:S02]  /*1c20*/  FSEL R110, R110, -INF , !P6 ;  /* 0xff8000006e6e7808 */ /* 0x008fc40007000000 */
[----:B------:R-:W-:Y:S01]  /*1c30*/  FMNMX.FTZ R15, R8, R15, !PT ;  /* 0x0000000f080f7209 */ /* 0x000fe20007810000 */
[----:B------:R-:W1:Y:S01]  /*1c40*/  MUFU.TANH R101, R85 ;  /* 0x0000005500657308 */ /* 0x000e620000002400 */
[----:B------:R-:W-:Y:S02]  /*1c50*/  ISETP.GE.AND P6, PT, R27, R22, PT ;  /* 0x000000161b00720c */ /* 0x000fe40003fc6270 */
[----:B-----5:R-:W-:Y:S02]  /*1c60*/  FSEL R108, R108, -INF , !P0 ;  /* 0xff8000006c6c7808 */ /* 0x020fe40004000000 */
[----:B------:R-:W-:Y:S02]  /*1c70*/  FMNMX.FTZ R15, R110, R15, !PT ;  /* 0x0000000f6e0f7209 */ /* 0x000fe40007810000 */
[-C--:B------:R-:W-:Y:S01]  /*1c80*/  ISETP.GE.AND P2, PT, R17, R92.reuse, PT ;  /* 0x0000005c1100720c */ /* 0x080fe20003f46270 */
[----:B------:R-:W3:Y:S01]  /*1c90*/  MUFU.TANH R100, R76 ;  /* 0x0000004c00647308 */ /* 0x000ee20000002400 */
[----:B------:R-:W-:-:S02]  /*1ca0*/  ISETP.GE.AND P5, PT, R93, R92, PT ;  /* 0x0000005c5d00720c */ /* 0x000fc40003fa6270 */
[-C--:B------:R-:W-:Y:S02]  /*1cb0*/  ISETP.GE.AND P0, PT, R25, R22.reuse, PT ;  /* 0x000000161900720c */ /* 0x080fe40003f06270 */
[----:B--2---:R-:W-:Y:S02]  /*1cc0*/  FSEL R106, R106, -INF , !P6 ;  /* 0xff8000006a6a7808 */ /* 0x004fe40007000000 */
[----:B------:R-:W-:Y:S01]  /*1cd0*/  FMNMX.FTZ R17, R108, R15, !PT ;  /* 0x0000000f6c117209 */ /* 0x000fe20007810000 */
[----:B------:R-:W2:Y:S01]  /*1ce0*/  MUFU.TANH R98, R77 ;  /* 0x0000004d00627308 */ /* 0x000ea20000002400 */
[----:B------:R-:W-:Y:S02]  /*1cf0*/  FSEL R104, R104, -INF , !P0 ;  /* 0xff80000068687808 */ /* 0x000fe40004000000 */
[----:B------:R-:W-:Y:S02]  /*1d00*/  FSEL R15, R3, -INF , !P5 ;  /* 0xff800000030f7808 */ /* 0x000fe40006800000 */
[----:B------:R-:W-:-:S02]  /*1d10*/  ISETP.GE.AND P6, PT, R23, R22, PT ;  /* 0x000000161700720c */ /* 0x000fc40003fc6270 */
[----:B------:R-:W-:Y:S01]  /*1d20*/  ISETP.GE.AND P0, PT, R21, R22, PT ;  /* 0x000000161500720c */ /* 0x000fe20003f06270 */
[----:B------:R-:W5:Y:S01]  /*1d30*/  MUFU.TANH R2, R2 ;  /* 0x0000000200027308 */ /* 0x000f620000002400 */
[----:B------:R-:W-:Y:S02]  /*1d40*/  FMNMX.FTZ R3, R106, R17, !PT ;  /* 0x000000116a037209 */ /* 0x000fe40007810000 */
[----:B------:R-:W-:Y:S01]  /*1d50*/  ISETP.GE.AND P3, PT, R19, R92, PT ;  /* 0x0000005c1300720c */ /* 0x000fe20003f66270 */
[C---:B------:R-:W-:Y:S01]  /*1d60*/  VIADD R19, R93.reuse, 0x38 ;  /* 0x000000385d137836 */ /* 0x040fe20000000000 */
[----:B----4-:R-:W-:Y:S01]  /*1d70*/  FSEL R102, R102, -INF , !P6 ;  /* 0xff80000066667808 */ /* 0x010fe20007000000 */
[----:B------:R-:W-:Y:S01]  /*1d80*/  VIADD R93, R93, 0x39 ;  /* 0x000000395d5d7836 */ /* 0x000fe20000000000 */
[----:B------:R-:W-:Y:S01]  /*1d90*/  FMNMX.FTZ R12, R15, R49, !PT ;  /* 0x000000310f0c7209 */ /* 0x000fe20007810000 */
[----:B------:R-:W4:Y:S01]  /*1da0*/  MUFU.TANH R20, R20 ;  /* 0x0000001400147308 */ /* 0x000f220000002400 */
[----:B------:R-:W-:-:S02]  /*1db0*/  FMNMX.FTZ R3, R104, R3, !PT ;  /* 0x0000000368037209 */ /* 0x000fc40007810000 */
[----:B-1----:R-:W-:Y:S02]  /*1dc0*/  FSEL R101, R101, -INF , !P0 ;  /* 0xff80000065657808 */ /* 0x002fe40004000000 */
[----:B------:R-:W-:Y:S02]  /*1dd0*/  ISETP.NE.AND P0, PT, R88, 0x1, PT ;  /* 0x000000015800780c */ /* 0x000fe40003f05270 */
[----:B------:R-:W-:Y:S01]  /*1de0*/  ISETP.GE.AND P6, PT, R19, R22, PT ;  /* 0x000000161300720c */ /* 0x000fe20003fc6270 */
[----:B------:R1:W1:Y:S01]  /*1df0*/  MUFU.TANH R111, R62 ;  /* 0x0000003e006f7308 */ /* 0x0002620000002400 */
[----:B------:R-:W-:Y:S02]  /*1e00*/  FMNMX.FTZ R12, R9, R12, !PT ;  /* 0x0000000c090c7209 */ /* 0x000fe40007810000 */
[----:B------:R-:W-:Y:S02]  /*1e10*/  FMNMX.FTZ R14, R102, R3, !PT ;  /* 0x00000003660e7209 */ /* 0x000fe40007810000 */
[----:B------:R-:W-:-:S02]  /*1e20*/  ISETP.GE.AND P5, PT, R93, R22, PT ;  /* 0x000000165d00720c */ /* 0x000fc40003fa6270 */
[----:B---3--:R-:W-:Y:S01]  /*1e30*/  FSEL R100, R100, -INF , !P6 ;  /* 0xff80000064647808 */ /* 0x008fe20007000000 */
[----:B------:R3:W1:Y:S01]  /*1e40*/  MUFU.TANH R109, R63 ;  /* 0x0000003f006d7308 */ /* 0x0006620000002400 */
[----:B------:R-:W-:Y:S02]  /*1e50*/  FMNMX.FTZ R12, R11, R12, !PT ;  /* 0x0000000c0b0c7209 */ /* 0x000fe40007810000 */
[----:B------:R-:W-:Y:S02]  /*1e60*/  FMNMX.FTZ R3, R101, R14, !PT ;  /* 0x0000000e65037209 */ /* 0x000fe40007810000 */
[----:B--2---:R-:W-:Y:S02]  /*1e70*/  FSEL R98, R98, -INF , !P5 ;  /* 0xff80000062627808 */ /* 0x004fe40006800000 */
[----:B------:R-:W-:Y:S01]  /*1e80*/  FMNMX.FTZ R12, R37, R12, !PT ;  /* 0x0000000c250c7209 */ /* 0x000fe20007810000 */
[----:B------:R3:W2:Y:S01]  /*1e90*/  MUFU.TANH R107, R70 ;  /* 0x00000046006b7308 */ /* 0x0006a20000002400 */
[----:B------:R-:W-:-:S02]  /*1ea0*/  FMNMX.FTZ R3, R100, R3, !PT ;  /* 0x0000000364037209 */ /* 0x000fc40007810000 */
[----:B-----5:R-:W-:Y:S02]  /*1eb0*/  FSEL R17, R2, -INF , !P4 ;  /* 0xff80000002117808 */ /* 0x020fe40006000000 */
[----:B------:R-:W-:Y:S02]  /*1ec0*/  FMNMX.FTZ R12, R13, R12, !PT ;  /* 0x0000000c0d0c7209 */ /* 0x000fe40007810000 */
[----:B------:R-:W-:Y:S01]  /*1ed0*/  FMNMX.FTZ R2, R98, R3, !PT ;  /* 0x0000000362027209 */ /* 0x000fe20007810000 */
[----:B------:R3:W1:Y:S08]  /*1ee0*/  MUFU.TANH R105, R71 ;  /* 0x0000004700697308 */ /* 0x0006700000002400 */
[----:B------:R3:W1:Y:S01]  /*1ef0*/  MUFU.TANH R99, R86 ;  /* 0x0000005600637308 */ /* 0x0006620000002400 */
[----:B------:R-:W-:Y:S06]  /*1f00*/  BAR.SYNC.DEFER_BLOCKING 0x0 ;  /* 0x0000000000007b1d */ /* 0x000fec0000010000 */
[----:B--2-4-:R-:W-:Y:S05]  /*1f10*/  @!P0 BRA `(.L_x_864) ;  /* 0x0000000000588947 */ /* 0x014fea0003800000 */
[----:B------:R-:W-:Y:S01]  /*1f20*/  VIADD R29, R88, 0xfffffffe ;  /* 0xfffffffe581d7836 */ /* 0x000fe20000000000 */
[----:B------:R-:W-:-:S03]  /*1f30*/  SHF.L.U64.HI R7, R6, 0x5, R7 ;  /* 0x0000000506077819 */ /* 0x000fc60000010207 */
[----:B------:R-:W-:Y:S01]  /*1f40*/  IMAD R3, R123, R29, RZ ;  /* 0x0000001d7b037224 */ /* 0x000fe200078e02ff */
[----:B------:R-:W-:Y:S01]  /*1f50*/  SHF.R.S32.HI R14, RZ, 0x1f, R29 ;  /* 0x0000001fff0e7819 */ /* 0x000fe2000001141d */
[----:B------:R-:W-:-:S04]  /*1f60*/  IMAD.WIDE.U32 R30, R29, R124, R130 ;  /* 0x0000007c1d1e7225 */ /* 0x000fc800078e0082 */
[----:B------:R-:W-:Y:S01]  /*1f70*/  IMAD R3, R14, R124, R3 ;  /* 0x0000007c0e037224 */ /* 0x000fe200078e0203 */
[----:B------:R-:W-:Y:S01]  /*1f80*/  LEA R32, P5, R30, UR6, 0x1 ;  /* 0x000000061e207c11 */ /* 0x000fe2000f8a08ff */
[----:B------:R-:W-:Y:S02]  /*1f90*/  IMAD.SHL.U32 R14, R6, 0x20, RZ ;  /* 0x00000020060e7824 */ /* 0x000fe400078e00ff */
        /* <DEDUP_REMOVED lines=14> */
.L_x_864:
[----:B------:R-:W-:Y:S01]  /*2080*/  FSEL R3, R20, -INF , !P3 ;  /* 0xff80000014037808 */ /* 0x000fe20005800000 */
[----:B------:R-:W4:Y:S01]  /*2090*/  MUFU.TANH R97, R87 ;  /* 0x0000005700617308 */ /* 0x000f220000002400 */
[----:B--2---:R-:W-:Y:S01]  /*20a0*/  FMNMX.FTZ R6, R17, R12, !PT ;  /* 0x0000000c11067209 */ /* 0x004fe20007810000 */
[----:B------:R-:W-:Y:S01]  /*20b0*/  FMUL.FTZ R78, R78, UR4 ;  /* 0x000000044e4e7c20 */ /* 0x000fe20008410000 */
[----:B-1----:R-:W-:Y:S01]  /*20c0*/  FSEL R111, R111, -INF , !P2 ;  /* 0xff8000006f6f7808 */ /* 0x002fe20005000000 */
[----:B------:R-:W-:Y:S01]  /*20d0*/  FMUL.FTZ R79, R79, UR4 ;  /* 0x000000044f4f7c20 */ /* 0x000fe20008410000 */
[----:B------:R-:W-:Y:S01]  /*20e0*/  FMNMX.FTZ R6, R3, R6, !PT ;  /* 0x0000000603067209 */ /* 0x000fe20007810000 */
[----:B------:R-:W1:Y:S01]  /*20f0*/  SHFL.BFLY PT, R7, R2, 0x2, 0x1f ;  /* 0x0c401f0002077f89 */ /* 0x000e6200000e0000 */
[----:B------:R-:W-:Y:S01]  /*2100*/  ISETP.GE.AND P2, PT, R27, R92, PT ;  /* 0x0000005c1b00720c */ /* 0x000fe20003f46270 */
[----:B------:R-:W2:Y:S01]  /*2110*/  MUFU.TANH R95, R78 ;  /* 0x0000004e005f7308 */ /* 0x000ea20000002400 */
[----:B------:R-:W-:Y:S01]  /*2120*/  FSEL R109, R109, -INF , !P1 ;  /* 0xff8000006d6d7808 */ /* 0x000fe20004800000 */
[----:B------:R-:W-:Y:S01]  /*2130*/  ULDC UR4, c[0x0][0x2ec] ;  /* 0x0000bb0000047ab9 */ /* 0x000fe20000000800 */
[----:B------:R-:W-:-:S02]  /*2140*/  FMNMX.FTZ R6, R111, R6, !PT ;  /* 0x000000066f067209 */ /* 0x000fc40007810000 */
[----:B------:R-:W-:Y:S02]  /*2150*/  ISETP.GE.AND P1, PT, R25, R92, PT ;  /* 0x0000005c1900720c */ /* 0x000fe40003f26270 */
[----:B------:R-:W-:Y:S02]  /*2160*/  FSEL R107, R107, -INF , !P2 ;  /* 0xff8000006b6b7808 */ /* 0x000fe40005000000 */
[----:B------:R-:W-:Y:S02]  /*2170*/  FMNMX.FTZ R12, R109, R6, !PT ;  /* 0x000000066d0c7209 */ /* 0x000fe40007810000 */
[----:B------:R-:W5:Y:S01]  /*2180*/  MUFU.TANH R6, R79 ;  /* 0x0000004f00067308 */ /* 0x000f620000002400 */
[----:B------:R-:W-:Y:S02]  /*2190*/  ISETP.GE.AND P2, PT, R23, R92, PT ;  /* 0x0000005c1700720c */ /* 0x000fe40003f46270 */
[----:B------:R-:W-:Y:S02]  /*21a0*/  FSEL R105, R105, -INF , !P1 ;  /* 0xff80000069697808 */ /* 0x000fe40004800000 */
[----:B------:R-:W-:-:S02]  /*21b0*/  FMNMX.FTZ R12, R107, R12, !PT ;  /* 0x0000000c6b0c7209 */ /* 0x000fc40007810000 */
[----:B------:R-:W-:Y:S02]  /*21c0*/  ISETP.GE.AND P1, PT, R21, R92, PT ;  /* 0x0000005c1500720c */ /* 0x000fe40003f26270 */
[----:B------:R-:W-:Y:S02]  /*21d0*/  FSEL R99, R99, -INF , !P2 ;  /* 0xff80000063637808 */ /* 0x000fe40005000000 */
[----:B------:R-:W-:Y:S02]  /*21e0*/  FMNMX.FTZ R12, R105, R12, !PT ;  /* 0x0000000c690c7209 */ /* 0x000fe40007810000 */
[----:B------:R-:W-:Y:S02]  /*21f0*/  ISETP.GE.AND P2, PT, R19, R92, PT ;  /* 0x0000005c1300720c */ /* 0x000fe40003f46270 */
[----:B----4-:R-:W-:Y:S02]  /*2200*/  FSEL R97, R97, -INF , !P1 ;  /* 0xff80000061617808 */ /* 0x010fe40004800000 */
[----:B------:R-:W-:-:S02]  /*2210*/  FMNMX.FTZ R12, R99, R12, !PT ;  /* 0x0000000c630c7209 */ /* 0x000fc40007810000 */
[----:B------:R-:W-:Y:S02]  /*2220*/  ISETP.GE.AND P1, PT, R93, R92, PT ;  /* 0x0000005c5d00720c */ /* 0x000fe40003f26270 */
[----:B--2---:R-:W-:Y:S02]  /*2230*/  FSEL R95, R95, -INF , !P2 ;  /* 0xff8000005f5f7808 */ /* 0x004fe40005000000 */
[----:B------:R-:W-:Y:S02]  /*2240*/  FMNMX.FTZ R12, R97, R12, !PT ;  /* 0x0000000c610c7209 */ /* 0x000fe40007810000 */
[----:B-----5:R-:W-:Y:S02]  /*2250*/  FSEL R93, R6, -INF , !P1 ;  /* 0xff800000065d7808 */ /* 0x020fe40004800000 */
[----:B------:R-:W-:Y:S02]  /*2260*/  FMNMX.FTZ R12, R95, R12, !PT ;  /* 0x0000000c5f0c7209 */ /* 0x000fe40007810000 */
[----:B-1----:R-:W-:-:S02]  /*2270*/  FMNMX.FTZ R7, R2, R7, !PT ;  /* 0x0000000702077209 */ /* 0x002fc40007810000 */
[----:B------:R-:W-:Y:S02]  /*2280*/  FMNMX.FTZ R19, R93, R12, !PT ;  /* 0x0000000c5d137209 */ /* 0x000fe40007810000 */
[----:B------:R-:W-:Y:S01]  /*2290*/  LEA R94, R91, R94, 0x5 ;  /* 0x0000005e5b5e7211 */ /* 0x000fe200078e28ff */
[----:B------:R-:W1:Y:S01]  /*22a0*/  SHFL.BFLY PT, R2, R7, 0x1, 0x1f ;  /* 0x0c201f0007027f89 */ /* 0x000e6200000e0000 */
[----:B------:R-:W-:Y:S02]  /*22b0*/  SHF.R.S32.HI R90, RZ, 0x1f, R90 ;  /* 0x0000001fff5a7819 */ /* 0x000fe4000001145a */
[----:B------:R-:W-:Y:S01]  /*22c0*/  IADD3 R117, R5, R94, RZ ;  /* 0x0000005e05757210 */ /* 0x000fe20007ffe0ff */
[----:B------:R-:W2:Y:S01]  /*22d0*/  SHFL.BFLY PT, R6, R19, 0x2, 0x1f ;  /* 0x0c401f0013067f89 */ /* 0x000ea200000e0000 */
[----:B------:R-:W-:Y:S02]  /*22e0*/  LEA.HI R90, R90, R89, RZ, 0x2 ;  /* 0x000000595a5a7211 */ /* 0x000fe400078f10ff */
[----:B------:R-:W-:-:S02]  /*22f0*/  LEA R117, R117, UR5, 0x1 ;  /* 0x0000000575757c11 */ /* 0x000fc4000f8e08ff */
[----:B------:R-:W-:Y:S02]  /*2300*/  LOP3.LUT R90, R90, 0xfffffffc, RZ, 0xc0, !PT ;  /* 0xfffffffc5a5a7812 */ /* 0x000fe400078ec0ff */
[----:B------:R-:W-:Y:S01]  /*2310*/  IADD3 R116, R4, R117, RZ ;  /* 0x0000007504747210 */ /* 0x000fe20007ffe0ff */
[----:B------:R-:W-:Y:S01]  /*2320*/  LDSM.16.MT88.4 R76, [R117+0x6000] ;  /* 0x00600000754c783b */ /* 0x000fe20000004200 */
[----:B------:R-:W-:-:S03]  /*2330*/  IADD3 R139, R89, -R90, RZ ;  /* 0x8000005a598b7210 */ /* 0x000fc60007ffe0ff */
[----:B------:R-:W-:Y:S04]  /*2340*/  LDSM.16.MT88.4 R52, [R116+0x7000] ;  /* 0x007000007434783b */ /* 0x000fe80000004200 */
[----:B---3--:R-:W-:Y:S01]  /*2350*/  LDSM.16.MT88.4 R68, [R116+0x6000] ;  /* 0x006000007444783b */ /* 0x008fe20000004200 */
        /* <DEDUP_REMOVED lines=17> */
[----:B------:R-:W-:Y:S01]  /*2470*/  LDSM.16.MT88.4 R24, [R117+0x6400] ;  /* 0x006400007518783b */ /* 0x000fe20000004200 */
[--C-:B------:R-:W-:Y:S01]  /*2480*/  FFMA.FTZ R141, R98, UR4, -R103.reuse ;  /* 0x00000004628d7c23 */ /* 0x100fe20008010867 */
[--C-:B------:R-:W-:Y:S01]  /*2490*/  FFMA.FTZ R102, R102, UR4, -R103.reuse ;  /* 0x0000000466667c23 */ /* 0x100fe20008010867 */
[--C-:B------:R-:W-:Y:S01]  /*24a0*/  FFMA.FTZ R101, R101, UR4, -R103.reuse ;  /* 0x0000000465657c23 */ /* 0x100fe20008010867 */
[----:B------:R-:W-:Y:S01]  /*24b0*/  LDSM.16.MT88.4 R20, [R117+0x7400] ;  /* 0x007400007514783b */ /* 0x000fe20000004200 */
[----:B------:R-:W2:Y:S01]  /*24c0*/  MUFU.EX2 R87, R87 ;  /* 0x0000005700577308 */ /* 0x000ea20000000800 */
[----:B------:R-:W-:Y:S01]  /*24d0*/  FFMA.FTZ R100, R100, UR4, -R103 ;  /* 0x0000000464647c23 */ /* 0x000fe20008010867 */
[----:B-1----:R-:W-:-:S06]  /*24e0*/  FMNMX.FTZ R0, R6, R7, !PT ;  /* 0x0000000706007209 */ /* 0x002fcc0007810000 */
[----:B------:R-:W-:Y:S01]  /*24f0*/  MUFU.EX2 R84, R84 ;  /* 0x0000005400547308 */ /* 0x000fe20000000800 */
[C---:B------:R-:W-:Y:S01]  /*2500*/  FSETP.NEU.FTZ.AND P1, PT, R0.reuse, -INF , PT ;  /* 0xff8000000000780b */ /* 0x040fe20003f3d000 */
[----:B------:R-:W-:-:S05]  /*2510*/  FMUL.FTZ R96, R0, UR4 ;  /* 0x0000000400607c20 */ /* 0x000fca0008410000 */
[----:B------:R-:W-:Y:S01]  /*2520*/  FSEL R96, R96, RZ, P1 ;  /* 0x000000ff60607208 */ /* 0x000fe20000800000 */
[----:B------:R-:W1:Y:S01]  /*2530*/  MUFU.EX2 R35, R35 ;  /* 0x0000002300237308 */ /* 0x000e620000000800 */
[----:B--2---:R-:W-:Y:S01]  /*2540*/  F2FP.F16.F32.PACK_AB R48, R87, R92 ;  /* 0x0000005c5730723e */ /* 0x004fe200000000ff */
[----:B------:R-:W-:Y:S02]  /*2550*/  FADD.FTZ R87, R92, R87 ;  /* 0x000000575c577221 */ /* 0x000fe40000010000 */
[--C-:B------:R-:W-:Y:S01]  /*2560*/  FFMA.FTZ R94, R15, UR4, -R96.reuse ;  /* 0x000000040f5e7c23 */ /* 0x100fe20008010860 */
[--C-:B------:R-:W-:Y:S01]  /*2570*/  FFMA.FTZ R91, R49, UR4, -R96.reuse ;  /* 0x00000004315b7c23 */ /* 0x100fe20008010860 */
[--C-:B------:R-:W-:Y:S01]  /*2580*/  FFMA.FTZ R86, R9, UR4, -R96.reuse ;  /* 0x0000000409567c23 */ /* 0x100fe20008010860 */
[--C-:B------:R-:W-:Y:S01]  /*2590*/  FFMA.FTZ R85, R11, UR4, -R96.reuse ;  /* 0x000000040b557c23 */ /* 0x100fe20008010860 */
[--C-:B------:R-:W-:Y:S01]  /*25a0*/  FFMA.FTZ R34, R37, UR4, -R96.reuse ;  /* 0x0000000425227c23 */ /* 0x100fe20008010860 */
[----:B------:R-:W-:Y:S01]  /*25b0*/  LDSM.16.MT88.4 R8, [R116+0x7400] ;  /* 0x007400007408783b */ /* 0x000fe20000004200 */
[----:B------:R-:W-:Y:S01]  /*25c0*/  MUFU.EX2 R94, R94 ;  /* 0x0000005e005e7308 */ /* 0x000fe20000000800 */
[--C-:B------:R-:W-:Y:S01]  /*25d0*/  FFMA.FTZ R31, R13, UR4, -R96.reuse ;  /* 0x000000040d1f7c23 */ /* 0x100fe20008010860 */
[--C-:B------:R-:W-:Y:S01]  /*25e0*/  FFMA.FTZ R32, R17, UR4, -R96.reuse ;  /* 0x0000000411207c23 */ /* 0x100fe20008010860 */
[--C-:B------:R-:W-:Y:S01]  /*25f0*/  FFMA.FTZ R3, R3, UR4, -R96.reuse ;  /* 0x0000000403037c23 */ /* 0x100fe20008010860 */
[----:B------:R-:W2:Y:S01]  /*2600*/  LDSM.16.MT88.4 R16, [R116+0x8000] ;  /* 0x008000007410783b */ /* 0x000ea20000004200 */
[--C-:B------:R-:W-:Y:S01]  /*2610*/  FFMA.FTZ R98, R99, UR4, -R96.reuse ;  /* 0x0000000463627c23 */ /* 0x100fe20008010860 */
[--C-:B------:R-:W-:Y:S01]  /*2620*/  FFMA.FTZ R97, R97, UR4, -R96.reuse ;  /* 0x0000000461617c23 */ /* 0x100fe20008010860 */
[----:B-1----:R-:W-:Y:S01]  /*2630*/  F2FP.F16.F32.PACK_AB R50, R35, R84 ;  /* 0x000000542332723e */ /* 0x002fe200000000ff */
[----:B------:R-:W1:Y:S01]  /*2640*/  MUFU.EX2 R91, R91 ;  /* 0x0000005b005b7308 */ /* 0x000e620000000800 */
[----:B------:R-:W3:Y:S01]  /*2650*/  LDSM.16.MT88.4 R12, [R116+0x6400] ;  /* 0x00640000740c783b */ /* 0x000ee20000004200 */
[--C-:B------:R-:W-:Y:S01]  /*2660*/  FFMA.FTZ R95, R95, UR4, -R96.reuse ;  /* 0x000000045f5f7c23 */ /* 0x100fe20008010860 */
[----:B------:R-:W-:-:S05]  /*2670*/  FFMA.FTZ R138, R93, UR4, -R96 ;  /* 0x000000045d8a7c23 */ /* 0x000fca0008010860 */
[----:B------:R-:W-:Y:S08]  /*2680*/  MUFU.EX2 R86, R86 ;  /* 0x0000005600567308 */ /* 0x000ff00000000800 */
[----:B------:R-:W4:Y:S01]  /*2690*/  MUFU.EX2 R85, R85 ;  /* 0x0000005500557308 */ /* 0x000f220000000800 */
[----:B-1----:R-:W-:Y:S01]  /*26a0*/  F2FP.F16.F32.PACK_AB R49, R91, R94 ;  /* 0x0000005e5b31723e */ /* 0x002fe200000000ff */
[----:B------:R-:W-:-:S06]  /*26b0*/  FADD.FTZ R91, R94, R91 ;  /* 0x0000005b5e5b7221 */ /* 0x000fcc0000010000 */
[----:B------:R-:W-:Y:S08]  /*26c0*/  MUFU.EX2 R33, R33 ;  /* 0x0000002100217308 */ /* 0x000ff00000000800 */
[----:B------:R-:W1:Y:S01]  /*26d0*/  MUFU.EX2 R30, R30 ;  /* 0x0000001e001e7308 */ /* 0x000e620000000800 */
[----:B----4-:R-:W-:Y:S01]  /*26e0*/  F2FP.F16.F32.PACK_AB R51, R85, R86 ;  /* 0x000000565533723e */ /* 0x010fe200000000ff */
[----:B------:R-:W-:-:S04]  /*26f0*/  FADD.FTZ R86, R86, R91 ;  /* 0x0000005b56567221 */ /* 0x000fc80000010000 */
[----:B------:R-:W-:Y:S02]  /*2700*/  FADD.FTZ R85, R85, R86 ;  /* 0x0000005655557221 */ /* 0x000fe40000010000 */
[C---:B------:R-:W-:Y:S01]  /*2710*/  HMMA.16816.F32 R56, R48.reuse, R52, RZ ;  /* 0x000000343038723c */ /* 0x040fe200000018ff */
[----:B------:R-:W-:Y:S05]  /*2720*/  MUFU.EX2 R29, R29 ;  /* 0x0000001d001d7308 */ /* 0x000fea0000000800 */
[----:B------:R-:W-:Y:S03]  /*2730*/  HMMA.16816.F32 R52, R48, R54, RZ ;  /* 0x000000363034723c */ /* 0x000fe600000018ff */
[----:B------:R-:W4:Y:S01]  /*2740*/  MUFU.EX2 R28, R28 ;  /* 0x0000001c001c7308 */ /* 0x000f220000000800 */
[----:B-1----:R-:W-:-:S02]  /*2750*/  F2FP.F16.F32.PACK_AB R4, R30, R33 ;  /* 0x000000211e04723e */ /* 0x002fc400000000ff */
[C---:B------:R-:W-:Y:S05]  /*2760*/  HMMA.16816.F32 R72, R48.reuse, R68, RZ ;  /* 0x000000443048723c */ /* 0x040fea00000018ff */
[----:B------:R-:W-:Y:S01]  /*2770*/  MUFU.EX2 R34, R34 ;  /* 0x0000002200227308 */ /* 0x000fe20000000800 */
[C---:B------:R-:W-:Y:S06]  /*2780*/  HMMA.16816.F32 R68, R48.reuse, R70, RZ ;  /* 0x000000463044723c */ /* 0x040fec00000018ff */
[----:B------:R-:W-:Y:S01]  /*2790*/  HMMA.16816.F32 R80, R48, R76, RZ ;  /* 0x0000004c3050723c */ /* 0x000fe200000018ff */
[----:B------:R-:W1:Y:S01]  /*27a0*/  MUFU.EX2 R31, R31 ;  /* 0x0000001f001f7308 */ /* 0x000e620000000800 */
[----:B----4-:R-:W-:-:S04]  /*27b0*/  F2FP.F16.F32.PACK_AB R6, R28, R29 ;  /* 0x0000001d1c06723e */ /* 0x010fc800000000ff */
[C---:B------:R-:W-:Y:S03]  /*27c0*/  HMMA.16816.F32 R64, R48.reuse, R60, RZ ;  /* 0x0000003c3040723c */ /* 0x040fe600000018ff */
[----:B------:R-:W-:Y:S03]  /*27d0*/  MUFU.EX2 R32, R32 ;  /* 0x0000002000207308 */ /* 0x000fe60000000800 */
[C---:B------:R-:W-:Y:S05]  /*27e0*/  HMMA.16816.F32 R36, R48.reuse, R40, RZ ;  /* 0x000000283024723c */ /* 0x040fea00000018ff */
[----:B------:R-:W4:Y:S01]  /*27f0*/  MUFU.EX2 R3, R3 ;  /* 0x0000000300037308 */ /* 0x000f220000000800 */
[----:B-1----:R-:W-:Y:S01]  /*2800*/  F2FP.F16.F32.PACK_AB R5, R31, R34 ;  /* 0x000000221f05723e */ /* 0x002fe200000000ff */
[----:B------:R-:W-:Y:S01]  /*2810*/  HMMA.16816.F32 R76, R48, R78, RZ ;  /* 0x0000004e304c723c */ /* 0x000fe200000018ff */
[----:B------:R-:W-:-:S04]  /*2820*/  FADD.FTZ R34, R34, R85 ;  /* 0x0000005522227221 */ /* 0x000fc80000010000 */
[----:B------:R-:W-:Y:S01]  /*2830*/  FADD.FTZ R31, R31, R34 ;  /* 0x000000221f1f7221 */ /* 0x000fe20000010000 */
[C---:B------:R-:W-:Y:S01]  /*2840*/  HMMA.16816.F32 R60, R48.reuse, R62, RZ ;  /* 0x0000003e303c723c */ /* 0x040fe200000018ff */
[----:B------:R-:W-:Y:S05]  /*2850*/  MUFU.EX2 R102, R102 ;  /* 0x0000006600667308 */ /* 0x000fea0000000800 */
[----:B------:R-:W-:Y:S01]  /*2860*/  HMMA.16816.F32 R40, R48, R42, RZ ;  /* 0x0000002a3028723c */ /* 0x000fe200000018ff */
[----:B----4-:R-:W-:Y:S02]  /*2870*/  F2FP.F16.F32.PACK_AB R7, R3, R32 ;  /* 0x000000200307723e */ /* 0x010fe400000000ff */
[----:B------:R-:W-:Y:S01]  /*2880*/  MUFU.EX2 R101, R101 ;  /* 0x0000006500657308 */ /* 0x000fe20000000800 */
[----:B------:R-:W-:-:S02]  /*2890*/  FADD.FTZ R32, R32, R31 ;  /* 0x0000001f20207221 */ /* 0x000fc40000010000 */
[----:B--2---:R-:W-:Y:S02]  /*28a0*/  HMMA.16816.F32 R44, R48, R16, RZ ;  /* 0x00000010302c723c */ /* 0x004fe400000018ff */
        /* <DEDUP_REMOVED lines=9> */
[C---:B---3--:R-:W-:Y:S06]  /*2940*/  HMMA.16816.F32 R72, R4.reuse, R12, R72 ;  /* 0x0000000c0448723c */ /* 0x048fec0000001848 */
[C---:B------:R-:W-:Y:S01]  /*2950*/  HMMA.16816.F32 R68, R4.reuse, R14, R68 ;  /* 0x0000000e0444723c */ /* 0x040fe20000001844 */
[----:B------:R-:W2:Y:S01]  /*2960*/  LDSM.16.MT88.4 R12, [R117+0x8400] ;  /* 0x00840000750c783b */ /* 0x000ea20000004200 */
[----:B------:R-:W-:Y:S04]  /*2970*/  MUFU.EX2 R97, R97 ;  /* 0x0000006100617308 */ /* 0x000fe80000000800 */
[C---:B------:R-:W-:Y:S04]  /*2980*/  HMMA.16816.F32 R80, R4.reuse, R24, R80 ;  /* 0x000000180450723c */ /* 0x040fe80000001850 */
[----:B------:R-:W-:Y:S02]  /*2990*/  MUFU.EX2 R95, R95 ;  /* 0x0000005f005f7308 */ /* 0x000fe40000000800 */
[----:B------:R-:W-:Y:S01]  /*29a0*/  HMMA.16816.F32 R76, R4, R26, R76 ;  /* 0x0000001a044c723c */ /* 0x000fe2000000184c */
[--C-:B------:R-:W-:Y:S01]  /*29b0*/  FFMA.FTZ R24, R111, UR4, -R96.reuse ;  /* 0x000000046f187c23 */ /* 0x100fe20008010860 */
[----:B------:R-:W-:-:S04]  /*29c0*/  FFMA.FTZ R25, R105, UR4, -R96 ;  /* 0x0000000469197c23 */ /* 0x000fc80008010860 */
        /* <DEDUP_REMOVED lines=27> */
[----:B------:R-:W1:Y:S01]  /*2b80*/  MUFU.EX2 R138, R138 ;  /* 0x0000008a008a7308 */ /* 0x000e620000000800 */
[----:B--2---:R-:W-:Y:S01]  /*2b90*/  F2FP.F16.F32.PACK_AB R7, R25, R26 ;  /* 0x0000001a1907723e */ /* 0x004fe200000000ff */
[----:B------:R-:W-:-:S04]  /*2ba0*/  FADD.FTZ R26, R26, R27 ;  /* 0x0000001b1a1a7221 */ /* 0x000fc80000010000 */
[----:B------:R-:W-:Y:S02]  /*2bb0*/  FADD.FTZ R25, R25, R26 ;  /* 0x0000001a19197221 */ /* 0x000fe40000010000 */
[C---:B---3--:R-:W-:Y:S06]  /*2bc0*/  HMMA.16816.F32 R72, R4.reuse, R8, R72 ;  /* 0x000000080448723c */ /* 0x048fec0000001848 */
[C---:B------:R-:W-:Y:S01]  /*2bd0*/  HMMA.16816.F32 R68, R4.reuse, R10, R68 ;  /* 0x0000000a0444723c */ /* 0x040fe20000001844 */
[----:B------:R-:W2:Y:S05]  /*2be0*/  LDSM.16.MT88.4 R8, [R116+0x7800] ;  /* 0x007800007408783b */ /* 0x000eaa0000004200 */
[C---:B----4-:R-:W-:Y:S06]  /*2bf0*/  HMMA.16816.F32 R80, R4.reuse, R12, R80 ;  /* 0x0000000c0450723c */ /* 0x050fec0000001850 */
[C---:B------:R-:W-:Y:S01]  /*2c00*/  HMMA.16816.F32 R76, R4.reuse, R14, R76 ;  /* 0x0000000e044c723c */ /* 0x040fe2000000184c */
[----:B------:R-:W3:Y:S05]  /*2c10*/  LDSM.16.MT88.4 R12, [R117+0x8800] ;  /* 0x00880000750c783b */ /* 0x000eea0000004200 */
[C---:B------:R-:W-:Y:S06]  /*2c20*/  HMMA.16816.F32 R64, R4.reuse, R16, R64 ;  /* 0x000000100440723c */ /* 0x040fec0000001840 */
[C---:B------:R-:W-:Y:S01]  /*2c30*/  HMMA.16816.F32 R60, R4.reuse, R18, R60 ;  /* 0x00000012043c723c */ /* 0x040fe2000000183c */
[----:B------:R-:W-:Y:S05]  /*2c40*/  LDSM.16.MT88.4 R16, [R117+0x6c00] ;  /* 0x006c00007510783b */ /* 0x000fea0000004200 */
        /* <DEDUP_REMOVED lines=16> */
[----:B------:R-:W-:Y:S02]  /*2d50*/  HMMA.16816.F32 R80, R4, R16, R80 ;  /* 0x000000100450723c */ /* 0x000fe40000001850 */
[----:B------:R-:W-:-:S04]  /*2d60*/  FADD.FTZ R138, R138, R95 ;  /* 0x0000005f8a8a7221 */ /* 0x000fc80000010000 */
[C---:B------:R-:W-:Y:S01]  /*2d70*/  HMMA.16816.F32 R76, R4.reuse, R18, R76 ;  /* 0x00000012044c723c */ /* 0x040fe2000000184c */
[----:B------:R-:W1:Y:S05]  /*2d80*/  LDSM.16.MT88.4 R16, [R116+0x7c00] ;  /* 0x007c00007410783b */ /* 0x000e6a0000004200 */
[C---:B---3--:R-:W-:Y:S06]  /*2d90*/  HMMA.16816.F32 R72, R4.reuse, R12, R72 ;  /* 0x0000000c0448723c */ /* 0x048fec0000001848 */
[C---:B------:R-:W-:Y:S01]  /*2da0*/  HMMA.16816.F32 R68, R4.reuse, R14, R68 ;  /* 0x0000000e0444723c */ /* 0x040fe20000001844 */
[----:B------:R-:W3:Y:S05]  /*2db0*/  LDSM.16.MT88.4 R12, [R117+0x8c00] ;  /* 0x008c0000750c783b */ /* 0x000eea0000004200 */
[C---:B--2---:R-:W-:Y:S06]  /*2dc0*/  HMMA.16816.F32 R64, R4.reuse, R8, R64 ;  /* 0x000000080440723c */ /* 0x044fec0000001840 */
[C---:B------:R-:W-:Y:S01]  /*2dd0*/  HMMA.16816.F32 R60, R4.reuse, R10, R60 ;  /* 0x0000000a043c723c */ /* 0x040fe2000000183c */
[----:B------:R-:W2:Y:S05]  /*2de0*/  LDSM.16.MT88.4 R8, [R116+0x8c00] ;  /* 0x008c00007408783b */ /* 0x000eaa0000004200 */
[C---:B-1----:R-:W-:Y:S06]  /*2df0*/  HMMA.16816.F32 R56, R4.reuse, R16, R56 ;  /* 0x000000100438723c */ /* 0x042fec0000001838 */
[----:B------:R-:W-:Y:S01]  /*2e00*/  HMMA.16816.F32 R52, R4, R18, R52 ;  /* 0x000000120434723c */ /* 0x000fe20000001834 */
[----:B------:R-:W-:-:S04]  /*2e10*/  FADD.FTZ R16, R84, R87 ;  /* 0x0000005754107221 */ /* 0x000fc80000010000 */
[----:B------:R-:W-:Y:S01]  /*2e20*/  FADD.FTZ R16, R35, R16 ;  /* 0x0000001023107221 */ /* 0x000fe20000010000 */
[----:B---3--:R-:W-:Y:S03]  /*2e30*/  HMMA.16816.F32 R36, R4, R12, R36 ;  /* 0x0000000c0424723c */ /* 0x008fe60000001824 */
[----:B------:R-:W-:-:S03]  /*2e40*/  FADD.FTZ R33, R33, R16 ;  /* 0x0000001021217221 */ /* 0x000fc60000010000 */
[----:B------:R-:W-:Y:S01]  /*2e50*/  HMMA.16816.F32 R40, R4, R14, R40 ;  /* 0x0000000e0428723c */ /* 0x000fe20000001828 */
[----:B------:R-:W-:-:S04]  /*2e60*/  FADD.FTZ R30, R30, R33 ;  /* 0x000000211e1e7221 */ /* 0x000fc80000010000 */
[----:B------:R-:W-:Y:S01]  /*2e70*/  FADD.FTZ R29, R29, R30 ;  /* 0x0000001e1d1d7221 */ /* 0x000fe20000010000 */
[----:B--2---:R-:W-:Y:S03]  /*2e80*/  HMMA.16816.F32 R44, R4, R8, R44 ;  /* 0x00000008042c723c */ /* 0x004fe6000000182c */
        /* <DEDUP_REMOVED lines=14> */
[----:B------:R-:W-:Y:S01]  /*2f70*/  ULDC UR4, c[0x0][0x2ec] ;  /* 0x0000bb0000047ab9 */ /* 0x000fe20000000800 */
[----:B------:R-:W-:Y:S01]  /*2f80*/  MOV R87, R2 ;  /* 0x0000000200577202 */ /* 0x000fe20000000f00 */
[----:B------:R-:W-:Y:S01]  /*2f90*/  ULDC.64 UR10, c[0x0][0x220] ;  /* 0x00008800000a7ab9 */ /* 0x000fe20000000a00 */
[----:B------:R-:W-:Y:S01]  /*2fa0*/  ULDC.64 UR12, c[0x0][0x250] ;  /* 0x00009400000c7ab9 */ /* 0x000fe20000000a00 */
[----:B------:R-:W-:Y:S01]  /*2fb0*/  ULDC.64 UR6, c[0x0][0x218] ;  /* 0x0000860000067ab9 */ /* 0x000fe20000000a00 */
[----:B------:R-:W-:Y:S01]  /*2fc0*/  ULDC.64 UR8, c[0x0][0x248] ;  /* 0x0000920000087ab9 */ /* 0x000fe20000000a00 */
[----:B------:R-:W-:Y:S05]  /*2fd0*/  BRA `(.L_x_866) ;  /* 0x00000000005c7947 */ /* 0x000fea0003800000 */
.L_x_868:
        /* <DEDUP_REMOVED lines=23> */
.L_x_866:
        /* <DEDUP_REMOVED lines=17> */
[----:B------:R-:W-:Y:S05]  /*3260*/  ISETP.GT.AND P0, PT, R133, RZ, PT ;  /* 0x000000ff8500720c */ /* 0x000fea0003f04270 */
[----:B------:R-:W-:Y:S06]  /*3270*/  LDGSTS.E.BYPASS.LTC128B.128 [R125+0x7000], desc[UR16][R142.64+0x40] ;  /* 0x070000408e7d7fae */ /* 0x000fec000b901d50 */
[----:B------:R1:W-:Y:S06]  /*3280*/  LDGSTS.E.BYPASS.LTC128B.128 [R125+0x8000], desc[UR16][R142.64+0x80] ;  /* 0x080000808e7d7fae */ /* 0x0003ec000b901d50 */
[----:B------:R-:W-:Y:S06]  /*3290*/  LDGSTS.E.BYPASS.LTC128B.128 [R125+0x6800], desc[UR16][R144.64] ;  /* 0x06800000907d7fae */ /* 0x000fec000b901d50 */
[----:B------:R-:W-:Y:S06]  /*32a0*/  LDGSTS.E.BYPASS.LTC128B.128 [R125+0x7800], desc[UR16][R144.64+0x40] ;  /* 0x07800040907d7fae */ /* 0x000fec000b901d50 */
[----:B------:R2:W-:Y:S06]  /*32b0*/  LDGSTS.E.BYPASS.LTC128B.128 [R125+0x8800], desc[UR16][R144.64+0x80] ;  /* 0x08800080907d7fae */ /* 0x0005ec000b901d50 */
[----:B------:R-:W-:Y:S06]  /*32c0*/  LDSM.16.M88.4 R88, [R121] ;  /* 0x000000007958783b */ /* 0x000fec0000000200 */
[----:B------:R-:W3:Y:S06]  /*32d0*/  LDSM.16.M88.4 R92, [R120] ;  /* 0x00000000785c783b */ /* 0x000eec0000000200 */
[----:B------:R-:W4:Y:S06]  /*32e0*/  LDSM.16.M88.4 R96, [R120+0x400] ;  /* 0x000400007860783b */ /* 0x000f2c0000000200 */
[----:B------:R-:W5:Y:S06]  /*32f0*/  LDSM.16.M88.4 R100, [R120+0x800] ;  /* 0x000800007864783b */ /* 0x000f6c0000000200 */
[----:B------:R-:W1:Y:S06]  /*3300*/  LDSM.16.M88.4 R104, [R120+0xc00] ;  /* 0x000c00007868783b */ /* 0x000e6c0000000200 */
[----:B------:R-:W0:Y:S06]  /*3310*/  LDGDEPBAR ;  /* 0x00000000000079af */ /* 0x000e2c0000000000 */
[----:B------:R-:W-:Y:S06]  /*3320*/  LDSM.16.M88.4 R108, [R119] ;  /* 0x00000000776c783b */ /* 0x000fec0000000200 */
[----:B------:R-:W2:Y:S01]  /*3330*/  LDSM.16.M88.4 R112, [R118] ;  /* 0x000000007670783b */ /* 0x000ea20000000200 */
[C---:B---3--:R-:W-:Y:S06]  /*3340*/  HMMA.16816.F32 R4, R88.reuse, R92, RZ ;  /* 0x0000005c5804723c */ /* 0x048fec00000018ff */
[C---:B------:R-:W-:Y:S01]  /*3350*/  HMMA.16816.F32 R8, R88.reuse, R94, RZ ;  /* 0x0000005e5808723c */ /* 0x040fe200000018ff */
[----:B------:R-:W-:Y:S05]  /*3360*/  LDSM.16.M88.4 R92, [R118+0x800] ;  /* 0x00080000765c783b */ /* 0x000fea0000000200 */
        /* <DEDUP_REMOVED lines=31> */
[----:B------:R-:W1:Y:S06]  /*3560*/  LDSM.16.M88.4 R88, [R118+0x1400] ;  /* 0x001400007658783b */ /* 0x000e6c0000000200 */
        /* <DEDUP_REMOVED lines=12> */
[----:B------:R-:W2:Y:S06]  /*3630*/  LDSM.16.M88.4 R96, [R120+0x2400] ;  /* 0x002400007860783b */ /* 0x000eac0000000200 */
        /* <DEDUP_REMOVED lines=12> */
[----:B------:R-:W1:Y:S06]  /*3700*/  LDSM.16.M88.4 R88, [R118+0x2400] ;  /* 0x002400007658783b */ /* 0x000e6c0000000200 */
[----:B------:R-:W3:Y:S01]  /*3710*/  LDSM.16.M88.4 R92, [R118+0x2800] ;  /* 0x00280000765c783b */ /* 0x000ee20000000200 */
[C---:B--2---:R-:W-:Y:S06]  /*3720*/  HMMA.16816.F32 R4, R96.reuse, R100, R4 ;  /* 0x000000646004723c */ /* 0x044fec0000001804 */
[C---:B------:R-:W-:Y:S06]  /*3730*/  HMMA.16816.F32 R8, R96.reuse, R102, R8 ;  /* 0x000000666008723c */ /* 0x040fec0000001808 */
[C---:B-1----:R-:W-:Y:S11]  /*3740*/  HMMA.16816.F32 R12, R96.reuse, R88, R12 ;  /* 0x00000058600c723c */ /* 0x042ff6000000180c */
[----:B------:R-:W-:Y:S01]  /*3750*/  @!UPT UIADD3 URZ, URZ, URZ, URZ ;  /* 0x0000003f3f3ff290 */ /* 0x000fe2000fffe03f */
[----:B------:R-:W-:Y:S01]  /*3760*/  FMUL.FTZ R2, R4, UR5 ;  /* 0x0000000504027c20 */ /* 0x000fe20008410000 */
[----:B------:R-:W-:Y:S01]  /*3770*/  FMUL.FTZ R0, R5, UR5 ;  /* 0x0000000505007c20 */ /* 0x000fe20008410000 */
[----:B------:R-:W-:Y:S01]  /*3780*/  FMUL.FTZ R161, R6, UR5 ;  /* 0x0000000506a17c20 */ /* 0x000fe20008410000 */
[C---:B------:R-:W-:Y:S01]  /*3790*/  HMMA.16816.F32 R16, R96.reuse, R90, R16 ;  /* 0x0000005a6010723c */ /* 0x040fe20000001810 */
[----:B------:R1:W2:Y:S01]  /*37a0*/  MUFU.TANH R114, R2 ;  /* 0x0000000200727308 */ /* 0x0002a20000002400 */
[----:B------:R-:W4:Y:S01]  /*37b0*/  LDSM.16.M88.4 R88, [R118+0x2c00] ;  /* 0x002c00007658783b */ /* 0x000f220000000200 */
[----:B------:R-:W-:Y:S03]  /*37c0*/  FMUL.FTZ R84, R8, UR5 ;  /* 0x0000000508547c20 */ /* 0x000fe60008410000 */
[----:B------:R-:W-:Y:S05]  /*37d0*/  DEPBAR.LE SB0, 0x0 ;  /* 0x000080000000791a */ /* 0x000fea0000000000 */
[----:B------:R5:W4:Y:S01]  /*37e0*/  MUFU.TANH R106, R0 ;  /* 0x00000000006a7308 */ /* 0x000b220000002400 */
[----:B------:R-:W-:Y:S01]  /*37f0*/  BAR.SYNC.DEFER_BLOCKING 0x0 ;  /* 0x0000000000007b1d */ /* 0x000fe20000010000 */
[C---:B---3--:R-:W-:Y:S05]  /*3800*/  HMMA.16816.F32 R20, R96.reuse, R92, R20 ;  /* 0x0000005c6014723c */ /* 0x048fea0000001814 */
[----:B------:R-:W-:Y:S03]  /*3810*/  FMUL.FTZ R163, R7, UR5 ;  /* 0x0000000507a37c20 */ /* 0x000fe60008410000 */
[----:B------:R-:W3:Y:S03]  /*3820*/  MUFU.TANH R113, R84 ;  /* 0x0000005400717308 */ /* 0x000ee60000002400 */
[----:B-1----:R-:W-:Y:S01]  /*3830*/  FMUL.FTZ R2, R9, UR5 ;  /* 0x0000000509027c20 */ /* 0x002fe20008410000 */
[----:B------:R-:W-:Y:S01]  /*3840*/  FMUL.FTZ R159, R12, UR5 ;  /* 0x000000050c9f7c20 */ /* 0x000fe20008410000 */
[C---:B------:R-:W-:Y:S03]  /*3850*/  HMMA.16816.F32 R24, R96.reuse, R94, R24 ;  /* 0x0000005e6018723c */ /* 0x040fe60000001818 */
[----:B------:R-:W-:Y:S01]  /*3860*/  FMUL.FTZ R157, R13, UR5 ;  /* 0x000000050d9d7c20 */ /* 0x000fe20008410000 */
[----:B------:R-:W-:Y:S01]  /*3870*/  FMUL.FTZ R165, R10, UR5 ;  /* 0x000000050aa57c20 */ /* 0x000fe20008410000 */
[----:B------:R1:W3:Y:S01]  /*3880*/  MUFU.TANH R107, R2 ;  /* 0x00000002006b7308 */ /* 0x0002e20000002400 */
[----:B-----5:R-:W-:Y:S01]  /*3890*/  FMUL.FTZ R0, R11, UR5 ;  /* 0x000000050b007c20 */ /* 0x020fe20008410000 */
[----:B--2---:R-:W-:Y:S01]  /*38a0*/  FMNMX.FTZ R85, R114, R87, !PT ;  /* 0x0000005772557209 */ /* 0x004fe20007810000 */
[----:B------:R-:W-:Y:S03]  /*38b0*/  FMUL.FTZ R149, R16, UR5 ;  /* 0x0000000510957c20 */ /* 0x000fe60008410000 */
[----:B------:R-:W-:Y:S01]  /*38c0*/  FMUL.FTZ R151, R17, UR5 ;  /* 0x0000000511977c20 */ /* 0x000fe20008410000 */
[----:B------:R-:W-:Y:S03]  /*38d0*/  FMUL.FTZ R153, R14, UR5 ;  /* 0x000000050e997c20 */ /* 0x000fe60008410000 */
[----:B------:R-:W2:Y:S01]  /*38e0*/  MUFU.TANH R161, R161 ;  /* 0x000000a100a17308 */ /* 0x000ea20000002400 */
[----:B------:R-:W-:Y:S01]  /*38f0*/  FMUL.FTZ R155, R15, UR5 ;  /* 0x000000050f9b7c20 */ /* 0x000fe20008410000 */
[----:B------:R-:W-:Y:S01]  /*3900*/  FMUL.FTZ R154, R20, UR5 ;  /* 0x00000005149a7c20 */ /* 0x000fe20008410000 */
[----:B------:R-:W-:Y:S01]  /*3910*/  FMUL.FTZ R158, R21, UR5 ;  /* 0x00000005159e7c20 */ /* 0x000fe20008410000 */
[----:B------:R-:W-:Y:S01]  /*3920*/  FMUL.FTZ R147, R18, UR5 ;  /* 0x0000000512937c20 */ /* 0x000fe20008410000 */
[----:B------:R-:W-:Y:S01]  /*3930*/  FMUL.FTZ R164, R19, UR5 ;  /* 0x0000000513a47c20 */ /* 0x000fe20008410000 */
[----:B------:R-:W-:Y:S01]  /*3940*/  FMUL.FTZ R156, R22, UR5 ;  /* 0x00000005169c7c20 */ /* 0x000fe20008410000 */
[----:B------:R-:W-:Y:S03]  /*3950*/  FMUL.FTZ R162, R23, UR5 ;  /* 0x0000000517a27c20 */ /* 0x000fe60008410000 */
[----:B------:R2:W-:Y:S01]  /*3960*/  MUFU.TANH R105, R0 ;  /* 0x0000000000697308 */ /* 0x0005e20000002400 */
[C---:B----4-:R-:W-:Y:S03]  /*3970*/  HMMA.16816.F32 R28, R96.reuse, R88, R28 ;  /* 0x00000058601c723c */ /* 0x050fe6000000181c */
[----:B-1----:R-:W-:Y:S01]  /*3980*/  FMNMX.FTZ R2, R106, R85, !PT ;  /* 0x000000556a027209 */ /* 0x002fe20007810000 */
[----:B------:R-:W-:Y:S01]  /*3990*/  FMUL.FTZ R160, R24, UR5 ;  /* 0x0000000518a07c20 */ /* 0x000fe20008410000 */
[----:B------:R-:W-:Y:S01]  /*39a0*/  FMUL.FTZ R152, R25, UR5 ;  /* 0x0000000519987c20 */ /* 0x000fe20008410000 */
[----:B------:R-:W-:Y:S03]  /*39b0*/  HMMA.16816.F32 R32, R96, R90, R32 ;  /* 0x0000005a6020723c */ /* 0x000fe60000001820 */
[----:B------:R-:W1:Y:S02]  /*39c0*/  MUFU.TANH R159, R159 ;  /* 0x0000009f009f7308 */ /* 0x000e640000002400 */
[----:B---3--:R-:W-:Y:S01]  /*39d0*/  FMNMX.FTZ R2, R113, R2, !PT ;  /* 0x0000000271027209 */ /* 0x008fe20007810000 */
[----:B------:R-:W-:Y:S01]  /*39e0*/  FMUL.FTZ R150, R26, UR5 ;  /* 0x000000051a967c20 */ /* 0x000fe20008410000 */
[----:B------:R-:W-:Y:S06]  /*39f0*/  FMUL.FTZ R148, R27, UR5 ;  /* 0x000000051b947c20 */ /* 0x000fec0008410000 */
[----:B------:R-:W3:Y:S01]  /*3a00*/  MUFU.TANH R163, R163 ;  /* 0x000000a300a37308 */ /* 0x000ee20000002400 */
[----:B------:R-:W-:Y:S02]  /*3a10*/  FMNMX.FTZ R2, R107, R2, !PT ;  /* 0x000000026b027209 */ /* 0x000fe40007810000 */
[----:B--2---:R-:W-:Y:S07]  /*3a20*/  FMNMX.FTZ R0, R161, R3, !PT ;  /* 0x00000003a1007209 */ /* 0x004fee0007810000 */
[----:B------:R-:W2:Y:S01]  /*3a30*/  MUFU.TANH R157, R157 ;  /* 0x0000009d009d7308 */ /* 0x000ea20000002400 */
[----:B-1----:R-:W-:Y:S01]  /*3a40*/  FMNMX.FTZ R2, R159, R2, !PT ;  /* 0x000000029f027209 */ /* 0x002fe20007810000 */
[----:B------:R-:W-:Y:S01]  /*3a50*/  FMUL.FTZ R140, R28, UR5 ;  /* 0x000000051c8c7c20 */ /* 0x000fe20008410000 */
[----:B------:R-:W-:Y:S01]  /*3a60*/  FMUL.FTZ R142, R30, UR5 ;  /* 0x000000051e8e7c20 */ /* 0x000fe20008410000 */
[----:B------:R-:W-:Y:S01]  /*3a70*/  FMUL.FTZ R143, R29, UR5 ;  /* 0x000000051d8f7c20 */ /* 0x000fe20008410000 */
[----:B------:R-:W-:Y:S01]  /*3a80*/  FMUL.FTZ R144, R31, UR5 ;  /* 0x000000051f907c20 */ /* 0x000fe20008410000 */
[----:B------:R-:W-:Y:S04]  /*3a90*/  FMUL.FTZ R145, R32, UR5 ;  /* 0x0000000520917c20 */ /* 0x000fe80008410000 */
[----:B------:R-:W1:Y:S01]  /*3aa0*/  MUFU.TANH R165, R165 ;  /* 0x000000a500a57308 */ /* 0x000e620000002400 */
[----:B---3--:R-:W-:Y:S01]  /*3ab0*/  FMNMX.FTZ R0, R163, R0, !PT ;  /* 0x00000000a3007209 */ /* 0x008fe20007810000 */
[----:B------:R-:W-:Y:S01]  /*3ac0*/  FMUL.FTZ R86, R34, UR5 ;  /* 0x0000000522567c20 */ /* 0x000fe20008410000 */
[----:B------:R-:W-:Y:S01]  /*3ad0*/  FMUL.FTZ R146, R33, UR5 ;  /* 0x0000000521927c20 */ /* 0x000fe20008410000 */
[----:B------:R-:W-:Y:S06]  /*3ae0*/  FMUL.FTZ R35, R35, UR5 ;  /* 0x0000000523237c20 */ /* 0x000fec0008410000 */
[----:B------:R-:W3:Y:S01]  /*3af0*/  MUFU.TANH R149, R149 ;  /* 0x0000009500957308 */ /* 0x000ee20000002400 */
[----:B--2---:R-:W-:Y:S09]  /*3b00*/  FMNMX.FTZ R2, R157, R2, !PT ;  /* 0x000000029d027209 */ /* 0x004ff20007810000 */
[----:B------:R-:W2:Y:S01]  /*3b10*/  MUFU.TANH R151, R151 ;  /* 0x0000009700977308 */ /* 0x000ea20000002400 */
[----:B-1----:R-:W-:Y:S04]  /*3b20*/  FMNMX.FTZ R0, R165, R0, !PT ;  /* 0x00000000a5007209 */ /* 0x002fe80007810000 */
[----:B------:R-:W-:Y:S05]  /*3b30*/  FMNMX.FTZ R0, R105, R0, !PT ;  /* 0x0000000069007209 */ /* 0x000fea0007810000 */
[----:B------:R-:W1:Y:S01]  /*3b40*/  MUFU.TANH R153, R153 ;  /* 0x0000009900997308 */ /* 0x000e620000002400 */
[----:B---3--:R-:W-:Y:S09]  /*3b50*/  FMNMX.FTZ R2, R149, R2, !PT ;  /* 0x0000000295027209 */ /* 0x008ff20007810000 */
[----:B------:R-:W3:Y:S01]  /*3b60*/  MUFU.TANH R154, R154 ;  /* 0x0000009a009a7308 */ /* 0x000ee20000002400 */
[----:B--2---:R-:W-:Y:S09]  /*3b70*/  FMNMX.FTZ R85, R151, R2, !PT ;  /* 0x0000000297557209 */ /* 0x004ff20007810000 */
[----:B------:R-:W2:Y:S01]  /*3b80*/  MUFU.TANH R155, R155 ;  /* 0x0000009b009b7308 */ /* 0x000ea20000002400 */
[----:B-1----:R-:W-:Y:S09]  /*3b90*/  FMNMX.FTZ R0, R153, R0, !PT ;  /* 0x0000000099007209 */ /* 0x002ff20007810000 */
        /* <DEDUP_REMOVED lines=32> */
[----:B------:R3:W4:Y:S01]  /*3da0*/  MUFU.TANH R85, R35 ;  /* 0x0000002300557308 */ /* 0x0007220000002400 */
[----:B--2---:R-:W-:Y:S02]  /*3db0*/  FMNMX.FTZ R0, R86, R5, !PT ;  /* 0x0000000556007209 */ /* 0x004fe40007810000 */
[----:B-1----:R-:W-:Y:S01]  /*3dc0*/  FMNMX.FTZ R115, R146, R2, !PT ;  /* 0x0000000292737209 */ /* 0x002fe20007810000 */
[----:B------:R-:W-:Y:S06]  /*3dd0*/  @P0 BRA `(.L_x_868) ;  /* 0xfffffff000800947 */ /* 0x000fec000383ffff */
.L_x_867:
[----:B------:R-:W2:Y:S01]  /*3de0*/  SHFL.BFLY PT, R2, R115, 0x2, 0x1f ;  /* 0x0c401f0073027f89 */ /* 0x000ea200000e0000 */
[----:B-1--4-:R-:W-:Y:S02]  /*3df0*/  FMNMX.FTZ R7, R85, R0, !PT ;  /* 0x0000000055077209 */ /* 0x012fe40007810000 */
[----:B------:R-:W-:Y:S05]  /*3e00*/  IADD3 R133, R133, -0x1, RZ ;  /* 0xffffffff85857810 */ /* 0x000fea0007ffe0ff */
[----:B------:R-:W-:Y:S08]  /*3e10*/  LDSM.16.MT88.4 R12, [R117+0x6000] ;  /* 0x00600000750c783b */ /* 0x000ff00000004200 */
[----:B------:R-:W1:Y:S08]  /*3e20*/  SHFL.BFLY PT, R0, R7, 0x2, 0x1f ;  /* 0x0c401f0007007f89 */ /* 0x000e7000000e0000 */
[----:B------:R-:W-:Y:S08]  /*3e30*/  LDSM.16.MT88.4 R20, [R116+0x6000] ;  /* 0x006000007414783b */ /* 0x000ff00000004200 */
[----:B------:R-:W-:Y:S01]  /*3e40*/  LDSM.16.MT88.4 R28, [R117+0x7000] ;  /* 0x00700000751c783b */ /* 0x000fe20000004200 */
[----:B--2---:R-:W-:Y:S07]  /*3e50*/  FMNMX.FTZ R9, R115, R2, !PT ;  /* 0x0000000273097209 */ /* 0x004fee0007810000 */
[----:B------:R-:W2:Y:S01]  /*3e60*/  SHFL.BFLY PT, R2, R9, 0x1, 0x1f ;  /* 0x0c201f0009027f89 */ /* 0x000ea200000e0000 */
[----:B-1----:R-:W-:Y:S07]  /*3e70*/  FMNMX.FTZ R5, R7, R0, !PT ;  /* 0x0000000007057209 */ /* 0x002fee0007810000 */
[----:B------:R-:W1:Y:S01]  /*3e80*/  SHFL.BFLY PT, R0, R5, 0x1, 0x1f ;  /* 0x0c201f0005007f89 */ /* 0x000e6200000e0000 */
[----:B--2---:R-:W-:Y:S04]  /*3e90*/  FMNMX.FTZ R2, R9, R2, !PT ;  /* 0x0000000209027209 */ /* 0x004fe80007810000 */
[C---:B------:R-:W-:Y:S01]  /*3ea0*/  FSETP.NEU.FTZ.AND P1, PT, R2.reuse, -INF , PT ;  /* 0xff8000000200780b */ /* 0x040fe20003f3d000 */
[C---:B------:R-:W-:Y:S01]  /*3eb0*/  FMUL.FTZ R95, R2.reuse, UR4 ;  /* 0x00000004025f7c20 */ /* 0x040fe20008410000 */
[----:B------:R-:W-:Y:S01]  /*3ec0*/  FADD.FTZ R4, -R2, R87 ;  /* 0x0000005702047221 */ /* 0x000fe20000010100 */
[----:B-1----:R-:W-:Y:S03]  /*3ed0*/  FMNMX.FTZ R0, R5, R0, !PT ;  /* 0x0000000005007209 */ /* 0x002fe60007810000 */
[----:B------:R-:W-:Y:S01]  /*3ee0*/  FMUL.FTZ R84, R4, UR4 ;  /* 0x0000000404547c20 */ /* 0x000fe20008410000 */
[----:B------:R-:W-:Y:S02]  /*3ef0*/  FSEL R95, R95, RZ, P1 ;  /* 0x000000ff5f5f7208 */ /* 0x000fe40000800000 */
[C---:B------:R-:W-:Y:S01]  /*3f00*/  FSETP.NEU.FTZ.AND P1, PT, R0.reuse, -INF , PT ;  /* 0xff8000000000780b */ /* 0x040fe20003f3d000 */
[C---:B------:R-:W-:Y:S01]  /*3f10*/  FMUL.FTZ R97, R0.reuse, UR4 ;  /* 0x0000000400617c20 */ /* 0x040fe20008410000 */
[----:B------:R-:W-:Y:S01]  /*3f20*/  FADD.FTZ R3, -R0, R3 ;  /* 0x0000000300037221 */ /* 0x000fe20000010100 */
[--C-:B------:R-:W-:Y:S01]  /*3f30*/  FFMA.FTZ R93, R114, UR4, -R95.reuse ;  /* 0x00000004725d7c23 */ /* 0x100fe2000801085f */
[--C-:B------:R-:W-:Y:S01]  /*3f40*/  FFMA.FTZ R92, R106, UR4, -R95.reuse ;  /* 0x000000046a5c7c23 */ /* 0x100fe2000801085f */
[--C-:B------:R-:W-:Y:S01]  /*3f50*/  FFMA.FTZ R91, R113, UR4, -R95.reuse ;  /* 0x00000004715b7c23 */ /* 0x100fe2000801085f */
[----:B------:R-:W-:Y:S01]  /*3f60*/  FSEL R97, R97, RZ, P1 ;  /* 0x000000ff61617208 */ /* 0x000fe20000800000 */
[--C-:B------:R-:W-:Y:S01]  /*3f70*/  FFMA.FTZ R90, R107, UR4, -R95.reuse ;  /* 0x000000046b5a7c23 */ /* 0x100fe2000801085f */
[----:B------:R-:W-:Y:S01]  /*3f80*/  FMUL.FTZ R6, R3, UR4 ;  /* 0x0000000403067c20 */ /* 0x000fe20008410000 */
[----:B------:R-:W1:Y:S01]  /*3f90*/  MUFU.EX2 R84, R84 ;  /* 0x0000005400547308 */ /* 0x000e620000000800 */
[----:B------:R-:W-:Y:S01]  /*3fa0*/  FFMA.FTZ R96, R159, UR4, -R95 ;  /* 0x000000049f607c23 */ /* 0x000fe2000801085f */
[--C-:B------:R-:W-:Y:S01]  /*3fb0*/  FFMA.FTZ R94, R161, UR4, -R97.reuse ;  /* 0x00000004a15e7c23 */ /* 0x100fe20008010861 */
[--C-:B------:R-:W-:Y:S01]  /*3fc0*/  FFMA.FTZ R87, R163, UR4, -R97.reuse ;  /* 0x00000004a3577c23 */ /* 0x100fe20008010861 */
[--C-:B------:R-:W-:Y:S01]  /*3fd0*/  FFMA.FTZ R89, R165, UR4, -R97.reuse ;  /* 0x00000004a5597c23 */ /* 0x100fe20008010861 */
[----:B------:R-:W-:Y:S01]  /*3fe0*/  FFMA.FTZ R88, R105, UR4, -R97 ;  /* 0x0000000469587c23 */ /* 0x000fe20008010861 */
[----:B------:R-:W-:Y:S01]  /*3ff0*/  FFMA.FTZ R99, R157, UR4, -R95 ;  /* 0x000000049d637c23 */ /* 0x000fe2000801085f */
[--C-:B------:R-:W-:Y:S03]  /*4000*/  FFMA.FTZ R98, R153, UR4, -R97.reuse ;  /* 0x0000000499627c23 */ /* 0x100fe60008010861 */
[----:B------:R-:W2:Y:S01]  /*4010*/  MUFU.EX2 R3, R6 ;  /* 0x0000000600037308 */ /* 0x000ea20000000800 */
[----:B------:R-:W-:Y:S01]  /*4020*/  FFMA.FTZ R101, R155, UR4, -R97 ;  /* 0x000000049b657c23 */ /* 0x000fe20008010861 */
[--C-:B------:R-:W-:Y:S01]  /*4030*/  FFMA.FTZ R100, R149, UR4, -R95.reuse ;  /* 0x0000000495647c23 */ /* 0x100fe2000801085f */
[----:B------:R-:W-:Y:S01]  /*4040*/  FFMA.FTZ R103, R151, UR4, -R95 ;  /* 0x0000000497677c23 */ /* 0x000fe2000801085f */
[--C-:B------:R-:W-:Y:S01]  /*4050*/  FFMA.FTZ R102, R147, UR4, -R97.reuse ;  /* 0x0000000493667c23 */ /* 0x100fe20008010861 */
[----:B------:R-:W-:Y:S01]  /*4060*/  FFMA.FTZ R105, R164, UR4, -R97 ;  /* 0x00000004a4697c23 */ /* 0x000fe20008010861 */
[--C-:B------:R-:W-:Y:S01]  /*4070*/  FFMA.FTZ R106, R154, UR4, -R95.reuse ;  /* 0x000000049a6a7c23 */ /* 0x100fe2000801085f */
[----:B------:R-:W-:Y:S03]  /*4080*/  FFMA.FTZ R107, R158, UR4, -R95 ;  /* 0x000000049e6b7c23 */ /* 0x000fe6000801085f */
        /* <DEDUP_REMOVED lines=17> */
[----:B------:R-:W2:Y:S01]  /*41a0*/  LDSM.16.MT88.4 R68, [R116+0x7000] ;  /* 0x007000007444783b */ /* 0x000ea20000004200 */
[C---:B------:R-:W-:Y:S01]  /*41b0*/  FMUL.FTZ R26, R3.reuse, R62 ;  /* 0x0000003e031a7220 */ /* 0x040fe20000410000 */
[C---:B------:R-:W-:Y:S01]  /*41c0*/  FMUL.FTZ R27, R3.reuse, R63 ;  /* 0x0000003f031b7220 */ /* 0x040fe20000410000 */
[C---:B------:R-:W-:Y:S01]  /*41d0*/  FMUL.FTZ R32, R84.reuse, R52 ;  /* 0x0000003454207220 */ /* 0x040fe20000410000 */
[----:B------:R-:W-:Y:S01]  /*41e0*/  FMUL.FTZ R33, R84, R53 ;  /* 0x0000003554217220 */ /* 0x000fe20000410000 */
[C---:B------:R-:W-:Y:S01]  /*41f0*/  FMUL.FTZ R34, R3.reuse, R54 ;  /* 0x0000003603227220 */ /* 0x040fe20000410000 */
[C---:B---3--:R-:W-:Y:S03]  /*4200*/  FMUL.FTZ R35, R3.reuse, R55 ;  /* 0x0000003703237220 */ /* 0x048fe60000410000 */
[----:B------:R-:W3:Y:S01]  /*4210*/  MUFU.EX2 R87, R87 ;  /* 0x0000005700577308 */ /* 0x000ee20000000800 */
[----:B-1----:R-:W-:Y:S01]  /*4220*/  F2FP.F16.F32.PACK_AB R80, R92, R93 ;  /* 0x0000005d5c50723e */ /* 0x002fe200000000ff */
[----:B------:R-:W1:Y:S01]  /*4230*/  LDSM.16.MT88.4 R60, [R117+0x8000] ;  /* 0x00800000753c783b */ /* 0x000e620000004200 */
[C---:B------:R-:W-:Y:S01]  /*4240*/  FMUL.FTZ R36, R84.reuse, R36 ;  /* 0x0000002454247220 */ /* 0x040fe20000410000 */
[C---:B------:R-:W-:Y:S01]  /*4250*/  FMUL.FTZ R37, R84.reuse, R37 ;  /* 0x0000002554257220 */ /* 0x040fe20000410000 */
[C---:B------:R-:W-:Y:S01]  /*4260*/  FMUL.FTZ R38, R3.reuse, R38 ;  /* 0x0000002603267220 */ /* 0x040fe20000410000 */
[C---:B------:R-:W-:Y:S01]  /*4270*/  FMUL.FTZ R39, R3.reuse, R39 ;  /* 0x0000002703277220 */ /* 0x040fe20000410000 */
[C---:B------:R-:W-:Y:S03]  /*4280*/  FMUL.FTZ R40, R84.reuse, R40 ;  /* 0x0000002854287220 */ /* 0x040fe60000410000 */
[----:B------:R-:W-:Y:S01]  /*4290*/  MUFU.EX2 R91, R91 ;  /* 0x0000005b005b7308 */ /* 0x000fe20000000800 */
[C---:B------:R-:W-:Y:S01]  /*42a0*/  FMUL.FTZ R41, R84.reuse, R41 ;  /* 0x0000002954297220 */ /* 0x040fe20000410000 */
[----:B------:R-:W4:Y:S01]  /*42b0*/  LDSM.16.MT88.4 R52, [R116+0x8000] ;  /* 0x008000007434783b */ /* 0x000f220000004200 */
[C---:B------:R-:W-:Y:S01]  /*42c0*/  FMUL.FTZ R42, R3.reuse, R42 ;  /* 0x0000002a032a7220 */ /* 0x040fe20000410000 */
[C---:B------:R-:W-:Y:S01]  /*42d0*/  FMUL.FTZ R43, R3.reuse, R43 ;  /* 0x0000002b032b7220 */ /* 0x040fe20000410000 */
[C---:B------:R-:W-:Y:S01]  /*42e0*/  FMUL.FTZ R44, R84.reuse, R44 ;  /* 0x0000002c542c7220 */ /* 0x040fe20000410000 */
[C---:B------:R-:W-:Y:S01]  /*42f0*/  FMUL.FTZ R45, R84.reuse, R45 ;  /* 0x0000002d542d7220 */ /* 0x040fe20000410000 */
[----:B------:R-:W-:Y:S03]  /*4300*/  FMUL.FTZ R46, R3, R46 ;  /* 0x0000002e032e7220 */ /* 0x000fe60000410000 */
[----:B------:R-:W5:Y:S01]  /*4310*/  MUFU.EX2 R90, R90 ;  /* 0x0000005a005a7308 */ /* 0x000f620000000800 */
[----:B---3--:R-:W-:Y:S01]  /*4320*/  F2FP.F16.F32.PACK_AB R81, R87, R94 ;  /* 0x0000005e5751723e */ /* 0x008fe200000000ff */
[C---:B------:R-:W-:Y:S01]  /*4330*/  FMUL.FTZ R47, R3.reuse, R47 ;  /* 0x0000002f032f7220 */ /* 0x040fe20000410000 */
[C---:B------:R-:W-:Y:S01]  /*4340*/  FMUL.FTZ R48, R84.reuse, R48 ;  /* 0x0000003054307220 */ /* 0x040fe20000410000 */
[----:B------:R-:W-:Y:S01]  /*4350*/  FMUL.FTZ R49, R84, R49 ;  /* 0x0000003154317220 */ /* 0x000fe20000410000 */
[C---:B------:R-:W-:Y:S01]  /*4360*/  FMUL.FTZ R50, R3.reuse, R50 ;  /* 0x0000003203327220 */ /* 0x040fe20000410000 */
[----:B------:R-:W-:Y:S01]  /*4370*/  FMUL.FTZ R51, R3, R51 ;  /* 0x0000003303337220 */ /* 0x000fe20000410000 */
[----:B------:R-:W-:Y:S03]  /*4380*/  LDSM.16.MT88.4 R76, [R117+0x6c00] ;  /* 0x006c0000754c783b */ /* 0x000fe60000004200 */
[----:B------:R-:W-:Y:S01]  /*4390*/  MUFU.EX2 R89, R89 ;  /* 0x0000005900597308 */ /* 0x000fe20000000800 */
[--C-:B------:R-:W-:Y:S01]  /*43a0*/  FFMA.FTZ R109, R156, UR4, -R97.reuse ;  /* 0x000000049c6d7c23 */ /* 0x100fe20008010861 */
[----:B------:R-:W-:Y:S01]  /*43b0*/  FFMA.FTZ R104, R162, UR4, -R97 ;  /* 0x00000004a2687c23 */ /* 0x000fe20008010861 */
[--C-:B------:R-:W-:Y:S01]  /*43c0*/  FFMA.FTZ R108, R160, UR4, -R95.reuse ;  /* 0x00000004a06c7c23 */ /* 0x100fe2000801085f */
[----:B------:R-:W-:Y:S01]  /*43d0*/  FFMA.FTZ R111, R152, UR4, -R95 ;  /* 0x00000004986f7c23 */ /* 0x000fe2000801085f */
[--C-:B------:R-:W-:Y:S01]  /*43e0*/  FFMA.FTZ R110, R150, UR4, -R97.reuse ;  /* 0x00000004966e7c23 */ /* 0x100fe20008010861 */
[----:B------:R-:W-:Y:S01]  /*43f0*/  FFMA.FTZ R113, R148, UR4, -R97 ;  /* 0x0000000494717c23 */ /* 0x000fe20008010861 */
[----:B------:R-:W-:Y:S03]  /*4400*/  FFMA.FTZ R93, R84, R141, R93 ;  /* 0x0000008d545d7223 */ /* 0x000fe6000001005d */
[----:B------:R-:W3:Y:S01]  /*4410*/  MUFU.EX2 R88, R88 ;  /* 0x0000005800587308 */ /* 0x000ee20000000800 */
[----:B-----5:R-:W-:Y:S01]  /*4420*/  F2FP.F16.F32.PACK_AB R82, R90, R91 ;  /* 0x0000005b5a52723e */ /* 0x020fe200000000ff */
[----:B------:R-:W-:Y:S01]  /*4430*/  FFMA.FTZ R115, R140, UR4, -R95 ;  /* 0x000000048c737c23 */ /* 0x000fe2000801085f */
[----:B------:R-:W-:Y:S01]  /*4440*/  FFMA.FTZ R140, R86, UR4, -R97 ;  /* 0x00000004568c7c23 */ /* 0x000fe20008010861 */
[----:B------:R-:W-:Y:S01]  /*4450*/  FFMA.FTZ R112, R143, UR4, -R95 ;  /* 0x000000048f707c23 */ /* 0x000fe2000801085f */
[----:B------:R-:W-:Y:S01]  /*4460*/  FFMA.FTZ R114, R142, UR4, -R97 ;  /* 0x000000048e727c23 */ /* 0x000fe20008010861 */
[----:B------:R-:W-:Y:S01]  /*4470*/  FFMA.FTZ R142, R145, UR4, -R95 ;  /* 0x00000004918e7c23 */ /* 0x000fe2000801085f */
[--C-:B------:R-:W-:Y:S03]  /*4480*/  FFMA.FTZ R143, R144, UR4, -R97.reuse ;  /* 0x00000004908f7c23 */ /* 0x100fe60008010861 */
[----:B------:R-:W-:Y:S01]  /*4490*/  MUFU.EX2 R96, R96 ;  /* 0x0000006000607308 */ /* 0x000fe20000000800 */
[----:B------:R-:W-:Y:S01]  /*44a0*/  FFMA.FTZ R97, R85, UR4, -R97 ;  /* 0x0000000455617c23 */ /* 0x000fe20008010861 */
[----:B------:R-:W-:Y:S01]  /*44b0*/  FFMA.FTZ R95, R146, UR4, -R95 ;  /* 0x00000004925f7c23 */ /* 0x000fe2000801085f */
[----:B------:R-:W-:Y:S01]  /*44c0*/  FFMA.FTZ R94, R3, R138, R94 ;  /* 0x0000008a035e7223 */ /* 0x000fe2000001005e */
[----:B------:R-:W-:Y:S03]  /*44d0*/  FADD.FTZ R92, R92, R93 ;  /* 0x0000005d5c5c7221 */ /* 0x000fe60000010000 */
[----:B------:R-:W-:Y:S03]  /*44e0*/  FADD.FTZ R94, R87, R94 ;  /* 0x0000005e575e7221 */ /* 0x000fe60000010000 */
[----:B------:R-:W5:Y:S01]  /*44f0*/  MUFU.EX2 R99, R99 ;  /* 0x0000006300637308 */ /* 0x000f620000000800 */
[C---:B---3--:R-:W-:Y:S01]  /*4500*/  F2FP.F16.F32.PACK_AB R83, R88.reuse, R89 ;  /* 0x000000595853723e */ /* 0x048fe200000000ff */
[----:B------:R-:W-:Y:S04]  /*4510*/  FADD.FTZ R89, R89, R94 ;  /* 0x0000005e59597221 */ /* 0x000fe80000010000 */
[----:B------:R-:W-:Y:S02]  /*4520*/  FADD.FTZ R89, R88, R89 ;  /* 0x0000005958597221 */ /* 0x000fe40000010000 */
[C---:B------:R-:W-:Y:S02]  /*4530*/  HMMA.16816.F32 R4, R80.reuse, R12, R4 ;  /* 0x0000000c5004723c */ /* 0x040fe40000001804 */
[----:B------:R-:W-:Y:S04]  /*4540*/  MUFU.EX2 R106, R106 ;  /* 0x0000006a006a7308 */ /* 0x000fe80000000800 */
[C---:B------:R-:W-:Y:S06]  /*4550*/  HMMA.16816.F32 R8, R80.reuse, R14, R8 ;  /* 0x0000000e5008723c */ /* 0x040fec0000001808 */
[----:B------:R-:W-:Y:S01]  /*4560*/  MUFU.EX2 R98, R98 ;  /* 0x0000006200627308 */ /* 0x000fe20000000800 */
[C---:B------:R-:W-:Y:S01]  /*4570*/  FMUL.FTZ R12, R84.reuse, R72 ;  /* 0x00000048540c7220 */ /* 0x040fe20000410000 */
[C---:B------:R-:W-:Y:S03]  /*4580*/  FMUL.FTZ R13, R84.reuse, R73 ;  /* 0x00000049540d7220 */ /* 0x040fe60000410000 */
[C---:B------:R-:W-:Y:S01]  /*4590*/  FMUL.FTZ R14, R3.reuse, R74 ;  /* 0x0000004a030e7220 */ /* 0x040fe20000410000 */
[C---:B------:R-:W-:Y:S04]  /*45a0*/  FMUL.FTZ R15, R3.reuse, R75 ;  /* 0x0000004b030f7220 */ /* 0x040fe80000410000 */
[----:B------:R-:W-:Y:S03]  /*45b0*/  MUFU.EX2 R107, R107 ;  /* 0x0000006b006b7308 */ /* 0x000fe60000000800 */
[C---:B------:R-:W-:Y:S07]  /*45c0*/  HMMA.16816.F32 R12, R80.reuse, R20, R12 ;  /* 0x00000014500c723c */ /* 0x040fee000000180c */
[----:B------:R-:W-:Y:S01]  /*45d0*/  MUFU.EX2 R109, R109 ;  /* 0x0000006d006d7308 */ /* 0x000fe20000000800 */
[C---:B------:R-:W-:Y:S03]  /*45e0*/  HMMA.16816.F32 R16, R80.reuse, R22, R16 ;  /* 0x000000165010723c */ /* 0x040fe60000001810 */
[C---:B------:R-:W-:Y:S01]  /*45f0*/  FMUL.FTZ R20, R84.reuse, R64 ;  /* 0x0000004054147220 */ /* 0x040fe20000410000 */
[C---:B------:R-:W-:Y:S03]  /*4600*/  FMUL.FTZ R21, R84.reuse, R65 ;  /* 0x0000004154157220 */ /* 0x040fe60000410000 */
[C---:B------:R-:W-:Y:S01]  /*4610*/  FMUL.FTZ R22, R3.reuse, R66 ;  /* 0x0000004203167220 */ /* 0x040fe20000410000 */
[C---:B------:R-:W-:Y:S01]  /*4620*/  FMUL.FTZ R23, R3.reuse, R67 ;  /* 0x0000004303177220 */ /* 0x040fe20000410000 */
[----:B------:R-:W-:Y:S06]  /*4630*/  MUFU.EX2 R104, R104 ;  /* 0x0000006800687308 */ /* 0x000fec0000000800 */
[C---:B------:R-:W-:Y:S04]  /*4640*/  HMMA.16816.F32 R20, R80.reuse, R28, R20 ;  /* 0x0000001c5014723c */ /* 0x040fe80000001814 */
[----:B------:R-:W-:Y:S02]  /*4650*/  MUFU.EX2 R108, R108 ;  /* 0x0000006c006c7308 */ /* 0x000fe40000000800 */
[C---:B------:R-:W-:Y:S08]  /*4660*/  HMMA.16816.F32 R24, R80.reuse, R30, R24 ;  /* 0x0000001e5018723c */ /* 0x040ff00000001818 */
[----:B------:R-:W3:Y:S03]  /*4670*/  MUFU.EX2 R101, R101 ;  /* 0x0000006500657308 */ /* 0x000ee60000000800 */
[C---:B------:R-:W-:Y:S01]  /*4680*/  FMUL.FTZ R28, R84.reuse, R56 ;  /* 0x00000038541c7220 */ /* 0x040fe20000410000 */
[----:B------:R-:W-:Y:S01]  /*4690*/  FMUL.FTZ R29, R84, R57 ;  /* 0x00000039541d7220 */ /* 0x000fe20000410000 */
[C---:B------:R-:W-:Y:S01]  /*46a0*/  FMUL.FTZ R30, R3.reuse, R58 ;  /* 0x0000003a031e7220 */ /* 0x040fe20000410000 */
[----:B------:R-:W-:Y:S02]  /*46b0*/  FMUL.FTZ R31, R3, R59 ;  /* 0x0000003b031f7220 */ /* 0x000fe40000410000 */
[----:B------:R-:W3:Y:S01]  /*46c0*/  LDSM.16.MT88.4 R56, [R117+0x6400] ;  /* 0x006400007538783b */ /* 0x000ee20000004200 */
[----:B------:R-:W-:Y:S01]  /*46d0*/  FADD.FTZ R3, R91, R92 ;  /* 0x0000005c5b037221 */ /* 0x000fe20000010000 */
[----:B------:R-:W-:Y:S03]  /*46e0*/  MUFU.EX2 R111, R111 ;  /* 0x0000006f006f7308 */ /* 0x000fe60000000800 */
[C---:B--2---:R-:W-:Y:S03]  /*46f0*/  HMMA.16816.F32 R28, R80.reuse, R68, R28 ;  /* 0x00000044501c723c */ /* 0x044fe6000000181c */
[----:B------:R-:W-:Y:S04]  /*4700*/  FADD.FTZ R3, R90, R3 ;  /* 0x000000035a037221 */ /* 0x000fe80000010000 */
[----:B------:R-:W-:Y:S01]  /*4710*/  MUFU.EX2 R110, R110 ;  /* 0x0000006e006e7308 */ /* 0x000fe20000000800 */
[C---:B------:R-:W-:Y:S01]  /*4720*/  HMMA.16816.F32 R32, R80.reuse, R70, R32 ;  /* 0x000000465020723c */ /* 0x040fe20000001820 */
[----:B------:R-:W-:Y:S05]  /*4730*/  LDSM.16.MT88.4 R68, [R116+0x6c00] ;  /* 0x006c00007444783b */ /* 0x000fea0000004200 */
[C---:B-1----:R-:W-:Y:S03]  /*4740*/  HMMA.16816.F32 R36, R80.reuse, R60, R36 ;  /* 0x0000003c5024723c */ /* 0x042fe60000001824 */
[----:B------:R-:W-:Y:S03]  /*4750*/  MUFU.EX2 R113, R113 ;  /* 0x0000007100717308 */ /* 0x000fe60000000800 */
[C---:B------:R-:W-:Y:S01]  /*4760*/  HMMA.16816.F32 R40, R80.reuse, R62, R40 ;  /* 0x0000003e5028723c */ /* 0x040fe20000001828 */
[----:B------:R-:W1:Y:S06]  /*4770*/  LDSM.16.MT88.4 R60, [R116+0x6400] ;  /* 0x00640000743c783b */ /* 0x000e6c0000004200 */
[----:B------:R-:W-:Y:S01]  /*4780*/  MUFU.EX2 R100, R100 ;  /* 0x0000006400647308 */ /* 0x000fe20000000800 */
[C---:B----4-:R-:W-:Y:S09]  /*4790*/  HMMA.16816.F32 R44, R80.reuse, R52, R44 ;  /* 0x00000034502c723c */ /* 0x050ff2000000182c */
[----:B------:R-:W2:Y:S01]  /*47a0*/  MUFU.EX2 R103, R103 ;  /* 0x0000006700677308 */ /* 0x000ea20000000800 */
[----:B------:R-:W-:Y:S03]  /*47b0*/  HMMA.16816.F32 R48, R80, R54, R48 ;  /* 0x000000365030723c */ /* 0x000fe60000001830 */
[----:B-----5:R-:W-:Y:S01]  /*47c0*/  F2FP.F16.F32.PACK_AB R52, R99, R96 ;  /* 0x000000606334723e */ /* 0x020fe200000000ff */
[----:B------:R-:W-:Y:S05]  /*47d0*/  FADD.FTZ R96, R96, R3 ;  /* 0x0000000360607221 */ /* 0x000fea0000010000 */
[----:B------:R-:W-:Y:S02]  /*47e0*/  MUFU.EX2 R102, R102 ;  /* 0x0000006600667308 */ /* 0x000fe40000000800 */
[----:B---3--:R-:W-:Y:S02]  /*47f0*/  F2FP.F16.F32.PACK_AB R53, R101, R98 ;  /* 0x000000626535723e */ /* 0x008fe400000000ff */
[----:B------:R-:W-:Y:S01]  /*4800*/  MOV R3, R0 ;  /* 0x0000000000037202 */ /* 0x000fe20000000f00 */
[----:B------:R-:W-:Y:S01]  /*4810*/  FADD.FTZ R98, R98, R89 ;  /* 0x0000005962627221 */ /* 0x000fe20000010000 */
[----:B------:R-:W-:Y:S04]  /*4820*/  FADD.FTZ R99, R99, R96 ;  /* 0x0000006063637221 */ /* 0x000fe80000010000 */
[----:B------:R-:W3:Y:S01]  /*4830*/  MUFU.EX2 R105, R105 ;  /* 0x0000006900697308 */ /* 0x000ee20000000800 */
[----:B--2---:R-:W-:Y:S01]  /*4840*/  F2FP.F16.F32.PACK_AB R54, R103, R100 ;  /* 0x000000646736723e */ /* 0x004fe200000000ff */
[----:B------:R-:W-:Y:S01]  /*4850*/  FADD.FTZ R101, R101, R98 ;  /* 0x0000006265657221 */ /* 0x000fe20000010000 */
[----:B------:R-:W-:Y:S04]  /*4860*/  FADD.FTZ R100, R100, R99 ;  /* 0x0000006364647221 */ /* 0x000fe80000010000 */
[----:B------:R-:W-:Y:S03]  /*4870*/  FADD.FTZ R103, R103, R100 ;  /* 0x0000006467677221 */ /* 0x000fe60000010000 */
[----:B------:R-:W-:Y:S10]  /*4880*/  MUFU.EX2 R115, R115 ;  /* 0x0000007300737308 */ /* 0x000ff40000000800 */
[----:B------:R-:W2:Y:S01]  /*4890*/  MUFU.EX2 R112, R112 ;  /* 0x0000007000707308 */ /* 0x000ea20000000800 */
[----:B---3--:R-:W-:Y:S07]  /*48a0*/  F2FP.F16.F32.PACK_AB R55, R105, R102 ;  /* 0x000000666937723e */ /* 0x008fee00000000ff */
[C---:B------:R-:W-:Y:S02]  /*48b0*/  HMMA.16816.F32 R4, R52.reuse, R56, R4 ;  /* 0x000000383404723c */ /* 0x040fe40000001804 */
[----:B------:R-:W-:Y:S04]  /*48c0*/  MUFU.EX2 R114, R114 ;  /* 0x0000007200727308 */ /* 0x000fe80000000800 */
[C---:B------:R-:W-:Y:S01]  /*48d0*/  HMMA.16816.F32 R8, R52.reuse, R58, R8 ;  /* 0x0000003a3408723c */ /* 0x040fe20000001808 */
[----:B------:R-:W3:Y:S05]  /*48e0*/  LDSM.16.MT88.4 R56, [R117+0x7400] ;  /* 0x007400007538783b */ /* 0x000eea0000004200 */
[----:B------:R-:W4:Y:S01]  /*48f0*/  MUFU.EX2 R143, R143 ;  /* 0x0000008f008f7308 */ /* 0x000f220000000800 */
[----:B--2---:R-:W-:Y:S01]  /*4900*/  F2FP.F16.F32.PACK_AB R84, R112, R115 ;  /* 0x000000737054723e */ /* 0x004fe200000000ff */
[C---:B-1----:R-:W-:Y:S08]  /*4910*/  HMMA.16816.F32 R12, R52.reuse, R60, R12 ;  /* 0x0000003c340c723c */ /* 0x042ff0000000180c */
[----:B------:R-:W-:Y:S01]  /*4920*/  MUFU.EX2 R142, R142 ;  /* 0x0000008e008e7308 */ /* 0x000fe20000000800 */
[C---:B------:R-:W-:Y:S01]  /*4930*/  HMMA.16816.F32 R16, R52.reuse, R62, R16 ;  /* 0x0000003e3410723c */ /* 0x040fe20000001810 */
[----:B------:R-:W1:Y:S08]  /*4940*/  LDSM.16.MT88.4 R60, [R116+0x7400] ;  /* 0x00740000743c783b */ /* 0x000e700000004200 */
[----:B------:R-:W2:Y:S02]  /*4950*/  MUFU.EX2 R95, R95 ;  /* 0x0000005f005f7308 */ /* 0x000ea40000000800 */
[----:B----4-:R-:W-:Y:S08]  /*4960*/  F2FP.F16.F32.PACK_AB R85, R143, R114 ;  /* 0x000000728f55723e */ /* 0x010ff000000000ff */
[----:B------:R-:W-:Y:S10]  /*4970*/  MUFU.EX2 R140, R140 ;  /* 0x0000008c008c7308 */ /* 0x000ff40000000800 */
[----:B------:R-:W4:Y:S01]  /*4980*/  MUFU.EX2 R97, R97 ;  /* 0x0000006100617308 */ /* 0x000f220000000800 */
[----:B--2---:R-:W-:Y:S01]  /*4990*/  F2FP.F16.F32.PACK_AB R86, R95, R142 ;  /* 0x0000008e5f56723e */ /* 0x004fe200000000ff */
[C---:B---3--:R-:W-:Y:S06]  /*49a0*/  HMMA.16816.F32 R20, R52.reuse, R56, R20 ;  /* 0x000000383414723c */ /* 0x048fec0000001814 */
[C---:B------:R-:W-:Y:S01]  /*49b0*/  HMMA.16816.F32 R24, R52.reuse, R58, R24 ;  /* 0x0000003a3418723c */ /* 0x040fe20000001818 */
[----:B------:R-:W2:Y:S04]  /*49c0*/  LDSM.16.MT88.4 R56, [R117+0x8400] ;  /* 0x008400007538783b */ /* 0x000ea80000004200 */
[----:B----4-:R-:W-:Y:S01]  /*49d0*/  F2FP.F16.F32.PACK_AB R87, R97, R140 ;  /* 0x0000008c6157723e */ /* 0x010fe200000000ff */
[C---:B-1----:R-:W-:Y:S06]  /*49e0*/  HMMA.16816.F32 R28, R52.reuse, R60, R28 ;  /* 0x0000003c341c723c */ /* 0x042fec000000181c */
[C---:B------:R-:W-:Y:S01]  /*49f0*/  HMMA.16816.F32 R32, R52.reuse, R62, R32 ;  /* 0x0000003e3420723c */ /* 0x040fe20000001820 */
[----:B------:R-:W1:Y:S05]  /*4a00*/  LDSM.16.MT88.4 R60, [R116+0x8400] ;  /* 0x00840000743c783b */ /* 0x000e6a0000004200 */
[C---:B--2---:R-:W-:Y:S06]  /*4a10*/  HMMA.16816.F32 R36, R52.reuse, R56, R36 ;  /* 0x000000383424723c */ /* 0x044fec0000001824 */
[C---:B------:R-:W-:Y:S01]  /*4a20*/  HMMA.16816.F32 R40, R52.reuse, R58, R40 ;  /* 0x0000003a3428723c */ /* 0x040fe20000001828 */
[----:B------:R-:W2:Y:S05]  /*4a30*/  LDSM.16.MT88.4 R56, [R117+0x6800] ;  /* 0x006800007538783b */ /* 0x000eaa0000004200 */
[C---:B-1----:R-:W-:Y:S06]  /*4a40*/  HMMA.16816.F32 R44, R52.reuse, R60, R44 ;  /* 0x0000003c342c723c */ /* 0x042fec000000182c */
[----:B------:R-:W-:Y:S01]  /*4a50*/  HMMA.16816.F32 R48, R52, R62, R48 ;  /* 0x0000003e3430723c */ /* 0x000fe20000001830 */
[----:B------:R-:W1:Y:S06]  /*4a60*/  LDSM.16.MT88.4 R60, [R116+0x6800] ;  /* 0x00680000743c783b */ /* 0x000e6c0000004200 */
[C---:B------:R-:W-:Y:S01]  /*4a70*/  F2FP.F16.F32.PACK_AB R52, R107.reuse, R106 ;  /* 0x0000006a6b34723e */ /* 0x040fe200000000ff */
[----:B------:R-:W-:Y:S03]  /*4a80*/  FADD.FTZ R106, R106, R103 ;  /* 0x000000676a6a7221 */ /* 0x000fe60000010000 */
[----:B------:R-:W-:Y:S01]  /*4a90*/  F2FP.F16.F32.PACK_AB R53, R104, R109 ;  /* 0x0000006d6835723e */ /* 0x000fe200000000ff */
[----:B------:R-:W-:Y:S01]  /*4aa0*/  FADD.FTZ R107, R107, R106 ;  /* 0x0000006a6b6b7221 */ /* 0x000fe20000010000 */
[----:B------:R-:W-:Y:S02]  /*4ab0*/  F2FP.F16.F32.PACK_AB R54, R111, R108 ;  /* 0x0000006c6f36723e */ /* 0x000fe400000000ff */
[----:B------:R-:W-:Y:S01]  /*4ac0*/  F2FP.F16.F32.PACK_AB R55, R113, R110 ;  /* 0x0000006e7137723e */ /* 0x000fe200000000ff */
[----:B------:R-:W-:Y:S04]  /*4ad0*/  FADD.FTZ R108, R108, R107 ;  /* 0x0000006b6c6c7221 */ /* 0x000fe80000010000 */
[----:B------:R-:W-:Y:S04]  /*4ae0*/  FADD.FTZ R108, R111, R108 ;  /* 0x0000006c6f6c7221 */ /* 0x000fe80000010000 */
[----:B------:R-:W-:Y:S04]  /*4af0*/  FADD.FTZ R115, R115, R108 ;  /* 0x0000006c73737221 */ /* 0x000fe80000010000 */
[----:B------:R-:W-:Y:S01]  /*4b00*/  FADD.FTZ R115, R112, R115 ;  /* 0x0000007370737221 */ /* 0x000fe20000010000 */
[C---:B--2---:R-:W-:Y:S03]  /*4b10*/  HMMA.16816.F32 R4, R52.reuse, R56, R4 ;  /* 0x000000383404723c */ /* 0x044fe60000001804 */
[----:B------:R-:W-:Y:S03]  /*4b20*/  FADD.FTZ R142, R142, R115 ;  /* 0x000000738e8e7221 */ /* 0x000fe60000010000 */
[C---:B------:R-:W-:Y:S01]  /*4b30*/  HMMA.16816.F32 R8, R52.reuse, R58, R8 ;  /* 0x0000003a3408723c */ /* 0x040fe20000001808 */
[----:B------:R-:W2:Y:S04]  /*4b40*/  LDSM.16.MT88.4 R56, [R117+0x7800] ;  /* 0x007800007538783b */ /* 0x000ea80000004200 */
[----:B------:R-:W-:Y:S01]  /*4b50*/  FADD.FTZ R141, R95, R142 ;  /* 0x0000008e5f8d7221 */ /* 0x000fe20000010000 */
        /* <DEDUP_REMOVED lines=14> */
[----:B------:R-:W1:Y:S05]  /*4c40*/  LDSM.16.MT88.4 R52, [R116+0x7c00] ;  /* 0x007c00007434783b */ /* 0x000e6a0000004200 */
[C---:B------:R-:W-:Y:S03]  /*4c50*/  HMMA.16816.F32 R80, R84.reuse, R76, R4 ;  /* 0x0000004c5450723c */ /* 0x040fe60000001804 */
[----:B------:R-:W3:Y:S03]  /*4c60*/  LDSM.16.MT88.4 R4, [R117+0x8c00] ;  /* 0x008c00007504783b */ /* 0x000ee60000004200 */
[C---:B------:R-:W-:Y:S05]  /*4c70*/  HMMA.16816.F32 R76, R84.reuse, R78, R8 ;  /* 0x0000004e544c723c */ /* 0x040fea0000001808 */
[----:B------:R-:W4:Y:S01]  /*4c80*/  LDSM.16.MT88.4 R8, [R116+0x8c00] ;  /* 0x008c00007408783b */ /* 0x000f220000004200 */
[C---:B------:R-:W-:Y:S06]  /*4c90*/  HMMA.16816.F32 R72, R84.reuse, R68, R12 ;  /* 0x000000445448723c */ /* 0x040fec000000180c */
[C---:B------:R-:W-:Y:S05]  /*4ca0*/  HMMA.16816.F32 R68, R84.reuse, R70, R16 ;  /* 0x000000465444723c */ /* 0x040fea0000001810 */
[----:B------:R-:W-:Y:S01]  /*4cb0*/  FADD.FTZ R12, R102, R101 ;  /* 0x00000065660c7221 */ /* 0x000fe20000010000 */
[C---:B--2---:R-:W-:Y:S05]  /*4cc0*/  HMMA.16816.F32 R64, R84.reuse, R56, R20 ;  /* 0x000000385440723c */ /* 0x044fea0000001814 */
[----:B------:R-:W-:Y:S01]  /*4cd0*/  FADD.FTZ R12, R105, R12 ;  /* 0x0000000c690c7221 */ /* 0x000fe20000010000 */
[C---:B------:R-:W-:Y:S05]  /*4ce0*/  HMMA.16816.F32 R60, R84.reuse, R58, R24 ;  /* 0x0000003a543c723c */ /* 0x040fea0000001818 */
[----:B------:R-:W-:Y:S01]  /*4cf0*/  FADD.FTZ R109, R109, R12 ;  /* 0x0000000c6d6d7221 */ /* 0x000fe20000010000 */
[C---:B-1----:R-:W-:Y:S05]  /*4d00*/  HMMA.16816.F32 R56, R84.reuse, R52, R28 ;  /* 0x000000345438723c */ /* 0x042fea000000181c */
[----:B------:R-:W-:Y:S01]  /*4d10*/  FADD.FTZ R109, R104, R109 ;  /* 0x0000006d686d7221 */ /* 0x000fe20000010000 */
[C---:B------:R-:W-:Y:S05]  /*4d20*/  HMMA.16816.F32 R52, R84.reuse, R54, R32 ;  /* 0x000000365434723c */ /* 0x040fea0000001820 */
[----:B------:R-:W-:Y:S01]  /*4d30*/  FADD.FTZ R110, R110, R109 ;  /* 0x0000006d6e6e7221 */ /* 0x000fe20000010000 */
[C---:B---3--:R-:W-:Y:S05]  /*4d40*/  HMMA.16816.F32 R36, R84.reuse, R4, R36 ;  /* 0x000000045424723c */ /* 0x048fea0000001824 */
[----:B------:R-:W-:Y:S01]  /*4d50*/  FADD.FTZ R113, R113, R110 ;  /* 0x0000006e71717221 */ /* 0x000fe20000010000 */
[C---:B------:R-:W-:Y:S05]  /*4d60*/  HMMA.16816.F32 R40, R84.reuse, R6, R40 ;  /* 0x000000065428723c */ /* 0x040fea0000001828 */
[----:B------:R-:W-:Y:S01]  /*4d70*/  FADD.FTZ R114, R114, R113 ;  /* 0x0000007172727221 */ /* 0x000fe20000010000 */
[C---:B----4-:R-:W-:Y:S05]  /*4d80*/  HMMA.16816.F32 R44, R84.reuse, R8, R44 ;  /* 0x00000008542c723c */ /* 0x050fea000000182c */
[----:B------:R-:W-:Y:S01]  /*4d90*/  FADD.FTZ R143, R143, R114 ;  /* 0x000000728f8f7221 */ /* 0x000fe20000010000 */
[----:B------:R-:W-:Y:S05]  /*4da0*/  HMMA.16816.F32 R48, R84, R10, R48 ;  /* 0x0000000a5430723c */ /* 0x000fea0000001830 */
[----:B------:R-:W-:Y:S02]  /*4db0*/  FADD.FTZ R138, R140, R143 ;  /* 0x0000008f8c8a7221 */ /* 0x000fe40000010000 */
[----:B------:R-:W-:Y:S04]  /*4dc0*/  MOV R87, R2 ;  /* 0x0000000200577202 */ /* 0x000fe80000000f00 */
[----:B------:R-:W-:Y:S01]  /*4dd0*/  FADD.FTZ R138, R97, R138 ;  /* 0x0000008a618a7221 */ /* 0x000fe20000010000 */
[----:B------:R-:W-:Y:S01]  /*4de0*/  @!UPT UIADD3 URZ, URZ, URZ, URZ ;  /* 0x0000003f3f3ff290 */ /* 0x000fe2000fffe03f */
[----:B------:R-:W-:Y:S11]  /*4df0*/  @P0 BRA `(.L_x_866) ;  /* 0xffffffe000d40947 */ /* 0x000ff6000383ffff */
.L_x_865:
        /* <DEDUP_REMOVED lines=215> */
.L_x_870:
[----:B------:R-:W-:Y:S05]  /*5b70*/  BSYNC B0 ;  /* 0x0000000000007941 */ /* 0x000fea0003800000 */
.L_x_869:
        /* <DEDUP_REMOVED lines=34> */
.L_x_863:
[----:B------:R-:W-:Y:S01]  /*5da0*/  SHF.R.S32.HI R5, RZ, 0x1f, R2 ;  /* 0x0000001fff057819 */ /* 0x000fe20000011402 */
[----:B------:R-:W-:Y:S01]  /*5db0*/  ULDC.64 UR4, c[0x0][0x290] ;  /* 0x0000a40000047ab9 */ /* 0x000fe20000000a00 */
[----:B------:R-:W-:Y:S01]  /*5dc0*/  SHF.R.S32.HI R0, RZ, 0x1f, R17 ;  /* 0x0000001fff007819 */ /* 0x000fe20000011411 */
[----:B------:R-:W-:Y:S01]  /*5dd0*/  ULDC.U8 UR6, c[0x0][0x3d9] ;  /* 0x0000f64000067ab9 */ /* 0x000fe20000000000 */
[----:B------:R-:W-:Y:S01]  /*5de0*/  LEA.HI R5, R5, R2, RZ, 0x2 ;  /* 0x0000000205057211 */ /* 0x000fe200078f10ff */
[----:B------:R-:W1:Y:S01]  /*5df0*/  LDC.64 R6, c[0x0][0x298] ;  /* 0x0000a600ff067b82 */ /* 0x000e620000000a00 */
[----:B------:R-:W-:Y:S01]  /*5e00*/  UISETP.NE.AND UP1, UPT, UR6, URZ, UPT ;  /* 0x0000003f0600728c */ /* 0x000fe2000bf25270 */
[----:B------:R-:W-:Y:S01]  /*5e10*/  IMAD R0, R0, UR4, RZ ;  /* 0x0000000400007c24 */ /* 0x000fe2000f8e02ff */
[----:B------:R-:W-:Y:S01]  /*5e20*/  LOP3.LUT R3, R5, 0x1ffffffc, RZ, 0xc0, !PT ;  /* 0x1ffffffc05037812 */ /* 0x000fe200078ec0ff */
[----:B------:R-:W-:Y:S01]  /*5e30*/  ULDC.U8 UR8, c[0x0][0x3d8] ;  /* 0x0000f60000087ab9 */ /* 0x000fe20000000000 */
[----:B------:R-:W-:Y:S01]  /*5e40*/  SHF.R.S32.HI R10, RZ, 0x2, R5 ;  /* 0x00000002ff0a7819 */ /* 0x000fe20000011405 */
[----:B------:R-:W-:Y:S01]  /*5e50*/  BSSY B0, `(.L_x_871) ;  /* 0x0000044000007945 */ /* 0x000fe20003800000 */
[----:B------:R-:W-:Y:S01]  /*5e60*/  ISETP.NE.AND P1, PT, RZ, UR8, PT ;  /* 0x00000008ff007c0c */ /* 0x000fe2000bf25270 */
[----:B------:R-:W-:Y:S01]  /*5e70*/  IMAD.IADD R8, R2, 0x1, -R3 ;  /* 0x0000000102087824 */ /* 0x000fe200078e0a03 */
[----:B------:R-:W-:Y:S01]  /*5e80*/  SHF.R.S32.HI R11, RZ, 0x1f, R10 ;  /* 0x0000001fff0b7819 */ /* 0x000fe2000001140a */
[C---:B------:R-:W-:Y:S01]  /*5e90*/  IMAD R3, R17.reuse, UR5, R0 ;  /* 0x0000000511037c24 */ /* 0x040fe2000f8e0200 */
[----:B------:R-:W-:Y:S01]  /*5ea0*/  SHF.R.S32.HI R0, RZ, 0x1f, R4 ;  /* 0x0000001fff007819 */ /* 0x000fe20000011404 */
[----:B------:R-:W-:Y:S01]  /*5eb0*/  IMAD.SHL.U32 R8, R8, 0x8, RZ ;  /* 0x0000000808087824 */ /* 0x000fe200078e00ff */
[----:B------:R-:W-:Y:S01]  /*5ec0*/  @!UP1 UISETP.NE.AND UP0, UPT, UR8, URZ, UPT ;  /* 0x0000003f0800928c */ /* 0x000fe2000bf05270 */
[----:B------:R-:W-:Y:S01]  /*5ed0*/  ISETP.EQ.AND P1, PT, RZ, UR6, P1 ;  /* 0x00000006ff007c0c */ /* 0x000fe20008f22270 */
[----:B------:R-:W-:Y:S01]  /*5ee0*/  @UP1 ULDC UR7, c[0x0][0x2c0] ;  /* 0x0000b00000071ab9 */ /* 0x000fe20000000800 */
[----:B------:R-:W-:Y:S01]  /*5ef0*/  LOP3.LUT P3, RZ, R2, 0x3, RZ, 0xc0, !PT ;  /* 0x0000000302ff7812 */ /* 0x000fe2000786c0ff */
[----:B------:R-:W-:Y:S01]  /*5f00*/  @UP1 UIMAD UR7, UR13, UR7, URZ ;  /* 0x000000070d0712a4 */ /* 0x000fe2000f8e023f */
[--C-:B------:R-:W-:Y:S01]  /*5f10*/  SHF.R.S32.HI R9, RZ, 0x1f, R8.reuse ;  /* 0x0000001fff097819 */ /* 0x100fe20000011408 */
[----:B------:R-:W-:Y:S01]  /*5f20*/  @UP1 ULDC UR6, c[0x0][0x2c0] ;  /* 0x0000b00000061ab9 */ /* 0x000fe20000000800 */
[----:B------:R-:W-:Y:S01]  /*5f30*/  @!UP1 UMOV UR6, 0x1 ;  /* 0x0000000100069882 */ /* 0x000fe20000000000 */
        /* <DEDUP_REMOVED lines=9> */
[----:B------:R-:W-:Y:S01]  /*5fd0*/  @!UP1 ULDC UR4, c[0x0][0x270] ;  /* 0x00009c0000049ab9 */ /* 0x000fe20000000800 */
[----:B------:R-:W-:Y:S01]  /*5fe0*/  IMAD.WIDE R8, R137, 0x40, R10 ;  /* 0x0000004089087825 */ /* 0x000fe200078e020a */
[----:B------:R-:W-:-:S03]  /*5ff0*/  @!UP1 UIMAD UR5, UR7, UR4, URZ ;  /* 0x00000004070592a4 */ /* 0x000fc6000f8e023f */
[-C--:B-1----:R-:W-:Y:S02]  /*6000*/  IMAD R0, R9, R6.reuse, RZ ;  /* 0x0000000609007224 */ /* 0x082fe400078e02ff */
[----:B------:R-:W-:Y:S02]  /*6010*/  IMAD.IADD R13, R3, 0x1, R13 ;  /* 0x00000001030d7824 */ /* 0x000fe400078e020d */
[----:B------:R-:W-:Y:S01]  /*6020*/  IMAD R3, R17, UR5, RZ ;  /* 0x0000000511037c24 */ /* 0x000fe2000f8e02ff */
[----:B------:R-:W-:Y:S01]  /*6030*/  ULDC.64 UR4, c[0x0][0x280] ;  /* 0x0000a00000047ab9 */ /* 0x000fe20000000a00 */
[C---:B------:R-:W-:Y:S02]  /*6040*/  IMAD R0, R8.reuse, R7, R0 ;  /* 0x0000000708007224 */ /* 0x040fe400078e0200 */
[----:B------:R-:W-:Y:S01]  /*6050*/  IMAD.WIDE.U32 R8, R8, R6, R12 ;  /* 0x0000000608087225 */ /* 0x000fe200078e000c */
[----:B------:R-:W-:-:S03]  /*6060*/  SEL R3, R3, RZ, !P1 ;  /* 0x000000ff03037207 */ /* 0x000fc60004800000 */
[----:B------:R-:W-:Y:S01]  /*6070*/  IMAD.IADD R5, R0, 0x1, R9 ;  /* 0x0000000100057824 */ /* 0x000fe200078e0209 */
[----:B------:R-:W-:Y:S01]  /*6080*/  LEA R2, P0, R8, UR4, 0x1 ;  /* 0x0000000408027c11 */ /* 0x000fe2000f8008ff */
[----:B------:R-:W-:Y:S01]  /*6090*/  IMAD R4, R4, UR7, R3 ;  /* 0x0000000704047c24 */ /* 0x000fe2000f8e0203 */
[----:B------:R-:W-:Y:S01]  /*60a0*/  IADD3 R9, -R96, UR13, RZ ;  /* 0x0000000d60097c10 */ /* 0x000fe2000fffe1ff */
[----:B------:R-:W-:Y:S01]  /*60b0*/  IMAD R17, R17, UR13, RZ ;  /* 0x0000000d11117c24 */ /* 0x000fe2000f8e02ff */
[----:B------:R-:W-:Y:S01]  /*60c0*/  LEA.HI.X R3, R8, UR5, R5, 0x1, P0 ;  /* 0x0000000508037c11 */ /* 0x000fe200080f0c05 */
[----:B------:R-:W-:Y:S01]  /*60d0*/  IMAD R5, R96, UR6, RZ ;  /* 0x0000000660057c24 */ /* 0x000fe2000f8e02ff */
[----:B------:R-:W-:Y:S01]  /*60e0*/  LEA R12, P0, R6, R2, 0x6 ;  /* 0x00000002060c7211 */ /* 0x000fe200078030ff */
[C---:B------:R-:W-:Y:S01]  /*60f0*/  VIADD R8, R10.reuse, 0x20 ;  /* 0x000000200a087836 */ /* 0x040fe20000000000 */
[----:B------:R-:W-:Y:S01]  /*6100*/  ISETP.GE.OR P4, PT, R10, R9, P3 ;  /* 0x000000090a00720c */ /* 0x000fe20001f86670 */
[----:B------:R1:W-:Y:S01]  /*6110*/  STG.E.128 desc[UR16][R2.64], RZ ;  /* 0x000000ff02007986 */ /* 0x0003e2000c101d10 */
[----:B------:R-:W-:-:S02]  /*6120*/  LEA.HI.X R13, R6, R3, R7, 0x6, P0 ;  /* 0x00000003060d7211 */ /* 0x000fc400000f3407 */
[----:B------:R-:W-:Y:S01]  /*6130*/  SHF.R.S32.HI R0, RZ, 0x1f, R17 ;  /* 0x0000001fff007819 */ /* 0x000fe20000011411 */
[----:B------:R1:W-:Y:S01]  /*6140*/  STG.E.128 desc[UR16][R2.64+0x40], RZ ;  /* 0x000040ff02007986 */ /* 0x0003e2000c101d10 */
[----:B------:R-:W-:Y:S02]  /*6150*/  SEL R17, R17, RZ, P1 ;  /* 0x000000ff11117207 */ /* 0x000fe40000800000 */
[----:B------:R-:W-:Y:S01]  /*6160*/  SEL R0, R0, RZ, P1 ;  /* 0x000000ff00007207 */ /* 0x000fe20000800000 */
[----:B------:R1:W-:Y:S01]  /*6170*/  STG.E.128 desc[UR16][R2.64+0x80], RZ ;  /* 0x000080ff02007986 */ /* 0x0003e2000c101d10 */
[--C-:B------:R-:W-:Y:S02]  /*6180*/  IADD3 R17, P2, P1, R5, R17, R4.reuse ;  /* 0x0000001105117210 */ /* 0x100fe4000795e004 */
[----:B------:R-:W-:Y:S01]  /*6190*/  SHF.R.S32.HI R5, RZ, 0x1f, R5 ;  /* 0x0000001fff057819 */ /* 0x000fe20000011405 */
[----:B------:R1:W-:Y:S01]  /*61a0*/  STG.E.128 desc[UR16][R12.64], RZ ;  /* 0x000000ff0c007986 */ /* 0x0003e2000c101d10 */
[----:B------:R-:W-:-:S02]  /*61b0*/  SHF.R.S32.HI R4, RZ, 0x1f, R4 ;  /* 0x0000001fff047819 */ /* 0x000fc40000011404 */
[----:B------:R-:W-:Y:S01]  /*61c0*/  ISETP.GE.OR P3, PT, R8, R9, P3 ;  /* 0x000000090800720c */ /* 0x000fe20001f66670 */
[----:B------:R1:W-:Y:S01]  /*61d0*/  STG.E.128 desc[UR16][R12.64+0x40], RZ ;  /* 0x000040ff0c007986 */ /* 0x0003e2000c101d10 */
[----:B------:R-:W-:-:S03]  /*61e0*/  IADD3.X R0, R5, R0, R4, P2, P1 ;  /* 0x0000000005007210 */ /* 0x000fc600017e2404 */
[----:B------:R1:W-:Y:S01]  /*61f0*/  STG.E.128 desc[UR16][R12.64+0x80], RZ ;  /* 0x000080ff0c007986 */ /* 0x0003e2000c101d10 */
[----:B------:R-:W-:Y:S07]  /*6200*/  @P4 BRA `(.L_x_872) ;  /* 0x0000000000204947 */ /* 0x000fee0003800000 */
        /* <DEDUP_REMOVED lines=8> */
.L_x_872:
[----:B------:R-:W-:Y:S05]  /*6290*/  BSYNC B0 ;  /* 0x0000000000007941 */ /* 0x000fea0003800000 */
.L_x_871:
        /* <DEDUP_REMOVED lines=10> */
.L_x_873:
        /* <DEDUP_REMOVED lines=12> */
.L_x_1161:


//--------------------- .text._ZN5flash16flash_fwd_kernelI23Flash_fwd_kernel_traitsILi96ELi64ELi64ELi4ELb0ELb0EN7cutlass6half_tE19Flash_kernel_traitsILi96ELi64ELi64ELi4ES3_EELb1ELb1ELb0ELb0ELb0ELb1ELb0ELb0EEEvNS_16Flash_fwd_paramsE --------------------------
	.section	.text._ZN5flash16flash_fwd_kernelI23Flash_fwd_kernel_traitsILi96ELi64ELi64ELi4ELb0ELb0EN7cutlass6half_tE19Flash_kernel_traitsILi96ELi64ELi64ELi4ES3_EELb1ELb1ELb0ELb0ELb0ELb1ELb0ELb0EEEvNS_16Flash_fwd_paramsE,"ax",@progbits
	.align	128
        .global         _ZN5flash16flash_fwd_kernelI23Flash_fwd_kernel_traitsILi96ELi64ELi64ELi4ELb0ELb0EN7cutlass6half_tE19Flash_kernel_traitsILi96ELi64ELi64ELi4ES3_EELb1ELb1ELb0ELb0ELb0ELb1ELb0ELb0EEEvNS_16Flash_fwd_paramsE
        .type           _ZN5flash16flash_fwd_kernelI23Flash_fwd_kernel_traitsILi96ELi64ELi64ELi4ELb0ELb0EN7cutlass6half_tE19Flash_kernel_traitsILi96ELi64ELi64ELi4ES3_EELb1ELb1ELb0ELb0ELb0ELb1ELb0ELb0EEEvNS_16Flash_fwd_paramsE,@function
        .size           _ZN5flash16flash_fwd_kernelI23Flash_fwd_kernel_traitsILi96ELi64ELi64ELi4ELb0ELb0EN7cutlass6half_tE19Flash_kernel_traitsILi96ELi64ELi64ELi4ES3_EELb1ELb1ELb0ELb0ELb0ELb1ELb0ELb0EEEvNS_16Flash_fwd_paramsE,(.L_x_1162 - _ZN5flash16flash_fwd_kernelI23Flash_fwd_kernel_traitsILi96ELi64ELi64ELi4ELb0ELb0EN7cutlass6half_tE19Flash_kernel_traitsILi96ELi64ELi64ELi4ES3_EELb1ELb1ELb0ELb0ELb0ELb1ELb0ELb0EEEvNS_16Flash_fwd_paramsE)
        .other          _ZN5flash16flash_fwd_kernelI23Flash_fwd_kernel_traitsILi96ELi64ELi64ELi4ELb0ELb0EN7cutlass6half_tE19Flash_kernel_traitsILi96ELi64ELi64ELi4ES3_EELb1ELb1ELb0ELb0ELb0ELb1ELb0ELb0EEEvNS_16Flash_fwd_paramsE,@"STO_CUDA_ENTRY STV_DEFAULT"
_ZN5flash16flash_fwd_kernelI23Flash_fwd_kernel_traitsILi96ELi64ELi64ELi4ELb0ELb0EN7cutlass6half_tE19Flash_kernel_traitsILi96ELi64ELi64ELi4ES3_EELb1ELb1ELb0ELb0ELb0ELb1ELb0ELb0EEEvNS_16Flash_fwd_paramsE:
.text._ZN5flash16flash_fwd_kernelI23Flash_fwd_kernel_traitsILi96ELi64ELi64ELi4ELb0ELb0EN7cutlass6half_tE19Flash_kernel_traitsILi96ELi64ELi64ELi4ES3_EELb1ELb1ELb0ELb0ELb0ELb1ELb0ELb0EEEvNS_16Flash_fwd_paramsE:
        /* <DEDUP_REMOVED lines=8> */
[----:B------:R-:W1:Y:S01]  /*0080*/  LDC R3, c[0x0][0x3ac] ;  /* 0x0000eb00ff037b82 */ /* 0x000e620000000800 */
[----:B------:R-:W2:Y:S01]  /*0090*/  S2R R83, SR_TID.X ;  /* 0x0000000000537919 */ /* 0x000ea20000002100 */
[----:B------:R-:W-:-:S06]  /*00a0*/  ULDC.64 UR8, c[0x0][0x2f0] ;  /* 0x0000bc0000087ab9 */ /* 0x000fcc0000000a00 */
[----:B------:R-:W-:Y:S01]  /*00b0*/  S2UR UR27, SR_CTAID.X ;  /* 0x00000000001b79c3 */ /* 0x000fe20000002500 */
[----:B------:R-:W3:Y:S07]  /*00c0*/  @P2 LDG.E.64 R6, desc[UR30][R6.64] ;  /* 0x0000001e06062981 */ /* 0x000eee000c1e1b00 */
[----:B------:R-:W4:Y:S08]  /*00d0*/  S2UR UR10, SR_CTAID.Y ;  /* 0x00000000000a79c3 */ /* 0x000f300000002600 */
[----:B------:R-:W5:Y:S01]  /*00e0*/  S2UR UR6, SR_CTAID.Z ;  /* 0x00000000000679c3 */ /* 0x000f620000002700 */
[----:B-1----:R-:W3:Y:S01]  /*00f0*/  @P2 LDG.E.64 R4, desc[UR30][R2.64] ;  /* 0x0000001e02042981 */ /* 0x002ee2000c1e1b00 */
[----:B------:R-:W-:Y:S01]  /*0100*/  UISETP.NE.U32.AND UP2, UPT, UR8, URZ, UPT ;  /* 0x0000003f0800728c */ /* 0x000fe2000bf45070 */
[----:B------:R-:W-:Y:S01]  /*0110*/  ULDC.U8 UR7, c[0x0][0x3c2] ;  /* 0x0000f08000077ab9 */ /* 0x000fe20000000000 */
[----:B------:R-:W-:-:S02]  /*0120*/  UMOV UR26, 0xffffffff ;  /* 0xffffffff001a7882 */ /* 0x000fc40000000000 */
[----:B------:R-:W-:Y:S02]  /*0130*/  UISETP.NE.AND.EX UP2, UPT, UR9, URZ, UPT, UP2 ;  /* 0x0000003f0900728c */ /* 0x000fe4000bf45320 */
[----:B------:R-:W1:Y:S01]  /*0140*/  @P2 LDC R0, c[0x0][0x3b0] ;  /* 0x0000ec00ff002b82 */ /* 0x000e620000000800 */
[----:B------:R-:W-:Y:S01]  /*0150*/  ULDC.64 UR8, c[0x0][0x2f0] ;  /* 0x0000bc0000087ab9 */ /* 0x000fe20000000a00 */
[----:B------:R-:W-:Y:S02]  /*0160*/  UISETP.NE.AND UP3, UPT, UR7, URZ, UPT ;  /* 0x0000003f0700728c */ /* 0x000fe4000bf65270 */
[----:B------:R-:W-:Y:S01]  /*0170*/  PLOP3.LUT P0, PT, PT, PT, UP2, 0x80, 0x0 ;  /* 0x000000000000781c */ /* 0x000fe20003f0f028 */
[----:B------:R-:W-:Y:S01]  /*0180*/  ULDC UR17, c[0x0][0x270] ;  /* 0x00009c0000117ab9 */ /* 0x000fe20000000800 */
[----:B----4-:R-:W-:-:S06]  /*0190*/  UIMAD.WIDE UR8, UR10, 0x4, UR8 ;  /* 0x000000040a0878a5 */ /* 0x010fcc000f8e0208 */
[----:B------:R-:W-:Y:S01]  /*01a0*/  IMAD.U32 R14, RZ, RZ, UR8 ;  /* 0x00000008ff0e7e24 */ /* 0x000fe2000f8e00ff */
[----:B-----5:R-:W-:Y:S01]  /*01b0*/  ULOP3.LUT UR4, UR6, UR27, UR10, 0xfe, !UPT ;  /* 0x0000001b06047292 */ /* 0x020fe2000f8efe0a */
[----:B------:R-:W-:Y:S01]  /*01c0*/  IMAD.U32 R15, RZ, RZ, UR9 ;  /* 0x00000009ff0f7e24 */ /* 0x000fe2000f8e00ff */
[----:B------:R-:W-:-:S04]  /*01d0*/  ULDC.64 UR8, c[0x0][0x2f8] ;  /* 0x0000be0000087ab9 */ /* 0x000fc80000000a00 */
[----:B--2---:R-:W-:Y:S01]  /*01e0*/  LOP3.LUT P3, RZ, R83, UR4, RZ, 0xfc, !PT ;  /* 0x0000000453ff7c12 */ /* 0x004fe2000f86fcff */
[----:B------:R-:W-:Y:S02]  /*01f0*/  ULDC.64 UR4, c[0x0][0x300] ;  /* 0x0000c00000047ab9 */ /* 0x000fe40000000a00 */
[----:B------:R-:W-:-:S04]  /*0200*/  UISETP.NE.U32.AND UP1, UPT, UR4, URZ, UPT ;  /* 0x0000003f0400728c */ /* 0x000fc8000bf25070 */
[----:B------:R-:W-:-:S03]  /*0210*/  UISETP.NE.AND.EX UP1, UPT, UR5, URZ, UPT, UP1 ;  /* 0x0000003f0500728c */ /* 0x000fc6000bf25310 */
[----:B------:R-:W-:Y:S02]  /*0220*/  ULDC.64 UR4, c[0x0][0x2f8] ;  /* 0x0000be0000047ab9 */ /* 0x000fe40000000a00 */
[----:B------:R-:W-:Y:S01]  /*0230*/  UISETP.EQ.U32.AND UP0, UPT, UR4, URZ, UPT ;  /* 0x0000003f0400728c */ /* 0x000fe2000bf02070 */
[----:B------:R-:W2:Y:S03]  /*0240*/  @!P3 LDC.64 R10, c[0x0][0x3b8] ;  /* 0x0000ee00ff0abb82 */ /* 0x000ea60000000a00 */
[----:B------:R-:W-:Y:S02]  /*0250*/  UISETP.EQ.OR.EX UP0, UPT, UR5, URZ, !UP3, UP0 ;  /* 0x0000003f0500728c */ /* 0x000fe4000df02700 */
[----:B------:R-:W-:Y:S02]  /*0260*/  @UP1 ULDC.64 UR12, c[0x0][0x300] ;  /* 0x0000c000000c1ab9 */ /* 0x000fe40000000a00 */
[----:B------:R-:W-:-:S02]  /*0270*/  @UP1 UIMAD.WIDE UR12, UR10, 0x4, UR12 ;  /* 0x000000040a0c18a5 */ /* 0x000fc4000f8e020c */
[----:B------:R-:W-:Y:S01]  /*0280*/  UIMAD.WIDE UR8, UR10, 0x4, UR8 ;  /* 0x000000040a0878a5 */ /* 0x000fe2000f8e0208 */
[----:B---3--:R-:W-:Y:S02]  /*0290*/  @P2 R2UR UR32, R6 ;  /* 0x00000000062022ca */ /* 0x008fe400000e0000 */
[----:B------:R-:W-:-:S11]  /*02a0*/  @P2 R2UR UR33, R7 ;  /* 0x00000000072122ca */ /* 0x000fd600000e0000 */
[----:B------:R-:W-:Y:S02]  /*02b0*/  IMAD.U32 R12, RZ, RZ, UR32 ;  /* 0x00000020ff0c7e24 */ /* 0x000fe4000f8e00ff */
[----:B------:R-:W-:Y:S01]  /*02c0*/  IMAD.U32 R13, RZ, RZ, UR33 ;  /* 0x00000021ff0d7e24 */ /* 0x000fe2000f8e00ff */
[----:B-1----:R-:W-:-:S04]  /*02d0*/  @P2 IADD3 R2, P1, R4, R0, RZ ;  /* 0x0000000004022210 */ /* 0x002fc80007f3e0ff */
[----:B--2---:R1:W-:Y:S01]  /*02e0*/  @!P3 STG.E.64 desc[UR30][R10.64], R12 ;  /* 0x0000000c0a00b986 */ /* 0x0043e2000c101b1e */
[----:B------:R-:W-:Y:S01]  /*02f0*/  @P2 IMAD.X R3, RZ, RZ, R5, P1 ;  /* 0x000000ffff032224 */ /* 0x000fe200008e0605 */
[----:B------:R-:W-:Y:S02]  /*0300*/  PLOP3.LUT P1, PT, PT, PT, UP1, 0x80, 0x0 ;  /* 0x000000000000781c */ /* 0x000fe40003f2f018 */
[----:B------:R-:W-:Y:S02]  /*0310*/  PLOP3.LUT P2, PT, PT, PT, UP0, 0x80, 0x0 ;  /* 0x000000000000781c */ /* 0x000fe40003f4f008 */
[----:B------:R2:W-:Y:S04]  /*0320*/  @!P3 STG.E.64 desc[UR30][R10.64+0x8], R2 ;  /* 0x000008020a00b986 */ /* 0x0005e8000c101b1e */
[----:B------:R-:W3:Y:S01]  /*0330*/  @P0 LDG.E R8, desc[UR30][R14.64] ;  /* 0x0000001e0e080981 */ /* 0x000ee2000c1e1900 */
[----:B------:R-:W-:-:S03]  /*0340*/  IMAD.U32 R4, RZ, RZ, UR8 ;  /* 0x00000008ff047e24 */ /* 0x000fc6000f8e00ff */
[----:B------:R-:W4:Y:S01]  /*0350*/  @P0 LDG.E R7, desc[UR30][R14.64+0x4] ;  /* 0x0000041e0e070981 */ /* 0x000f22000c1e1900 */
[----:B------:R-:W-:-:S05]  /*0360*/  IMAD.U32 R5, RZ, RZ, UR9 ;  /* 0x00000009ff057e24 */ /* 0x000fca000f8e00ff */
[----:B------:R-:W5:Y:S01]  /*0370*/  @!P2 LDG.E R0, desc[UR30][R4.64] ;  /* 0x0000001e0400a981 */ /* 0x000f62000c1e1900 */
[----:B-1----:R-:W-:Y:S02]  /*0380*/  IMAD.U32 R12, RZ, RZ, UR12 ;  /* 0x0000000cff0c7e24 */ /* 0x002fe4000f8e00ff */
[----:B------:R-:W-:-:S05]  /*0390*/  IMAD.U32 R13, RZ, RZ, UR13 ;  /* 0x0000000dff0d7e24 */ /* 0x000fca000f8e00ff */
[----:B------:R-:W2:Y:S01]  /*03a0*/  @P1 LDG.E R6, desc[UR30][R12.64] ;  /* 0x0000001e0c061981 */ /* 0x000ea2000c1e1900 */
[----:B------:R-:W-:Y:S01]  /*03b0*/  UMOV UR11, URZ ;  /* 0x0000003f000b7c82 */ /* 0x000fe20008000000 */
[----:B------:R-:W-:Y:S01]  /*03c0*/  UIMAD UR8, UR10, UR17, UR6 ;  /* 0x000000110a0872a4 */ /* 0x000fe2000f8e0206 */
[----:B------:R-:W-:Y:S01]  /*03d0*/  UMOV UR7, 0xffffffff ;  /* 0xffffffff00077882 */ /* 0x000fe20000000000 */
[----:B---3--:R-:W-:Y:S02]  /*03e0*/  @P0 R2UR UR26, R8 ;  /* 0x00000000081a02ca */ /* 0x008fe400000e0000 */
[----:B------:R-:W-:Y:S02]  /*03f0*/  SHF.R.S32.HI R8, RZ, 0x1f, R83 ;  /* 0x0000001fff087819 */ /* 0x000fe40000011453 */
[----:B----4-:R-:W-:Y:S02]  /*0400*/  @P0 R2UR UR28, R7 ;  /* 0x00000000071c02ca */ /* 0x010fe400000e0000 */
[----:B------:R-:W-:-:S02]  /*0410*/  LEA.HI R88, R8, R83, RZ, 0x5 ;  /* 0x0000005308587211 */ /* 0x000fc400078f28ff */
[----:B------:R-:W-:Y:S02]  /*0420*/  ISETP.NE.U32.AND P0, PT, RZ, UR4, PT ;  /* 0x00000004ff007c0c */ /* 0x000fe4000bf05070 */
[----:B-----5:R-:W-:Y:S01]  /*0430*/  @!P2 R2UR UR7, R0 ;  /* 0x000000000007a2ca */ /* 0x020fe200000e0000 */
[----:B------:R-:W-:Y:S01]  /*0440*/  USHF.L.U32 UR4, UR8, 0x5, URZ ;  /* 0x0000000508047899 */ /* 0x000fe2000800063f */
[----:B------:R-:W-:-:S03]  /*0450*/  ISETP.NE.AND.EX P2, PT, RZ, UR5, PT, P0 ;  /* 0x00000005ff007c0c */ /* 0x000fc6000bf45300 */
[----:B------:R-:W-:Y:S02]  /*0460*/  USHF.R.S32.HI UR5, URZ, 0x1f, UR4 ;  /* 0x0000001f3f057899 */ /* 0x000fe40008011404 */
[----:B------:R-:W-:Y:S01]  /*0470*/  @UP2 UIADD3 UR28, UR28, -UR26, URZ ;  /* 0x8000001a1c1c2290 */ /* 0x000fe2000fffe03f */
[----:B--2---:R-:W-:Y:S02]  /*0480*/  @P1 R2UR UR11, R6 ;  /* 0x00000000060b12ca */ /* 0x004fe400000e0000 */
[----:B------:R-:W-:-:S05]  /*0490*/  LOP3.LUT R6, R88, 0xffffffe0, RZ, 0xc0, !PT ;  /* 0xffffffe058067812 */ /* 0x000fca00078ec0ff */
[----:B------:R-:W-:-:S05]  /*04a0*/  IMAD.IADD R85, R83, 0x1, -R6 ;  /* 0x0000000153557824 */ /* 0x000fca00078e0a06 */
        /* <DEDUP_REMOVED lines=12> */
.L_x_874:
[----:B------:R-:W-:-:S05]  /*0570*/  ULDC UR8, c[0x0][0x2c8] ;  /* 0x0000b20000087ab9 */ /* 0x000fca0000000800 */
.L_x_875:
        /* <DEDUP_REMOVED lines=38> */
[----:B------:R-:W-:Y:S01]  /*07e0*/  UIADD3 UR34, UR29, -0x1, URZ ;  /* 0xffffffff1d227890 */ /* 0x000fe2000fffe03f */
[----:B------:R-:W-:Y:S01]  /*07f0*/  LEA.HI R13, R8, R83, RZ, 0x2 ;  /* 0x00000053080d7211 */ /* 0x000fe200078f10ff */
[----:B------:R-:W-:Y:S01]  /*0800*/  UISETP.NE.AND UP0, UPT, UR26, -0x1, UPT ;  /* 0xffffffff1a00788c */ /* 0x000fe2000bf05270 */
[----:B------:R-:W-:Y:S01]  /*0810*/  IMAD.U32 R29, RZ, RZ, UR27 ;  /* 0x0000001bff1d7e24 */ /* 0x000fe2000f8e00ff */
[----:B------:R-:W-:Y:S01]  /*0820*/  UIMAD UR12, UR34, -0x40, UR16 ;  /* 0xffffffc0220c78a4 */ /* 0x000fe2000f8e0210 */
[----:B------:R-:W-:Y:S01]  /*0830*/  SHF.R.S32.HI R10, RZ, 0x2, R13 ;  /* 0x00000002ff0a7819 */ /* 0x000fe2000001140d */
[----:B------:R-:W-:Y:S01]  /*0840*/  UIADD3 UR23, -UR15, UR28, URZ ;  /* 0x0000001c0f177290 */ /* 0x000fe2000fffe13f */
[----:B------:R-:W-:Y:S01]  /*0850*/  SHF.R.S32.HI R88, RZ, 0x5, R88 ;  /* 0x00000005ff587819 */ /* 0x000fe20000011458 */
[----:B------:R-:W3:Y:S01]  /*0860*/  S2UR UR13, SR_CgaCtaId ;  /* 0x00000000000d79c3 */ /* 0x000ee20000008800 */
[----:B------:R-:W-:-:S02]  /*0870*/  SHF.R.S32.HI R11, RZ, 0x1f, R10 ;  /* 0x0000001fff0b7819 */ /* 0x000fc4000001140a */
[C---:B------:R-:W-:Y:S02]  /*0880*/  ISETP.GE.AND P6, PT, R10.reuse, UR12, PT ;  /* 0x0000000c0a007c0c */ /* 0x040fe4000bfc6270 */
[----:B------:R-:W-:Y:S01]  /*0890*/  @UP0 ULDC.64 UR4, c[0x0][0x240] ;  /* 0x0000900000040ab9 */ /* 0x000fe20000000a00 */
[----:B------:R-:W-:Y:S01]  /*08a0*/  @!UP0 USHF.R.S32.HI UR9, URZ, 0x1f, UR10 ;  /* 0x0000001f3f098899 */ /* 0x000fe2000801140a */
[----:B------:R-:W-:Y:S01]  /*08b0*/  ISETP.GE.AND P2, PT, R10, UR23, PT ;  /* 0x000000170a007c0c */ /* 0x000fe2000bf46270 */
[----:B------:R-:W-:Y:S01]  /*08c0*/  @UP0 UIMAD.WIDE.U32 UR18, UR26, UR4, URZ ;  /* 0x000000041a1202a5 */ /* 0x000fe2000f8e003f */
[----:B------:R-:W-:-:S03]  /*08d0*/  IMAD.WIDE R28, R29, 0x40, R10 ;  /* 0x000000401d1c7825 */ /* 0x000fc600078e020a */
[----:B------:R-:W-:Y:S01]  /*08e0*/  @UP0 UIMAD UR8, UR26, UR5, UR19 ;  /* 0x000000051a0802a4 */ /* 0x000fe2000f8e0213 */
[----:B-1----:R-:W-:Y:S02]  /*08f0*/  IABS R0, R20 ;  /* 0x0000001400007213 */ /* 0x002fe40000000000 */
[----:B------:R-:W-:Y:S01]  /*0900*/  @!UP0 ULDC.64 UR4, c[0x0][0x228] ;  /* 0x00008a0000048ab9 */ /* 0x000fe20000000a00 */
[----:B------:R-:W1:Y:S01]  /*0910*/  @!P6 S2R R16, SR_CgaCtaId ;  /* 0x000000000010e919 */ /* 0x000e620000008800 */
[----:B------:R-:W-:Y:S01]  /*0920*/  @!UP0 UIMAD UR9, UR9, UR4, URZ ;  /* 0x00000004090982a4 */ /* 0x000fe2000f8e023f */
[----:B------:R-:W4:Y:S01]  /*0930*/  I2F.RP R6, R0 ;  /* 0x0000000000067306 */ /* 0x000f220000209400 */
[----:B------:R-:W-:Y:S01]  /*0940*/  @!UP0 UIMAD.WIDE.U32 UR20, UR10, UR4, URZ ;  /* 0x000000040a1482a5 */ /* 0x000fe2000f8e003f */
[----:B------:R-:W5:Y:S01]  /*0950*/  @!P2 LDC.64 R22, c[0x0][0x210] ;  /* 0x00008400ff16ab82 */ /* 0x000f620000000a00 */
[----:B------:R-:W-:Y:S01]  /*0960*/  @!UP0 UIMAD UR5, UR10, UR5, UR9 ;  /* 0x000000050a0582a4 */ /* 0x000fe2000f8e0209 */
[----:B--2---:R-:W-:-:S03]  /*0970*/  IABS R3, R3 ;  /* 0x0000000300037213 */ /* 0x004fc60000000000 */
[----:B------:R-:W-:Y:S01]  /*0980*/  @!UP0 UIADD3 UR8, UR21, UR5, URZ ;  /* 0x0000000515088290 */ /* 0x000fe2000fffe03f */
[----:B------:R-:W-:Y:S02]  /*0990*/  @!UP0 UMOV UR18, UR20 ;  /* 0x0000001400128c82 */ /* 0x000fe40008000000 */
[----:B------:R-:W-:Y:S01]  /*09a0*/  ULDC.64 UR4, c[0x0][0x258] ;  /* 0x0000960000047ab9 */ /* 0x000fe20000000a00 */
[----:B------:R-:W-:Y:S01]  /*09b0*/  UISETP.NE.AND UP0, UPT, UR7, -0x1, UPT ;  /* 0xffffffff0700788c */ /* 0x000fe2000bf05270 */
[----:B----4-:R-:W2:Y:S02]  /*09c0*/  MUFU.RCP R5, R6 ;  /* 0x0000000600057308 */ /* 0x010ea40000001000 */
[----:B--2---:R-:W-:Y:S02]  /*09d0*/  VIADD R5, R5, 0xffffffe ;  /* 0x0ffffffe05057836 */ /* 0x004fe40000000000 */
[----:B------:R-:W-:-:S04]  /*09e0*/  IMAD.U32 R6, RZ, RZ, UR4 ;  /* 0x00000004ff067e24 */ /* 0x000fc8000f8e00ff */
[----:B------:R-:W2:Y:S02]  /*09f0*/  F2I.FTZ.U32.TRUNC.NTZ R5, R5 ;  /* 0x0000000500057305 */ /* 0x000ea4000021f000 */
[----:B--2---:R-:W-:-:S04]  /*0a00*/  IMAD.MOV R4, RZ, RZ, -R5 ;  /* 0x000000ffff047224 */ /* 0x004fc800078e0a05 */
[----:B------:R-:W-:Y:S02]  /*0a10*/  IMAD R18, R4, R0, RZ ;  /* 0x0000000004127224 */ /* 0x000fe400078e02ff */
[----:B------:R-:W-:-:S04]  /*0a20*/  IMAD.MOV.U32 R4, RZ, RZ, RZ ;  /* 0x000000ffff047224 */ /* 0x000fc800078e00ff */
[----:B------:R-:W-:-:S04]  /*0a30*/  IMAD.HI.U32 R18, R5, R18, R4 ;  /* 0x0000001205127227 */ /* 0x000fc800078e0004 */
[----:B------:R-:W-:Y:S02]  /*0a40*/  VIADD R4, R10, 0x20 ;  /* 0x000000200a047836 */ /* 0x000fe40000000000 */
[----:B------:R-:W-:-:S03]  /*0a50*/  IMAD.HI.U32 R18, R18, R3, RZ ;  /* 0x0000000312127227 */ /* 0x000fc600078e00ff */
[C---:B------:R-:W-:Y:S01]  /*0a60*/  ISETP.GE.AND P1, PT, R4.reuse, UR23, PT ;  /* 0x0000001704007c0c */ /* 0x040fe2000bf26270 */
[----:B------:R-:W-:Y:S01]  /*0a70*/  IMAD.MOV R9, RZ, RZ, -R18 ;  /* 0x000000ffff097224 */ /* 0x000fe200078e0a12 */
[C---:B------:R-:W-:Y:S02]  /*0a80*/  ISETP.GE.AND P5, PT, R4.reuse, UR12, PT ;  /* 0x0000000c04007c0c */ /* 0x040fe4000bfa6270 */
[----:B------:R-:W-:Y:S01]  /*0a90*/  ISETP.GE.AND P3, PT, R4, UR12, PT ;  /* 0x0000000c04007c0c */ /* 0x000fe2000bf66270 */
[C---:B------:R-:W-:Y:S01]  /*0aa0*/  IMAD R9, R0.reuse, R9, R3 ;  /* 0x0000000900097224 */ /* 0x040fe200078e0203 */
[----:B------:R-:W-:Y:S02]  /*0ab0*/  LOP3.LUT R4, R13, 0xfffffffc, RZ, 0xc0, !PT ;  /* 0xfffffffc0d047812 */ /* 0x000fe400078ec0ff */
[----:B------:R-:W-:Y:S02]  /*0ac0*/  @!P6 MOV R3, 0x400 ;  /* 0x000004000003e802 */ /* 0x000fe40000000f00 */
[----:B------:R-:W-:Y:S01]  /*0ad0*/  ISETP.GT.U32.AND P4, PT, R0, R9, PT ;  /* 0x000000090000720c */ /* 0x000fe20003f84070 */
[----:B------:R-:W-:Y:S01]  /*0ae0*/  IMAD.IADD R4, R83, 0x1, -R4 ;  /* 0x0000000153047824 */ /* 0x000fe200078e0a04 */
[----:B-1----:R-:W-:Y:S01]  /*0af0*/  @!P6 LEA R16, R16, R3, 0x18 ;  /* 0x000000031010e211 */ /* 0x002fe200078ec0ff */
[----:B------:R-:W1:Y:S01]  /*0b00*/  @!P1 S2R R17, SR_CgaCtaId ;  /* 0x0000000000119919 */ /* 0x000e620000008800 */
[----:B------:R-:W-:Y:S01]  /*0b10*/  LEA.HI R3, R8, R83, RZ, 0x3 ;  /* 0x0000005308037211 */ /* 0x000fe200078f18ff */
[----:B------:R-:W-:Y:S01]  /*0b20*/  IMAD.SHL.U32 R26, R4, 0x8, RZ ;  /* 0x00000008041a7824 */ /* 0x000fe200078e00ff */
[----:B------:R-:W-:Y:S01]  /*0b30*/  LEA.HI R13, R13, R10, RZ, 0x1 ;  /* 0x0000000a0d0d7211 */ /* 0x000fe200078f08ff */
[----:B------:R-:W2:Y:S01]  /*0b40*/  @!P2 LDC.64 R4, c[0x0][0x240] ;  /* 0x00009000ff04ab82 */ /* 0x000ea20000000a00 */
[----:B------:R-:W-:-:S02]  /*0b50*/  SHF.R.S32.HI R19, RZ, 0x3, R3 ;  /* 0x00000003ff137819 */ /* 0x000fc40000011403 */
[----:B------:R-:W-:Y:S02]  /*0b60*/  SHF.R.S32.HI R27, RZ, 0x1f, R26 ;  /* 0x0000001fff1b7819 */ /* 0x000fe4000001141a */
[----:B------:R-:W-:Y:S01]  /*0b70*/  IADD3 R14, P0, R26, UR18, RZ ;  /* 0x000000121a0e7c10 */ /* 0x000fe2000ff1e0ff */
[----:B------:R-:W-:Y:S01]  /*0b80*/  @!P4 IMAD.IADD R9, R9, 0x1, -R0 ;  /* 0x000000010909c824 */ /* 0x000fe200078e0a00 */
[----:B------:R-:W-:Y:S01]  /*0b90*/  LOP3.LUT R13, R13, 0x7fffffe, RZ, 0xc0, !PT ;  /* 0x07fffffe0d0d7812 */ /* 0x000fe200078ec0ff */
[----:B------:R-:W-:Y:S01]  /*0ba0*/  IMAD.SHL.U32 R121, R19, 0x40, RZ ;  /* 0x0000004013797824 */ /* 0x000fe200078e00ff */
[----:B------:R-:W-:Y:S01]  /*0bb0*/  IADD3.X R15, R27, UR8, RZ, P0, !PT ;  /* 0x000000081b0f7c10 */ /* 0x000fe200087fe4ff */
[----:B------:R-:W-:Y:S01]  /*0bc0*/  USHF.R.S32.HI UR8, URZ, 0x1f, UR6 ;  /* 0x0000001f3f087899 */ /* 0x000fe20008011406 */
[----:B------:R-:W-:Y:S01]  /*0bd0*/  ISETP.GE.U32.AND P0, PT, R9, R0, PT ;  /* 0x000000000900720c */ /* 0x000fe20003f06070 */
[----:B------:R-:W-:Y:S01]  /*0be0*/  @!P4 VIADD R18, R18, 0x1 ;  /* 0x000000011212c836 */ /* 0x000fe20000000000 */
[----:B------:R-:W-:Y:S01]  /*0bf0*/  LEA.HI R0, R8, R83, RZ, 0x4 ;  /* 0x0000005308007211 */ /* 0x000fe200078f20ff */
[----:B------:R-:W-:Y:S01]  /*0c00*/  IMAD.WIDE.U32 R6, R6, UR6, R14 ;  /* 0x0000000606067c25 */ /* 0x000fe2000f8e000e */
[----:B------:R-:W-:Y:S01]  /*0c10*/  LOP3.LUT R8, R20, UR6, RZ, 0x3c, !PT ;  /* 0x0000000614087c12 */ /* 0x000fe2000f8e3cff */
[----:B------:R-:W4:Y:S01]  /*0c20*/  @!P5 S2R R14, SR_CgaCtaId ;  /* 0x00000000000ed919 */ /* 0x000f220000008800 */
[----:B------:R-:W-:Y:S01]  /*0c30*/  UIMAD UR8, UR8, UR4, URZ ;  /* 0x00000004080872a4 */ /* 0x000fe2000f8e023f */
[----:B------:R-:W-:Y:S01]  /*0c40*/  LOP3.LUT R121, R121, 0xc0, RZ, 0xc0, !PT ;  /* 0x000000c079797812 */ /* 0x000fe200078ec0ff */
[----:B------:R-:W-:Y:S01]  /*0c50*/  @UP0 UIADD3 UR4, UR11, UR7, URZ ;  /* 0x000000070b040290 */ /* 0x000fe2000fffe03f */
[----:B------:R-:W-:Y:S01]  /*0c60*/  ISETP.GE.AND P4, PT, R8, RZ, PT ;  /* 0x000000ff0800720c */ /* 0x000fe20003f86270 */
[----:B------:R-:W-:Y:S01]  /*0c70*/  UIMAD UR5, UR6, UR5, UR8 ;  /* 0x00000005060572a4 */ /* 0x000fe2000f8e0208 */
[----:B------:R-:W-:Y:S01]  /*0c80*/  LOP3.LUT R8, R121, 0x18, R26, 0xf8, !PT ;  /* 0x0000001879087812 */ /* 0x000fe200078ef81a */
[----:B------:R-:W-:Y:S01]  /*0c90*/  IMAD.IADD R13, R10, 0x1, -R13 ;  /* 0x000000010a0d7824 */ /* 0x000fe200078e0a0d */
[----:B------:R-:W-:Y:S01]  /*0ca0*/  SHF.R.U32.HI R121, RZ, 0x3, R121 ;  /* 0x00000003ff797819 */ /* 0x000fe20000011679 */
[----:B------:R-:W-:Y:S01]  /*0cb0*/  @P0 VIADD R18, R18, 0x1 ;  /* 0x0000000112120836 */ /* 0x000fe20000000000 */
[----:B------:R-:W-:Y:S01]  /*0cc0*/  ISETP.NE.AND P0, PT, R20, RZ, PT ;  /* 0x000000ff1400720c */ /* 0x000fe20003f05270 */
[-C--:B--2---:R-:W-:Y:S01]  /*0cd0*/  @!P2 IMAD R12, R29, R4.reuse, RZ ;  /* 0x000000041d0ca224 */ /* 0x084fe200078e02ff */
[----:B------:R-:W-:Y:S01]  /*0ce0*/  LOP3.LUT R121, R8, R121, RZ, 0x3c, !PT ;  /* 0x0000007908797212 */ /* 0x000fe200078e3cff */
[----:B------:R-:W-:Y:S01]  /*0cf0*/  VIADD R9, R7, UR5 ;  /* 0x0000000507097c36 */ /* 0x000fe20008000000 */
[----:B------:R-:W-:Y:S01]  /*0d00*/  SHF.R.S32.HI R21, RZ, 0x4, R0 ;  /* 0x00000004ff157819 */ /* 0x000fe20000011400 */
[----:B------:R-:W-:Y:S01]  /*0d10*/  @!P2 IMAD.MOV.U32 R8, RZ, RZ, R6 ;  /* 0x000000ffff08a224 */ /* 0x000fe200078e0006 */
[----:B------:R-:W-:Y:S01]  /*0d20*/  @UP0 UIADD3 UR5, UR11, UR7, URZ ;  /* 0x000000070b050290 */ /* 0x000fe2000fffe03f */
[----:B------:R-:W-:Y:S01]  /*0d30*/  @!P2 IMAD R12, R28, R5, R12 ;  /* 0x000000051c0ca224 */ /* 0x000fe200078e020c */
[----:B------:R-:W-:Y:S01]  /*0d40*/  LEA.HI R15, R0, R21, RZ, 0x1 ;  /* 0x00000015000f7211 */ /* 0x000fe200078f08ff */
[----:B------:R-:W-:Y:S01]  /*0d50*/  @!P2 IMAD.WIDE.U32 R24, R28, R4, R8 ;  /* 0x000000041c18a225 */ /* 0x000fe200078e0008 */
[----:B------:R-:W-:Y:S01]  /*0d60*/  @!P5 MOV R5, 0x400 ;  /* 0x000004000005d802 */ /* 0x000fe20000000f00 */
[----:B------:R-:W-:Y:S01]  /*0d70*/  @UP0 ULDC.64 UR8, c[0x0][0x248] ;  /* 0x0000920000080ab9 */ /* 0x000fe20000000a00 */
[----:B------:R-:W-:Y:S01]  /*0d80*/  LOP3.LUT R15, R15, 0xfffffffe, RZ, 0xc0, !PT ;  /* 0xfffffffe0f0f7812 */ /* 0x000fe200078ec0ff */
[----:B------:R-:W-:Y:S01]  /*0d90*/  @!P4 IMAD.MOV R18, RZ, RZ, -R18 ;  /* 0x000000ffff12c224 */ /* 0x000fe200078e0a12 */
[----:B-----5:R-:W-:Y:S01]  /*0da0*/  @!P2 LEA R22, P4, R24, R22, 0x1 ;  /* 0x000000161816a211 */ /* 0x020fe200078808ff */
[----:B------:R-:W-:Y:S01]  /*0db0*/  @!P2 IMAD.IADD R12, R25, 0x1, R12 ;  /* 0x00000001190ca824 */ /* 0x000fe200078e020c */
[----:B------:R-:W-:Y:S01]  /*0dc0*/  @!P0 LOP3.LUT R18, RZ, R20, RZ, 0x33, !PT ;  /* 0x00000014ff128212 */ /* 0x000fe200078e33ff */
[----:B------:R-:W-:Y:S01]  /*0dd0*/  IMAD.IADD R15, R21, 0x1, -R15 ;  /* 0x00000001150f7824 */ /* 0x000fe200078e0a0f */
[----:B------:R-:W-:Y:S01]  /*0de0*/  @!P1 IADD3 R20, P0, R28, 0x20, RZ ;  /* 0x000000201c149810 */ /* 0x000fe20007f1e0ff */
[----:B------:R-:W-:Y:S01]  /*0df0*/  @UP0 ULDC.64 UR6, c[0x0][0x250] ;  /* 0x0000940000060ab9 */ /* 0x000fe20000000a00 */
[----:B------:R-:W-:Y:S01]  /*0e00*/  @!P2 LEA.HI.X R23, R24, R23, R12, 0x1, P4 ;  /* 0x000000171817a211 */ /* 0x000fe200020f0c0c */
[----:B------:R-:W-:Y:S01]  /*0e10*/  @UP0 UIMAD.WIDE.U32 UR18, UR4, UR8, URZ ;  /* 0x00000008041202a5 */ /* 0x000fe2000f8e003f */
[----:B------:R-:W-:Y:S01]  /*0e20*/  LOP3.LUT R12, R3, 0xfffffff8, RZ, 0xc0, !PT ;  /* 0xfffffff8030c7812 */ /* 0x000fe200078ec0ff */
[----:B------:R-:W-:Y:S01]  /*0e30*/  @UP0 UIMAD.WIDE.U32 UR20, UR5, UR6, URZ ;  /* 0x00000006051402a5 */ /* 0x000fe2000f8e003f */
[----:B------:R-:W-:Y:S01]  /*0e40*/  LOP3.LUT R0, R0, 0xfffffff0, RZ, 0xc0, !PT ;  /* 0xfffffff000007812 */ /* 0x000fe200078ec0ff */
[----:B------:R-:W-:Y:S01]  /*0e50*/  @UP0 UIMAD UR4, UR4, UR9, URZ ;  /* 0x00000009040402a4 */ /* 0x000fe2000f8e023f */
[----:B----4-:R-:W-:Y:S01]  /*0e60*/  @!P5 LEA R14, R14, R5, 0x18 ;  /* 0x000000050e0ed211 */ /* 0x010fe200078ec0ff */
[----:B------:R-:W-:Y:S01]  /*0e70*/  @!P1 IMAD.X R5, RZ, RZ, R29, P0 ;  /* 0x000000ffff059224 */ /* 0x000fe200000e061d */
[----:B------:R-:W-:Y:S01]  /*0e80*/  PLOP3.LUT P0, PT, PT, PT, UP0, 0x80, 0x0 ;  /* 0x000000000000781c */ /* 0x000fe20003f0f008 */
[C---:B------:R-:W-:Y:S01]  /*0e90*/  IMAD.IADD R21, R83.reuse, 0x1, -R0 ;  /* 0x0000000153157824 */ /* 0x040fe200078e0a00 */
[----:B------:R-:W-:Y:S01]  /*0ea0*/  @!P1 MOV R4, 0x400 ;  /* 0x0000040000049802 */ /* 0x000fe20000000f00 */
[----:B------:R-:W-:Y:S01]  /*0eb0*/  IMAD.IADD R3, R83, 0x1, -R12 ;  /* 0x0000000153037824 */ /* 0x000fe200078e0a0c */
[----:B------:R-:W-:Y:S01]  /*0ec0*/  @UP0 UIMAD UR5, UR5, UR7, URZ ;  /* 0x00000007050502a4 */ /* 0x000fe2000f8e023f */
[----:B------:R-:W-:Y:S01]  /*0ed0*/  ISETP.GE.AND P4, PT, R10, UR12, PT ;  /* 0x0000000c0a007c0c */ /* 0x000fe2000bf86270 */
[----:B------:R-:W-:Y:S01]  /*0ee0*/  IMAD R24, R88, 0x8, R13 ;  /* 0x0000000858187824 */ /* 0x000fe200078e020d */
[----:B-1----:R-:W-:Y:S01]  /*0ef0*/  @!P1 LEA R4, R17, R4, 0x18 ;  /* 0x0000000411049211 */ /* 0x002fe200078ec0ff */
[----:B------:R-:W-:Y:S01]  /*0f00*/  @UP0 UIADD3 UR17, UR21, UR5, URZ ;  /* 0x0000000515110290 */ /* 0x000fe2000fffe03f */
[----:B------:R-:W-:Y:S01]  /*0f10*/  LEA.HI R17, R21, R21, RZ, 0x1 ;  /* 0x0000001515117211 */ /* 0x000fe200078f08ff */
[----:B------:R-:W-:Y:S01]  /*0f20*/  @UP0 UIADD3 UR12, UR19, UR4, URZ ;  /* 0x00000004130c0290 */ /* 0x000fe2000fffe03f */
[----:B------:R-:W-:Y:S01]  /*0f30*/  LEA.HI R0, R3, R3, RZ, 0x1 ;  /* 0x0000000303007211 */ /* 0x000fe200078f08ff */
[----:B------:R-:W-:Y:S01]  /*0f40*/  IMAD.U32 R121, R24, 0x20, R121 ;  /* 0x0000002018797824 */ /* 0x000fe200078e0079 */
[----:B------:R-:W-:-:S02]  /*0f50*/  LOP3.LUT R82, R17, 0x7fffffe, RZ, 0xc0, !PT ;  /* 0x07fffffe11527812 */ /* 0x000fc400078ec0ff */
[----:B------:R-:W-:Y:S02]  /*0f60*/  LOP3.LUT R12, R0, 0x3fffffe, RZ, 0xc0, !PT ;  /* 0x03fffffe000c7812 */ /* 0x000fe400078ec0ff */
[----:B------:R-:W-:Y:S01]  /*0f70*/  SHF.R.S32.HI R28, RZ, 0x1f, R21 ;  /* 0x0000001fff1c7819 */ /* 0x000fe20000011415 */
[----:B------:R-:W-:Y:S02]  /*0f80*/  IMAD.IADD R82, R21, 0x1, -R82 ;  /* 0x0000000115527824 */ /* 0x000fe400078e0a52 */
[----:B------:R-:W-:Y:S01]  /*0f90*/  IMAD.IADD R12, R3, 0x1, -R12 ;  /* 0x00000001030c7824 */ /* 0x000fe200078e0a0c */
[----:B------:R-:W-:Y:S01]  /*0fa0*/  LEA.HI R13, R28, R21, RZ, 0x3 ;  /* 0x000000151c0d7211 */ /* 0x000fe200078f18ff */
        /* <DEDUP_REMOVED lines=9> */
[----:B------:R-:W-:Y:S01]  /*1040*/  UIMAD UR12, UR12, UR4, URZ ;  /* 0x000000040c0c72a4 */ /* 0x000fe2000f8e023f */
[----:B------:R-:W-:-:S03]  /*1050*/  UMOV UR18, UR24 ;  /* 0x0000001800127c82 */ /* 0x000fc60008000000 */
[----:B------:R-:W-:Y:S02]  /*1060*/  UIMAD UR12, UR10, UR5, UR12 ;  /* 0x000000050a0c72a4 */ /* 0x000fe4000f8e020c */
[----:B------:R-:W-:-:S04]  /*1070*/  UIMAD.WIDE.U32 UR18, UR10, UR4, UR18 ;  /* 0x000000040a1272a5 */ /* 0x000fc8000f8e0012 */
[----:B------:R-:W-:-:S12]  /*1080*/  UIADD3 UR12, UR19, UR12, URZ ;  /* 0x0000000c130c7290 */ /* 0x000fd8000fffe03f */
.L_x_877:
[----:B------:R-:W-:Y:S05]  /*1090*/  @P0 BRA `(.L_x_878) ;  /* 0x0000000000300947 */ /* 0x000fea0003800000 */
        /* <DEDUP_REMOVED lines=12> */
.L_x_878:
[C---:B------:R-:W-:Y:S01]  /*1160*/  IMAD R3, R11.reuse, UR8, RZ ;  /* 0x000000080b037c24 */ /* 0x040fe2000f8e02ff */
[----:B------:R-:W-:Y:S01]  /*1170*/  SHF.R.S32.HI R0, RZ, 0x1, R0 ;  /* 0x00000001ff007819 */ /* 0x000fe20000011400 */
[----:B------:R-:W-:Y:S01]  /*1180*/  IMAD R7, R11, UR6, RZ ;  /* 0x000000060b077c24 */ /* 0x000fe2000f8e02ff */
[----:B------:R-:W-:Y:S01]  /*1190*/  SHF.R.S32.HI R24, RZ, 0x1, R17 ;  /* 0x00000001ff187819 */ /* 0x000fe20000011411 */
[C---:B------:R-:W-:Y:S01]  /*11a0*/  IMAD.WIDE.U32 R28, R10.reuse, UR8, R26 ;  /* 0x000000080a1c7c25 */ /* 0x040fe2000f8e001a */
[----:B------:R-:W-:Y:S01]  /*11b0*/  SHF.R.S32.HI R17, RZ, 0x1f, R17 ;  /* 0x0000001fff117819 */ /* 0x000fe20000011411 */
[----:B------:R-:W-:Y:S01]  /*11c0*/  UMOV UR4, 0x400 ;  /* 0x0000040000047882 */ /* 0x000fe20000000000 */
[----:B------:R-:W-:Y:S01]  /*11d0*/  USHF.L.U64.HI UR24, UR8, 0x6, UR9 ;  /* 0x0000000608187899 */ /* 0x000fe20008010209 */
[----:B------:R-:W-:Y:S01]  /*11e0*/  IMAD.WIDE.U32 R26, R10, UR6, R26 ;  /* 0x000000060a1a7c25 */ /* 0x000fe2000f8e001a */
[----:B------:R-:W-:Y:S01]  /*11f0*/  IADD3 R122, P0, R28, UR18, RZ ;  /* 0x000000121c7a7c10 */ /* 0x000fe2000ff1e0ff */
[----:B------:R-:W-:Y:S01]  /*1200*/  ULEA UR4, UR13, UR4, 0x18 ;  /* 0x000000040d047291 */ /* 0x000fe2000f8ec03f */
[----:B------:R-:W-:Y:S01]  /*1210*/  LEA.HI R17, R17, R24, RZ, 0x2 ;  /* 0x0000001811117211 */ /* 0x000fe200078f10ff */
[C---:B------:R-:W-:Y:S01]  /*1220*/  IMAD R3, R10.reuse, UR9, R3 ;  /* 0x000000090a037c24 */ /* 0x040fe2000f8e0203 */
[----:B------:R-:W-:Y:S01]  /*1230*/  USHF.L.U32 UR25, UR8, 0x6, URZ ;  /* 0x0000000608197899 */ /* 0x000fe2000800063f */
[----:B------:R-:W-:Y:S01]  /*1240*/  IMAD R7, R10, UR7, R7 ;  /* 0x000000070a077c24 */ /* 0x000fe2000f8e0207 */
[----:B------:R-:W-:Y:S01]  /*1250*/  ULDC.64 UR10, c[0x0][0x268] ;  /* 0x00009a00000a7ab9 */ /* 0x000fe20000000a00 */
[----:B------:R-:W1:Y:S01]  /*1260*/  @!P1 LDC.64 R10, c[0x0][0x240] ;  /* 0x00009000ff0a9b82 */ /* 0x000e620000000a00 */
[----:B------:R-:W-:Y:S01]  /*1270*/  IMAD.SHL.U32 R119, R0, 0x40, RZ ;  /* 0x0000004000777824 */ /* 0x000fe200078e00ff */
[----:B------:R-:W-:Y:S01]  /*1280*/  IADD3.X R123, R29, UR12, R3, P0, !PT ;  /* 0x0000000c1d7b7c10 */ /* 0x000fe200087fe403 */
[----:B------:R-:W-:Y:S01]  /*1290*/  IMAD.SHL.U32 R8, R19, 0x8, RZ ;  /* 0x0000000813087824 */ /* 0x000fe200078e00ff */
[----:B------:R-:W-:Y:S01]  /*12a0*/  LOP3.LUT R3, R17, 0xfffffffc, RZ, 0xc0, !PT ;  /* 0xfffffffc11037812 */ /* 0x000fe200078ec0ff */
[----:B------:R-:W-:Y:S01]  /*12b0*/  @!P1 IMAD.MOV.U32 R25, RZ, RZ, R9 ;  /* 0x000000ffff199224 */ /* 0x000fe200078e0009 */
[----:B------:R-:W-:Y:S01]  /*12c0*/  LOP3.LUT R119, R119, 0xc0, RZ, 0xc0, !PT ;  /* 0x000000c077777812 */ /* 0x000fe200078ec0ff */
[----:B------:R-:W-:Y:S01]  /*12d0*/  @!P1 IMAD R17, R121, 0x2, R4 ;  /* 0x0000000279119824 */ /* 0x000fe200078e0204 */
[----:B------:R-:W-:Y:S01]  /*12e0*/  IADD3 R108, P0, R26, UR20, RZ ;  /* 0x000000141a6c7c10 */ /* 0x000fe2000ff1e0ff */
[----:B------:R-:W-:Y:S01]  /*12f0*/  IMAD.IADD R3, R24, 0x1, -R3 ;  /* 0x0000000118037824 */ /* 0x000fe200078e0a03 */
[----:B------:R-:W-:Y:S01]  /*1300*/  LOP3.LUT R8, R119, 0x8, R8, 0xf8, !PT ;  /* 0x0000000877087812 */ /* 0x000fe200078ef808 */
[----:B------:R-:W-:Y:S01]  /*1310*/  @!P1 IMAD.MOV.U32 R24, RZ, RZ, R6 ;  /* 0x000000ffff189224 */ /* 0x000fe200078e0006 */
[----:B------:R-:W-:Y:S01]  /*1320*/  SHF.R.U32.HI R119, RZ, 0x3, R119 ;  /* 0x00000003ff777819 */ /* 0x000fe20000011677 */
[----:B------:R-:W-:Y:S01]  /*1330*/  ULDC.64 UR12, c[0x0][0x260] ;  /* 0x00009800000c7ab9 */ /* 0x000fe20000000a00 */
[----:B------:R-:W-:Y:S01]  /*1340*/  IADD3.X R109, R27, UR17, R7, P0, !PT ;  /* 0x000000111b6d7c10 */ /* 0x000fe200087fe407 */
[C---:B------:R-:W-:Y:S01]  /*1350*/  @!P6 IMAD R16, R121.reuse, 0x2, R16 ;  /* 0x000000027910e824 */ /* 0x040fe200078e0210 */
[----:B------:R-:W-:Y:S01]  /*1360*/  LOP3.LUT R119, R8, R119, RZ, 0x3c, !PT ;  /* 0x0000007708777212 */ /* 0x000fe200078e3cff */
[----:B------:R-:W2:Y:S01]  /*1370*/  @!P6 LDC.64 R6, c[0x0][0x218] ;  /* 0x00008600ff06eb82 */ /* 0x000ea20000000a00 */
[----:B------:R-:W-:Y:S01]  /*1380*/  SHF.R.S32.HI R19, RZ, 0x1f, R18 ;  /* 0x0000001fff137819 */ /* 0x000fe20000011412 */
[C---:B------:R-:W-:Y:S01]  /*1390*/  @!P5 IMAD R14, R121.reuse, 0x2, R14 ;  /* 0x00000002790ed824 */ /* 0x040fe200078e020e */
[----:B------:R-:W-:Y:S01]  /*13a0*/  LEA R121, R121, UR4, 0x1 ;  /* 0x0000000479797c11 */ /* 0x000fe2000f8e08ff */
[----:B------:R-:W-:Y:S01]  /*13b0*/  IMAD.WIDE.U32 R122, R18, UR12, R122 ;  /* 0x0000000c127a7c25 */ /* 0x000fe2000f8e007a */
[----:B------:R-:W-:Y:S01]  /*13c0*/  UIMAD UR17, UR24, UR34, URZ ;  /* 0x00000022181172a4 */ /* 0x000fe2000f8e023f */
[----:B------:R-:W-:Y:S01]  /*13d0*/  SHF.R.S32.HI R128, RZ, 0x1f, R85 ;  /* 0x0000001fff807819 */ /* 0x000fe20000011455 */
[----:B------:R-:W-:Y:S01]  /*13e0*/  USHF.L.U64.HI UR5, UR8, 0x5, UR9 ;  /* 0x0000000508057899 */ /* 0x000fe20008010209 */
[----:B------:R-:W3:Y:S01]  /*13f0*/  @!P1 LDC.64 R8, c[0x0][0x210] ;  /* 0x00008400ff089b82 */ /* 0x000ee20000000a00 */
[-C--:B-1----:R-:W-:Y:S01]  /*1400*/  @!P1 IMAD R5, R5, R10.reuse, RZ ;  /* 0x0000000a05059224 */ /* 0x082fe200078e02ff */
[----:B------:R-:W-:Y:S01]  /*1410*/  @!PT LDS RZ, [RZ] ;  /* 0x00000000fffff984 */ /* 0x000fe20000000800 */
[----:B------:R-:W-:Y:S01]  /*1420*/  @!PT LDS RZ, [RZ] ;  /* 0x00000000fffff984 */ /* 0x000fe20000000800 */
[----:B------:R-:W-:Y:S01]  /*1430*/  @!PT LDS RZ, [RZ] ;  /* 0x00000000fffff984 */ /* 0x000fe20000000800 */
[----:B------:R-:W-:Y:S01]  /*1440*/  @!P2 LDGSTS.E.BYPASS.LTC128B.128 [R121], desc[UR30][R22.64] ;  /* 0x000000001679afae */ /* 0x000fe2000b901d5e */
[----:B------:R-:W-:Y:S01]  /*1450*/  IMAD R127, R19, UR12, RZ ;  /* 0x0000000c137f7c24 */ /* 0x000fe2000f8e02ff */
[----:B------:R-:W-:Y:S01]  /*1460*/  USHF.L.U32 UR12, UR8, 0x5, URZ ;  /* 0x00000005080c7899 */ /* 0x000fe2000800063f */
[----:B------:R-:W-:Y:S01]  /*1470*/  @!P1 IMAD R11, R20, R11, R5 ;  /* 0x0000000b140b9224 */ /* 0x000fe200078e0205 */
[----:B------:R-:W-:Y:S01]  /*1480*/  @!P2 LDGSTS.E.BYPASS.LTC128B.128 [R121+0x1000], desc[UR30][R22.64+0x40] ;  /* 0x010000401679afae */ /* 0x000fe2000b901d5e */
[----:B------:R-:W-:Y:S01]  /*1490*/  IMAD R127, R18, UR13, R127 ;  /* 0x0000000d127f7c24 */ /* 0x000fe2000f8e027f */
[----:B------:R-:W1:Y:S01]  /*14a0*/  @!P5 LDC.64 R4, c[0x0][0x218] ;  /* 0x00008600ff04db82 */ /* 0x000e620000000a00 */
[----:B------:R-:W-:Y:S01]  /*14b0*/  USHF.R.S32.HI UR13, URZ, 0x1f, UR34 ;  /* 0x0000001f3f0d7899 */ /* 0x000fe20008011422 */
[----:B------:R-:W-:Y:S01]  /*14c0*/  @!P1 IMAD.WIDE.U32 R24, R20, R10, R24 ;  /* 0x0000000a14189225 */ /* 0x000fe200078e0018 */
[----:B------:R4:W-:Y:S01]  /*14d0*/  @!P2 LDGSTS.E.BYPASS.LTC128B.128 [R121+0x2000], desc[UR30][R22.64+0x80] ;  /* 0x020000801679afae */ /* 0x0009e2000b901d5e */
[----:B------:R-:W-:Y:S01]  /*14e0*/  UIMAD.WIDE.U32 UR18, UR34, UR6, URZ ;  /* 0x00000006221272a5 */ /* 0x000fe2000f8e003f */
[----:B------:R-:W-:Y:S01]  /*14f0*/  LEA.HI R128, R128, R85, RZ, 0x2 ;  /* 0x0000005580807211 */ /* 0x000fe200078f10ff */
[----:B------:R-:W-:Y:S01]  /*1500*/  IMAD.U32 R21, RZ, RZ, UR34 ;  /* 0x00000022ff157e24 */ /* 0x000fe2000f8e00ff */
[----:B------:R-:W-:Y:S01]  /*1510*/  UIMAD UR17, UR13, UR25, UR17 ;  /* 0x000000190d1172a4 */ /* 0x000fe2000f8e0211 */
[----:B------:R-:W-:Y:S01]  /*1520*/  IMAD.IADD R127, R123, 0x1, R127 ;  /* 0x000000017b7f7824 */ /* 0x000fe200078e027f */
[----:B------:R-:W-:Y:S01]  /*1530*/  SHF.R.S32.HI R128, RZ, 0x2, R128 ;  /* 0x00000002ff807819 */ /* 0x000fe20000011480 */
[----:B------:R-:W-:Y:S01]  /*1540*/  IMAD.MOV.U32 R126, RZ, RZ, R122 ;  /* 0x000000ffff7e7224 */ /* 0x000fe200078e007a */
[----:B------:R-:W-:Y:S01]  /*1550*/  UISETP.GE.AND UP0, UPT, UR29, 0x2, UPT ;  /* 0x000000021d00788c */ /* 0x000fe2000bf06270 */
[----:B------:R-:W-:-:S02]  /*1560*/  @!P1 IMAD.IADD R10, R25, 0x1, R11 ;  /* 0x00000001190a9824 */ /* 0x000fc400078e020b */
[----:B------:R-:W-:Y:S01]  /*1570*/  IMAD R125, R19, UR10, RZ ;  /* 0x0000000a137d7c24 */ /* 0x000fe2000f8e02ff */
[----:B---3--:R-:W-:Y:S01]  /*1580*/  @!P1 LEA R20, P0, R24, R8, 0x1 ;  /* 0x0000000818149211 */ /* 0x008fe200078008ff */
[----:B------:R-:W-:Y:S01]  /*1590*/  IMAD.WIDE.U32 R108, R18, UR10, R108 ;  /* 0x0000000a126c7c25 */ /* 0x000fe2000f8e006c */
[----:B------:R-:W-:-:S03]  /*15a0*/  USHF.L.U32 UR10, UR7, 0x5, URZ ;  /* 0x00000005070a7899 */ /* 0x000fc6000800063f */
[----:B------:R-:W-:Y:S01]  /*15b0*/  IMAD R125, R18, UR11, R125 ;  /* 0x0000000b127d7c24 */ /* 0x000fe2000f8e027d */
[----:B------:R-:W-:Y:S01]  /*15c0*/  UIMAD UR11, UR13, UR6, URZ ;  /* 0x000000060d0b72a4 */ /* 0x000fe2000f8e023f */
[----:B------:R-:W-:Y:S02]  /*15d0*/  IMAD.SHL.U32 R80, R3, 0x40, RZ ;  /* 0x0000004003507824 */ /* 0x000fe400078e00ff */
[----:B------:R-:W-:Y:S01]  /*15e0*/  IMAD R12, R15, 0x8, R12 ;  /* 0x000000080f0c7824 */ /* 0x000fe200078e020c */
[----:B------:R-:W-:Y:S01]  /*15f0*/  UIMAD UR11, UR34, UR7, UR11 ;  /* 0x00000007220b72a4 */ /* 0x000fe2000f8e020b */
[----:B------:R-:W-:Y:S01]  /*1600*/  IMAD.SHL.U32 R13, R13, 0x20, RZ ;  /* 0x000000200d0d7824 */ /* 0x000fe200078e00ff */
[----:B------:R-:W-:Y:S01]  /*1610*/  LOP3.LUT R80, R80, 0xc0, RZ, 0xc0, !PT ;  /* 0x000000c050507812 */ /* 0x000fe200078ec0ff */
[----:B------:R-:W-:Y:S01]  /*1620*/  IMAD.SHL.U32 R15, R15, 0x8, RZ ;  /* 0x000000080f0f7824 */ /* 0x000fe200078e00ff */
[----:B------:R-:W-:Y:S01]  /*1630*/  UIADD3 UR11, UR19, UR11, URZ ;  /* 0x0000000b130b7290 */ /* 0x000fe2000fffe03f */
[----:B----4-:R-:W-:Y:S01]  /*1640*/  IMAD.WIDE.U32 R22, R21, UR25, R126 ;  /* 0x0000001915167c25 */ /* 0x010fe2000f8e007e */
[----:B------:R-:W-:-:S02]  /*1650*/  @!P1 LEA.HI.X R21, R24, R9, R10, 0x1, P0 ;  /* 0x0000000918159211 */ /* 0x000fc400000f0c0a */
[----:B------:R-:W-:Y:S01]  /*1660*/  LOP3.LUT R81, R13, 0xffffff00, RZ, 0xc0, !PT ;  /* 0xffffff000d517812 */ /* 0x000fe200078ec0ff */
[----:B------:R-:W-:Y:S01]  /*1670*/  VIADD R8, R23, UR17 ;  /* 0x0000001117087c36 */ /* 0x000fe20008000000 */
[C---:B--2---:R-:W-:Y:S01]  /*1680*/  @!P6 LEA R10, P2, R22.reuse, R6, 0x1 ;  /* 0x00000006160ae211 */ /* 0x044fe200078408ff */
[----:B------:R-:W-:Y:S01]  /*1690*/  @!P1 LDGSTS.E.BYPASS.LTC128B.128 [R17+0x800], desc[UR30][R20.64] ;  /* 0x0080000014119fae */ /* 0x000fe2000b901d5e */
[C---:B------:R-:W-:Y:S01]  /*16a0*/  @!P5 IADD3 R6, P0, R22.reuse, UR12, RZ ;  /* 0x0000000c1606dc10 */ /* 0x040fe2000ff1e0ff */
[----:B------:R-:W-:Y:S01]  /*16b0*/  IMAD.IADD R125, R109, 0x1, R125 ;  /* 0x000000016d7d7824 */ /* 0x000fe200078e027d */
[----:B------:R-:W-:Y:S01]  /*16c0*/  @!P6 LEA.HI.X R11, R22, R7, R8, 0x1, P2 ;  /* 0x00000007160be211 */ /* 0x000fe200010f0c08 */
[----:B------:R-:W-:Y:S01]  /*16d0*/  @!P1 LDGSTS.E.BYPASS.LTC128B.128 [R17+0x1800], desc[UR30][R20.64+0x40] ;  /* 0x0180004014119fae */ /* 0x000fe2000b901d5e */
[----:B------:R-:W-:Y:S01]  /*16e0*/  @!P5 IADD3.X R8, R8, UR5, RZ, P0, !PT ;  /* 0x000000050808dc10 */ /* 0x000fe200087fe4ff */
[----:B------:R-:W-:Y:S01]  /*16f0*/  IMAD.U32 R119, R12, 0x20, R119 ;  /* 0x000000200c777824 */ /* 0x000fe200078e0077 */
[----:B-1----:R-:W-:Y:S01]  /*1700*/  @!P5 LEA R18, P0, R6, R4, 0x1 ;  /* 0x000000040612d211 */ /* 0x002fe200078008ff */
[----:B------:R-:W-:Y:S01]  /*1710*/  @!P1 LDGSTS.E.BYPASS.LTC128B.128 [R17+0x2800], desc[UR30][R20.64+0x80] ;  /* 0x0280008014119fae */ /* 0x000fe2000b901d5e */
[----:B------:R-:W-:Y:S01]  /*1720*/  LOP3.LUT R13, R80, 0x8, R15, 0xf8, !PT ;  /* 0x00000008500d7812 */ /* 0x000fe200078ef80f */
[----:B------:R-:W-:Y:S01]  /*1730*/  IMAD.SHL.U32 R83, R83, 0x2, RZ ;  /* 0x0000000253537824 */ /* 0x000fe200078e00ff */
[----:B------:R-:W-:Y:S01]  /*1740*/  @!P5 LEA.HI.X R19, R6, R5, R8, 0x1, P0 ;  /* 0x000000050613d211 */ /* 0x000fe200000f0c08 */
[----:B------:R-:W-:Y:S01]  /*1750*/  @!P6 LDGSTS.E.BYPASS.LTC128B.128 [R16+0x3000], desc[UR30][R10.64] ;  /* 0x030000000a10efae */ /* 0x000fe2000b901d5e */
[----:B------:R-:W1:Y:S01]  /*1760*/  @!P4 LDC.64 R6, c[0x0][0x220] ;  /* 0x00008800ff06cb82 */ /* 0x000e620000000a00 */
[----:B------:R-:W-:Y:S01]  /*1770*/  SHF.R.U32.HI R80, RZ, 0x3, R80 ;  /* 0x00000003ff507819 */ /* 0x000fe20000011650 */
[----:B------:R-:W-:Y:S01]  /*1780*/  IMAD.U32 R111, RZ, RZ, UR16 ;  /* 0x00000010ff6f7e24 */ /* 0x000fe2000f8e00ff */
[----:B------:R-:W-:Y:S01]  /*1790*/  @!P6 LDGSTS.E.BYPASS.LTC128B.128 [R16+0x4000], desc[UR30][R10.64+0x40] ;  /* 0x040000400a10efae */ /* 0x000fe2000b901d5e */
[----:B------:R-:W-:-:S02]  /*17a0*/  LEA R119, R119, UR4, 0x1 ;  /* 0x0000000477777c11 */ /* 0x000fc4000f8e08ff */
[----:B------:R-:W-:Y:S01]  /*17b0*/  LOP3.LUT R80, R13, R80, RZ, 0x3c, !PT ;  /* 0x000000500d507212 */ /* 0x000fe200078e3cff */
[----:B------:R2:W-:Y:S01]  /*17c0*/  @!P6 LDGSTS.E.BYPASS.LTC128B.128 [R16+0x5000], desc[UR30][R10.64+0x80] ;  /* 0x050000800a10efae */ /* 0x0005e2000b901d5e */
[----:B------:R-:W3:Y:S01]  /*17d0*/  @!P3 LDC.64 R4, c[0x0][0x220] ;  /* 0x00008800ff04bb82 */ /* 0x000ee20000000a00 */
[----:B------:R-:W-:Y:S01]  /*17e0*/  IMAD R13, R88, 0x200, R81 ;  /* 0x00000200580d7824 */ /* 0x000fe200078e0251 */
[----:B------:R-:W-:Y:S01]  /*17f0*/  LOP3.LUT R83, R83, 0x6, RZ, 0xc0, !PT ;  /* 0x0000000653537812 */ /* 0x000fe200078ec0ff */
[----:B------:R-:W-:Y:S02]  /*1800*/  @!P5 LDGSTS.E.BYPASS.LTC128B.128 [R14+0x3800], desc[UR30][R18.64] ;  /* 0x03800000120edfae */ /* 0x000fe4000b901d5e */
[----:B------:R-:W-:Y:S02]  /*1810*/  IMAD R13, R82, 0x20, R13 ;  /* 0x00000020520d7824 */ /* 0x000fe400078e020d */
[----:B------:R-:W-:Y:S02]  /*1820*/  @!P5 LDGSTS.E.BYPASS.LTC128B.128 [R14+0x4800], desc[UR30][R18.64+0x40] ;  /* 0x04800040120edfae */ /* 0x000fe4000b901d5e */
[----:B------:R-:W-:-:S02]  /*1830*/  IMAD.IADD R120, R80, 0x1, R13 ;  /* 0x0000000150787824 */ /* 0x000fc400078e020d */
[----:B------:R4:W-:Y:S03]  /*1840*/  @!P5 LDGSTS.E.BYPASS.LTC128B.128 [R14+0x5800], desc[UR30][R18.64+0x80] ;  /* 0x05800080120edfae */ /* 0x0009e6000b901d5e */
[----:B------:R-:W-:Y:S01]  /*1850*/  LEA R120, R120, UR4, 0x1 ;  /* 0x0000000478787c11 */ /* 0x000fe2000f8e08ff */
[----:B------:R-:W0:Y:S01]  /*1860*/  LDGDEPBAR ;  /* 0x00000000000079af */ /* 0x000e220000000000 */
[----:B--2---:R-:W-:Y:S02]  /*1870*/  IMAD.U32 R10, RZ, RZ, UR18 ;  /* 0x00000012ff0a7e24 */ /* 0x004fe4000f8e00ff */
[----:B------:R-:W-:Y:S01]  /*1880*/  IMAD.U32 R11, RZ, RZ, UR19 ;  /* 0x00000013ff0b7e24 */ /* 0x000fe2000f8e00ff */
[----:B------:R-:W-:Y:S01]  /*1890*/  UIMAD.WIDE.U32 UR18, UR6, 0x20, URZ ;  /* 0x00000020061278a5 */ /* 0x000fe2000f8e003f */
[----:B------:R-:W-:Y:S01]  /*18a0*/  IMAD.U32 R11, RZ, RZ, UR11 ;  /* 0x0000000bff0b7e24 */ /* 0x000fe2000f8e00ff */
[----:B------:R-:W-:-:S04]  /*18b0*/  LEA R8, P0, R10, R108, 0x6 ;  /* 0x0000006c0a087211 */ /* 0x000fc800078030ff */
[----:B------:R-:W-:Y:S01]  /*18c0*/  LEA.HI.X R11, R10, R125, R11, 0x6, P0 ;  /* 0x0000007d0a0b7211 */ /* 0x000fe200000f340b */
[----:B------:R-:W-:Y:S01]  /*18d0*/  IMAD.U32 R10, RZ, RZ, UR10 ;  /* 0x0000000aff0a7e24 */ /* 0x000fe2000f8e00ff */
[----:B------:R-:W-:Y:S01]  /*18e0*/  @!P3 IADD3 R9, P0, R8, UR18, RZ ;  /* 0x000000120809bc10 */ /* 0x000fe2000ff1e0ff */
[----:B------:R-:W-:-:S04]  /*18f0*/  DEPBAR.LE SB0, 0x0 ;  /* 0x000080000000791a */ /* 0x000fc80000000000 */
[----:B------:R-:W-:Y:S01]  /*1900*/  BAR.SYNC.DEFER_BLOCKING 0x0 ;  /* 0x0000000000007b1d */ /* 0x000fe20000010000 */
[C---:B-1----:R-:W-:Y:S02]  /*1910*/  @!P4 LEA R6, P1, R8.reuse, R6, 0x1 ;  /* 0x000000060806c211 */ /* 0x042fe400078208ff */
[----:B------:R-:W-:Y:S02]  /*1920*/  @!P3 IADD3.X R10, R11, UR19, R10, P0, !PT ;  /* 0x000000130b0abc10 */ /* 0x000fe400087fe40a */
[----:B------:R-:W-:Y:S02]  /*1930*/  @!P4 LEA.HI.X R7, R8, R7, R11, 0x1, P1 ;  /* 0x000000070807c211 */ /* 0x000fe400008f0c0b */
[----:B---3--:R-:W-:Y:S02]  /*1940*/  @!P3 LEA R4, P0, R9, R4, 0x1 ;  /* 0x000000040904b211 */ /* 0x008fe400078008ff */
[----:B------:R-:W-:Y:S01]  /*1950*/  LOP3.LUT P1, RZ, R3, 0x2, RZ, 0xc0, !PT ;  /* 0x0000000203ff7812 */ /* 0x000fe2000782c0ff */
[----:B------:R-:W-:Y:S01]  /*1960*/  IMAD.MOV.U32 R3, RZ, RZ, 0x10 ;  /* 0x00000010ff037424 */ /* 0x000fe200078e00ff */
[----:B------:R-:W-:-:S02]  /*1970*/  @!P3 LEA.HI.X R5, R9, R5, R10, 0x1, P0 ;  /* 0x000000050905b211 */ /* 0x000fc400000f0c0a */
[----:B------:R-:W-:Y:S01]  /*1980*/  LOP3.LUT P0, RZ, R0, 0x2, RZ, 0xc0, !PT ;  /* 0x0000000200ff7812 */ /* 0x000fe2000780c0ff */
[----:B------:R-:W-:Y:S01]  /*1990*/  IMAD.MOV.U32 R0, RZ, RZ, 0x20 ;  /* 0x00000020ff007424 */ /* 0x000fe200078e00ff */
[----:B------:R-:W-:-:S04]  /*19a0*/  SEL R3, R3, 0xfffffff0, !P1 ;  /* 0xfffffff003037807 */ /* 0x000fc80004800000 */
[----:B------:R-:W-:Y:S01]  /*19b0*/  SEL R0, R0, 0xffffffe0, !P0 ;  /* 0xffffffe000007807 */ /* 0x000fe20004000000 */
[----:B------:R-:W-:Y:S01]  /*19c0*/  IMAD R118, R3, 0x2, R120 ;  /* 0x0000000203767824 */ /* 0x000fe200078e0278 */
[----:B------:R-:W-:Y:S03]  /*19d0*/  @P4 STS [R121+0x6000], RZ ;  /* 0x006000ff79004388 */ /* 0x000fe60000000800 */
[----:B------:R-:W-:Y:S02]  /*19e0*/  IMAD.IADD R116, R119, 0x1, R0 ;  /* 0x0000000177747824 */ /* 0x000fe400078e0200 */
[----:B------:R-:W-:Y:S01]  /*19f0*/  IMAD.U32 R0, RZ, RZ, UR34 ;  /* 0x00000022ff007e24 */ /* 0x000fe2000f8e00ff */
[----:B------:R-:W-:Y:S03]  /*1a00*/  @P4 STS [R121+0x6004], RZ ;  /* 0x006004ff79004388 */ /* 0x000fe60000000800 */
[----:B------:R-:W-:Y:S01]  /*1a10*/  IMAD R0, R0, 0x40, R83 ;  /* 0x0000004000007824 */ /* 0x000fe200078e0253 */
        /* <DEDUP_REMOVED lines=19> */
[----:B------:R-:W2:Y:S04]  /*1b50*/  LDSM.16.M88.4 R20, [R119+0x3000] ;  /* 0x003000007714783b */ /* 0x000ea80000000200 */
[----:B----4-:R-:W3:Y:S04]  /*1b60*/  LDSM.16.M88.4 R12, [R119+0x3400] ;  /* 0x00340000770c783b */ /* 0x010ee80000000200 */
[----:B------:R-:W4:Y:S04]  /*1b70*/  LDSM.16.M88.4 R56, [R119+0x3800] ;  /* 0x003800007738783b */ /* 0x000f280000000200 */
[----:B------:R-:W5:Y:S04]  /*1b80*/  LDSM.16.M88.4 R68, [R119+0x3c00] ;  /* 0x003c00007744783b */ /* 0x000f680000000200 */
[----:B------:R-:W-:Y:S04]  /*1b90*/  LDSM.16.M88.4 R44, [R118] ;  /* 0x00000000762c783b */ /* 0x000fe80000000200 */
[----:B------:R-:W5:Y:S04]  /*1ba0*/  LDSM.16.M88.4 R32, [R116+0x3000] ;  /* 0x003000007420783b */ /* 0x000f680000000200 */
[----:B------:R-:W5:Y:S04]  /*1bb0*/  LDSM.16.M88.4 R28, [R116+0x3400] ;  /* 0x00340000741c783b */ /* 0x000f680000000200 */
[----:B-1----:R-:W1:Y:S04]  /*1bc0*/  LDSM.16.M88.4 R4, [R116+0x3800] ;  /* 0x003800007404783b */ /* 0x002e680000000200 */
[----:B------:R-:W1:Y:S04]  /*1bd0*/  LDSM.16.M88.4 R64, [R116+0x3c00] ;  /* 0x003c00007440783b */ /* 0x000e680000000200 */
[----:B------:R-:W-:Y:S01]  /*1be0*/  LDSM.16.M88.4 R8, [R120+0x1000] ;  /* 0x001000007808783b */ /* 0x000fe20000000200 */
[C---:B--2---:R-:W-:Y:S03]  /*1bf0*/  HMMA.16816.F32 R24, R48.reuse, R20, RZ ;  /* 0x000000143018723c */ /* 0x044fe600000018ff */
[----:B------:R-:W2:Y:S04]  /*1c00*/  LDSM.16.M88.4 R40, [R119+0x4000] ;  /* 0x004000007728783b */ /* 0x000ea80000000200 */
[----:B------:R-:W2:Y:S01]  /*1c10*/  LDSM.16.M88.4 R36, [R119+0x4400] ;  /* 0x004400007724783b */ /* 0x000ea20000000200 */
[C---:B---3--:R-:W-:Y:S03]  /*1c20*/  HMMA.16816.F32 R16, R48.reuse, R12, RZ ;  /* 0x0000000c3010723c */ /* 0x048fe600000018ff */
[----:B------:R-:W-:Y:S03]  /*1c30*/  LDSM.16.M88.4 R72, [R118+0x1000] ;  /* 0x001000007648783b */ /* 0x000fe60000000200 */
[C---:B------:R-:W-:Y:S01]  /*1c40*/  HMMA.16816.F32 R12, R48.reuse, R14, RZ ;  /* 0x0000000e300c723c */ /* 0x040fe200000018ff */
[----:B------:R-:W-:Y:S04]  /*1c50*/  LDSM.16.M88.4 R76, [R116+0x4400] ;  /* 0x00440000744c783b */ /* 0x000fe80000000200 */
[----:B------:R-:W0:Y:S01]  /*1c60*/  LDGDEPBAR ;  /* 0x00000000000079af */ /* 0x000e220000000000 */
[C---:B----4-:R-:W-:Y:S06]  /*1c70*/  HMMA.16816.F32 R60, R48.reuse, R56, RZ ;  /* 0x00000038303c723c */ /* 0x050fec00000018ff */
[C---:B------:R-:W-:Y:S06]  /*1c80*/  HMMA.16816.F32 R20, R48.reuse, R22, RZ ;  /* 0x000000163014723c */ /* 0x040fec00000018ff */
[C---:B------:R-:W-:Y:S06]  /*1c90*/  HMMA.16816.F32 R56, R48.reuse, R58, RZ ;  /* 0x0000003a3038723c */ /* 0x040fec00000018ff */
[C---:B-----5:R-:W-:Y:S06]  /*1ca0*/  HMMA.16816.F32 R52, R48.reuse, R68, RZ ;  /* 0x000000443034723c */ /* 0x060fec00000018ff */
[----:B------:R-:W-:Y:S01]  /*1cb0*/  HMMA.16816.F32 R48, R48, R70, RZ ;  /* 0x000000463030723c */ /* 0x000fe200000018ff */
[----:B------:R-:W-:Y:S05]  /*1cc0*/  LDSM.16.M88.4 R68, [R116+0x4800] ;  /* 0x004800007444783b */ /* 0x000fea0000000200 */
[C---:B------:R-:W-:Y:S06]  /*1cd0*/  HMMA.16816.F32 R24, R44.reuse, R32, R24 ;  /* 0x000000202c18723c */ /* 0x040fec0000001818 */
[C---:B------:R-:W-:Y:S06]  /*1ce0*/  HMMA.16816.F32 R16, R44.reuse, R28, R16 ;  /* 0x0000001c2c10723c */ /* 0x040fec0000001810 */
[C---:B------:R-:W-:Y:S01]  /*1cf0*/  HMMA.16816.F32 R12, R44.reuse, R30, R12 ;  /* 0x0000001e2c0c723c */ /* 0x040fe2000000180c */
[----:B------:R-:W3:Y:S05]  /*1d00*/  LDSM.16.M88.4 R28, [R119+0x4c00] ;  /* 0x004c0000771c783b */ /* 0x000eea0000000200 */
[C---:B------:R-:W-:Y:S01]  /*1d10*/  HMMA.16816.F32 R20, R44.reuse, R34, R20 ;  /* 0x000000222c14723c */ /* 0x040fe20000001814 */
[----:B------:R-:W-:Y:S05]  /*1d20*/  LDSM.16.M88.4 R32, [R119+0x4800] ;  /* 0x004800007720783b */ /* 0x000fea0000000200 */
[C---:B-1----:R-:W-:Y:S06]  /*1d30*/  HMMA.16816.F32 R60, R44.reuse, R4, R60 ;  /* 0x000000042c3c723c */ /* 0x042fec000000183c */
[C---:B------:R-:W-:Y:S01]  /*1d40*/  HMMA.16816.F32 R56, R44.reuse, R6, R56 ;  /* 0x000000062c38723c */ /* 0x040fe20000001838 */
[----:B------:R-:W1:Y:S05]  /*1d50*/  LDSM.16.M88.4 R4, [R116+0x4000] ;  /* 0x004000007404783b */ /* 0x000e6a0000000200 */
[C---:B------:R-:W-:Y:S06]  /*1d60*/  HMMA.16816.F32 R52, R44.reuse, R64, R52 ;  /* 0x000000402c34723c */ /* 0x040fec0000001834 */
[----:B------:R-:W-:Y:S01]  /*1d70*/  HMMA.16816.F32 R48, R44, R66, R48 ;  /* 0x000000422c30723c */ /* 0x000fe20000001830 */
[----:B------:R-:W4:Y:S04]  /*1d80*/  LDSM.16.M88.4 R64, [R116+0x4c00] ;  /* 0x004c00007440783b */ /* 0x000f280000000200 */
[----:B------:R-:W-:Y:S01]  /*1d90*/  LDSM.16.M88.4 R44, [R120+0x2000] ;  /* 0x00200000782c783b */ /* 0x000fe20000000200 */
[C---:B--2---:R-:W-:Y:S06]  /*1da0*/  HMMA.16816.F32 R24, R8.reuse, R40, R24 ;  /* 0x000000280818723c */ /* 0x044fec0000001818 */
[C---:B------:R-:W-:Y:S01]  /*1db0*/  HMMA.16816.F32 R20, R8.reuse, R42, R20 ;  /* 0x0000002a0814723c */ /* 0x040fe20000001814 */
[----:B------:R-:W2:Y:S05]  /*1dc0*/  LDSM.16.M88.4 R40, [R119+0x5000] ;  /* 0x005000007728783b */ /* 0x000eaa0000000200 */
[C---:B------:R-:W-:Y:S06]  /*1dd0*/  HMMA.16816.F32 R16, R8.reuse, R36, R16 ;  /* 0x000000240810723c */ /* 0x040fec0000001810 */
[C---:B------:R-:W-:Y:S01]  /*1de0*/  HMMA.16816.F32 R12, R8.reuse, R38, R12 ;  /* 0x00000026080c723c */ /* 0x040fe2000000180c */
[----:B------:R-:W5:Y:S05]  /*1df0*/  LDSM.16.M88.4 R36, [R119+0x5400] ;  /* 0x005400007724783b */ /* 0x000f6a0000000200 */
[C---:B---3--:R-:W-:Y:S06]  /*1e00*/  HMMA.16816.F32 R52, R8.reuse, R28, R52 ;  /* 0x0000001c0834723c */ /* 0x048fec0000001834 */
[----:B------:R-:W-:Y:S01]  /*1e10*/  HMMA.16816.F32 R48, R8, R30, R48 ;  /* 0x0000001e0830723c */ /* 0x000fe20000001830 */
[----:B------:R-:W3:Y:S05]  /*1e20*/  LDSM.16.M88.4 R28, [R119+0x5c00] ;  /* 0x005c0000771c783b */ /* 0x000eea0000000200 */
[----:B-1----:R-:W-:Y:S06]  /*1e30*/  HMMA.16816.F32 R24, R72, R4, R24 ;  /* 0x000000044818723c */ /* 0x002fec0000001818 */
[C---:B------:R-:W-:Y:S06]  /*1e40*/  HMMA.16816.F32 R56, R8.reuse, R34, R56 ;  /* 0x000000220838723c */ /* 0x040fec0000001838 */
[----:B------:R-:W-:Y:S01]  /*1e50*/  HMMA.16816.F32 R60, R8, R32, R60 ;  /* 0x00000020083c723c */ /* 0x000fe2000000183c */
[----:B------:R-:W-:Y:S04]  /*1e60*/  LDSM.16.M88.4 R8, [R116+0x5000] ;  /* 0x005000007408783b */ /* 0x000fe80000000200 */
[----:B------:R-:W-:Y:S01]  /*1e70*/  LDSM.16.M88.4 R32, [R119+0x5800] ;  /* 0x005800007720783b */ /* 0x000fe20000000200 */
[C---:B------:R-:W-:Y:S03]  /*1e80*/  HMMA.16816.F32 R20, R72.reuse, R6, R20 ;  /* 0x000000064814723c */ /* 0x040fe60000001814 */
[----:B------:R-:W1:Y:S03]  /*1e90*/  LDSM.16.M88.4 R4, [R118+0x2000] ;  /* 0x002000007604783b */ /* 0x000e660000000200 */
[C---:B------:R-:W-:Y:S06]  /*1ea0*/  HMMA.16816.F32 R16, R72.reuse, R76, R16 ;  /* 0x0000004c4810723c */ /* 0x040fec0000001810 */
[C---:B----4-:R-:W-:Y:S06]  /*1eb0*/  HMMA.16816.F32 R52, R72.reuse, R64, R52 ;  /* 0x000000404834723c */ /* 0x050fec0000001834 */
[C---:B------:R-:W-:Y:S01]  /*1ec0*/  HMMA.16816.F32 R64, R72.reuse, R66, R48 ;  /* 0x000000424840723c */ /* 0x040fe20000001830 */
[----:B------:R-:W4:Y:S05]  /*1ed0*/  LDSM.16.M88.4 R48, [R116+0x5400] ;  /* 0x005400007430783b */ /* 0x000f2a0000000200 */
[----:B------:R-:W-:Y:S06]  /*1ee0*/  HMMA.16816.F32 R12, R72, R78, R12 ;  /* 0x0000004e480c723c */ /* 0x000fec000000180c */
[----:B--2---:R-:W-:Y:S06]  /*1ef0*/  HMMA.16816.F32 R24, R44, R40, R24 ;  /* 0x000000282c18723c */ /* 0x004fec0000001818 */
[C---:B------:R-:W-:Y:S06]  /*1f00*/  HMMA.16816.F32 R56, R72.reuse, R70, R56 ;  /* 0x000000464838723c */ /* 0x040fec0000001838 */
[----:B------:R-:W-:Y:S06]  /*1f10*/  HMMA.16816.F32 R60, R72, R68, R60 ;  /* 0x00000044483c723c */ /* 0x000fec000000183c */
[C---:B------:R-:W-:Y:S06]  /*1f20*/  HMMA.16816.F32 R20, R44.reuse, R42, R20 ;  /* 0x0000002a2c14723c */ /* 0x040fec0000001814 */
[C---:B-----5:R-:W-:Y:S01]  /*1f30*/  HMMA.16816.F32 R40, R44.reuse, R36, R16 ;  /* 0x000000242c28723c */ /* 0x060fe20000001810 */
[----:B------:R-:W2:Y:S05]  /*1f40*/  LDSM.16.M88.4 R16, [R116+0x5800] ;  /* 0x005800007410783b */ /* 0x000eaa0000000200 */
[C---:B---3--:R-:W-:Y:S06]  /*1f50*/  HMMA.16816.F32 R52, R44.reuse, R28, R52 ;  /* 0x0000001c2c34723c */ /* 0x048fec0000001834 */
[----:B------:R-:W-:Y:S01]  /*1f60*/  HMMA.16816.F32 R64, R44, R30, R64 ;  /* 0x0000001e2c40723c */ /* 0x000fe20000001840 */
[----:B------:R-:W3:Y:S01]  /*1f70*/  LDSM.16.M88.4 R28, [R116+0x5c00] ;  /* 0x005c0000741c783b */ /* 0x000ee20000000200 */
[----:B------:R-:W-:-:S04]  /*1f80*/  DEPBAR.LE SB0, 0x0 ;  /* 0x000080000000791a */ /* 0x000fc80000000000 */
[----:B------:R-:W-:Y:S06]  /*1f90*/  HMMA.16816.F32 R12, R44, R38, R12 ;  /* 0x000000262c0c723c */ /* 0x000fec000000180c */
[----:B-1----:R-:W-:Y:S06]  /*1fa0*/  HMMA.16816.F32 R24, R4, R8, R24 ;  /* 0x000000080418723c */ /* 0x002fec0000001818 */
[----:B------:R-:W-:Y:S01]  /*1fb0*/  HMMA.16816.F32 R56, R44, R34, R56 ;  /* 0x000000222c38723c */ /* 0x000fe20000001838 */
[----:B------:R-:W-:-:S04]  /*1fc0*/  LEA R9, R88, UR15, 0x4 ;  /* 0x0000000f58097c11 */ /* 0x000fc8000f8e20ff */
[----:B------:R-:W-:Y:S01]  /*1fd0*/  IADD3 R8, R9, 0x1, R128 ;  /* 0x0000000109087810 */ /* 0x000fe20007ffe080 */
[----:B------:R-:W-:Y:S01]  /*1fe0*/  HMMA.16816.F32 R60, R44, R32, R60 ;  /* 0x000000202c3c723c */ /* 0x000fe2000000183c */
[----:B------:R-:W-:Y:S02]  /*1ff0*/  VIADD R9, R0, 0x8 ;  /* 0x0000000800097836 */ /* 0x000fe40000000000 */
[----:B------:R-:W-:-:S03]  /*2000*/  IADD3 R8, R111, -UR28, R8 ;  /* 0x8000001c6f087c10 */ /* 0x000fc6000fffe008 */
[C---:B------:R-:W-:Y:S06]  /*2010*/  HMMA.16816.F32 R20, R4.reuse, R10, R20 ;  /* 0x0000000a0414723c */ /* 0x040fec0000001814 */
[C---:B----4-:R-:W-:Y:S01]  /*2020*/  HMMA.16816.F32 R40, R4.reuse, R48, R40 ;  /* 0x000000300428723c */ /* 0x050fe20000001828 */
[----:B------:R-:W-:Y:S02]  /*2030*/  VIADD R10, R8, UR14 ;  /* 0x0000000e080a7c36 */ /* 0x000fe40008000000 */
[C---:B------:R-:W-:Y:S02]  /*2040*/  VIADD R8, R0.reuse, 0x1 ;  /* 0x0000000100087836 */ /* 0x040fe40000000000 */
[----:B------:R-:W-:Y:S01]  /*2050*/  VIADD R11, R0, 0x19 ;  /* 0x00000019000b7836 */ /* 0x000fe20000000000 */
[C---:B------:R-:W-:Y:S01]  /*2060*/  VIMNMX R112, R10.reuse, UR16, PT ;  /* 0x000000100a707c48 */ /* 0x040fe2000bfe0100 */
[----:B------:R-:W-:Y:S01]  /*2070*/  HMMA.16816.F32 R12, R4, R50, R12 ;  /* 0x00000032040c723c */ /* 0x000fe2000000180c */
[----:B------:R-:W-:Y:S01]  /*2080*/  VIADDMNMX R111, R10, 0x8, R111, PT ;  /* 0x000000080a6f7846 */ /* 0x000fe2000380016f */
[----:B------:R-:W-:Y:S01]  /*2090*/  VIADD R10, R0, 0x21 ;  /* 0x00000021000a7836 */ /* 0x000fe20000000000 */
[----:B------:R-:W-:-:S02]  /*20a0*/  ISETP.GE.AND P4, PT, R8, R112, PT ;  /* 0x000000700800720c */ /* 0x000fc40003f86270 */
[-C--:B------:R-:W-:Y:S01]  /*20b0*/  ISETP.GE.AND P3, PT, R8, R111.reuse, PT ;  /* 0x0000006f0800720c */ /* 0x080fe20003f66270 */
[C---:B------:R-:W-:Y:S01]  /*20c0*/  VIADD R8, R0.reuse, 0x9 ;  /* 0x0000000900087836 */ /* 0x040fe20000000000 */
[-C--:B------:R-:W-:Y:S01]  /*20d0*/  ISETP.GE.AND P0, PT, R0, R112.reuse, PT ;  /* 0x000000700000720c */ /* 0x080fe20003f06270 */
[C---:B--2---:R-:W-:Y:S01]  /*20e0*/  HMMA.16816.F32 R56, R4.reuse, R18, R56 ;  /* 0x000000120438723c */ /* 0x044fe20000001838 */
[-C--:B------:R-:W-:Y:S02]  /*20f0*/  ISETP.GE.AND P6, PT, R9, R112.reuse, PT ;  /* 0x000000700900720c */ /* 0x080fe40003fc6270 */
[----:B------:R-:W-:Y:S02]  /*2100*/  FSEL R25, R25, -INF , !P4 ;  /* 0xff80000019197808 */ /* 0x000fe40006000000 */
[----:B------:R-:W-:Y:S01]  /*2110*/  ISETP.GE.AND P5, PT, R8, R112, PT ;  /* 0x000000700800720c */ /* 0x000fe20003fa6270 */
[C---:B------:R-:W-:Y:S01]  /*2120*/  HMMA.16816.F32 R60, R4.reuse, R16, R60 ;  /* 0x00000010043c723c */ /* 0x040fe2000000183c */
[----:B------:R-:W-:Y:S01]  /*2130*/  FSEL R19, R24, -INF , !P0 ;  /* 0xff80000018137808 */ /* 0x000fe20004000000 */
[----:B------:R-:W-:Y:S01]  /*2140*/  VIADD R18, R0, 0x31 ;  /* 0x0000003100127836 */ /* 0x000fe20000000000 */
[----:B------:R-:W-:Y:S01]  /*2150*/  ISETP.GE.AND P1, PT, R8, R111, PT ;  /* 0x0000006f0800720c */ /* 0x000fe20003f26270 */
[----:B------:R-:W-:Y:S01]  /*2160*/  VIADD R8, R0, 0x10 ;  /* 0x0000001000087836 */ /* 0x000fe20000000000 */
[----:B------:R-:W-:Y:S01]  /*2170*/  FSEL R33, R20, -INF , !P6 ;  /* 0xff80000014217808 */ /* 0x000fe20007000000 */
[C---:B---3--:R-:W-:Y:S01]  /*2180*/  HMMA.16816.F32 R52, R4.reuse, R28, R52 ;  /* 0x0000001c0434723c */ /* 0x048fe20000001834 */
[----:B------:R-:W-:Y:S01]  /*2190*/  FMNMX.FTZ R24, R19, R25, !PT ;  /* 0x0000001913187209 */ /* 0x000fe20007810000 */
[C---:B------:R-:W-:Y:S01]  /*21a0*/  VIADD R17, R0.reuse, 0x11 ;  /* 0x0000001100117836 */ /* 0x040fe20000000000 */
[-C--:B------:R-:W-:Y:S01]  /*21b0*/  ISETP.GE.AND P2, PT, R9, R111.reuse, PT ;  /* 0x0000006f0900720c */ /* 0x080fe20003f46270 */
[C---:B------:R-:W-:Y:S01]  /*21c0*/  VIADD R16, R0.reuse, 0x20 ;  /* 0x0000002000107836 */ /* 0x040fe20000000000 */
[----:B------:R-:W-:Y:S01]  /*21d0*/  FSEL R9, R27, -INF , !P3 ;  /* 0xff8000001b097808 */ /* 0x000fe20005800000 */
[----:B------:R-:W-:Y:S01]  /*21e0*/  HMMA.16816.F32 R64, R4, R30, R64 ;  /* 0x0000001e0440723c */ /* 0x000fe20000001840 */
[----:B------:R-:W-:-:S02]  /*21f0*/  ISETP.GE.AND P3, PT, R0, R111, PT ;  /* 0x0000006f0000720c */ /* 0x000fc40003f66270 */
[----:B------:R-:W-:Y:S02]  /*2200*/  ISETP.GE.AND P4, PT, R8, R112, PT ;  /* 0x000000700800720c */ /* 0x000fe40003f86270 */
[----:B------:R-:W-:Y:S02]  /*2210*/  FSEL R35, R21, -INF , !P5 ;  /* 0xff80000015237808 */ /* 0x000fe40006800000 */
[----:B------:R-:W-:Y:S01]  /*2220*/  FMNMX.FTZ R24, R33, R24, !PT ;  /* 0x0000001821187209 */ /* 0x000fe20007810000 */
[----:B------:R-:W-:Y:S01]  /*2230*/  VIADD R5, R0, 0x18 ;  /* 0x0000001800057836 */ /* 0x000fe20000000000 */
[----:B------:R-:W-:Y:S01]  /*2240*/  FSEL R7, R26, -INF , !P3 ;  /* 0xff8000001a077808 */ /* 0x000fe20005800000 */
[C---:B------:R-:W-:Y:S01]  /*2250*/  VIADD R6, R0.reuse, 0x29 ;  /* 0x0000002900067836 */ /* 0x040fe20000000000 */
[----:B------:R-:W-:Y:S01]  /*2260*/  ISETP.GE.AND P3, PT, R17, R112, PT ;  /* 0x000000701100720c */ /* 0x000fe20003f66270 */
[----:B------:R-:W-:Y:S01]  /*2270*/  VIADD R4, R0, 0x30 ;  /* 0x0000003000047836 */ /* 0x000fe20000000000 */
[----:B------:R-:W-:-:S02]  /*2280*/  FSEL R27, R40, -INF , !P4 ;  /* 0xff800000281b7808 */ /* 0x000fc40006000000 */
[----:B------:R-:W-:Y:S01]  /*2290*/  FMNMX.FTZ R24, R35, R24, !PT ;  /* 0x0000001823187209 */ /* 0x000fe20007810000 */
[----:B------:R-:W-:Y:S01]  /*22a0*/  BAR.SYNC.DEFER_BLOCKING 0x0 ;  /* 0x0000000000007b1d */ /* 0x000fe20000010000 */
        /* <DEDUP_REMOVED lines=10> */
[----:B------:R-:W-:Y:S01]  /*2350*/  ISETP.GE.AND P0, PT, R8, R111, PT ;  /* 0x0000006f0800720c */ /* 0x000fe20003f06270 */
[----:B------:R-:W-:Y:S01]  /*2360*/  VIADD R8, R0, 0x28 ;  /* 0x0000002800087836 */ /* 0x000fe20000000000 */
[----:B------:R-:W-:Y:S01]  /*2370*/  ISETP.GE.AND P3, PT, R10, R112, PT ;  /* 0x000000700a00720c */ /* 0x000fe20003f66270 */
[----:B------:R-:W-:Y:S01]  /*2380*/  VIADD R0, R0, 0x39 ;  /* 0x0000003900007836 */ /* 0x000fe20000000000 */
        /* <DEDUP_REMOVED lines=15> */
[----:B------:R-:W-:Y:S02]  /*2480*/  PLOP3.LUT P1, PT, PT, PT, UP0, 0x80, 0x0 ;  /* 0x000000000000781c */ /* 0x000fe40003f2f008 */
[----:B------:R-:W-:Y:S02]  /*2490*/  ISETP.GE.AND P4, PT, R12, R112, PT ;  /* 0x000000700c00720c */ /* 0x000fe40003f86270 */
[----:B------:R-:W-:Y:S02]  /*24a0*/  FSEL R20, R53, -INF , !P3 ;  /* 0xff80000035147808 */ /* 0x000fe40005800000 */
[----:B------:R-:W-:-:S02]  /*24b0*/  FMNMX.FTZ R39, R21, R24, !PT ;  /* 0x0000001815277209 */ /* 0x000fc40007810000 */
[----:B------:R-:W-:Y:S02]  /*24c0*/  FSEL R37, R22, -INF , !P2 ;  /* 0xff80000016257808 */ /* 0x000fe40005000000 */
[----:B------:R-:W-:Y:S02]  /*24d0*/  ISETP.GE.AND P3, PT, R0, R112, PT ;  /* 0x000000700000720c */ /* 0x000fe40003f66270 */
[----:B------:R-:W-:Y:S02]  /*24e0*/  FSEL R22, R64, -INF , !P4 ;  /* 0xff80000040167808 */ /* 0x000fe40006000000 */
[----:B------:R-:W-:Y:S02]  /*24f0*/  FMNMX.FTZ R39, R20, R39, !PT ;  /* 0x0000002714277209 */ /* 0x000fe40007810000 */
[----:B------:R-:W-:Y:S02]  /*2500*/  FSEL R23, R65, -INF , !P3 ;  /* 0xff80000041177808 */ /* 0x000fe40005800000 */
[----:B------:R-:W-:-:S02]  /*2510*/  FMNMX.FTZ R24, R22, R39, !PT ;  /* 0x0000002716187209 */ /* 0x000fc40007810000 */
[----:B------:R-:W-:Y:S02]  /*2520*/  FMNMX.FTZ R26, R7, R9, !PT ;  /* 0x00000009071a7209 */ /* 0x000fe40007810000 */
[----:B------:R-:W-:Y:S01]  /*2530*/  FMNMX.FTZ R39, R23, R24, !PT ;  /* 0x0000001817277209 */ /* 0x000fe20007810000 */
        /* <DEDUP_REMOVED lines=25> */
.L_x_879:
[----:B------:R-:W-:Y:S01]  /*26d0*/  FMNMX.FTZ R26, R37, R26, !PT ;  /* 0x0000001a251a7209 */ /* 0x000fe20007810000 */
[----:B------:R-:W2:Y:S01]  /*26e0*/  SHFL.BFLY PT, R24, R39, 0x2, 0x1f ;  /* 0x0c401f0027187f89 */ /* 0x000ea200000e0000 */
[-C--:B------:R-:W-:Y:S01]  /*26f0*/  ISETP.GE.AND P2, PT, R17, R111.reuse, PT ;  /* 0x0000006f1100720c */ /* 0x080fe20003f46270 */
[----:B------:R-:W-:Y:S01]  /*2700*/  IMAD.U32 R85, RZ, RZ, UR27 ;  /* 0x0000001bff557e24 */ /* 0x000fe2000f8e00ff */
[----:B------:R-:W-:Y:S01]  /*2710*/  FSEL R17, R42, -INF , !P0 ;  /* 0xff8000002a117808 */ /* 0x000fe20004000000 */
[----:B------:R-:W-:Y:S01]  /*2720*/  USHF.L.U32 UR10, UR34, 0x1, URZ ;  /* 0x00000001220a7899 */ /* 0x000fe2000800063f */
[----:B------:R-:W-:Y:S01]  /*2730*/  FMNMX.FTZ R26, R29, R26, !PT ;  /* 0x0000001a1d1a7209 */ /* 0x000fe20007810000 */
[----:B------:R-:W-:Y:S01]  /*2740*/  IMAD R85, R85, 0x4, R88 ;  /* 0x0000000455557824 */ /* 0x000fe200078e0258 */
[-C--:B------:R-:W-:Y:S01]  /*2750*/  ISETP.GE.AND P0, PT, R5, R111.reuse, PT ;  /* 0x0000006f0500720c */ /* 0x080fe20003f06270 */
[----:B------:R-:W-:Y:S01]  /*2760*/  ULDC UR35, c[0x0][0x2ec] ;  /* 0x0000bb0000237ab9 */ /* 0x000fe20000000800 */
[----:B------:R-:W-:Y:S01]  /*2770*/  FSEL R5, R43, -INF , !P2 ;  /* 0xff8000002b057808 */ /* 0x000fe20005000000 */
[----:B------:R-:W-:Y:S01]  /*2780*/  IMAD.WIDE.U32 R134, R85, -0x326172a9, RZ ;  /* 0xcd9e8d5755867825 */ /* 0x000fe200078e00ff */
[----:B------:R-:W-:Y:S01]  /*2790*/  FMNMX.FTZ R26, R17, R26, !PT ;  /* 0x0000001a111a7209 */ /* 0x000fe20007810000 */
[----:B------:R-:W-:Y:S01]  /*27a0*/  UIADD3 UR19, UR33, -0x4498517b, URZ ;  /* 0xbb67ae8521137890 */ /* 0x000fe2000fffe03f */
[-C--:B------:R-:W-:Y:S01]  /*27b0*/  ISETP.GE.AND P2, PT, R11, R111.reuse, PT ;  /* 0x0000006f0b00720c */ /* 0x080fe20003f46270 */
[----:B------:R-:W-:Y:S01]  /*27c0*/  IMAD.WIDE.U32 R136, R84, -0x2daee0ad, RZ ;  /* 0xd2511f5354887825 */ /* 0x000fe200078e00ff */
[----:B------:R-:W-:Y:S01]  /*27d0*/  FSEL R11, R14, -INF , !P0 ;  /* 0xff8000000e0b7808 */ /* 0x000fe20004000000 */
[----:B------:R-:W-:Y:S01]  /*27e0*/  UIADD3 UR20, UR32, -0x61c88647, URZ ;  /* 0x9e3779b920147890 */ /* 0x000fe2000fffe03f */
[----:B------:R-:W-:Y:S01]  /*27f0*/  FMNMX.FTZ R26, R5, R26, !PT ;  /* 0x0000001a051a7209 */ /* 0x000fe20007810000 */
[----:B------:R-:W-:Y:S01]  /*2800*/  UIADD3 UR18, UR32, 0x3c6ef372, URZ ;  /* 0x3c6ef37220127890 */ /* 0x000fe2000fffe03f */
        /* <DEDUP_REMOVED lines=11> */
[----:B------:R-:W-:Y:S01]  /*28c0*/  UIADD3 UR5, UR33, -0x56f99767, URZ ;  /* 0xa906689921057890 */ /* 0x000fe2000fffe03f */
[-C--:B------:R-:W-:Y:S01]  /*28d0*/  ISETP.GE.AND P0, PT, R8, R111.reuse, PT ;  /* 0x0000006f0800720c */ /* 0x080fe20003f06270 */
[----:B------:R-:W-:Y:S01]  /*28e0*/  IMAD R117, R82, 0x20, R81 ;  /* 0x0000002052757824 */ /* 0x000fe200078e0251 */
[----:B------:R-:W-:Y:S01]  /*28f0*/  FSEL R113, R63, -INF , !P2 ;  /* 0xff8000003f717808 */ /* 0x000fe20005000000 */
[----:B------:R-:W-:Y:S01]  /*2900*/  UIADD3 UR21, UR32, -0x4ab325aa, URZ ;  /* 0xb54cda5620157890 */ /* 0x000fe2000fffe03f */
[----:B------:R-:W-:Y:S01]  /*2910*/  FMNMX.FTZ R10, R115, R10, !PT ;  /* 0x0000000a730a7209 */ /* 0x000fe20007810000 */
[----:B------:R-:W-:Y:S01]  /*2920*/  UIADD3 UR12, UR32, 0x1715609d, URZ ;  /* 0x1715609d200c7890 */ /* 0x000fe2000fffe03f */
[----:B--2---:R-:W-:Y:S01]  /*2930*/  FMNMX.FTZ R24, R39, R24, !PT ;  /* 0x0000001827187209 */ /* 0x004fe20007810000 */
[----:B------:R-:W2:Y:S01]  /*2940*/  LDC.U8 R110, c[0x0][0x388] ;  /* 0x0000e200ff6e7b82 */ /* 0x000ea20000000000 */
[-C--:B------:R-:W-:Y:S01]  /*2950*/  ISETP.GE.AND P2, PT, R6, R111.reuse, PT ;  /* 0x0000006f0600720c */ /* 0x080fe20003f46270 */
[----:B------:R-:W-:Y:S01]  /*2960*/  IMAD.IADD R117, R80, 0x1, R117 ;  /* 0x0000000150757824 */ /* 0x000fe200078e0275 */
[----:B------:R-:W-:Y:S01]  /*2970*/  FSEL R107, R58, -INF , !P0 ;  /* 0xff8000003a6b7808 */ /* 0x000fe20004000000 */
[----:B------:R-:W3:Y:S01]  /*2980*/  SHFL.BFLY PT, R39, R24, 0x1, 0x1f ;  /* 0x0c201f0018277f89 */ /* 0x000ee200000e0000 */
[----:B------:R-:W-:Y:S01]  /*2990*/  FMNMX.FTZ R6, R113, R10, !PT ;  /* 0x0000000a71067209 */ /* 0x000fe20007810000 */
[----:B------:R-:W-:Y:S01]  /*29a0*/  UIADD3 UR22, UR33, 0x646e171e, URZ ;  /* 0x646e171e21167890 */ /* 0x000fe2000fffe03f */
        /* <DEDUP_REMOVED lines=8> */
[----:B------:R-:W-:Y:S01]  /*2a30*/  FMNMX.FTZ R43, R95, R6, !PT ;  /* 0x000000065f2b7209 */ /* 0x000fe20007810000 */
[----:B--2---:R-:W-:Y:S01]  /*2a40*/  IMAD R97, R110, 0x10000, R110 ;  /* 0x000100006e617824 */ /* 0x004fe200078e026e */
[----:B------:R-:W-:Y:S02]  /*2a50*/  ISETP.GE.AND P2, PT, R0, R111, PT ;  /* 0x0000006f0000720c */ /* 0x000fe40003f46270 */
[----:B------:R-:W-:Y:S02]  /*2a60*/  FSEL R93, R66, -INF , !P0 ;  /* 0xff800000425d7808 */ /* 0x000fe40004000000 */
[----:B------:R-:W-:Y:S01]  /*2a70*/  FMNMX.FTZ R0, R94, R43, !PT ;  /* 0x0000002b5e007209 */ /* 0x000fe20007810000 */
[----:B------:R-:W-:Y:S01]  /*2a80*/  IMAD.U32 R43, RZ, RZ, UR10 ;  /* 0x0000000aff2b7e24 */ /* 0x000fe2000f8e00ff */
[----:B------:R-:W-:Y:S01]  /*2a90*/  FSEL R91, R67, -INF , !P2 ;  /* 0xff800000435b7808 */ /* 0x000fe20005000000 */
[----:B------:R-:W-:Y:S01]  /*2aa0*/  UIADD3 UR10, UR10, 0x1, URZ ;  /* 0x000000010a0a7890 */ /* 0x000fe2000fffe03f */
[----:B------:R-:W-:-:S02]  /*2ab0*/  FMNMX.FTZ R0, R93, R0, !PT ;  /* 0x000000005d007209 */ /* 0x000fc40007810000 */
[----:B------:R-:W-:Y:S02]  /*2ac0*/  LOP3.LUT R87, R2, UR32, RZ, 0x3c, !PT ;  /* 0x0000002002577c12 */ /* 0x000fe4000f8e3cff */
[----:B------:R-:W-:Y:S02]  /*2ad0*/  FMNMX.FTZ R0, R91, R0, !PT ;  /* 0x000000005b007209 */ /* 0x000fe40007810000 */
[----:B---3--:R-:W-:Y:S02]  /*2ae0*/  FMNMX.FTZ R2, R24, R39, !PT ;  /* 0x0000002718027209 */ /* 0x008fe40007810000 */
[----:B------:R-:W-:Y:S01]  /*2af0*/  LOP3.LUT R132, R135, R87, RZ, 0x3c, !PT ;  /* 0x0000005787847212 */ /* 0x000fe200078e3cff */
[----:B------:R-:W2:Y:S01]  /*2b00*/  SHFL.BFLY PT, R39, R0, 0x2, 0x1f ;  /* 0x0c401f0000277f89 */ /* 0x000ea200000e0000 */
[C---:B------:R-:W-:Y:S01]  /*2b10*/  FSETP.NEU.FTZ.AND P0, PT, R2.reuse, -INF , PT ;  /* 0xff8000000200780b */ /* 0x040fe20003f1d000 */
[----:B------:R-:W-:Y:S01]  /*2b20*/  FMUL.FTZ R96, R2, UR35 ;  /* 0x0000002302607c20 */ /* 0x000fe20008410000 */
[----:B------:R-:W-:Y:S01]  /*2b30*/  LOP3.LUT R4, R137, UR33, R43, 0x96, !PT ;  /* 0x0000002189047c12 */ /* 0x000fe2000f8e962b */
[----:B------:R-:W-:Y:S01]  /*2b40*/  IMAD.WIDE.U32 R132, R132, -0x2daee0ad, RZ ;  /* 0xd2511f5384847825 */ /* 0x000fe200078e00ff */
[----:B------:R-:W-:-:S02]  /*2b50*/  LEA R117, R117, UR4, 0x1 ;  /* 0x0000000475757c11 */ /* 0x000fc4000f8e08ff */
[----:B------:R-:W-:Y:S01]  /*2b60*/  FSEL R96, R96, RZ, P0 ;  /* 0x000000ff60607208 */ /* 0x000fe20000000000 */
[----:B------:R-:W-:Y:S01]  /*2b70*/  IMAD.WIDE.U32 R42, R4, -0x326172a9, RZ ;  /* 0xcd9e8d57042a7825 */ /* 0x000fe200078e00ff */
[----:B------:R-:W-:Y:S01]  /*2b80*/  LOP3.LUT R130, R133, UR19, R136, 0x96, !PT ;  /* 0x0000001385827c12 */ /* 0x000fe2000f8e9688 */
[----:B------:R-:W-:Y:S02]  /*2b90*/  LDSM.16.MT88.4 R56, [R117+0x7000] ;  /* 0x007000007538783b */ /* 0x000fe40000004200 */
[----:B------:R-:W-:Y:S01]  /*2ba0*/  FFMA.FTZ R90, R19, UR35, -R96 ;  /* 0x00000023135a7c23 */ /* 0x000fe20008010860 */
[----:B------:R-:W-:Y:S01]  /*2bb0*/  LOP3.LUT R4, R43, UR20, R134, 0x96, !PT ;  /* 0x000000142b047c12 */ /* 0x000fe2000f8e9686 */
[----:B------:R-:W-:-:S04]  /*2bc0*/  IMAD.WIDE.U32 R130, R130, -0x326172a9, RZ ;  /* 0xcd9e8d5782827825 */ /* 0x000fc800078e00ff */
[--C-:B------:R-:W-:Y:S01]  /*2bd0*/  FFMA.FTZ R89, R25, UR35, -R96.reuse ;  /* 0x0000002319597c23 */ /* 0x100fe20008010860 */
[--C-:B------:R-:W-:Y:S01]  /*2be0*/  FFMA.FTZ R30, R27, UR35, -R96.reuse ;  /* 0x000000231b1e7c23 */ /* 0x100fe20008010860 */
[----:B------:R-:W-:Y:S01]  /*2bf0*/  FFMA.FTZ R32, R35, UR35, -R96 ;  /* 0x0000002323207c23 */ /* 0x000fe20008010860 */
[----:B------:R-:W-:Y:S01]  /*2c00*/  IMAD.WIDE.U32 R24, R4, -0x2daee0ad, RZ ;  /* 0xd2511f5304187825 */ /* 0x000fe200078e00ff */
[----:B------:R-:W-:-:S03]  /*2c10*/  LOP3.LUT R38, R131, UR18, R42, 0x96, !PT ;  /* 0x0000001283267c12 */ /* 0x000fc6000f8e962a */
[----:B------:R-:W-:Y:S01]  /*2c20*/  FFMA.FTZ R33, R33, UR35, -R96 ;  /* 0x0000002321217c23 */ /* 0x000fe20008010860 */
[----:B------:R-:W-:Y:S01]  /*2c30*/  MUFU.EX2 R90, R90 ;  /* 0x0000005a005a7308 */ /* 0x000fe20000000800 */
[----:B------:R-:W-:Y:S01]  /*2c40*/  IMAD R86, R3, 0x2, R117 ;  /* 0x0000000203567824 */ /* 0x000fe200078e0275 */
[----:B------:R-:W-:Y:S01]  /*2c50*/  LOP3.LUT R4, R25, UR17, R132, 0x96, !PT ;  /* 0x0000001119047c12 */ /* 0x000fe2000f8e9684 */
[----:B------:R-:W-:Y:S01]  /*2c60*/  LDSM.16.MT88.4 R72, [R117+0x8000] ;  /* 0x008000007548783b */ /* 0x000fe20000004200 */
[----:B--2---:R-:W-:Y:S01]  /*2c70*/  FMNMX.FTZ R19, R0, R39, !PT ;  /* 0x0000002700137209 */ /* 0x004fe20007810000 */
[----:B------:R-:W-:-:S04]  /*2c80*/  IMAD.WIDE.U32 R38, R38, -0x2daee0ad, RZ ;  /* 0xd2511f5326267825 */ /* 0x000fc800078e00ff */
[----:B------:R-:W-:Y:S01]  /*2c90*/  FFMA.FTZ R104, R103, UR35, -R96 ;  /* 0x0000002367687c23 */ /* 0x000fe20008010860 */
[----:B------:R-:W-:Y:S01]  /*2ca0*/  LDSM.16.MT88.4 R48, [R86+0x6000] ;  /* 0x006000005630783b */ /* 0x000fe20000004200 */
[----:B------:R-:W-:Y:S01]  /*2cb0*/  MUFU.EX2 R33, R33 ;  /* 0x0000002100217308 */ /* 0x000fe20000000800 */
[----:B------:R-:W-:Y:S01]  /*2cc0*/  IMAD.WIDE.U32 R54, R4, -0x326172a9, RZ ;  /* 0xcd9e8d5704367825 */ /* 0x000fe200078e00ff */
[----:B------:R-:W-:Y:S01]  /*2cd0*/  LOP3.LUT R24, R39, UR15, R24, 0x96, !PT ;  /* 0x0000000f27187c12 */ /* 0x000fe2000f8e9618 */
[----:B------:R-:W2:Y:S02]  /*2ce0*/  SHFL.BFLY PT, R0, R19, 0x1, 0x1f ;  /* 0x0c201f0013007f89 */ /* 0x000ea400000e0000 */
[--C-:B------:R-:W-:Y:S01]  /*2cf0*/  FFMA.FTZ R105, R105, UR35, -R96.reuse ;  /* 0x0000002369697c23 */ /* 0x100fe20008010860 */
[----:B------:R-:W-:Y:S01]  /*2d00*/  FFMA.FTZ R103, R101, UR35, -R96 ;  /* 0x0000002365677c23 */ /* 0x000fe20008010860 */
[----:B------:R-:W-:Y:S01]  /*2d10*/  LOP3.LUT R4, R55, UR16, R130, 0x96, !PT ;  /* 0x0000001037047c12 */ /* 0x000fe2000f8e9682 */
[----:B------:R-:W-:Y:S01]  /*2d20*/  IMAD.WIDE.U32 R24, R24, -0x326172a9, RZ ;  /* 0xcd9e8d5718187825 */ /* 0x000fe200078e00ff */
[----:B------:R-:W3:Y:S01]  /*2d30*/  MUFU.EX2 R32, R32 ;  /* 0x0000002000207308 */ /* 0x000ee20000000800 */
[----:B------:R-:W-:Y:S02]  /*2d40*/  LDSM.16.MT88.4 R64, [R86+0x7000] ;  /* 0x007000005640783b */ /* 0x000fe40000004200 */
[----:B------:R-:W-:Y:S01]  /*2d50*/  FFMA.FTZ R100, R99, UR35, -R96 ;  /* 0x0000002363647c23 */ /* 0x000fe20008010860 */
        /* <DEDUP_REMOVED lines=8> */
[----:B------:R-:W-:Y:S01]  /*2de0*/  MUFU.EX2 R89, R89 ;  /* 0x0000005900597308 */ /* 0x000fe20000000800 */
[----:B------:R-:W4:Y:S01]  /*2df0*/  LDSM.16.MT88.4 R40, [R117+0x6000] ;  /* 0x006000007528783b */ /* 0x000f220000004200 */
[----:B------:R-:W-:Y:S01]  /*2e00*/  IMAD.WIDE.U32 R34, R4, -0x326172a9, RZ ;  /* 0xcd9e8d5704227825 */ /* 0x000fe200078e00ff */
[----:B------:R-:W-:-:S04]  /*2e10*/  LOP3.LUT R6, R55, UR5, R26, 0x96, !PT ;  /* 0x0000000537067c12 */ /* 0x000fc8000f8e961a */
[----:B------:R-:W-:Y:S01]  /*2e20*/  LOP3.LUT R52, R35, UR12, R24, 0x96, !PT ;  /* 0x0000000c23347c12 */ /* 0x000fe2000f8e9618 */
[----:B------:R-:W-:Y:S01]  /*2e30*/  FFMA.FTZ R24, R13, UR35, -R96 ;  /* 0x000000230d187c23 */ /* 0x000fe20008010860 */
[----:B--2---:R-:W-:Y:S01]  /*2e40*/  FMNMX.FTZ R0, R19, R0, !PT ;  /* 0x0000000013007209 */ /* 0x004fe20007810000 */
[----:B------:R-:W-:Y:S01]  /*2e50*/  IMAD.WIDE.U32 R18, R6, -0x326172a9, RZ ;  /* 0xcd9e8d5706127825 */ /* 0x000fe200078e00ff */
[----:B------:R-:W-:Y:S02]  /*2e60*/  MUFU.EX2 R30, R30 ;  /* 0x0000001e001e7308 */ /* 0x000fe40000000800 */
[C---:B------:R-:W-:Y:S01]  /*2e70*/  FSETP.NEU.FTZ.AND P0, PT, R0.reuse, -INF , PT ;  /* 0xff8000000000780b */ /* 0x040fe20003f1d000 */
[----:B------:R-:W-:Y:S01]  /*2e80*/  FMUL.FTZ R98, R0, UR35 ;  /* 0x0000002300627c20 */ /* 0x000fe20008410000 */
[----:B------:R-:W-:Y:S01]  /*2e90*/  LOP3.LUT R8, R19, UR21, R34, 0x96, !PT ;  /* 0x0000001513087c12 */ /* 0x000fe2000f8e9622 */
[----:B------:R-:W-:Y:S01]  /*2ea0*/  IMAD.WIDE.U32 R52, R52, -0x2daee0ad, RZ ;  /* 0xd2511f5334347825 */ /* 0x000fe200078e00ff */
[----:B------:R-:W-:-:S02]  /*2eb0*/  SHF.R.U32.HI R12, RZ, 0x10, R18 ;  /* 0x00000010ff0c7819 */ /* 0x000fc40000011612 */
[----:B------:R-:W-:Y:S01]  /*2ec0*/  FSEL R98, R98, RZ, P0 ;  /* 0x000000ff62627208 */ /* 0x000fe20000000000 */
[----:B------:R-:W-:Y:S01]  /*2ed0*/  MUFU.EX2 R27, R27 ;  /* 0x0000001b001b7308 */ /* 0x000fe20000000800 */
[----:B------:R-:W-:Y:S02]  /*2ee0*/  SHF.R.U32.HI R3, RZ, 0x10, R8 ;  /* 0x00000010ff037819 */ /* 0x000fe40000011608 */
[----:B------:R-:W-:Y:S01]  /*2ef0*/  LOP3.LUT R14, R18, 0xffff, RZ, 0xc0, !PT ;  /* 0x0000ffff120e7812 */ /* 0x000fe200078ec0ff */
[--C-:B------:R-:W-:Y:S01]  /*2f00*/  FFMA.FTZ R35, R7, UR35, -R98.reuse ;  /* 0x0000002307237c23 */ /* 0x100fe20008010862 */
[--C-:B------:R-:W-:Y:S01]  /*2f10*/  FFMA.FTZ R31, R37, UR35, -R98.reuse ;  /* 0x00000023251f7c23 */ /* 0x100fe20008010862 */
[--C-:B------:R-:W-:Y:S01]  /*2f20*/  FFMA.FTZ R34, R29, UR35, -R98.reuse ;  /* 0x000000231d227c23 */ /* 0x100fe20008010862 */
[--C-:B------:R-:W-:Y:S01]  /*2f30*/  FFMA.FTZ R92, R9, UR35, -R98.reuse ;  /* 0x00000023095c7c23 */ /* 0x100fe20008010862 */
[C---:B------:R-:W-:Y:S01]  /*2f40*/  LOP3.LUT R19, R8.reuse, 0xffff, RZ, 0xc0, !PT ;  /* 0x0000ffff08137812 */ /* 0x040fe200078ec0ff */
[--C-:B------:R-:W-:Y:S01]  /*2f50*/  FFMA.FTZ R26, R11, UR35, -R98.reuse ;  /* 0x000000230b1a7c23 */ /* 0x100fe20008010862 */
[----:B------:R-:W-:Y:S01]  /*2f60*/  MUFU.EX2 R35, R35 ;  /* 0x0000002300237308 */ /* 0x000fe20000000800 */
[----:B------:R-:W-:Y:S01]  /*2f70*/  LOP3.LUT R76, R8, 0xff, RZ, 0xc0, !PT ;  /* 0x000000ff084c7812 */ /* 0x000fe200078ec0ff */
[----:B------:R-:W-:Y:S01]  /*2f80*/  FFMA.FTZ R28, R5, UR35, -R98 ;  /* 0x00000023051c7c23 */ /* 0x000fe20008010862 */
[----:B------:R-:W-:Y:S01]  /*2f90*/  SHF.R.U32.HI R9, RZ, 0x18, R8 ;  /* 0x00000018ff097819 */ /* 0x000fe20000011608 */
[----:B------:R-:W-:Y:S01]  /*2fa0*/  FFMA.FTZ R106, R115, UR35, -R98 ;  /* 0x00000023736a7c23 */ /* 0x000fe20008010862 */
[----:B------:R-:W-:Y:S01]  /*2fb0*/  SHF.R.U32.HI R10, RZ, 0x18, R18 ;  /* 0x00000018ff0a7819 */ /* 0x000fe20000011612 */
[--C-:B------:R-:W-:Y:S01]  /*2fc0*/  FFMA.FTZ R101, R113, UR35, -R98.reuse ;  /* 0x0000002371657c23 */ /* 0x100fe20008010862 */
[----:B------:R-:W-:Y:S01]  /*2fd0*/  LOP3.LUT R29, R12, 0xff, RZ, 0xc0, !PT ;  /* 0x000000ff0c1d7812 */ /* 0x000fe200078ec0ff */
[----:B------:R-:W-:Y:S01]  /*2fe0*/  MUFU.EX2 R31, R31 ;  /* 0x0000001f001f7308 */ /* 0x000fe20000000800 */
[----:B------:R-:W-:Y:S01]  /*2ff0*/  LOP3.LUT R8, R3, 0xff, RZ, 0xc0, !PT ;  /* 0x000000ff03087812 */ /* 0x000fe200078ec0ff */
[--C-:B------:R-:W-:Y:S01]  /*3000*/  FFMA.FTZ R102, R107, UR35, -R98.reuse ;  /* 0x000000236b667c23 */ /* 0x100fe20008010862 */
[----:B------:R-:W-:Y:S01]  /*3010*/  LOP3.LUT R78, R18, 0xff, RZ, 0xc0, !PT ;  /* 0x000000ff124e7812 */ /* 0x000fe200078ec0ff */
[----:B------:R-:W-:Y:S01]  /*3020*/  FFMA.FTZ R99, R129, UR35, -R98 ;  /* 0x0000002381637c23 */ /* 0x000fe20008010862 */
[----:B------:R-:W-:Y:S01]  /*3030*/  SHF.R.U32.HI R37, RZ, 0x8, R14 ;  /* 0x00000008ff257819 */ /* 0x000fe2000001160e */
[----:B------:R-:W-:Y:S01]  /*3040*/  FFMA.FTZ R107, R21, UR35, -R96 ;  /* 0x00000023156b7c23 */ /* 0x000fe20008010860 */
[----:B------:R-:W-:Y:S01]  /*3050*/  PRMT R10, R29, 0x5410, R10 ;  /* 0x000054101d0a7816 */ /* 0x000fe2000000000a */
[----:B------:R-:W2:Y:S01]  /*3060*/  MUFU.EX2 R34, R34 ;  /* 0x0000002200227308 */ /* 0x000ea20000000800 */
[----:B------:R-:W-:Y:S01]  /*3070*/  PRMT R8, R8, 0x5410, R9 ;  /* 0x0000541008087816 */ /* 0x000fe20000000009 */
[----:B------:R-:W-:Y:S01]  /*3080*/  FFMA.FTZ R29, R17, UR35, -R98 ;  /* 0x00000023111d7c23 */ /* 0x000fe20008010862 */
[----:B------:R-:W-:Y:S01]  /*3090*/  PRMT R78, R78, 0x5410, R37 ;  /* 0x000054104e4e7816 */ /* 0x000fe20000000025 */
[----:B------:R-:W-:Y:S01]  /*30a0*/  FFMA.FTZ R113, R22, UR35, -R96 ;  /* 0x0000002316717c23 */ /* 0x000fe20008010860 */
[----:B------:R-:W-:Y:S01]  /*30b0*/  SHF.R.U32.HI R19, RZ, 0x8, R19 ;  /* 0x00000008ff137819 */ /* 0x000fe20000011613 */
[----:B------:R-:W-:Y:S01]  /*30c0*/  LDSM.16.MT88.4 R20, [R117+0x7c00] ;  /* 0x007c00007514783b */ /* 0x000fe20000004200 */
[--C-:B------:R-:W-:Y:S01]  /*30d0*/  HSET2.LE.AND R79, R10, R97.reuse, PT ;  /* 0x000000610a4f7233 */ /* 0x100fe20003803000 */
[----:B------:R-:W5:Y:S01]  /*30e0*/  MUFU.EX2 R92, R92 ;  /* 0x0000005c005c7308 */ /* 0x000f620000000800 */
[--C-:B------:R-:W-:Y:S01]  /*30f0*/  HSET2.LE.AND R77, R8, R97.reuse, PT ;  /* 0x00000061084d7233 */ /* 0x100fe20003803000 */
[--C-:B------:R-:W-:Y:S01]  /*3100*/  FFMA.FTZ R95, R95, UR35, -R98.reuse ;  /* 0x000000235f5f7c23 */ /* 0x100fe20008010862 */
[----:B------:R-:W-:Y:S01]  /*3110*/  PRMT R76, R76, 0x5410, R19 ;  /* 0x000054104c4c7816 */ /* 0x000fe20000000013 */
[--C-:B------:R-:W-:Y:S01]  /*3120*/  FFMA.FTZ R94, R94, UR35, -R98.reuse ;  /* 0x000000235e5e7c23 */ /* 0x100fe20008010862 */
[----:B------:R-:W-:Y:S01]  /*3130*/  HSET2.LE.AND R78, R78, R97, PT ;  /* 0x000000614e4e7233 */ /* 0x000fe20003803000 */
[----:B------:R-:W-:Y:S01]  /*3140*/  LDSM.16.MT88.4 R16, [R86+0x6400] ;  /* 0x006400005610783b */ /* 0x000fe20000004200 */
[----:B---3--:R-:W-:Y:S01]  /*3150*/  F2FP.F16.F32.PACK_AB R3, R32, R33 ;  /* 0x000000212003723e */ /* 0x008fe200000000ff */
[----:B------:R-:W-:Y:S01]  /*3160*/  MUFU.EX2 R25, R25 ;  /* 0x0000001900197308 */ /* 0x000fe20000000800 */
[----:B--2---:R-:W-:Y:S01]  /*3170*/  F2FP.F16.F32.PACK_AB R10, R34, R31 ;  /* 0x0000001f220a723e */ /* 0x004fe200000000ff */
[----:B------:R-:W-:Y:S01]  /*3180*/  FFMA.FTZ R93, R93, UR35, -R98 ;  /* 0x000000235d5d7c23 */ /* 0x000fe20008010862 */
[----:B------:R-:W-:-:S02]  /*3190*/  LOP3.LUT R78, R78, R3, RZ, 0xc0, !PT ;  /* 0x000000034e4e7212 */ /* 0x000fc400078ec0ff */
[----:B------:R-:W-:Y:S02]  /*31a0*/  LOP3.LUT R79, R79, R10, RZ, 0xc0, !PT ;  /* 0x0000000a4f4f7212 */ /* 0x000fe400078ec0ff */
[----:B------:R-:W-:Y:S01]  /*31b0*/  HSET2.LE.AND R76, R76, R97, PT ;  /* 0x000000614c4c7233 */ /* 0x000fe20003803000 */
[----:B------:R-:W2:Y:S01]  /*31c0*/  MUFU.EX2 R24, R24 ;  /* 0x0000001800187308 */ /* 0x000ea20000000800 */
[----:B-----5:R-:W-:Y:S01]  /*31d0*/  F2FP.F16.F32.PACK_AB R8, R92, R35 ;  /* 0x000000235c08723e */ /* 0x020fe200000000ff */
[----:B------:R-:W-:Y:S01]  /*31e0*/  FADD.FTZ R92, R35, R92 ;  /* 0x0000005c235c7221 */ /* 0x000fe20000010000 */
[----:B------:R-:W-:Y:S01]  /*31f0*/  F2FP.F16.F32.PACK_AB R3, R89, R90 ;  /* 0x0000005a5903723e */ /* 0x000fe200000000ff */
[----:B------:R-:W-:Y:S01]  /*3200*/  FADD.FTZ R90, R90, R89 ;  /* 0x000000595a5a7221 */ /* 0x000fe20000010000 */
[----:B------:R-:W-:Y:S01]  /*3210*/  LOP3.LUT R77, R77, R8, RZ, 0xc0, !PT ;  /* 0x000000084d4d7212 */ /* 0x000fe200078ec0ff */
[----:B------:R-:W-:Y:S01]  /*3220*/  FADD.FTZ R31, R31, R92 ;  /* 0x0000005c1f1f7221 */ /* 0x000fe20000010000 */
[----:B------:R-:W3:Y:S01]  /*3230*/  LDSM.16.MT88.4 R8, [R117+0x6400] ;  /* 0x006400007508783b */ /* 0x000ee20000004200 */
[----:B------:R-:W-:Y:S01]  /*3240*/  LOP3.LUT R76, R76, R3, RZ, 0xc0, !PT ;  /* 0x000000034c4c7212 */ /* 0x000fe200078ec0ff */
[----:B------:R-:W-:Y:S01]  /*3250*/  FFMA.FTZ R3, R15, UR35, -R98 ;  /* 0x000000230f037c23 */ /* 0x000fe20008010862 */
[C---:B------:R-:W-:Y:S01]  /*3260*/  LOP3.LUT R4, R52.reuse, 0xffff, RZ, 0xc0, !PT ;  /* 0x0000ffff34047812 */ /* 0x040fe200078ec0ff */
[----:B------:R-:W-:Y:S01]  /*3270*/  MUFU.EX2 R29, R29 ;  /* 0x0000001d001d7308 */ /* 0x000fe20000000800 */
[----:B------:R-:W-:Y:S01]  /*3280*/  LOP3.LUT R6, R52, 0xff, RZ, 0xc0, !PT ;  /* 0x000000ff34067812 */ /* 0x000fe200078ec0ff */
[----:B------:R-:W-:Y:S01]  /*3290*/  FADD.FTZ R34, R34, R31 ;  /* 0x0000001f22227221 */ /* 0x000fe20000010000 */
[----:B------:R-:W-:Y:S01]  /*32a0*/  SHF.R.U32.HI R13, RZ, 0x8, R4 ;  /* 0x00000008ff0d7819 */ /* 0x000fe20000011604 */
[----:B----4-:R-:W-:Y:S01]  /*32b0*/  HMMA.16816.F32 R36, R76, R40, RZ ;  /* 0x000000284c24723c */ /* 0x010fe200000018ff */
[----:B------:R-:W-:-:S02]  /*32c0*/  LOP3.LUT R54, R53, UR22, R54, 0x96, !PT ;  /* 0x0000001635367c12 */ /* 0x000fc4000f8e9636 */
[----:B------:R-:W-:Y:S01]  /*32d0*/  PRMT R6, R6, 0x5410, R13 ;  /* 0x0000541006067816 */ /* 0x000fe2000000000d */
[----:B------:R-:W-:Y:S01]  /*32e0*/  MUFU.EX2 R26, R26 ;  /* 0x0000001a001a7308 */ /* 0x000fe20000000800 */
[----:B------:R-:W-:Y:S01]  /*32f0*/  SHF.R.U32.HI R7, RZ, 0x10, R52 ;  /* 0x00000010ff077819 */ /* 0x000fe20000011634 */
[C---:B------:R-:W-:Y:S01]  /*3300*/  HMMA.16816.F32 R40, R76.reuse, R42, RZ ;  /* 0x0000002a4c28723c */ /* 0x040fe200000018ff */
[C---:B------:R-:W-:Y:S02]  /*3310*/  LOP3.LUT R13, R54.reuse, 0xffff, RZ, 0xc0, !PT ;  /* 0x0000ffff360d7812 */ /* 0x040fe400078ec0ff */
[----:B------:R-:W-:Y:S02]  /*3320*/  SHF.R.U32.HI R5, RZ, 0x10, R54 ;  /* 0x00000010ff057819 */ /* 0x000fe40000011636 */
[----:B------:R-:W-:Y:S01]  /*3330*/  LOP3.LUT R4, R54, 0xff, RZ, 0xc0, !PT ;  /* 0x000000ff36047812 */ /* 0x000fe200078ec0ff */
[----:B------:R-:W4:Y:S01]  /*3340*/  MUFU.EX2 R3, R3 ;  /* 0x0000000300037308 */ /* 0x000f220000000800 */
[----:B------:R-:W-:Y:S01]  /*3350*/  SHF.R.U32.HI R52, RZ, 0x18, R52 ;  /* 0x00000018ff347819 */ /* 0x000fe20000011634 */
[----:B-1----:R-:W-:Y:S01]  /*3360*/  HMMA.16816.F32 R44, R76, R48, RZ ;  /* 0x000000304c2c723c */ /* 0x002fe200000018ff */
[----:B------:R-:W-:-:S02]  /*3370*/  LOP3.LUT R7, R7, 0xff, RZ, 0xc0, !PT ;  /* 0x000000ff07077812 */ /* 0x000fc400078ec0ff */
[----:B------:R-:W-:Y:S02]  /*3380*/  SHF.R.U32.HI R13, RZ, 0x8, R13 ;  /* 0x00000008ff0d7819 */ /* 0x000fe4000001160d */
[----:B------:R-:W-:Y:S01]  /*3390*/  SHF.R.U32.HI R54, RZ, 0x18, R54 ;  /* 0x00000018ff367819 */ /* 0x000fe20000011636 */
[----:B------:R-:W1:Y:S01]  /*33a0*/  MUFU.EX2 R28, R28 ;  /* 0x0000001c001c7308 */ /* 0x000e620000000800 */
[----:B------:R-:W-:Y:S01]  /*33b0*/  LOP3.LUT R5, R5, 0xff, RZ, 0xc0, !PT ;  /* 0x000000ff05057812 */ /* 0x000fe200078ec0ff */
[C---:B------:R-:W-:Y:S01]  /*33c0*/  HMMA.16816.F32 R60, R76.reuse, R64, RZ ;  /* 0x000000404c3c723c */ /* 0x040fe200000018ff */
[----:B------:R-:W-:Y:S02]  /*33d0*/  PRMT R52, R7, 0x5410, R52 ;  /* 0x0000541007347816 */ /* 0x000fe40000000034 */
[----:B------:R-:W-:Y:S02]  /*33e0*/  PRMT R4, R4, 0x5410, R13 ;  /* 0x0000541004047816 */ /* 0x000fe4000000000d */
[----:B------:R-:W-:Y:S01]  /*33f0*/  PRMT R48, R5, 0x5410, R54 ;  /* 0x0000541005307816 */ /* 0x000fe20000000036 */
[C---:B------:R-:W-:Y:S01]  /*3400*/  HMMA.16816.F32 R64, R76.reuse, R66, RZ ;  /* 0x000000424c40723c */ /* 0x040fe200000018ff */
[--C-:B------:R-:W-:Y:S01]  /*3410*/  HSET2.LE.AND R6, R6, R97.reuse, PT ;  /* 0x0000006106067233 */ /* 0x100fe20003803000 */
[----:B------:R-:W5:Y:S01]  /*3420*/  LDSM.16.MT88.4 R12, [R117+0x7400] ;  /* 0x00740000750c783b */ /* 0x000f620000004200 */
[--C-:B------:R-:W-:Y:S01]  /*3430*/  HSET2.LE.AND R7, R52, R97.reuse, PT ;  /* 0x0000006134077233 */ /* 0x100fe20003803000 */
[----:B------:R-:W-:Y:S01]  /*3440*/  MUFU.EX2 R105, R105 ;  /* 0x0000006900697308 */ /* 0x000fe20000000800 */
[--C-:B------:R-:W-:Y:S01]  /*3450*/  HSET2.LE.AND R4, R4, R97.reuse, PT ;  /* 0x0000006104047233 */ /* 0x100fe20003803000 */
[----:B------:R-:W-:Y:S01]  /*3460*/  HMMA.16816.F32 R68, R76, R72, RZ ;  /* 0x000000484c44723c */ /* 0x000fe200000018ff */
[----:B------:R-:W-:-:S02]  /*3470*/  HSET2.LE.AND R5, R48, R97, PT ;  /* 0x0000006130057233 */ /* 0x000fc40003803000 */
[----:B------:R-:W-:Y:S02]  /*3480*/  F2FP.F16.F32.PACK_AB R53, R27, R30 ;  /* 0x0000001e1b35723e */ /* 0x000fe400000000ff */
[----:B--2---:R-:W-:Y:S01]  /*3490*/  F2FP.F16.F32.PACK_AB R55, R24, R25 ;  /* 0x000000191837723e */ /* 0x004fe200000000ff */
[C---:B------:R-:W-:Y:S01]  /*34a0*/  HMMA.16816.F32 R48, R76.reuse, R50, RZ ;  /* 0x000000324c30723c */ /* 0x040fe200000018ff */
[----:B----4-:R-:W-:Y:S01]  /*34b0*/  F2FP.F16.F32.PACK_AB R52, R3, R26 ;  /* 0x0000001a0334723e */ /* 0x010fe200000000ff */
[----:B------:R-:W2:Y:S01]  /*34c0*/  MUFU.EX2 R104, R104 ;  /* 0x0000006800687308 */ /* 0x000ea20000000800 */
[----:B-1----:R-:W-:Y:S01]  /*34d0*/  F2FP.F16.F32.PACK_AB R54, R28, R29 ;  /* 0x0000001d1c36723e */ /* 0x002fe200000000ff */
[----:B------:R-:W-:Y:S01]  /*34e0*/  FADD.FTZ R29, R29, R34 ;  /* 0x000000221d1d7221 */ /* 0x000fe20000010000 */
[----:B------:R-:W-:Y:S01]  /*34f0*/  LOP3.LUT R6, R6, R55, RZ, 0xc0, !PT ;  /* 0x0000003706067212 */ /* 0x000fe200078ec0ff */
[C---:B------:R-:W-:Y:S01]  /*3500*/  HMMA.16816.F32 R72, R76.reuse, R74, RZ ;  /* 0x0000004a4c48723c */ /* 0x040fe200000018ff */
[----:B------:R-:W-:Y:S01]  /*3510*/  LOP3.LUT R7, R7, R52, RZ, 0xc0, !PT ;  /* 0x0000003407077212 */ /* 0x000fe200078ec0ff */
[----:B------:R-:W-:Y:S01]  /*3520*/  FADD.FTZ R29, R28, R29 ;  /* 0x0000001d1c1d7221 */ /* 0x000fe20000010000 */
[----:B------:R-:W-:Y:S01]  /*3530*/  LOP3.LUT R4, R4, R53, RZ, 0xc0, !PT ;  /* 0x0000003504047212 */ /* 0x000fe200078ec0ff */
[----:B------:R-:W-:Y:S01]  /*3540*/  MUFU.EX2 R103, R103 ;  /* 0x0000006700677308 */ /* 0x000fe20000000800 */
[----:B------:R-:W-:Y:S01]  /*3550*/  LOP3.LUT R5, R5, R54, RZ, 0xc0, !PT ;  /* 0x0000003605057212 */ /* 0x000fe200078ec0ff */
[----:B------:R-:W-:Y:S01]  /*3560*/  FADD.FTZ R26, R26, R29 ;  /* 0x0000001d1a1a7221 */ /* 0x000fe20000010000 */
[----:B------:R-:W-:Y:S03]  /*3570*/  HMMA.16816.F32 R52, R76, R56, RZ ;  /* 0x000000384c34723c */ /* 0x000fe600000018ff */
[----:B------:R-:W-:-:S02]  /*3580*/  FADD.FTZ R3, R3, R26 ;  /* 0x0000001a03037221 */ /* 0x000fc40000010000 */
[----:B------:R-:W1:Y:S01]  /*3590*/  MUFU.EX2 R100, R100 ;  /* 0x0000006400647308 */ /* 0x000e620000000800 */
[C---:B---3--:R-:W-:Y:S06]  /*35a0*/  HMMA.16816.F32 R36, R4.reuse, R8, R36 ;  /* 0x000000080424723c */ /* 0x048fec0000001824 */
[----:B------:R-:W-:Y:S01]  /*35b0*/  HMMA.16816.F32 R40, R4, R10, R40 ;  /* 0x0000000a0428723c */ /* 0x000fe20000001828 */
[----:B------:R-:W3:Y:S01]  /*35c0*/  LDSM.16.MT88.4 R8, [R86+0x7400] ;  /* 0x007400005608783b */ /* 0x000ee20000004200 */
[----:B------:R-:W-:Y:S04]  /*35d0*/  MUFU.EX2 R106, R106 ;  /* 0x0000006a006a7308 */ /* 0x000fe80000000800 */
[----:B------:R-:W-:Y:S04]  /*35e0*/  HMMA.16816.F32 R56, R76, R58, RZ ;  /* 0x0000003a4c38723c */ /* 0x000fe800000018ff */
[----:B------:R-:W4:Y:S02]  /*35f0*/  MUFU.EX2 R101, R101 ;  /* 0x0000006500657308 */ /* 0x000f240000000800 */
[C---:B-----5:R-:W-:Y:S06]  /*3600*/  HMMA.16816.F32 R52, R4.reuse, R12, R52 ;  /* 0x0000000c0434723c */ /* 0x060fec0000001834 */
[C---:B------:R-:W-:Y:S01]  /*3610*/  HMMA.16816.F32 R44, R4.reuse, R16, R44 ;  /* 0x00000010042c723c */ /* 0x040fe2000000182c */
[----:B------:R-:W-:Y:S05]  /*3620*/  MUFU.EX2 R102, R102 ;  /* 0x0000006600667308 */ /* 0x000fea0000000800 */
[C---:B------:R-:W-:Y:S03]  /*3630*/  HMMA.16816.F32 R48, R4.reuse, R18, R48 ;  /* 0x000000120430723c */ /* 0x040fe60000001830 */
[----:B------:R-:W5:Y:S03]  /*3640*/  MUFU.EX2 R99, R99 ;  /* 0x0000006300637308 */ /* 0x000f660000000800 */
[C---:B------:R-:W-:Y:S01]  /*3650*/  HMMA.16816.F32 R56, R4.reuse, R14, R56 ;  /* 0x0000000e0438723c */ /* 0x040fe20000001838 */
[----:B------:R-:W2:Y:S04]  /*3660*/  LDSM.16.MT88.4 R12, [R117+0x8400] ;  /* 0x00840000750c783b */ /* 0x000ea80000004200 */
[----:B------:R-:W-:Y:S01]  /*3670*/  MUFU.EX2 R107, R107 ;  /* 0x0000006b006b7308 */ /* 0x000fe20000000800 */
[C---:B---3--:R-:W-:Y:S07]  /*3680*/  HMMA.16816.F32 R60, R4.reuse, R8, R60 ;  /* 0x00000008043c723c */ /* 0x048fee000000183c */
[----:B------:R-:W3:Y:S01]  /*3690*/  MUFU.EX2 R114, R114 ;  /* 0x0000007200727308 */ /* 0x000ee20000000800 */
[C---:B------:R-:W-:Y:S01]  /*36a0*/  HMMA.16816.F32 R64, R4.reuse, R10, R64 ;  /* 0x0000000a0440723c */ /* 0x040fe20000001840 */
[----:B------:R-:W1:Y:S06]  /*36b0*/  LDSM.16.MT88.4 R8, [R86+0x8000] ;  /* 0x008000005608783b */ /* 0x000e6c0000004200 */
[----:B------:R-:W-:Y:S08]  /*36c0*/  MUFU.EX2 R95, R95 ;  /* 0x0000005f005f7308 */ /* 0x000ff00000000800 */
[----:B------:R-:W3:Y:S08]  /*36d0*/  MUFU.EX2 R94, R94 ;  /* 0x0000005e005e7308 */ /* 0x000ef00000000800 */
[----:B------:R-:W-:Y:S01]  /*36e0*/  MUFU.EX2 R113, R113 ;  /* 0x0000007100717308 */ /* 0x000fe20000000800 */
[C---:B--2---:R-:W-:Y:S07]  /*36f0*/  HMMA.16816.F32 R68, R4.reuse, R12, R68 ;  /* 0x0000000c0444723c */ /* 0x044fee0000001844 */
[----:B------:R-:W2:Y:S01]  /*3700*/  MUFU.EX2 R138, R138 ;  /* 0x0000008a008a7308 */ /* 0x000ea20000000800 */
[----:B------:R-:W-:Y:S06]  /*3710*/  HMMA.16816.F32 R72, R4, R14, R72 ;  /* 0x0000000e0448723c */ /* 0x000fec0000001848 */
[C---:B-1----:R-:W-:Y:S06]  /*3720*/  HMMA.16816.F32 R80, R76.reuse, R8, RZ ;  /* 0x000000084c50723c */ /* 0x042fec00000018ff */
[----:B------:R-:W-:Y:S01]  /*3730*/  HMMA.16816.F32 R76, R76, R10, RZ ;  /* 0x0000000a4c4c723c */ /* 0x000fe200000018ff */
[----:B------:R-:W1:-:S15]  /*3740*/  LDSM.16.MT88.4 R8, [R86+0x8400] ;  /* 0x008400005608783b */ /* 0x000e5e0000004200 */
[----:B------:R-:W-:-:S02]  /*3750*/  NOP ;  /* 0x0000000000007918 */ /* 0x000fc40000000000 */
[C---:B-1----:R-:W-:Y:S06]  /*3760*/  HMMA.16816.F32 R80, R4.reuse, R8, R80 ;  /* 0x000000080450723c */ /* 0x042fec0000001850 */
[----:B------:R-:W-:Y:S07]  /*3770*/  HMMA.16816.F32 R76, R4, R10, R76 ;  /* 0x0000000a044c723c */ /* 0x000fee000000184c */
[----:B------:R-:W-:-:S05]  /*3780*/  IMAD.U32 R5, RZ, RZ, UR10 ;  /* 0x0000000aff057e24 */ /* 0x000fca000f8e00ff */
[----:B------:R-:W-:-:S05]  /*3790*/  LOP3.LUT R5, R137, UR33, R5, 0x96, !PT ;  /* 0x0000002189057c12 */ /* 0x000fca000f8e9605 */
        /* <DEDUP_REMOVED lines=16> */
[----:B------:R-:W-:Y:S02]  /*38a0*/  FFMA.FTZ R130, R91, UR35, -R98 ;  /* 0x000000235b827c23 */ /* 0x000fe40008010862 */
[----:B------:R-:W-:Y:S01]  /*38b0*/  MUFU.EX2 R91, R93 ;  /* 0x0000005d005b7308 */ /* 0x000fe20000000800 */
[----:B------:R-:W-:Y:S01]  /*38c0*/  IMAD.WIDE.U32 R8, R8, -0x326172a9, RZ ;  /* 0xcd9e8d5708087825 */ /* 0x000fe200078e00ff */
[----:B------:R-:W-:Y:S02]  /*38d0*/  LOP3.LUT R14, R17, UR12, R14, 0x96, !PT ;  /* 0x0000000c110e7c12 */ /* 0x000fe4000f8e960e */
[----:B------:R-:W-:-:S03]  /*38e0*/  LOP3.LUT R5, R8, 0xffff, RZ, 0xc0, !PT ;  /* 0x0000ffff08057812 */ /* 0x000fc600078ec0ff */
[----:B------:R-:W-:Y:S01]  /*38f0*/  IMAD.WIDE.U32 R14, R14, -0x2daee0ad, RZ ;  /* 0xd2511f530e0e7825 */ /* 0x000fe200078e00ff */
[----:B------:R-:W-:Y:S01]  /*3900*/  LOP3.LUT R6, R8, 0xff, RZ, 0xc0, !PT ;  /* 0x000000ff08067812 */ /* 0x000fe200078ec0ff */
[----:B------:R-:W1:Y:S01]  /*3910*/  MUFU.EX2 R130, R130 ;  /* 0x0000008200827308 */ /* 0x000e620000000800 */
[----:B------:R-:W-:Y:S02]  /*3920*/  SHF.R.U32.HI R5, RZ, 0x8, R5 ;  /* 0x00000008ff057819 */ /* 0x000fe40000011605 */
[--C-:B------:R-:W-:Y:S02]  /*3930*/  SHF.R.U32.HI R4, RZ, 0x10, R8.reuse ;  /* 0x00000010ff047819 */ /* 0x100fe40000011608 */
[----:B------:R-:W-:Y:S02]  /*3940*/  PRMT R6, R6, 0x5410, R5 ;  /* 0x0000541006067816 */ /* 0x000fe40000000005 */
[----:B------:R-:W-:Y:S02]  /*3950*/  SHF.R.U32.HI R7, RZ, 0x18, R8 ;  /* 0x00000018ff077819 */ /* 0x000fe40000011608 */
[----:B------:R-:W-:-:S02]  /*3960*/  LOP3.LUT R5, R9, UR21, R16, 0x96, !PT ;  /* 0x0000001509057c12 */ /* 0x000fc4000f8e9610 */
[----:B------:R-:W3:Y:S01]  /*3970*/  LDSM.16.MT88.4 R8, [R117+0x6800] ;  /* 0x006800007508783b */ /* 0x000ee20000004200 */
[----:B------:R-:W-:Y:S02]  /*3980*/  LOP3.LUT R16, R4, 0xff, RZ, 0xc0, !PT ;  /* 0x000000ff04107812 */ /* 0x000fe400078ec0ff */
[C---:B------:R-:W-:Y:S02]  /*3990*/  LOP3.LUT R4, R5.reuse, 0xff, RZ, 0xc0, !PT ;  /* 0x000000ff05047812 */ /* 0x040fe400078ec0ff */
[----:B------:R-:W-:Y:S02]  /*39a0*/  PRMT R16, R16, 0x5410, R7 ;  /* 0x0000541010107816 */ /* 0x000fe40000000007 */
[----:B------:R-:W-:Y:S02]  /*39b0*/  LOP3.LUT R7, R5, 0xffff, RZ, 0xc0, !PT ;  /* 0x0000ffff05077812 */ /* 0x000fe400078ec0ff */
[----:B------:R-:W-:Y:S02]  /*39c0*/  SHF.R.U32.HI R18, RZ, 0x10, R5 ;  /* 0x00000010ff127819 */ /* 0x000fe40000011605 */
[----:B------:R-:W-:-:S02]  /*39d0*/  SHF.R.U32.HI R7, RZ, 0x8, R7 ;  /* 0x00000008ff077819 */ /* 0x000fc40000011607 */
[----:B------:R-:W-:Y:S02]  /*39e0*/  SHF.R.U32.HI R5, RZ, 0x18, R5 ;  /* 0x00000018ff057819 */ /* 0x000fe40000011605 */
[----:B------:R-:W-:Y:S02]  /*39f0*/  PRMT R4, R4, 0x5410, R7 ;  /* 0x0000541004047816 */ /* 0x000fe40000000007 */
[----:B------:R-:W-:Y:S02]  /*3a00*/  LOP3.LUT R18, R18, 0xff, RZ, 0xc0, !PT ;  /* 0x000000ff12127812 */ /* 0x000fe400078ec0ff */
[--C-:B------:R-:W-:Y:S02]  /*3a10*/  HSET2.LE.AND R6, R6, R97.reuse, PT ;  /* 0x0000006106067233 */ /* 0x100fe40003803000 */
[----:B------:R-:W-:Y:S02]  /*3a20*/  PRMT R18, R18, 0x5410, R5 ;  /* 0x0000541012127816 */ /* 0x000fe40000000005 */
[----:B------:R-:W-:-:S02]  /*3a30*/  HSET2.LE.AND R4, R4, R97, PT ;  /* 0x0000006104047233 */ /* 0x000fc40003803000 */
[----:B------:R-:W-:Y:S02]  /*3a40*/  F2FP.F16.F32.PACK_AB R5, R104, R105 ;  /* 0x000000696805723e */ /* 0x000fe400000000ff */
[----:B------:R-:W-:Y:S02]  /*3a50*/  F2FP.F16.F32.PACK_AB R7, R100, R103 ;  /* 0x000000676407723e */ /* 0x000fe400000000ff */
[----:B------:R-:W-:Y:S02]  /*3a60*/  LOP3.LUT R4, R4, R5, RZ, 0xc0, !PT ;  /* 0x0000000504047212 */ /* 0x000fe400078ec0ff */
[----:B------:R-:W-:Y:S02]  /*3a70*/  LOP3.LUT R6, R6, R7, RZ, 0xc0, !PT ;  /* 0x0000000706067212 */ /* 0x000fe400078ec0ff */
[--C-:B------:R-:W-:Y:S02]  /*3a80*/  HSET2.LE.AND R5, R18, R97.reuse, PT ;  /* 0x0000006112057233 */ /* 0x100fe40003803000 */
[----:B------:R-:W-:-:S02]  /*3a90*/  HSET2.LE.AND R7, R16, R97, PT ;  /* 0x0000006110077233 */ /* 0x000fc40003803000 */
[----:B----4-:R-:W-:Y:S01]  /*3aa0*/  F2FP.F16.F32.PACK_AB R18, R101, R106 ;  /* 0x0000006a6512723e */ /* 0x010fe200000000ff */
[----:B------:R-:W-:Y:S01]  /*3ab0*/  FADD.FTZ R106, R106, R3 ;  /* 0x000000036a6a7221 */ /* 0x000fe20000010000 */
[----:B-----5:R-:W-:Y:S02]  /*3ac0*/  F2FP.F16.F32.PACK_AB R16, R99, R102 ;  /* 0x000000666310723e */ /* 0x020fe400000000ff */
[----:B------:R-:W-:Y:S01]  /*3ad0*/  LOP3.LUT R5, R5, R18, RZ, 0xc0, !PT ;  /* 0x0000001205057212 */ /* 0x000fe200078ec0ff */
[----:B------:R-:W-:Y:S01]  /*3ae0*/  FADD.FTZ R101, R101, R106 ;  /* 0x0000006a65657221 */ /* 0x000fe20000010000 */
[----:B------:R-:W-:Y:S02]  /*3af0*/  LOP3.LUT R7, R7, R16, RZ, 0xc0, !PT ;  /* 0x0000001007077212 */ /* 0x000fe400078ec0ff */
[----:B------:R-:W-:Y:S01]  /*3b00*/  LOP3.LUT R13, R15, UR22, R12, 0x96, !PT ;  /* 0x000000160f0d7c12 */ /* 0x000fe2000f8e960c */
[----:B------:R-:W-:Y:S01]  /*3b10*/  FADD.FTZ R102, R102, R101 ;  /* 0x0000006566667221 */ /* 0x000fe20000010000 */
[----:B------:R-:W-:-:S02]  /*3b20*/  SHF.R.U32.HI R16, RZ, 0x18, R14 ;  /* 0x00000018ff107819 */ /* 0x000fc4000001160e */
[----:B------:R-:W-:Y:S01]  /*3b30*/  LOP3.LUT R12, R14, 0xff, RZ, 0xc0, !PT ;  /* 0x000000ff0e0c7812 */ /* 0x000fe200078ec0ff */
[----:B---3--:R-:W-:Y:S01]  /*3b40*/  HMMA.16816.F32 R36, R4, R8, R36 ;  /* 0x000000080424723c */ /* 0x008fe20000001824 */
[----:B------:R-:W-:Y:S01]  /*3b50*/  LOP3.LUT R18, R13, 0xff, RZ, 0xc0, !PT ;  /* 0x000000ff0d127812 */ /* 0x000fe200078ec0ff */
[----:B------:R-:W-:Y:S01]  /*3b60*/  FADD.FTZ R102, R99, R102 ;  /* 0x0000006663667221 */ /* 0x000fe20000010000 */
[----:B------:R-:W-:-:S03]  /*3b70*/  SHF.R.S32.HI R3, RZ, 0x1f, R88 ;  /* 0x0000001fff037819 */ /* 0x000fc60000011458 */
[----:B------:R-:W-:Y:S01]  /*3b80*/  HMMA.16816.F32 R40, R4, R10, R40 ;  /* 0x0000000a0428723c */ /* 0x000fe20000001828 */
[----:B------:R-:W3:Y:S01]  /*3b90*/  LDSM.16.MT88.4 R8, [R86+0x6800] ;  /* 0x006800005608783b */ /* 0x000ee20000004200 */
[----:B------:R-:W-:-:S04]  /*3ba0*/  LEA.HI R3, R3, R88, RZ, 0x2 ;  /* 0x0000005803037211 */ /* 0x000fc800078f10ff */
[----:B------:R-:W-:-:S05]  /*3bb0*/  LOP3.LUT R3, R3, 0xfffffffc, RZ, 0xc0, !PT ;  /* 0xfffffffc03037812 */ /* 0x000fca00078ec0ff */
[----:B------:R-:W-:Y:S01]  /*3bc0*/  IMAD.IADD R131, R88, 0x1, -R3 ;  /* 0x0000000158837824 */ /* 0x000fe200078e0a03 */
[C---:B---3--:R-:W-:Y:S06]  /*3bd0*/  HMMA.16816.F32 R44, R4.reuse, R8, R44 ;  /* 0x00000008042c723c */ /* 0x048fec000000182c */
[C---:B------:R-:W-:Y:S01]  /*3be0*/  HMMA.16816.F32 R48, R4.reuse, R10, R48 ;  /* 0x0000000a0430723c */ /* 0x040fe20000001830 */
[----:B------:R-:W3:Y:S05]  /*3bf0*/  LDSM.16.MT88.4 R8, [R117+0x7800] ;  /* 0x007800007508783b */ /* 0x000eea0000004200 */
        /* <DEDUP_REMOVED lines=10> */
[----:B------:R-:W-:Y:S01]  /*3ca0*/  HMMA.16816.F32 R76, R4, R10, R76 ;  /* 0x0000000a044c723c */ /* 0x000fe2000000184c */
[----:B------:R-:W-:-:S02]  /*3cb0*/  SHF.R.U32.HI R9, RZ, 0x10, R14 ;  /* 0x00000010ff097819 */ /* 0x000fc4000001160e */
[----:B------:R-:W-:Y:S02]  /*3cc0*/  LOP3.LUT R8, R14, 0xffff, RZ, 0xc0, !PT ;  /* 0x0000ffff0e087812 */ /* 0x000fe400078ec0ff */
[----:B------:R-:W-:Y:S02]  /*3cd0*/  LOP3.LUT R9, R9, 0xff, RZ, 0xc0, !PT ;  /* 0x000000ff09097812 */ /* 0x000fe400078ec0ff */
[----:B------:R-:W-:Y:S02]  /*3ce0*/  SHF.R.U32.HI R15, RZ, 0x8, R8 ;  /* 0x00000008ff0f7819 */ /* 0x000fe40000011608 */
[----:B------:R-:W-:Y:S02]  /*3cf0*/  PRMT R16, R9, 0x5410, R16 ;  /* 0x0000541009107816 */ /* 0x000fe40000000010 */
[----:B------:R-:W-:Y:S02]  /*3d00*/  LOP3.LUT R8, R13, 0xffff, RZ, 0xc0, !PT ;  /* 0x0000ffff0d087812 */ /* 0x000fe400078ec0ff */
[----:B------:R-:W-:-:S02]  /*3d10*/  SHF.R.U32.HI R9, RZ, 0x10, R13 ;  /* 0x00000010ff097819 */ /* 0x000fc4000001160d */
[----:B------:R-:W-:Y:S02]  /*3d20*/  PRMT R12, R12, 0x5410, R15 ;  /* 0x000054100c0c7816 */ /* 0x000fe4000000000f */
[----:B------:R-:W-:Y:S02]  /*3d30*/  SHF.R.U32.HI R15, RZ, 0x8, R8 ;  /* 0x00000008ff0f7819 */ /* 0x000fe40000011608 */
[----:B------:R-:W-:Y:S02]  /*3d40*/  SHF.R.U32.HI R13, RZ, 0x18, R13 ;  /* 0x00000018ff0d7819 */ /* 0x000fe4000001160d */
[----:B------:R-:W-:Y:S02]  /*3d50*/  LOP3.LUT R8, R9, 0xff, RZ, 0xc0, !PT ;  /* 0x000000ff09087812 */ /* 0x000fe400078ec0ff */
[----:B------:R-:W-:Y:S02]  /*3d60*/  PRMT R18, R18, 0x5410, R15 ;  /* 0x0000541012127816 */ /* 0x000fe4000000000f */
[----:B------:R-:W-:-:S02]  /*3d70*/  PRMT R8, R8, 0x5410, R13 ;  /* 0x0000541008087816 */ /* 0x000fc4000000000d */
[--C-:B------:R-:W-:Y:S02]  /*3d80*/  HSET2.LE.AND R17, R12, R97.reuse, PT ;  /* 0x000000610c117233 */ /* 0x100fe40003803000 */
[--C-:B------:R-:W-:Y:S01]  /*3d90*/  HSET2.LE.AND R16, R16, R97.reuse, PT ;  /* 0x0000006110107233 */ /* 0x100fe20003803000 */
[----:B------:R-:W3:Y:S01]  /*3da0*/  LDSM.16.MT88.4 R12, [R117+0x6c00] ;  /* 0x006c0000750c783b */ /* 0x000ee20000004200 */
[--C-:B------:R-:W-:Y:S02]  /*3db0*/  HSET2.LE.AND R18, R18, R97.reuse, PT ;  /* 0x0000006112127233 */ /* 0x100fe40003803000 */
[----:B------:R-:W-:Y:S02]  /*3dc0*/  HSET2.LE.AND R97, R8, R97, PT ;  /* 0x0000006108617233 */ /* 0x000fe40003803000 */
[----:B------:R-:W4:Y:S01]  /*3dd0*/  LDSM.16.MT88.4 R8, [R86+0x6c00] ;  /* 0x006c00005608783b */ /* 0x000f220000004200 */
[----:B------:R-:W-:Y:S02]  /*3de0*/  F2FP.F16.F32.PACK_AB R5, R114, R107 ;  /* 0x0000006b7205723e */ /* 0x000fe400000000ff */
[----:B------:R-:W-:Y:S01]  /*3df0*/  F2FP.F16.F32.PACK_AB R6, R94, R95 ;  /* 0x0000005f5e06723e */ /* 0x000fe200000000ff */
[----:B------:R-:W-:Y:S01]  /*3e00*/  FADD.FTZ R95, R95, R102 ;  /* 0x000000665f5f7221 */ /* 0x000fe20000010000 */
[----:B------:R-:W-:-:S02]  /*3e10*/  LOP3.LUT R4, R18, R5, RZ, 0xc0, !PT ;  /* 0x0000000512047212 */ /* 0x000fc400078ec0ff */
[----:B------:R-:W-:Y:S01]  /*3e20*/  LOP3.LUT R5, R97, R6, RZ, 0xc0, !PT ;  /* 0x0000000661057212 */ /* 0x000fe200078ec0ff */
[----:B------:R-:W-:Y:S01]  /*3e30*/  FADD.FTZ R94, R94, R95 ;  /* 0x0000005f5e5e7221 */ /* 0x000fe20000010000 */
[----:B--2---:R-:W-:Y:S02]  /*3e40*/  F2FP.F16.F32.PACK_AB R6, R138, R113 ;  /* 0x000000718a06723e */ /* 0x004fe400000000ff */
[----:B-1----:R-:W-:Y:S01]  /*3e50*/  F2FP.F16.F32.PACK_AB R7, R130, R91 ;  /* 0x0000005b8207723e */ /* 0x002fe200000000ff */
[----:B------:R-:W-:Y:S01]  /*3e60*/  FADD.FTZ R91, R91, R94 ;  /* 0x0000005e5b5b7221 */ /* 0x000fe20000010000 */
[----:B------:R-:W-:Y:S02]  /*3e70*/  LOP3.LUT R6, R17, R6, RZ, 0xc0, !PT ;  /* 0x0000000611067212 */ /* 0x000fe400078ec0ff */
[----:B------:R-:W-:Y:S01]  /*3e80*/  LOP3.LUT R7, R16, R7, RZ, 0xc0, !PT ;  /* 0x0000000710077212 */ /* 0x000fe200078ec0ff */
[----:B------:R-:W-:Y:S01]  /*3e90*/  FADD.FTZ R130, R130, R91 ;  /* 0x0000005b82827221 */ /* 0x000fe20000010000 */
[----:B------:R-:W1:Y:S05]  /*3ea0*/  LDSM.16.MT88.4 R16, [R86+0x7c00] ;  /* 0x007c00005610783b */ /* 0x000e6a0000004200 */
[C---:B------:R-:W-:Y:S06]  /*3eb0*/  HMMA.16816.F32 R52, R4.reuse, R20, R52 ;  /* 0x000000140434723c */ /* 0x040fec0000001834 */
[----:B------:R-:W-:Y:S01]  /*3ec0*/  HMMA.16816.F32 R56, R4, R22, R56 ;  /* 0x000000160438723c */ /* 0x000fe20000001838 */
[----:B------:R-:W-:-:S04]  /*3ed0*/  FADD.FTZ R21, R33, R90 ;  /* 0x0000005a21157221 */ /* 0x000fc80000010000 */
[----:B------:R-:W-:Y:S01]  /*3ee0*/  FADD.FTZ R21, R32, R21 ;  /* 0x0000001520157221 */ /* 0x000fe20000010000 */
[----:B---3--:R-:W-:Y:S03]  /*3ef0*/  HMMA.16816.F32 R36, R4, R12, R36 ;  /* 0x0000000c0424723c */ /* 0x008fe60000001824 */
[----:B------:R-:W-:-:S03]  /*3f00*/  FADD.FTZ R30, R30, R21 ;  /* 0x000000151e1e7221 */ /* 0x000fc60000010000 */
[----:B------:R-:W-:Y:S01]  /*3f10*/  HMMA.16816.F32 R40, R4, R14, R40 ;  /* 0x0000000e0428723c */ /* 0x000fe20000001828 */
[----:B------:R-:W2:Y:S01]  /*3f20*/  LDSM.16.MT88.4 R12, [R117+0x8c00] ;  /* 0x008c0000750c783b */ /* 0x000ea20000004200 */
[----:B------:R-:W-:-:S04]  /*3f30*/  FADD.FTZ R30, R27, R30 ;  /* 0x0000001e1b1e7221 */ /* 0x000fc80000010000 */
[----:B----4-:R-:W-:Y:S01]  /*3f40*/  HMMA.16816.F32 R44, R4, R8, R44 ;  /* 0x00000008042c723c */ /* 0x010fe2000000182c */
[----:B------:R-:W-:-:S04]  /*3f50*/  FADD.FTZ R25, R25, R30 ;  /* 0x0000001e19197221 */ /* 0x000fc80000010000 */
[----:B------:R-:W-:Y:S01]  /*3f60*/  FADD.FTZ R24, R24, R25 ;  /* 0x0000001918187221 */ /* 0x000fe20000010000 */
[----:B------:R-:W-:Y:S01]  /*3f70*/  HMMA.16816.F32 R48, R4, R10, R48 ;  /* 0x0000000a0430723c */ /* 0x000fe20000001830 */
[----:B------:R-:W3:Y:S02]  /*3f80*/  LDSM.16.MT88.4 R8, [R86+0x8c00] ;  /* 0x008c00005608783b */ /* 0x000ee40000004200 */
[----:B------:R-:W-:-:S03]  /*3f90*/  FADD.FTZ R105, R105, R24 ;  /* 0x0000001869697221 */ /* 0x000fc60000010000 */
[----:B-1----:R-:W-:Y:S01]  /*3fa0*/  HMMA.16816.F32 R60, R4, R16, R60 ;  /* 0x00000010043c723c */ /* 0x002fe2000000183c */
[----:B------:R-:W-:-:S04]  /*3fb0*/  FADD.FTZ R104, R104, R105 ;  /* 0x0000006968687221 */ /* 0x000fc80000010000 */
[----:B------:R-:W-:Y:S01]  /*3fc0*/  FADD.FTZ R103, R103, R104 ;  /* 0x0000006867677221 */ /* 0x000fe20000010000 */
[----:B------:R-:W-:Y:S03]  /*3fd0*/  HMMA.16816.F32 R64, R4, R18, R64 ;  /* 0x000000120440723c */ /* 0x000fe60000001840 */
[----:B------:R-:W-:-:S04]  /*3fe0*/  FADD.FTZ R100, R100, R103 ;  /* 0x0000006764647221 */ /* 0x000fc80000010000 */
[----:B------:R-:W-:-:S04]  /*3ff0*/  FADD.FTZ R107, R107, R100 ;  /* 0x000000646b6b7221 */ /* 0x000fc80000010000 */
[----:B------:R-:W-:-:S04]  /*4000*/  FADD.FTZ R114, R114, R107 ;  /* 0x0000006b72727221 */ /* 0x000fc80000010000 */
[----:B------:R-:W-:Y:S01]  /*4010*/  FADD.FTZ R113, R113, R114 ;  /* 0x0000007271717221 */ /* 0x000fe20000010000 */
[----:B--2---:R-:W-:Y:S03]  /*4020*/  HMMA.16816.F32 R68, R4, R12, R68 ;  /* 0x0000000c0444723c */ /* 0x004fe60000001844 */
[----:B------:R-:W-:-:S03]  /*4030*/  FADD.FTZ R138, R138, R113 ;  /* 0x000000718a8a7221 */ /* 0x000fc60000010000 */
[C---:B------:R-:W-:Y:S06]  /*4040*/  HMMA.16816.F32 R72, R4.reuse, R14, R72 ;  /* 0x0000000e0448723c */ /* 0x040fec0000001848 */
[C---:B---3--:R-:W-:Y:S06]  /*4050*/  HMMA.16816.F32 R80, R4.reuse, R8, R80 ;  /* 0x000000080450723c */ /* 0x048fec0000001850 */
        /* <DEDUP_REMOVED lines=8> */
[----:B------:R-:W-:Y:S02]  /*40e0*/  USHF.L.U32 UR4, UR7, 0x6, URZ ;  /* 0x0000000607047899 */ /* 0x000fe4000800063f */
[----:B------:R-:W-:Y:S01]  /*40f0*/  UIMAD UR10, UR34, UR7, UR10 ;  /* 0x00000007220a72a4 */ /* 0x000fe2000f8e020a */
[----:B------:R-:W-:Y:S01]  /*4100*/  IMAD.U32 R4, RZ, RZ, UR36 ;  /* 0x00000024ff047e24 */ /* 0x000fe2000f8e00ff */
[----:B------:R-:W-:Y:S01]  /*4110*/  UISETP.NE.AND UP0, UPT, UR29, 0x2, UPT ;  /* 0x000000021d00788c */ /* 0x000fe2000bf05270 */
[----:B------:R-:W-:Y:S01]  /*4120*/  IMAD.U32 R5, RZ, RZ, UR37 ;  /* 0x00000025ff057e24 */ /* 0x000fe2000f8e00ff */
[----:B------:R-:W-:Y:S01]  /*4130*/  UIADD3 UR10, UR37, UR10, URZ ;  /* 0x0000000a250a7290 */ /* 0x000fe2000fffe03f */
[----:B------:R-:W-:Y:S01]  /*4140*/  BAR.SYNC.DEFER_BLOCKING 0x0 ;  /* 0x0000000000007b1d */ /* 0x000fe20000010000 */
[----:B------:R-:W-:Y:S01]  /*4150*/  LEA R5, P0, R4, R108, 0x6 ;  /* 0x0000006c04057211 */ /* 0x000fe200078030ff */
[----:B------:R-:W-:-:S03]  /*4160*/  UIMAD.WIDE.U32 UR36, UR6, 0x40, URZ ;  /* 0x00000040062478a5 */ /* 0x000fc6000f8e003f */
[----:B------:R-:W-:Y:S01]  /*4170*/  IMAD.U32 R3, RZ, RZ, UR10 ;  /* 0x0000000aff037e24 */ /* 0x000fe2000f8e00ff */
[----:B------:R-:W-:Y:S02]  /*4180*/  ULDC.64 UR10, c[0x0][0x220] ;  /* 0x00008800000a7ab9 */ /* 0x000fe40000000a00 */
[C---:B------:R-:W-:Y:S02]  /*4190*/  LEA R6, P1, R5.reuse, UR10, 0x1 ;  /* 0x0000000a05067c11 */ /* 0x040fe4000f8208ff */
[----:B------:R-:W-:Y:S01]  /*41a0*/  LEA.HI.X R4, R4, R125, R3, 0x6, P0 ;  /* 0x0000007d04047211 */ /* 0x000fe200000f3403 */
[----:B------:R-:W-:Y:S01]  /*41b0*/  IMAD.U32 R3, RZ, RZ, UR4 ;  /* 0x00000004ff037e24 */ /* 0x000fe2000f8e00ff */
[----:B------:R-:W-:Y:S01]  /*41c0*/  IADD3 R8, P0, R6, UR36, RZ ;  /* 0x0000002406087c10 */ /* 0x000fe2000ff1e0ff */
[----:B------:R-:W-:Y:S01]  /*41d0*/  UIADD3 UR4, UR29, -0x2, URZ ;  /* 0xfffffffe1d047890 */ /* 0x000fe2000fffe03f */
[----:B------:R-:W-:-:S04]  /*41e0*/  LEA.HI.X R7, R5, UR11, R4, 0x1, P1 ;  /* 0x0000000b05077c11 */ /* 0x000fc800088f0c04 */
[----:B------:R-:W-:Y:S02]  /*41f0*/  IADD3.X R9, R7, UR37, R3, P0, !PT ;  /* 0x0000002507097c10 */ /* 0x000fe400087fe403 */
[----:B------:R-:W1:Y:S01]  /*4200*/  S2R R3, SR_TID.X ;  /* 0x0000000000037919 */ /* 0x000e620000002100 */
        /* <DEDUP_REMOVED lines=10> */
[----:B------:R-:W4:Y:S01]  /*42b0*/  LDSM.16.M88.4 R20, [R119+0x3400] ;  /* 0x003400007714783b */ /* 0x000f220000000200 */
[----:B-1----:R-:W-:-:S03]  /*42c0*/  IMAD.SHL.U32 R3, R3, 0x2, RZ ;  /* 0x0000000203037824 */ /* 0x002fc600078e00ff */
[----:B------:R-:W1:Y:S04]  /*42d0*/  LDSM.16.M88.4 R12, [R119+0x3800] ;  /* 0x00380000770c783b */ /* 0x000e680000000200 */
[----:B------:R-:W2:Y:S04]  /*42e0*/  LDSM.16.M88.4 R28, [R119+0x3000] ;  /* 0x00300000771c783b */ /* 0x000ea80000000200 */
[----:B------:R-:W3:Y:S04]  /*42f0*/  LDSM.16.M88.4 R100, [R119+0x3c00] ;  /* 0x003c00007764783b */ /* 0x000ee80000000200 */
[----:B------:R-:W-:Y:S04]  /*4300*/  LDSM.16.M88.4 R92, [R118] ;  /* 0x00000000765c783b */ /* 0x000fe80000000200 */
[----:B------:R-:W5:Y:S04]  /*4310*/  LDSM.16.M88.4 R88, [R116+0x3400] ;  /* 0x003400007458783b */ /* 0x000f680000000200 */
[----:B------:R-:W5:Y:S04]  /*4320*/  LDSM.16.M88.4 R32, [R116+0x3800] ;  /* 0x003800007420783b */ /* 0x000f680000000200 */
[----:B------:R-:W5:Y:S04]  /*4330*/  LDSM.16.M88.4 R104, [R116+0x3000] ;  /* 0x003000007468783b */ /* 0x000f680000000200 */
[----:B------:R-:W0:Y:S01]  /*4340*/  LDGDEPBAR ;  /* 0x00000000000079af */ /* 0x000e220000000000 */
[C---:B----4-:R-:W-:Y:S06]  /*4350*/  HMMA.16816.F32 R24, R96.reuse, R20, RZ ;  /* 0x000000146018723c */ /* 0x050fec00000018ff */
[C---:B-1----:R-:W-:Y:S06]  /*4360*/  HMMA.16816.F32 R16, R96.reuse, R12, RZ ;  /* 0x0000000c6010723c */ /* 0x042fec00000018ff */
[C---:B------:R-:W-:Y:S06]  /*4370*/  HMMA.16816.F32 R20, R96.reuse, R22, RZ ;  /* 0x000000166014723c */ /* 0x040fec00000018ff */
[C---:B------:R-:W-:Y:S06]  /*4380*/  HMMA.16816.F32 R12, R96.reuse, R14, RZ ;  /* 0x0000000e600c723c */ /* 0x040fec00000018ff */
[C---:B--2---:R-:W-:Y:S06]  /*4390*/  HMMA.16816.F32 R4, R96.reuse, R28, RZ ;  /* 0x0000001c6004723c */ /* 0x044fec00000018ff */
[C---:B------:R-:W-:Y:S06]  /*43a0*/  HMMA.16816.F32 R28, R96.reuse, R30, RZ ;  /* 0x0000001e601c723c */ /* 0x040fec00000018ff */
[C---:B---3--:R-:W-:Y:S06]  /*43b0*/  HMMA.16816.F32 R8, R96.reuse, R100, RZ ;  /* 0x000000646008723c */ /* 0x048fec00000018ff */
[----:B------:R-:W-:Y:S01]  /*43c0*/  HMMA.16816.F32 R96, R96, R102, RZ ;  /* 0x000000666060723c */ /* 0x000fe200000018ff */
[----:B------:R-:W1:Y:S05]  /*43d0*/  LDSM.16.M88.4 R100, [R116+0x3c00] ;  /* 0x003c00007464783b */ /* 0x000e6a0000000200 */
[C---:B-----5:R-:W-:Y:S06]  /*43e0*/  HMMA.16816.F32 R24, R92.reuse, R88, R24 ;  /* 0x000000585c18723c */ /* 0x060fec0000001818 */
[C---:B------:R-:W-:Y:S01]  /*43f0*/  HMMA.16816.F32 R20, R92.reuse, R90, R20 ;  /* 0x0000005a5c14723c */ /* 0x040fe20000001814 */
[----:B------:R-:W-:Y:S05]  /*4400*/  LDSM.16.M88.4 R88, [R120+0x1000] ;  /* 0x001000007858783b */ /* 0x000fea0000000200 */
[C---:B------:R-:W-:Y:S06]  /*4410*/  HMMA.16816.F32 R16, R92.reuse, R32, R16 ;  /* 0x000000205c10723c */ /* 0x040fec0000001810 */
[C---:B------:R-:W-:Y:S01]  /*4420*/  HMMA.16816.F32 R12, R92.reuse, R34, R12 ;  /* 0x000000225c0c723c */ /* 0x040fe2000000180c */
[----:B------:R-:W2:Y:S05]  /*4430*/  LDSM.16.M88.4 R32, [R119+0x4000] ;  /* 0x004000007720783b */ /* 0x000eaa0000000200 */
[C---:B------:R-:W-:Y:S06]  /*4440*/  HMMA.16816.F32 R4, R92.reuse, R104, R4 ;  /* 0x000000685c04723c */ /* 0x040fec0000001804 */
[C---:B------:R-:W-:Y:S06]  /*4450*/  HMMA.16816.F32 R28, R92.reuse, R106, R28 ;  /* 0x0000006a5c1c723c */ /* 0x040fec000000181c */
        /* <DEDUP_REMOVED lines=38> */
[----:B------:R-:W-:Y:S05]  /*46c0*/  LDSM.16.M88.4 R92, [R116+0x5000] ;  /* 0x00500000745c783b */ /* 0x000fea0000000200 */
[C---:B--2---:R-:W-:Y:S06]  /*46d0*/  HMMA.16816.F32 R8, R88.reuse, R32, R8 ;  /* 0x000000205808723c */ /* 0x044fec0000001808 */
[----:B------:R-:W-:Y:S01]  /*46e0*/  HMMA.16816.F32 R96, R88, R34, R96 ;  /* 0x000000225860723c */ /* 0x000fe20000001860 */
[----:B------:R-:W1:Y:S04]  /*46f0*/  LDSM.16.M88.4 R88, [R118+0x2000] ;  /* 0x002000007658783b */ /* 0x000e680000000200 */
[----:B------:R-:W2:Y:S01]  /*4700*/  LDSM.16.M88.4 R32, [R116+0x5400] ;  /* 0x005400007420783b */ /* 0x000ea20000000200 */
[C---:B-1----:R-:W-:Y:S06]  /*4710*/  HMMA.16816.F32 R4, R88.reuse, R92, R4 ;  /* 0x0000005c5804723c */ /* 0x042fec0000001804 */
[----:B------:R-:W-:Y:S01]  /*4720*/  HMMA.16816.F32 R28, R88, R94, R28 ;  /* 0x0000005e581c723c */ /* 0x000fe2000000181c */
[----:B------:R-:W1:Y:S01]  /*4730*/  LDSM.16.M88.4 R92, [R116+0x5800] ;  /* 0x00580000745c783b */ /* 0x000e620000000200 */
[----:B------:R-:W-:-:S04]  /*4740*/  DEPBAR.LE SB0, 0x0 ;  /* 0x000080000000791a */ /* 0x000fc80000000000 */
[C---:B--2---:R-:W-:Y:S06]  /*4750*/  HMMA.16816.F32 R24, R88.reuse, R32, R24 ;  /* 0x000000205818723c */ /* 0x044fec0000001818 */
[----:B------:R-:W-:Y:S01]  /*4760*/  HMMA.16816.F32 R20, R88, R34, R20 ;  /* 0x000000225814723c */ /* 0x000fe20000001814 */
[----:B------:R-:W-:Y:S01]  /*4770*/  LOP3.LUT R32, R3, 0x6, RZ, 0xc0, !PT ;  /* 0x0000000603207812 */ /* 0x000fe200078ec0ff */
[----:B------:R-:W-:-:S04]  /*4780*/  IMAD.U32 R3, RZ, RZ, UR4 ;  /* 0x00000004ff037e24 */ /* 0x000fc8000f8e00ff */
[----:B------:R-:W-:Y:S01]  /*4790*/  IMAD R3, R3, 0x40, R32 ;  /* 0x0000004003037824 */ /* 0x000fe200078e0220 */
[C---:B------:R-:W-:Y:S03]  /*47a0*/  HMMA.16816.F32 R8, R88.reuse, R100, R8 ;  /* 0x000000645808723c */ /* 0x040fe60000001808 */
[C---:B------:R-:W-:Y:S02]  /*47b0*/  VIADD R32, R3.reuse, 0x8 ;  /* 0x0000000803207836 */ /* 0x040fe40000000000 */
[C---:B------:R-:W-:Y:S01]  /*47c0*/  VIADD R33, R3.reuse, 0x1 ;  /* 0x0000000103217836 */ /* 0x040fe20000000000 */
[----:B------:R-:W-:Y:S01]  /*47d0*/  HMMA.16816.F32 R96, R88, R102, R96 ;  /* 0x000000665860723c */ /* 0x000fe20000001860 */
[----:B------:R-:W-:Y:S01]  /*47e0*/  VIADD R34, R3, 0x10 ;  /* 0x0000001003227836 */ /* 0x000fe20000000000 */
[----:B------:R-:W-:Y:S01]  /*47f0*/  BAR.SYNC.DEFER_BLOCKING 0x0 ;  /* 0x0000000000007b1d */ /* 0x000fe20000010000 */
[----:B------:R-:W-:-:S02]  /*4800*/  ISETP.GE.AND P0, PT, R32, R112, PT ;  /* 0x000000702000720c */ /* 0x000fc40003f06270 */
[-C--:B------:R-:W-:Y:S01]  /*4810*/  ISETP.GE.AND P6, PT, R32, R111.reuse, PT ;  /* 0x0000006f2000720c */ /* 0x080fe20003fc6270 */
[----:B------:R-:W-:Y:S01]  /*4820*/  VIADD R32, R3, 0x9 ;  /* 0x0000000903207836 */ /* 0x000fe20000000000 */
[CC--:B------:R-:W-:Y:S02]  /*4830*/  ISETP.GE.AND P1, PT, R33.reuse, R112.reuse, PT ;  /* 0x000000702100720c */ /* 0x0c0fe40003f26270 */
[-C--:B------:R-:W-:Y:S01]  /*4840*/  ISETP.GE.AND P3, PT, R33, R111.reuse, PT ;  /* 0x0000006f2100720c */ /* 0x080fe20003f66270 */
[----:B------:R-:W-:Y:S01]  /*4850*/  VIADD R33, R3, 0x11 ;  /* 0x0000001103217836 */ /* 0x000fe20000000000 */
[C---:B------:R-:W-:Y:S02]  /*4860*/  ISETP.GE.AND P2, PT, R32.reuse, R112, PT ;  /* 0x000000702000720c */ /* 0x040fe40003f46270 */
[----:B------:R-:W-:Y:S02]  /*4870*/  ISETP.GE.AND P5, PT, R32, R111, PT ;  /* 0x0000006f2000720c */ /* 0x000fe40003fa6270 */
[----:B------:R-:W-:Y:S01]  /*4880*/  FSEL R32, R5, -INF , !P1 ;  /* 0xff80000005207808 */ /* 0x000fe20004800000 */
[----:B-1----:R-:W-:Y:S01]  /*4890*/  HMMA.16816.F32 R16, R88, R92, R16 ;  /* 0x0000005c5810723c */ /* 0x002fe20000001810 */
[----:B------:R-:W-:-:S02]  /*48a0*/  FSEL R5, R7, -INF , !P3 ;  /* 0xff80000007057808 */ /* 0x000fc40005800000 */
[----:B------:R-:W-:Y:S02]  /*48b0*/  FSEL R28, R28, -INF , !P0 ;  /* 0xff8000001c1c7808 */ /* 0x000fe40004000000 */
[CC--:B------:R-:W-:Y:S01]  /*48c0*/  ISETP.GE.AND P3, PT, R33.reuse, R112.reuse, PT ;  /* 0x000000702100720c */ /* 0x0c0fe20003f66270 */
[----:B------:R-:W-:Y:S01]  /*48d0*/  HMMA.16816.F32 R12, R88, R94, R12 ;  /* 0x0000005e580c723c */ /* 0x000fe2000000180c */
[-C--:B------:R-:W-:Y:S01]  /*48e0*/  ISETP.GE.AND P0, PT, R33, R111.reuse, PT ;  /* 0x0000006f2100720c */ /* 0x080fe20003f06270 */
[C---:B------:R-:W-:Y:S01]  /*48f0*/  VIADD R33, R3.reuse, 0x19 ;  /* 0x0000001903217836 */ /* 0x040fe20000000000 */
[----:B------:R-:W-:Y:S02]  /*4900*/  ISETP.GE.AND P4, PT, R34, R112, PT ;  /* 0x000000702200720c */ /* 0x000fe40003f86270 */
[----:B------:R-:W-:Y:S02]  /*4910*/  FSEL R7, R30, -INF , !P6 ;  /* 0xff8000001e077808 */ /* 0x000fe40007000000 */
[----:B------:R-:W-:Y:S01]  /*4920*/  FSEL R144, R24, -INF , !P4 ;  /* 0xff80000018907808 */ /* 0x000fe20006000000 */
[----:B------:R-:W-:Y:S01]  /*4930*/  VIADD R24, R3, 0x28 ;  /* 0x0000002803187836 */ /* 0x000fe20000000000 */
[----:B------:R-:W-:-:S02]  /*4940*/  ISETP.GE.AND P4, PT, R33, R111, PT ;  /* 0x0000006f2100720c */ /* 0x000fc40003f86270 */
[----:B------:R-:W-:Y:S01]  /*4950*/  FSEL R30, R29, -INF , !P2 ;  /* 0xff8000001d1e7808 */ /* 0x000fe20005000000 */
[----:B------:R-:W-:Y:S01]  /*4960*/  VIADD R29, R3, 0x20 ;  /* 0x00000020031d7836 */ /* 0x000fe20000000000 */
[----:B------:R-:W-:Y:S02]  /*4970*/  FSEL R149, R23, -INF , !P4 ;  /* 0xff80000017957808 */ /* 0x000fe40006000000 */
[C---:B------:R-:W-:Y:S02]  /*4980*/  ISETP.GE.AND P4, PT, R3.reuse, R112, PT ;  /* 0x000000700300720c */ /* 0x040fe40003f86270 */
[----:B------:R-:W-:Y:S01]  /*4990*/  ISETP.GE.AND P1, PT, R34, R111, PT ;  /* 0x0000006f2200720c */ /* 0x000fe20003f26270 */
[C---:B------:R-:W-:Y:S01]  /*49a0*/  VIADD R34, R3.reuse, 0x18 ;  /* 0x0000001803227836 */ /* 0x040fe20000000000 */
[----:B------:R-:W-:Y:S02]  /*49b0*/  FSEL R4, R4, -INF , !P4 ;  /* 0xff80000004047808 */ /* 0x000fe40006000000 */
[----:B------:R-:W-:Y:S01]  /*49c0*/  FSEL R139, R26, -INF , !P1 ;  /* 0xff8000001a8b7808 */ /* 0x000fe20004800000 */
[----:B------:R-:W-:Y:S01]  /*49d0*/  VIADD R26, R3, 0x21 ;  /* 0x00000021031a7836 */ /* 0x000fe20000000000 */
[----:B------:R-:W-:-:S02]  /*49e0*/  FSEL R146, R25, -INF , !P3 ;  /* 0xff80000019927808 */ /* 0x000fc40005800000 */
[C---:B------:R-:W-:Y:S02]  /*49f0*/  ISETP.GE.AND P3, PT, R29.reuse, R111, PT ;  /* 0x0000006f1d00720c */ /* 0x040fe40003f66270 */
[----:B------:R-:W-:Y:S02]  /*4a00*/  ISETP.GE.AND P1, PT, R29, R112, PT ;  /* 0x000000701d00720c */ /* 0x000fe40003f26270 */
[----:B------:R-:W-:Y:S02]  /*4a10*/  FMNMX.FTZ R23, R2, R4, !PT ;  /* 0x0000000402177209 */ /* 0x000fe40007810000 */
[----:B------:R-:W-:Y:S02]  /*4a20*/  FSEL R31, R31, -INF , !P5 ;  /* 0xff8000001f1f7808 */ /* 0x000fe40006800000 */
[----:B------:R-:W-:Y:S02]  /*4a30*/  ISETP.GE.AND P5, PT, R33, R112, PT ;  /* 0x000000702100720c */ /* 0x000fe40003fa6270 */
[----:B------:R-:W-:-:S02]  /*4a40*/  FSEL R145, R27, -INF , !P0 ;  /* 0xff8000001b917808 */ /* 0x000fc40004000000 */
[----:B------:R-:W-:Y:S02]  /*4a50*/  FSEL R101, R18, -INF , !P3 ;  /* 0xff80000012657808 */ /* 0x000fe40005800000 */
[----:B------:R-:W-:Y:S02]  /*4a60*/  ISETP.GE.AND P0, PT, R26, R112, PT ;  /* 0x000000701a00720c */ /* 0x000fe40003f06270 */
[C---:B------:R-:W-:Y:S02]  /*4a70*/  ISETP.GE.AND P3, PT, R3.reuse, R111, PT ;  /* 0x0000006f0300720c */ /* 0x040fe40003f66270 */
[----:B------:R-:W-:Y:S01]  /*4a80*/  FSEL R100, R16, -INF , !P1 ;  /* 0xff80000010647808 */ /* 0x000fe20004800000 */
[----:B------:R-:W-:Y:S01]  /*4a90*/  VIADD R16, R3, 0x30 ;  /* 0x0000003003107836 */ /* 0x000fe20000000000 */
[----:B------:R-:W-:Y:S02]  /*4aa0*/  FMNMX.FTZ R23, R32, R23, !PT ;  /* 0x0000001720177209 */ /* 0x000fe40007810000 */
[----:B------:R-:W-:-:S02]  /*4ab0*/  FSEL R150, R21, -INF , !P5 ;  /* 0xff80000015967808 */ /* 0x000fc40006800000 */
[----:B------:R-:W-:Y:S01]  /*4ac0*/  FSEL R21, R6, -INF , !P3 ;  /* 0xff80000006157808 */ /* 0x000fe20005800000 */
[----:B------:R-:W-:Y:S01]  /*4ad0*/  VIADD R6, R3, 0x31 ;  /* 0x0000003103067836 */ /* 0x000fe20000000000 */
[----:B------:R-:W-:Y:S02]  /*4ae0*/  FSEL R104, R17, -INF , !P0 ;  /* 0xff80000011687808 */ /* 0x000fe40004000000 */
[----:B------:R-:W-:Y:S02]  /*4af0*/  FMNMX.FTZ R17, R28, R23, !PT ;  /* 0x000000171c117209 */ /* 0x000fe40007810000 */
[C---:B------:R-:W-:Y:S02]  /*4b00*/  ISETP.GE.AND P0, PT, R16.reuse, R112, PT ;  /* 0x000000701000720c */ /* 0x040fe40003f06270 */
[----:B------:R-:W-:Y:S02]  /*4b10*/  ISETP.GE.AND P3, PT, R16, R111, PT ;  /* 0x0000006f1000720c */ /* 0x000fe40003f66270 */
[----:B------:R-:W-:-:S02]  /*4b20*/  FMNMX.FTZ R16, R0, R21, !PT ;  /* 0x0000001500107209 */ /* 0x000fc40007810000 */
[----:B------:R-:W-:Y:S02]  /*4b30*/  FMNMX.FTZ R17, R30, R17, !PT ;  /* 0x000000111e117209 */ /* 0x000fe40007810000 */
[----:B------:R-:W-:Y:S02]  /*4b40*/  FMNMX.FTZ R16, R5, R16, !PT ;  /* 0x0000001005107209 */ /* 0x000fe40007810000 */
[----:B------:R-:W-:Y:S02]  /*4b50*/  ISETP.GE.AND P6, PT, R34, R112, PT ;  /* 0x000000702200720c */ /* 0x000fe40003fc6270 */
[----:B------:R-:W-:Y:S02]  /*4b60*/  FMNMX.FTZ R17, R144, R17, !PT ;  /* 0x0000001190117209 */ /* 0x000fe40007810000 */
[----:B------:R-:W-:Y:S02]  /*4b70*/  FMNMX.FTZ R16, R7, R16, !PT ;  /* 0x0000001007107209 */ /* 0x000fe40007810000 */
[----:B------:R-:W-:Y:S01]  /*4b80*/  FSEL R148, R20, -INF , !P6 ;  /* 0xff80000014947808 */ /* 0x000fe20007000000 */
[----:B------:R-:W-:Y:S01]  /*4b90*/  VIADD R20, R3, 0x29 ;  /* 0x0000002903147836 */ /* 0x000fe20000000000 */
[----:B------:R-:W-:-:S02]  /*4ba0*/  FMNMX.FTZ R17, R146, R17, !PT ;  /* 0x0000001192117209 */ /* 0x000fc40007810000 */
[----:B------:R-:W-:Y:S02]  /*4bb0*/  FMNMX.FTZ R16, R31, R16, !PT ;  /* 0x000000101f107209 */ /* 0x000fe40007810000 */
[----:B------:R-:W-:Y:S02]  /*4bc0*/  FMNMX.FTZ R17, R148, R17, !PT ;  /* 0x0000001194117209 */ /* 0x000fe40007810000 */
[----:B------:R-:W-:Y:S02]  /*4bd0*/  ISETP.GE.AND P2, PT, R34, R111, PT ;  /* 0x0000006f2200720c */ /* 0x000fe40003f46270 */
[----:B------:R-:W-:Y:S02]  /*4be0*/  FMNMX.FTZ R16, R139, R16, !PT ;  /* 0x000000108b107209 */ /* 0x000fe40007810000 */
[----:B------:R-:W-:Y:S02]  /*4bf0*/  FMNMX.FTZ R17, R150, R17, !PT ;  /* 0x0000001196117209 */ /* 0x000fe40007810000 */
[----:B------:R-:W-:-:S02]  /*4c00*/  FSEL R147, R22, -INF , !P2 ;  /* 0xff80000016937808 */ /* 0x000fc40005000000 */
[----:B------:R-:W-:Y:S02]  /*4c10*/  ISETP.GE.AND P6, PT, R26, R111, PT ;  /* 0x0000006f1a00720c */ /* 0x000fe40003fc6270 */
[----:B------:R-:W-:Y:S02]  /*4c20*/  ISETP.GE.AND P2, PT, R24, R112, PT ;  /* 0x000000701800720c */ /* 0x000fe40003f46270 */
[----:B------:R-:W-:Y:S02]  /*4c30*/  FMNMX.FTZ R16, R145, R16, !PT ;  /* 0x0000001091107209 */ /* 0x000fe40007810000 */
[----:B------:R-:W-:Y:S02]  /*4c40*/  FMNMX.FTZ R17, R100, R17, !PT ;  /* 0x0000001164117209 */ /* 0x000fe40007810000 */
[----:B------:R-:W-:Y:S02]  /*4c50*/  FSEL R103, R19, -INF , !P6 ;  /* 0xff80000013677808 */ /* 0x000fe40007000000 */
[----:B------:R-:W-:-:S02]  /*4c60*/  FSEL R102, R12, -INF , !P2 ;  /* 0xff8000000c667808 */ /* 0x000fc40005000000 */
[----:B------:R-:W-:Y:S02]  /*4c70*/  FMNMX.FTZ R16, R147, R16, !PT ;  /* 0x0000001093107209 */ /* 0x000fe40007810000 */
[-C--:B------:R-:W-:Y:S02]  /*4c80*/  ISETP.GE.AND P1, PT, R20, R112.reuse, PT ;  /* 0x000000701400720c */ /* 0x080fe40003f26270 */
[C---:B------:R-:W-:Y:S02]  /*4c90*/  ISETP.GE.AND P6, PT, R6.reuse, R112, PT ;  /* 0x000000700600720c */ /* 0x040fe40003fc6270 */
[----:B------:R-:W-:Y:S01]  /*4ca0*/  ISETP.GE.AND P2, PT, R6, R111, PT ;  /* 0x0000006f0600720c */ /* 0x000fe20003f46270 */
[C---:B------:R-:W-:Y:S01]  /*4cb0*/  VIADD R6, R3.reuse, 0x38 ;  /* 0x0000003803067836 */ /* 0x040fe20000000000 */
[----:B------:R-:W-:Y:S01]  /*4cc0*/  FMNMX.FTZ R17, R104, R17, !PT ;  /* 0x0000001168117209 */ /* 0x000fe20007810000 */
[----:B------:R-:W-:Y:S01]  /*4cd0*/  VIADD R3, R3, 0x39 ;  /* 0x0000003903037836 */ /* 0x000fe20000000000 */
[----:B------:R-:W-:-:S02]  /*4ce0*/  ISETP.GE.AND P5, PT, R24, R111, PT ;  /* 0x0000006f1800720c */ /* 0x000fc40003fa6270 */
[----:B------:R-:W-:Y:S02]  /*4cf0*/  ISETP.GE.AND P4, PT, R20, R111, PT ;  /* 0x0000006f1400720c */ /* 0x000fe40003f86270 */
[----:B------:R-:W-:Y:S02]  /*4d00*/  FMNMX.FTZ R16, R149, R16, !PT ;  /* 0x0000001095107209 */ /* 0x000fe40007810000 */
[----:B------:R-:W-:Y:S02]  /*4d10*/  FSEL R106, R13, -INF , !P1 ;  /* 0xff8000000d6a7808 */ /* 0x000fe40004800000 */
[----:B------:R-:W-:Y:S02]  /*4d20*/  FMNMX.FTZ R17, R102, R17, !PT ;  /* 0x0000001166117209 */ /* 0x000fe40007810000 */
[----:B------:R-:W-:Y:S02]  /*4d30*/  FSEL R105, R14, -INF , !P5 ;  /* 0xff8000000e697808 */ /* 0x000fe40006800000 */
[----:B------:R-:W-:-:S02]  /*4d40*/  FSEL R107, R15, -INF , !P4 ;  /* 0xff8000000f6b7808 */ /* 0x000fc40006000000 */
[-C--:B------:R-:W-:Y:S02]  /*4d50*/  ISETP.GE.AND P5, PT, R6, R112.reuse, PT ;  /* 0x000000700600720c */ /* 0x080fe40003fa6270 */
[----:B------:R-:W-:Y:S02]  /*4d60*/  ISETP.GE.AND P4, PT, R3, R112, PT ;  /* 0x000000700300720c */ /* 0x000fe40003f86270 */
[----:B------:R-:W-:Y:S02]  /*4d70*/  FMNMX.FTZ R16, R101, R16, !PT ;  /* 0x0000001065107209 */ /* 0x000fe40007810000 */
[----:B------:R-:W-:Y:S02]  /*4d80*/  FSEL R112, R8, -INF , !P0 ;  /* 0xff80000008707808 */ /* 0x000fe40004000000 */
[----:B------:R-:W-:Y:S02]  /*4d90*/  FMNMX.FTZ R17, R106, R17, !PT ;  /* 0x000000116a117209 */ /* 0x000fe40007810000 */
[----:B------:R-:W-:-:S02]  /*4da0*/  FSEL R92, R11, -INF , !P2 ;  /* 0xff8000000b5c7808 */ /* 0x000fc40005000000 */
[----:B------:R-:W-:Y:S02]  /*4db0*/  PLOP3.LUT P2, PT, PT, PT, UP0, 0x80, 0x0 ;  /* 0x000000000000781c */ /* 0x000fe40003f4f008 */
[-C--:B------:R-:W-:Y:S02]  /*4dc0*/  ISETP.GE.AND P1, PT, R6, R111.reuse, PT ;  /* 0x0000006f0600720c */ /* 0x080fe40003f26270 */
[----:B------:R-:W-:Y:S02]  /*4dd0*/  ISETP.GE.AND P0, PT, R3, R111, PT ;  /* 0x0000006f0300720c */ /* 0x000fe40003f06270 */
[----:B------:R-:W-:Y:S02]  /*4de0*/  FMNMX.FTZ R16, R103, R16, !PT ;  /* 0x0000001067107209 */ /* 0x000fe40007810000 */
[----:B------:R-:W-:Y:S02]  /*4df0*/  FSEL R111, R9, -INF , !P6 ;  /* 0xff800000096f7808 */ /* 0x000fe40007000000 */
[----:B------:R-:W-:-:S02]  /*4e00*/  FMNMX.FTZ R6, R112, R17, !PT ;  /* 0x0000001170067209 */ /* 0x000fc40007810000 */
[----:B------:R-:W-:Y:S02]  /*4e10*/  FMNMX.FTZ R16, R105, R16, !PT ;  /* 0x0000001069107209 */ /* 0x000fe40007810000 */
[----:B------:R-:W-:Y:S02]  /*4e20*/  FSEL R113, R96, -INF , !P5 ;  /* 0xff80000060717808 */ /* 0x000fe40006800000 */
[----:B------:R-:W-:Y:S02]  /*4e30*/  FMNMX.FTZ R8, R111, R6, !PT ;  /* 0x000000066f087209 */ /* 0x000fe40007810000 */
[----:B------:R-:W-:Y:S02]  /*4e40*/  FSEL R89, R10, -INF , !P3 ;  /* 0xff8000000a597808 */ /* 0x000fe40005800000 */
[----:B------:R-:W-:Y:S02]  /*4e50*/  FMNMX.FTZ R6, R107, R16, !PT ;  /* 0x000000106b067209 */ /* 0x000fe40007810000 */
[----:B------:R-:W-:-:S02]  /*4e60*/  FSEL R114, R97, -INF , !P4 ;  /* 0xff80000061727808 */ /* 0x000fc40006000000 */
[----:B------:R-:W-:Y:S02]  /*4e70*/  FMNMX.FTZ R3, R113, R8, !PT ;  /* 0x0000000871037209 */ /* 0x000fe40007810000 */
[----:B------:R-:W-:Y:S02]  /*4e80*/  FMNMX.FTZ R11, R89, R6, !PT ;  /* 0x00000006590b7209 */ /* 0x000fe40007810000 */
[----:B------:R-:W-:Y:S02]  /*4e90*/  FSEL R90, R98, -INF , !P1 ;  /* 0xff800000625a7808 */ /* 0x000fe40004800000 */
[----:B------:R-:W-:Y:S01]  /*4ea0*/  FMNMX.FTZ R6, R114, R3, !PT ;  /* 0x0000000372067209 */ /* 0x000fe20007810000 */
[----:B------:R-:W-:Y:S06]  /*4eb0*/  @!P2 BRA `(.L_x_881) ;  /* 0x000000000068a947 */ /* 0x000fec0003800000 */
        /* <DEDUP_REMOVED lines=8> */
[----:B------:R-:W-:Y:S01]  /*4f40*/  LEA R9, P1, R9, R122, 0x6 ;  /* 0x0000007a09097211 */ /* 0x000fe200078230ff */
[----:B------:R-:W-:-:S03]  /*4f50*/  ULDC.64 UR8, c[0x0][0x218] ;  /* 0x0000860000087ab9 */ /* 0x000fc60000000a00 */
[----:B------:R-:W-:Y:S01]  /*4f60*/  IMAD.U32 R3, RZ, RZ, UR4 ;  /* 0x00000004ff037e24 */ /* 0x000fe2000f8e00ff */
[----:B------:R-:W-:-:S04]  /*4f70*/  LEA R12, P2, R9, UR8, 0x1 ;  /* 0x00000008090c7c11 */ /* 0x000fc8000f8408ff */
[----:B------:R-:W-:Y:S02]  /*4f80*/  LEA.HI.X R8, R8, R127, R3, 0x6, P1 ;  /* 0x0000007f08087211 */ /* 0x000fe400008f3403 */
[----:B------:R-:W-:Y:S02]  /*4f90*/  IADD3 R14, P1, R12, UR25, RZ ;  /* 0x000000190c0e7c10 */ /* 0x000fe4000ff3e0ff */
[----:B------:R-:W-:-:S04]  /*4fa0*/  LEA.HI.X R13, R9, UR9, R8, 0x1, P2 ;  /* 0x00000009090d7c11 */ /* 0x000fc800090f0c08 */
        /* <DEDUP_REMOVED lines=11> */
.L_x_881:
[----:B------:R-:W-:Y:S01]  /*5060*/  FMNMX.FTZ R11, R92, R11, !PT ;  /* 0x0000000b5c0b7209 */ /* 0x000fe20007810000 */
[----:B------:R-:W2:Y:S01]  /*5070*/  SHFL.BFLY PT, R9, R6, 0x2, 0x1f ;  /* 0x0c401f0006097f89 */ /* 0x000ea200000e0000 */
[----:B------:R-:W-:Y:S01]  /*5080*/  FSEL R91, R99, -INF , !P0 ;  /* 0xff800000635b7808 */ /* 0x000fe20004000000 */
[----:B------:R-:W-:Y:S01]  /*5090*/  IMAD.WIDE.U32 R96, R85, -0x326172a9, RZ ;  /* 0xcd9e8d5755607825 */ /* 0x000fe200078e00ff */
[----:B------:R-:W-:Y:S01]  /*50a0*/  FMNMX.FTZ R8, R90, R11, !PT ;  /* 0x0000000b5a087209 */ /* 0x000fe20007810000 */
[----:B------:R-:W-:Y:S01]  /*50b0*/  USHF.L.U32 UR4, UR34, 0x1, URZ ;  /* 0x0000000122047899 */ /* 0x000fe2000800063f */
[----:B------:R-:W-:Y:S01]  /*50c0*/  PRMT R94, R110, 0x7054, R110 ;  /* 0x000070546e5e7816 */ /* 0x000fe2000000006e */
[----:B------:R-:W-:Y:S01]  /*50d0*/  IMAD.U32 R3, RZ, RZ, UR33 ;  /* 0x00000021ff037e24 */ /* 0x000fe2000f8e00ff */
[----:B------:R-:W-:Y:S01]  /*50e0*/  FMNMX.FTZ R11, R91, R8, !PT ;  /* 0x000000085b0b7209 */ /* 0x000fe20007810000 */
[----:B------:R-:W-:Y:S01]  /*50f0*/  IMAD.WIDE.U32 R152, R84, -0x2daee0ad, RZ ;  /* 0xd2511f5354987825 */ /* 0x000fe200078e00ff */
[----:B------:R-:W-:Y:S01]  /*5100*/  LOP3.LUT R142, R97, R87, RZ, 0x3c, !PT ;  /* 0x00000057618e7212 */ /* 0x000fe200078e3cff */
[----:B------:R-:W-:-:S02]  /*5110*/  UISETP.GE.AND UP0, UPT, UR29, 0x3, UPT ;  /* 0x000000031d00788c */ /* 0x000fc4000bf06270 */
[----:B------:R-:W3:Y:S01]  /*5120*/  SHFL.BFLY PT, R8, R11, 0x2, 0x1f ;  /* 0x0c401f000b087f89 */ /* 0x000ee200000e0000 */
[----:B------:R-:W-:Y:S01]  /*5130*/  LOP3.LUT R3, R153, UR4, R3, 0x96, !PT ;  /* 0x0000000499037c12 */ /* 0x000fe2000f8e9603 */
[----:B------:R-:W-:Y:S01]  /*5140*/  IMAD.WIDE.U32 R142, R142, -0x2daee0ad, RZ ;  /* 0xd2511f538e8e7825 */ /* 0x000fe200078e00ff */
[----:B------:R-:W-:-:S03]  /*5150*/  UIADD3 UR4, UR4, 0x1, URZ ;  /* 0x0000000104047890 */ /* 0x000fc6000fffe03f */
[----:B-1----:R-:W-:Y:S01]  /*5160*/  IMAD.WIDE.U32 R12, R3, -0x326172a9, RZ ;  /* 0xcd9e8d57030c7825 */ /* 0x002fe200078e00ff */
[----:B------:R-:W-:Y:S02]  /*5170*/  LOP3.LUT R140, R143, UR19, R152, 0x96, !PT ;  /* 0x000000138f8c7c12 */ /* 0x000fe4000f8e9698 */
[----:B------:R-:W-:Y:S01]  /*5180*/  @UP0 UIADD3 UR29, UR29, -0x3, URZ ;  /* 0xfffffffd1d1d0890 */ /* 0x000fe2000fffe03f */
[----:B--2---:R-:W-:Y:S02]  /*5190*/  FMNMX.FTZ R9, R6, R9, !PT ;  /* 0x0000000906097209 */ /* 0x004fe40007810000 */
[----:B------:R-:W-:Y:S01]  /*51a0*/  IMAD.WIDE.U32 R140, R140, -0x326172a9, RZ ;  /* 0xcd9e8d578c8c7825 */ /* 0x000fe200078e00ff */
[----:B------:R-:W-:Y:S02]  /*51b0*/  LOP3.LUT R6, R13, UR20, R96, 0x96, !PT ;  /* 0x000000140d067c12 */ /* 0x000fe4000f8e9660 */
[----:B------:R-:W1:Y:S02]  /*51c0*/  SHFL.BFLY PT, R88, R9, 0x1, 0x1f ;  /* 0x0c201f0009587f89 */ /* 0x000e6400000e0000 */
[----:B------:R-:W-:Y:S01]  /*51d0*/  LOP3.LUT R3, R141, UR18, R12, 0x96, !PT ;  /* 0x000000128d037c12 */ /* 0x000fe2000f8e960c */
[----:B------:R-:W-:Y:S01]  /*51e0*/  IMAD.WIDE.U32 R14, R6, -0x2daee0ad, RZ ;  /* 0xd2511f53060e7825 */ /* 0x000fe200078e00ff */
[----:B---3--:R-:W-:-:S03]  /*51f0*/  FMNMX.FTZ R8, R11, R8, !PT ;  /* 0x000000080b087209 */ /* 0x008fc60007810000 */
[----:B------:R-:W-:Y:S01]  /*5200*/  IMAD.WIDE.U32 R10, R3, -0x2daee0ad, RZ ;  /* 0xd2511f53030a7825 */ /* 0x000fe200078e00ff */
[----:B------:R-:W-:-:S04]  /*5210*/  LOP3.LUT R3, R15, UR17, R142, 0x96, !PT ;  /* 0x000000110f037c12 */ /* 0x000fc8000f8e968e */
[----:B------:R-:W-:Y:S01]  /*5220*/  LOP3.LUT R14, R11, UR15, R14, 0x96, !PT ;  /* 0x0000000f0b0e7c12 */ /* 0x000fe2000f8e960e */
[----:B------:R-:W-:Y:S02]  /*5230*/  IMAD.WIDE.U32 R98, R3, -0x326172a9, RZ ;  /* 0xcd9e8d5703627825 */ /* 0x000fe400078e00ff */
[----:B------:R-:W2:Y:S02]  /*5240*/  SHFL.BFLY PT, R3, R8, 0x1, 0x1f ;  /* 0x0c201f0008037f89 */ /* 0x000ea400000e0000 */
[----:B------:R-:W-:Y:S01]  /*5250*/  IMAD.WIDE.U32 R14, R14, -0x326172a9, RZ ;  /* 0xcd9e8d570e0e7825 */ /* 0x000fe200078e00ff */
[----:B------:R-:W-:-:S04]  /*5260*/  LOP3.LUT R6, R99, UR16, R140, 0x96, !PT ;  /* 0x0000001063067c12 */ /* 0x000fc8000f8e968c */
[----:B------:R-:W-:Y:S01]  /*5270*/  LOP3.LUT R98, R15, UR14, R98, 0x96, !PT ;  /* 0x0000000e0f627c12 */ /* 0x000fe2000f8e9662 */
[----:B------:R-:W-:Y:S01]  /*5280*/  IMAD.WIDE.U32 R12, R6, -0x2daee0ad, RZ ;  /* 0xd2511f53060c7825 */ /* 0x000fe200078e00ff */
[----:B-1----:R-:W-:-:S03]  /*5290*/  FMNMX.FTZ R88, R9, R88, !PT ;  /* 0x0000005809587209 */ /* 0x002fc60007810000 */
[----:B------:R-:W-:Y:S01]  /*52a0*/  IMAD.WIDE.U32 R98, R98, -0x2daee0ad, RZ ;  /* 0xd2511f5362627825 */ /* 0x000fe200078e00ff */
[----:B------:R-:W-:-:S03]  /*52b0*/  FSETP.NEU.FTZ.AND P1, PT, R88, -INF , PT ;  /* 0xff8000005800780b */ /* 0x000fc60003f3d000 */
[C---:B------:R-:W-:Y:S01]  /*52c0*/  FMUL.FTZ R115, R88.reuse, UR35 ;  /* 0x0000002358737c20 */ /* 0x040fe20008410000 */
[----:B------:R-:W-:Y:S02]  /*52d0*/  LOP3.LUT R6, R13, UR13, R10, 0x96, !PT ;  /* 0x0000000d0d067c12 */ /* 0x000fe4000f8e960a */
[----:B------:R-:W-:Y:S02]  /*52e0*/  FSEL R9, R88, RZ, P1 ;  /* 0x000000ff58097208 */ /* 0x000fe40000800000 */
[----:B------:R-:W-:Y:S01]  /*52f0*/  LOP3.LUT R10, R99, UR5, R12, 0x96, !PT ;  /* 0x00000005630a7c12 */ /* 0x000fe2000f8e960c */
[----:B------:R-:W-:Y:S01]  /*5300*/  IMAD.WIDE.U32 R12, R6, -0x326172a9, RZ ;  /* 0xcd9e8d57060c7825 */ /* 0x000fe200078e00ff */
[----:B------:R-:W-:Y:S02]  /*5310*/  FSEL R115, R115, RZ, P1 ;  /* 0x000000ff73737208 */ /* 0x000fe40000800000 */
[----:B--2---:R-:W-:Y:S01]  /*5320*/  FMNMX.FTZ R3, R8, R3, !PT ;  /* 0x0000000308037209 */ /* 0x004fe20007810000 */
[----:B------:R-:W-:-:S02]  /*5330*/  FADD.FTZ R8, R2, -R9 ;  /* 0x8000000902087221 */ /* 0x000fc40000010000 */
[----:B------:R-:W-:Y:S01]  /*5340*/  FFMA.FTZ R135, R4, UR35, -R115 ;  /* 0x0000002304877c23 */ /* 0x000fe20008010873 */
[----:B------:R-:W-:Y:S01]  /*5350*/  IMAD.WIDE.U32 R10, R10, -0x326172a9, RZ ;  /* 0xcd9e8d570a0a7825 */ /* 0x000fe200078e00ff */
[----:B------:R-:W-:-:S03]  /*5360*/  FSETP.NEU.FTZ.AND P0, PT, R3, -INF , PT ;  /* 0xff8000000300780b */ /* 0x000fc60003f1d000 */
[--C-:B------:R-:W-:Y:S01]  /*5370*/  FFMA.FTZ R134, R32, UR35, -R115.reuse ;  /* 0x0000002320867c23 */ /* 0x100fe20008010873 */
[----:B------:R-:W-:Y:S01]  /*5380*/  LOP3.LUT R97, R13, UR12, R14, 0x96, !PT ;  /* 0x0000000c0d617c12 */ /* 0x000fe2000f8e960e */
[C---:B------:R-:W-:Y:S01]  /*5390*/  FMUL.FTZ R2, R3.reuse, UR35 ;  /* 0x0000002303027c20 */ /* 0x040fe20008410000 */
[----:B------:R-:W-:Y:S01]  /*53a0*/  FSEL R9, R3, RZ, P0 ;  /* 0x000000ff03097208 */ /* 0x000fe20000000000 */
[----:B------:R-:W-:Y:S01]  /*53b0*/  MUFU.EX2 R135, R135 ;  /* 0x0000008700877308 */ /* 0x000fe20000000800 */
[--C-:B------:R-:W-:Y:S01]  /*53c0*/  FFMA.FTZ R132, R28, UR35, -R115.reuse ;  /* 0x000000231c847c23 */ /* 0x100fe20008010873 */
[----:B------:R-:W-:Y:S01]  /*53d0*/  FFMA.FTZ R93, R30, UR35, -R115 ;  /* 0x000000231e5d7c23 */ /* 0x000fe20008010873 */
[----:B------:R-:W-:Y:S01]  /*53e0*/  FSEL R2, R2, RZ, P0 ;  /* 0x000000ff02027208 */ /* 0x000fe20000000000 */
[----:B------:R-:W-:Y:S01]  /*53f0*/  FADD.FTZ R9, R0, -R9 ;  /* 0x8000000900097221 */ /* 0x000fe20000010000 */
[----:B------:R-:W-:Y:S01]  /*5400*/  LOP3.LUT R0, R11, UR21, R12, 0x96, !PT ;  /* 0x000000150b007c12 */ /* 0x000fe2000f8e960c */
[----:B------:R-:W-:Y:S01]  /*5410*/  FMUL.FTZ R137, R8, UR35 ;  /* 0x0000002308897c20 */ /* 0x000fe20008410000 */
[----:B------:R-:W-:Y:S01]  /*5420*/  FFMA.FTZ R143, R146, UR35, -R115 ;  /* 0x00000023928f7c23 */ /* 0x000fe20008010873 */
[----:B------:R-:W1:Y:S01]  /*5430*/  MUFU.EX2 R134, R134 ;  /* 0x0000008600867308 */ /* 0x000e620000000800 */
[C---:B------:R-:W-:Y:S01]  /*5440*/  LOP3.LUT R13, R0.reuse, 0xffff, RZ, 0xc0, !PT ;  /* 0x0000ffff000d7812 */ /* 0x040fe200078ec0ff */
[--C-:B------:R-:W-:Y:S01]  /*5450*/  FFMA.FTZ R133, R21, UR35, -R2.reuse ;  /* 0x0000002315857c23 */ /* 0x100fe20008010802 */
[----:B------:R-:W-:Y:S01]  /*5460*/  LOP3.LUT R4, R0, 0xff, RZ, 0xc0, !PT ;  /* 0x000000ff00047812 */ /* 0x000fe200078ec0ff */
[--C-:B------:R-:W-:Y:S01]  /*5470*/  FFMA.FTZ R129, R5, UR35, -R2.reuse ;  /* 0x0000002305817c23 */ /* 0x100fe20008010802 */
[----:B------:R-:W-:Y:S01]  /*5480*/  SHF.R.U32.HI R13, RZ, 0x8, R13 ;  /* 0x00000008ff0d7819 */ /* 0x000fe2000001160d */
[----:B------:R-:W-:Y:S01]  /*5490*/  FMUL.FTZ R136, R9, UR35 ;  /* 0x0000002309887c20 */ /* 0x000fe20008410000 */
[--C-:B------:R-:W-:Y:S01]  /*54a0*/  FFMA.FTZ R95, R7, UR35, -R2.reuse ;  /* 0x00000023075f7c23 */ /* 0x100fe20008010802 */
[----:B------:R-:W-:Y:S01]  /*54b0*/  MUFU.EX2 R133, R133 ;  /* 0x0000008500857308 */ /* 0x000fe20000000800 */
[----:B------:R-:W-:Y:S01]  /*54c0*/  PRMT R13, R4, 0x5410, R13 ;  /* 0x00005410040d7816 */ /* 0x000fe2000000000d */
[----:B------:R-:W2:Y:S01]  /*54d0*/  LDSM.16.MT88.4 R20, [R86+0x6000] ;  /* 0x006000005614783b */ /* 0x000ea20000004200 */
[--C-:B------:R-:W-:Y:S01]  /*54e0*/  FFMA.FTZ R146, R139, UR35, -R2.reuse ;  /* 0x000000238b927c23 */ /* 0x100fe20008010802 */
[--C-:B------:R-:W-:Y:S01]  /*54f0*/  FFMA.FTZ R139, R145, UR35, -R2.reuse ;  /* 0x00000023918b7c23 */ /* 0x100fe20008010802 */
[--C-:B------:R-:W-:Y:S01]  /*5500*/  FFMA.FTZ R144, R144, UR35, -R115.reuse ;  /* 0x0000002390907c23 */ /* 0x100fe20008010873 */
[----:B------:R-:W-:Y:S01]  /*5510*/  HSET2.LE.AND R4, R13, R94, PT ;  /* 0x0000005e0d047233 */ /* 0x000fe20003803000 */
[--C-:B------:R-:W-:Y:S01]  /*5520*/  FFMA.FTZ R149, R149, UR35, -R2.reuse ;  /* 0x0000002395957c23 */ /* 0x100fe20008010802 */
[----:B------:R-:W3:Y:S01]  /*5530*/  MUFU.EX2 R129, R129 ;  /* 0x0000008100817308 */ /* 0x000ee20000000800 */
[----:B-1----:R-:W-:Y:S01]  /*5540*/  F2FP.F16.F32.PACK_AB R5, R134, R135 ;  /* 0x000000878605723e */ /* 0x002fe200000000ff */
[----:B------:R-:W1:Y:S01]  /*5550*/  LDSM.16.MT88.4 R12, [R117+0x6000] ;  /* 0x00600000750c783b */ /* 0x000e620000004200 */
[--C-:B------:R-:W-:Y:S01]  /*5560*/  FFMA.FTZ R104, R104, UR35, -R115.reuse ;  /* 0x0000002368687c23 */ /* 0x100fe20008010873 */
[----:B------:R-:W-:Y:S01]  /*5570*/  FFMA.FTZ R101, R101, UR35, -R2 ;  /* 0x0000002365657c23 */ /* 0x000fe20008010802 */
[----:B------:R-:W-:Y:S01]  /*5580*/  LOP3.LUT R4, R4, R5, RZ, 0xc0, !PT ;  /* 0x0000000504047212 */ /* 0x000fe200078ec0ff */
[--C-:B------:R-:W-:Y:S01]  /*5590*/  FFMA.FTZ R111, R111, UR35, -R115.reuse ;  /* 0x000000236f6f7c23 */ /* 0x100fe20008010873 */
[--C-:B------:R-:W-:Y:S01]  /*55a0*/  SHF.R.U32.HI R5, RZ, 0x10, R0.reuse ;  /* 0x00000010ff057819 */ /* 0x100fe20000011600 */
[----:B------:R-:W-:Y:S01]  /*55b0*/  MUFU.EX2 R132, R132 ;  /* 0x0000008400847308 */ /* 0x000fe20000000800 */
[----:B------:R-:W-:Y:S01]  /*55c0*/  SHF.R.U32.HI R0, RZ, 0x18, R0 ;  /* 0x00000018ff007819 */ /* 0x000fe20000011600 */
[--C-:B------:R-:W-:Y:S01]  /*55d0*/  FFMA.FTZ R113, R113, UR35, -R115.reuse ;  /* 0x0000002371717c23 */ /* 0x100fe20008010873 */
[----:B------:R-:W-:Y:S01]  /*55e0*/  LOP3.LUT R5, R5, 0xff, RZ, 0xc0, !PT ;  /* 0x000000ff05057812 */ /* 0x000fe200078ec0ff */
[----:B------:R-:W-:Y:S01]  /*55f0*/  FFMA.FTZ R114, R114, UR35, -R115 ;  /* 0x0000002372727c23 */ /* 0x000fe20008010873 */
[--C-:B------:R-:W-:Y:S01]  /*5600*/  FFMA.FTZ R90, R90, UR35, -R2.reuse ;  /* 0x000000235a5a7c23 */ /* 0x100fe20008010802 */
[----:B------:R-:W-:Y:S01]  /*5610*/  FFMA.FTZ R91, R91, UR35, -R2 ;  /* 0x000000235b5b7c23 */ /* 0x000fe20008010802 */
[----:B------:R-:W-:Y:S01]  /*5620*/  PRMT R5, R5, 0x5410, R0 ;  /* 0x0000541005057816 */ /* 0x000fe20000000000 */
[----:B------:R-:W4:Y:S01]  /*5630*/  MUFU.EX2 R93, R93 ;  /* 0x0000005d005d7308 */ /* 0x000f220000000800 */
[----:B---3--:R-:W-:-:S02]  /*5640*/  F2FP.F16.F32.PACK_AB R0, R129, R133 ;  /* 0x000000858100723e */ /* 0x008fc400000000ff */
[----:B------:R-:W-:Y:S02]  /*5650*/  PLOP3.LUT P0, PT, PT, PT, UP0, 0x80, 0x0 ;  /* 0x000000000000781c */ /* 0x000fe40003f0f008 */
[----:B------:R-:W-:-:S03]  /*5660*/  HSET2.LE.AND R5, R5, R94, PT ;  /* 0x0000005e05057233 */ /* 0x000fc60003803000 */
[----:B------:R-:W3:Y:S02]  /*5670*/  MUFU.EX2 R137, R137 ;  /* 0x0000008900897308 */ /* 0x000ee40000000800 */
[----:B------:R-:W-:Y:S02]  /*5680*/  LOP3.LUT R5, R5, R0, RZ, 0xc0, !PT ;  /* 0x0000000005057212 */ /* 0x000fe400078ec0ff */
[C---:B------:R-:W-:Y:S02]  /*5690*/  LOP3.LUT R0, R10.reuse, 0xffff, RZ, 0xc0, !PT ;  /* 0x0000ffff0a007812 */ /* 0x040fe400078ec0ff */
[----:B------:R-:W-:Y:S02]  /*56a0*/  LOP3.LUT R11, R10, 0xff, RZ, 0xc0, !PT ;  /* 0x000000ff0a0b7812 */ /* 0x000fe400078ec0ff */
[----:B------:R-:W-:Y:S01]  /*56b0*/  SHF.R.U32.HI R0, RZ, 0x8, R0 ;  /* 0x00000008ff007819 */ /* 0x000fe20000011600 */
[----:B------:R-:W5:Y:S03]  /*56c0*/  MUFU.EX2 R136, R136 ;  /* 0x0000008800887308 */ /* 0x000f660000000800 */
[----:B------:R-:W-:Y:S01]  /*56d0*/  PRMT R11, R11, 0x5410, R0 ;  /* 0x000054100b0b7816 */ /* 0x000fe20000000000 */
[----:B------:R-:W-:-:S02]  /*56e0*/  FFMA.FTZ R0, R31, UR35, -R2 ;  /* 0x000000231f007c23 */ /* 0x000fc40008010802 */
[----:B------:R-:W-:Y:S02]  /*56f0*/  LDSM.16.MT88.4 R28, [R117+0x7000] ;  /* 0x00700000751c783b */ /* 0x000fe40000004200 */
[--C-:B------:R-:W-:Y:S01]  /*5700*/  HSET2.LE.AND R6, R11, R94.reuse, PT ;  /* 0x0000005e0b067233 */ /* 0x100fe20003803000 */
[----:B------:R-:W-:Y:S01]  /*5710*/  MUFU.EX2 R95, R95 ;  /* 0x0000005f005f7308 */ /* 0x000fe20000000800 */
[----:B----4-:R-:W-:Y:S01]  /*5720*/  F2FP.F16.F32.PACK_AB R11, R93, R132 ;  /* 0x000000845d0b723e */ /* 0x010fe200000000ff */
[-C--:B---3--:R-:W-:Y:S01]  /*5730*/  FMUL.FTZ R24, R52, R137.reuse ;  /* 0x0000008934187220 */ /* 0x088fe20000410000 */
[-C--:B------:R-:W-:Y:S01]  /*5740*/  FMUL.FTZ R25, R53, R137.reuse ;  /* 0x0000008935197220 */ /* 0x080fe20000410000 */
[----:B------:R-:W-:Y:S01]  /*5750*/  FMUL.FTZ R9, R37, R137 ;  /* 0x0000008925097220 */ /* 0x000fe20000410000 */
[----:B------:R-:W-:Y:S01]  /*5760*/  LOP3.LUT R6, R6, R11, RZ, 0xc0, !PT ;  /* 0x0000000b06067212 */ /* 0x000fe200078ec0ff */
[-C--:B------:R-:W-:Y:S01]  /*5770*/  FMUL.FTZ R16, R44, R137.reuse ;  /* 0x000000892c107220 */ /* 0x080fe20000410000 */
[--C-:B------:R-:W-:Y:S01]  /*5780*/  SHF.R.U32.HI R11, RZ, 0x10, R10.reuse ;  /* 0x00000010ff0b7819 */ /* 0x100fe2000001160a */
[----:B------:R-:W3:Y:S01]  /*5790*/  MUFU.EX2 R0, R0 ;  /* 0x0000000000007308 */ /* 0x000ee20000000800 */
[----:B------:R-:W-:Y:S01]  /*57a0*/  SHF.R.U32.HI R10, RZ, 0x18, R10 ;  /* 0x00000018ff0a7819 */ /* 0x000fe2000001160a */
[-C--:B-----5:R-:W-:Y:S01]  /*57b0*/  FMUL.FTZ R26, R54, R136.reuse ;  /* 0x00000088361a7220 */ /* 0x0a0fe20000410000 */
[----:B------:R-:W-:Y:S01]  /*57c0*/  LOP3.LUT R11, R11, 0xff, RZ, 0xc0, !PT ;  /* 0x000000ff0b0b7812 */ /* 0x000fe200078ec0ff */
[-C--:B------:R-:W-:Y:S01]  /*57d0*/  FMUL.FTZ R27, R55, R136.reuse ;  /* 0x00000088371b7220 */ /* 0x080fe20000410000 */
[-C--:B------:R-:W-:Y:S01]  /*57e0*/  FMUL.FTZ R17, R45, R137.reuse ;  /* 0x000000892d117220 */ /* 0x080fe20000410000 */
[----:B------:R-:W4:Y:S01]  /*57f0*/  LDSM.16.MT88.4 R52, [R86+0x8000] ;  /* 0x008000005634783b */ /* 0x000f220000004200 */
[----:B------:R-:W-:Y:S01]  /*5800*/  PRMT R7, R11, 0x5410, R10 ;  /* 0x000054100b077816 */ /* 0x000fe2000000000a */
[-C--:B------:R-:W-:Y:S01]  /*5810*/  FMUL.FTZ R10, R38, R136.reuse ;  /* 0x00000088260a7220 */ /* 0x080fe20000410000 */
[-C--:B------:R-:W-:Y:S01]  /*5820*/  FMUL.FTZ R11, R39, R136.reuse ;  /* 0x00000088270b7220 */ /* 0x080fe20000410000 */
[-C--:B------:R-:W-:Y:S01]  /*5830*/  FMUL.FTZ R18, R46, R136.reuse ;  /* 0x000000882e127220 */ /* 0x080fe20000410000 */
[-C--:B------:R-:W-:Y:S01]  /*5840*/  FMUL.FTZ R19, R47, R136.reuse ;  /* 0x000000882f137220 */ /* 0x080fe20000410000 */
[----:B------:R-:W-:Y:S01]  /*5850*/  HSET2.LE.AND R7, R7, R94, PT ;  /* 0x0000005e07077233 */ /* 0x000fe20003803000 */
[----:B------:R-:W-:Y:S01]  /*5860*/  LDSM.16.MT88.4 R44, [R117+0x8000] ;  /* 0x00800000752c783b */ /* 0x000fe20000004200 */
[-C--:B------:R-:W-:Y:S01]  /*5870*/  FMUL.FTZ R48, R48, R137.reuse ;  /* 0x0000008930307220 */ /* 0x080fe20000410000 */
[----:B------:R-:W-:Y:S01]  /*5880*/  FMUL.FTZ R49, R49, R137 ;  /* 0x0000008931317220 */ /* 0x000fe20000410000 */
[-C--:B------:R-:W-:Y:S01]  /*5890*/  FMUL.FTZ R50, R50, R136.reuse ;  /* 0x0000008832327220 */ /* 0x080fe20000410000 */
[----:B---3--:R-:W-:Y:S01]  /*58a0*/  F2FP.F16.F32.PACK_AB R8, R0, R95 ;  /* 0x0000005f0008723e */ /* 0x008fe200000000ff */
[----:B------:R-:W-:Y:S01]  /*58b0*/  FMUL.FTZ R51, R51, R136 ;  /* 0x0000008833337220 */ /* 0x000fe20000410000 */
[-C--:B------:R-:W-:Y:S01]  /*58c0*/  FMUL.FTZ R40, R40, R137.reuse ;  /* 0x0000008928287220 */ /* 0x080fe20000410000 */
[-C--:B------:R-:W-:Y:S01]  /*58d0*/  FMUL.FTZ R41, R41, R137.reuse ;  /* 0x0000008929297220 */ /* 0x080fe20000410000 */
[----:B------:R-:W-:Y:S01]  /*58e0*/  LOP3.LUT R7, R7, R8, RZ, 0xc0, !PT ;  /* 0x0000000807077212 */ /* 0x000fe200078ec0ff */
[-C--:B------:R-:W-:Y:S01]  /*58f0*/  FMUL.FTZ R8, R36, R137.reuse ;  /* 0x0000008924087220 */ /* 0x080fe20000410000 */
[-C--:B------:R-:W-:Y:S01]  /*5900*/  FMUL.FTZ R42, R42, R136.reuse ;  /* 0x000000882a2a7220 */ /* 0x080fe20000410000 */
[----:B------:R-:W3:Y:S01]  /*5910*/  LDSM.16.MT88.4 R36, [R86+0x7000] ;  /* 0x007000005624783b */ /* 0x000ee20000004200 */
        /* <DEDUP_REMOVED lines=29> */
[----:B------:R-:W-:Y:S01]  /*5af0*/  FMUL.FTZ R41, R69, R137 ;  /* 0x0000008945297220 */ /* 0x000fe20000410000 */
[-C--:B------:R-:W-:Y:S01]  /*5b00*/  FMUL.FTZ R42, R70, R136.reuse ;  /* 0x00000088462a7220 */ /* 0x080fe20000410000 */
[-C--:B------:R-:W-:Y:S01]  /*5b10*/  FMUL.FTZ R43, R71, R136.reuse ;  /* 0x00000088472b7220 */ /* 0x080fe20000410000 */
[-C--:B------:R-:W-:Y:S01]  /*5b20*/  FMUL.FTZ R78, R78, R136.reuse ;  /* 0x000000884e4e7220 */ /* 0x080fe20000410000 */
[-C--:B------:R-:W-:Y:S01]  /*5b30*/  FMUL.FTZ R79, R79, R136.reuse ;  /* 0x000000884f4f7220 */ /* 0x080fe20000410000 */
[----:B------:R-:W-:Y:S01]  /*5b40*/  IMAD.U32 R53, RZ, RZ, UR4 ;  /* 0x00000004ff357e24 */ /* 0x000fe2000f8e00ff */
[----:B------:R-:W-:Y:S01]  /*5b50*/  HMMA.16816.F32 R24, R4, R28, R24 ;  /* 0x0000001c0418723c */ /* 0x000fe20000001818 */
[----:B------:R-:W-:Y:S01]  /*5b60*/  MUFU.EX2 R146, R146 ;  /* 0x0000009200927308 */ /* 0x000fe20000000800 */
[----:B------:R-:W-:-:S02]  /*5b70*/  FFMA.FTZ R130, R130, R136, R133 ;  /* 0x0000008882827223 */ /* 0x000fc40000010085 */
[----:B------:R-:W-:Y:S01]  /*5b80*/  LOP3.LUT R62, R153, UR33, R53, 0x96, !PT ;  /* 0x00000021993e7c12 */ /* 0x000fe2000f8e9635 */
[----:B------:R-:W-:Y:S01]  /*5b90*/  IMAD.WIDE.U32 R52, R97, -0x2daee0ad, RZ ;  /* 0xd2511f5361347825 */ /* 0x000fe200078e00ff */
[C---:B---3--:R-:W-:Y:S03]  /*5ba0*/  HMMA.16816.F32 R32, R4.reuse, R36, R32 ;  /* 0x000000240420723c */ /* 0x048fe60000001820 */
[--C-:B------:R-:W-:Y:S01]  /*5bb0*/  FFMA.FTZ R97, R150, UR35, -R115.reuse ;  /* 0x0000002396617c23 */ /* 0x100fe20008010873 */
[----:B------:R-:W1:Y:S01]  /*5bc0*/  MUFU.EX2 R139, R139 ;  /* 0x0000008b008b7308 */ /* 0x000e620000000800 */
[----:B------:R-:W-:Y:S01]  /*5bd0*/  LOP3.LUT R99, R53, UR22, R98, 0x96, !PT ;  /* 0x0000001635637c12 */ /* 0x000fe2000f8e9662 */
[----:B------:R-:W-:Y:S01]  /*5be0*/  FFMA.FTZ R98, R148, UR35, -R115 ;  /* 0x0000002394627c23 */ /* 0x000fe20008010873 */
[----:B------:R-:W-:Y:S01]  /*5bf0*/  HMMA.16816.F32 R40, R4, R44, R40 ;  /* 0x0000002c0428723c */ /* 0x000fe20000001828 */
[----:B------:R-:W-:-:S04]  /*5c00*/  IMAD.WIDE.U32 R62, R62, -0x326172a9, RZ ;  /* 0xcd9e8d573e3e7825 */ /* 0x000fc800078e00ff */
[----:B------:R-:W-:Y:S01]  /*5c10*/  MUFU.EX2 R144, R144 ;  /* 0x0000009000907308 */ /* 0x000fe20000000800 */
[----:B------:R-:W-:Y:S01]  /*5c20*/  HMMA.16816.F32 R28, R4, R30, R56 ;  /* 0x0000001e041c723c */ /* 0x000fe20000001838 */
[----:B------:R-:W-:Y:S02]  /*5c30*/  LOP3.LUT R60, R63, UR20, R96, 0x96, !PT ;  /* 0x000000143f3c7c12 */ /* 0x000fe4000f8e9660 */
[----:B------:R-:W-:-:S03]  /*5c40*/  LOP3.LUT R62, R141, UR18, R62, 0x96, !PT ;  /* 0x000000128d3e7c12 */ /* 0x000fc6000f8e963e */
[C---:B------:R-:W-:Y:S01]  /*5c50*/  HMMA.16816.F32 R36, R4.reuse, R38, R64 ;  /* 0x000000260424723c */ /* 0x040fe20000001840 */
[----:B------:R-:W-:Y:S01]  /*5c60*/  LOP3.LUT R57, R52, 0xff, RZ, 0xc0, !PT ;  /* 0x000000ff34397812 */ /* 0x000fe200078ec0ff */
[----:B------:R-:W2:Y:S01]  /*5c70*/  LDSM.16.MT88.4 R64, [R86+0x7400] ;  /* 0x007400005640783b */ /* 0x000ea20000004200 */
[----:B------:R-:W-:Y:S01]  /*5c80*/  LOP3.LUT R59, R99, 0xffff, RZ, 0xc0, !PT ;  /* 0x0000ffff633b7812 */ /* 0x000fe200078ec0ff */
[----:B------:R-:W3:Y:S01]  /*5c90*/  MUFU.EX2 R143, R143 ;  /* 0x0000008f008f7308 */ /* 0x000ee20000000800 */
[----:B------:R-:W-:Y:S01]  /*5ca0*/  IMAD.WIDE.U32 R60, R60, -0x2daee0ad, RZ ;  /* 0xd2511f533c3c7825 */ /* 0x000fe200078e00ff */
[----:B------:R-:W-:Y:S01]  /*5cb0*/  HMMA.16816.F32 R44, R4, R46, R72 ;  /* 0x0000002e042c723c */ /* 0x000fe20000001848 */
[----:B------:R-:W-:Y:S01]  /*5cc0*/  SHF.R.U32.HI R59, RZ, 0x8, R59 ;  /* 0x00000008ff3b7819 */ /* 0x000fe2000001163b */
[----:B------:R-:W4:Y:S01]  /*5cd0*/  LDSM.16.MT88.4 R72, [R117+0x8400] ;  /* 0x008400007548783b */ /* 0x000f220000004200 */
[----:B------:R-:W-:Y:S01]  /*5ce0*/  IMAD.WIDE.U32 R62, R62, -0x2daee0ad, RZ ;  /* 0xd2511f533e3e7825 */ /* 0x000fe200078e00ff */
[----:B------:R-:W-:-:S02]  /*5cf0*/  LOP3.LUT R142, R61, UR17, R142, 0x96, !PT ;  /* 0x000000113d8e7c12 */ /* 0x000fc4000f8e968e */
[----:B------:R-:W-:Y:S01]  /*5d00*/  HMMA.16816.F32 R4, R4, R54, R76 ;  /* 0x000000360404723c */ /* 0x000fe2000000184c */
[----:B------:R-:W-:Y:S06]  /*5d10*/  MUFU.EX2 R98, R98 ;  /* 0x0000006200627308 */ /* 0x000fec0000000800 */
[--C-:B------:R-:W-:Y:S02]  /*5d20*/  SHF.R.U32.HI R55, RZ, 0x10, R52.reuse ;  /* 0x00000010ff377819 */ /* 0x100fe40000011634 */
[----:B------:R-:W-:Y:S01]  /*5d30*/  LOP3.LUT R54, R52, 0xffff, RZ, 0xc0, !PT ;  /* 0x0000ffff34367812 */ /* 0x000fe200078ec0ff */
[----:B------:R-:W5:Y:S01]  /*5d40*/  MUFU.EX2 R97, R97 ;  /* 0x0000006100617308 */ /* 0x000f620000000800 */
[----:B------:R-:W-:-:S02]  /*5d50*/  SHF.R.U32.HI R52, RZ, 0x18, R52 ;  /* 0x00000018ff347819 */ /* 0x000fc40000011634 */
[----:B------:R-:W-:Y:S02]  /*5d60*/  LOP3.LUT R55, R55, 0xff, RZ, 0xc0, !PT ;  /* 0x000000ff37377812 */ /* 0x000fe400078ec0ff */
[----:B------:R-:W-:Y:S02]  /*5d70*/  SHF.R.U32.HI R53, RZ, 0x18, R99 ;  /* 0x00000018ff357819 */ /* 0x000fe40000011663 */
[----:B------:R-:W-:Y:S01]  /*5d80*/  PRMT R55, R55, 0x5410, R52 ;  /* 0x0000541037377816 */ /* 0x000fe20000000034 */
[----:B------:R-:W-:Y:S01]  /*5d90*/  MUFU.EX2 R96, R149 ;  /* 0x0000009500607308 */ /* 0x000fe20000000800 */
[----:B------:R-:W-:Y:S02]  /*5da0*/  LOP3.LUT R52, R99, 0xff, RZ, 0xc0, !PT ;  /* 0x000000ff63347812 */ /* 0x000fe400078ec0ff */
[----:B------:R-:W-:Y:S02]  /*5db0*/  SHF.R.U32.HI R54, RZ, 0x8, R54 ;  /* 0x00000008ff367819 */ /* 0x000fe40000011636 */
[----:B------:R-:W-:-:S02]  /*5dc0*/  PRMT R59, R52, 0x5410, R59 ;  /* 0x00005410343b7816 */ /* 0x000fc4000000003b */
[----:B------:R-:W-:Y:S01]  /*5dd0*/  SHF.R.U32.HI R52, RZ, 0x10, R99 ;  /* 0x00000010ff347819 */ /* 0x000fe20000011663 */
[----:B------:R-:W-:Y:S01]  /*5de0*/  FFMA.FTZ R99, R147, UR35, -R2 ;  /* 0x0000002393637c23 */ /* 0x000fe20008010802 */
[----:B------:R-:W-:Y:S01]  /*5df0*/  PRMT R57, R57, 0x5410, R54 ;  /* 0x0000541039397816 */ /* 0x000fe20000000036 */
[----:B------:R-:W-:Y:S01]  /*5e00*/  MUFU.EX2 R104, R104 ;  /* 0x0000006800687308 */ /* 0x000fe20000000800 */
[----:B------:R-:W-:Y:S02]  /*5e10*/  LOP3.LUT R52, R52, 0xff, RZ, 0xc0, !PT ;  /* 0x000000ff34347812 */ /* 0x000fe400078ec0ff */
[----:B-1----:R-:W-:Y:S02]  /*5e20*/  F2FP.F16.F32.PACK_AB R54, R139, R146 ;  /* 0x000000928b36723e */ /* 0x002fe400000000ff */
[----:B------:R-:W-:Y:S02]  /*5e30*/  PRMT R53, R52, 0x5410, R53 ;  /* 0x0000541034357816 */ /* 0x000fe40000000035 */
[--C-:B------:R-:W-:Y:S01]  /*5e40*/  HSET2.LE.AND R52, R59, R94.reuse, PT ;  /* 0x0000005e3b347233 */ /* 0x100fe20003803000 */
[----:B------:R-:W1:Y:S01]  /*5e50*/  MUFU.EX2 R99, R99 ;  /* 0x0000006300637308 */ /* 0x000e620000000800 */
[----:B------:R-:W-:-:S02]  /*5e60*/  HSET2.LE.AND R55, R55, R94, PT ;  /* 0x0000005e37377233 */ /* 0x000fc40003803000 */
[----:B------:R-:W-:Y:S02]  /*5e70*/  HSET2.LE.AND R53, R53, R94, PT ;  /* 0x0000005e35357233 */ /* 0x000fe40003803000 */
[----:B---3--:R-:W-:-:S03]  /*5e80*/  F2FP.F16.F32.PACK_AB R59, R143, R144 ;  /* 0x000000908f3b723e */ /* 0x008fc600000000ff */
[----:B------:R-:W-:Y:S01]  /*5e90*/  LOP3.LUT R53, R53, R54, RZ, 0xc0, !PT ;  /* 0x0000003635357212 */ /* 0x000fe200078ec0ff */
[----:B------:R-:W-:Y:S01]  /*5ea0*/  MUFU.EX2 R101, R101 ;  /* 0x0000006500657308 */ /* 0x000fe20000000800 */
[----:B------:R-:W-:Y:S02]  /*5eb0*/  HSET2.LE.AND R54, R57, R94, PT ;  /* 0x0000005e39367233 */ /* 0x000fe40003803000 */
[----:B-----5:R-:W-:Y:S02]  /*5ec0*/  F2FP.F16.F32.PACK_AB R57, R97, R98 ;  /* 0x000000626139723e */ /* 0x020fe400000000ff */
[----:B------:R-:W-:Y:S02]  /*5ed0*/  LOP3.LUT R52, R52, R59, RZ, 0xc0, !PT ;  /* 0x0000003b34347212 */ /* 0x000fe400078ec0ff */
[----:B------:R-:W-:Y:S01]  /*5ee0*/  LOP3.LUT R54, R54, R57, RZ, 0xc0, !PT ;  /* 0x0000003936367212 */ /* 0x000fe200078ec0ff */
[----:B------:R-:W-:Y:S01]  /*5ef0*/  MUFU.EX2 R90, R90 ;  /* 0x0000005a005a7308 */ /* 0x000fe20000000800 */
[----:B-1----:R-:W-:-:S04]  /*5f00*/  F2FP.F16.F32.PACK_AB R56, R96, R99 ;  /* 0x000000636038723e */ /* 0x002fc800000000ff */
[----:B------:R-:W-:Y:S02]  /*5f10*/  LOP3.LUT R55, R55, R56, RZ, 0xc0, !PT ;  /* 0x0000003837377212 */ /* 0x000fe400078ec0ff */
[----:B------:R-:W1:Y:S01]  /*5f20*/  LDSM.16.MT88.4 R56, [R117+0x6400] ;  /* 0x006400007538783b */ /* 0x000e620000004200 */
[----:B------:R-:W-:Y:S04]  /*5f30*/  MUFU.EX2 R91, R91 ;  /* 0x0000005b005b7308 */ /* 0x000fe80000000800 */
[C---:B--2---:R-:W-:Y:S06]  /*5f40*/  HMMA.16816.F32 R32, R52.reuse, R64, R32 ;  /* 0x000000403420723c */ /* 0x044fec0000001820 */
[C---:B------:R-:W-:Y:S01]  /*5f50*/  HMMA.16816.F32 R64, R52.reuse, R66, R36 ;  /* 0x000000423440723c */ /* 0x040fe20000001824 */
[----:B------:R-:W2:Y:S05]  /*5f60*/  LDSM.16.MT88.4 R36, [R86+0x8400] ;  /* 0x008400005624783b */ /* 0x000eaa0000004200 */
[C---:B----4-:R-:W-:Y:S06]  /*5f70*/  HMMA.16816.F32 R68, R52.reuse, R72, R40 ;  /* 0x000000483444723c */ /* 0x050fec0000001828 */
[C---:B------:R-:W-:Y:S01]  /*5f80*/  HMMA.16816.F32 R72, R52.reuse, R74, R44 ;  /* 0x0000004a3448723c */ /* 0x040fe2000000182c */
[----:B------:R-:W-:Y:S01]  /*5f90*/  FFMA.FTZ R41, R138, R137, R135 ;  /* 0x000000898a297223 */ /* 0x000fe20000010087 */
[--C-:B------:R-:W-:Y:S01]  /*5fa0*/  FFMA.FTZ R42, R100, UR35, -R115.reuse ;  /* 0x00000023642a7c23 */ /* 0x100fe20008010873 */
[----:B------:R-:W-:Y:S01]  /*5fb0*/  FFMA.FTZ R100, R102, UR35, -R115 ;  /* 0x0000002366647c23 */ /* 0x000fe20008010873 */
[--C-:B------:R-:W-:Y:S01]  /*5fc0*/  FFMA.FTZ R102, R105, UR35, -R2.reuse ;  /* 0x0000002369667c23 */ /* 0x100fe20008010802 */
[----:B------:R-:W-:Y:S01]  /*5fd0*/  FADD.FTZ R41, R134, R41 ;  /* 0x0000002986297221 */ /* 0x000fe20000010000 */
[----:B------:R-:W3:Y:S01]  /*5fe0*/  MUFU.EX2 R137, R42 ;  /* 0x0000002a00897308 */ /* 0x000ee20000000800 */
[--C-:B------:R-:W-:Y:S01]  /*5ff0*/  FFMA.FTZ R105, R107, UR35, -R2.reuse ;  /* 0x000000236b697c23 */ /* 0x100fe20008010802 */
[----:B------:R-:W-:Y:S01]  /*6000*/  FFMA.FTZ R135, R106, UR35, -R115 ;  /* 0x000000236a877c23 */ /* 0x000fe20008010873 */
[----:B------:R-:W-:Y:S01]  /*6010*/  FADD.FTZ R132, R132, R41 ;  /* 0x0000002984847221 */ /* 0x000fe20000010000 */
[----:B------:R-:W-:Y:S01]  /*6020*/  FFMA.FTZ R106, R103, UR35, -R2 ;  /* 0x00000023676a7c23 */ /* 0x000fe20008010802 */
[----:B------:R-:W-:Y:S01]  /*6030*/  FFMA.FTZ R107, R112, UR35, -R115 ;  /* 0x00000023706b7c23 */ /* 0x000fe20008010873 */
[----:B------:R-:W-:Y:S01]  /*6040*/  FADD.FTZ R112, R129, R130 ;  /* 0x0000008281707221 */ /* 0x000fe20000010000 */
[----:B------:R-:W-:Y:S01]  /*6050*/  FADD.FTZ R93, R93, R132 ;  /* 0x000000845d5d7221 */ /* 0x000fe20000010000 */
[----:B------:R-:W-:Y:S02]  /*6060*/  MUFU.EX2 R102, R102 ;  /* 0x0000006600667308 */ /* 0x000fe40000000800 */
[----:B------:R-:W-:Y:S01]  /*6070*/  FADD.FTZ R95, R95, R112 ;  /* 0x000000705f5f7221 */ /* 0x000fe20000010000 */
[----:B-1----:R-:W-:Y:S01]  /*6080*/  HMMA.16816.F32 R8, R52, R56, R8 ;  /* 0x000000383408723c */ /* 0x002fe20000001808 */
[----:B------:R-:W-:-:S02]  /*6090*/  FADD.FTZ R144, R144, R93 ;  /* 0x0000005d90907221 */ /* 0x000fc40000010000 */
[----:B------:R-:W-:Y:S02]  /*60a0*/  FADD.FTZ R95, R0, R95 ;  /* 0x0000005f005f7221 */ /* 0x000fe40000010000 */
[----:B------:R-:W-:Y:S01]  /*60b0*/  MUFU.EX2 R105, R105 ;  /* 0x0000006900697308 */ /* 0x000fe20000000800 */
[C---:B------:R-:W-:Y:S01]  /*60c0*/  HMMA.16816.F32 R12, R52.reuse, R58, R12 ;  /* 0x0000003a340c723c */ /* 0x040fe2000000180c */
[----:B------:R-:W1:Y:S01]  /*60d0*/  LDSM.16.MT88.4 R56, [R86+0x6400] ;  /* 0x006400005638783b */ /* 0x000e620000004200 */
[----:B---3--:R-:W-:Y:S01]  /*60e0*/  F2FP.F16.F32.PACK_AB R76, R104, R137 ;  /* 0x00000089684c723e */ /* 0x008fe200000000ff */
[----:B------:R-:W-:Y:S01]  /*60f0*/  FADD.FTZ R0, R146, R95 ;  /* 0x0000005f92007221 */ /* 0x000fe20000010000 */
[----:B------:R-:W-:Y:S02]  /*6100*/  FADD.FTZ R143, R143, R144 ;  /* 0x000000908f8f7221 */ /* 0x000fe40000010000 */
[----:B--2---:R-:W-:Y:S01]  /*6110*/  HMMA.16816.F32 R4, R52, R38, R4 ;  /* 0x000000263404723c */ /* 0x004fe20000001804 */
[----:B------:R-:W-:Y:S01]  /*6120*/  MUFU.EX2 R100, R100 ;  /* 0x0000006400647308 */ /* 0x000fe20000000800 */
[----:B------:R-:W-:Y:S01]  /*6130*/  FADD.FTZ R0, R139, R0 ;  /* 0x000000008b007221 */ /* 0x000fe20000010000 */
[----:B------:R-:W-:-:S03]  /*6140*/  FADD.FTZ R98, R98, R143 ;  /* 0x0000008f62627221 */ /* 0x000fc60000010000 */
[----:B------:R-:W-:Y:S01]  /*6150*/  HMMA.16816.F32 R80, R52, R36, R48 ;  /* 0x000000243450723c */ /* 0x000fe20000001830 */
[----:B------:R-:W-:Y:S01]  /*6160*/  LOP3.LUT R38, R63, UR15, R60, 0x96, !PT ;  /* 0x0000000f3f267c12 */ /* 0x000fe2000f8e963c */
[----:B------:R-:W-:Y:S01]  /*6170*/  LDSM.16.MT88.4 R48, [R86+0x6800] ;  /* 0x006800005630783b */ /* 0x000fe20000004200 */
[----:B------:R-:W2:Y:S01]  /*6180*/  MUFU.EX2 R135, R135 ;  /* 0x0000008700877308 */ /* 0x000ea20000000800 */
[----:B------:R-:W-:Y:S01]  /*6190*/  FADD.FTZ R99, R99, R0 ;  /* 0x0000000063637221 */ /* 0x000fe20000010000 */
[----:B------:R-:W-:Y:S01]  /*61a0*/  FADD.FTZ R98, R97, R98 ;  /* 0x0000006261627221 */ /* 0x000fe20000010000 */
[----:B------:R-:W-:-:S04]  /*61b0*/  IMAD.WIDE.U32 R38, R38, -0x326172a9, RZ ;  /* 0xcd9e8d5726267825 */ /* 0x000fc800078e00ff */
[----:B------:R-:W-:Y:S01]  /*61c0*/  FADD.FTZ R96, R96, R99 ;  /* 0x0000006360607221 */ /* 0x000fe20000010000 */
[----:B------:R-:W-:Y:S01]  /*61d0*/  FADD.FTZ R137, R137, R98 ;  /* 0x0000006289897221 */ /* 0x000fe20000010000 */
[----:B------:R-:W-:Y:S01]  /*61e0*/  IMAD.WIDE.U32 R36, R142, -0x326172a9, RZ ;  /* 0xcd9e8d578e247825 */ /* 0x000fe200078e00ff */
[----:B------:R-:W3:Y:S03]  /*61f0*/  MUFU.EX2 R106, R106 ;  /* 0x0000006a006a7308 */ /* 0x000ee60000000800 */
[----:B------:R-:W-:Y:S01]  /*6200*/  FADD.FTZ R137, R104, R137 ;  /* 0x0000008968897221 */ /* 0x000fe20000010000 */
[--C-:B------:R-:W-:Y:S01]  /*6210*/  IMAD.MOV.U32 R0, RZ, RZ, R3.reuse ;  /* 0x000000ffff007224 */ /* 0x100fe200078e0003 */
[----:B------:R-:W-:Y:S01]  /*6220*/  LOP3.LUT R141, R37, UR16, R140, 0x96, !PT ;  /* 0x00000010258d7c12 */ /* 0x000fe2000f8e968c */
[----:B------:R-:W-:Y:S01]  /*6230*/  @P0 IMAD.MOV.U32 R0, RZ, RZ, R3 ;  /* 0x000000ffff000224 */ /* 0x000fe200078e0003 */
[----:B------:R-:W-:-:S03]  /*6240*/  LOP3.LUT R140, R39, UR14, R36, 0x96, !PT ;  /* 0x0000000e278c7c12 */ /* 0x000fc6000f8e9624 */
[----:B------:R-:W-:Y:S01]  /*6250*/  IMAD.WIDE.U32 R36, R141, -0x2daee0ad, RZ ;  /* 0xd2511f538d247825 */ /* 0x000fe200078e00ff */
[----:B--2---:R-:W-:-:S03]  /*6260*/  F2FP.F16.F32.PACK_AB R78, R135, R100 ;  /* 0x00000064874e723e */ /* 0x004fc600000000ff */
[----:B------:R-:W-:Y:S01]  /*6270*/  FADD.FTZ R100, R100, R137 ;  /* 0x0000008964647221 */ /* 0x000fe20000010000 */
[----:B------:R-:W-:Y:S01]  /*6280*/  IMAD.WIDE.U32 R140, R140, -0x2daee0ad, RZ ;  /* 0xd2511f538c8c7825 */ /* 0x000fe200078e00ff */
[----:B------:R-:W-:-:S03]  /*6290*/  LOP3.LUT R37, R37, UR13, R62, 0x96, !PT ;  /* 0x0000000d25257c12 */ /* 0x000fc6000f8e963e */
[----:B------:R-:W-:Y:S01]  /*62a0*/  FADD.FTZ R135, R135, R100 ;  /* 0x0000006487877221 */ /* 0x000fe20000010000 */
[----:B------:R-:W-:Y:S01]  /*62b0*/  LOP3.LUT R36, R141, UR5, R36, 0x96, !PT ;  /* 0x000000058d247c12 */ /* 0x000fe2000f8e9624 */
[----:B------:R-:W-:Y:S01]  /*62c0*/  IMAD.WIDE.U32 R46, R37, -0x326172a9, RZ ;  /* 0xcd9e8d57252e7825 */ /* 0x000fe200078e00ff */
[C---:B-1----:R-:W-:Y:S03]  /*62d0*/  HMMA.16816.F32 R16, R52.reuse, R56, R16 ;  /* 0x000000383410723c */ /* 0x042fe60000001810 */
[----:B------:R-:W-:Y:S01]  /*62e0*/  IMAD.WIDE.U32 R44, R36, -0x326172a9, RZ ;  /* 0xcd9e8d57242c7825 */ /* 0x000fe200078e00ff */
[----:B------:R-:W-:Y:S02]  /*62f0*/  LOP3.LUT R138, R47, UR12, R38, 0x96, !PT ;  /* 0x0000000c2f8a7c12 */ /* 0x000fe4000f8e9626 */
[----:B------:R-:W-:Y:S01]  /*6300*/  HMMA.16816.F32 R20, R52, R58, R20 ;  /* 0x0000003a3414723c */ /* 0x000fe20000001814 */
[----:B------:R-:W1:Y:S01]  /*6310*/  LDSM.16.MT88.4 R56, [R117+0x7400] ;  /* 0x007400007538783b */ /* 0x000e620000004200 */
[----:B------:R-:W-:-:S02]  /*6320*/  LOP3.LUT R40, R44, 0xffff, RZ, 0xc0, !PT ;  /* 0x0000ffff2c287812 */ /* 0x000fc400078ec0ff */
[----:B------:R-:W-:Y:S02]  /*6330*/  LOP3.LUT R47, R44, 0xff, RZ, 0xc0, !PT ;  /* 0x000000ff2c2f7812 */ /* 0x000fe400078ec0ff */
[----:B------:R-:W-:Y:S02]  /*6340*/  SHF.R.U32.HI R40, RZ, 0x8, R40 ;  /* 0x00000008ff287819 */ /* 0x000fe40000011628 */
[----:B------:R-:W-:Y:S02]  /*6350*/  SHF.R.U32.HI R38, RZ, 0x10, R44 ;  /* 0x00000010ff267819 */ /* 0x000fe4000001162c */
[----:B------:R-:W-:Y:S02]  /*6360*/  PRMT R47, R47, 0x5410, R40 ;  /* 0x000054102f2f7816 */ /* 0x000fe40000000028 */
[----:B------:R-:W2:Y:S01]  /*6370*/  LDSM.16.MT88.4 R40, [R117+0x6800] ;  /* 0x006800007528783b */ /* 0x000ea20000004200 */
[----:B------:R-:W-:Y:S02]  /*6380*/  SHF.R.U32.HI R39, RZ, 0x18, R44 ;  /* 0x00000018ff277819 */ /* 0x000fe4000001162c */
[----:B------:R-:W-:-:S02]  /*6390*/  LOP3.LUT R38, R38, 0xff, RZ, 0xc0, !PT ;  /* 0x000000ff26267812 */ /* 0x000fc400078ec0ff */
[----:B------:R-:W-:Y:S02]  /*63a0*/  LOP3.LUT R36, R45, UR21, R46, 0x96, !PT ;  /* 0x000000152d247c12 */ /* 0x000fe4000f8e962e */
[----:B------:R-:W-:Y:S02]  /*63b0*/  PRMT R39, R38, 0x5410, R39 ;  /* 0x0000541026277816 */ /* 0x000fe40000000027 */
[C---:B------:R-:W-:Y:S02]  /*63c0*/  LOP3.LUT R38, R36.reuse, 0xffff, RZ, 0xc0, !PT ;  /* 0x0000ffff24267812 */ /* 0x040fe400078ec0ff */
[--C-:B------:R-:W-:Y:S02]  /*63d0*/  SHF.R.U32.HI R37, RZ, 0x10, R36.reuse ;  /* 0x00000010ff257819 */ /* 0x100fe40000011624 */
[----:B------:R-:W-:Y:S02]  /*63e0*/  LOP3.LUT R45, R36, 0xff, RZ, 0xc0, !PT ;  /* 0x000000ff242d7812 */ /* 0x000fe400078ec0ff */
[----:B------:R-:W-:-:S02]  /*63f0*/  SHF.R.U32.HI R36, RZ, 0x18, R36 ;  /* 0x00000018ff247819 */ /* 0x000fc40000011624 */
[----:B------:R-:W-:Y:S02]  /*6400*/  SHF.R.U32.HI R38, RZ, 0x8, R38 ;  /* 0x00000008ff267819 */ /* 0x000fe40000011626 */
[----:B------:R-:W-:Y:S02]  /*6410*/  LOP3.LUT R37, R37, 0xff, RZ, 0xc0, !PT ;  /* 0x000000ff25257812 */ /* 0x000fe400078ec0ff */
[----:B------:R-:W-:Y:S02]  /*6420*/  PRMT R45, R45, 0x5410, R38 ;  /* 0x000054102d2d7816 */ /* 0x000fe40000000026 */
[----:B------:R-:W-:Y:S02]  /*6430*/  PRMT R37, R37, 0x5410, R36 ;  /* 0x0000541025257816 */ /* 0x000fe40000000024 */
[----:B------:R-:W-:Y:S02]  /*6440*/  HSET2.LE.AND R39, R39, R94, PT ;  /* 0x0000005e27277233 */ /* 0x000fe40003803000 */
[----:B------:R-:W-:-:S02]  /*6450*/  F2FP.F16.F32.PACK_AB R36, R105, R102 ;  /* 0x000000666924723e */ /* 0x000fc400000000ff */
[--C-:B------:R-:W-:Y:S01]  /*6460*/  HSET2.LE.AND R47, R47, R94.reuse, PT ;  /* 0x0000005e2f2f7233 */ /* 0x100fe20003803000 */
[C---:B-1----:R-:W-:Y:S01]  /*6470*/  HMMA.16816.F32 R24, R52.reuse, R56, R24 ;  /* 0x000000383418723c */ /* 0x042fe20000001818 */
[----:B------:R-:W-:Y:S02]  /*6480*/  LOP3.LUT R79, R39, R36, RZ, 0xc0, !PT ;  /* 0x00000024274f7212 */ /* 0x000fe400078ec0ff */
[--C-:B------:R-:W-:Y:S02]  /*6490*/  HSET2.LE.AND R45, R45, R94.reuse, PT ;  /* 0x0000005e2d2d7233 */ /* 0x100fe40003803000 */
[----:B------:R-:W-:Y:S01]  /*64a0*/  HSET2.LE.AND R37, R37, R94, PT ;  /* 0x0000005e25257233 */ /* 0x000fe20003803000 */
[----:B------:R-:W-:Y:S01]  /*64b0*/  HMMA.16816.F32 R28, R52, R58, R28 ;  /* 0x0000003a341c723c */ /* 0x000fe2000000181c */
[----:B---3--:R-:W-:Y:S01]  /*64c0*/  F2FP.F16.F32.PACK_AB R36, R106, R101 ;  /* 0x000000656a24723e */ /* 0x008fe200000000ff */
[----:B------:R-:W1:Y:S01]  /*64d0*/  LDSM.16.MT88.4 R56, [R117+0x7800] ;  /* 0x007800007538783b */ /* 0x000e620000004200 */
[----:B------:R-:W-:-:S02]  /*64e0*/  LOP3.LUT R78, R47, R78, RZ, 0xc0, !PT ;  /* 0x0000004e2f4e7212 */ /* 0x000fc400078ec0ff */
[----:B------:R-:W-:Y:S02]  /*64f0*/  LOP3.LUT R76, R45, R76, RZ, 0xc0, !PT ;  /* 0x0000004c2d4c7212 */ /* 0x000fe400078ec0ff */
[----:B------:R-:W-:-:S07]  /*6500*/  LOP3.LUT R77, R37, R36, RZ, 0xc0, !PT ;  /* 0x00000024254d7212 */ /* 0x000fce00078ec0ff */
[C---:B--2---:R-:W-:Y:S01]  /*6510*/  HMMA.16816.F32 R36, R76.reuse, R40, R8 ;  /* 0x000000284c24723c */ /* 0x044fe20000001808 */
[----:B------:R-:W2:Y:S05]  /*6520*/  LDSM.16.MT88.4 R8, [R117+0x8800] ;  /* 0x008800007508783b */ /* 0x000eaa0000004200 */
[C---:B------:R-:W-:Y:S01]  /*6530*/  HMMA.16816.F32 R40, R76.reuse, R42, R12 ;  /* 0x0000002a4c28723c */ /* 0x040fe2000000180c */
[----:B------:R-:W3:Y:S05]  /*6540*/  LDSM.16.MT88.4 R12, [R86+0x7800] ;  /* 0x00780000560c783b */ /* 0x000eea0000004200 */
[C---:B------:R-:W-:Y:S06]  /*6550*/  HMMA.16816.F32 R44, R76.reuse, R48, R16 ;  /* 0x000000304c2c723c */ /* 0x040fec0000001810 */
[----:B------:R-:W-:Y:S01]  /*6560*/  HMMA.16816.F32 R48, R76, R50, R20 ;  /* 0x000000324c30723c */ /* 0x000fe20000001814 */
[----:B------:R-:W-:Y:S01]  /*6570*/  IMAD.WIDE.U32 R16, R138, -0x2daee0ad, RZ ;  /* 0xd2511f538a107825 */ /* 0x000fe200078e00ff */
[----:B------:R-:W-:Y:S01]  /*6580*/  LDSM.16.MT88.4 R20, [R117+0x7c00] ;  /* 0x007c00007514783b */ /* 0x000fe20000004200 */
[----:B------:R-:W-:Y:S03]  /*6590*/  MUFU.EX2 R138, R114 ;  /* 0x00000072008a7308 */ /* 0x000fe60000000800 */
[----:B------:R-:W-:-:S02]  /*65a0*/  LOP3.LUT R140, R17, UR22, R140, 0x96, !PT ;  /* 0x00000016118c7c12 */ /* 0x000fc4000f8e968c */
[----:B------:R-:W-:Y:S01]  /*65b0*/  SHF.R.U32.HI R103, RZ, 0x10, R16 ;  /* 0x00000010ff677819 */ /* 0x000fe20000011610 */
[----:B-1----:R-:W-:Y:S01]  /*65c0*/  HMMA.16816.F32 R52, R76, R56, R24 ;  /* 0x000000384c34723c */ /* 0x002fe20000001818 */
[----:B------:R-:W-:Y:S02]  /*65d0*/  LDSM.16.MT88.4 R24, [R86+0x6c00] ;  /* 0x006c00005618783b */ /* 0x000fe40000004200 */
[----:B------:R-:W-:-:S03]  /*65e0*/  LOP3.LUT R103, R103, 0xff, RZ, 0xc0, !PT ;  /* 0x000000ff67677812 */ /* 0x000fc600078ec0ff */
[C---:B------:R-:W-:Y:S01]  /*65f0*/  HMMA.16816.F32 R56, R76.reuse, R58, R28 ;  /* 0x0000003a4c38723c */ /* 0x040fe2000000181c */
[----:B------:R-:W-:Y:S05]  /*6600*/  LDSM.16.MT88.4 R28, [R117+0x6c00] ;  /* 0x006c0000751c783b */ /* 0x000fea0000004200 */
[C---:B--2---:R-:W-:Y:S06]  /*6610*/  HMMA.16816.F32 R68, R76.reuse, R8, R68 ;  /* 0x000000084c44723c */ /* 0x044fec0000001844 */
[----:B---3--:R-:W-:Y:S01]  /*6620*/  HMMA.16816.F32 R60, R76, R12, R32 ;  /* 0x0000000c4c3c723c */ /* 0x008fe20000001820 */
[C---:B------:R-:W-:Y:S01]  /*6630*/  LOP3.LUT R8, R16.reuse, 0xffff, RZ, 0xc0, !PT ;  /* 0x0000ffff10087812 */ /* 0x040fe200078ec0ff */
[----:B------:R-:W-:Y:S01]  /*6640*/  MUFU.EX2 R32, R107 ;  /* 0x0000006b00207308 */ /* 0x000fe20000000800 */
[----:B------:R-:W-:-:S02]  /*6650*/  LOP3.LUT R9, R16, 0xff, RZ, 0xc0, !PT ;  /* 0x000000ff10097812 */ /* 0x000fc400078ec0ff */
[----:B------:R-:W-:Y:S01]  /*6660*/  SHF.R.U32.HI R8, RZ, 0x8, R8 ;  /* 0x00000008ff087819 */ /* 0x000fe20000011608 */
[C---:B------:R-:W-:Y:S01]  /*6670*/  HMMA.16816.F32 R64, R76.reuse, R14, R64 ;  /* 0x0000000e4c40723c */ /* 0x040fe20000001840 */
[----:B------:R-:W1:Y:S01]  /*6680*/  LDSM.16.MT88.4 R12, [R86+0x8800] ;  /* 0x00880000560c783b */ /* 0x000e620000004200 */
[--C-:B------:R-:W-:Y:S01]  /*6690*/  FFMA.FTZ R34, R89, UR35, -R2.reuse ;  /* 0x0000002359227c23 */ /* 0x100fe20008010802 */
[----:B------:R-:W-:Y:S01]  /*66a0*/  FFMA.FTZ R89, R92, UR35, -R2 ;  /* 0x000000235c597c23 */ /* 0x000fe20008010802 */
[----:B------:R-:W2:Y:S01]  /*66b0*/  MUFU.EX2 R35, R111 ;  /* 0x0000006f00237308 */ /* 0x000ea20000000800 */
[----:B------:R-:W-:Y:S01]  /*66c0*/  PRMT R9, R9, 0x5410, R8 ;  /* 0x0000541009097816 */ /* 0x000fe20000000008 */
[----:B------:R-:W-:Y:S01]  /*66d0*/  HMMA.16816.F32 R72, R76, R10, R72 ;  /* 0x0000000a4c48723c */ /* 0x000fe20000001848 */
[----:B------:R-:W-:Y:S02]  /*66e0*/  SHF.R.U32.HI R8, RZ, 0x10, R140 ;  /* 0x00000010ff087819 */ /* 0x000fe4000001168c */
[----:B------:R-:W-:-:S02]  /*66f0*/  SHF.R.U32.HI R16, RZ, 0x18, R16 ;  /* 0x00000018ff107819 */ /* 0x000fc40000011610 */
[----:B------:R-:W-:Y:S01]  /*6700*/  LOP3.LUT R17, R8, 0xff, RZ, 0xc0, !PT ;  /* 0x000000ff08117812 */ /* 0x000fe200078ec0ff */
[----:B------:R-:W3:Y:S01]  /*6710*/  MUFU.EX2 R33, R113 ;  /* 0x0000007100217308 */ /* 0x000ee20000000800 */
[C---:B------:R-:W-:Y:S02]  /*6720*/  LOP3.LUT R11, R140.reuse, 0xffff, RZ, 0xc0, !PT ;  /* 0x0000ffff8c0b7812 */ /* 0x040fe400078ec0ff */
[----:B------:R-:W-:Y:S02]  /*6730*/  LOP3.LUT R10, R140, 0xff, RZ, 0xc0, !PT ;  /* 0x000000ff8c0a7812 */ /* 0x000fe400078ec0ff */
[----:B------:R-:W-:Y:S02]  /*6740*/  SHF.R.U32.HI R11, RZ, 0x8, R11 ;  /* 0x00000008ff0b7819 */ /* 0x000fe4000001160b */
[----:B------:R-:W-:Y:S01]  /*6750*/  SHF.R.U32.HI R140, RZ, 0x18, R140 ;  /* 0x00000018ff8c7819 */ /* 0x000fe2000001168c */
[----:B------:R-:W-:Y:S01]  /*6760*/  MUFU.EX2 R34, R34 ;  /* 0x0000002200227308 */ /* 0x000fe20000000800 */
[----:B------:R-:W-:-:S02]  /*6770*/  PRMT R11, R10, 0x5410, R11 ;  /* 0x000054100a0b7816 */ /* 0x000fc4000000000b */
[----:B------:R-:W-:Y:S02]  /*6780*/  PRMT R103, R103, 0x5410, R16 ;  /* 0x0000541067677816 */ /* 0x000fe40000000010 */
[--C-:B------:R-:W-:Y:S02]  /*6790*/  HSET2.LE.AND R8, R9, R94.reuse, PT ;  /* 0x0000005e09087233 */ /* 0x100fe40003803000 */
[----:B------:R-:W-:Y:S01]  /*67a0*/  PRMT R17, R17, 0x5410, R140 ;  /* 0x0000541011117816 */ /* 0x000fe2000000008c */
[----:B------:R-:W4:Y:S01]  /*67b0*/  MUFU.EX2 R89, R89 ;  /* 0x0000005900597308 */ /* 0x000f220000000800 */
[--C-:B------:R-:W-:Y:S02]  /*67c0*/  HSET2.LE.AND R9, R11, R94.reuse, PT ;  /* 0x0000005e0b097233 */ /* 0x100fe40003803000 */
[--C-:B------:R-:W-:Y:S02]  /*67d0*/  HSET2.LE.AND R103, R103, R94.reuse, PT ;  /* 0x0000005e67677233 */ /* 0x100fe40003803000 */
[----:B------:R-:W-:-:S02]  /*67e0*/  HSET2.LE.AND R94, R17, R94, PT ;  /* 0x0000005e115e7233 */ /* 0x000fc40003803000 */
[----:B------:R-:W-:Y:S01]  /*67f0*/  LDSM.16.MT88.4 R16, [R86+0x7c00] ;  /* 0x007c00005610783b */ /* 0x000fe20000004200 */
[----:B------:R-:W-:Y:S01]  /*6800*/  F2FP.F16.F32.PACK_AB R2, R91, R90 ;  /* 0x0000005a5b02723e */ /* 0x000fe200000000ff */
[C---:B-1----:R-:W-:Y:S06]  /*6810*/  HMMA.16816.F32 R80, R76.reuse, R12, R80 ;  /* 0x0000000c4c50723c */ /* 0x042fec0000001850 */
[----:B------:R-:W-:Y:S01]  /*6820*/  HMMA.16816.F32 R76, R76, R14, R4 ;  /* 0x0000000e4c4c723c */ /* 0x000fe20000001804 */
[----:B------:R-:W1:Y:S06]  /*6830*/  LDSM.16.MT88.4 R12, [R117+0x8c00] ;  /* 0x008c0000750c783b */ /* 0x000e6c0000004200 */
[----:B--2---:R-:W-:Y:S01]  /*6840*/  F2FP.F16.F32.PACK_AB R4, R35, R32 ;  /* 0x000000202304723e */ /* 0x004fe200000000ff */
[----:B------:R-:W-:Y:S01]  /*6850*/  FADD.FTZ R32, R32, R135 ;  /* 0x0000008720207221 */ /* 0x000fe20000010000 */
[----:B---3--:R-:W-:-:S02]  /*6860*/  F2FP.F16.F32.PACK_AB R7, R138, R33 ;  /* 0x000000218a07723e */ /* 0x008fc400000000ff */
[----:B------:R-:W-:Y:S01]  /*6870*/  LOP3.LUT R4, R9, R4, RZ, 0xc0, !PT ;  /* 0x0000000409047212 */ /* 0x000fe200078ec0ff */
[----:B------:R-:W-:Y:S01]  /*6880*/  FADD.FTZ R32, R35, R32 ;  /* 0x0000002023207221 */ /* 0x000fe20000010000 */
[----:B------:R-:W-:Y:S02]  /*6890*/  LOP3.LUT R6, R8, R7, RZ, 0xc0, !PT ;  /* 0x0000000708067212 */ /* 0x000fe400078ec0ff */
[----:B------:R-:W2:Y:S01]  /*68a0*/  LDSM.16.MT88.4 R8, [R86+0x8c00] ;  /* 0x008c00005608783b */ /* 0x000ea20000004200 */
[----:B----4-:R-:W-:Y:S01]  /*68b0*/  F2FP.F16.F32.PACK_AB R5, R89, R34 ;  /* 0x000000225905723e */ /* 0x010fe200000000ff */
[----:B------:R-:W-:Y:S01]  /*68c0*/  FADD.FTZ R33, R33, R32 ;  /* 0x0000002021217221 */ /* 0x000fe20000010000 */
[----:B------:R-:W-:Y:S01]  /*68d0*/  LOP3.LUT R7, R103, R2, RZ, 0xc0, !PT ;  /* 0x0000000267077212 */ /* 0x000fe200078ec0ff */
[--C-:B------:R-:W-:Y:S01]  /*68e0*/  IMAD.MOV.U32 R2, RZ, RZ, R88.reuse ;  /* 0x000000ffff027224 */ /* 0x100fe200078e0058 */
[----:B------:R-:W-:Y:S01]  /*68f0*/  LOP3.LUT R5, R94, R5, RZ, 0xc0, !PT ;  /* 0x000000055e057212 */ /* 0x000fe200078ec0ff */
[----:B------:R-:W-:-:S02]  /*6900*/  @P0 IMAD.MOV.U32 R2, RZ, RZ, R88 ;  /* 0x000000ffff020224 */ /* 0x000fc400078e0058 */
[----:B------:R-:W-:-:S04]  /*6910*/  FADD.FTZ R138, R138, R33 ;  /* 0x000000218a8a7221 */ /* 0x000fc80000010000 */
[C---:B------:R-:W-:Y:S06]  /*6920*/  HMMA.16816.F32 R36, R4.reuse, R28, R36 ;  /* 0x0000001c0424723c */ /* 0x040fec0000001824 */
[C---:B------:R-:W-:Y:S06]  /*6930*/  HMMA.16816.F32 R40, R4.reuse, R30, R40 ;  /* 0x0000001e0428723c */ /* 0x040fec0000001828 */
[C---:B------:R-:W-:Y:S06]  /*6940*/  HMMA.16816.F32 R44, R4.reuse, R24, R44 ;  /* 0x00000018042c723c */ /* 0x040fec000000182c */
[C---:B-1----:R-:W-:Y:S06]  /*6950*/  HMMA.16816.F32 R68, R4.reuse, R12, R68 ;  /* 0x0000000c0444723c */ /* 0x042fec0000001844 */
[----:B------:R-:W-:Y:S01]  /*6960*/  HMMA.16816.F32 R48, R4, R26, R48 ;  /* 0x0000001a0430723c */ /* 0x000fe20000001830 */
[----:B------:R-:W-:-:S04]  /*6970*/  FADD.FTZ R13, R101, R96 ;  /* 0x00000060650d7221 */ /* 0x000fc80000010000 */
        /* <DEDUP_REMOVED lines=11> */
[C---:B------:R-:W-:Y:S06]  /*6a30*/  HMMA.16816.F32 R72, R4.reuse, R14, R72 ;  /* 0x0000000e0448723c */ /* 0x040fec0000001848 */
[C---:B--2---:R-:W-:Y:S06]  /*6a40*/  HMMA.16816.F32 R80, R4.reuse, R8, R80 ;  /* 0x000000080450723c */ /* 0x044fec0000001850 */
[----:B------:R-:W-:Y:S01]  /*6a50*/  HMMA.16816.F32 R76, R4, R10, R76 ;  /* 0x0000000a044c723c */ /* 0x000fe2000000184c */
[----:B------:R-:W-:-:S08]  /*6a60*/  NOP ;  /* 0x0000000000007918 */ /* 0x000fd00000000000 */
[----:B------:R-:W-:-:S15]  /*6a70*/  @P0 BRA `(.L_x_882) ;  /* 0x0000000000040947 */ /* 0x000fde0003800000 */
.L_x_880:
[----:B------:R-:W-:-:S12]  /*6a80*/  UIADD3 UR29, UR34, -0x1, URZ ;  /* 0xffffffff221d7890 */ /* 0x000fd8000fffe03f */
.L_x_882:
[----:B------:R-:W-:-:S13]  /*6a90*/  ISETP.LE.AND P0, PT, RZ, UR29, PT ;  /* 0x0000001dff007c0c */ /* 0x000fda000bf03270 */
[----:B------:R-:W-:Y:S05]  /*6aa0*/  @!P0 BRA `(.L_x_883) ;  /* 0x0000002400248947 */ /* 0x000fea0003800000 */
[----:B------:R-:W-:Y:S01]  /*6ab0*/  IMAD.WIDE.U32 R134, R85, -0x326172a9, RZ ;  /* 0xcd9e8d5755867825 */ /* 0x000fe200078e00ff */
[----:B------:R-:W-:Y:S01]  /*6ac0*/  USHF.L.U64.HI UR37, UR6, 0x5, UR7 ;  /* 0x0000000506257899 */ /* 0x000fe20008010207 */
[----:B------:R-:W-:Y:S01]  /*6ad0*/  PRMT R129, R110, 0x7054, R110 ;  /* 0x000070546e817816 */ /* 0x000fe2000000006e */
[----:B------:R-:W-:Y:S01]  /*6ae0*/  USHF.L.U32 UR38, UR6, 0x5, URZ ;  /* 0x0000000506267899 */ /* 0x000fe2000800063f */
[----:B------:R-:W-:Y:S01]  /*6af0*/  MOV R85, R0 ;  /* 0x0000000000557202 */ /* 0x000fe20000000f00 */
[----:B------:R-:W-:Y:S01]  /*6b00*/  IMAD.WIDE.U32 R136, R84, -0x2daee0ad, RZ ;  /* 0xd2511f5354887825 */ /* 0x000fe200078e00ff */
[----:B------:R-:W-:Y:S01]  /*6b10*/  LOP3.LUT R132, R135, R87, RZ, 0x3c, !PT ;  /* 0x0000005787847212 */ /* 0x000fe200078e3cff */
[----:B------:R-:W-:Y:S01]  /*6b20*/  USHF.L.U64.HI UR34, UR6, 0x6, UR7 ;  /* 0x0000000606227899 */ /* 0x000fe20008010207 */
[----:B------:R-:W-:Y:S01]  /*6b30*/  MOV R3, R2 ;  /* 0x0000000200037202 */ /* 0x000fe20000000f00 */
[----:B------:R-:W-:Y:S01]  /*6b40*/  USHF.L.U32 UR36, UR6, 0x6, URZ ;  /* 0x0000000606247899 */ /* 0x000fe2000800063f */
[----:B------:R-:W-:Y:S01]  /*6b50*/  MOV R124, R108 ;  /* 0x0000006c007c7202 */ /* 0x000fe20000000f00 */
[----:B------:R-:W-:Y:S01]  /*6b60*/  IMAD.WIDE.U32 R132, R132, -0x2daee0ad, RZ ;  /* 0xd2511f5384847825 */ /* 0x000fe200078e00ff */
[----:B------:R-:W-:-:S02]  /*6b70*/  USHF.L.U64.HI UR37, UR38, 0x1, UR37 ;  /* 0x0000000126257899 */ /* 0x000fc40008010225 */
[----:B------:R-:W-:Y:S01]  /*6b80*/  USHF.L.U32 UR38, UR38, 0x1, URZ ;  /* 0x0000000126267899 */ /* 0x000fe2000800063f */
[----:B------:R-:W-:Y:S01]  /*6b90*/  ULDC UR4, c[0x0][0x2ec] ;  /* 0x0000bb0000047ab9 */ /* 0x000fe20000000800 */
[----:B------:R-:W-:Y:S01]  /*6ba0*/  ULDC.64 UR6, c[0x0][0x218] ;  /* 0x0000860000067ab9 */ /* 0x000fe20000000a00 */
[----:B------:R-:W-:Y:S01]  /*6bb0*/  ULDC.64 UR10, c[0x0][0x220] ;  /* 0x00008800000a7ab9 */ /* 0x000fe20000000a00 */
[----:B------:R-:W-:Y:S01]  /*6bc0*/  ULDC.64 UR8, c[0x0][0x248] ;  /* 0x0000920000087ab9 */ /* 0x000fe20000000a00 */
[----:B------:R-:W-:Y:S07]  /*6bd0*/  BRA `(.L_x_884) ;  /* 0x0000000000687947 */ /* 0x000fee0003800000 */
.L_x_886:
        /* <DEDUP_REMOVED lines=26> */
.L_x_884:
        /* <DEDUP_REMOVED lines=16> */
[----:B------:R-:W-:Y:S01]  /*6e80*/  ISETP.LT.AND P0, PT, RZ, UR29, PT ;  /* 0x0000001dff007c0c */ /* 0x000fe2000bf01270 */
        /* <DEDUP_REMOVED lines=15> */
[----:B------:R-:W2:Y:S05]  /*6f80*/  LDSM.16.M88.4 R92, [R116+0x3400] ;  /* 0x00340000745c783b */ /* 0x000eaa0000000200 */
[C---:B---3--:R-:W-:Y:S06]  /*6f90*/  HMMA.16816.F32 R12, R88.reuse, R96, RZ ;  /* 0x00000060580c723c */ /* 0x048fec00000018ff */
[C---:B------:R-:W-:Y:S01]  /*6fa0*/  HMMA.16816.F32 R16, R88.reuse, R98, RZ ;  /* 0x000000625810723c */ /* 0x040fe200000018ff */
[----:B------:R-:W-:Y:S05]  /*6fb0*/  LDSM.16.M88.4 R96, [R116+0x3c00] ;  /* 0x003c00007460783b */ /* 0x000fea0000000200 */
[C---:B----4-:R-:W-:Y:S06]  /*6fc0*/  HMMA.16816.F32 R20, R88.reuse, R100, RZ ;  /* 0x000000645814723c */ /* 0x050fec00000018ff */
[C---:B------:R-:W-:Y:S01]  /*6fd0*/  HMMA.16816.F32 R24, R88.reuse, R102, RZ ;  /* 0x000000665818723c */ /* 0x040fe200000018ff */
[----:B------:R-:W-:Y:S05]  /*6fe0*/  LDSM.16.M88.4 R100, [R119+0x4800] ;  /* 0x004800007764783b */ /* 0x000fea0000000200 */
[C---:B-----5:R-:W-:Y:S06]  /*6ff0*/  HMMA.16816.F32 R28, R88.reuse, R104, RZ ;  /* 0x00000068581c723c */ /* 0x060fec00000018ff */
[----:B------:R-:W-:Y:S01]  /*7000*/  HMMA.16816.F32 R32, R88, R106, RZ ;  /* 0x0000006a5820723c */ /* 0x000fe200000018ff */
[----:B------:R-:W3:Y:S05]  /*7010*/  LDSM.16.M88.4 R88, [R116+0x3800] ;  /* 0x003800007458783b */ /* 0x000eea0000000200 */
[C---:B-1----:R-:W-:Y:S06]  /*7020*/  HMMA.16816.F32 R4, R108.reuse, R112, R4 ;  /* 0x000000706c04723c */ /* 0x042fec0000001804 */
[C---:B------:R-:W-:Y:S06]  /*7030*/  HMMA.16816.F32 R8, R108.reuse, R114, R8 ;  /* 0x000000726c08723c */ /* 0x040fec0000001808 */
[C---:B--2---:R-:W-:Y:S06]  /*7040*/  HMMA.16816.F32 R12, R108.reuse, R92, R12 ;  /* 0x0000005c6c0c723c */ /* 0x044fec000000180c */
[C---:B------:R-:W-:Y:S01]  /*7050*/  HMMA.16816.F32 R16, R108.reuse, R94, R16 ;  /* 0x0000005e6c10723c */ /* 0x040fe20000001810 */
[----:B------:R-:W-:Y:S05]  /*7060*/  LDSM.16.M88.4 R92, [R120+0x1000] ;  /* 0x00100000785c783b */ /* 0x000fea0000000200 */
[C---:B---3--:R-:W-:Y:S06]  /*7070*/  HMMA.16816.F32 R20, R108.reuse, R88, R20 ;  /* 0x000000586c14723c */ /* 0x048fec0000001814 */
        /* <DEDUP_REMOVED lines=84> */
.L_x_885:
[----:B-1----:R-:W-:Y:S01]  /*75c0*/  FMNMX.FTZ R90, R30, R141, !PT ;  /* 0x0000008d1e5a7209 */ /* 0x002fe20007810000 */
[----:B------:R-:W-:Y:S01]  /*75d0*/  SHFL.BFLY PT, R88, R139, 0x2, 0x1f ;  /* 0x0c401f008b587f89 */ /* 0x000fe200000e0000 */
[----:B------:R-:W-:Y:S01]  /*75e0*/  LOP3.LUT R114, R133, UR19, R136, 0x96, !PT ;  /* 0x0000001385727c12 */ /* 0x000fe2000f8e9688 */
[----:B------:R-:W-:Y:S01]  /*75f0*/  USHF.L.U32 UR35, UR29, 0x1, URZ ;  /* 0x000000011d237899 */ /* 0x000fe2000800063f */
[----:B------:R-:W-:Y:S01]  /*7600*/  FMNMX.FTZ R87, R31, R90, !PT ;  /* 0x0000005a1f577209 */ /* 0x000fe20007810000 */
[----:B------:R-:W-:Y:S01]  /*7610*/  IMAD.U32 R93, RZ, RZ, UR33 ;  /* 0x00000021ff5d7e24 */ /* 0x000fe2000f8e00ff */
[----:B------:R-:W-:Y:S01]  /*7620*/  UIADD3 UR29, UR29, -0x1, URZ ;  /* 0xffffffff1d1d7890 */ /* 0x000fe2000fffe03f */
[----:B------:R-:W-:Y:S01]  /*7630*/  IMAD.WIDE.U32 R114, R114, -0x326172a9, RZ ;  /* 0xcd9e8d5772727825 */ /* 0x000fe200078e00ff */
[----:B------:R-:W-:Y:S02]  /*7640*/  FMNMX.FTZ R2, R34, R87, !PT ;  /* 0x0000005722027209 */ /* 0x000fe40007810000 */
[----:B------:R-:W-:Y:S01]  /*7650*/  LOP3.LUT R93, R137, UR35, R93, 0x96, !PT ;  /* 0x00000023895d7c12 */ /* 0x000fe2000f8e965d */
[----:B------:R-:W-:Y:S01]  /*7660*/  UIADD3 UR35, UR35, 0x1, URZ ;  /* 0x0000000123237890 */ /* 0x000fe2000fffe03f */
[----:B------:R-:W-:Y:S03]  /*7670*/  FMNMX.FTZ R89, R35, R2, !PT ;  /* 0x0000000223597209 */ /* 0x000fe60007810000 */
[----:B------:R-:W-:Y:S02]  /*7680*/  IMAD.WIDE.U32 R94, R93, -0x326172a9, RZ ;  /* 0xcd9e8d575d5e7825 */ /* 0x000fe400078e00ff */
[----:B------:R-:W1:Y:S03]  /*7690*/  SHFL.BFLY PT, R2, R89, 0x2, 0x1f ;  /* 0x0c401f0059027f89 */ /* 0x000e6600000e0000 */
[----:B------:R-:W-:Y:S02]  /*76a0*/  LOP3.LUT R92, R95, UR20, R134, 0x96, !PT ;  /* 0x000000145f5c7c12 */ /* 0x000fe4000f8e9686 */
[----:B------:R-:W-:Y:S03]  /*76b0*/  LOP3.LUT R90, R115, UR18, R94, 0x96, !PT ;  /* 0x00000012735a7c12 */ /* 0x000fe6000f8e965e */
[----:B------:R-:W-:Y:S01]  /*76c0*/  IMAD.WIDE.U32 R92, R92, -0x2daee0ad, RZ ;  /* 0xd2511f535c5c7825 */ /* 0x000fe200078e00ff */
[----:B-1----:R-:W-:Y:S02]  /*76d0*/  FMNMX.FTZ R87, R89, R2, !PT ;  /* 0x0000000259577209 */ /* 0x002fe40007810000 */
[----:B------:R-:W-:Y:S03]  /*76e0*/  FMNMX.FTZ R91, R139, R88, !PT ;  /* 0x000000588b5b7209 */ /* 0x000fe60007810000 */
[----:B------:R-:W1:Y:S08]  /*76f0*/  SHFL.BFLY PT, R84, R87, 0x1, 0x1f ;  /* 0x0c201f0057547f89 */ /* 0x000e7000000e0000 */
[----:B------:R-:W2:Y:S01]  /*7700*/  SHFL.BFLY PT, R88, R91, 0x1, 0x1f ;  /* 0x0c201f005b587f89 */ /* 0x000ea200000e0000 */
[----:B-1----:R-:W-:Y:S02]  /*7710*/  FMNMX.FTZ R0, R87, R84, !PT ;  /* 0x0000005457007209 */ /* 0x002fe40007810000 */
[----:B--2---:R-:W-:Y:S01]  /*7720*/  FMNMX.FTZ R2, R91, R88, !PT ;  /* 0x000000585b027209 */ /* 0x004fe20007810000 */
[----:B------:R-:W-:Y:S01]  /*7730*/  IMAD.WIDE.U32 R90, R90, -0x2daee0ad, RZ ;  /* 0xd2511f535a5a7825 */ /* 0x000fe200078e00ff */
[----:B------:R-:W-:Y:S02]  /*7740*/  LOP3.LUT R88, R93, UR17, R132, 0x96, !PT ;  /* 0x000000115d587c12 */ /* 0x000fe4000f8e9684 */
[C---:B------:R-:W-:Y:S01]  /*7750*/  FSETP.NEU.FTZ.AND P1, PT, R2.reuse, -INF , PT ;  /* 0xff8000000200780b */ /* 0x040fe20003f3d000 */
[----:B------:R-:W-:Y:S01]  /*7760*/  FMUL.FTZ R108, R2, UR4 ;  /* 0x00000004026c7c20 */ /* 0x000fe20008410000 */
[----:B------:R-:W-:Y:S01]  /*7770*/  LOP3.LUT R96, R91, UR15, R92, 0x96, !PT ;  /* 0x0000000f5b607c12 */ /* 0x000fe2000f8e965c */
[----:B------:R-:W-:Y:S04]  /*7780*/  IMAD.WIDE.U32 R98, R88, -0x326172a9, RZ ;  /* 0xcd9e8d5758627825 */ /* 0x000fe800078e00ff */
[----:B------:R-:W-:Y:S01]  /*7790*/  FMUL.FTZ R101, R0, UR4 ;  /* 0x0000000400657c20 */ /* 0x000fe20008410000 */
[----:B------:R-:W-:Y:S01]  /*77a0*/  FSEL R108, R108, RZ, P1 ;  /* 0x000000ff6c6c7208 */ /* 0x000fe20000800000 */
[----:B------:R-:W-:Y:S01]  /*77b0*/  IMAD.WIDE.U32 R96, R96, -0x326172a9, RZ ;  /* 0xcd9e8d5760607825 */ /* 0x000fe200078e00ff */
[----:B------:R-:W-:Y:S02]  /*77c0*/  LOP3.LUT R88, R99, UR16, R114, 0x96, !PT ;  /* 0x0000001063587c12 */ /* 0x000fe4000f8e9672 */
[----:B------:R-:W-:Y:S01]  /*77d0*/  FSETP.NEU.FTZ.AND P1, PT, R0, -INF , PT ;  /* 0xff8000000000780b */ /* 0x000fe20003f3d000 */
[----:B------:R-:W-:Y:S01]  /*77e0*/  FFMA.FTZ R100, R8, UR4, -R108 ;  /* 0x0000000408647c23 */ /* 0x000fe2000801086c */
[----:B------:R-:W-:Y:S01]  /*77f0*/  LOP3.LUT R98, R97, UR14, R98, 0x96, !PT ;  /* 0x0000000e61627c12 */ /* 0x000fe2000f8e9662 */
[----:B------:R-:W-:Y:S01]  /*7800*/  IMAD.WIDE.U32 R92, R88, -0x2daee0ad, RZ ;  /* 0xd2511f53585c7825 */ /* 0x000fe200078e00ff */
[----:B------:R-:W-:Y:S03]  /*7810*/  FSEL R101, R101, RZ, P1 ;  /* 0x000000ff65657208 */ /* 0x000fe60000800000 */
[----:B------:R-:W-:Y:S01]  /*7820*/  FFMA.FTZ R103, R9, UR4, -R108 ;  /* 0x0000000409677c23 */ /* 0x000fe2000801086c */
[----:B------:R-:W-:Y:S01]  /*7830*/  IMAD.WIDE.U32 R98, R98, -0x2daee0ad, RZ ;  /* 0xd2511f5362627825 */ /* 0x000fe200078e00ff */
[----:B------:R-:W-:Y:S01]  /*7840*/  LOP3.LUT R90, R93, UR13, R90, 0x96, !PT ;  /* 0x0000000d5d5a7c12 */ /* 0x000fe2000f8e965a */
[----:B------:R-:W-:Y:S02]  /*7850*/  MUFU.EX2 R100, R100 ;  /* 0x0000006400647308 */ /* 0x000fe40000000800 */
[--C-:B------:R-:W-:Y:S01]  /*7860*/  FFMA.FTZ R105, R10, UR4, -R101.reuse ;  /* 0x000000040a697c23 */ /* 0x100fe20008010865 */
[--C-:B------:R-:W-:Y:S01]  /*7870*/  FFMA.FTZ R95, R11, UR4, -R101.reuse ;  /* 0x000000040b5f7c23 */ /* 0x100fe20008010865 */
[----:B------:R-:W-:Y:S01]  /*7880*/  LOP3.LUT R88, R99, UR5, R92, 0x96, !PT ;  /* 0x0000000563587c12 */ /* 0x000fe2000f8e965c */
[----:B------:R-:W-:Y:S04]  /*7890*/  IMAD.WIDE.U32 R92, R90, -0x326172a9, RZ ;  /* 0xcd9e8d575a5c7825 */ /* 0x000fe800078e00ff */
[----:B------:R-:W-:Y:S01]  /*78a0*/  FFMA.FTZ R102, R7, UR4, -R101 ;  /* 0x0000000407667c23 */ /* 0x000fe20008010865 */
[----:B------:R-:W-:Y:S01]  /*78b0*/  FADD.FTZ R3, -R2, R3 ;  /* 0x0000000302037221 */ /* 0x000fe20000010100 */
[----:B------:R-:W-:Y:S01]  /*78c0*/  IMAD.WIDE.U32 R106, R88, -0x326172a9, RZ ;  /* 0xcd9e8d57586a7825 */ /* 0x000fe200078e00ff */
[----:B------:R1:W-:Y:S02]  /*78d0*/  MUFU.EX2 R90, R95 ;  /* 0x0000005f005a7308 */ /* 0x0003e40000000800 */
[----:B------:R-:W-:Y:S01]  /*78e0*/  LOP3.LUT R96, R93, UR12, R96, 0x96, !PT ;  /* 0x0000000c5d607c12 */ /* 0x000fe2000f8e9660 */
[----:B------:R-:W-:Y:S01]  /*78f0*/  FFMA.FTZ R110, R6, UR4, -R101 ;  /* 0x00000004066e7c23 */ /* 0x000fe20008010865 */
[----:B------:R-:W-:Y:S01]  /*7900*/  LOP3.LUT R93, R106, 0xffff, RZ, 0xc0, !PT ;  /* 0x0000ffff6a5d7812 */ /* 0x000fe200078ec0ff */
[----:B------:R-:W-:Y:S01]  /*7910*/  FFMA.FTZ R109, R5, UR4, -R108 ;  /* 0x00000004056d7c23 */ /* 0x000fe2000801086c */
[----:B------:R-:W-:Y:S01]  /*7920*/  SHF.R.U32.HI R88, RZ, 0x10, R106 ;  /* 0x00000010ff587819 */ /* 0x000fe2000001166a */
[----:B------:R-:W-:Y:S03]  /*7930*/  IMAD.WIDE.U32 R96, R96, -0x2daee0ad, RZ ;  /* 0xd2511f5360607825 */ /* 0x000fe600078e00ff */
[----:B------:R-:W2:Y:S01]  /*7940*/  MUFU.EX2 R105, R105 ;  /* 0x0000006900697308 */ /* 0x000ea20000000800 */
[----:B------:R-:W-:Y:S01]  /*7950*/  LOP3.LUT R94, R106, 0xff, RZ, 0xc0, !PT ;  /* 0x000000ff6a5e7812 */ /* 0x000fe200078ec0ff */
[--C-:B------:R-:W-:Y:S01]  /*7960*/  FFMA.FTZ R112, R4, UR4, -R108.reuse ;  /* 0x0000000404707c23 */ /* 0x100fe2000801086c */
[----:B------:R-:W-:Y:S01]  /*7970*/  SHF.R.U32.HI R93, RZ, 0x8, R93 ;  /* 0x00000008ff5d7819 */ /* 0x000fe2000001165d */
[----:B------:R-:W-:Y:S01]  /*7980*/  FFMA.FTZ R104, R16, UR4, -R108 ;  /* 0x0000000410687c23 */ /* 0x000fe2000801086c */
[----:B------:R-:W-:Y:S01]  /*7990*/  LOP3.LUT R92, R107, UR21, R92, 0x96, !PT ;  /* 0x000000156b5c7c12 */ /* 0x000fe2000f8e965c */
[--C-:B------:R-:W-:Y:S01]  /*79a0*/  FFMA.FTZ R107, R18, UR4, -R101.reuse ;  /* 0x00000004126b7c23 */ /* 0x100fe20008010865 */
[----:B------:R-:W-:Y:S03]  /*79b0*/  SHF.R.U32.HI R91, RZ, 0x18, R106 ;  /* 0x00000018ff5b7819 */ /* 0x000fe6000001166a */
[----:B------:R-:W3:Y:S01]  /*79c0*/  MUFU.EX2 R103, R103 ;  /* 0x0000006700677308 */ /* 0x000ee20000000800 */
[----:B------:R-:W-:Y:S01]  /*79d0*/  LOP3.LUT R88, R88, 0xff, RZ, 0xc0, !PT ;  /* 0x000000ff58587812 */ /* 0x000fe200078ec0ff */
[----:B------:R-:W-:Y:S01]  /*79e0*/  FFMA.FTZ R106, R19, UR4, -R101 ;  /* 0x00000004136a7c23 */ /* 0x000fe20008010865 */
[----:B------:R-:W-:Y:S01]  /*79f0*/  PRMT R94, R94, 0x5410, R93 ;  /* 0x000054105e5e7816 */ /* 0x000fe2000000005d */
[--C-:B------:R-:W-:Y:S01]  /*7a00*/  FFMA.FTZ R140, R12, UR4, -R108.reuse ;  /* 0x000000040c8c7c23 */ /* 0x100fe2000801086c */
[----:B------:R-:W-:Y:S01]  /*7a10*/  LOP3.LUT R93, R92, 0xffff, RZ, 0xc0, !PT ;  /* 0x0000ffff5c5d7812 */ /* 0x000fe200078ec0ff */
[--C-:B------:R-:W-:Y:S01]  /*7a20*/  FFMA.FTZ R111, R13, UR4, -R108.reuse ;  /* 0x000000040d6f7c23 */ /* 0x100fe2000801086c */
[----:B------:R-:W-:Y:S03]  /*7a30*/  PRMT R88, R88, 0x5410, R91 ;  /* 0x0000541058587816 */ /* 0x000fe6000000005b */
[----:B------:R-:W-:Y:S01]  /*7a40*/  MUFU.EX2 R109, R109 ;  /* 0x0000006d006d7308 */ /* 0x000fe20000000800 */
[----:B------:R-:W-:Y:S01]  /*7a50*/  LOP3.LUT R142, R96, 0xffff, RZ, 0xc0, !PT ;  /* 0x0000ffff608e7812 */ /* 0x000fe200078ec0ff */
[----:B------:R-:W-:Y:S01]  /*7a60*/  FFMA.FTZ R144, R20, UR4, -R108 ;  /* 0x0000000414907c23 */ /* 0x000fe2000801086c */
[----:B------:R-:W-:Y:S01]  /*7a70*/  LOP3.LUT R141, R96, 0xff, RZ, 0xc0, !PT ;  /* 0x000000ff608d7812 */ /* 0x000fe200078ec0ff */
[----:B------:R-:W-:Y:S01]  /*7a80*/  FFMA.FTZ R146, R22, UR4, -R101 ;  /* 0x0000000416927c23 */ /* 0x000fe20008010865 */
[----:B------:R-:W-:Y:S01]  /*7a90*/  SHF.R.U32.HI R139, RZ, 0x18, R96 ;  /* 0x00000018ff8b7819 */ /* 0x000fe20000011660 */
[----:B------:R-:W-:Y:S01]  /*7aa0*/  FFMA.FTZ R29, R29, UR4, -R108 ;  /* 0x000000041d1d7c23 */ /* 0x000fe2000801086c */
[----:B------:R-:W-:Y:S03]  /*7ab0*/  SHF.R.U32.HI R143, RZ, 0x10, R96 ;  /* 0x00000010ff8f7819 */ /* 0x000fe60000011660 */
[----:B------:R-:W-:Y:S01]  /*7ac0*/  MUFU.EX2 R102, R102 ;  /* 0x0000006600667308 */ /* 0x000fe20000000800 */
[----:B------:R-:W-:Y:S02]  /*7ad0*/  LOP3.LUT R7, R92, 0xff, RZ, 0xc0, !PT ;  /* 0x000000ff5c077812 */ /* 0x000fe400078ec0ff */
[----:B------:R-:W-:Y:S02]  /*7ae0*/  SHF.R.U32.HI R96, RZ, 0x8, R93 ;  /* 0x00000008ff607819 */ /* 0x000fe4000001165d */
[--C-:B-1----:R-:W-:Y:S02]  /*7af0*/  HSET2.LE.AND R95, R88, R129.reuse, PT ;  /* 0x00000081585f7233 */ /* 0x102fe40003803000 */
[----:B--2---:R-:W-:Y:S03]  /*7b00*/  F2FP.F16.F32.PACK_AB R88, R90, R105 ;  /* 0x000000695a58723e */ /* 0x004fe600000000ff */
[----:B------:R-:W-:Y:S01]  /*7b10*/  MUFU.EX2 R112, R112 ;  /* 0x0000007000707308 */ /* 0x000fe20000000800 */
[----:B------:R-:W-:Y:S02]  /*7b20*/  PRMT R96, R7, 0x5410, R96 ;  /* 0x0000541007607816 */ /* 0x000fe40000000060 */
[----:B------:R-:W-:Y:S02]  /*7b30*/  LOP3.LUT R95, R95, R88, RZ, 0xc0, !PT ;  /* 0x000000585f5f7212 */ /* 0x000fe400078ec0ff */
[--C-:B------:R-:W-:Y:S02]  /*7b40*/  SHF.R.U32.HI R7, RZ, 0x10, R92.reuse ;  /* 0x00000010ff077819 */ /* 0x100fe4000001165c */
[----:B------:R-:W-:Y:S03]  /*7b50*/  SHF.R.U32.HI R88, RZ, 0x18, R92 ;  /* 0x00000018ff587819 */ /* 0x000fe6000001165c */
[----:B------:R-:W1:Y:S01]  /*7b60*/  MUFU.EX2 R110, R110 ;  /* 0x0000006e006e7308 */ /* 0x000e620000000800 */
[----:B------:R-:W-:Y:S02]  /*7b70*/  LOP3.LUT R113, R97, UR22, R98, 0x96, !PT ;  /* 0x0000001661717c12 */ /* 0x000fe4000f8e9662 */
[--C-:B------:R-:W-:Y:S02]  /*7b80*/  HSET2.LE.AND R92, R96, R129.reuse, PT ;  /* 0x00000081605c7233 */ /* 0x100fe40003803000 */
[----:B------:R-:W2:Y:S01]  /*7b90*/  LDSM.16.MT88.4 R96, [R117+0x6000] ;  /* 0x006000007560783b */ /* 0x000ea20000004200 */
[----:B------:R-:W-:Y:S02]  /*7ba0*/  LOP3.LUT R7, R7, 0xff, RZ, 0xc0, !PT ;  /* 0x000000ff07077812 */ /* 0x000fe400078ec0ff */
[--C-:B------:R-:W-:Y:S02]  /*7bb0*/  HSET2.LE.AND R94, R94, R129.reuse, PT ;  /* 0x000000815e5e7233 */ /* 0x100fe40003803000 */
[----:B------:R-:W-:Y:S01]  /*7bc0*/  MUFU.EX2 R107, R107 ;  /* 0x0000006b006b7308 */ /* 0x000fe20000000800 */
[----:B------:R-:W-:Y:S01]  /*7bd0*/  PRMT R88, R7, 0x5410, R88 ;  /* 0x0000541007587816 */ /* 0x000fe20000000058 */
[----:B------:R-:W-:Y:S01]  /*7be0*/  FMUL.FTZ R7, R3, UR4 ;  /* 0x0000000403077c20 */ /* 0x000fe20008410000 */
[----:B------:R-:W-:Y:S01]  /*7bf0*/  FADD.FTZ R3, -R0, R85 ;  /* 0x0000005500037221 */ /* 0x000fe20000010100 */
[----:B---3--:R-:W-:Y:S01]  /*7c00*/  F2FP.F16.F32.PACK_AB R91, R103, R100 ;  /* 0x00000064675b723e */ /* 0x008fe200000000ff */
[----:B------:R-:W-:Y:S01]  /*7c10*/  FFMA.FTZ R85, R15, UR4, -R101 ;  /* 0x000000040f557c23 */ /* 0x000fe20008010865 */
[--C-:B------:R-:W-:Y:S01]  /*7c20*/  HSET2.LE.AND R93, R88, R129.reuse, PT ;  /* 0x00000081585d7233 */ /* 0x100fe20003803000 */
[----:B------:R-:W-:Y:S03]  /*7c30*/  FMUL.FTZ R84, R3, UR4 ;  /* 0x0000000403547c20 */ /* 0x000fe60008410000 */
[----:B------:R-:W3:Y:S01]  /*7c40*/  MUFU.EX2 R7, R7 ;  /* 0x0000000700077308 */ /* 0x000ee20000000800 */
[----:B------:R-:W-:Y:S02]  /*7c50*/  LOP3.LUT R94, R94, R91, RZ, 0xc0, !PT ;  /* 0x0000005b5e5e7212 */ /* 0x000fe400078ec0ff */
[----:B-1----:R-:W-:Y:S02]  /*7c60*/  F2FP.F16.F32.PACK_AB R88, R102, R110 ;  /* 0x0000006e6658723e */ /* 0x002fe400000000ff */
[----:B------:R-:W-:Y:S02]  /*7c70*/  F2FP.F16.F32.PACK_AB R91, R109, R112 ;  /* 0x000000706d5b723e */ /* 0x000fe400000000ff */
[----:B------:R-:W-:Y:S03]  /*7c80*/  LOP3.LUT R93, R93, R88, RZ, 0xc0, !PT ;  /* 0x000000585d5d7212 */ /* 0x000fe600078ec0ff */
[----:B------:R-:W1:Y:S01]  /*7c90*/  MUFU.EX2 R3, R84 ;  /* 0x0000005400037308 */ /* 0x000e620000000800 */
[----:B------:R-:W-:Y:S01]  /*7ca0*/  LOP3.LUT R92, R92, R91, RZ, 0xc0, !PT ;  /* 0x0000005b5c5c7212 */ /* 0x000fe200078ec0ff */
[----:B------:R-:W-:Y:S01]  /*7cb0*/  FFMA.FTZ R91, R17, UR4, -R108 ;  /* 0x00000004115b7c23 */ /* 0x000fe2000801086c */
[----:B------:R-:W-:Y:S02]  /*7cc0*/  LOP3.LUT R15, R113, 0xffff, RZ, 0xc0, !PT ;  /* 0x0000ffff710f7812 */ /* 0x000fe400078ec0ff */
[--C-:B------:R-:W-:Y:S02]  /*7cd0*/  SHF.R.U32.HI R88, RZ, 0x10, R113.reuse ;  /* 0x00000010ff587819 */ /* 0x100fe40000011671 */
[----:B------:R-:W-:Y:S03]  /*7ce0*/  SHF.R.U32.HI R13, RZ, 0x18, R113 ;  /* 0x00000018ff0d7819 */ /* 0x000fe60000011671 */
[----:B------:R-:W-:Y:S01]  /*7cf0*/  MUFU.EX2 R106, R106 ;  /* 0x0000006a006a7308 */ /* 0x000fe20000000800 */
[C---:B---3--:R-:W-:Y:S01]  /*7d00*/  FMUL.FTZ R36, R7.reuse, R36 ;  /* 0x0000002407247220 */ /* 0x048fe20000410000 */
        /* <DEDUP_REMOVED lines=10> */
[----:B------:R-:W-:Y:S01]  /*7db0*/  FMUL.FTZ R43, R3, R43 ;  /* 0x0000002b032b7220 */ /* 0x000fe20000410000 */
[C---:B------:R-:W-:Y:S01]  /*7dc0*/  FMUL.FTZ R16, R7.reuse, R80 ;  /* 0x0000005007107220 */ /* 0x040fe20000410000 */
[----:B------:R-:W-:Y:S01]  /*7dd0*/  FMUL.FTZ R17, R7, R81 ;  /* 0x0000005107117220 */ /* 0x000fe20000410000 */
[C---:B------:R-:W-:Y:S01]  /*7de0*/  FMUL.FTZ R18, R3.reuse, R82 ;  /* 0x0000005203127220 */ /* 0x040fe20000410000 */
[C---:B------:R-:W-:Y:S01]  /*7df0*/  FMUL.FTZ R19, R3.reuse, R83 ;  /* 0x0000005303137220 */ /* 0x040fe20000410000 */
[C---:B--2---:R-:W-:Y:S01]  /*7e00*/  HMMA.16816.F32 R36, R92.reuse, R96, R36 ;  /* 0x000000605c24723c */ /* 0x044fe20000001824 */
[----:B------:R-:W-:Y:S01]  /*7e10*/  LDSM.16.MT88.4 R80, [R117+0x6400] ;  /* 0x006400007550783b */ /* 0x000fe20000004200 */
[----:B------:R-:W-:Y:S03]  /*7e20*/  MUFU.EX2 R140, R140 ;  /* 0x0000008c008c7308 */ /* 0x000fe60000000800 */
[C---:B------:R-:W-:Y:S01]  /*7e30*/  FMUL.FTZ R46, R3.reuse, R46 ;  /* 0x0000002e032e7220 */ /* 0x040fe20000410000 */
[C---:B------:R-:W-:Y:S03]  /*7e40*/  HMMA.16816.F32 R40, R92.reuse, R98, R40 ;  /* 0x000000625c28723c */ /* 0x040fe60000001828 */
[----:B------:R-:W1:Y:S03]  /*7e50*/  LDSM.16.MT88.4 R96, [R86+0x6000] ;  /* 0x006000005660783b */ /* 0x000e660000004200 */
[----:B------:R-:W-:Y:S01]  /*7e60*/  MUFU.EX2 R104, R104 ;  /* 0x0000006800687308 */ /* 0x000fe20000000800 */
[C---:B------:R-:W-:Y:S01]  /*7e70*/  FMUL.FTZ R47, R3.reuse, R47 ;  /* 0x0000002f032f7220 */ /* 0x040fe20000410000 */
[C---:B------:R-:W-:Y:S03]  /*7e80*/  FMUL.FTZ R50, R3.reuse, R50 ;  /* 0x0000003203327220 */ /* 0x040fe60000410000 */
[----:B------:R-:W-:Y:S01]  /*7e90*/  FMUL.FTZ R51, R3, R51 ;  /* 0x0000003303337220 */ /* 0x000fe20000410000 */
[C---:B------:R-:W-:Y:S01]  /*7ea0*/  FMUL.FTZ R52, R7.reuse, R52 ;  /* 0x0000003407347220 */ /* 0x040fe20000410000 */
        /* <DEDUP_REMOVED lines=27> */
[----:B------:R-:W-:Y:S01]  /*8060*/  SHF.R.U32.HI R15, RZ, 0x8, R15 ;  /* 0x00000008ff0f7819 */ /* 0x000fe2000001160f */
[----:B------:R-:W-:Y:S01]  /*8070*/  MUFU.EX2 R146, R146 ;  /* 0x0000009200927308 */ /* 0x000fe20000000800 */
[----:B------:R-:W-:Y:S01]  /*8080*/  FFMA.FTZ R112, R7, R138, R112 ;  /* 0x0000008a07707223 */ /* 0x000fe20000010070 */
[----:B------:R-:W-:Y:S01]  /*8090*/  FFMA.FTZ R110, R3, R130, R110 ;  /* 0x00000082036e7223 */ /* 0x000fe2000001006e */
[--C-:B------:R-:W-:Y:S01]  /*80a0*/  FFMA.FTZ R130, R31, UR4, -R101.reuse ;  /* 0x000000041f827c23 */ /* 0x100fe20008010865 */
[C---:B-1----:R-:W-:Y:S03]  /*80b0*/  HMMA.16816.F32 R44, R92.reuse, R96, R44 ;  /* 0x000000605c2c723c */ /* 0x042fe6000000182c */
[----:B------:R-:W-:Y:S03]  /*80c0*/  FADD.FTZ R102, R102, R110 ;  /* 0x0000006e66667221 */ /* 0x000fe60000010000 */
[----:B------:R-:W-:Y:S01]  /*80d0*/  MUFU.EX2 R29, R29 ;  /* 0x0000001d001d7308 */ /* 0x000fe20000000800 */
[----:B------:R-:W-:Y:S01]  /*80e0*/  FFMA.FTZ R110, R34, UR4, -R101 ;  /* 0x00000004226e7c23 */ /* 0x000fe20008010865 */
[C---:B------:R-:W-:Y:S01]  /*80f0*/  HMMA.16816.F32 R48, R92.reuse, R98, R48 ;  /* 0x000000625c30723c */ /* 0x040fe20000001830 */
[----:B------:R-:W1:Y:S02]  /*8100*/  LDSM.16.MT88.4 R96, [R117+0x7000] ;  /* 0x007000007560783b */ /* 0x000e640000004200 */
[----:B------:R-:W-:Y:S05]  /*8110*/  SHF.R.U32.HI R142, RZ, 0x8, R142 ;  /* 0x00000008ff8e7819 */ /* 0x000fea000001168e */
[----:B------:R-:W-:Y:S03]  /*8120*/  MUFU.EX2 R130, R130 ;  /* 0x0000008200827308 */ /* 0x000fe60000000800 */
[----:B------:R-:W-:Y:S04]  /*8130*/  LOP3.LUT R12, R143, 0xff, RZ, 0xc0, !PT ;  /* 0x000000ff8f0c7812 */ /* 0x000fe800078ec0ff */
[----:B------:R-:W-:Y:S01]  /*8140*/  PRMT R12, R12, 0x5410, R139 ;  /* 0x000054100c0c7816 */ /* 0x000fe2000000008b */
[----:B------:R-:W-:Y:S01]  /*8150*/  FFMA.FTZ R139, R21, UR4, -R108 ;  /* 0x00000004158b7c23 */ /* 0x000fe2000801086c */
[----:B------:R-:W-:Y:S01]  /*8160*/  LOP3.LUT R88, R88, 0xff, RZ, 0xc0, !PT ;  /* 0x000000ff58587812 */ /* 0x000fe200078ec0ff */
[----:B------:R-:W-:Y:S03]  /*8170*/  MUFU.EX2 R111, R111 ;  /* 0x0000006f006f7308 */ /* 0x000fe60000000800 */
[----:B------:R-:W-:Y:S07]  /*8180*/  PRMT R88, R88, 0x5410, R13 ;  /* 0x0000541058587816 */ /* 0x000fee000000000d */
[----:B------:R-:W-:Y:S10]  /*8190*/  MUFU.EX2 R144, R144 ;  /* 0x0000009000907308 */ /* 0x000ff40000000800 */
[----:B------:R-:W2:Y:S10]  /*81a0*/  MUFU.EX2 R139, R139 ;  /* 0x0000008b008b7308 */ /* 0x000eb40000000800 */
[----:B------:R-:W3:Y:S01]  /*81b0*/  MUFU.EX2 R91, R91 ;  /* 0x0000005b005b7308 */ /* 0x000ee20000000800 */
[C---:B-1----:R-:W-:Y:S09]  /*81c0*/  HMMA.16816.F32 R52, R92.reuse, R96, R52 ;  /* 0x000000605c34723c */ /* 0x042ff20000001834 */
[----:B------:R-:W-:Y:S01]  /*81d0*/  MUFU.EX2 R110, R110 ;  /* 0x0000006e006e7308 */ /* 0x000fe20000000800 */
[C---:B------:R-:W-:Y:S01]  /*81e0*/  HMMA.16816.F32 R56, R92.reuse, R98, R56 ;  /* 0x000000625c38723c */ /* 0x040fe20000001838 */
[----:B------:R-:W1:Y:S02]  /*81f0*/  LDSM.16.MT88.4 R96, [R86+0x7000] ;  /* 0x007000005660783b */ /* 0x000e640000004200 */
[----:B--2---:R-:W-:Y:S02]  /*8200*/  F2FP.F16.F32.PACK_AB R3, R139, R144 ;  /* 0x000000908b03723e */ /* 0x004fe400000000ff */
[----:B---3--:R-:W-:Y:S01]  /*8210*/  F2FP.F16.F32.PACK_AB R13, R91, R104 ;  /* 0x000000685b0d723e */ /* 0x008fe200000000ff */
        /* <DEDUP_REMOVED lines=8> */
[--C-:B------:R-:W-:Y:S01]  /*82a0*/  FFMA.FTZ R96, R14, UR4, -R101.reuse ;  /* 0x000000040e607c23 */ /* 0x100fe20008010865 */
[----:B------:R-:W-:Y:S01]  /*82b0*/  PRMT R14, R141, 0x5410, R142 ;  /* 0x000054108d0e7816 */ /* 0x000fe2000000008e */
[----:B------:R-:W-:Y:S01]  /*82c0*/  FFMA.FTZ R141, R23, UR4, -R101 ;  /* 0x00000004178d7c23 */ /* 0x000fe20008010865 */
[----:B------:R-:W-:Y:S01]  /*82d0*/  LOP3.LUT R92, R113, 0xff, RZ, 0xc0, !PT ;  /* 0x000000ff715c7812 */ /* 0x000fe200078ec0ff */
[----:B------:R-:W-:Y:S01]  /*82e0*/  LDSM.16.MT88.4 R20, [R117+0x6800] ;  /* 0x006800007514783b */ /* 0x000fe20000004200 */
[----:B------:R1:W-:Y:S01]  /*82f0*/  MUFU.EX2 R113, R85 ;  /* 0x0000005500717308 */ /* 0x0003e20000000800 */
[--C-:B------:R-:W-:Y:S02]  /*8300*/  HSET2.LE.AND R14, R14, R129.reuse, PT ;  /* 0x000000810e0e7233 */ /* 0x100fe40003803000 */
[----:B------:R-:W-:Y:S02]  /*8310*/  PRMT R92, R92, 0x5410, R15 ;  /* 0x000054105c5c7816 */ /* 0x000fe4000000000f */
[--C-:B------:R-:W-:Y:S02]  /*8320*/  HSET2.LE.AND R15, R12, R129.reuse, PT ;  /* 0x000000810c0f7233 */ /* 0x100fe40003803000 */
[----:B------:R-:W-:Y:S03]  /*8330*/  F2FP.F16.F32.PACK_AB R12, R106, R107 ;  /* 0x0000006b6a0c723e */ /* 0x000fe600000000ff */
[----:B------:R-:W2:Y:S01]  /*8340*/  MUFU.EX2 R96, R96 ;  /* 0x0000006000607308 */ /* 0x000ea20000000800 */
[----:B------:R-:W-:Y:S02]  /*8350*/  LOP3.LUT R14, R14, R13, RZ, 0xc0, !PT ;  /* 0x0000000d0e0e7212 */ /* 0x000fe400078ec0ff */
[----:B------:R-:W-:Y:S02]  /*8360*/  LOP3.LUT R15, R15, R12, RZ, 0xc0, !PT ;  /* 0x0000000c0f0f7212 */ /* 0x000fe400078ec0ff */
[--C-:B------:R-:W-:Y:S02]  /*8370*/  HSET2.LE.AND R12, R92, R129.reuse, PT ;  /* 0x000000815c0c7233 */ /* 0x100fe40003803000 */
[--C-:B------:R-:W-:Y:S01]  /*8380*/  HSET2.LE.AND R13, R88, R129.reuse, PT ;  /* 0x00000081580d7233 */ /* 0x100fe20003803000 */
[----:B------:R-:W3:Y:S01]  /*8390*/  LDSM.16.MT88.4 R92, [R86+0x6400] ;  /* 0x00640000565c783b */ /* 0x000ee20000004200 */
[----:B-1----:R-:W-:Y:S01]  /*83a0*/  F2FP.F16.F32.PACK_AB R85, R111, R140 ;  /* 0x0000008c6f55723e */ /* 0x002fe200000000ff */
[----:B------:R-:W-:Y:S03]  /*83b0*/  MUFU.EX2 R141, R141 ;  /* 0x0000008d008d7308 */ /* 0x000fe60000000800 */
[----:B------:R-:W-:Y:S01]  /*83c0*/  LOP3.LUT R12, R12, R85, RZ, 0xc0, !PT ;  /* 0x000000550c0c7212 */ /* 0x000fe200078ec0ff */
[--C-:B------:R-:W-:Y:S01]  /*83d0*/  FFMA.FTZ R85, R25, UR4, -R108.reuse ;  /* 0x0000000419557c23 */ /* 0x100fe2000801086c */
[----:B--2---:R-:W-:Y:S05]  /*83e0*/  F2FP.F16.F32.PACK_AB R88, R113, R96 ;  /* 0x000000607158723e */ /* 0x004fea00000000ff */
[----:B------:R-:W-:Y:S01]  /*83f0*/  MUFU.EX2 R85, R85 ;  /* 0x0000005500557308 */ /* 0x000fe20000000800 */
[----:B------:R-:W-:Y:S01]  /*8400*/  LOP3.LUT R13, R13, R88, RZ, 0xc0, !PT ;  /* 0x000000580d0d7212 */ /* 0x000fe200078ec0ff */
[----:B------:R-:W-:Y:S06]  /*8410*/  FFMA.FTZ R88, R32, UR4, -R108 ;  /* 0x0000000420587c23 */ /* 0x000fec000801086c */
[C---:B------:R-:W-:Y:S06]  /*8420*/  HMMA.16816.F32 R36, R12.reuse, R80, R36 ;  /* 0x000000500c24723c */ /* 0x040fec0000001824 */
[C---:B------:R-:W-:Y:S01]  /*8430*/  HMMA.16816.F32 R40, R12.reuse, R82, R40 ;  /* 0x000000520c28723c */ /* 0x040fe20000001828 */
[----:B------:R-:W1:Y:S05]  /*8440*/  LDSM.16.MT88.4 R80, [R117+0x7400] ;  /* 0x007400007550783b */ /* 0x000e6a0000004200 */
[C---:B---3--:R-:W-:Y:S06]  /*8450*/  HMMA.16816.F32 R44, R12.reuse, R92, R44 ;  /* 0x0000005c0c2c723c */ /* 0x048fec000000182c */
        /* <DEDUP_REMOVED lines=10> */
[----:B------:R-:W-:Y:S05]  /*8500*/  IMAD.U32 R81, RZ, RZ, UR33 ;  /* 0x00000021ff517e24 */ /* 0x000fea000f8e00ff */
[----:B------:R-:W-:Y:S05]  /*8510*/  LOP3.LUT R81, R137, UR35, R81, 0x96, !PT ;  /* 0x0000002389517c12 */ /* 0x000fea000f8e9651 */
[----:B------:R-:W-:Y:S01]  /*8520*/  IMAD.WIDE.U32 R82, R81, -0x326172a9, RZ ;  /* 0xcd9e8d5751527825 */ /* 0x000fe200078e00ff */
[C---:B--2---:R-:W-:Y:S04]  /*8530*/  HMMA.16816.F32 R16, R12.reuse, R92, R16 ;  /* 0x0000005c0c10723c */ /* 0x044fe80000001810 */
[----:B------:R-:W-:Y:S02]  /*8540*/  LOP3.LUT R80, R83, UR20, R134, 0x96, !PT ;  /* 0x0000001453507c12 */ /* 0x000fe4000f8e9686 */
[----:B------:R-:W-:Y:S05]  /*8550*/  HMMA.16816.F32 R76, R12, R94, R76 ;  /* 0x0000005e0c4c723c */ /* 0x000fea000000184c */
[----:B------:R-:W-:Y:S01]  /*8560*/  IMAD.WIDE.U32 R142, R80, -0x2daee0ad, RZ ;  /* 0xd2511f53508e7825 */ /* 0x000fe200078e00ff */
[----:B------:R-:W-:Y:S05]  /*8570*/  LOP3.LUT R80, R115, UR18, R82, 0x96, !PT ;  /* 0x0000001273507c12 */ /* 0x000fea000f8e9652 */
[--C-:B------:R-:W-:Y:S01]  /*8580*/  FFMA.FTZ R115, R26, UR4, -R101.reuse ;  /* 0x000000041a737c23 */ /* 0x100fe20008010865 */
[----:B------:R-:W-:Y:S01]  /*8590*/  IMAD.WIDE.U32 R82, R80, -0x2daee0ad, RZ ;  /* 0xd2511f5350527825 */ /* 0x000fe200078e00ff */
[----:B------:R-:W-:Y:S04]  /*85a0*/  LOP3.LUT R92, R143, UR17, R132, 0x96, !PT ;  /* 0x000000118f5c7c12 */ /* 0x000fe8000f8e9684 */
[----:B------:R-:W-:Y:S01]  /*85b0*/  MUFU.EX2 R115, R115 ;  /* 0x0000007300737308 */ /* 0x000fe20000000800 */
[----:B------:R-:W-:Y:S01]  /*85c0*/  FFMA.FTZ R94, R28, UR4, -R108 ;  /* 0x000000041c5e7c23 */ /* 0x000fe2000801086c */
[----:B------:R-:W-:Y:S01]  /*85d0*/  LOP3.LUT R80, R83, UR15, R142, 0x96, !PT ;  /* 0x0000000f53507c12 */ /* 0x000fe2000f8e968e */
[----:B------:R-:W-:Y:S04]  /*85e0*/  IMAD.WIDE.U32 R92, R92, -0x326172a9, RZ ;  /* 0xcd9e8d575c5c7825 */ /* 0x000fe800078e00ff */
[--C-:B------:R-:W-:Y:S01]  /*85f0*/  FFMA.FTZ R142, R27, UR4, -R101.reuse ;  /* 0x000000041b8e7c23 */ /* 0x100fe20008010865 */
[----:B------:R-:W-:Y:S01]  /*8600*/  IMAD.WIDE.U32 R80, R80, -0x326172a9, RZ ;  /* 0xcd9e8d5750507825 */ /* 0x000fe200078e00ff */
[----:B------:R-:W-:Y:S03]  /*8610*/  LOP3.LUT R98, R93, UR16, R114, 0x96, !PT ;  /* 0x000000105d627c12 */ /* 0x000fe6000f8e9672 */
[----:B------:R-:W-:Y:S01]  /*8620*/  FFMA.FTZ R114, R24, UR4, -R108 ;  /* 0x0000000418727c23 */ /* 0x000fe2000801086c */
[----:B------:R-:W1:Y:S01]  /*8630*/  MUFU.EX2 R142, R142 ;  /* 0x0000008e008e7308 */ /* 0x000e620000000800 */
[----:B------:R-:W-:Y:S01]  /*8640*/  LOP3.LUT R92, R81, UR14, R92, 0x96, !PT ;  /* 0x0000000e515c7c12 */ /* 0x000fe2000f8e965c */
[----:B------:R-:W-:Y:S04]  /*8650*/  IMAD.WIDE.U32 R98, R98, -0x2daee0ad, RZ ;  /* 0xd2511f5362627825 */ /* 0x000fe800078e00ff */
[----:B------:R-:W-:Y:S01]  /*8660*/  FFMA.FTZ R108, R33, UR4, -R108 ;  /* 0x00000004216c7c23 */ /* 0x000fe2000801086c */
[--C-:B------:R-:W-:Y:S01]  /*8670*/  FFMA.FTZ R33, R30, UR4, -R101.reuse ;  /* 0x000000041e217c23 */ /* 0x100fe20008010865 */
[----:B------:R-:W-:Y:S01]  /*8680*/  IMAD.WIDE.U32 R92, R92, -0x2daee0ad, RZ ;  /* 0xd2511f535c5c7825 */ /* 0x000fe200078e00ff */
[----:B------:R-:W-:Y:S01]  /*8690*/  LOP3.LUT R82, R99, UR13, R82, 0x96, !PT ;  /* 0x0000000d63527c12 */ /* 0x000fe2000f8e9652 */
[----:B------:R-:W2:Y:S02]  /*86a0*/  MUFU.EX2 R114, R114 ;  /* 0x0000007200727308 */ /* 0x000ea40000000800 */
[----:B------:R-:W-:Y:S01]  /*86b0*/  FFMA.FTZ R101, R35, UR4, -R101 ;  /* 0x0000000423657c23 */ /* 0x000fe20008010865 */
[----:B------:R-:W-:Y:S01]  /*86c0*/  LOP3.LUT R24, R93, UR5, R98, 0x96, !PT ;  /* 0x000000055d187c12 */ /* 0x000fe2000f8e9662 */
[----:B------:R-:W-:Y:S04]  /*86d0*/  IMAD.WIDE.U32 R82, R82, -0x326172a9, RZ ;  /* 0xcd9e8d5752527825 */ /* 0x000fe800078e00ff */
[----:B------:R-:W-:Y:S01]  /*86e0*/  FADD.FTZ R93, R109, R112 ;  /* 0x000000706d5d7221 */ /* 0x000fe20000010000 */
[----:B------:R-:W-:Y:S01]  /*86f0*/  IMAD.WIDE.U32 R12, R24, -0x326172a9, RZ ;  /* 0xcd9e8d57180c7825 */ /* 0x000fe200078e00ff */
[----:B------:R-:W-:Y:S01]  /*8700*/  LOP3.LUT R98, R83, UR12, R80, 0x96, !PT ;  /* 0x0000000c53627c12 */ /* 0x000fe2000f8e9650 */
[----:B------:R3:W-:Y:S02]  /*8710*/  MUFU.EX2 R109, R88 ;  /* 0x00000058006d7308 */ /* 0x0007e40000000800 */
[----:B------:R-:W-:Y:S01]  /*8720*/  FADD.FTZ R100, R100, R93 ;  /* 0x0000005d64647221 */ /* 0x000fe20000010000 */
[--C-:B------:R-:W-:Y:S01]  /*8730*/  SHF.R.U32.HI R15, RZ, 0x10, R12.reuse ;  /* 0x00000010ff0f7819 */ /* 0x100fe2000001160c */
[----:B------:R-:W-:Y:S01]  /*8740*/  IMAD.WIDE.U32 R98, R98, -0x2daee0ad, RZ ;  /* 0xd2511f5362627825 */ /* 0x000fe200078e00ff */
[C---:B------:R-:W-:Y:S02]  /*8750*/  LOP3.LUT R25, R12.reuse, 0xffff, RZ, 0xc0, !PT ;  /* 0x0000ffff0c197812 */ /* 0x040fe400078ec0ff */
[----:B------:R-:W-:Y:S03]  /*8760*/  LOP3.LUT R14, R12, 0xff, RZ, 0xc0, !PT ;  /* 0x000000ff0c0e7812 */ /* 0x000fe600078ec0ff */
[----:B------:R4:W5:Y:S01]  /*8770*/  MUFU.EX2 R112, R94 ;  /* 0x0000005e00707308 */ /* 0x0009620000000800 */
[----:B------:R-:W-:Y:S01]  /*8780*/  SHF.R.U32.HI R12, RZ, 0x18, R12 ;  /* 0x00000018ff0c7819 */ /* 0x000fe2000001160c */
[----:B------:R-:W-:Y:S01]  /*8790*/  FADD.FTZ R103, R103, R100 ;  /* 0x0000006467677221 */ /* 0x000fe20000010000 */
[----:B------:R-:W-:Y:S02]  /*87a0*/  LOP3.LUT R15, R15, 0xff, RZ, 0xc0, !PT ;  /* 0x000000ff0f0f7812 */ /* 0x000fe400078ec0ff */
[----:B------:R-:W-:Y:S01]  /*87b0*/  LOP3.LUT R13, R13, UR21, R82, 0x96, !PT ;  /* 0x000000150d0d7c12 */ /* 0x000fe2000f8e9652 */
[----:B------:R-:W-:Y:S01]  /*87c0*/  FADD.FTZ R140, R140, R103 ;  /* 0x000000678c8c7221 */ /* 0x000fe20000010000 */
[----:B------:R-:W-:Y:S01]  /*87d0*/  PRMT R12, R15, 0x5410, R12 ;  /* 0x000054100f0c7816 */ /* 0x000fe2000000000c */
[----:B------:R-:W-:Y:S01]  /*87e0*/  LDSM.16.MT88.4 R80, [R86+0x7800] ;  /* 0x007800005650783b */ /* 0x000fe20000004200 */
[----:B------:R-:W-:Y:S01]  /*87f0*/  LOP3.LUT R15, R13, 0xffff, RZ, 0xc0, !PT ;  /* 0x0000ffff0d0f7812 */ /* 0x000fe200078ec0ff */
[----:B------:R-:W5:Y:S01]  /*8800*/  MUFU.EX2 R33, R33 ;  /* 0x0000002100217308 */ /* 0x000f620000000800 */
[--C-:B------:R-:W-:Y:S01]  /*8810*/  SHF.R.U32.HI R24, RZ, 0x10, R13.reuse ;  /* 0x00000010ff187819 */ /* 0x100fe2000001160d */
[----:B------:R-:W-:Y:S01]  /*8820*/  FADD.FTZ R111, R111, R140 ;  /* 0x0000008c6f6f7221 */ /* 0x000fe20000010000 */
[----:B------:R-:W-:Y:S02]  /*8830*/  LOP3.LUT R26, R13, 0xff, RZ, 0xc0, !PT ;  /* 0x000000ff0d1a7812 */ /* 0x000fe400078ec0ff */
[----:B------:R-:W-:Y:S01]  /*8840*/  SHF.R.U32.HI R13, RZ, 0x18, R13 ;  /* 0x00000018ff0d7819 */ /* 0x000fe2000001160d */
[----:B------:R-:W-:Y:S01]  /*8850*/  FADD.FTZ R104, R104, R111 ;  /* 0x0000006f68687221 */ /* 0x000fe20000010000 */
[----:B------:R-:W-:Y:S03]  /*8860*/  SHF.R.U32.HI R15, RZ, 0x8, R15 ;  /* 0x00000008ff0f7819 */ /* 0x000fe6000001160f */
[----:B------:R-:W5:Y:S01]  /*8870*/  MUFU.EX2 R108, R108 ;  /* 0x0000006c006c7308 */ /* 0x000f620000000800 */
[----:B------:R-:W-:Y:S01]  /*8880*/  LOP3.LUT R24, R24, 0xff, RZ, 0xc0, !PT ;  /* 0x000000ff18187812 */ /* 0x000fe200078ec0ff */
[----:B------:R-:W-:Y:S01]  /*8890*/  FADD.FTZ R91, R91, R104 ;  /* 0x000000685b5b7221 */ /* 0x000fe20000010000 */
[----:B------:R-:W-:Y:S02]  /*88a0*/  SHF.R.U32.HI R25, RZ, 0x8, R25 ;  /* 0x00000008ff197819 */ /* 0x000fe40000011619 */
[----:B------:R-:W-:Y:S01]  /*88b0*/  PRMT R26, R26, 0x5410, R15 ;  /* 0x000054101a1a7816 */ /* 0x000fe2000000000f */
[----:B------:R-:W-:Y:S01]  /*88c0*/  FADD.FTZ R144, R144, R91 ;  /* 0x0000005b90907221 */ /* 0x000fe20000010000 */
[----:B------:R-:W-:Y:S02]  /*88d0*/  PRMT R24, R24, 0x5410, R13 ;  /* 0x0000541018187816 */ /* 0x000fe4000000000d */
[----:B------:R-:W-:Y:S01]  /*88e0*/  PRMT R14, R14, 0x5410, R25 ;  /* 0x000054100e0e7816 */ /* 0x000fe20000000019 */
[----:B------:R-:W-:Y:S01]  /*88f0*/  FADD.FTZ R139, R139, R144 ;  /* 0x000000908b8b7221 */ /* 0x000fe20000010000 */
[--C-:B------:R-:W-:Y:S02]  /*8900*/  HSET2.LE.AND R15, R12, R129.reuse, PT ;  /* 0x000000810c0f7233 */ /* 0x100fe40003803000 */
[--C-:B------:R-:W-:Y:S02]  /*8910*/  HSET2.LE.AND R12, R26, R129.reuse, PT ;  /* 0x000000811a0c7233 */ /* 0x100fe40003803000 */
[--C-:B------:R-:W-:Y:S02]  /*8920*/  HSET2.LE.AND R13, R24, R129.reuse, PT ;  /* 0x00000081180d7233 */ /* 0x100fe40003803000 */
[----:B-1----:R-:W-:Y:S02]  /*8930*/  F2FP.F16.F32.PACK_AB R26, R142, R115 ;  /* 0x000000738e1a723e */ /* 0x002fe400000000ff */
[----:B------:R-:W-:Y:S02]  /*8940*/  F2FP.F16.F32.PACK_AB R24, R141, R146 ;  /* 0x000000928d18723e */ /* 0x000fe400000000ff */
[--C-:B------:R-:W-:Y:S02]  /*8950*/  HSET2.LE.AND R14, R14, R129.reuse, PT ;  /* 0x000000810e0e7233 */ /* 0x100fe40003803000 */
[----:B--2---:R-:W-:Y:S01]  /*8960*/  F2FP.F16.F32.PACK_AB R7, R85, R114 ;  /* 0x000000725507723e */ /* 0x004fe200000000ff */
[----:B------:R-:W-:Y:S01]  /*8970*/  FADD.FTZ R114, R114, R139 ;  /* 0x0000008b72727221 */ /* 0x000fe20000010000 */
[----:B------:R-:W-:Y:S02]  /*8980*/  LOP3.LUT R15, R15, R26, RZ, 0xc0, !PT ;  /* 0x0000001a0f0f7212 */ /* 0x000fe400078ec0ff */
[----:B------:R-:W-:Y:S01]  /*8990*/  LOP3.LUT R13, R13, R24, RZ, 0xc0, !PT ;  /* 0x000000180d0d7212 */ /* 0x000fe200078ec0ff */
[----:B------:R-:W-:Y:S01]  /*89a0*/  FADD.FTZ R85, R85, R114 ;  /* 0x0000007255557221 */ /* 0x000fe20000010000 */
[----:B------:R-:W1:Y:S01]  /*89b0*/  LDSM.16.MT88.4 R24, [R86+0x6800] ;  /* 0x006800005618783b */ /* 0x000e620000004200 */
[----:B------:R-:W-:Y:S02]  /*89c0*/  LOP3.LUT R14, R14, R7, RZ, 0xc0, !PT ;  /* 0x000000070e0e7212 */ /* 0x000fe400078ec0ff */
[----:B------:R-:W-:Y:S02]  /*89d0*/  LOP3.LUT R12, R12, R3, RZ, 0xc0, !PT ;  /* 0x000000030c0c7212 */ /* 0x000fe400078ec0ff */
[----:B------:R-:W-:Y:S02]  /*89e0*/  LOP3.LUT R92, R99, UR22, R92, 0x96, !PT ;  /* 0x00000016635c7c12 */ /* 0x000fe4000f8e965c */
[----:B------:R-:W-:Y:S02]  /*89f0*/  LOP3.LUT R7, R98, 0xff, RZ, 0xc0, !PT ;  /* 0x000000ff62077812 */ /* 0x000fe400078ec0ff */
[C---:B------:R-:W-:Y:S01]  /*8a00*/  LOP3.LUT R3, R92.reuse, 0xffff, RZ, 0xc0, !PT ;  /* 0x0000ffff5c037812 */ /* 0x040fe200078ec0ff */
[C---:B------:R-:W-:Y:S03]  /*8a10*/  HMMA.16816.F32 R36, R12.reuse, R20, R36 ;  /* 0x000000140c24723c */ /* 0x040fe60000001824 */
[----:B------:R-:W-:Y:S02]  /*8a20*/  LOP3.LUT R138, R92, 0xff, RZ, 0xc0, !PT ;  /* 0x000000ff5c8a7812 */ /* 0x000fe400078ec0ff */
[----:B------:R-:W-:Y:S01]  /*8a30*/  SHF.R.U32.HI R3, RZ, 0x8, R3 ;  /* 0x00000008ff037819 */ /* 0x000fe20000011603 */
[C---:B------:R-:W-:Y:S01]  /*8a40*/  HMMA.16816.F32 R40, R12.reuse, R22, R40 ;  /* 0x000000160c28723c */ /* 0x040fe20000001828 */
[----:B------:R-:W2:Y:S04]  /*8a50*/  LDSM.16.MT88.4 R20, [R117+0x7800] ;  /* 0x007800007514783b */ /* 0x000ea80000004200 */
[----:B------:R-:W-:Y:S02]  /*8a60*/  PRMT R138, R138, 0x5410, R3 ;  /* 0x000054108a8a7816 */ /* 0x000fe40000000003 */
[----:B------:R-:W-:Y:S04]  /*8a70*/  SHF.R.U32.HI R3, RZ, 0x10, R98 ;  /* 0x00000010ff037819 */ /* 0x000fe80000011662 */
[----:B------:R-:W-:Y:S01]  /*8a80*/  LOP3.LUT R3, R3, 0xff, RZ, 0xc0, !PT ;  /* 0x000000ff03037812 */ /* 0x000fe200078ec0ff */
[C---:B-1----:R-:W-:Y:S06]  /*8a90*/  HMMA.16816.F32 R44, R12.reuse, R24, R44 ;  /* 0x000000180c2c723c */ /* 0x042fec000000182c */
[C---:B------:R-:W-:Y:S01]  /*8aa0*/  HMMA.16816.F32 R48, R12.reuse, R26, R48 ;  /* 0x0000001a0c30723c */ /* 0x040fe20000001830 */
[----:B------:R-:W1:Y:S05]  /*8ab0*/  LDSM.16.MT88.4 R24, [R117+0x8800] ;  /* 0x008800007518783b */ /* 0x000e6a0000004200 */
[C---:B--2---:R-:W-:Y:S06]  /*8ac0*/  HMMA.16816.F32 R52, R12.reuse, R20, R52 ;  /* 0x000000140c34723c */ /* 0x044fec0000001834 */
[C---:B------:R-:W-:Y:S05]  /*8ad0*/  HMMA.16816.F32 R56, R12.reuse, R22, R56 ;  /* 0x000000160c38723c */ /* 0x040fea0000001838 */
[----:B------:R-:W-:Y:S01]  /*8ae0*/  LOP3.LUT R20, R98, 0xffff, RZ, 0xc0, !PT ;  /* 0x0000ffff62147812 */ /* 0x000fe200078ec0ff */
[C---:B------:R-:W-:Y:S05]  /*8af0*/  HMMA.16816.F32 R60, R12.reuse, R80, R60 ;  /* 0x000000500c3c723c */ /* 0x040fea000000183c */
[----:B------:R-:W-:Y:S01]  /*8b00*/  SHF.R.U32.HI R20, RZ, 0x8, R20 ;  /* 0x00000008ff147819 */ /* 0x000fe20000011614 */
[C---:B------:R-:W-:Y:S05]  /*8b10*/  HMMA.16816.F32 R64, R12.reuse, R82, R64 ;  /* 0x000000520c40723c */ /* 0x040fea0000001840 */
[----:B---3--:R-:W-:Y:S01]  /*8b20*/  PRMT R88, R7, 0x5410, R20 ;  /* 0x0000541007587816 */ /* 0x008fe20000000014 */
[----:B------:R-:W-:Y:S01]  /*8b30*/  FADD.FTZ R81, R105, R102 ;  /* 0x0000006669517221 */ /* 0x000fe20000010000 */
[----:B------:R-:W2:Y:S01]  /*8b40*/  LDSM.16.MT88.4 R20, [R86+0x8800] ;  /* 0x008800005614783b */ /* 0x000ea20000004200 */
[--C-:B------:R-:W-:Y:S01]  /*8b50*/  SHF.R.U32.HI R7, RZ, 0x10, R92.reuse ;  /* 0x00000010ff077819 */ /* 0x100fe2000001165c */
[----:B------:R3:W2:Y:S02]  /*8b60*/  MUFU.EX2 R105, R101 ;  /* 0x0000006500697308 */ /* 0x0006a40000000800 */
[----:B------:R-:W-:Y:S01]  /*8b70*/  SHF.R.U32.HI R80, RZ, 0x18, R92 ;  /* 0x00000018ff507819 */ /* 0x000fe2000001165c */
[C---:B-1----:R-:W-:Y:S03]  /*8b80*/  HMMA.16816.F32 R68, R12.reuse, R24, R68 ;  /* 0x000000180c44723c */ /* 0x042fe60000001844 */
[----:B------:R-:W-:Y:S01]  /*8b90*/  LOP3.LUT R7, R7, 0xff, RZ, 0xc0, !PT ;  /* 0x000000ff07077812 */ /* 0x000fe200078ec0ff */
[----:B----4-:R-:W1:Y:S01]  /*8ba0*/  LDSM.16.MT88.4 R92, [R117+0x6c00] ;  /* 0x006c0000755c783b */ /* 0x010e620000004200 */
[----:B------:R-:W-:Y:S01]  /*8bb0*/  SHF.R.U32.HI R98, RZ, 0x18, R98 ;  /* 0x00000018ff627819 */ /* 0x000fe20000011662 */
[C---:B------:R-:W-:Y:S05]  /*8bc0*/  HMMA.16816.F32 R72, R12.reuse, R26, R72 ;  /* 0x0000001a0c48723c */ /* 0x040fea0000001848 */
[----:B------:R-:W-:Y:S01]  /*8bd0*/  PRMT R80, R7, 0x5410, R80 ;  /* 0x0000541007507816 */ /* 0x000fe20000000050 */
[----:B------:R-:W-:Y:S01]  /*8be0*/  FADD.FTZ R81, R90, R81 ;  /* 0x000000515a517221 */ /* 0x000fe20000010000 */
[----:B------:R-:W-:Y:S01]  /*8bf0*/  PRMT R98, R3, 0x5410, R98 ;  /* 0x0000541003627816 */ /* 0x000fe20000000062 */
[----:B---3--:R-:W-:Y:S03]  /*8c00*/  LDSM.16.MT88.4 R100, [R86+0x7c00] ;  /* 0x007c00005664783b */ /* 0x008fe60000004200 */
[--C-:B------:R-:W-:Y:S01]  /*8c10*/  HSET2.LE.AND R7, R138, R129.reuse, PT ;  /* 0x000000818a077233 */ /* 0x100fe20003803000 */
[----:B------:R-:W-:Y:S01]  /*8c20*/  FADD.FTZ R90, R96, R81 ;  /* 0x00000051605a7221 */ /* 0x000fe20000010000 */
[--C-:B------:R-:W-:Y:S02]  /*8c30*/  HSET2.LE.AND R3, R80, R129.reuse, PT ;  /* 0x0000008150037233 */ /* 0x100fe40003803000 */
[----:B-----5:R-:W-:Y:S01]  /*8c40*/  F2FP.F16.F32.PACK_AB R82, R29, R112 ;  /* 0x000000701d52723e */ /* 0x020fe200000000ff */
[----:B------:R-:W-:Y:S01]  /*8c50*/  FADD.FTZ R90, R113, R90 ;  /* 0x0000005a715a7221 */ /* 0x000fe20000010000 */
[----:B------:R-:W-:Y:S01]  /*8c60*/  F2FP.F16.F32.PACK_AB R80, R130, R33 ;  /* 0x000000218250723e */ /* 0x000fe200000000ff */
[----:B------:R-:W-:Y:S01]  /*8c70*/  FADD.FTZ R112, R112, R85 ;  /* 0x0000005570707221 */ /* 0x000fe20000010000 */
[----:B------:R-:W-:Y:S01]  /*8c80*/  LOP3.LUT R24, R7, R82, RZ, 0xc0, !PT ;  /* 0x0000005207187212 */ /* 0x000fe200078ec0ff */
[----:B------:R-:W-:Y:S01]  /*8c90*/  IMAD.MOV.U32 R85, RZ, RZ, R0 ;  /* 0x000000ffff557224 */ /* 0x000fe200078e0000 */
[----:B------:R-:W-:Y:S01]  /*8ca0*/  LOP3.LUT R25, R3, R80, RZ, 0xc0, !PT ;  /* 0x0000005003197212 */ /* 0x000fe200078ec0ff */
[----:B------:R-:W-:Y:S01]  /*8cb0*/  FADD.FTZ R107, R107, R90 ;  /* 0x0000005a6b6b7221 */ /* 0x000fe20000010000 */
[----:B------:R-:W3:Y:S01]  /*8cc0*/  LDSM.16.MT88.4 R80, [R86+0x6c00] ;  /* 0x006c00005650783b */ /* 0x000ee20000004200 */
[--C-:B------:R-:W-:Y:S01]  /*8cd0*/  HSET2.LE.AND R27, R98, R129.reuse, PT ;  /* 0x00000081621b7233 */ /* 0x100fe20003803000 */
[----:B------:R-:W-:Y:S01]  /*8ce0*/  FADD.FTZ R112, R29, R112 ;  /* 0x000000701d707221 */ /* 0x000fe20000010000 */
[----:B------:R-:W-:Y:S01]  /*8cf0*/  HSET2.LE.AND R26, R88, R129, PT ;  /* 0x00000081581a7233 */ /* 0x000fe20003803000 */
[----:B------:R-:W-:Y:S01]  /*8d00*/  FADD.FTZ R107, R106, R107 ;  /* 0x0000006b6a6b7221 */ /* 0x000fe20000010000 */
[----:B------:R-:W-:Y:S01]  /*8d10*/  F2FP.F16.F32.PACK_AB R3, R108, R109 ;  /* 0x0000006d6c03723e */ /* 0x000fe200000000ff */
[C---:B--2---:R-:W-:Y:S02]  /*8d20*/  HMMA.16816.F32 R16, R12.reuse, R20, R16 ;  /* 0x000000140c10723c */ /* 0x044fe40000001810 */
[----:B------:R-:W2:Y:S01]  /*8d30*/  LDSM.16.MT88.4 R96, [R117+0x7c00] ;  /* 0x007c00007560783b */ /* 0x000ea20000004200 */
[----:B------:R-:W-:Y:S01]  /*8d40*/  F2FP.F16.F32.PACK_AB R88, R105, R110 ;  /* 0x0000006e6958723e */ /* 0x000fe200000000ff */
[----:B------:R-:W-:Y:S01]  /*8d50*/  FADD.FTZ R146, R146, R107 ;  /* 0x0000006b92927221 */ /* 0x000fe20000010000 */
[----:B------:R-:W-:Y:S01]  /*8d60*/  LOP3.LUT R26, R26, R3, RZ, 0xc0, !PT ;  /* 0x000000031a1a7212 */ /* 0x000fe200078ec0ff */
[----:B------:R-:W-:Y:S04]  /*8d70*/  HMMA.16816.F32 R76, R12, R22, R76 ;  /* 0x000000160c4c723c */ /* 0x000fe8000000184c */
[----:B------:R-:W4:Y:S01]  /*8d80*/  LDSM.16.MT88.4 R12, [R117+0x8c00] ;  /* 0x008c0000750c783b */ /* 0x000f220000004200 */
[----:B------:R-:W-:Y:S01]  /*8d90*/  LOP3.LUT R27, R27, R88, RZ, 0xc0, !PT ;  /* 0x000000581b1b7212 */ /* 0x000fe200078ec0ff */
[----:B------:R-:W-:Y:S01]  /*8da0*/  FADD.FTZ R146, R141, R146 ;  /* 0x000000928d927221 */ /* 0x000fe20000010000 */
[----:B------:R-:W-:Y:S01]  /*8db0*/  FADD.FTZ R109, R109, R112 ;  /* 0x000000706d6d7221 */ /* 0x000fe20000010000 */
[----:B------:R-:W-:Y:S03]  /*8dc0*/  IMAD.MOV.U32 R3, RZ, RZ, R2 ;  /* 0x000000ffff037224 */ /* 0x000fe600078e0002 */
[----:B------:R-:W-:Y:S01]  /*8dd0*/  FADD.FTZ R115, R115, R146 ;  /* 0x0000009273737221 */ /* 0x000fe20000010000 */
[C---:B-1----:R-:W-:Y:S01]  /*8de0*/  HMMA.16816.F32 R36, R24.reuse, R92, R36 ;  /* 0x0000005c1824723c */ /* 0x042fe20000001824 */
[----:B------:R-:W1:Y:S04]  /*8df0*/  LDSM.16.MT88.4 R20, [R86+0x8c00] ;  /* 0x008c00005614783b */ /* 0x000e680000004200 */
[----:B------:R-:W-:Y:S01]  /*8e00*/  FADD.FTZ R142, R142, R115 ;  /* 0x000000738e8e7221 */ /* 0x000fe20000010000 */
[C---:B------:R-:W-:Y:S05]  /*8e10*/  HMMA.16816.F32 R40, R24.reuse, R94, R40 ;  /* 0x0000005e1828723c */ /* 0x040fea0000001828 */
[----:B------:R-:W-:Y:S01]  /*8e20*/  FADD.FTZ R33, R33, R142 ;  /* 0x0000008e21217221 */ /* 0x000fe20000010000 */
[----:B------:R-:W-:Y:S01]  /*8e30*/  FADD.FTZ R138, R108, R109 ;  /* 0x0000006d6c8a7221 */ /* 0x000fe20000010000 */
[C---:B---3--:R-:W-:Y:S04]  /*8e40*/  HMMA.16816.F32 R44, R24.reuse, R80, R44 ;  /* 0x00000050182c723c */ /* 0x048fe8000000182c */
[----:B------:R-:W-:Y:S02]  /*8e50*/  FADD.FTZ R33, R130, R33 ;  /* 0x0000002182217221 */ /* 0x000fe40000010000 */
[C---:B------:R-:W-:Y:S05]  /*8e60*/  HMMA.16816.F32 R48, R24.reuse, R82, R48 ;  /* 0x000000521830723c */ /* 0x040fea0000001830 */
[----:B------:R-:W-:Y:S01]  /*8e70*/  FADD.FTZ R110, R110, R33 ;  /* 0x000000216e6e7221 */ /* 0x000fe20000010000 */
[C---:B--2---:R-:W-:Y:S05]  /*8e80*/  HMMA.16816.F32 R52, R24.reuse, R96, R52 ;  /* 0x000000601834723c */ /* 0x044fea0000001834 */
[----:B------:R-:W-:Y:S01]  /*8e90*/  FADD.FTZ R130, R105, R110 ;  /* 0x0000006e69827221 */ /* 0x000fe20000010000 */
[C---:B------:R-:W-:Y:S06]  /*8ea0*/  HMMA.16816.F32 R56, R24.reuse, R98, R56 ;  /* 0x000000621838723c */ /* 0x040fec0000001838 */
[C---:B------:R-:W-:Y:S06]  /*8eb0*/  HMMA.16816.F32 R60, R24.reuse, R100, R60 ;  /* 0x00000064183c723c */ /* 0x040fec000000183c */
[C---:B------:R-:W-:Y:S06]  /*8ec0*/  HMMA.16816.F32 R64, R24.reuse, R102, R64 ;  /* 0x000000661840723c */ /* 0x040fec0000001840 */
[C---:B----4-:R-:W-:Y:S06]  /*8ed0*/  HMMA.16816.F32 R68, R24.reuse, R12, R68 ;  /* 0x0000000c1844723c */ /* 0x050fec0000001844 */
[C---:B------:R-:W-:Y:S06]  /*8ee0*/  HMMA.16816.F32 R72, R24.reuse, R14, R72 ;  /* 0x0000000e1848723c */ /* 0x040fec0000001848 */
[C---:B-1----:R-:W-:Y:S06]  /*8ef0*/  HMMA.16816.F32 R80, R24.reuse, R20, R16 ;  /* 0x000000141850723c */ /* 0x042fec0000001810 */
[----:B------:R-:W-:Y:S01]  /*8f00*/  HMMA.16816.F32 R76, R24, R22, R76 ;  /* 0x00000016184c723c */ /* 0x000fe2000000184c */
[----:B------:R-:W-:Y:S11]  /*8f10*/  @!UPT UIADD3 URZ, URZ, URZ, URZ ;  /* 0x0000003f3f3ff290 */ /* 0x000ff6000fffe03f */
[----:B------:R-:W-:Y:S01]  /*8f20*/  @!UPT UIADD3 URZ, URZ, URZ, URZ ;  /* 0x0000003f3f3ff290 */ /* 0x000fe2000fffe03f */
[----:B------:R-:W-:Y:S11]  /*8f30*/  @P0 BRA `(.L_x_884) ;  /* 0xffffffdc00900947 */ /* 0x000ff6000383ffff */
.L_x_883:
        /* <DEDUP_REMOVED lines=12> */
[----:B---3--:R-:W-:-:S04]  /*9000*/  SHF.R.S32.HI R5, RZ, 0x1f, R6 ;  /* 0x0000001fff057819 */ /* 0x008fc80000011406 */
[CC--:B------:R-:W-:Y:S02]  /*9010*/  LEA.HI R7, R5.reuse, R6.reuse, RZ, 0x2 ;  /* 0x0000000605077211 */ /* 0x0c0fe400078f10ff */
[----:B------:R-:W-:Y:S01]  /*9020*/  LEA.HI R5, R5, R6, RZ, 0x5 ;  /* 0x0000000605057211 */ /* 0x000fe200078f28ff */
[----:B-1----:R-:W-:-:S03]  /*9030*/  FADD.FTZ R9, R4, R9 ;  /* 0x0000000904097221 */ /* 0x002fc60000010000 */
[----:B------:R-:W-:Y:S01]  /*9040*/  SHF.R.S32.HI R4, RZ, 0x5, R5 ;  /* 0x00000005ff047819 */ /* 0x000fe20000011405 */
[----:B--2---:R-:W-:Y:S01]  /*9050*/  FADD.FTZ R8, R3, R8 ;  /* 0x0000000803087221 */ /* 0x004fe20000010000 */
[----:B------:R-:W-:Y:S02]  /*9060*/  FSETP.NE.FTZ.AND P2, PT, R9, RZ, PT ;  /* 0x000000ff0900720b */ /* 0x000fe40003f55000 */
[----:B------:R-:W-:Y:S02]  /*9070*/  SHF.R.S32.HI R3, RZ, 0x2, R7 ;  /* 0x00000002ff037819 */ /* 0x000fe40000011407 */
[----:B------:R-:W-:Y:S02]  /*9080*/  FSETP.NE.FTZ.AND P1, PT, R8, RZ, PT ;  /* 0x000000ff0800720b */ /* 0x000fe40003f35000 */
[----:B------:R-:W-:Y:S02]  /*9090*/  SHF.R.S32.HI R10, RZ, 0x1f, R3 ;  /* 0x0000001fff0a7819 */ /* 0x000fe40000011403 */
[----:B------:R-:W-:-:S02]  /*90a0*/  LOP3.LUT R7, R7, 0xfffffffc, RZ, 0xc0, !PT ;  /* 0xfffffffc07077812 */ /* 0x000fc400078ec0ff */
[----:B------:R-:W-:Y:S02]  /*90b0*/  LEA.HI R10, R10, R3, RZ, 0x3 ;  /* 0x000000030a0a7211 */ /* 0x000fe400078f18ff */
[----:B------:R-:W-:Y:S01]  /*90c0*/  IADD3 R7, -R7, R6, RZ ;  /* 0x0000000607077210 */ /* 0x000fe20007ffe1ff */
[----:B------:R-:W1:Y:S01]  /*90d0*/  @P2 MUFU.RCP R11, R9 ;  /* 0x00000009000b2308 */ /* 0x000e620000001000 */
[----:B------:R-:W-:-:S03]  /*90e0*/  LOP3.LUT R10, R10, 0xfffffff8, RZ, 0xc0, !PT ;  /* 0xfffffff80a0a7812 */ /* 0x000fc600078ec0ff */
[----:B------:R-:W-:Y:S01]  /*90f0*/  IMAD R4, R4, 0x100, R7 ;  /* 0x0000010004047824 */ /* 0x000fe200078e0207 */
[----:B------:R-:W-:-:S03]  /*9100*/  IADD3 R10, R3, -R10, RZ ;  /* 0x8000000a030a7210 */ /* 0x000fc60007ffe0ff */
[----:B------:R-:W2:Y:S01]  /*9110*/  @P1 MUFU.RCP R12, R8 ;  /* 0x00000008000c1308 */ /* 0x000ea20000001000 */
[----:B------:R-:W-:-:S04]  /*9120*/  LEA.HI R3, R10, R10, RZ, 0x1 ;  /* 0x0000000a0a037211 */ /* 0x000fc800078f08ff */
[----:B------:R-:W-:Y:S02]  /*9130*/  SHF.R.S32.HI R7, RZ, 0x1, R3 ;  /* 0x00000001ff077819 */ /* 0x000fe40000011403 */
[----:B------:R-:W-:Y:S01]  /*9140*/  LOP3.LUT R3, R3, 0x3fffffe, RZ, 0xc0, !PT ;  /* 0x03fffffe03037812 */ /* 0x000fe200078ec0ff */
[----:B-1----:R-:W-:Y:S01]  /*9150*/  FMUL.FTZ R11, R11, UR4 ;  /* 0x000000040b0b7c20 */ /* 0x002fe20008410000 */
[----:B------:R-:W-:-:S03]  /*9160*/  LOP3.LUT P0, RZ, R7, 0x2, RZ, 0xc0, !PT ;  /* 0x0000000207ff7812 */ /* 0x000fc6000780c0ff */
[----:B------:R-:W-:Y:S02]  /*9170*/  IMAD.IADD R3, R10, 0x1, -R3 ;  /* 0x000000010a037824 */ /* 0x000fe400078e0a03 */
[C---:B------:R-:W-:Y:S01]  /*9180*/  FMUL.FTZ R36, R11.reuse, R36 ;  /* 0x000000240b247220 */ /* 0x040fe20000410000 */
[C---:B------:R-:W-:Y:S01]  /*9190*/  FMUL.FTZ R37, R11.reuse, R37 ;  /* 0x000000250b257220 */ /* 0x040fe20000410000 */
[C---:B------:R-:W-:Y:S01]  /*91a0*/  FMUL.FTZ R40, R11.reuse, R40 ;  /* 0x000000280b287220 */ /* 0x040fe20000410000 */
[----:B------:R-:W-:Y:S01]  /*91b0*/  FMUL.FTZ R41, R11, R41 ;  /* 0x000000290b297220 */ /* 0x000fe20000410000 */
[----:B--2---:R-:W-:Y:S01]  /*91c0*/  FMUL.FTZ R12, R12, UR4 ;  /* 0x000000040c0c7c20 */ /* 0x004fe20008410000 */
[----:B------:R-:W1:Y:S01]  /*91d0*/  S2UR UR4, SR_CgaCtaId ;  /* 0x00000000000479c3 */ /* 0x000e620000008800 */
[----:B------:R-:W-:Y:S01]  /*91e0*/  LEA R3, R3, R4, 0x4 ;  /* 0x0000000403037211 */ /* 0x000fe200078e20ff */
        /* <DEDUP_REMOVED lines=25> */
[C---:B------:R-:W-:Y:S01]  /*9380*/  SHF.L.U32 R12, R7.reuse, 0x6, RZ ;  /* 0x00000006070c7819 */ /* 0x040fe200000006ff */
[----:B-1----:R-:W-:Y:S01]  /*9390*/  ULEA UR4, UR4, UR5, 0x18 ;  /* 0x0000000504047291 */ /* 0x002fe2000f8ec03f */
[----:B------:R-:W-:Y:S01]  /*93a0*/  LOP3.LUT R4, R7, 0x1, RZ, 0xc0, !PT ;  /* 0x0000000107047812 */ /* 0x000fe200078ec0ff */
[C---:B------:R-:W-:Y:S01]  /*93b0*/  FMUL.FTZ R45, R11.reuse, R45 ;  /* 0x0000002d0b2d7220 */ /* 0x040fe20000410000 */
[----:B------:R-:W-:Y:S01]  /*93c0*/  LOP3.LUT R12, R12, 0xc0, RZ, 0xc0, !PT ;  /* 0x000000c00c0c7812 */ /* 0x000fe200078ec0ff */
[C---:B------:R-:W-:Y:S01]  /*93d0*/  FMUL.FTZ R48, R11.reuse, R48 ;  /* 0x000000300b307220 */ /* 0x040fe20000410000 */
[----:B------:R-:W-:Y:S01]  /*93e0*/  ISETP.NE.U32.AND P3, PT, R4, 0x1, PT ;  /* 0x000000010400780c */ /* 0x000fe20003f65070 */
[C---:B------:R-:W-:Y:S01]  /*93f0*/  FMUL.FTZ R49, R11.reuse, R49 ;  /* 0x000000310b317220 */ /* 0x040fe20000410000 */
[----:B------:R-:W-:Y:S01]  /*9400*/  LEA.HI R12, R12, R12, RZ, 0x1d ;  /* 0x0000000c0c0c7211 */ /* 0x000fe200078fe8ff */
[C---:B------:R-:W-:Y:S01]  /*9410*/  FMUL.FTZ R52, R11.reuse, R52 ;  /* 0x000000340b347220 */ /* 0x040fe20000410000 */
[----:B------:R-:W-:Y:S01]  /*9420*/  MOV R4, 0x20 ;  /* 0x0000002000047802 */ /* 0x000fe20000000f00 */
[----:B------:R-:W-:Y:S01]  /*9430*/  FMUL.FTZ R53, R11, R53 ;  /* 0x000000350b357220 */ /* 0x000fe20000410000 */
[----:B------:R-:W-:Y:S01]  /*9440*/  LEA R3, R3, R12, 0x1 ;  /* 0x0000000c03037211 */ /* 0x000fe200078e08ff */
[C---:B------:R-:W-:Y:S01]  /*9450*/  FMUL.FTZ R56, R11.reuse, R56 ;  /* 0x000000380b387220 */ /* 0x040fe20000410000 */
[----:B------:R-:W-:Y:S01]  /*9460*/  SEL R4, R4, 0xffffffe0, !P0 ;  /* 0xffffffe004047807 */ /* 0x000fe20004000000 */
[----:B------:R-:W-:Y:S01]  /*9470*/  FMUL.FTZ R57, R11, R57 ;  /* 0x000000390b397220 */ /* 0x000fe20000410000 */
[----:B------:R-:W-:Y:S01]  /*9480*/  LEA R3, R3, UR4, 0x1 ;  /* 0x0000000403037c11 */ /* 0x000fe2000f8e08ff */
[----:B------:R-:W-:Y:S01]  /*9490*/  @UP0 ULDC.64 UR4, c[0x0][0x298] ;  /* 0x0000a60000040ab9 */ /* 0x000fe20000000a00 */
[----:B------:R-:W-:Y:S01]  /*94a0*/  F2FP.F16.F32.PACK_AB R36, R37, R36 ;  /* 0x000000242524723e */ /* 0x000fe200000000ff */
[----:B------:R-:W-:Y:S01]  /*94b0*/  @UP0 UIMAD.WIDE.U32 UR10, UR26, UR4, URZ ;  /* 0x000000041a0a02a5 */ /* 0x000fe2000f8e003f */
[----:B------:R-:W-:Y:S01]  /*94c0*/  F2FP.F16.F32.PACK_AB R38, R39, R38 ;  /* 0x000000262726723e */ /* 0x000fe200000000ff */
[C---:B------:R-:W-:Y:S01]  /*94d0*/  VIADD R7, R3.reuse, 0xfffffff0 ;  /* 0xfffffff003077836 */ /* 0x040fe20000000000 */
[----:B------:R-:W-:Y:S01]  /*94e0*/  @P3 IADD3 R7, R3, 0x10, RZ ;  /* 0x0000001003073810 */ /* 0x000fe20007ffe0ff */
        /* <DEDUP_REMOVED lines=19> */
[----:B------:R-:W-:Y:S01]  /*9620*/  PLOP3.LUT P0, PT, PT, PT, UP0, 0x80, 0x0 ;  /* 0x000000000000781c */ /* 0x000fe20003f0f008 */
[----:B------:R1:W-:Y:S01]  /*9630*/  STS [R13+0x200], R46 ;  /* 0x0002002e0d007388 */ /* 0x0003e20000000800 */
[C---:B------:R-:W-:Y:S01]  /*9640*/  FMUL.FTZ R69, R11.reuse, R69 ;  /* 0x000000450b457220 */ /* 0x040fe20000410000 */
[C---:B------:R-:W-:Y:S01]  /*9650*/  FMUL.FTZ R72, R11.reuse, R72 ;  /* 0x000000480b487220 */ /* 0x040fe20000410000 */
[C---:B------:R-:W-:Y:S01]  /*9660*/  FMUL.FTZ R73, R11.reuse, R73 ;  /* 0x000000490b497220 */ /* 0x040fe20000410000 */
[----:B------:R1:W-:Y:S01]  /*9670*/  STS [R15], R48 ;  /* 0x000000300f007388 */ /* 0x0003e20000000800 */
[C---:B------:R-:W-:Y:S01]  /*9680*/  FMUL.FTZ R80, R11.reuse, R80 ;  /* 0x000000500b507220 */ /* 0x040fe20000410000 */
[C---:B------:R-:W-:Y:S01]  /*9690*/  FMUL.FTZ R81, R11.reuse, R81 ;  /* 0x000000510b517220 */ /* 0x040fe20000410000 */
[C---:B------:R-:W-:Y:S01]  /*96a0*/  FMUL.FTZ R76, R11.reuse, R76 ;  /* 0x0000004c0b4c7220 */ /* 0x040fe20000410000 */
[----:B------:R1:W-:Y:S01]  /*96b0*/  STS [R15+0x200], R50 ;  /* 0x000200320f007388 */ /* 0x0003e20000000800 */
[----:B------:R-:W-:Y:S01]  /*96c0*/  FMUL.FTZ R11, R11, R77 ;  /* 0x0000004d0b0b7220 */ /* 0x000fe20000410000 */
[----:B------:R-:W-:Y:S01]  /*96d0*/  @UP0 UIMAD UR6, UR26, UR5, UR11 ;  /* 0x000000051a0602a4 */ /* 0x000fe2000f8e020b */
[----:B------:R-:W-:Y:S01]  /*96e0*/  F2FP.F16.F32.PACK_AB R54, R55, R54 ;  /* 0x000000363736723e */ /* 0x000fe200000000ff */
[----:B------:R1:W-:Y:S01]  /*96f0*/  STS [R3+0x1000], R52 ;  /* 0x0010003403007388 */ /* 0x0003e20000000800 */
        /* <DEDUP_REMOVED lines=14> */
[----:B-1----:R-:W-:Y:S06]  /*97e0*/  @P0 BRA `(.L_x_887) ;  /* 0x00000000001c0947 */ /* 0x002fec0003800000 */
[----:B------:R-:W1:Y:S01]  /*97f0*/  S2UR UR7, SR_CTAID.Y ;  /* 0x00000000000779c3 */ /* 0x000e620000002600 */
[----:B------:R-:W-:Y:S01]  /*9800*/  ULDC.64 UR4, c[0x0][0x290] ;  /* 0x0000a40000047ab9 */ /* 0x000fe20000000a00 */
[----:B-1----:R-:W-:Y:S02]  /*9810*/  USHF.R.S32.HI UR6, URZ, 0x1f, UR7 ;  /* 0x0000001f3f067899 */ /* 0x002fe40008011407 */
[----:B------:R-:W-:Y:S02]  /*9820*/  UIMAD.WIDE.U32 UR10, UR7, UR4, URZ ;  /* 0x00000004070a72a5 */ /* 0x000fe4000f8e003f */
[----:B------:R-:W-:-:S04]  /*9830*/  UIMAD UR6, UR6, UR4, URZ ;  /* 0x00000004060672a4 */ /* 0x000fc8000f8e023f */
[----:B------:R-:W-:-:S04]  /*9840*/  UIMAD UR6, UR7, UR5, UR6 ;  /* 0x00000005070672a4 */ /* 0x000fc8000f8e0206 */
[----:B------:R-:W-:-:S12]  /*9850*/  UIADD3 UR6, UR11, UR6, URZ ;  /* 0x000000060b067290 */ /* 0x000fd8000fffe03f */
.L_x_887:
[----:B------:R-:W-:Y:S01]  /*9860*/  ULDC.U8 UR5, c[0x0][0x3d9] ;  /* 0x0000f64000057ab9 */ /* 0x000fe20000000000 */
[----:B------:R-:W-:Y:S01]  /*9870*/  STS [R3+0x1200], R54 ;  /* 0x0012003603007388 */ /* 0x000fe20000000800 */
[----:B------:R-:W-:Y:S01]  /*9880*/  ISETP.NE.AND P0, PT, RZ, UR5, PT ;  /* 0x00000005ff007c0c */ /* 0x000fe2000bf05270 */
[----:B------:R-:W-:Y:S01]  /*9890*/  ULDC.U8 UR8, c[0x0][0x3d8] ;  /* 0x0000f60000087ab9 */ /* 0x000fe20000000000 */
[----:B------:R-:W1:Y:S01]  /*98a0*/  S2UR UR4, SR_CTAID.X ;  /* 0x00000000000479c3 */ /* 0x000e620000002500 */
[----:B------:R-:W-:Y:S01]  /*98b0*/  STS [R7+0x1000], R56 ;  /* 0x0010003807007388 */ /* 0x000fe20000000800 */
[----:B------:R-:W-:-:S03]  /*98c0*/  ISETP.NE.AND P4, PT, RZ, UR8, PT ;  /* 0x00000008ff007c0c */ /* 0x000fc6000bf85270 */
[----:B------:R-:W-:Y:S01]  /*98d0*/  STS [R7+0x1200], R58 ;  /* 0x0012003a07007388 */ /* 0x000fe20000000800 */
[----:B------:R-:W-:-:S03]  /*98e0*/  ISETP.EQ.AND P4, PT, RZ, UR5, P4 ;  /* 0x00000005ff007c0c */ /* 0x000fc6000a782270 */
[----:B------:R-:W-:Y:S02]  /*98f0*/  STS [R13+0x1000], R60 ;  /* 0x0010003c0d007388 */ /* 0x000fe40000000800 */
[----:B------:R-:W2:Y:S01]  /*9900*/  @P0 LDC.64 R16, c[0x0][0x2c0] ;  /* 0x0000b000ff100b82 */ /* 0x000ea20000000a00 */
[----:B------:R-:W-:Y:S01]  /*9910*/  @P0 IMAD.MOV.U32 R24, RZ, RZ, 0x1 ;  /* 0x00000001ff180424 */ /* 0x000fe200078e00ff */
        /* <DEDUP_REMOVED lines=8> */
[----:B--2---:R-:W-:-:S03]  /*99a0*/  @P0 IMAD R25, R17, R16, RZ ;  /* 0x0000001011190224 */ /* 0x004fc600078e02ff */
[----:B------:R2:W-:Y:S04]  /*99b0*/  STS [R7+0x2200], R74 ;  /* 0x0022004a07007388 */ /* 0x0005e80000000800 */
[----:B------:R3:W-:Y:S04]  /*99c0*/  STS [R13+0x2000], R80 ;  /* 0x002000500d007388 */ /* 0x0007e80000000800 */
[----:B------:R3:W-:Y:S01]  /*99d0*/  STS [R13+0x2200], R82 ;  /* 0x002200520d007388 */ /* 0x0007e20000000800 */
[----:B------:R-:W4:Y:S01]  /*99e0*/  S2R R11, SR_CTAID.Y ;  /* 0x00000000000b7919 */ /* 0x000f220000002600 */
[----:B------:R-:W1:Y:S01]  /*99f0*/  S2R R10, SR_CTAID.Z ;  /* 0x00000000000a7919 */ /* 0x000e620000002700 */
[----:B------:R-:W1:Y:S01]  /*9a00*/  S2R R4, SR_TID.X ;  /* 0x0000000000047919 */ /* 0x000e620000002100 */
[----:B------:R3:W-:Y:S01]  /*9a10*/  STS [R15+0x2000], R76 ;  /* 0x0020004c0f007388 */ /* 0x0007e20000000800 */
[----:B--2---:R-:W2:Y:S03]  /*9a20*/  @P0 LDC R7, c[0x0][0x2c0] ;  /* 0x0000b000ff070b82 */ /* 0x004ea60000000800 */
[----:B------:R3:W-:Y:S01]  /*9a30*/  STS [R15+0x2200], R78 ;  /* 0x0022004e0f007388 */ /* 0x0007e20000000800 */
[----:B------:R-:W-:Y:S05]  /*9a40*/  @!P4 BRA `(.L_x_888) ;  /* 0x000000000020c947 */ /* 0x000fea0003800000 */
[----:B------:R-:W5:Y:S01]  /*9a50*/  S2UR UR5, SR_CTAID.Y ;  /* 0x00000000000579c3 */ /* 0x000f620000002600 */
[----:B------:R-:W-:Y:S01]  /*9a60*/  ULDC UR7, c[0x0][0x2c4] ;  /* 0x0000b10000077ab9 */ /* 0x000fe20000000800 */
[----:B------:R-:W-:Y:S01]  /*9a70*/  PLOP3.LUT P3, PT, PT, PT, PT, 0x80, 0x0 ;  /* 0x000000000000781c */ /* 0x000fe20003f6f070 */
[----:B-----5:R-:W-:-:S04]  /*9a80*/  UIMAD UR5, UR5, UR7, URZ ;  /* 0x00000007050572a4 */ /* 0x020fc8000f8e023f */
[----:B------:R-:W-:-:S04]  /*9a90*/  USEL UR26, UR5, UR26, !UP0 ;  /* 0x0000001a051a7287 */ /* 0x000fc8000c000000 */
[----:B------:R-:W-:Y:S02]  /*9aa0*/  USHF.R.S32.HI UR5, URZ, 0x1f, UR26 ;  /* 0x0000001f3f057899 */ /* 0x000fe4000801141a */
[----:B------:R-:W-:-:S04]  /*9ab0*/  IMAD.U32 R30, RZ, RZ, UR26 ;  /* 0x0000001aff1e7e24 */ /* 0x000fc8000f8e00ff */
[----:B------:R-:W-:Y:S02]  /*9ac0*/  MOV R31, UR5 ;  /* 0x00000005001f7c02 */ /* 0x000fe40008000f00 */
.L_x_888:
[----:B------:R-:W-:Y:S05]  /*9ad0*/  @P0 BRA `(.L_x_889) ;  /* 0x0000000000180947 */ /* 0x000fea0003800000 */
[----:B------:R-:W5:Y:S01]  /*9ae0*/  LDC R25, c[0x0][0x2c4] ;  /* 0x0000b100ff197b82 */ /* 0x000f620000000800 */
[----:B------:R-:W-:Y:S02]  /*9af0*/  ISETP.NE.AND P0, PT, RZ, UR8, PT ;  /* 0x00000008ff007c0c */ /* 0x000fe4000bf05270 */
[----:B--2---:R-:W-:-:S05]  /*9b00*/  MOV R7, 0x1 ;  /* 0x0000000100077802 */ /* 0x004fca0000000f00 */
[----:B------:R-:W2:Y:S08]  /*9b10*/  LDC R24, c[0x0][0x270] ;  /* 0x00009c00ff187b82 */ /* 0x000eb00000000800 */
[----:B-----5:R-:W2:Y:S02]  /*9b20*/  @P0 LDC R25, c[0x0][0x2e4] ;  /* 0x0000b900ff190b82 */ /* 0x020ea40000000800 */
[----:B--2---:R-:W-:-:S07]  /*9b30*/  IMAD R24, R25, R24, RZ ;  /* 0x0000001819187224 */ /* 0x004fce00078e02ff */
.L_x_889:
[----:B------:R-:W-:Y:S01]  /*9b40*/  BAR.SYNC.DEFER_BLOCKING 0x0 ;  /* 0x0000000000007b1d */ /* 0x000fe20000010000 */
[----:B-1----:R-:W-:Y:S01]  /*9b50*/  SHF.R.S32.HI R29, RZ, 0x1f, R4 ;  /* 0x0000001fff1d7819 */ /* 0x002fe20000011404 */
[----:B----4-:R-:W-:Y:S02]  /*9b60*/  IMAD R11, R11, R24, RZ ;  /* 0x000000180b0b7224 */ /* 0x010fe400078e02ff */
[----:B------:R-:W-:Y:S01]  /*9b70*/  IMAD R128, R131, 0x10, R128 ;  /* 0x0000001083807824 */ /* 0x000fe200078e0280 */
[----:B------:R-:W-:-:S03]  /*9b80*/  LEA.HI R26, R29, R4, RZ, 0x2 ;  /* 0x000000041d1a7211 */ /* 0x000fc600078f10ff */
[----:B------:R-:W1:Y:S01]  /*9b90*/  @P2 LDC R3, c[0x0][0x2e8] ;  /* 0x0000ba00ff032b82 */ /* 0x000e620000000800 */
[----:B------:R-:W4:Y:S01]  /*9ba0*/  @P2 MUFU.LG2 R9, R9 ;  /* 0x0000000900092308 */ /* 0x000f220000000c00 */
[----:B------:R-:W-:Y:S01]  /*9bb0*/  LOP3.LUT R29, R5, 0xffffffe0, RZ, 0xc0, !PT ;  /* 0xffffffe0051d7812 */ /* 0x000fe200078ec0ff */
[----:B------:R-:W-:Y:S01]  /*9bc0*/  BSSY B0, `(.L_x_890) ;  /* 0x000002d000007945 */ /* 0x000fe20003800000 */
[----:B------:R-:W-:Y:S02]  /*9bd0*/  LOP3.LUT R5, R26, 0xfffffffc, RZ, 0xc0, !PT ;  /* 0xfffffffc1a057812 */ /* 0x000fe400078ec0ff */
[----:B------:R-:W-:Y:S01]  /*9be0*/  SEL R11, R11, RZ, !P3 ;  /* 0x000000ff0b0b7207 */ /* 0x000fe20005800000 */
[----:B------:R-:W-:Y:S01]  /*9bf0*/  IMAD.IADD R29, R6, 0x1, -R29 ;  /* 0x00000001061d7824 */ /* 0x000fe200078e0a1d */
[----:B------:R-:W5:Y:S01]  /*9c00*/  @P1 LDC R27, c[0x0][0x2e8] ;  /* 0x0000ba00ff1b1b82 */ /* 0x000f620000000800 */
[----:B------:R-:W3:Y:S01]  /*9c10*/  @P1 MUFU.LG2 R8, R8 ;  /* 0x0000000800081308 */ /* 0x000ee20000000c00 */
[----:B------:R-:W-:Y:S01]  /*9c20*/  IADD3 R5, -R5, R4, RZ ;  /* 0x0000000405057210 */ /* 0x000fe20007ffe1ff */
[----:B--2---:R-:W-:Y:S01]  /*9c30*/  IMAD R4, R7, UR4, RZ ;  /* 0x0000000407047c24 */ /* 0x004fe2000f8e02ff */
[----:B------:R-:W-:Y:S01]  /*9c40*/  LOP3.LUT P0, RZ, R29, 0x3, RZ, 0xc0, !PT ;  /* 0x000000031dff7812 */ /* 0x000fe2000780c0ff */
[----:B------:R-:W-:Y:S01]  /*9c50*/  IMAD R11, R10, R25, R11 ;  /* 0x000000190a0b7224 */ /* 0x000fe200078e020b */
[----:B------:R-:W-:Y:S01]  /*9c60*/  SHF.R.S32.HI R26, RZ, 0x2, R26 ;  /* 0x00000002ff1a7819 */ /* 0x000fe2000001141a */
[----:B------:R-:W-:Y:S01]  /*9c70*/  IMAD.MOV.U32 R6, RZ, RZ, 0x7f800000 ;  /* 0x7f800000ff067424 */ /* 0x000fe200078e00ff */
[----:B------:R-:W-:Y:S01]  /*9c80*/  SHF.L.U32 R4, R4, 0x6, RZ ;  /* 0x0000000604047819 */ /* 0x000fe200000006ff */
[----:B------:R2:W2:Y:S01]  /*9c90*/  LDS.128 R20, [R121+0x800] ;  /* 0x0008000079147984 */ /* 0x0004a20000000c00 */
[----:B----4-:R-:W-:-:S03]  /*9ca0*/  @P2 FMUL.FTZ R9, R9, 0.69314718246459960938 ;  /* 0x3f31721809092820 */ /* 0x010fc60000410000 */
[----:B------:R4:W2:Y:S01]  /*9cb0*/  LDS.128 R16, [R121+0x1800] ;  /* 0x0018000079107984 */ /* 0x0008a20000000c00 */
[----:B-1----:R-:W-:Y:S01]  /*9cc0*/  @P2 FFMA.FTZ R6, R2, R3, R9 ;  /* 0x0000000302062223 */ /* 0x002fe20000010009 */
[----:B------:R-:W-:Y:S02]  /*9cd0*/  SHF.R.S32.HI R3, RZ, 0x1f, R4 ;  /* 0x0000001fff037819 */ /* 0x000fe40000011404 */
[----:B---3--:R4:W1:Y:S01]  /*9ce0*/  LDS.128 R12, [R121+0x2800] ;  /* 0x00280000790c7984 */ /* 0x0088620000000c00 */
[----:B------:R-:W-:Y:S01]  /*9cf0*/  @P1 FMUL.FTZ R25, R8, 0.69314718246459960938 ;  /* 0x3f31721808191820 */ /* 0x000fe20000410000 */
[--C-:B------:R-:W-:Y:S01]  /*9d00*/  IADD3 R8, P3, P2, R4, R30, R11.reuse ;  /* 0x0000001e04087210 */ /* 0x100fe20007a7e00b */
[----:B------:R-:W-:Y:S01]  /*9d10*/  IMAD.MOV.U32 R9, RZ, RZ, 0x7f800000 ;  /* 0x7f800000ff097424 */ /* 0x000fe200078e00ff */
[----:B------:R-:W-:Y:S01]  /*9d20*/  SHF.R.S32.HI R30, RZ, 0x1f, R11 ;  /* 0x0000001fff1e7819 */ /* 0x000fe2000001140b */
[----:B-----5:R-:W-:Y:S01]  /*9d30*/  @P1 FFMA.FTZ R9, R0, R27, R25 ;  /* 0x0000001b00091223 */ /* 0x020fe20000010019 */
[----:B------:R-:W-:-:S02]  /*9d40*/  SHF.L.U32 R0, R5, 0x3, RZ ;  /* 0x0000000305007819 */ /* 0x000fc400000006ff */
[----:B------:R-:W-:Y:S01]  /*9d50*/  IADD3.X R30, R3, R31, R30, P3, P2 ;  /* 0x0000001f031e7210 */ /* 0x000fe20001fe441e */
[----:B------:R-:W-:Y:S06]  /*9d60*/  @P0 BRA `(.L_x_891) ;  /* 0x0000000000480947 */ /* 0x000fec0003800000 */
[----:B------:R-:W-:Y:S01]  /*9d70*/  UIMAD UR5, UR4, -0x40, UR28 ;  /* 0xffffffc0040578a4 */ /* 0x000fe2000f8e021c */
[----:B------:R-:W-:-:S05]  /*9d80*/  VIADD R24, R128, 0x8 ;  /* 0x0000000880187836 */ /* 0x000fca0000000000 */
[----:B------:R-:W-:Y:S02]  /*9d90*/  ISETP.GE.AND P3, PT, R128, UR5, PT ;  /* 0x0000000580007c0c */ /* 0x000fe4000bf66270 */
[----:B------:R-:W-:-:S11]  /*9da0*/  ISETP.GE.AND P2, PT, R24, UR5, PT ;  /* 0x0000000518007c0c */ /* 0x000fd6000bf46270 */
[----:B------:R-:W3:Y:S01]  /*9db0*/  @!P3 LDC.64 R4, c[0x0][0x2b0] ;  /* 0x0000ac00ff04bb82 */ /* 0x000ee20000000a00 */
[-C--:B------:R-:W-:Y:S02]  /*9dc0*/  @!P3 IMAD R11, R128, R7.reuse, RZ ;  /* 0x00000007800bb224 */ /* 0x080fe400078e02ff */
[----:B------:R-:W-:-:S03]  /*9dd0*/  @!P2 IMAD R25, R24, R7, RZ ;  /* 0x000000071819a224 */ /* 0x000fc600078e02ff */
[-C--:B------:R-:W-:Y:S02]  /*9de0*/  @!P3 IADD3 R7, P1, R11, R8.reuse, RZ ;  /* 0x000000080b07b210 */ /* 0x080fe40007f3e0ff */
[----:B------:R-:W5:Y:S01]  /*9df0*/  @!P2 LDC.64 R2, c[0x0][0x2b0] ;  /* 0x0000ac00ff02ab82 */ /* 0x000f620000000a00 */
[----:B------:R-:W-:Y:S02]  /*9e00*/  @!P2 IADD3 R8, P0, R25, R8, RZ ;  /* 0x000000081908a210 */ /* 0x000fe40007f1e0ff */
[-C--:B------:R-:W-:Y:S02]  /*9e10*/  @!P3 LEA.HI.X.SX32 R24, R11, R30.reuse, 0x1, P1 ;  /* 0x0000001e0b18b211 */ /* 0x080fe400008f0eff */
[----:B------:R-:W-:Y:S02]  /*9e20*/  @!P2 LEA.HI.X.SX32 R25, R25, R30, 0x1, P0 ;  /* 0x0000001e1919a211 */ /* 0x000fe400000f0eff */
[----:B---3--:R-:W-:-:S04]  /*9e30*/  @!P3 LEA R4, P1, R7, R4, 0x2 ;  /* 0x000000040704b211 */ /* 0x008fc800078210ff */
[----:B------:R-:W-:Y:S02]  /*9e40*/  @!P3 LEA.HI.X R5, R7, R5, R24, 0x2, P1 ;  /* 0x000000050705b211 */ /* 0x000fe400008f1418 */
[----:B-----5:R-:W-:-:S03]  /*9e50*/  @!P2 LEA R2, P0, R8, R2, 0x2 ;  /* 0x000000020802a211 */ /* 0x020fc600078010ff */
[----:B------:R3:W-:Y:S01]  /*9e60*/  @!P3 STG.E desc[UR30][R4.64], R6 ;  /* 0x000000060400b986 */ /* 0x0007e2000c10191e */
[----:B------:R-:W-:-:S05]  /*9e70*/  @!P2 LEA.HI.X R3, R8, R3, R25, 0x2, P0 ;  /* 0x000000030803a211 */ /* 0x000fca00000f1419 */
[----:B------:R3:W-:Y:S04]  /*9e80*/  @!P2 STG.E desc[UR30][R2.64], R9 ;  /* 0x000000090200a986 */ /* 0x0007e8000c10191e */
.L_x_891:
[----:B------:R-:W-:Y:S05]  /*9e90*/  BSYNC B0 ;  /* 0x0000000000007941 */ /* 0x000fea0003800000 */
.L_x_890:
[----:B---3--:R-:W-:Y:S01]  /*9ea0*/  SHF.R.S32.HI R3, RZ, 0x1f, R0 ;  /* 0x0000001fff037819 */ /* 0x008fe20000011400 */
[----:B------:R-:W-:Y:S01]  /*9eb0*/  ULDC.64 UR4, c[0x0][0x2a0] ;  /* 0x0000a80000047ab9 */ /* 0x000fe20000000a00 */
[----:B------:R-:W-:Y:S01]  /*9ec0*/  IADD3 R28, P1, R0, UR10, RZ ;  /* 0x0000000a001c7c10 */ /* 0x000fe2000ff3e0ff */
[----:B------:R-:W-:Y:S01]  /*9ed0*/  VIADD R2, R26, 0x20 ;  /* 0x000000201a027836 */ /* 0x000fe20000000000 */
[----:B------:R-:W-:Y:S01]  /*9ee0*/  SHF.R.S32.HI R0, RZ, 0x1f, R10 ;  /* 0x0000001fff007819 */ /* 0x000fe2000001140a */
[----:B------:R-:W-:Y:S01]  /*9ef0*/  BSSY B0, `(.L_x_892) ;  /* 0x000001b000007945 */ /* 0x000fe20003800000 */
[----:B------:R-:W-:Y:S01]  /*9f00*/  IADD3.X R29, R3, UR6, RZ, P1, !PT ;  /* 0x00000006031d7c10 */ /* 0x000fe20008ffe4ff */
[----:B------:R-:W-:Y:S01]  /*9f10*/  IMAD.U32 R3, RZ, RZ, UR27 ;  /* 0x0000001bff037e24 */ /* 0x000fe2000f8e00ff */
[----:B------:R-:W-:Y:S01]  /*9f20*/  SHF.R.S32.HI R27, RZ, 0x1f, R26 ;  /* 0x0000001fff1b7819 */ /* 0x000fe2000001141a */
[----:B------:R-:W-:Y:S01]  /*9f30*/  IMAD R5, R0, UR4, RZ ;  /* 0x0000000400057c24 */ /* 0x000fe2000f8e02ff */
[----:B------:R-:W-:Y:S01]  /*9f40*/  ISETP.GE.AND P0, PT, R2, UR23, PT ;  /* 0x0000001702007c0c */ /* 0x000fe2000bf06270 */
[----:B------:R-:W-:Y:S01]  /*9f50*/  IMAD.WIDE.U32 R28, R10, UR4, R28 ;  /* 0x000000040a1c7c25 */ /* 0x000fe2000f8e001c */
[----:B------:R-:W-:-:S03]  /*9f60*/  ISETP.GE.AND P1, PT, R26, UR23, PT ;  /* 0x000000171a007c0c */ /* 0x000fc6000bf26270 */
[----:B------:R-:W-:Y:S02]  /*9f70*/  IMAD R0, R10, UR5, R5 ;  /* 0x000000050a007c24 */ /* 0x000fe4000f8e0205 */
[----:B------:R-:W-:Y:S01]  /*9f80*/  IMAD.WIDE R2, R3, 0x40, R26 ;  /* 0x0000004003027825 */ /* 0x000fe200078e021a */
[----:B------:R3:W1:Y:S03]  /*9f90*/  LDS.128 R8, [R121] ;  /* 0x0000000079087984 */ /* 0x0006660000000c00 */
[----:B------:R-:W-:Y:S01]  /*9fa0*/  IMAD.IADD R31, R29, 0x1, R0 ;  /* 0x000000011d1f7824 */ /* 0x000fe200078e0200 */
[----:B------:R3:W1:Y:S04]  /*9fb0*/  LDS.128 R4, [R121+0x1000] ;  /* 0x0010000079047984 */ /* 0x0006680000000c00 */
        /* <DEDUP_REMOVED lines=14> */
.L_x_893:
[----:B------:R-:W-:Y:S05]  /*a0a0*/  BSYNC B0 ;  /* 0x0000000000007941 */ /* 0x000fea0003800000 */
.L_x_892:
[----:B------:R-:W-:Y:S05]  /*a0b0*/  @P0 EXIT ;  /* 0x000000000000094d */ /* 0x000fea0003800000 */
[----:B------:R-:W-:Y:S01]  /*a0c0*/  IADD3 R0, P0, R2, 0x20, RZ ;  /* 0x0000002002007810 */ /* 0x000fe20007f1e0ff */
[----:B------:R-:W-:Y:S01]  /*a0d0*/  ULDC.64 UR4, c[0x0][0x298] ;  /* 0x0000a60000047ab9 */ /* 0x000fe20000000a00 */
[----:B-1----:R-:W-:Y:S01]  /*a0e0*/  MOV R5, R31 ;  /* 0x0000001f00057202 */ /* 0x002fe20000000f00 */
        /* <DEDUP_REMOVED lines=9> */
[----:B--2---:R-:W-:Y:S04]  /*a180*/  STG.E.128 desc[UR30][R2.64], R20 ;  /* 0x0000001402007986 */ /* 0x004fe8000c101d1e */
[----:B------:R-:W-:Y:S04]  /*a190*/  STG.E.128 desc[UR30][R2.64+0x40], R16 ;  /* 0x0000401002007986 */ /* 0x000fe8000c101d1e */
[----:B------:R-:W-:Y:S01]  /*a1a0*/  STG.E.128 desc[UR30][R2.64+0x80], R12 ;  /* 0x0000800c02007986 */ /* 0x000fe2000c101d1e */
[----:B------:R-:W-:Y:S05]  /*a1b0*/  EXIT ;  /* 0x000000000000794d */ /* 0x000fea0003800000 */
.L_x_876:
[----:B------:R-:W-:Y:S01]  /*a1c0*/  UISETP.NE.AND UP1, UPT, UR26, -0x1, UPT ;  /* 0xffffffff1a00788c */ /* 0x000fe2000bf25270 */
[----:B------:R-:W-:Y:S01]  /*a1d0*/  LEA.HI R8, R8, R83, RZ, 0x2 ;  /* 0x0000005308087211 */ /* 0x000fe200078f10ff */
[----:B------:R-:W-:Y:S01]  /*a1e0*/  ULDC.U8 UR7, c[0x0][0x3d9] ;  /* 0x0000f64000077ab9 */ /* 0x000fe20000000000 */
[----:B------:R-:W-:Y:S01]  /*a1f0*/  UIADD3 UR28, -UR15, UR28, URZ ;  /* 0x0000001c0f1c7290 */ /* 0x000fe2000fffe13f */
[C---:B------:R-:W-:Y:S01]  /*a200*/  LOP3.LUT P2, RZ, R83.reuse, 0x3, RZ, 0xc0, !PT ;  /* 0x0000000353ff7812 */ /* 0x040fe2000784c0ff */
[----:B------:R-:W-:Y:S01]  /*a210*/  UISETP.NE.AND UP3, UPT, UR7, URZ, UPT ;  /* 0x0000003f0700728c */ /* 0x000fe2000bf65270 */
[----:B------:R-:W-:Y:S01]  /*a220*/  LOP3.LUT R0, R8, 0x1ffffffc, RZ, 0xc0, !PT ;  /* 0x1ffffffc08007812 */ /* 0x000fe200078ec0ff */
[----:B------:R-:W-:Y:S01]  /*a230*/  IMAD.U32 R11, RZ, RZ, UR27 ;  /* 0x0000001bff0b7e24 */ /* 0x000fe2000f8e00ff */
[----:B------:R-:W-:Y:S01]  /*a240*/  SHF.R.S32.HI R8, RZ, 0x2, R8 ;  /* 0x00000002ff087819 */ /* 0x000fe20000011408 */
[----:B------:R-:W-:Y:S02]  /*a250*/  BSSY B0, `(.L_x_894) ;  /* 0x0000046000007945 */ /* 0x000fe40003800000 */
[----:B------:R-:W-:Y:S01]  /*a260*/  @!UP1 USHF.R.S32.HI UR4, URZ, 0x1f, UR10 ;  /* 0x0000001f3f049899 */ /* 0x000fe2000801140a */
[----:B------:R-:W-:Y:S01]  /*a270*/  IMAD.IADD R0, R83, 0x1, -R0 ;  /* 0x0000000153007824 */ /* 0x000fe200078e0a00 */
[----:B------:R-:W-:Y:S01]  /*a280*/  @UP1 ULDC.64 UR12, c[0x0][0x298] ;  /* 0x0000a600000c1ab9 */ /* 0x000fe20000000a00 */
[----:B------:R-:W-:Y:S01]  /*a290*/  @!UP1 ULDC.64 UR8, c[0x0][0x290] ;  /* 0x0000a40000089ab9 */ /* 0x000fe20000000a00 */
[----:B------:R-:W-:Y:S01]  /*a2a0*/  @UP1 UIMAD.WIDE.U32 UR18, UR26, UR12, URZ ;  /* 0x0000000c1a1212a5 */ /* 0x000fe2000f8e003f */
[----:B------:R-:W-:Y:S01]  /*a2b0*/  IMAD.SHL.U32 R0, R0, 0x8, RZ ;  /* 0x0000000800007824 */ /* 0x000fe200078e00ff */
[----:B------:R-:W-:Y:S01]  /*a2c0*/  @!UP1 UIMAD UR12, UR4, UR8, URZ ;  /* 0x00000008040c92a4 */ /* 0x000fe2000f8e023f */
[--C-:B------:R-:W-:Y:S01]  /*a2d0*/  SHF.R.S32.HI R9, RZ, 0x1f, R8.reuse ;  /* 0x0000001fff097819 */ /* 0x100fe20000011408 */
[----:B------:R-:W-:Y:S01]  /*a2e0*/  @!UP1 UIMAD.WIDE.U32 UR20, UR10, UR8, URZ ;  /* 0x000000080a1492a5 */ /* 0x000fe2000f8e003f */
[----:B------:R-:W-:Y:S01]  /*a2f0*/  ISETP.GE.OR P3, PT, R8, UR28, P2 ;  /* 0x0000001c08007c0c */ /* 0x000fe20009766670 */
[----:B------:R-:W-:Y:S01]  /*a300*/  @!UP1 UIMAD UR9, UR10, UR9, UR12 ;  /* 0x000000090a0992a4 */ /* 0x000fe2000f8e020c */
[----:B------:R-:W-:Y:S01]  /*a310*/  ULDC.U8 UR8, c[0x0][0x3d8] ;  /* 0x0000f60000087ab9 */ /* 0x000fe20000000000 */
[----:B------:R-:W-:Y:S01]  /*a320*/  @UP1 UIMAD UR13, UR26, UR13, UR19 ;  /* 0x0000000d1a0d12a4 */ /* 0x000fe2000f8e0213 */
[----:B------:R-:W-:Y:S01]  /*a330*/  IMAD.WIDE R10, R11, 0x40, R8 ;  /* 0x000000400b0a7825 */ /* 0x000fe200078e0208 */
[----:B------:R-:W-:-:S02]  /*a340*/  UISETP.NE.AND UP0, UPT, UR8, URZ, !UP3 ;  /* 0x0000003f0800728c */ /* 0x000fc4000df05270 */
[----:B------:R-:W-:Y:S02]  /*a350*/  UISETP.NE.AND UP2, UPT, UR8, URZ, UPT ;  /* 0x0000003f0800728c */ /* 0x000fe4000bf45270 */
[----:B------:R-:W-:Y:S02]  /*a360*/  @!UP1 UIADD3 UR13, UR21, UR9, URZ ;  /* 0x00000009150d9290 */ /* 0x000fe4000fffe03f */
[----:B------:R-:W-:Y:S01]  /*a370*/  UISETP.EQ.AND UP2, UPT, UR7, URZ, UP2 ;  /* 0x0000003f0700728c */ /* 0x000fe20009742270 */
[----:B------:R-:W-:Y:S02]  /*a380*/  @!UP1 UMOV UR18, UR20 ;  /* 0x0000001400129c82 */ /* 0x000fe40008000000 */
[----:B------:R-:W-:Y:S01]  /*a390*/  @!UP3 ULDC UR7, c[0x0][0x2c4] ;  /* 0x0000b1000007bab9 */ /* 0x000fe20000000800 */
[----:B------:R-:W-:Y:S01]  /*a3a0*/  UISETP.NE.OR UP1, UPT, UR26, -0x1, !UP2 ;  /* 0xffffffff1a00788c */ /* 0x000fe2000d725670 */
[C---:B------:R-:W-:Y:S01]  /*a3b0*/  IADD3 R2, P0, R0.reuse, UR18, RZ ;  /* 0x0000001200027c10 */ /* 0x040fe2000ff1e0ff */
[----:B------:R-:W-:Y:S01]  /*a3c0*/  @UP0 ULDC UR7, c[0x0][0x2e4] ;  /* 0x0000b90000070ab9 */ /* 0x000fe20000000800 */
[----:B------:R-:W-:Y:S01]  /*a3d0*/  @UP3 UMOV UR14, 0x1 ;  /* 0x00000001000e3882 */ /* 0x000fe20000000000 */
[----:B------:R-:W-:Y:S01]  /*a3e0*/  @UP3 ULDC.64 UR4, c[0x0][0x2c0] ;  /* 0x0000b00000043ab9 */ /* 0x000fe20000000a00 */
[----:B------:R-:W-:Y:S01]  /*a3f0*/  @!UP3 UIMAD UR14, UR7, UR17, URZ ;  /* 0x00000011070eb2a4 */ /* 0x000fe2000f8e023f */
[----:B------:R-:W-:Y:S01]  /*a400*/  LEA.HI.X.SX32 R3, R0, UR13, 0x1, P0 ;  /* 0x0000000d00037c11 */ /* 0x000fe200080f0eff */
[----:B------:R-:W-:Y:S01]  /*a410*/  USHF.R.S32.HI UR12, URZ, 0x1f, UR6 ;  /* 0x0000001f3f0c7899 */ /* 0x000fe20008011406 */
[C---:B------:R-:W-:Y:S01]  /*a420*/  ISETP.GE.AND P0, PT, R8.reuse, UR28, PT ;  /* 0x0000001c08007c0c */ /* 0x040fe2000bf06270 */
[----:B------:R-:W-:Y:S01]  /*a430*/  @UP3 UIMAD UR11, UR5, UR4, URZ ;  /* 0x00000004050b32a4 */ /* 0x000fe2000f8e023f */
[----:B------:R-:W-:Y:S01]  /*a440*/  VIADD R0, R8, 0x20 ;  /* 0x0000002008007836 */ /* 0x000fe20000000000 */
[----:B------:R-:W-:Y:S01]  /*a450*/  UIMAD UR14, UR10, UR14, URZ ;  /* 0x0000000e0a0e72a4 */ /* 0x000fe2000f8e023f */
[----:B------:R-:W-:Y:S01]  /*a460*/  ULDC.64 UR4, c[0x0][0x2a0] ;  /* 0x0000a80000047ab9 */ /* 0x000fe20000000a00 */
[----:B------:R-:W-:Y:S01]  /*a470*/  @UP3 ULDC UR16, c[0x0][0x2c0] ;  /* 0x0000b00000103ab9 */ /* 0x000fe20000000800 */
[----:B------:R-:W-:Y:S01]  /*a480*/  UIMAD UR12, UR12, UR4, URZ ;  /* 0x000000040c0c72a4 */ /* 0x000fe2000f8e023f */
[----:B------:R-:W-:Y:S01]  /*a490*/  IMAD.U32 R4, RZ, RZ, UR4 ;  /* 0x00000004ff047e24 */ /* 0x000fe2000f8e00ff */
[----:B------:R-:W-:Y:S01]  /*a4a0*/  USEL UR14, UR14, URZ, !UP2 ;  /* 0x0000003f0e0e7287 */ /* 0x000fe2000d000000 */
[----:B------:R-:W-:Y:S01]  /*a4b0*/  ISETP.GE.AND P1, PT, R0, UR28, PT ;  /* 0x0000001c00007c0c */ /* 0x000fe2000bf26270 */
[----:B------:R-:W-:Y:S01]  /*a4c0*/  @UP2 ULDC UR4, c[0x0][0x2c4] ;  /* 0x0000b10000042ab9 */ /* 0x000fe20000000800 */
[----:B------:R-:W-:Y:S01]  /*a4d0*/  @!UP3 UMOV UR11, UR7 ;  /* 0x00000007000bbc82 */ /* 0x000fe20008000000 */
[----:B------:R-:W-:Y:S01]  /*a4e0*/  @!UP1 UIMAD UR26, UR10, UR4, URZ ;  /* 0x000000040a1a92a4 */ /* 0x000fe2000f8e023f */
[----:B------:R-:W-:Y:S01]  /*a4f0*/  IMAD.WIDE.U32 R4, R4, UR6, R2 ;  /* 0x0000000604047c25 */ /* 0x000fe2000f8e0002 */
[----:B------:R-:W-:Y:S01]  /*a500*/  UIMAD UR5, UR6, UR5, UR12 ;  /* 0x00000005060572a4 */ /* 0x000fe2000f8e020c */
[----:B------:R-:W-:Y:S01]  /*a510*/  ISETP.GE.OR P2, PT, R0, UR28, P2 ;  /* 0x0000001c00007c0c */ /* 0x000fe20009746670 */
[----:B------:R-:W-:Y:S01]  /*a520*/  @!UP3 UMOV UR16, 0x1 ;  /* 0x000000010010b882 */ /* 0x000fe20000000000 */
[----:B------:R-:W-:-:S02]  /*a530*/  UIMAD UR6, UR6, UR11, UR14 ;  /* 0x0000000b060672a4 */ /* 0x000fc4000f8e020e */
[----:B------:R-:W-:Y:S01]  /*a540*/  UIMAD UR15, UR15, UR16, URZ ;  /* 0x000000100f0f72a4 */ /* 0x000fe2000f8e023f */
[----:B------:R-:W-:Y:S01]  /*a550*/  VIADD R7, R5, UR5 ;  /* 0x0000000505077c36 */ /* 0x000fe20008000000 */
[----:B------:R-:W-:Y:S01]  /*a560*/  @!UP2 UMOV UR8, URZ ;  /* 0x0000003f0008ac82 */ /* 0x000fe20008000000 */
[----:B------:R-:W-:Y:S01]  /*a570*/  @UP2 UMOV UR8, UR26 ;  /* 0x0000001a00082c82 */ /* 0x000fe20008000000 */
[----:B------:R-:W-:Y:S01]  /*a580*/  @!UP2 UMOV UR9, URZ ;  /* 0x0000003f0009ac82 */ /* 0x000fe20008000000 */
[----:B------:R-:W-:Y:S02]  /*a590*/  USHF.R.S32.HI UR7, URZ, 0x1f, UR6 ;  /* 0x0000001f3f077899 */ /* 0x000fe40008011406 */
        /* <DEDUP_REMOVED lines=17> */
.L_x_895:
[----:B------:R-:W-:Y:S05]  /*a6b0*/  BSYNC B0 ;  /* 0x0000000000007941 */ /* 0x000fea0003800000 */
.L_x_894:
[----:B------:R-:W-:Y:S04]  /*a6c0*/  BSSY B0, `(.L_x_896) ;  /* 0x0000010000007945 */ /* 0x000fe80003800000 */
[----:B------:R-:W-:Y:S05]  /*a6d0*/  @P1 BRA `(.L_x_897) ;  /* 0x0000000000381947 */ /* 0x000fea0003800000 */
[----:B------:R-:W-:Y:S01]  /*a6e0*/  IADD3 R3, P0, R10, 0x20, RZ ;  /* 0x000000200a037810 */ /* 0x000fe20007f1e0ff */
[----:B------:R-:W-:Y:S01]  /*a6f0*/  ULDC.64 UR4, c[0x0][0x298] ;  /* 0x0000a60000047ab9 */ /* 0x000fe20000000a00 */
[----:B------:R-:W-:Y:S02]  /*a700*/  MOV R5, R7 ;  /* 0x0000000700057202 */ /* 0x000fe40000000f00 */
[----:B------:R-:W-:Y:S01]  /*a710*/  IADD3.X R2, RZ, R11, RZ, P0, !PT ;  /* 0x0000000bff027210 */ /* 0x000fe200007fe4ff */
        /* <DEDUP_REMOVED lines=10> */
.L_x_897:
[----:B------:R-:W-:Y:S05]  /*a7c0*/  BSYNC B0 ;  /* 0x0000000000007941 */ /* 0x000fea0003800000 */
.L_x_896:
        /* <DEDUP_REMOVED lines=10> */
.L_x_899:
[----:B------:R-:W-:Y:S05]  /*a870*/  BSYNC B0 ;  /* 0x0000000000007941 */ /* 0x000fea0003800000 */
.L_x_898:
[----:B------:R-:W-:Y:S05]  /*a880*/  @P2 EXIT ;  /* 0x000000000000294d */ /* 0x000fea0003800000 */
[----:B------:R-:W-:Y:S01]  /*a890*/  IMAD R0, R0, UR16, RZ ;  /* 0x0000001000007c24 */ /* 0x000fe2000f8e02ff */
[----:B------:R-:W-:Y:S01]  /*a8a0*/  ULDC.64 UR4, c[0x0][0x2b0] ;  /* 0x0000ac0000047ab9 */ /* 0x000fe20000000a00 */
[----:B---3--:R-:W-:-:S03]  /*a8b0*/  IMAD.MOV.U32 R5, RZ, RZ, 0x7f800000 ;  /* 0x7f800000ff057424 */ /* 0x008fc600078e00ff */
[----:B------:R-:W-:-:S04]  /*a8c0*/  IADD3 R3, P0, R0, UR6, RZ ;  /* 0x0000000600037c10 */ /* 0x000fc8000ff1e0ff */
[----:B------:R-:W-:Y:S02]  /*a8d0*/  LEA.HI.X.SX32 R0, R0, UR8, 0x1, P0 ;  /* 0x0000000800007c11 */ /* 0x000fe400080f0eff */
[----:B------:R-:W-:-:S04]  /*a8e0*/  LEA R2, P0, R3, UR4, 0x2 ;  /* 0x0000000403027c11 */ /* 0x000fc8000f8010ff */
[----:B------:R-:W-:-:S05]  /*a8f0*/  LEA.HI.X R3, R3, UR5, R0, 0x2, P0 ;  /* 0x0000000503037c11 */ /* 0x000fca00080f1400 */
[----:B------:R-:W-:Y:S01]  /*a900*/  STG.E desc[UR30][R2.64], R5 ;  /* 0x0000000502007986 */ /* 0x000fe2000c10191e */
[----:B------:R-:W-:Y:S05]  /*a910*/  EXIT ;  /* 0x000000000000794d */ /* 0x000fea0003800000 */
.L_x_900:
        /* <DEDUP_REMOVED lines=14> */
.L_x_1162:


//--------------------- .text._ZN5flash16flash_fwd_kernelI23Flash_fwd_kernel_traitsILi96ELi64ELi64ELi4ELb0ELb0EN7cutlass6half_tE19Flash_kernel_traitsILi96ELi64ELi64ELi4ES3_EELb0ELb1ELb0ELb0ELb0ELb1ELb1ELb0EEEvNS_16Flash_fwd_paramsE --------------------------
	.section	.text._ZN5flash16flash_fwd_kernelI23Flash_fwd_kernel_traitsILi96ELi64ELi64ELi4ELb0ELb0EN7cutlass6half_tE19Flash_kernel_traitsILi96ELi64ELi64ELi4ES3_EELb0ELb1ELb0ELb0ELb0ELb1ELb1ELb0EEEvNS_16Flash_fwd_paramsE,"ax",@progbits
	.align	128
        .global         _ZN5flash16flash_fwd_kernelI23Flash_fwd_kernel_traitsILi96ELi64ELi64ELi4ELb0ELb0EN7cutlass6half_tE19Flash_kernel_traitsILi96ELi64ELi64ELi4ES3_EELb0ELb1ELb0ELb0ELb0ELb1ELb1ELb0EEEvNS_16Flash_fwd_paramsE
        .type           _ZN5flash16flash_fwd_kernelI23Flash_fwd_kernel_traitsILi96ELi64ELi64ELi4ELb0ELb0EN7cutlass6half_tE19Flash_kernel_traitsILi96ELi64ELi64ELi4ES3_EELb0ELb1ELb0ELb0ELb0ELb1ELb1ELb0EEEvNS_16Flash_fwd_paramsE,@function
        .size           _ZN5flash16flash_fwd_kernelI23Flash_fwd_kernel_traitsILi96ELi64ELi64ELi4ELb0ELb0EN7cutlass6half_tE19Flash_kernel_traitsILi96ELi64ELi64ELi4ES3_EELb0ELb1ELb0ELb0ELb0ELb1ELb1ELb0EEEvNS_16Flash_fwd_paramsE,(.L_x_1163 - _ZN5flash16flash_fwd_kernelI23Flash_fwd_kernel_traitsILi96ELi64ELi64ELi4ELb0ELb0EN7cutlass6half_tE19Flash_kernel_traitsILi96ELi64ELi64ELi4ES3_EELb0ELb1ELb0ELb0ELb0ELb1ELb1ELb0EEEvNS_16Flash_fwd_paramsE)
        .other          _ZN5flash16flash_fwd_kernelI23Flash_fwd_kernel_traitsILi96ELi64ELi64ELi4ELb0ELb0EN7cutlass6half_tE19Flash_kernel_traitsILi96ELi64ELi64ELi4ES3_EELb0ELb1ELb0ELb0ELb0ELb1ELb1ELb0EEEvNS_16Flash_fwd_paramsE,@"STO_CUDA_ENTRY STV_DEFAULT"
_ZN5flash16flash_fwd_kernelI23Flash_fwd_kernel_traitsILi96ELi64ELi64ELi4ELb0ELb0EN7cutlass6half_tE19Flash_kernel_traitsILi96ELi64ELi64ELi4ES3_EELb0ELb1ELb0ELb0ELb0ELb1ELb1ELb0EEEvNS_16Flash_fwd_paramsE:
.text._ZN5flash16flash_fwd_kernelI23Flash_fwd_kernel_traitsILi96ELi64ELi64ELi4ELb0ELb0EN7cutlass6half_tE19Flash_kernel_traitsILi96ELi64ELi64ELi4ES3_EELb0ELb1ELb0ELb0ELb0ELb1ELb1ELb0EEEvNS_16Flash_fwd_paramsE:
        /* <DEDUP_REMOVED lines=38> */
.L_x_901:
[----:B------:R-:W1:Y:S02]  /*0260*/  LDC R5, c[0x0][0x2c8] ;  /* 0x0000b200ff057b82 */ /* 0x000e640000000800 */
.L_x_902:
        /* <DEDUP_REMOVED lines=174> */
.L_x_904:
        /* <DEDUP_REMOVED lines=16> */
.L_x_905:
        /* <DEDUP_REMOVED lines=12> */
[----:B------:R-:W-:Y:S01]  /*0f10*/  ULDC UR8, c[0x0][0x39c] ;  /* 0x0000e70000087ab9 */ /* 0x000fe20000000800 */
[----:B------:R-:W-:Y:S01]  /*0f20*/  @!P0 IMAD.X R31, RZ, RZ, R137, P2 ;  /* 0x000000ffff1f8224 */ /* 0x000fe200010e0689 */
[----:B------:R-:W-:Y:S01]  /*0f30*/  IADD3 R120, P2, R30, R36, RZ ;  /* 0x000000241e787210 */ /* 0x000fe20007f5e0ff */
[C---:B------:R-:W-:Y:S01]  /*0f40*/  IMAD R6, R28.reuse, R11, R6 ;  /* 0x0000000b1c067224 */ /* 0x040fe200078e0206 */
[----:B------:R-:W-:Y:S01]  /*0f50*/  LOP3.LUT R93, R93, 0xffffffe0, RZ, 0xc0, !PT ;  /* 0xffffffe05d5d7812 */ /* 0x000fe200078ec0ff */
        /* <DEDUP_REMOVED lines=123> */
[----:B-----5:R-:W2:Y:S04]  /*1710*/  LDSM.16.M88.4 R24, [R112+0x3000] ;  /* 0x003000007018783b */ /* 0x020ea80000000200 */
[----:B------:R-:W-:Y:S04]  /*1720*/  LDSM.16.M88.4 R76, [R111] ;  /* 0x000000006f4c783b */ /* 0x000fe80000000200 */
[----:B------:R-:W-:Y:S04]  /*1730*/  LDSM.16.M88.4 R60, [R113+0x1000] ;  /* 0x00100000713c783b */ /* 0x000fe80000000200 */
[----:B------:R-:W-:Y:S04]  /*1740*/  LDSM.16.M88.4 R28, [R112+0x4000] ;  /* 0x00400000701c783b */ /* 0x000fe80000000200 */
[----:B------:R-:W3:Y:S04]  /*1750*/  LDSM.16.M88.4 R32, [R112+0x3400] ;  /* 0x003400007020783b */ /* 0x000ee80000000200 */
[----:B-1----:R-:W1:Y:S04]  /*1760*/  LDSM.16.M88.4 R12, [R109+0x3000] ;  /* 0x003000006d0c783b */ /* 0x002e680000000200 */
[----:B------:R-:W-:Y:S04]  /*1770*/  LDSM.16.M88.4 R16, [R111+0x1000] ;  /* 0x001000006f10783b */ /* 0x000fe80000000200 */
[----:B------:R-:W-:Y:S04]  /*1780*/  LDSM.16.M88.4 R68, [R109+0x4000] ;  /* 0x004000006d44783b */ /* 0x000fe80000000200 */
[----:B------:R-:W4:Y:S04]  /*1790*/  LDSM.16.M88.4 R4, [R109+0x3400] ;  /* 0x003400006d04783b */ /* 0x000f280000000200 */
[----:B------:R-:W-:Y:S01]  /*17a0*/  LDSM.16.M88.4 R56, [R112+0x5000] ;  /* 0x005000007038783b */ /* 0x000fe20000000200 */
[C---:B--2---:R-:W-:Y:S03]  /*17b0*/  HMMA.16816.F32 R20, R64.reuse, R24, RZ ;  /* 0x000000184014723c */ /* 0x044fe600000018ff */
[----:B------:R-:W2:Y:S04]  /*17c0*/  LDSM.16.M88.4 R48, [R112+0x3800] ;  /* 0x003800007030783b */ /* 0x000ea80000000200 */
[----:B------:R-:W5:Y:S01]  /*17d0*/  LDSM.16.M88.4 R72, [R112+0x3c00] ;  /* 0x003c00007048783b */ /* 0x000f620000000200 */
[C---:B------:R-:W-:Y:S03]  /*17e0*/  HMMA.16816.F32 R24, R64.reuse, R26, RZ ;  /* 0x0000001a4018723c */ /* 0x040fe600000018ff */
[----:B------:R-:W5:Y:S04]  /*17f0*/  LDSM.16.M88.4 R40, [R112+0x4400] ;  /* 0x004400007028783b */ /* 0x000f680000000200 */
[----:B------:R-:W-:Y:S01]  /*1800*/  LDSM.16.M88.4 R80, [R109+0x5000] ;  /* 0x005000006d50783b */ /* 0x000fe20000000200 */
[C---:B---3--:R-:W-:Y:S03]  /*1810*/  HMMA.16816.F32 R36, R64.reuse, R32, RZ ;  /* 0x000000204024723c */ /* 0x048fe600000018ff */
[----:B------:R-:W-:Y:S04]  /*1820*/  LDSM.16.M88.4 R44, [R109+0x4400] ;  /* 0x004400006d2c783b */ /* 0x000fe80000000200 */
[----:B------:R-:W0:Y:S01]  /*1830*/  LDGDEPBAR ;  /* 0x00000000000079af */ /* 0x000e220000000000 */
[----:B------:R-:W-:Y:S06]  /*1840*/  HMMA.16816.F32 R32, R64, R34, RZ ;  /* 0x000000224020723c */ /* 0x000fec00000018ff */
[C---:B-1----:R-:W-:Y:S06]  /*1850*/  HMMA.16816.F32 R20, R76.reuse, R12, R20 ;  /* 0x0000000c4c14723c */ /* 0x042fec0000001814 */
[C---:B------:R-:W-:Y:S01]  /*1860*/  HMMA.16816.F32 R24, R76.reuse, R14, R24 ;  /* 0x0000000e4c18723c */ /* 0x040fe20000001818 */
[----:B------:R-:W1:Y:S05]  /*1870*/  LDSM.16.M88.4 R12, [R113+0x2000] ;  /* 0x00200000710c783b */ /* 0x000e6a0000000200 */
[C---:B----4-:R-:W-:Y:S06]  /*1880*/  HMMA.16816.F32 R36, R76.reuse, R4, R36 ;  /* 0x000000044c24723c */ /* 0x050fec0000001824 */
[----:B------:R-:W-:Y:S01]  /*1890*/  HMMA.16816.F32 R32, R76, R6, R32 ;  /* 0x000000064c20723c */ /* 0x000fe20000001820 */
[----:B------:R-:W3:Y:S05]  /*18a0*/  LDSM.16.M88.4 R4, [R111+0x2000] ;  /* 0x002000006f04783b */ /* 0x000eea0000000200 */
[C---:B------:R-:W-:Y:S06]  /*18b0*/  HMMA.16816.F32 R20, R60.reuse, R28, R20 ;  /* 0x0000001c3c14723c */ /* 0x040fec0000001814 */
[----:B------:R-:W-:Y:S01]  /*18c0*/  HMMA.16816.F32 R24, R60, R30, R24 ;  /* 0x0000001e3c18723c */ /* 0x000fe20000001818 */
[----:B------:R-:W4:Y:S05]  /*18d0*/  LDSM.16.M88.4 R28, [R109+0x3800] ;  /* 0x003800006d1c783b */ /* 0x000f2a0000000200 */
[C---:B--2---:R-:W-:Y:S06]  /*18e0*/  HMMA.16816.F32 R52, R64.reuse, R48, RZ ;  /* 0x000000304034723c */ /* 0x044fec00000018ff */
[----:B------:R-:W-:Y:S06]  /*18f0*/  HMMA.16816.F32 R48, R64, R50, RZ ;  /* 0x000000324030723c */ /* 0x000fec00000018ff */
[C---:B------:R-:W-:Y:S06]  /*1900*/  HMMA.16816.F32 R20, R16.reuse, R68, R20 ;  /* 0x000000441014723c */ /* 0x040fec0000001814 */
[----:B------:R-:W-:Y:S06]  /*1910*/  HMMA.16816.F32 R24, R16, R70, R24 ;  /* 0x000000461018723c */ /* 0x000fec0000001818 */
[----:B-----5:R-:W-:Y:S06]  /*1920*/  HMMA.16816.F32 R68, R64, R72, RZ ;  /* 0x000000484044723c */ /* 0x020fec00000018ff */
[----:B------:R-:W-:Y:S06]  /*1930*/  HMMA.16816.F32 R32, R60, R42, R32 ;  /* 0x0000002a3c20723c */ /* 0x000fec0000001820 */
[----:B-1----:R-:W-:Y:S06]  /*1940*/  HMMA.16816.F32 R20, R12, R56, R20 ;  /* 0x000000380c14723c */ /* 0x002fec0000001814 */
[----:B------:R-:W-:Y:S01]  /*1950*/  HMMA.16816.F32 R64, R64, R74, RZ ;  /* 0x0000004a4040723c */ /* 0x000fe200000018ff */
[----:B------:R-:W1:Y:S05]  /*1960*/  LDSM.16.M88.4 R72, [R109+0x3c00] ;  /* 0x003c00006d48783b */ /* 0x000e6a0000000200 */
[----:B------:R-:W-:Y:S01]  /*1970*/  HMMA.16816.F32 R24, R12, R58, R24 ;  /* 0x0000003a0c18723c */ /* 0x000fe20000001818 */
[----:B------:R-:W2:Y:S05]  /*1980*/  LDSM.16.M88.4 R56, [R112+0x4800] ;  /* 0x004800007038783b */ /* 0x000eaa0000000200 */
[----:B------:R-:W-:Y:S01]  /*1990*/  HMMA.16816.F32 R36, R60, R40, R36 ;  /* 0x000000283c24723c */ /* 0x000fe20000001824 */
[----:B------:R-:W5:Y:S05]  /*19a0*/  LDSM.16.M88.4 R40, [R112+0x5400] ;  /* 0x005400007028783b */ /* 0x000f6a0000000200 */
[----:B---3--:R-:W-:Y:S06]  /*19b0*/  HMMA.16816.F32 R20, R4, R80, R20 ;  /* 0x000000500414723c */ /* 0x008fec0000001814 */
[----:B----4-:R-:W-:Y:S06]  /*19c0*/  HMMA.16816.F32 R52, R76, R28, R52 ;  /* 0x0000001c4c34723c */ /* 0x010fec0000001834 */
[----:B------:R-:W-:Y:S06]  /*19d0*/  HMMA.16816.F32 R32, R16, R46, R32 ;  /* 0x0000002e1020723c */ /* 0x000fec0000001820 */
[----:B------:R-:W-:Y:S01]  /*19e0*/  HMMA.16816.F32 R24, R4, R82, R24 ;  /* 0x000000520418723c */ /* 0x000fe20000001818 */
[----:B------:R-:W3:Y:S05]  /*19f0*/  LDSM.16.M88.4 R80, [R112+0x4c00] ;  /* 0x004c00007050783b */ /* 0x000eea0000000200 */
[----:B------:R-:W-:Y:S01]  /*1a00*/  HMMA.16816.F32 R36, R16, R44, R36 ;  /* 0x0000002c1024723c */ /* 0x000fe20000001824 */
[----:B------:R-:W4:Y:S01]  /*1a10*/  LDSM.16.M88.4 R44, [R109+0x4800] ;  /* 0x004800006d2c783b */ /* 0x000f220000000200 */
[----:B------:R-:W-:Y:S01]  /*1a20*/  FMUL.FTZ R20, R20, UR8 ;  /* 0x0000000814147c20 */ /* 0x000fe20008410000 */
[----:B------:R-:W-:-:S03]  /*1a30*/  FMUL.FTZ R21, R21, UR8 ;  /* 0x0000000815157c20 */ /* 0x000fc60008410000 */
[C---:B------:R-:W-:Y:S01]  /*1a40*/  HMMA.16816.F32 R48, R76.reuse, R30, R48 ;  /* 0x0000001e4c30723c */ /* 0x040fe20000001830 */
[----:B------:R-:W4:Y:S01]  /*1a50*/  LDSM.16.M88.4 R28, [R109+0x5400] ;  /* 0x005400006d1c783b */ /* 0x000f220000000200 */
[----:B------:R-:W-:Y:S04]  /*1a60*/  MUFU.TANH R94, R20 ;  /* 0x00000014005e7308 */ /* 0x000fe80000002400 */
[----:B-1----:R-:W-:Y:S06]  /*1a70*/  HMMA.16816.F32 R68, R76, R72, R68 ;  /* 0x000000484c44723c */ /* 0x002fec0000001844 */
[----:B--2---:R-:W-:Y:S01]  /*1a80*/  HMMA.16816.F32 R52, R60, R56, R52 ;  /* 0x000000383c34723c */ /* 0x004fe20000001834 */
[----:B------:R1:W-:Y:S01]  /*1a90*/  MUFU.TANH R57, R21 ;  /* 0x0000001500397308 */ /* 0x0003e20000002400 */
[----:B------:R-:W-:Y:S01]  /*1aa0*/  FMUL.FTZ R24, R24, UR8 ;  /* 0x0000000818187c20 */ /* 0x000fe20008410000 */
[----:B------:R-:W-:Y:S01]  /*1ab0*/  FMUL.FTZ R25, R25, UR8 ;  /* 0x0000000819197c20 */ /* 0x000fe20008410000 */
[----:B------:R-:W-:-:S02]  /*1ac0*/  FMUL.FTZ R26, R26, UR8 ;  /* 0x000000081a1a7c20 */ /* 0x000fc40008410000 */
[----:B------:R-:W-:Y:S01]  /*1ad0*/  HMMA.16816.F32 R64, R76, R74, R64 ;  /* 0x0000004a4c40723c */ /* 0x000fe20000001840 */
[----:B------:R-:W-:Y:S01]  /*1ae0*/  FMUL.FTZ R56, R22, UR8 ;  /* 0x0000000816387c20 */ /* 0x000fe20008410000 */
[----:B------:R-:W-:Y:S01]  /*1af0*/  LDSM.16.M88.4 R72, [R112+0x5800] ;  /* 0x005800007048783b */ /* 0x000fe20000000200 */
[----:B------:R-:W-:Y:S03]  /*1b00*/  MUFU.TANH R77, R24 ;  /* 0x00000018004d7308 */ /* 0x000fe60000002400 */
[----:B-----5:R-:W-:Y:S01]  /*1b10*/  HMMA.16816.F32 R32, R12, R42, R32 ;  /* 0x0000002a0c20723c */ /* 0x020fe20000001820 */
[----:B------:R-:W-:-:S04]  /*1b20*/  FMUL.FTZ R76, R23, UR8 ;  /* 0x00000008174c7c20 */ /* 0x000fc80008410000 */
[----:B------:R-:W-:Y:S01]  /*1b30*/  MUFU.TANH R56, R56 ;  /* 0x0000003800387308 */ /* 0x000fe20000002400 */
[----:B-1----:R-:W1:Y:S01]  /*1b40*/  LDSM.16.M88.4 R20, [R109+0x4c00] ;  /* 0x004c00006d14783b */ /* 0x002e620000000200 */
[----:B------:R-:W-:Y:S03]  /*1b50*/  HMMA.16816.F32 R36, R12, R40, R36 ;  /* 0x000000280c24723c */ /* 0x000fe60000001824 */
[----:B------:R-:W2:Y:S03]  /*1b60*/  LDSM.16.M88.4 R40, [R109+0x5800] ;  /* 0x005800006d28783b */ /* 0x000ea60000000200 */
[C---:B------:R-:W-:Y:S01]  /*1b70*/  HMMA.16816.F32 R48, R60.reuse, R58, R48 ;  /* 0x0000003a3c30723c */ /* 0x040fe20000001830 */
[----:B------:R-:W5:Y:S05]  /*1b80*/  MUFU.TANH R76, R76 ;  /* 0x0000004c004c7308 */ /* 0x000f6a0000002400 */
[----:B---3--:R-:W-:Y:S01]  /*1b90*/  HMMA.16816.F32 R68, R60, R80, R68 ;  /* 0x000000503c44723c */ /* 0x008fe20000001844 */
[----:B------:R-:W-:-:S05]  /*1ba0*/  FMUL.FTZ R58, R27, UR8 ;  /* 0x000000081b3a7c20 */ /* 0x000fca0008410000 */
[----:B----4-:R-:W-:Y:S01]  /*1bb0*/  HMMA.16816.F32 R52, R16, R44, R52 ;  /* 0x0000002c1034723c */ /* 0x010fe20000001834 */
[----:B------:R-:W3:Y:S05]  /*1bc0*/  MUFU.TANH R44, R25 ;  /* 0x00000019002c7308 */ /* 0x000eea0000002400 */
[----:B------:R-:W-:Y:S03]  /*1bd0*/  HMMA.16816.F32 R32, R4, R30, R32 ;  /* 0x0000001e0420723c */ /* 0x000fe60000001820 */
[----:B------:R4:W-:Y:S03]  /*1be0*/  MUFU.TANH R45, R26 ;  /* 0x0000001a002d7308 */ /* 0x0009e60000002400 */
[----:B------:R-:W-:Y:S05]  /*1bf0*/  HMMA.16816.F32 R64, R60, R82, R64 ;  /* 0x000000523c40723c */ /* 0x000fea0000001840 */
[----:B------:R-:W-:Y:S01]  /*1c00*/  MUFU.TANH R58, R58 ;  /* 0x0000003a003a7308 */ /* 0x000fe20000002400 */
[----:B------:R-:W-:Y:S06]  /*1c10*/  HMMA.16816.F32 R36, R4, R28, R36 ;  /* 0x0000001c0424723c */ /* 0x000fec0000001824 */
[----:B------:R-:W-:Y:S01]  /*1c20*/  HMMA.16816.F32 R48, R16, R46, R48 ;  /* 0x0000002e1030723c */ /* 0x000fe20000001830 */
[C---:B------:R-:W-:Y:S01]  /*1c30*/  IMAD.IADD R28, R90.reuse, 0x1, -R93 ;  /* 0x000000015a1c7824 */ /* 0x040fe200078e0a5d */
[----:B----4-:R-:W4:Y:S01]  /*1c40*/  LDSM.16.M88.4 R24, [R112+0x5c00] ;  /* 0x005c00007018783b */ /* 0x010f220000000200 */
[----:B------:R-:W-:-:S03]  /*1c50*/  IMAD.SHL.U32 R90, R90, 0x2, RZ ;  /* 0x000000025a5a7824 */ /* 0x000fc600078e00ff */
[----:B-1----:R-:W-:Y:S01]  /*1c60*/  HMMA.16816.F32 R68, R16, R20, R68 ;  /* 0x000000141044723c */ /* 0x002fe20000001844 */
[----:B------:R-:W-:Y:S01]  /*1c70*/  SHF.R.S32.HI R29, RZ, 0x1f, R28 ;  /* 0x0000001fff1d7819 */ /* 0x000fe2000001141c */
[----:B------:R-:W-:Y:S01]  /*1c80*/  FMUL.FTZ R34, R34, UR8 ;  /* 0x0000000822227c20 */ /* 0x000fe20008410000 */
[----:B------:R-:W-:Y:S02]  /*1c90*/  LOP3.LUT R90, R90, 0x6, RZ, 0xc0, !PT ;  /* 0x000000065a5a7812 */ /* 0x000fe400078ec0ff */
[----:B------:R-:W-:Y:S01]  /*1ca0*/  LEA.HI R126, R29, R28, RZ, 0x2 ;  /* 0x0000001c1d7e7211 */ /* 0x000fe200078f10ff */
[----:B------:R-:W-:Y:S01]  /*1cb0*/  HMMA.16816.F32 R52, R12, R72, R52 ;  /* 0x000000480c34723c */ /* 0x000fe20000001834 */
[----:B------:R-:W-:Y:S01]  /*1cc0*/  FMUL.FTZ R21, R32, UR8 ;  /* 0x0000000820157c20 */ /* 0x000fe20008410000 */
[----:B------:R-:W-:Y:S01]  /*1cd0*/  FMUL.FTZ R32, R33, UR8 ;  /* 0x0000000821207c20 */ /* 0x000fe20008410000 */
[----:B------:R-:W-:Y:S01]  /*1ce0*/  IMAD R33, R84, 0x10, R92 ;  /* 0x0000001054217824 */ /* 0x000fe200078e025c */
[----:B------:R-:W1:Y:S01]  /*1cf0*/  LDSM.16.M88.4 R28, [R109+0x5c00] ;  /* 0x005c00006d1c783b */ /* 0x000e620000000200 */
[----:B------:R-:W-:Y:S01]  /*1d00*/  SHF.R.S32.HI R126, RZ, 0x2, R126 ;  /* 0x00000002ff7e7819 */ /* 0x000fe2000001147e */
[----:B------:R-:W-:Y:S01]  /*1d10*/  HMMA.16816.F32 R64, R16, R22, R64 ;  /* 0x000000161040723c */ /* 0x000fe20000001840 */
[----:B------:R-:W-:Y:S01]  /*1d20*/  FMUL.FTZ R59, R37, UR8 ;  /* 0x00000008253b7c20 */ /* 0x000fe20008410000 */
[----:B------:R-:W-:Y:S01]  /*1d30*/  FMUL.FTZ R36, R36, UR8 ;  /* 0x0000000824247c20 */ /* 0x000fe20008410000 */
[----:B------:R-:W-:Y:S01]  /*1d40*/  IADD3 R33, R33, 0x1, R126 ;  /* 0x0000000121217810 */ /* 0x000fe20007ffe07e */
[----:B------:R-:W-:Y:S01]  /*1d50*/  MUFU.TANH R21, R21 ;  /* 0x0000001500157308 */ /* 0x000fe20000002400 */
[----:B------:R-:W-:Y:S01]  /*1d60*/  FMUL.FTZ R37, R38, UR8 ;  /* 0x0000000826257c20 */ /* 0x000fe20008410000 */
[----:B------:R-:W-:Y:S01]  /*1d70*/  HMMA.16816.F32 R48, R12, R74, R48 ;  /* 0x0000004a0c30723c */ /* 0x000fe20000001830 */
[----:B------:R-:W-:Y:S01]  /*1d80*/  IADD3 R22, R2, R33, -R119 ;  /* 0x0000002102167210 */ /* 0x000fe20007ffe877 */
[----:B------:R-:W-:-:S02]  /*1d90*/  IMAD R17, R85, 0x40, R90 ;  /* 0x0000004055117824 */ /* 0x000fc400078e025a */
[----:B------:R-:W-:Y:S01]  /*1da0*/  FMUL.FTZ R39, R39, UR8 ;  /* 0x0000000827277c20 */ /* 0x000fe20008410000 */
[----:B------:R-:W-:Y:S01]  /*1db0*/  FMUL.FTZ R18, R35, UR8 ;  /* 0x0000000823127c20 */ /* 0x000fe20008410000 */
[----:B------:R-:W-:-:S04]  /*1dc0*/  DEPBAR.LE SB0, 0x0 ;  /* 0x000080000000791a */ /* 0x000fc80000000000 */
[----:B------:R-:W-:Y:S01]  /*1dd0*/  IMAD.IADD R91, R22, 0x1, R91 ;  /* 0x00000001165b7824 */ /* 0x000fe200078e025b */
[----:B------:R-:W1:Y:S01]  /*1de0*/  MUFU.TANH R59, R59 ;  /* 0x0000003b003b7308 */ /* 0x000e620000002400 */
[C---:B------:R-:W-:Y:S01]  /*1df0*/  VIADD R19, R17.reuse, 0x1 ;  /* 0x0000000111137836 */ /* 0x040fe20000000000 */
[----:B--2---:R-:W-:Y:S01]  /*1e00*/  HMMA.16816.F32 R52, R4, R40, R52 ;  /* 0x000000280434723c */ /* 0x004fe20000001834 */
[----:B------:R-:W-:Y:S01]  /*1e10*/  VIADD R23, R17, 0x21 ;  /* 0x0000002111177836 */ /* 0x000fe20000000000 */
[C---:B------:R-:W-:Y:S02]  /*1e20*/  VIMNMX R100, R91.reuse, R2, PT ;  /* 0x000000025b647248 */ /* 0x040fe40003fe0100 */
[----:B------:R-:W-:Y:S01]  /*1e30*/  VIADDMNMX R99, R91, 0x8, R2, PT ;  /* 0x000000085b637846 */ /* 0x000fe20003800102 */
[----:B------:R-:W-:Y:S01]  /*1e40*/  VIADD R2, R17, 0x8 ;  /* 0x0000000811027836 */ /* 0x000fe20000000000 */
[C---:B----4-:R-:W-:Y:S01]  /*1e50*/  HMMA.16816.F32 R68, R12.reuse, R24, R68 ;  /* 0x000000180c44723c */ /* 0x050fe20000001844 */
[CC--:B------:R-:W-:Y:S01]  /*1e60*/  ISETP.GE.AND P4, PT, R19.reuse, R100.reuse, PT ;  /* 0x000000641300720c */ /* 0x0c0fe20003f86270 */
[----:B------:R-:W2:Y:S01]  /*1e70*/  MUFU.TANH R36, R36 ;  /* 0x0000002400247308 */ /* 0x000ea20000002400 */
[-C--:B------:R-:W-:Y:S01]  /*1e80*/  ISETP.GE.AND P0, PT, R19, R99.reuse, PT ;  /* 0x000000631300720c */ /* 0x080fe20003f06270 */
[C---:B------:R-:W-:Y:S01]  /*1e90*/  VIADD R19, R17.reuse, 0x9 ;  /* 0x0000000911137836 */ /* 0x040fe20000000000 */
[CC--:B------:R-:W-:Y:S01]  /*1ea0*/  ISETP.GE.AND P3, PT, R2.reuse, R100.reuse, PT ;  /* 0x000000640200720c */ /* 0x0c0fe20003f66270 */
[----:B------:R-:W-:Y:S01]  /*1eb0*/  HMMA.16816.F32 R64, R12, R26, R64 ;  /* 0x0000001a0c40723c */ /* 0x000fe20000001840 */
[-C--:B------:R-:W-:Y:S01]  /*1ec0*/  ISETP.GE.AND P6, PT, R2, R99.reuse, PT ;  /* 0x000000630200720c */ /* 0x080fe20003fc6270 */
[----:B------:R-:W-:Y:S01]  /*1ed0*/  VIADD R2, R17, 0x10 ;  /* 0x0000001011027836 */ /* 0x000fe20000000000 */
[----:B-----5:R-:W-:Y:S01]  /*1ee0*/  FSEL R76, R76, -INF , !P0 ;  /* 0xff8000004c4c7808 */ /* 0x020fe20004000000 */
[----:B------:R-:W4:Y:S01]  /*1ef0*/  MUFU.TANH R32, R32 ;  /* 0x0000002000207308 */ /* 0x000f220000002400 */
[-C--:B------:R-:W-:Y:S01]  /*1f00*/  ISETP.GE.AND P2, PT, R19, R100.reuse, PT ;  /* 0x000000641300720c */ /* 0x080fe20003f46270 */
[C---:B------:R-:W-:Y:S01]  /*1f10*/  HMMA.16816.F32 R48, R4.reuse, R42, R48 ;  /* 0x0000002a0430723c */ /* 0x040fe20000001830 */
[----:B------:R-:W-:Y:S01]  /*1f20*/  FSEL R14, R57, -INF , !P4 ;  /* 0xff800000390e7808 */ /* 0x000fe20006000000 */
[C---:B------:R-:W-:Y:S01]  /*1f30*/  VIADD R13, R17.reuse, 0x19 ;  /* 0x00000019110d7836 */ /* 0x040fe20000000000 */
[CC--:B------:R-:W-:Y:S01]  /*1f40*/  ISETP.GE.AND P1, PT, R2.reuse, R100.reuse, PT ;  /* 0x000000640200720c */ /* 0x0c0fe20003f26270 */
[C---:B------:R-:W-:Y:S01]  /*1f50*/  VIADD R15, R17.reuse, 0x29 ;  /* 0x00000029110f7836 */ /* 0x040fe20000000000 */
[-C--:B------:R-:W-:Y:S01]  /*1f60*/  ISETP.GE.AND P4, PT, R2, R99.reuse, PT ;  /* 0x000000630200720c */ /* 0x080fe20003f86270 */
[----:B------:R-:W-:Y:S01]  /*1f70*/  VIADD R2, R17, 0x11 ;  /* 0x0000001111027836 */ /* 0x000fe20000000000 */
[----:B------:R-:W-:Y:S01]  /*1f80*/  FSEL R22, R77, -INF , !P3 ;  /* 0xff8000004d167808 */ /* 0x000fe20005800000 */
[----:B------:R-:W-:Y:S01]  /*1f90*/  FMUL.FTZ R52, R52, UR8 ;  /* 0x0000000834347c20 */ /* 0x000fe20008410000 */
[----:B---3--:R-:W-:Y:S01]  /*1fa0*/  FSEL R44, R44, -INF , !P2 ;  /* 0xff8000002c2c7808 */ /* 0x008fe20005000000 */
[----:B------:R-:W-:Y:S01]  /*1fb0*/  FMUL.FTZ R53, R53, UR8 ;  /* 0x0000000835357c20 */ /* 0x000fe20008410000 */
[CC--:B------:R-:W-:Y:S01]  /*1fc0*/  ISETP.GE.AND P0, PT, R2.reuse, R100.reuse, PT ;  /* 0x000000640200720c */ /* 0x0c0fe20003f06270 */
[C---:B-1----:R-:W-:Y:S01]  /*1fd0*/  HMMA.16816.F32 R68, R4.reuse, R28, R68 ;  /* 0x0000001c0444723c */ /* 0x042fe20000001844 */
[----:B------:R-:W-:Y:S01]  /*1fe0*/  ISETP.GE.AND P3, PT, R2, R99, PT ;  /* 0x000000630200720c */ /* 0x000fe20003f66270 */
[----:B------:R-:W-:Y:S01]  /*1ff0*/  VIADD R2, R17, 0x18 ;  /* 0x0000001811027836 */ /* 0x000fe20000000000 */
[----:B------:R-:W-:Y:S01]  /*2000*/  FSEL R24, R59, -INF , !P0 ;  /* 0xff8000003b187808 */ /* 0x000fe20004000000 */
[----:B------:R-:W1:Y:S01]  /*2010*/  MUFU.TANH R102, R52 ;  /* 0x0000003400667308 */ /* 0x000e620000002400 */
[-C--:B------:R-:W-:Y:S01]  /*2020*/  ISETP.GE.AND P0, PT, R17, R100.reuse, PT ;  /* 0x000000641100720c */ /* 0x080fe20003f06270 */
[----:B------:R-:W-:Y:S01]  /*2030*/  HMMA.16816.F32 R64, R4, R30, R64 ;  /* 0x0000001e0440723c */ /* 0x000fe20000001840 */
[----:B------:R-:W-:Y:S01]  /*2040*/  FSEL R12, R45, -INF , !P6 ;  /* 0xff8000002d0c7808 */ /* 0x000fe20007000000 */
[----:B------:R-:W-:Y:S01]  /*2050*/  FMUL.FTZ R54, R54, UR8 ;  /* 0x0000000836367c20 */ /* 0x000fe20008410000 */
[----:B------:R-:W-:Y:S01]  /*2060*/  FSEL R28, R94, -INF , !P0 ;  /* 0xff8000005e1c7808 */ /* 0x000fe20004000000 */
[----:B------:R-:W-:Y:S01]  /*2070*/  FMUL.FTZ R55, R55, UR8 ;  /* 0x0000000837377c20 */ /* 0x000fe20008410000 */
[----:B------:R-:W-:Y:S01]  /*2080*/  ISETP.GE.AND P6, PT, R2, R100, PT ;  /* 0x000000640200720c */ /* 0x000fe20003fc6270 */
[----:B------:R-:W-:Y:S01]  /*2090*/  FMUL.FTZ R48, R48, UR8 ;  /* 0x0000000830307c20 */ /* 0x000fe20008410000 */
[----:B------:R-:W-:Y:S01]  /*20a0*/  FMNMX.FTZ R25, R28, R14, !PT ;  /* 0x0000000e1c197209 */ /* 0x000fe20007810000 */
[----:B------:R-:W3:Y:S01]  /*20b0*/  MUFU.TANH R144, R53 ;  /* 0x0000003500907308 */ /* 0x000ee20000002400 */
[----:B--2---:R-:W-:Y:S01]  /*20c0*/  FSEL R36, R36, -INF , !P1 ;  /* 0xff80000024247808 */ /* 0x004fe20004800000 */
[----:B------:R-:W-:Y:S01]  /*20d0*/  FMUL.FTZ R49, R49, UR8 ;  /* 0x0000000831317c20 */ /* 0x000fe20008410000 */
[----:B------:R-:W-:Y:S01]  /*20e0*/  FMNMX.FTZ R25, R22, R25, !PT ;  /* 0x0000001916197209 */ /* 0x000fe20007810000 */
[----:B------:R-:W-:Y:S01]  /*20f0*/  VIADD R4, R17, 0x20 ;  /* 0x0000002011047836 */ /* 0x000fe20000000000 */
[----:B------:R-:W-:Y:S01]  /*2100*/  ISETP.GE.AND P5, PT, R19, R99, PT ;  /* 0x000000631300720c */ /* 0x000fe20003fa6270 */
[----:B------:R-:W-:Y:S01]  /*2110*/  VIADD R19, R17, 0x28 ;  /* 0x0000002811137836 */ /* 0x000fe20000000000 */
[----:B------:R-:W-:Y:S01]  /*2120*/  FMNMX.FTZ R25, R44, R25, !PT ;  /* 0x000000192c197209 */ /* 0x000fe20007810000 */
[----:B------:R-:W-:Y:S01]  /*2130*/  MUFU.TANH R140, R49 ;  /* 0x00000031008c7308 */ /* 0x000fe20000002400 */
[----:B------:R-:W-:Y:S01]  /*2140*/  FSEL R30, R21, -INF , !P6 ;  /* 0xff800000151e7808 */ /* 0x000fe20007000000 */
[----:B------:R-:W-:Y:S01]  /*2150*/  FMUL.FTZ R68, R68, UR8 ;  /* 0x0000000844447c20 */ /* 0x000fe20008410000 */
[----:B------:R-:W-:Y:S01]  /*2160*/  ISETP.GE.AND P2, PT, R2, R99, PT ;  /* 0x000000630200720c */ /* 0x000fe20003f46270 */
[----:B------:R-:W-:Y:S01]  /*2170*/  FMUL.FTZ R69, R69, UR8 ;  /* 0x0000000845457c20 */ /* 0x000fe20008410000 */
[----:B------:R-:W-:Y:S01]  /*2180*/  FMNMX.FTZ R21, R36, R25, !PT ;  /* 0x0000001924157209 */ /* 0x000fe20007810000 */
[----:B------:R-:W-:Y:S01]  /*2190*/  VIADD R7, R17, 0x31 ;  /* 0x0000003111077836 */ /* 0x000fe20000000000 */
[----:B------:R-:W-:Y:S01]  /*21a0*/  FSEL R58, R58, -INF , !P5 ;  /* 0xff8000003a3a7808 */ /* 0x000fe20006800000 */
[----:B------:R-:W2:Y:S01]  /*21b0*/  MUFU.TANH R2, R48 ;  /* 0x0000003000027308 */ /* 0x000ea20000002400 */
[-C--:B------:R-:W-:Y:S01]  /*21c0*/  ISETP.GE.AND P5, PT, R13, R100.reuse, PT ;  /* 0x000000640d00720c */ /* 0x080fe20003fa6270 */
[----:B------:R-:W-:Y:S01]  /*21d0*/  FMUL.FTZ R64, R64, UR8 ;  /* 0x0000000840407c20 */ /* 0x000fe20008410000 */
[----:B------:R-:W-:Y:S01]  /*21e0*/  FMNMX.FTZ R21, R24, R21, !PT ;  /* 0x0000001518157209 */ /* 0x000fe20007810000 */
[----:B------:R-:W-:Y:S01]  /*21f0*/  FMUL.FTZ R65, R65, UR8 ;  /* 0x0000000841417c20 */ /* 0x000fe20008410000 */
[-C--:B------:R-:W-:Y:S01]  /*2200*/  ISETP.GE.AND P6, PT, R4, R100.reuse, PT ;  /* 0x000000640400720c */ /* 0x080fe20003fc6270 */
[----:B------:R-:W-:Y:S01]  /*2210*/  FMUL.FTZ R51, R51, UR8 ;  /* 0x0000000833337c20 */ /* 0x000fe20008410000 */
[----:B----4-:R-:W-:Y:S01]  /*2220*/  FSEL R26, R32, -INF , !P5 ;  /* 0xff800000201a7808 */ /* 0x010fe20006800000 */
[----:B------:R-:W4:Y:S01]  /*2230*/  MUFU.TANH R106, R68 ;  /* 0x00000044006a7308 */ /* 0x000f220000002400 */
[----:B------:R-:W-:Y:S01]  /*2240*/  FMNMX.FTZ R21, R30, R21, !PT ;  /* 0x000000151e157209 */ /* 0x000fe20007810000 */
[----:B------:R-:W-:Y:S01]  /*2250*/  VIADD R5, R17, 0x38 ;  /* 0x0000003811057836 */ /* 0x000fe20000000000 */
[-C--:B------:R-:W-:Y:S01]  /*2260*/  ISETP.GE.AND P5, PT, R23, R100.reuse, PT ;  /* 0x000000641700720c */ /* 0x080fe20003fa6270 */
[----:B------:R-:W-:Y:S01]  /*2270*/  FMUL.FTZ R50, R50, UR8 ;  /* 0x0000000832327c20 */ /* 0x000fe20008410000 */
[----:B-1----:R-:W-:Y:S01]  /*2280*/  FSEL R102, R102, -INF , !P6 ;  /* 0xff80000066667808 */ /* 0x002fe20007000000 */
[----:B------:R-:W-:Y:S01]  /*2290*/  FMUL.FTZ R70, R70, UR8 ;  /* 0x0000000846467c20 */ /* 0x000fe20008410000 */
[----:B------:R-:W-:Y:S01]  /*22a0*/  FMNMX.FTZ R21, R26, R21, !PT ;  /* 0x000000151a157209 */ /* 0x000fe20007810000 */
[----:B------:R-:W1:Y:S01]  /*22b0*/  MUFU.TANH R105, R69 ;  /* 0x0000004500697308 */ /* 0x000e620000002400 */
[----:B------:R-:W-:Y:S01]  /*22c0*/  ISETP.GE.AND P1, PT, R13, R99, PT ;  /* 0x000000630d00720c */ /* 0x000fe20003f26270 */
[----:B------:R-:W-:Y:S01]  /*22d0*/  VIADD R13, R17, 0x30 ;  /* 0x00000030110d7836 */ /* 0x000fe20000000000 */
[----:B------:R-:W-:Y:S01]  /*22e0*/  ISETP.GE.AND P6, PT, R19, R100, PT ;  /* 0x000000641300720c */ /* 0x000fe20003fc6270 */
[----:B------:R-:W-:Y:S01]  /*22f0*/  FMUL.FTZ R71, R71, UR8 ;  /* 0x0000000847477c20 */ /* 0x000fe20008410000 */
[----:B---3--:R-:W-:-:S02]  /*2300*/  FSEL R144, R144, -INF , !P5 ;  /* 0xff80000090907808 */ /* 0x008fc40006800000 */
[----:B------:R-:W-:Y:S01]  /*2310*/  FMNMX.FTZ R21, R102, R21, !PT ;  /* 0x0000001566157209 */ /* 0x000fe20007810000 */
[----:B------:R-:W3:Y:S01]  /*2320*/  MUFU.TANH R104, R64 ;  /* 0x0000004000687308 */ /* 0x000ee20000002400 */
[----:B--2---:R-:W-:Y:S02]  /*2330*/  FSEL R94, R2, -INF , !P6 ;  /* 0xff800000025e7808 */ /* 0x004fe40007000000 */
[-C--:B------:R-:W-:Y:S02]  /*2340*/  ISETP.GE.AND P6, PT, R13, R100.reuse, PT ;  /* 0x000000640d00720c */ /* 0x080fe40003fc6270 */
[----:B------:R-:W-:Y:S02]  /*2350*/  ISETP.GE.AND P5, PT, R15, R100, PT ;  /* 0x000000640f00720c */ /* 0x000fe40003fa6270 */
[----:B------:R-:W-:Y:S01]  /*2360*/  FMNMX.FTZ R21, R144, R21, !PT ;  /* 0x0000001590157209 */ /* 0x000fe20007810000 */
[----:B------:R-:W2:Y:S01]  /*2370*/  MUFU.TANH R37, R37 ;  /* 0x0000002500257308 */ /* 0x000ea20000002400 */
[----:B----4-:R-:W-:-:S02]  /*2380*/  FSEL R106, R106, -INF , !P6 ;  /* 0xff8000006a6a7808 */ /* 0x010fc40007000000 */
[----:B------:R-:W-:Y:S02]  /*2390*/  FSEL R140, R140, -INF , !P5 ;  /* 0xff8000008c8c7808 */ /* 0x000fe40006800000 */
[C---:B------:R-:W-:Y:S01]  /*23a0*/  ISETP.GE.AND P6, PT, R17.reuse, R99, PT ;  /* 0x000000631100720c */ /* 0x040fe20003fc6270 */
[----:B------:R-:W-:Y:S01]  /*23b0*/  VIADD R17, R17, 0x39 ;  /* 0x0000003911117836 */ /* 0x000fe20000000000 */
[----:B------:R-:W-:Y:S01]  /*23c0*/  FMNMX.FTZ R21, R94, R21, !PT ;  /* 0x000000155e157209 */ /* 0x000fe20007810000 */
[----:B------:R-:W4:Y:S01]  /*23d0*/  MUFU.TANH R103, R65 ;  /* 0x0000004100677308 */ /* 0x000f220000002400 */
[----:B------:R-:W-:Y:S02]  /*23e0*/  ISETP.GE.AND P5, PT, R7, R100, PT ;  /* 0x000000640700720c */ /* 0x000fe40003fa6270 */
[----:B------:R-:W-:Y:S02]  /*23f0*/  FSEL R56, R56, -INF , !P6 ;  /* 0xff80000038387808 */ /* 0x000fe40007000000 */
[----:B------:R-:W-:-:S02]  /*2400*/  FMNMX.FTZ R25, R140, R21, !PT ;  /* 0x000000158c197209 */ /* 0x000fc40007810000 */
[----:B------:R-:W-:Y:S01]  /*2410*/  ISETP.GE.AND P0, PT, R98, 0x2, PT ;  /* 0x000000026200780c */ /* 0x000fe20003f06270 */
[----:B------:R-:W5:Y:S01]  /*2420*/  MUFU.TANH R20, R39 ;  /* 0x0000002700147308 */ /* 0x000f620000002400 */
[----:B-1----:R-:W-:Y:S02]  /*2430*/  FSEL R105, R105, -INF , !P5 ;  /* 0xff80000069697808 */ /* 0x002fe40006800000 */
[----:B------:R-:W-:Y:S02]  /*2440*/  ISETP.GE.AND P6, PT, R5, R100, PT ;  /* 0x000000640500720c */ /* 0x000fe40003fc6270 */
[----:B------:R-:W-:Y:S02]  /*2450*/  FMNMX.FTZ R21, R56, R76, !PT ;  /* 0x0000004c38157209 */ /* 0x000fe40007810000 */
[----:B------:R-:W-:Y:S01]  /*2460*/  FMNMX.FTZ R2, R106, R25, !PT ;  /* 0x000000196a027209 */ /* 0x000fe20007810000 */
[----:B------:R1:W1:Y:S01]  /*2470*/  MUFU.TANH R16, R34 ;  /* 0x0000002200107308 */ /* 0x0002620000002400 */
[----:B------:R-:W-:-:S02]  /*2480*/  ISETP.GE.AND P5, PT, R17, R100, PT ;  /* 0x000000641100720c */ /* 0x000fc40003fa6270 */
[----:B---3--:R-:W-:Y:S02]  /*2490*/  FSEL R104, R104, -INF , !P6 ;  /* 0xff80000068687808 */ /* 0x008fe40007000000 */
[----:B------:R-:W-:Y:S02]  /*24a0*/  FMNMX.FTZ R21, R12, R21, !PT ;  /* 0x000000150c157209 */ /* 0x000fe40007810000 */
[----:B------:R-:W-:Y:S01]  /*24b0*/  FMNMX.FTZ R25, R105, R2, !PT ;  /* 0x0000000269197209 */ /* 0x000fe20007810000 */
[----:B------:R-:W3:Y:S01]  /*24c0*/  MUFU.TANH R18, R18 ;  /* 0x0000001200127308 */ /* 0x000ee20000002400 */
[----:B--2---:R-:W-:Y:S02]  /*24d0*/  FSEL R6, R37, -INF , !P4 ;  /* 0xff80000025067808 */ /* 0x004fe40006000000 */
[----:B----4-:R-:W-:Y:S02]  /*24e0*/  FSEL R103, R103, -INF , !P5 ;  /* 0xff80000067677808 */ /* 0x010fe40006800000 */
[----:B------:R-:W-:-:S02]  /*24f0*/  FMNMX.FTZ R21, R58, R21, !PT ;  /* 0x000000153a157209 */ /* 0x000fc40007810000 */
[----:B------:R-:W-:Y:S01]  /*2500*/  FMNMX.FTZ R2, R104, R25, !PT ;  /* 0x0000001968027209 */ /* 0x000fe20007810000 */
[----:B------:R2:W4:Y:S01]  /*2510*/  MUFU.TANH R142, R54 ;  /* 0x00000036008e7308 */ /* 0x0005220000002400 */
[----:B-----5:R-:W-:Y:S02]  /*2520*/  FSEL R20, R20, -INF , !P3 ;  /* 0xff80000014147808 */ /* 0x020fe40005800000 */
[----:B------:R-:W-:Y:S02]  /*2530*/  FMNMX.FTZ R25, R6, R21, !PT ;  /* 0x0000001506197209 */ /* 0x000fe40007810000 */
[----:B------:R-:W-:-:S03]  /*2540*/  FMNMX.FTZ R2, R103, R2, !PT ;  /* 0x0000000267027209 */ /* 0x000fc60007810000 */
[----:B------:R2:W1:Y:S08]  /*2550*/  MUFU.TANH R138, R55 ;  /* 0x00000037008a7308 */ /* 0x0004700000002400 */
[----:B------:R2:W1:Y:S08]  /*2560*/  MUFU.TANH R92, R50 ;  /* 0x00000032005c7308 */ /* 0x0004700000002400 */
[----:B------:R-:W1:Y:S08]  /*2570*/  MUFU.TANH R51, R51 ;  /* 0x0000003300337308 */ /* 0x000e700000002400 */
[----:B------:R2:W1:Y:S01]  /*2580*/  MUFU.TANH R35, R70 ;  /* 0x0000004600237308 */ /* 0x0004620000002400 */
[----:B------:R-:W-:Y:S06]  /*2590*/  BAR.SYNC.DEFER_BLOCKING 0x0 ;  /* 0x0000000000007b1d */ /* 0x000fec0000010000 */
[----:B---34-:R-:W-:Y:S05]  /*25a0*/  @!P0 BRA `(.L_x_906) ;  /* 0x0000000000548947 */ /* 0x018fea0003800000 */
        /* <DEDUP_REMOVED lines=21> */
.L_x_906:
[----:B-1----:R-:W-:Y:S01]  /*2700*/  FSEL R16, R16, -INF , !P2 ;  /* 0xff80000010107808 */ /* 0x002fe20005000000 */
[----:B------:R-:W-:Y:S01]  /*2710*/  FMUL.FTZ R33, R66, UR8 ;  /* 0x0000000842217c20 */ /* 0x000fe20008410000 */
[----:B------:R-:W-:Y:S01]  /*2720*/  FMNMX.FTZ R25, R20, R25, !PT ;  /* 0x0000001914197209 */ /* 0x000fe20007810000 */
[----:B------:R-:W1:Y:S01]  /*2730*/  MUFU.TANH R34, R71 ;  /* 0x0000004700227308 */ /* 0x000e620000002400 */
[----:B------:R-:W-:Y:S01]  /*2740*/  ISETP.GE.AND P2, PT, R4, R99, PT ;  /* 0x000000630400720c */ /* 0x000fe20003f46270 */
[----:B------:R-:W-:Y:S01]  /*2750*/  FMUL.FTZ R32, R67, UR8 ;  /* 0x0000000843207c20 */ /* 0x000fe20008410000 */
[----:B------:R-:W-:Y:S01]  /*2760*/  FSEL R4, R18, -INF , !P1 ;  /* 0xff80000012047808 */ /* 0x000fe20004800000 */
[----:B------:R-:W4:Y:S01]  /*2770*/  SHFL.BFLY PT, R21, R2, 0x2, 0x1f ;  /* 0x0c401f0002157f89 */ /* 0x000f2200000e0000 */
[----:B------:R-:W-:Y:S01]  /*2780*/  FMNMX.FTZ R25, R16, R25, !PT ;  /* 0x0000001910197209 */ /* 0x000fe20007810000 */
[----:B------:R-:W-:Y:S01]  /*2790*/  ULDC UR6, c[0x0][0x2ec] ;  /* 0x0000bb0000067ab9 */ /* 0x000fe20000000800 */
[----:B------:R-:W-:Y:S01]  /*27a0*/  ISETP.GE.AND P1, PT, R23, R99, PT ;  /* 0x000000631700720c */ /* 0x000fe20003f26270 */
[----:B------:R-:W5:Y:S01]  /*27b0*/  MUFU.TANH R33, R33 ;  /* 0x0000002100217308 */ /* 0x000f620000002400 */
[----:B------:R-:W-:-:S02]  /*27c0*/  FSEL R142, R142, -INF , !P2 ;  /* 0xff8000008e8e7808 */ /* 0x000fc40005000000 */
[----:B------:R-:W-:Y:S02]  /*27d0*/  FMNMX.FTZ R25, R4, R25, !PT ;  /* 0x0000001904197209 */ /* 0x000fe40007810000 */
[----:B------:R-:W-:Y:S02]  /*27e0*/  ISETP.GE.AND P2, PT, R19, R99, PT ;  /* 0x000000631300720c */ /* 0x000fe40003f46270 */
[----:B------:R-:W-:Y:S01]  /*27f0*/  FSEL R138, R138, -INF , !P1 ;  /* 0xff8000008a8a7808 */ /* 0x000fe20004800000 */
[----:B------:R-:W2:Y:S01]  /*2800*/  MUFU.TANH R32, R32 ;  /* 0x0000002000207308 */ /* 0x000ea20000002400 */
        /* <DEDUP_REMOVED lines=10> */
[-C--:B------:R-:W-:Y:S02]  /*28b0*/  ISETP.GE.AND P2, PT, R5, R99.reuse, PT ;  /* 0x000000630500720c */ /* 0x080fe40003f46270 */
[----:B-1----:R-:W-:Y:S02]  /*28c0*/  FSEL R34, R34, -INF , !P1 ;  /* 0xff80000022227808 */ /* 0x002fe40004800000 */
[----:B------:R-:W-:Y:S02]  /*28d0*/  FMNMX.FTZ R5, R35, R0, !PT ;  /* 0x0000000023057209 */ /* 0x000fe40007810000 */
[----:B------:R-:W-:Y:S02]  /*28e0*/  ISETP.GE.AND P1, PT, R17, R99, PT ;  /* 0x000000631100720c */ /* 0x000fe40003f26270 */
[----:B-----5:R-:W-:-:S02]  /*28f0*/  FSEL R33, R33, -INF , !P2 ;  /* 0xff80000021217808 */ /* 0x020fc40005000000 */
[----:B------:R-:W-:Y:S02]  /*2900*/  FMNMX.FTZ R0, R34, R5, !PT ;  /* 0x0000000522007209 */ /* 0x000fe40007810000 */
[----:B--2---:R-:W-:Y:S02]  /*2910*/  FSEL R32, R32, -INF , !P1 ;  /* 0xff80000020207808 */ /* 0x004fe40004800000 */
[----:B------:R-:W-:Y:S02]  /*2920*/  FMNMX.FTZ R5, R33, R0, !PT ;  /* 0x0000000021057209 */ /* 0x000fe40007810000 */
[----:B----4-:R-:W-:Y:S02]  /*2930*/  FMNMX.FTZ R21, R2, R21, !PT ;  /* 0x0000001502157209 */ /* 0x010fe40007810000 */
[----:B------:R-:W-:Y:S02]  /*2940*/  FMNMX.FTZ R18, R32, R5, !PT ;  /* 0x0000000520127209 */ /* 0x000fe40007810000 */
[----:B------:R-:W-:Y:S01]  /*2950*/  LEA R7, R88, R87, 0x5 ;  /* 0x0000005758077211 */ /* 0x000fe200078e28ff */
[----:B------:R-:W1:Y:S03]  /*2960*/  SHFL.BFLY PT, R2, R21, 0x1, 0x1f ;  /* 0x0c201f0015027f89 */ /* 0x000e6600000e0000 */
[----:B------:R-:W-:Y:S01]  /*2970*/  IADD3 R110, R86, R7, RZ ;  /* 0x00000007566e7210 */ /* 0x000fe20007ffe0ff */
[----:B------:R-:W2:Y:S03]  /*2980*/  SHFL.BFLY PT, R5, R18, 0x2, 0x1f ;  /* 0x0c401f0012057f89 */ /* 0x000ea600000e0000 */
[----:B------:R-:W-:-:S04]  /*2990*/  LEA R110, R110, UR4, 0x1 ;  /* 0x000000046e6e7c11 */ /* 0x000fc8000f8e08ff */
[----:B------:R-:W-:Y:S01]  /*29a0*/  LEA R108, R3, R110, 0x1 ;  /* 0x0000006e036c7211 */ /* 0x000fe200078e08ff */
[----:B------:R-:W-:Y:S04]  /*29b0*/  LDSM.16.MT88.4 R60, [R110+0x7000] ;  /* 0x007000006e3c783b */ /* 0x000fe80000004200 */
[----:B---3--:R-:W-:Y:S04]  /*29c0*/  LDSM.16.MT88.4 R40, [R110+0x8000] ;  /* 0x008000006e28783b */ /* 0x008fe80000004200 */
        /* <DEDUP_REMOVED lines=25> */
[----:B------:R-:W-:Y:S01]  /*2b60*/  FFMA.FTZ R103, R103, UR6, -R127 ;  /* 0x0000000667677c23 */ /* 0x000fe2000801087f */
[----:B-1----:R-:W-:-:S04]  /*2b70*/  FMNMX.FTZ R0, R5, R0, !PT ;  /* 0x0000000005007209 */ /* 0x002fc80007810000 */
[C---:B------:R-:W-:Y:S01]  /*2b80*/  FSETP.NEU.FTZ.AND P1, PT, R0.reuse, -INF , PT ;  /* 0xff8000000000780b */ /* 0x040fe20003f3d000 */
[----:B------:R-:W-:Y:S01]  /*2b90*/  FMUL.FTZ R5, R0, UR6 ;  /* 0x0000000600057c20 */ /* 0x000fe20008410000 */
[----:B------:R-:W-:Y:S04]  /*2ba0*/  MUFU.EX2 R90, R90 ;  /* 0x0000005a005a7308 */ /* 0x000fe80000000800 */
[----:B------:R-:W-:Y:S02]  /*2bb0*/  FSEL R87, R5, RZ, P1 ;  /* 0x000000ff05577208 */ /* 0x000fe40000800000 */
[----:B--2---:R-:W-:Y:S02]  /*2bc0*/  F2FP.F16.F32.PACK_AB R48, R107, R130 ;  /* 0x000000826b30723e */ /* 0x004fe400000000ff */
[----:B------:R-:W1:Y:S01]  /*2bd0*/  MUFU.EX2 R89, R89 ;  /* 0x0000005900597308 */ /* 0x000e620000000800 */
[--C-:B------:R-:W-:Y:S01]  /*2be0*/  FFMA.FTZ R134, R56, UR6, -R87.reuse ;  /* 0x0000000638867c23 */ /* 0x100fe20008010857 */
[--C-:B------:R-:W-:Y:S01]  /*2bf0*/  FFMA.FTZ R131, R76, UR6, -R87.reuse ;  /* 0x000000064c837c23 */ /* 0x100fe20008010857 */
[--C-:B------:R-:W-:Y:S01]  /*2c00*/  FFMA.FTZ R86, R12, UR6, -R87.reuse ;  /* 0x000000060c567c23 */ /* 0x100fe20008010857 */
[--C-:B------:R-:W-:Y:S01]  /*2c10*/  FFMA.FTZ R31, R58, UR6, -R87.reuse ;  /* 0x000000063a1f7c23 */ /* 0x100fe20008010857 */
[----:B------:R-:W-:Y:S01]  /*2c20*/  LDSM.16.MT88.4 R12, [R110+0x7400] ;  /* 0x007400006e0c783b */ /* 0x000fe20000004200 */
        /* <DEDUP_REMOVED lines=11> */
[----:B-1----:R-:W-:Y:S01]  /*2ce0*/  F2FP.F16.F32.PACK_AB R50, R89, R90 ;  /* 0x0000005a5932723e */ /* 0x002fe200000000ff */
[--C-:B------:R-:W-:Y:S01]  /*2cf0*/  FFMA.FTZ R138, R138, UR6, -R87.reuse ;  /* 0x000000068a8a7c23 */ /* 0x100fe20008010857 */
[----:B------:R-:W1:Y:S01]  /*2d00*/  LDSM.16.MT88.4 R20, [R108+0x6400] ;  /* 0x006400006c14783b */ /* 0x000e620000004200 */
[--C-:B------:R-:W-:Y:S01]  /*2d10*/  FFMA.FTZ R35, R35, UR6, -R87.reuse ;  /* 0x0000000623237c23 */ /* 0x100fe20008010857 */
[--C-:B------:R-:W-:Y:S01]  /*2d20*/  FFMA.FTZ R34, R34, UR6, -R87.reuse ;  /* 0x0000000622227c23 */ /* 0x100fe20008010857 */
[----:B------:R-:W-:Y:S01]  /*2d30*/  FFMA.FTZ R33, R33, UR6, -R87 ;  /* 0x0000000621217c23 */ /* 0x000fe20008010857 */
[----:B------:R-:W-:Y:S01]  /*2d40*/  FADD.FTZ R107, R130, R107 ;  /* 0x0000006b826b7221 */ /* 0x000fe20000010000 */
[----:B------:R-:W-:Y:S08]  /*2d50*/  MUFU.EX2 R86, R86 ;  /* 0x0000005600567308 */ /* 0x000ff00000000800 */
[----:B------:R-:W5:Y:S01]  /*2d60*/  MUFU.EX2 R31, R31 ;  /* 0x0000001f001f7308 */ /* 0x000f620000000800 */
[----:B----4-:R-:W-:Y:S01]  /*2d70*/  F2FP.F16.F32.PACK_AB R49, R131, R134 ;  /* 0x000000868331723e */ /* 0x010fe200000000ff */
[----:B------:R-:W-:-:S06]  /*2d80*/  FADD.FTZ R131, R134, R131 ;  /* 0x0000008386837221 */ /* 0x000fcc0000010000 */
[----:B------:R-:W-:Y:S08]  /*2d90*/  MUFU.EX2 R29, R29 ;  /* 0x0000001d001d7308 */ /* 0x000ff00000000800 */
[----:B------:R-:W4:Y:S01]  /*2da0*/  MUFU.EX2 R28, R28 ;  /* 0x0000001c001c7308 */ /* 0x000f220000000800 */
[----:B-----5:R-:W-:Y:S01]  /*2db0*/  F2FP.F16.F32.PACK_AB R51, R31, R86 ;  /* 0x000000561f33723e */ /* 0x020fe200000000ff */
[----:B------:R-:W-:-:S04]  /*2dc0*/  FADD.FTZ R86, R86, R131 ;  /* 0x0000008356567221 */ /* 0x000fc80000010000 */
[----:B------:R-:W-:Y:S02]  /*2dd0*/  FADD.FTZ R31, R31, R86 ;  /* 0x000000561f1f7221 */ /* 0x000fe40000010000 */
[C---:B------:R-:W-:Y:S01]  /*2de0*/  HMMA.16816.F32 R64, R48.reuse, R60, RZ ;  /* 0x0000003c3040723c */ /* 0x040fe200000018ff */
[----:B------:R-:W-:Y:S05]  /*2df0*/  MUFU.EX2 R25, R25 ;  /* 0x0000001900197308 */ /* 0x000fea0000000800 */
[----:B------:R-:W-:Y:S03]  /*2e00*/  HMMA.16816.F32 R60, R48, R62, RZ ;  /* 0x0000003e303c723c */ /* 0x000fe600000018ff */
[----:B------:R-:W5:Y:S01]  /*2e10*/  MUFU.EX2 R24, R24 ;  /* 0x0000001800187308 */ /* 0x000f620000000800 */
[----:B----4-:R-:W-:-:S02]  /*2e20*/  F2FP.F16.F32.PACK_AB R4, R28, R29 ;  /* 0x0000001d1c04723e */ /* 0x010fc400000000ff */
[C---:B------:R-:W-:Y:S05]  /*2e30*/  HMMA.16816.F32 R36, R48.reuse, R40, RZ ;  /* 0x000000283024723c */ /* 0x040fea00000018ff */
[----:B------:R-:W-:Y:S01]  /*2e40*/  MUFU.EX2 R30, R30 ;  /* 0x0000001e001e7308 */ /* 0x000fe20000000800 */
[C---:B------:R-:W-:Y:S06]  /*2e50*/  HMMA.16816.F32 R40, R48.reuse, R42, RZ ;  /* 0x0000002a3028723c */ /* 0x040fec00000018ff */
[----:B--2---:R-:W-:Y:S01]  /*2e60*/  HMMA.16816.F32 R80, R48, R76, RZ ;  /* 0x0000004c3050723c */ /* 0x004fe200000018ff */
[----:B------:R-:W2:Y:S01]  /*2e70*/  MUFU.EX2 R27, R27 ;  /* 0x0000001b001b7308 */ /* 0x000ea20000000800 */
[----:B-----5:R-:W-:-:S04]  /*2e80*/  F2FP.F16.F32.PACK_AB R6, R24, R25 ;  /* 0x000000191806723e */ /* 0x020fc800000000ff */
[C---:B------:R-:W-:Y:S03]  /*2e90*/  HMMA.16816.F32 R72, R48.reuse, R68, RZ ;  /* 0x000000443048723c */ /* 0x040fe600000018ff */
[----:B------:R-:W-:Y:S03]  /*2ea0*/  MUFU.EX2 R26, R26 ;  /* 0x0000001a001a7308 */ /* 0x000fe60000000800 */
[C---:B------:R-:W-:Y:S05]  /*2eb0*/  HMMA.16816.F32 R56, R48.reuse, R52, RZ ;  /* 0x000000343038723c */ /* 0x040fea00000018ff */
[----:B------:R-:W4:Y:S01]  /*2ec0*/  MUFU.EX2 R3, R3 ;  /* 0x0000000300037308 */ /* 0x000f220000000800 */
[----:B--2---:R-:W-:Y:S01]  /*2ed0*/  F2FP.F16.F32.PACK_AB R5, R27, R30 ;  /* 0x0000001e1b05723e */ /* 0x004fe200000000ff */
[----:B------:R-:W-:Y:S01]  /*2ee0*/  HMMA.16816.F32 R76, R48, R78, RZ ;  /* 0x0000004e304c723c */ /* 0x000fe200000018ff */
[----:B------:R-:W-:-:S04]  /*2ef0*/  FADD.FTZ R30, R30, R31 ;  /* 0x0000001f1e1e7221 */ /* 0x000fc80000010000 */
[----:B------:R-:W-:Y:S01]  /*2f00*/  FADD.FTZ R27, R27, R30 ;  /* 0x0000001e1b1b7221 */ /* 0x000fe20000010000 */
[C---:B------:R-:W-:Y:S01]  /*2f10*/  HMMA.16816.F32 R68, R48.reuse, R70, RZ ;  /* 0x000000463044723c */ /* 0x040fe200000018ff */
[----:B------:R-:W-:Y:S05]  /*2f20*/  MUFU.EX2 R102, R102 ;  /* 0x0000006600667308 */ /* 0x000fea0000000800 */
[----:B------:R-:W-:Y:S01]  /*2f30*/  HMMA.16816.F32 R52, R48, R54, RZ ;  /* 0x000000363034723c */ /* 0x000fe200000018ff */
[----:B----4-:R-:W-:Y:S02]  /*2f40*/  F2FP.F16.F32.PACK_AB R7, R3, R26 ;  /* 0x0000001a0307723e */ /* 0x010fe400000000ff */
[----:B------:R-:W2:Y:S01]  /*2f50*/  MUFU.EX2 R95, R95 ;  /* 0x0000005f005f7308 */ /* 0x000ea20000000800 */
[----:B------:R-:W-:-:S04]  /*2f60*/  FADD.FTZ R26, R26, R27 ;  /* 0x0000001b1a1a7221 */ /* 0x000fc80000010000 */
[----:B------:R-:W-:Y:S01]  /*2f70*/  FADD.FTZ R26, R3, R26 ;  /* 0x0000001a031a7221 */ /* 0x000fe20000010000 */
[C---:B------:R-:W-:Y:S01]  /*2f80*/  HMMA.16816.F32 R64, R4.reuse, R12, R64 ;  /* 0x0000000c0440723c */ /* 0x040fe20000001840 */
[----:B------:R-:W-:Y:S01]  /*2f90*/  SHF.R.S32.HI R3, RZ, 0x1f, R84 ;  /* 0x0000001fff037819 */ /* 0x000fe20000011454 */
[----:B------:R-:W-:Y:S03]  /*2fa0*/  MUFU.EX2 R94, R94 ;  /* 0x0000005e005e7308 */ /* 0x000fe60000000800 */
[----:B------:R-:W-:Y:S01]  /*2fb0*/  LEA.HI R3, R3, R84, RZ, 0x2 ;  /* 0x0000005403037211 */ /* 0x000fe200078f10ff */
[C---:B------:R-:W-:Y:S01]  /*2fc0*/  HMMA.16816.F32 R60, R4.reuse, R14, R60 ;  /* 0x0000000e043c723c */ /* 0x040fe2000000183c */
[----:B------:R-:W4:Y:S02]  /*2fd0*/  LDSM.16.MT88.4 R12, [R110+0x8400] ;  /* 0x008400006e0c783b */ /* 0x000f240000004200 */
[----:B------:R-:W-:Y:S01]  /*2fe0*/  LOP3.LUT R3, R3, 0xfffffffc, RZ, 0xc0, !PT ;  /* 0xfffffffc03037812 */ /* 0x000fe200078ec0ff */
[----:B------:R-:W-:Y:S02]  /*2ff0*/  MUFU.EX2 R91, R91 ;  /* 0x0000005b005b7308 */ /* 0x000fe40000000800 */
[----:B---3--:R-:W-:Y:S01]  /*3000*/  HMMA.16816.F32 R80, R4, R16, R80 ;  /* 0x000000100450723c */ /* 0x008fe20000001850 */
[----:B------:R-:W-:-:S02]  /*3010*/  IADD3 R133, R84, -R3, RZ ;  /* 0x8000000354857210 */ /* 0x000fc40007ffe0ff */
[----:B------:R-:W-:-:S03]  /*3020*/  MOV R3, R85 ;  /* 0x0000005500037202 */ /* 0x000fc60000000f00 */
[C---:B------:R-:W-:Y:S01]  /*3030*/  HMMA.16816.F32 R76, R4.reuse, R18, R76 ;  /* 0x00000012044c723c */ /* 0x040fe2000000184c */
[----:B------:R-:W3:Y:S01]  /*3040*/  LDSM.16.MT88.4 R16, [R108+0x7400] ;  /* 0x007400006c10783b */ /* 0x000ee20000004200 */
[----:B------:R-:W-:Y:S04]  /*3050*/  MUFU.EX2 R101, R101 ;  /* 0x0000006500657308 */ /* 0x000fe80000000800 */
[C---:B-1----:R-:W-:Y:S04]  /*3060*/  HMMA.16816.F32 R72, R4.reuse, R20, R72 ;  /* 0x000000140448723c */ /* 0x042fe80000001848 */
[----:B------:R1:W5:Y:S02]  /*3070*/  MUFU.EX2 R92, R138 ;  /* 0x0000008a005c7308 */ /* 0x0003640000000800 */
[C---:B------:R-:W-:Y:S01]  /*3080*/  HMMA.16816.F32 R68, R4.reuse, R22, R68 ;  /* 0x000000160444723c */ /* 0x040fe20000001844 */
[----:B------:R-:W-:Y:S05]  /*3090*/  LDSM.16.MT88.4 R20, [R110+0x6c00] ;  /* 0x006c00006e14783b */ /* 0x000fea0000004200 */
[----:B------:R-:W-:Y:S08]  /*30a0*/  MUFU.EX2 R93, R93 ;  /* 0x0000005d005d7308 */ /* 0x000ff00000000800 */
[----:B------:R-:W5:Y:S01]  /*30b0*/  MUFU.EX2 R88, R88 ;  /* 0x0000005800587308 */ /* 0x000f620000000800 */
[----:B-1----:R-:W-:Y:S01]  /*30c0*/  FFMA.FTZ R138, R32, UR6, -R87 ;  /* 0x00000006208a7c23 */ /* 0x002fe20008010857 */
[C---:B----4-:R-:W-:Y:S06]  /*30d0*/  HMMA.16816.F32 R36, R4.reuse, R12, R36 ;  /* 0x0000000c0424723c */ /* 0x050fec0000001824 */
[----:B------:R-:W-:Y:S01]  /*30e0*/  MUFU.EX2 R106, R106 ;  /* 0x0000006a006a7308 */ /* 0x000fe20000000800 */
[C---:B------:R-:W-:Y:S01]  /*30f0*/  HMMA.16816.F32 R40, R4.reuse, R14, R40 ;  /* 0x0000000e0428723c */ /* 0x040fe20000001828 */
[----:B------:R-:W1:Y:S05]  /*3100*/  LDSM.16.MT88.4 R12, [R108+0x8000] ;  /* 0x008000006c0c783b */ /* 0x000e6a0000004200 */
[C---:B---3--:R-:W-:Y:S01]  /*3110*/  HMMA.16816.F32 R56, R4.reuse, R16, R56 ;  /* 0x000000100438723c */ /* 0x048fe20000001838 */
[----:B------:R-:W-:Y:S05]  /*3120*/  MUFU.EX2 R105, R105 ;  /* 0x0000006900697308 */ /* 0x000fea0000000800 */
[----:B------:R-:W-:Y:S01]  /*3130*/  HMMA.16816.F32 R52, R4, R18, R52 ;  /* 0x000000120434723c */ /* 0x000fe20000001834 */
[----:B------:R-:W-:Y:S02]  /*3140*/  LDSM.16.MT88.4 R16, [R108+0x6c00] ;  /* 0x006c00006c10783b */ /* 0x000fe40000004200 */
[----:B------:R-:W-:Y:S08]  /*3150*/  MUFU.EX2 R104, R104 ;  /* 0x0000006800687308 */ /* 0x000ff00000000800 */
[----:B------:R-:W-:Y:S08]  /*3160*/  MUFU.EX2 R103, R103 ;  /* 0x0000006700677308 */ /* 0x000ff00000000800 */
[----:B------:R-:W-:Y:S08]  /*3170*/  MUFU.EX2 R35, R35 ;  /* 0x0000002300237308 */ /* 0x000ff00000000800 */
[----:B------:R-:W3:Y:S01]  /*3180*/  MUFU.EX2 R34, R34 ;  /* 0x0000002200227308 */ /* 0x000ee20000000800 */
[C---:B-1----:R-:W-:Y:S06]  /*3190*/  HMMA.16816.F32 R44, R48.reuse, R12, RZ ;  /* 0x0000000c302c723c */ /* 0x042fec00000018ff */
[----:B------:R-:W-:Y:S01]  /*31a0*/  HMMA.16816.F32 R48, R48, R14, RZ ;  /* 0x0000000e3030723c */ /* 0x000fe200000018ff */
[----:B------:R-:W1:Y:S01]  /*31b0*/  LDSM.16.MT88.4 R12, [R108+0x8400] ;  /* 0x008400006c0c783b */ /* 0x000e620000004200 */
[----:B------:R-:W-:Y:S08]  /*31c0*/  MUFU.EX2 R33, R33 ;  /* 0x0000002100217308 */ /* 0x000ff00000000800 */
[----:B------:R-:W4:Y:S08]  /*31d0*/  MUFU.EX2 R138, R138 ;  /* 0x0000008a008a7308 */ /* 0x000f300000000800 */
[C---:B-1----:R-:W-:Y:S06]  /*31e0*/  HMMA.16816.F32 R44, R4.reuse, R12, R44 ;  /* 0x0000000c042c723c */ /* 0x042fec000000182c */
[----:B------:R-:W-:Y:S01]  /*31f0*/  HMMA.16816.F32 R48, R4, R14, R48 ;  /* 0x0000000e0430723c */ /* 0x000fe20000001830 */
[----:B------:R-:W1:Y:S06]  /*3200*/  LDSM.16.MT88.4 R12, [R110+0x6800] ;  /* 0x006800006e0c783b */ /* 0x000e6c0000004200 */
[----:B--2---:R-:W-:-:S02]  /*3210*/  F2FP.F16.F32.PACK_AB R4, R95, R102 ;  /* 0x000000665f04723e */ /* 0x004fc400000000ff */
[----:B-----5:R-:W-:Y:S01]  /*3220*/  F2FP.F16.F32.PACK_AB R5, R92, R101 ;  /* 0x000000655c05723e */ /* 0x020fe200000000ff */
[----:B------:R-:W-:Y:S01]  /*3230*/  FADD.FTZ R101, R101, R26 ;  /* 0x0000001a65657221 */ /* 0x000fe20000010000 */
[----:B------:R-:W-:Y:S02]  /*3240*/  F2FP.F16.F32.PACK_AB R6, R91, R94 ;  /* 0x0000005e5b06723e */ /* 0x000fe400000000ff */
[----:B------:R-:W-:Y:S01]  /*3250*/  F2FP.F16.F32.PACK_AB R7, R88, R93 ;  /* 0x0000005d5807723e */ /* 0x000fe200000000ff */
[----:B------:R-:W-:-:S04]  /*3260*/  FADD.FTZ R92, R92, R101 ;  /* 0x000000655c5c7221 */ /* 0x000fc80000010000 */
[----:B------:R-:W-:-:S04]  /*3270*/  FADD.FTZ R93, R93, R92 ;  /* 0x0000005c5d5d7221 */ /* 0x000fc80000010000 */
[----:B------:R-:W-:Y:S01]  /*3280*/  FADD.FTZ R88, R88, R93 ;  /* 0x0000005d58587221 */ /* 0x000fe20000010000 */
        /* <DEDUP_REMOVED lines=18> */
[----:B------:R-:W-:Y:S01]  /*33b0*/  FADD.FTZ R4, R90, R107 ;  /* 0x0000006b5a047221 */ /* 0x000fe20000010000 */
[----:B---3--:R-:W-:Y:S01]  /*33c0*/  F2FP.F16.F32.PACK_AB R5, R34, R35 ;  /* 0x000000232205723e */ /* 0x008fe200000000ff */
[----:B------:R-:W-:Y:S01]  /*33d0*/  FADD.FTZ R35, R35, R88 ;  /* 0x0000005823237221 */ /* 0x000fe20000010000 */
[----:B------:R-:W-:Y:S01]  /*33e0*/  F2FP.F16.F32.PACK_AB R6, R103, R104 ;  /* 0x000000686706723e */ /* 0x000fe200000000ff */
[----:B------:R-:W-:Y:S01]  /*33f0*/  FADD.FTZ R4, R89, R4 ;  /* 0x0000000459047221 */ /* 0x000fe20000010000 */
[----:B----4-:R-:W-:Y:S01]  /*3400*/  F2FP.F16.F32.PACK_AB R7, R138, R33 ;  /* 0x000000218a07723e */ /* 0x010fe200000000ff */
[----:B------:R-:W-:-:S02]  /*3410*/  FADD.FTZ R34, R34, R35 ;  /* 0x0000002322227221 */ /* 0x000fc40000010000 */
[----:B------:R-:W-:Y:S01]  /*3420*/  FADD.FTZ R29, R29, R4 ;  /* 0x000000041d1d7221 */ /* 0x000fe20000010000 */
[----:B------:R-:W-:Y:S01]  /*3430*/  F2FP.F16.F32.PACK_AB R4, R105, R106 ;  /* 0x0000006a6904723e */ /* 0x000fe200000000ff */
[----:B------:R-:W-:Y:S02]  /*3440*/  FADD.FTZ R33, R33, R34 ;  /* 0x0000002221217221 */ /* 0x000fe40000010000 */
[----:B------:R-:W-:Y:S02]  /*3450*/  FADD.FTZ R28, R28, R29 ;  /* 0x0000001d1c1c7221 */ /* 0x000fe40000010000 */
[----:B------:R-:W-:Y:S02]  /*3460*/  FADD.FTZ R138, R138, R33 ;  /* 0x000000218a8a7221 */ /* 0x000fe40000010000 */
[----:B------:R-:W-:Y:S01]  /*3470*/  HMMA.16816.F32 R80, R4, R20, R80 ;  /* 0x000000140450723c */ /* 0x000fe20000001850 */
[----:B------:R-:W-:-:S04]  /*3480*/  FADD.FTZ R25, R25, R28 ;  /* 0x0000001c19197221 */ /* 0x000fc80000010000 */
[----:B------:R-:W-:Y:S01]  /*3490*/  FADD.FTZ R25, R24, R25 ;  /* 0x0000001918197221 */ /* 0x000fe20000010000 */
[----:B------:R-:W-:Y:S01]  /*34a0*/  HMMA.16816.F32 R76, R4, R22, R76 ;  /* 0x00000016044c723c */ /* 0x000fe2000000184c */
[----:B------:R-:W2:Y:S02]  /*34b0*/  LDSM.16.MT88.4 R20, [R108+0x7c00] ;  /* 0x007c00006c14783b */ /* 0x000ea40000004200 */
[----:B------:R-:W-:-:S03]  /*34c0*/  FADD.FTZ R102, R102, R25 ;  /* 0x0000001966667221 */ /* 0x000fc60000010000 */
[----:B------:R-:W-:Y:S01]  /*34d0*/  HMMA.16816.F32 R72, R4, R16, R72 ;  /* 0x000000100448723c */ /* 0x000fe20000001848 */
        /* <DEDUP_REMOVED lines=8> */
[----:B------:R-:W-:Y:S01]  /*3560*/  HMMA.16816.F32 R60, R4, R14, R60 ;  /* 0x0000000e043c723c */ /* 0x000fe2000000183c */
[----:B------:R-:W1:Y:S02]  /*3570*/  LDSM.16.MT88.4 R12, [R108+0x8c00] ;  /* 0x008c00006c0c783b */ /* 0x000e640000004200 */
[----:B------:R-:W-:-:S04]  /*3580*/  FADD.FTZ R104, R104, R105 ;  /* 0x0000006968687221 */ /* 0x000fc80000010000 */
[----:B------:R-:W-:Y:S01]  /*3590*/  FADD.FTZ R140, R103, R104 ;  /* 0x00000068678c7221 */ /* 0x000fe20000010000 */
        /* <DEDUP_REMOVED lines=105> */
[----:B------:R-:W-:Y:S01]  /*3c30*/  HMMA.16816.F32 R32, R92, R90, R32 ;  /* 0x0000005a5c20723c */ /* 0x000fe20000001820 */
[----:B------:R-:W1:-:S15]  /*3c40*/  LDSM.16.M88.4 R88, [R109+0x5400] ;  /* 0x005400006d58783b */ /* 0x000e5e0000000200 */
[----:B------:R-:W-:-:S02]  /*3c50*/  NOP ;  /* 0x0000000000007918 */ /* 0x000fc40000000000 */
[----:B------:R-:W-:-:S06]  /*3c60*/  FMUL.FTZ R84, R84, UR8 ;  /* 0x0000000854547c20 */ /* 0x000fcc0008410000 */
[----:B------:R-:W-:Y:S01]  /*3c70*/  FMUL.FTZ R144, R32, UR8 ;  /* 0x0000000820907c20 */ /* 0x000fe20008410000 */
[----:B------:R-:W-:Y:S01]  /*3c80*/  FMUL.FTZ R33, R33, UR8 ;  /* 0x0000000821217c20 */ /* 0x000fe20008410000 */
[----:B------:R-:W2:Y:S01]  /*3c90*/  S2R R32, SR_TID.X ;  /* 0x0000000000207919 */ /* 0x000ea20000002100 */
[----:B------:R-:W-:Y:S01]  /*3ca0*/  FMUL.FTZ R34, R34, UR8 ;  /* 0x0000000822227c20 */ /* 0x000fe20008410000 */
[----:B------:R-:W-:Y:S01]  /*3cb0*/  FMUL.FTZ R35, R35, UR8 ;  /* 0x0000000823237c20 */ /* 0x000fe20008410000 */
[----:B------:R3:W-:Y:S08]  /*3cc0*/  MUFU.TANH R142, R33 ;  /* 0x00000021008e7308 */ /* 0x0007f00000002400 */
[----:B------:R-:W-:Y:S01]  /*3cd0*/  MUFU.TANH R144, R144 ;  /* 0x0000009000907308 */ /* 0x000fe20000002400 */
[C---:B-1----:R-:W-:Y:S07]  /*3ce0*/  HMMA.16816.F32 R28, R92.reuse, R88, R28 ;  /* 0x000000585c1c723c */ /* 0x042fee000000181c */
[----:B------:R-:W-:Y:S01]  /*3cf0*/  MUFU.TANH R134, R34 ;  /* 0x0000002200867308 */ /* 0x000fe20000002400 */
[----:B------:R-:W-:Y:S01]  /*3d00*/  HMMA.16816.F32 R24, R92, R90, R24 ;  /* 0x0000005a5c18723c */ /* 0x000fe20000001818 */
[----:B------:R-:W1:Y:S06]  /*3d10*/  LDSM.16.M88.4 R88, [R109+0x5800] ;  /* 0x005800006d58783b */ /* 0x000e6c0000000200 */
[----:B------:R-:W-:Y:S08]  /*3d20*/  MUFU.TANH R132, R35 ;  /* 0x0000002300847308 */ /* 0x000ff00000002400 */
[----:B------:R-:W-:Y:S01]  /*3d30*/  MUFU.TANH R84, R84 ;  /* 0x0000005400547308 */ /* 0x000fe20000002400 */
[----:B------:R-:W-:Y:S01]  /*3d40*/  FMUL.FTZ R130, R28, UR8 ;  /* 0x000000081c827c20 */ /* 0x000fe20008410000 */
[----:B------:R-:W-:-:S02]  /*3d50*/  VIADD R28, R98, 0xfffffffe ;  /* 0xfffffffe621c7836 */ /* 0x000fc40000000000 */
[----:B------:R-:W-:Y:S01]  /*3d60*/  FMUL.FTZ R102, R30, UR8 ;  /* 0x000000081e667c20 */ /* 0x000fe20008410000 */
[----:B------:R-:W-:-:S04]  /*3d70*/  FMUL.FTZ R30, R31, UR8 ;  /* 0x000000081f1e7c20 */ /* 0x000fc80008410000 */
[----:B------:R-:W-:Y:S01]  /*3d80*/  FMUL.FTZ R106, R24, UR8 ;  /* 0x00000008186a7c20 */ /* 0x000fe20008410000 */
[----:B------:R-:W-:Y:S01]  /*3d90*/  FMUL.FTZ R25, R25, UR8 ;  /* 0x0000000819197c20 */ /* 0x000fe20008410000 */
[----:B------:R-:W-:Y:S01]  /*3da0*/  FMUL.FTZ R26, R26, UR8 ;  /* 0x000000081a1a7c20 */ /* 0x000fe20008410000 */
[----:B------:R-:W-:Y:S01]  /*3db0*/  MUFU.TANH R30, R30 ;  /* 0x0000001e001e7308 */ /* 0x000fe20000002400 */
[----:B------:R-:W-:-:S07]  /*3dc0*/  FMUL.FTZ R27, R27, UR8 ;  /* 0x000000081b1b7c20 */ /* 0x000fce0008410000 */
[----:B------:R-:W-:Y:S01]  /*3dd0*/  MUFU.TANH R106, R106 ;  /* 0x0000006a006a7308 */ /* 0x000fe20000002400 */
[C---:B-1----:R-:W-:Y:S07]  /*3de0*/  HMMA.16816.F32 R20, R92.reuse, R88, R20 ;  /* 0x000000585c14723c */ /* 0x042fee0000001814 */
[----:B------:R-:W-:Y:S01]  /*3df0*/  MUFU.TANH R130, R130 ;  /* 0x0000008200827308 */ /* 0x000fe20000002400 */
[----:B------:R-:W-:Y:S01]  /*3e00*/  HMMA.16816.F32 R16, R92, R90, R16 ;  /* 0x0000005a5c10723c */ /* 0x000fe20000001810 */
[----:B------:R-:W1:Y:S01]  /*3e10*/  LDSM.16.M88.4 R88, [R109+0x5c00] ;  /* 0x005c00006d58783b */ /* 0x000e620000000200 */
[----:B------:R-:W-:-:S05]  /*3e20*/  DEPBAR.LE SB0, 0x0 ;  /* 0x000080000000791a */ /* 0x000fca0000000000 */
[----:B------:R-:W-:Y:S08]  /*3e30*/  MUFU.TANH R102, R102 ;  /* 0x0000006600667308 */ /* 0x000ff00000002400 */
[----:B------:R4:W-:Y:S01]  /*3e40*/  MUFU.TANH R104, R26 ;  /* 0x0000001a00687308 */ /* 0x0009e20000002400 */
[----:B------:R-:W-:Y:S01]  /*3e50*/  FMUL.FTZ R21, R21, UR8 ;  /* 0x0000000815157c20 */ /* 0x000fe20008410000 */
[----:B------:R-:W-:-:S06]  /*3e60*/  FMUL.FTZ R22, R22, UR8 ;  /* 0x0000000816167c20 */ /* 0x000fcc0008410000 */
[----:B------:R-:W-:Y:S01]  /*3e70*/  MUFU.TANH R21, R21 ;  /* 0x0000001500157308 */ /* 0x000fe20000002400 */
[----:B---3--:R-:W-:Y:S01]  /*3e80*/  FMUL.FTZ R33, R17, UR8 ;  /* 0x0000000811217c20 */ /* 0x008fe20008410000 */
[----:B----4-:R-:W-:-:S06]  /*3e90*/  FMUL.FTZ R26, R23, UR8 ;  /* 0x00000008171a7c20 */ /* 0x010fcc0008410000 */
[----:B------:R-:W-:Y:S08]  /*3ea0*/  MUFU.TANH R22, R22 ;  /* 0x0000001600167308 */ /* 0x000ff00000002400 */
[----:B------:R-:W-:Y:S01]  /*3eb0*/  MUFU.TANH R26, R26 ;  /* 0x0000001a001a7308 */ /* 0x000fe20000002400 */
[C---:B-1----:R-:W-:Y:S06]  /*3ec0*/  HMMA.16816.F32 R12, R92.reuse, R88, R12 ;  /* 0x000000585c0c723c */ /* 0x042fec000000180c */
[----:B------:R-:W-:Y:S01]  /*3ed0*/  HMMA.16816.F32 R4, R92, R90, R4 ;  /* 0x0000005a5c04723c */ /* 0x000fe20000001804 */
[----:B------:R1:W-:Y:S06]  /*3ee0*/  MUFU.TANH R94, R27 ;  /* 0x0000001b005e7308 */ /* 0x0003ec0000002400 */
[----:B------:R-:W-:Y:S01]  /*3ef0*/  FMUL.FTZ R92, R29, UR8 ;  /* 0x000000081d5c7c20 */ /* 0x000fe20008410000 */
[----:B--2---:R-:W-:-:S02]  /*3f00*/  IMAD.SHL.U32 R29, R32, 0x2, RZ ;  /* 0x00000002201d7824 */ /* 0x004fc400078e00ff */
[----:B------:R-:W-:Y:S01]  /*3f10*/  FMUL.FTZ R90, R85, UR8 ;  /* 0x00000008555a7c20 */ /* 0x000fe20008410000 */
[----:B------:R-:W-:Y:S01]  /*3f20*/  FMUL.FTZ R85, R87, UR8 ;  /* 0x0000000857557c20 */ /* 0x000fe20008410000 */
[----:B------:R-:W-:Y:S01]  /*3f30*/  FMUL.FTZ R32, R18, UR8 ;  /* 0x0000000812207c20 */ /* 0x000fe20008410000 */
[----:B------:R-:W-:Y:S01]  /*3f40*/  MUFU.TANH R33, R33 ;  /* 0x0000002100217308 */ /* 0x000fe20000002400 */
[----:B------:R-:W-:-:S05]  /*3f50*/  LOP3.LUT R29, R29, 0x6, RZ, 0xc0, !PT ;  /* 0x000000061d1d7812 */ /* 0x000fca00078ec0ff */
[----:B------:R-:W-:Y:S02]  /*3f60*/  IMAD R29, R28, 0x40, R29 ;  /* 0x000000401c1d7824 */ /* 0x000fe400078e021d */
[----:B-1----:R-:W-:Y:S01]  /*3f70*/  FMUL.FTZ R27, R16, UR8 ;  /* 0x00000008101b7c20 */ /* 0x002fe20008410000 */
[----:B------:R-:W1:Y:S01]  /*3f80*/  MUFU.TANH R90, R90 ;  /* 0x0000005a005a7308 */ /* 0x000e620000002400 */
[C---:B------:R-:W-:Y:S02]  /*3f90*/  VIADD R24, R29.reuse, 0x1 ;  /* 0x000000011d187836 */ /* 0x040fe40000000000 */
[C---:B------:R-:W-:Y:S02]  /*3fa0*/  VIADD R16, R29.reuse, 0x21 ;  /* 0x000000211d107836 */ /* 0x040fe40000000000 */
[C---:B------:R-:W-:Y:S01]  /*3fb0*/  VIADD R23, R29.reuse, 0x20 ;  /* 0x000000201d177836 */ /* 0x040fe20000000000 */
[C---:B------:R-:W-:Y:S02]  /*3fc0*/  ISETP.GE.AND P5, PT, R24.reuse, R100, PT ;  /* 0x000000641800720c */ /* 0x040fe40003fa6270 */
[----:B------:R-:W2:Y:S01]  /*3fd0*/  MUFU.TANH R85, R85 ;  /* 0x0000005500557308 */ /* 0x000ea20000002400 */
[----:B------:R-:W-:Y:S01]  /*3fe0*/  BAR.SYNC.DEFER_BLOCKING 0x0 ;  /* 0x0000000000007b1d */ /* 0x000fe20000010000 */
[----:B------:R-:W-:Y:S01]  /*3ff0*/  ISETP.GE.AND P1, PT, R24, R99, PT ;  /* 0x000000631800720c */ /* 0x000fe20003f26270 */
[----:B------:R-:W-:-:S02]  /*4000*/  VIADD R24, R29, 0x8 ;  /* 0x000000081d187836 */ /* 0x000fc40000000000 */
[----:B------:R-:W-:-:S03]  /*4010*/  VIADD R17, R29, 0x29 ;  /* 0x000000291d117836 */ /* 0x000fc60000000000 */
[CC--:B------:R-:W-:Y:S01]  /*4020*/  ISETP.GE.AND P4, PT, R24.reuse, R100.reuse, PT ;  /* 0x000000641800720c */ /* 0x0c0fe20003f86270 */
[----:B------:R3:W-:Y:S01]  /*4030*/  MUFU.TANH R28, R25 ;  /* 0x00000019001c7308 */ /* 0x0007e20000002400 */
[-C--:B------:R-:W-:Y:S01]  /*4040*/  ISETP.GE.AND P0, PT, R24, R99.reuse, PT ;  /* 0x000000631800720c */ /* 0x080fe20003f06270 */
[C---:B------:R-:W-:Y:S01]  /*4050*/  VIADD R24, R29.reuse, 0x9 ;  /* 0x000000091d187836 */ /* 0x040fe20000000000 */
[----:B-1----:R-:W-:Y:S02]  /*4060*/  FSEL R90, R90, -INF , !P5 ;  /* 0xff8000005a5a7808 */ /* 0x002fe40006800000 */
[----:B------:R-:W-:Y:S02]  /*4070*/  FSEL R144, R144, -INF , !P4 ;  /* 0xff80000090907808 */ /* 0x000fe40006000000 */
[C---:B------:R-:W-:Y:S01]  /*4080*/  ISETP.GE.AND P3, PT, R24.reuse, R100, PT ;  /* 0x000000641800720c */ /* 0x040fe20003f66270 */
[----:B------:R-:W1:Y:S01]  /*4090*/  MUFU.TANH R92, R92 ;  /* 0x0000005c005c7308 */ /* 0x000e620000002400 */
[----:B------:R-:W-:Y:S01]  /*40a0*/  ISETP.GE.AND P6, PT, R24, R99, PT ;  /* 0x000000631800720c */ /* 0x000fe20003fc6270 */
[----:B------:R-:W-:Y:S01]  /*40b0*/  VIADD R24, R29, 0x10 ;  /* 0x000000101d187836 */ /* 0x000fe20000000000 */
[----:B------:R-:W-:-:S02]  /*40c0*/  FSEL R134, R134, -INF , !P0 ;  /* 0xff80000086867808 */ /* 0x000fc40004000000 */
[----:B------:R-:W-:Y:S02]  /*40d0*/  FSEL R142, R142, -INF , !P3 ;  /* 0xff8000008e8e7808 */ /* 0x000fe40005800000 */
[CC--:B------:R-:W-:Y:S01]  /*40e0*/  ISETP.GE.AND P2, PT, R24.reuse, R100.reuse, PT ;  /* 0x000000641800720c */ /* 0x0c0fe20003f46270 */
[----:B------:R-:W-:Y:S01]  /*40f0*/  MUFU.TANH R27, R27 ;  /* 0x0000001b001b7308 */ /* 0x000fe20000002400 */
[-C--:B------:R-:W-:Y:S01]  /*4100*/  ISETP.GE.AND P5, PT, R24, R99.reuse, PT ;  /* 0x000000631800720c */ /* 0x080fe20003fa6270 */
[----:B------:R-:W-:Y:S01]  /*4110*/  FMUL.FTZ R24, R20, UR8 ;  /* 0x0000000814187c20 */ /* 0x000fe20008410000 */
[----:B---3--:R-:W-:Y:S01]  /*4120*/  VIADD R25, R29, 0x11 ;  /* 0x000000111d197836 */ /* 0x008fe20000000000 */
[----:B--2---:R-:W-:Y:S02]  /*4130*/  FSEL R20, R85, -INF , !P1 ;  /* 0xff80000055147808 */ /* 0x004fe40004800000 */
[----:B------:R-:W-:Y:S02]  /*4140*/  FSEL R132, R132, -INF , !P6 ;  /* 0xff80000084847808 */ /* 0x000fe40007000000 */
[C---:B------:R-:W-:Y:S01]  /*4150*/  ISETP.GE.AND P1, PT, R25.reuse, R100, PT ;  /* 0x000000641900720c */ /* 0x040fe20003f26270 */
[----:B------:R-:W2:Y:S01]  /*4160*/  MUFU.TANH R24, R24 ;  /* 0x0000001800187308 */ /* 0x000ea20000002400 */
[----:B------:R-:W-:Y:S01]  /*4170*/  ISETP.GE.AND P4, PT, R25, R99, PT ;  /* 0x000000631900720c */ /* 0x000fe20003f86270 */
[----:B------:R-:W-:Y:S01]  /*4180*/  VIADD R25, R29, 0x18 ;  /* 0x000000181d197836 */ /* 0x000fe20000000000 */
[----:B------:R-:W-:-:S02]  /*4190*/  FSEL R130, R130, -INF , !P2 ;  /* 0xff80000082827808 */ /* 0x000fc40005000000 */
[----:B------:R-:W-:Y:S02]  /*41a0*/  FSEL R30, R30, -INF , !P4 ;  /* 0xff8000001e1e7808 */ /* 0x000fe40006000000 */
[CC--:B------:R-:W-:Y:S01]  /*41b0*/  ISETP.GE.AND P0, PT, R25.reuse, R100.reuse, PT ;  /* 0x000000641900720c */ /* 0x0c0fe20003f06270 */
[----:B------:R-:W-:Y:S01]  /*41c0*/  MUFU.TANH R32, R32 ;  /* 0x0000002000207308 */ /* 0x000fe20000002400 */
[-C--:B------:R-:W-:Y:S01]  /*41d0*/  ISETP.GE.AND P3, PT, R25, R99.reuse, PT ;  /* 0x000000631900720c */ /* 0x080fe20003f66270 */
[C---:B------:R-:W-:Y:S01]  /*41e0*/  VIADD R25, R29.reuse, 0x19 ;  /* 0x000000191d197836 */ /* 0x040fe20000000000 */
[----:B------:R-:W-:Y:S02]  /*41f0*/  FSEL R106, R106, -INF , !P0 ;  /* 0xff8000006a6a7808 */ /* 0x000fe40004000000 */
[CC--:B------:R-:W-:Y:S02]  /*4200*/  ISETP.GE.AND P4, PT, R16.reuse, R100.reuse, PT ;  /* 0x000000641000720c */ /* 0x0c0fe40003f86270 */
[----:B------:R-:W-:Y:S01]  /*4210*/  ISETP.GE.AND P0, PT, R16, R99, PT ;  /* 0x000000631000720c */ /* 0x000fe20003f06270 */
[----:B------:R-:W-:Y:S01]  /*4220*/  VIADD R16, R29, 0x28 ;  /* 0x000000281d107836 */ /* 0x000fe20000000000 */
[----:B------:R-:W-:-:S02]  /*4230*/  ISETP.GE.AND P6, PT, R25, R100, PT ;  /* 0x000000641900720c */ /* 0x000fc40003fc6270 */
[----:B------:R-:W-:Y:S02]  /*4240*/  FSEL R102, R102, -INF , !P5 ;  /* 0xff80000066667808 */ /* 0x000fe40006800000 */
[-C--:B------:R-:W-:Y:S01]  /*4250*/  ISETP.GE.AND P2, PT, R25, R99.reuse, PT ;  /* 0x000000631900720c */ /* 0x080fe20003f46270 */
[----:B------:R-:W-:Y:S01]  /*4260*/  FMUL.FTZ R25, R12, UR8 ;  /* 0x000000080c197c20 */ /* 0x000fe20008410000 */
[----:B------:R-:W-:Y:S01]  /*4270*/  ISETP.GE.AND P5, PT, R23, R100, PT ;  /* 0x000000641700720c */ /* 0x000fe20003fa6270 */
[----:B------:R-:W-:Y:S01]  /*4280*/  VIADD R12, R29, 0x30 ;  /* 0x000000301d0c7836 */ /* 0x000fe20000000000 */
[----:B-1----:R-:W-:Y:S02]  /*4290*/  FSEL R92, R92, -INF , !P1 ;  /* 0xff8000005c5c7808 */ /* 0x002fe40004800000 */
[----:B------:R-:W-:Y:S01]  /*42a0*/  ISETP.GE.AND P1, PT, R23, R99, PT ;  /* 0x000000631700720c */ /* 0x000fe20003f26270 */
[----:B------:R-:W1:Y:S01]  /*42b0*/  MUFU.TANH R25, R25 ;  /* 0x0000001900197308 */ /* 0x000e620000002400 */
[----:B------:R-:W-:-:S02]  /*42c0*/  FSEL R104, R104, -INF , !P3 ;  /* 0xff80000068687808 */ /* 0x000fc40005800000 */
[----:B------:R-:W-:Y:S02]  /*42d0*/  FSEL R28, R28, -INF , !P6 ;  /* 0xff8000001c1c7808 */ /* 0x000fe40007000000 */
[CC--:B------:R-:W-:Y:S02]  /*42e0*/  ISETP.GE.AND P3, PT, R16.reuse, R100.reuse, PT ;  /* 0x000000641000720c */ /* 0x0c0fe40003f66270 */
[-C--:B------:R-:W-:Y:S02]  /*42f0*/  ISETP.GE.AND P6, PT, R16, R99.reuse, PT ;  /* 0x000000631000720c */ /* 0x080fe40003fc6270 */
[----:B------:R-:W-:Y:S02]  /*4300*/  FSEL R94, R94, -INF , !P2 ;  /* 0xff8000005e5e7808 */ /* 0x000fe40005000000 */
[----:B--2---:R-:W-:Y:S01]  /*4310*/  FSEL R16, R24, -INF , !P5 ;  /* 0xff80000018107808 */ /* 0x004fe20006800000 */
[----:B------:R-:W-:Y:S01]  /*4320*/  FMUL.FTZ R24, R13, UR8 ;  /* 0x000000080d187c20 */ /* 0x000fe20008410000 */
[----:B------:R-:W-:Y:S01]  /*4330*/  ISETP.GE.AND P2, PT, R17, R100, PT ;  /* 0x000000641100720c */ /* 0x000fe20003f46270 */
[----:B------:R-:W-:Y:S01]  /*4340*/  VIADD R13, R29, 0x38 ;  /* 0x000000381d0d7836 */ /* 0x000fe20000000000 */
[----:B------:R-:W-:-:S02]  /*4350*/  ISETP.GE.AND P5, PT, R17, R99, PT ;  /* 0x000000631100720c */ /* 0x000fc40003fa6270 */
[----:B------:R-:W-:Y:S01]  /*4360*/  FSEL R17, R22, -INF , !P1 ;  /* 0xff80000016117808 */ /* 0x000fe20004800000 */
[----:B------:R-:W2:Y:S01]  /*4370*/  MUFU.TANH R24, R24 ;  /* 0x0000001800187308 */ /* 0x000ea20000002400 */
[----:B------:R-:W-:Y:S02]  /*4380*/  FSEL R18, R21, -INF , !P4 ;  /* 0xff80000015127808 */ /* 0x000fe40006000000 */
[C---:B------:R-:W-:Y:S02]  /*4390*/  ISETP.GE.AND P1, PT, R12.reuse, R100, PT ;  /* 0x000000640c00720c */ /* 0x040fe40003f26270 */
[----:B------:R-:W-:Y:S01]  /*43a0*/  ISETP.GE.AND P4, PT, R12, R99, PT ;  /* 0x000000630c00720c */ /* 0x000fe20003f86270 */
[----:B------:R-:W-:Y:S01]  /*43b0*/  VIADD R12, R29, 0x31 ;  /* 0x000000311d0c7836 */ /* 0x000fe20000000000 */
[----:B------:R-:W-:Y:S02]  /*43c0*/  FSEL R26, R26, -INF , !P0 ;  /* 0xff8000001a1a7808 */ /* 0x000fe40004000000 */
[----:B------:R-:W-:-:S02]  /*43d0*/  FSEL R27, R27, -INF , !P3 ;  /* 0xff8000001b1b7808 */ /* 0x000fc40005800000 */
[C---:B------:R-:W-:Y:S02]  /*43e0*/  ISETP.GE.AND P0, PT, R12.reuse, R100, PT ;  /* 0x000000640c00720c */ /* 0x040fe40003f06270 */
[-C--:B------:R-:W-:Y:S01]  /*43f0*/  ISETP.GE.AND P3, PT, R12, R99.reuse, PT ;  /* 0x000000630c00720c */ /* 0x080fe20003f66270 */
[----:B------:R-:W-:Y:S01]  /*4400*/  FMUL.FTZ R12, R86, UR8 ;  /* 0x00000008560c7c20 */ /* 0x000fe20008410000 */
[----:B-1----:R-:W-:Y:S02]  /*4410*/  FSEL R25, R25, -INF , !P1 ;  /* 0xff80000019197808 */ /* 0x002fe40004800000 */
[----:B--2---:R-:W-:Y:S02]  /*4420*/  FSEL R24, R24, -INF , !P0 ;  /* 0xff80000018187808 */ /* 0x004fe40004000000 */
[----:B------:R-:W-:Y:S01]  /*4430*/  ISETP.GE.AND P0, PT, R29, R99, PT ;  /* 0x000000631d00720c */ /* 0x000fe20003f06270 */
[----:B------:R-:W1:Y:S01]  /*4440*/  MUFU.TANH R12, R12 ;  /* 0x0000000c000c7308 */ /* 0x000e620000002400 */
[----:B------:R-:W-:-:S02]  /*4450*/  FSEL R32, R32, -INF , !P6 ;  /* 0xff80000020207808 */ /* 0x000fc40007000000 */
[CC--:B------:R-:W-:Y:S01]  /*4460*/  ISETP.GE.AND P1, PT, R29.reuse, R100.reuse, PT ;  /* 0x000000641d00720c */ /* 0x0c0fe20003f26270 */
[----:B------:R-:W-:Y:S01]  /*4470*/  VIADD R29, R29, 0x39 ;  /* 0x000000391d1d7836 */ /* 0x000fe20000000000 */
[----:B------:R-:W-:Y:S02]  /*4480*/  ISETP.GE.AND P6, PT, R13, R100, PT ;  /* 0x000000640d00720c */ /* 0x000fe40003fc6270 */
[----:B------:R-:W-:Y:S02]  /*4490*/  FSEL R33, R33, -INF , !P2 ;  /* 0xff80000021217808 */ /* 0x000fe40005000000 */
[----:B------:R-:W-:Y:S02]  /*44a0*/  ISETP.GE.AND P2, PT, R13, R99, PT ;  /* 0x000000630d00720c */ /* 0x000fe40003f46270 */
[----:B------:R-:W-:Y:S02]  /*44b0*/  P2R R13, PR, RZ, 0x40 ;  /* 0x00000040ff0d7803 */ /* 0x000fe40000000000 */
[----:B------:R-:W-:-:S02]  /*44c0*/  FSEL R22, R84, -INF , !P1 ;  /* 0xff80000054167808 */ /* 0x000fc40004800000 */
[C---:B------:R-:W-:Y:S02]  /*44d0*/  ISETP.GE.AND P6, PT, R29.reuse, R100, PT ;  /* 0x000000641d00720c */ /* 0x040fe40003fc6270 */
[----:B-1----:R-:W-:Y:S02]  /*44e0*/  FSEL R12, R12, -INF , !P0 ;  /* 0xff8000000c0c7808 */ /* 0x002fe40004000000 */
[----:B------:R-:W-:Y:S02]  /*44f0*/  ISETP.NE.AND P0, PT, R98, 0x2, PT ;  /* 0x000000026200780c */ /* 0x000fe40003f05270 */
[----:B------:R-:W-:-:S11]  /*4500*/  ISETP.GE.AND P1, PT, R29, R99, PT ;  /* 0x000000631d00720c */ /* 0x000fd60003f26270 */
[----:B------:R-:W-:Y:S05]  /*4510*/  @!P0 BRA `(.L_x_908) ;  /* 0x00000000005c8947 */ /* 0x000fea0003800000 */
        /* <DEDUP_REMOVED lines=23> */
.L_x_908:
[----:B------:R-:W-:Y:S01]  /*4690*/  ISETP.NE.AND P0, PT, R13, RZ, PT ;  /* 0x000000ff0d00720c */ /* 0x000fe20003f05270 */
[----:B------:R-:W-:Y:S01]  /*46a0*/  FMUL.FTZ R88, R5, UR8 ;  /* 0x0000000805587c20 */ /* 0x000fe20008410000 */
[----:B------:R-:W-:Y:S01]  /*46b0*/  FMNMX.FTZ R13, R0, R12, !PT ;  /* 0x0000000c000d7209 */ /* 0x000fe20007810000 */
[----:B------:R-:W-:Y:S01]  /*46c0*/  FMUL.FTZ R19, R19, UR8 ;  /* 0x0000000813137c20 */ /* 0x000fe20008410000 */
[----:B-1----:R-:W-:Y:S01]  /*46d0*/  FMNMX.FTZ R11, R2, R22, !PT ;  /* 0x00000016020b7209 */ /* 0x002fe20007810000 */
[----:B------:R-:W-:Y:S01]  /*46e0*/  FMUL.FTZ R14, R14, UR8 ;  /* 0x000000080e0e7c20 */ /* 0x000fe20008410000 */
[----:B------:R-:W-:Y:S01]  /*46f0*/  FMNMX.FTZ R13, R20, R13, !PT ;  /* 0x0000000d140d7209 */ /* 0x000fe20007810000 */
[----:B------:R-:W1:Y:S01]  /*4700*/  MUFU.TANH R87, R19 ;  /* 0x0000001300577308 */ /* 0x000e620000002400 */
[----:B------:R-:W-:Y:S01]  /*4710*/  FMNMX.FTZ R11, R90, R11, !PT ;  /* 0x0000000b5a0b7209 */ /* 0x000fe20007810000 */
[----:B------:R-:W-:Y:S01]  /*4720*/  FMUL.FTZ R4, R4, UR8 ;  /* 0x0000000804047c20 */ /* 0x000fe20008410000 */
[----:B------:R-:W-:Y:S01]  /*4730*/  FMNMX.FTZ R13, R134, R13, !PT ;  /* 0x0000000d860d7209 */ /* 0x000fe20007810000 */
[----:B------:R-:W-:Y:S01]  /*4740*/  FMUL.FTZ R15, R15, UR8 ;  /* 0x000000080f0f7c20 */ /* 0x000fe20008410000 */
[----:B------:R-:W-:Y:S01]  /*4750*/  FMNMX.FTZ R11, R144, R11, !PT ;  /* 0x0000000b900b7209 */ /* 0x000fe20007810000 */
[----:B------:R-:W-:Y:S01]  /*4760*/  FMUL.FTZ R6, R6, UR8 ;  /* 0x0000000806067c20 */ /* 0x000fe20008410000 */
[----:B------:R-:W-:Y:S01]  /*4770*/  FMNMX.FTZ R5, R132, R13, !PT ;  /* 0x0000000d84057209 */ /* 0x000fe20007810000 */
[----:B------:R-:W2:Y:S01]  /*4780*/  MUFU.TANH R86, R14 ;  /* 0x0000000e00567308 */ /* 0x000ea20000002400 */
[----:B------:R-:W-:Y:S01]  /*4790*/  FMNMX.FTZ R11, R142, R11, !PT ;  /* 0x0000000b8e0b7209 */ /* 0x000fe20007810000 */
[----:B------:R-:W-:Y:S01]  /*47a0*/  FMUL.FTZ R35, R7, UR8 ;  /* 0x0000000807237c20 */ /* 0x000fe20008410000 */
[----:B------:R-:W-:-:S02]  /*47b0*/  FMNMX.FTZ R5, R102, R5, !PT ;  /* 0x0000000566057209 */ /* 0x000fc40007810000 */
[----:B------:R-:W-:Y:S02]  /*47c0*/  FMNMX.FTZ R11, R130, R11, !PT ;  /* 0x0000000b820b7209 */ /* 0x000fe40007810000 */
[----:B------:R-:W-:Y:S01]  /*47d0*/  FMNMX.FTZ R5, R30, R5, !PT ;  /* 0x000000051e057209 */ /* 0x000fe20007810000 */
[----:B------:R3:W-:Y:S01]  /*47e0*/  MUFU.TANH R34, R4 ;  /* 0x0000000400227308 */ /* 0x0007e20000002400 */
[----:B------:R-:W-:Y:S02]  /*47f0*/  FMNMX.FTZ R11, R92, R11, !PT ;  /* 0x0000000b5c0b7209 */ /* 0x000fe40007810000 */
[----:B------:R-:W-:Y:S02]  /*4800*/  FMNMX.FTZ R5, R104, R5, !PT ;  /* 0x0000000568057209 */ /* 0x000fe40007810000 */
[----:B------:R-:W-:Y:S02]  /*4810*/  FMNMX.FTZ R11, R106, R11, !PT ;  /* 0x0000000b6a0b7209 */ /* 0x000fe40007810000 */
[----:B-1----:R-:W-:Y:S01]  /*4820*/  FSEL R87, R87, -INF , !P5 ;  /* 0xff80000057577808 */ /* 0x002fe20006800000 */
[----:B------:R-:W1:Y:S01]  /*4830*/  MUFU.TANH R85, R15 ;  /* 0x0000000f00557308 */ /* 0x000e620000002400 */
[----:B------:R-:W-:-:S02]  /*4840*/  FMNMX.FTZ R11, R28, R11, !PT ;  /* 0x0000000b1c0b7209 */ /* 0x000fc40007810000 */
[----:B--2---:R-:W-:Y:S02]  /*4850*/  FSEL R86, R86, -INF , !P4 ;  /* 0xff80000056567808 */ /* 0x004fe40006000000 */
[----:B------:R-:W-:-:S03]  /*4860*/  FMNMX.FTZ R11, R16, R11, !PT ;  /* 0x0000000b100b7209 */ /* 0x000fc60007810000 */
[----:B------:R2:W4:Y:S01]  /*4870*/  MUFU.TANH R84, R6 ;  /* 0x0000000600547308 */ /* 0x0005220000002400 */
[----:B---3--:R-:W-:Y:S02]  /*4880*/  FMNMX.FTZ R4, R94, R5, !PT ;  /* 0x000000055e047209 */ /* 0x008fe40007810000 */
[----:B------:R-:W-:Y:S02]  /*4890*/  FMNMX.FTZ R10, R18, R11, !PT ;  /* 0x0000000b120a7209 */ /* 0x000fe40007810000 */
[----:B------:R-:W-:Y:S02]  /*48a0*/  FMNMX.FTZ R5, R17, R4, !PT ;  /* 0x0000000411057209 */ /* 0x000fe40007810000 */
[----:B------:R-:W-:Y:S01]  /*48b0*/  FMNMX.FTZ R10, R27, R10, !PT ;  /* 0x0000000a1b0a7209 */ /* 0x000fe20007810000 */
[----:B------:R-:W3:Y:S01]  /*48c0*/  MUFU.TANH R35, R35 ;  /* 0x0000002300237308 */ /* 0x000ee20000002400 */
[----:B------:R-:W-:Y:S02]  /*48d0*/  FMNMX.FTZ R5, R26, R5, !PT ;  /* 0x000000051a057209 */ /* 0x000fe40007810000 */
[----:B------:R-:W-:-:S02]  /*48e0*/  FMNMX.FTZ R10, R33, R10, !PT ;  /* 0x0000000a210a7209 */ /* 0x000fc40007810000 */
[----:B------:R-:W-:Y:S02]  /*48f0*/  FMNMX.FTZ R4, R32, R5, !PT ;  /* 0x0000000520047209 */ /* 0x000fe40007810000 */
[----:B-1----:R-:W-:Y:S01]  /*4900*/  FSEL R85, R85, -INF , !P3 ;  /* 0xff80000055557808 */ /* 0x002fe20005800000 */
[----:B------:R-:W1:Y:S01]  /*4910*/  MUFU.TANH R88, R88 ;  /* 0x0000005800587308 */ /* 0x000e620000002400 */
[----:B------:R-:W-:Y:S02]  /*4920*/  FMNMX.FTZ R5, R87, R4, !PT ;  /* 0x0000000457057209 */ /* 0x000fe40007810000 */
[----:B------:R-:W-:Y:S02]  /*4930*/  FMNMX.FTZ R11, R25, R10, !PT ;  /* 0x0000000a190b7209 */ /* 0x000fe40007810000 */
[----:B--2---:R-:W-:Y:S02]  /*4940*/  FMNMX.FTZ R6, R86, R5, !PT ;  /* 0x0000000556067209 */ /* 0x004fe40007810000 */
[----:B----4-:R-:W-:-:S02]  /*4950*/  FSEL R84, R84, -INF , !P2 ;  /* 0xff80000054547808 */ /* 0x010fc40005000000 */
[----:B------:R-:W-:Y:S02]  /*4960*/  FMNMX.FTZ R5, R85, R6, !PT ;  /* 0x0000000655057209 */ /* 0x000fe40007810000 */
[----:B------:R-:W-:Y:S02]  /*4970*/  FSEL R34, R34, -INF , !P0 ;  /* 0xff80000022227808 */ /* 0x000fe40004000000 */
[----:B------:R-:W-:Y:S02]  /*4980*/  FMNMX.FTZ R11, R24, R11, !PT ;  /* 0x0000000b180b7209 */ /* 0x000fe40007810000 */
[----:B---3--:R-:W-:Y:S02]  /*4990*/  FSEL R35, R35, -INF , !P1 ;  /* 0xff80000023237808 */ /* 0x008fe40004800000 */
[----:B------:R-:W-:Y:S02]  /*49a0*/  FMNMX.FTZ R6, R84, R5, !PT ;  /* 0x0000000554067209 */ /* 0x000fe40007810000 */
[----:B-1----:R-:W-:-:S02]  /*49b0*/  FSEL R88, R88, -INF , !P6 ;  /* 0xff80000058587808 */ /* 0x002fc40007000000 */
[----:B------:R-:W-:Y:S02]  /*49c0*/  FMNMX.FTZ R7, R34, R11, !PT ;  /* 0x0000000b22077209 */ /* 0x000fe40007810000 */
[----:B------:R-:W-:Y:S02]  /*49d0*/  FMNMX.FTZ R6, R35, R6, !PT ;  /* 0x0000000623067209 */ /* 0x000fe40007810000 */
[----:B------:R-:W-:-:S03]  /*49e0*/  FMNMX.FTZ R7, R88, R7, !PT ;  /* 0x0000000758077209 */ /* 0x000fc60007810000 */
[----:B------:R-:W1:Y:S04]  /*49f0*/  SHFL.BFLY PT, R5, R6, 0x2, 0x1f ;  /* 0x0c401f0006057f89 */ /* 0x000e6800000e0000 */
[----:B------:R-:W2:Y:S01]  /*4a00*/  SHFL.BFLY PT, R4, R7, 0x2, 0x1f ;  /* 0x0c401f0007047f89 */ /* 0x000ea200000e0000 */
[----:B-1----:R-:W-:Y:S02]  /*4a10*/  FMNMX.FTZ R5, R6, R5, !PT ;  /* 0x0000000506057209 */ /* 0x002fe40007810000 */
[----:B--2---:R-:W-:-:S03]  /*4a20*/  FMNMX.FTZ R4, R7, R4, !PT ;  /* 0x0000000407047209 */ /* 0x004fc60007810000 */
[----:B------:R-:W1:Y:S04]  /*4a30*/  SHFL.BFLY PT, R10, R5, 0x1, 0x1f ;  /* 0x0c201f00050a7f89 */ /* 0x000e6800000e0000 */
[----:B------:R-:W2:Y:S01]  /*4a40*/  SHFL.BFLY PT, R11, R4, 0x1, 0x1f ;  /* 0x0c201f00040b7f89 */ /* 0x000ea200000e0000 */
[----:B-1----:R-:W-:Y:S02]  /*4a50*/  FMNMX.FTZ R10, R5, R10, !PT ;  /* 0x0000000a050a7209 */ /* 0x002fe40007810000 */
[----:B--2---:R-:W-:-:S03]  /*4a60*/  FMNMX.FTZ R11, R4, R11, !PT ;  /* 0x0000000b040b7209 */ /* 0x004fc60007810000 */
[C---:B------:R-:W-:Y:S01]  /*4a70*/  FMUL.FTZ R89, R10.reuse, UR6 ;  /* 0x000000060a597c20 */ /* 0x040fe20008410000 */
[----:B------:R-:W-:Y:S02]  /*4a80*/  FSETP.NEU.FTZ.AND P0, PT, R10, -INF , PT ;  /* 0xff8000000a00780b */ /* 0x000fe40003f1d000 */
[C---:B------:R-:W-:Y:S01]  /*4a90*/  FSETP.NEU.FTZ.AND P1, PT, R11.reuse, -INF , PT ;  /* 0xff8000000b00780b */ /* 0x040fe20003f3d000 */
[----:B------:R-:W-:Y:S01]  /*4aa0*/  FMUL.FTZ R91, R11, UR6 ;  /* 0x000000060b5b7c20 */ /* 0x000fe20008410000 */
[----:B------:R-:W-:Y:S02]  /*4ab0*/  FSEL R89, R89, RZ, P0 ;  /* 0x000000ff59597208 */ /* 0x000fe40000000000 */
[----:B------:R-:W-:Y:S02]  /*4ac0*/  FSEL R5, R11, RZ, P1 ;  /* 0x000000ff0b057208 */ /* 0x000fe40000800000 */
[----:B------:R-:W-:Y:S01]  /*4ad0*/  FSEL R91, R91, RZ, P1 ;  /* 0x000000ff5b5b7208 */ /* 0x000fe20000800000 */
[--C-:B------:R-:W-:Y:S01]  /*4ae0*/  FFMA.FTZ R99, R12, UR6, -R89.reuse ;  /* 0x000000060c637c23 */ /* 0x100fe20008010859 */
[----:B------:R-:W-:Y:S01]  /*4af0*/  FFMA.FTZ R20, R20, UR6, -R89 ;  /* 0x0000000614147c23 */ /* 0x000fe20008010859 */
[----:B------:R-:W-:Y:S01]  /*4b00*/  FADD.FTZ R4, R2, -R5 ;  /* 0x8000000502047221 */ /* 0x000fe20000010000 */
[----:B------:R-:W1:Y:S01]  /*4b10*/  LDSM.16.MT88.4 R12, [R110+0x6000] ;  /* 0x006000006e0c783b */ /* 0x000e620000004200 */
[----:B------:R-:W-:Y:S01]  /*4b20*/  FSEL R5, R10, RZ, P0 ;  /* 0x000000ff0a057208 */ /* 0x000fe20000000000 */
[--C-:B------:R-:W-:Y:S01]  /*4b30*/  FFMA.FTZ R19, R22, UR6, -R91.reuse ;  /* 0x0000000616137c23 */ /* 0x100fe2000801085b */
[--C-:B------:R-:W-:Y:S01]  /*4b40*/  FFMA.FTZ R90, R90, UR6, -R91.reuse ;  /* 0x000000065a5a7c23 */ /* 0x100fe2000801085b */
[--C-:B------:R-:W-:Y:S01]  /*4b50*/  FFMA.FTZ R22, R144, UR6, -R91.reuse ;  /* 0x0000000690167c23 */ /* 0x100fe2000801085b */
[----:B------:R-:W-:Y:S01]  /*4b60*/  FFMA.FTZ R21, R142, UR6, -R91 ;  /* 0x000000068e157c23 */ /* 0x000fe2000801085b */
[----:B------:R-:W-:Y:S01]  /*4b70*/  FADD.FTZ R5, R0, -R5 ;  /* 0x8000000500057221 */ /* 0x000fe20000010000 */
[--C-:B------:R-:W-:Y:S01]  /*4b80*/  FFMA.FTZ R2, R134, UR6, -R89.reuse ;  /* 0x0000000686027c23 */ /* 0x100fe20008010859 */
[----:B------:R-:W-:Y:S01]  /*4b90*/  FMUL.FTZ R101, R4, UR6 ;  /* 0x0000000604657c20 */ /* 0x000fe20008410000 */
[----:B------:R-:W-:Y:S01]  /*4ba0*/  FFMA.FTZ R23, R132, UR6, -R89 ;  /* 0x0000000684177c23 */ /* 0x000fe20008010859 */
[----:B------:R-:W-:Y:S01]  /*4bb0*/  FMUL.FTZ R100, R5, UR6 ;  /* 0x0000000605647c20 */ /* 0x000fe20008410000 */
[----:B------:R-:W-:Y:S01]  /*4bc0*/  MUFU.EX2 R19, R19 ;  /* 0x0000001300137308 */ /* 0x000fe20000000800 */
[--C-:B------:R-:W-:Y:S01]  /*4bd0*/  FFMA.FTZ R95, R130, UR6, -R91.reuse ;  /* 0x00000006825f7c23 */ /* 0x100fe2000801085b */
[--C-:B------:R-:W-:Y:S01]  /*4be0*/  FFMA.FTZ R92, R92, UR6, -R91.reuse ;  /* 0x000000065c5c7c23 */ /* 0x100fe2000801085b */
[--C-:B------:R-:W-:Y:S01]  /*4bf0*/  FFMA.FTZ R31, R106, UR6, -R91.reuse ;  /* 0x000000066a1f7c23 */ /* 0x100fe2000801085b */
[----:B------:R-:W-:Y:S01]  /*4c00*/  FFMA.FTZ R28, R28, UR6, -R91 ;  /* 0x000000061c1c7c23 */ /* 0x000fe2000801085b */
[--C-:B------:R-:W-:Y:S01]  /*4c10*/  FFMA.FTZ R93, R102, UR6, -R89.reuse ;  /* 0x00000006665d7c23 */ /* 0x100fe20008010859 */
[--C-:B------:R-:W-:Y:S01]  /*4c20*/  FFMA.FTZ R30, R30, UR6, -R89.reuse ;  /* 0x000000061e1e7c23 */ /* 0x100fe20008010859 */
[--C-:B------:R-:W-:Y:S01]  /*4c30*/  FFMA.FTZ R29, R104, UR6, -R89.reuse ;  /* 0x00000006681d7c23 */ /* 0x100fe20008010859 */
[----:B------:R-:W2:Y:S01]  /*4c40*/  MUFU.EX2 R90, R90 ;  /* 0x0000005a005a7308 */ /* 0x000ea20000000800 */
[----:B------:R-:W-:Y:S01]  /*4c50*/  FFMA.FTZ R0, R94, UR6, -R89 ;  /* 0x000000065e007c23 */ /* 0x000fe20008010859 */
[----:B------:R-:W-:Y:S01]  /*4c60*/  FFMA.FTZ R94, R18, UR6, -R91 ;  /* 0x00000006125e7c23 */ /* 0x000fe2000801085b */
[--C-:B------:R-:W-:Y:S01]  /*4c70*/  FFMA.FTZ R105, R17, UR6, -R89.reuse ;  /* 0x0000000611697c23 */ /* 0x100fe20008010859 */
[----:B------:R-:W-:Y:S01]  /*4c80*/  FFMA.FTZ R103, R32, UR6, -R89 ;  /* 0x0000000620677c23 */ /* 0x000fe20008010859 */
[----:B------:R-:W-:Y:S01]  /*4c90*/  FFMA.FTZ R33, R33, UR6, -R91 ;  /* 0x0000000621217c23 */ /* 0x000fe2000801085b */
[--C-:B------:R-:W-:Y:S01]  /*4ca0*/  FFMA.FTZ R102, R26, UR6, -R89.reuse ;  /* 0x000000061a667c23 */ /* 0x100fe20008010859 */
[----:B------:R-:W-:Y:S01]  /*4cb0*/  FFMA.FTZ R32, R87, UR6, -R89 ;  /* 0x0000000657207c23 */ /* 0x000fe20008010859 */
[----:B------:R-:W-:Y:S01]  /*4cc0*/  MUFU.EX2 R22, R22 ;  /* 0x0000001600167308 */ /* 0x000fe20000000800 */
[----:B------:R-:W-:Y:S01]  /*4cd0*/  FFMA.FTZ R104, R25, UR6, -R91 ;  /* 0x0000000619687c23 */ /* 0x000fe2000801085b */
[--C-:B------:R-:W-:Y:S01]  /*4ce0*/  FFMA.FTZ R87, R86, UR6, -R89.reuse ;  /* 0x0000000656577c23 */ /* 0x100fe20008010859 */
[----:B------:R-:W-:Y:S01]  /*4cf0*/  FFMA.FTZ R25, R85, UR6, -R89 ;  /* 0x0000000655197c23 */ /* 0x000fe20008010859 */
[----:B------:R-:W-:Y:S01]  /*4d00*/  FFMA.FTZ R26, R34, UR6, -R91 ;  /* 0x00000006221a7c23 */ /* 0x000fe2000801085b */
[----:B------:R-:W-:-:S03]  /*4d10*/  ISETP.GE.AND P0, PT, R98, 0x3, PT ;  /* 0x000000036200780c */ /* 0x000fc60003f06270 */
[----:B------:R-:W3:Y:S01]  /*4d20*/  MUFU.EX2 R21, R21 ;  /* 0x0000001500157308 */ /* 0x000ee20000000800 */
[----:B--2---:R-:W-:-:S07]  /*4d30*/  F2FP.F16.F32.PACK_AB R4, R90, R19 ;  /* 0x000000135a04723e */ /* 0x004fce00000000ff */
[----:B------:R-:W-:Y:S02]  /*4d40*/  MUFU.EX2 R99, R99 ;  /* 0x0000006300637308 */ /* 0x000fe40000000800 */
[----:B------:R-:W-:-:S06]  /*4d50*/  @P0 IADD3 R134, R98, -0x3, RZ ;  /* 0xfffffffd62860810 */ /* 0x000fcc0007ffe0ff */
[----:B------:R-:W2:Y:S01]  /*4d60*/  MUFU.EX2 R20, R20 ;  /* 0x0000001400147308 */ /* 0x000ea20000000800 */
[----:B---3--:R-:W-:-:S07]  /*4d70*/  F2FP.F16.F32.PACK_AB R6, R21, R22 ;  /* 0x000000161506723e */ /* 0x008fce00000000ff */
        /* <DEDUP_REMOVED lines=13> */
[-C--:B--2---:R-:W-:Y:S01]  /*4e50*/  FMUL.FTZ R82, R82, R100.reuse ;  /* 0x0000006452527220 */ /* 0x084fe20000410000 */
[-C--:B------:R-:W-:Y:S01]  /*4e60*/  FMUL.FTZ R83, R83, R100.reuse ;  /* 0x0000006453537220 */ /* 0x080fe20000410000 */
[-C--:B------:R-:W-:Y:S01]  /*4e70*/  FMUL.FTZ R78, R78, R100.reuse ;  /* 0x000000644e4e7220 */ /* 0x080fe20000410000 */
[-C--:B------:R-:W-:Y:S01]  /*4e80*/  FMUL.FTZ R79, R79, R100.reuse ;  /* 0x000000644f4f7220 */ /* 0x080fe20000410000 */
[-C--:B------:R-:W-:Y:S01]  /*4e90*/  FMUL.FTZ R74, R74, R100.reuse ;  /* 0x000000644a4a7220 */ /* 0x080fe20000410000 */
[-C--:B------:R-:W-:Y:S01]  /*4ea0*/  FMUL.FTZ R75, R75, R100.reuse ;  /* 0x000000644b4b7220 */ /* 0x080fe20000410000 */
[-C--:B------:R-:W-:Y:S01]  /*4eb0*/  FMUL.FTZ R70, R70, R100.reuse ;  /* 0x0000006446467220 */ /* 0x080fe20000410000 */
[----:B------:R-:W-:Y:S01]  /*4ec0*/  FMUL.FTZ R71, R71, R100 ;  /* 0x0000006447477220 */ /* 0x000fe20000410000 */
        /* <DEDUP_REMOVED lines=38> */
[----:B------:R-:W-:Y:S01]  /*5130*/  FFMA.FTZ R101, R16, UR6, -R91 ;  /* 0x0000000610657c23 */ /* 0x000fe2000801085b */
[----:B------:R-:W-:Y:S01]  /*5140*/  FFMA.FTZ R99, R138, R100, R99 ;  /* 0x000000648a637223 */ /* 0x000fe20000010063 */
[----:B------:R-:W-:Y:S01]  /*5150*/  LDSM.16.MT88.4 R16, [R110+0x6800] ;  /* 0x006800006e10783b */ /* 0x000fe20000004200 */
[--C-:B------:R-:W-:Y:S01]  /*5160*/  FFMA.FTZ R100, R27, UR6, -R91.reuse ;  /* 0x000000061b647c23 */ /* 0x100fe2000801085b */
[----:B------:R-:W-:Y:S01]  /*5170*/  FFMA.FTZ R27, R24, UR6, -R91 ;  /* 0x00000006181b7c23 */ /* 0x000fe2000801085b */
[----:B------:R-:W-:Y:S01]  /*5180*/  FFMA.FTZ R24, R84, UR6, -R89 ;  /* 0x0000000654187c23 */ /* 0x000fe20008010859 */
[----:B------:R-:W2:Y:S01]  /*5190*/  MUFU.EX2 R92, R92 ;  /* 0x0000005c005c7308 */ /* 0x000ea20000000800 */
[----:B------:R-:W-:Y:S01]  /*51a0*/  FFMA.FTZ R140, R88, UR6, -R91 ;  /* 0x00000006588c7c23 */ /* 0x000fe2000801085b */
[----:B------:R-:W-:Y:S01]  /*51b0*/  FFMA.FTZ R89, R35, UR6, -R89 ;  /* 0x0000000623597c23 */ /* 0x000fe20008010859 */
[----:B------:R-:W-:Y:S01]  /*51c0*/  FADD.FTZ R107, R90, R107 ;  /* 0x0000006b5a6b7221 */ /* 0x000fe20000010000 */
[----:B------:R-:W-:-:S03]  /*51d0*/  FADD.FTZ R99, R20, R99 ;  /* 0x0000006314637221 */ /* 0x000fc60000010000 */
[----:B------:R-:W-:Y:S01]  /*51e0*/  FADD.FTZ R22, R22, R107 ;  /* 0x0000006b16167221 */ /* 0x000fe20000010000 */
[----:B------:R-:W-:Y:S01]  /*51f0*/  MUFU.EX2 R31, R31 ;  /* 0x0000001f001f7308 */ /* 0x000fe20000000800 */
[----:B------:R-:W-:Y:S01]  /*5200*/  FADD.FTZ R2, R2, R99 ;  /* 0x0000006302027221 */ /* 0x000fe20000010000 */
[----:B-1----:R-:W-:Y:S01]  /*5210*/  HMMA.16816.F32 R72, R4, R12, R72 ;  /* 0x0000000c0448723c */ /* 0x002fe20000001848 */
[----:B------:R-:W-:Y:S02]  /*5220*/  FADD.FTZ R22, R21, R22 ;  /* 0x0000001615167221 */ /* 0x000fe40000010000 */
[----:B------:R-:W-:-:S03]  /*5230*/  FADD.FTZ R2, R23, R2 ;  /* 0x0000000217027221 */ /* 0x000fc60000010000 */
        /* <DEDUP_REMOVED lines=26> */
[----:B------:R-:W-:Y:S01]  /*53e0*/  MUFU.EX2 R87, R87 ;  /* 0x0000005700577308 */ /* 0x000fe20000000800 */
[C---:B------:R-:W-:Y:S01]  /*53f0*/  HMMA.16816.F32 R40, R4.reuse, R14, R40 ;  /* 0x0000000e0428723c */ /* 0x040fe20000001828 */
[----:B------:R-:W1:Y:S06]  /*5400*/  LDSM.16.MT88.4 R12, [R108+0x8000] ;  /* 0x008000006c0c783b */ /* 0x000e6c0000004200 */
[----:B------:R-:W5:Y:S08]  /*5410*/  MUFU.EX2 R84, R25 ;  /* 0x0000001900547308 */ /* 0x000f700000000800 */
[----:B------:R2:W-:Y:S08]  /*5420*/  MUFU.EX2 R86, R24 ;  /* 0x0000001800567308 */ /* 0x0005f00000000800 */
[----:B------:R-:W5:Y:S01]  /*5430*/  MUFU.EX2 R89, R89 ;  /* 0x0000005900597308 */ /* 0x000f620000000800 */
[----:B--2---:R-:W-:Y:S01]  /*5440*/  LDSM.16.MT88.4 R24, [R110+0x7c00] ;  /* 0x007c00006e18783b */ /* 0x004fe20000004200 */
[C---:B-1----:R-:W-:Y:S06]  /*5450*/  HMMA.16816.F32 R44, R4.reuse, R12, R44 ;  /* 0x0000000c042c723c */ /* 0x042fec000000182c */
[----:B------:R-:W-:Y:S01]  /*5460*/  HMMA.16816.F32 R48, R4, R14, R48 ;  /* 0x0000000e0430723c */ /* 0x000fe20000001830 */
[----:B------:R-:W1:Y:S06]  /*5470*/  LDSM.16.MT88.4 R12, [R110+0x6400] ;  /* 0x006400006e0c783b */ /* 0x000e6c0000004200 */
[----:B------:R-:W-:Y:S01]  /*5480*/  F2FP.F16.F32.PACK_AB R4, R92, R95 ;  /* 0x0000005f5c04723e */ /* 0x000fe200000000ff */
[----:B------:R-:W-:Y:S01]  /*5490*/  FADD.FTZ R95, R95, R22 ;  /* 0x000000165f5f7221 */ /* 0x000fe20000010000 */
[----:B---3--:R-:W-:Y:S01]  /*54a0*/  F2FP.F16.F32.PACK_AB R5, R30, R93 ;  /* 0x0000005d1e05723e */ /* 0x008fe200000000ff */
[----:B------:R-:W-:Y:S01]  /*54b0*/  FADD.FTZ R93, R93, R2 ;  /* 0x000000025d5d7221 */ /* 0x000fe20000010000 */
[----:B------:R-:W-:Y:S01]  /*54c0*/  F2FP.F16.F32.PACK_AB R6, R28, R31 ;  /* 0x0000001f1c06723e */ /* 0x000fe200000000ff */
[----:B------:R-:W-:Y:S01]  /*54d0*/  LDSM.16.MT88.4 R20, [R108+0x7c00] ;  /* 0x007c00006c14783b */ /* 0x000fe20000004200 */
[----:B----4-:R-:W-:Y:S01]  /*54e0*/  F2FP.F16.F32.PACK_AB R7, R0, R29 ;  /* 0x0000001d0007723e */ /* 0x010fe200000000ff */
        /* <DEDUP_REMOVED lines=34> */
[-C--:B------:R-:W-:Y:S01]  /*5710*/  MOV R0, R10.reuse ;  /* 0x0000000a00007202 */ /* 0x080fe20000000f00 */
[----:B------:R-:W-:Y:S01]  /*5720*/  FADD.FTZ R100, R100, R101 ;  /* 0x0000006564647221 */ /* 0x000fe20000010000 */
[----:B------:R-:W-:Y:S01]  /*5730*/  @P0 MOV R0, R10 ;  /* 0x0000000a00000202 */ /* 0x000fe20000000f00 */
[----:B------:R-:W-:-:S02]  /*5740*/  FADD.FTZ R103, R103, R102 ;  /* 0x0000006667677221 */ /* 0x000fc40000010000 */
[----:B------:R-:W-:Y:S01]  /*5750*/  HMMA.16816.F32 R80, R4, R16, R80 ;  /* 0x000000100450723c */ /* 0x000fe20000001850 */
[----:B------:R-:W-:Y:S01]  /*5760*/  FADD.FTZ R33, R33, R100 ;  /* 0x0000006421217221 */ /* 0x000fe20000010000 */
[----:B------:R-:W-:-:S04]  /*5770*/  FADD.FTZ R32, R32, R103 ;  /* 0x0000006720207221 */ /* 0x000fc80000010000 */
        /* <DEDUP_REMOVED lines=17> */
[----:B------:R-:W-:Y:S01]  /*5890*/  F2FP.F16.F32.PACK_AB R4, R85, R34 ;  /* 0x000000225504723e */ /* 0x000fe200000000ff */
        /* <DEDUP_REMOVED lines=9> */
[----:B--2---:R-:W-:Y:S01]  /*5930*/  HMMA.16816.F32 R80, R4, R16, R80 ;  /* 0x000000100450723c */ /* 0x004fe20000001850 */
[----:B------:R-:W-:Y:S01]  /*5940*/  FADD.FTZ R140, R140, R35 ;  /* 0x000000238c8c7221 */ /* 0x000fe20000010000 */
[----:B------:R-:W-:-:S04]  /*5950*/  FADD.FTZ R138, R89, R86 ;  /* 0x00000056598a7221 */ /* 0x000fc80000010000 */
[C---:B------:R-:W-:Y:S01]  /*5960*/  HMMA.16816.F32 R76, R4.reuse, R18, R76 ;  /* 0x00000012044c723c */ /* 0x040fe2000000184c */
[----:B------:R-:W2:Y:S05]  /*5970*/  LDSM.16.MT88.4 R16, [R110+0x8c00] ;  /* 0x008c00006e10783b */ /* 0x000eaa0000004200 */
[C---:B------:R-:W-:Y:S06]  /*5980*/  HMMA.16816.F32 R64, R4.reuse, R24, R64 ;  /* 0x000000180440723c */ /* 0x040fec0000001840 */
[C---:B------:R-:W-:Y:S06]  /*5990*/  HMMA.16816.F32 R60, R4.reuse, R26, R60 ;  /* 0x0000001a043c723c */ /* 0x040fec000000183c */
[C---:B-1----:R-:W-:Y:S06]  /*59a0*/  HMMA.16816.F32 R72, R4.reuse, R12, R72 ;  /* 0x0000000c0448723c */ /* 0x042fec0000001848 */
[C---:B------:R-:W-:Y:S01]  /*59b0*/  HMMA.16816.F32 R68, R4.reuse, R14, R68 ;  /* 0x0000000e0444723c */ /* 0x040fe20000001844 */
[----:B------:R-:W1:Y:S05]  /*59c0*/  LDSM.16.MT88.4 R12, [R108+0x8c00] ;  /* 0x008c00006c0c783b */ /* 0x000e6a0000004200 */
[C---:B------:R-:W-:Y:S06]  /*59d0*/  HMMA.16816.F32 R56, R4.reuse, R20, R56 ;  /* 0x000000140438723c */ /* 0x040fec0000001838 */
[C---:B------:R-:W-:Y:S06]  /*59e0*/  HMMA.16816.F32 R52, R4.reuse, R22, R52 ;  /* 0x000000160434723c */ /* 0x040fec0000001834 */
[C---:B--2---:R-:W-:Y:S06]  /*59f0*/  HMMA.16816.F32 R36, R4.reuse, R16, R36 ;  /* 0x000000100424723c */ /* 0x044fec0000001824 */
[C---:B------:R-:W-:Y:S06]  /*5a00*/  HMMA.16816.F32 R40, R4.reuse, R18, R40 ;  /* 0x000000120428723c */ /* 0x040fec0000001828 */
[C---:B-1----:R-:W-:Y:S06]  /*5a10*/  HMMA.16816.F32 R44, R4.reuse, R12, R44 ;  /* 0x0000000c042c723c */ /* 0x042fec000000182c */
[----:B------:R-:W-:Y:S01]  /*5a20*/  HMMA.16816.F32 R48, R4, R14, R48 ;  /* 0x0000000e0430723c */ /* 0x000fe20000001830 */
[----:B------:R-:W-:-:S08]  /*5a30*/  NOP ;  /* 0x0000000000007918 */ /* 0x000fd00000000000 */
[----:B------:R-:W-:-:S15]  /*5a40*/  @P0 BRA `(.L_x_909) ;  /* 0x0000000000040947 */ /* 0x000fde0003800000 */
.L_x_907:
[----:B------:R-:W-:-:S07]  /*5a50*/  IADD3 R134, R3, -0x1, RZ ;  /* 0xffffffff03867810 */ /* 0x000fce0007ffe0ff */
.L_x_909:
        /* <DEDUP_REMOVED lines=12> */
[----:B------:R-:W-:Y:S01]  /*5b20*/  ULDC UR4, c[0x0][0x2ec] ;  /* 0x0000bb0000047ab9 */ /* 0x000fe20000000800 */
[----:B------:R-:W-:Y:S01]  /*5b30*/  ULDC.64 UR6, c[0x0][0x218] ;  /* 0x0000860000067ab9 */ /* 0x000fe20000000a00 */
[----:B------:R-:W-:Y:S01]  /*5b40*/  ULDC.64 UR10, c[0x0][0x220] ;  /* 0x00008800000a7ab9 */ /* 0x000fe20000000a00 */
[----:B------:R-:W-:Y:S01]  /*5b50*/  ULDC.64 UR8, c[0x0][0x248] ;  /* 0x0000920000087ab9 */ /* 0x000fe20000000a00 */
[----:B------:R-:W-:Y:S05]  /*5b60*/  BRA `(.L_x_911) ;  /* 0x00000000005c7947 */ /* 0x000fea0003800000 */
.L_x_913:
        /* <DEDUP_REMOVED lines=23> */
.L_x_911:
        /* <DEDUP_REMOVED lines=9> */
[----:B------:R-:W-:Y:S04]  /*5d70*/  LEA.HI.X R143, R86, UR11, R0, 0x1, P1 ;  /* 0x0000000b568f7c11 */ /* 0x000fe800088f0c00 */
[----:B------:R-:W-:Y:S02]  /*5d80*/  IADD3.X R145, R130, R143, RZ, P0, !PT ;  /* 0x0000008f82917210 */ /* 0x000fe400007fe4ff */
        /* <DEDUP_REMOVED lines=14> */
[----:B------:R-:W5:Y:S06]  /*5e70*/  LDSM.16.M88.4 R104, [R112+0x3c00] ;  /* 0x003c00007068783b */ /* 0x000f6c0000000200 */
        /* <DEDUP_REMOVED lines=22> */
[----:B------:R-:W-:Y:S06]  /*5fe0*/  LDSM.16.M88.4 R88, [R113+0x1000] ;  /* 0x001000007158783b */ /* 0x000fec0000000200 */
        /* <DEDUP_REMOVED lines=42> */
[----:B------:R-:W2:Y:S11]  /*6290*/  LDSM.16.M88.4 R92, [R109+0x5400] ;  /* 0x005400006d5c783b */ /* 0x000eb60000000200 */
[----:B------:R-:W-:Y:S06]  /*62a0*/  @!UPT UIADD3 URZ, URZ, URZ, URZ ;  /* 0x0000003f3f3ff290 */ /* 0x000fec000fffe03f */
[----:B------:R-:W-:Y:S01]  /*62b0*/  FMUL.FTZ R87, R4, UR5 ;  /* 0x0000000504577c20 */ /* 0x000fe20008410000 */
[----:B------:R-:W-:Y:S01]  /*62c0*/  FMUL.FTZ R2, R5, UR5 ;  /* 0x0000000505027c20 */ /* 0x000fe20008410000 */
[----:B------:R-:W-:Y:S01]  /*62d0*/  FMUL.FTZ R162, R6, UR5 ;  /* 0x0000000506a27c20 */ /* 0x000fe20008410000 */
[----:B------:R-:W-:Y:S02]  /*62e0*/  FMUL.FTZ R0, R7, UR5 ;  /* 0x0000000507007c20 */ /* 0x000fe40008410000 */
[----:B------:R-:W-:Y:S01]  /*62f0*/  MUFU.TANH R99, R2 ;  /* 0x0000000200637308 */ /* 0x000fe20000002400 */
[----:B------:R-:W-:Y:S01]  /*6300*/  FMUL.FTZ R165, R8, UR5 ;  /* 0x0000000508a57c20 */ /* 0x000fe20008410000 */
[----:B------:R-:W-:Y:S01]  /*6310*/  FMUL.FTZ R164, R10, UR5 ;  /* 0x000000050aa47c20 */ /* 0x000fe20008410000 */
[----:B------:R-:W-:Y:S01]  /*6320*/  FMUL.FTZ R163, R9, UR5 ;  /* 0x0000000509a37c20 */ /* 0x000fe20008410000 */
[----:B------:R-:W-:Y:S06]  /*6330*/  FMUL.FTZ R161, R11, UR5 ;  /* 0x000000050ba17c20 */ /* 0x000fec0008410000 */
[----:B------:R-:W3:Y:S10]  /*6340*/  MUFU.TANH R87, R87 ;  /* 0x0000005700577308 */ /* 0x000ef40000002400 */
[----:B------:R-:W4:Y:S01]  /*6350*/  MUFU.TANH R162, R162 ;  /* 0x000000a200a27308 */ /* 0x000f220000002400 */
[C---:B--2---:R-:W-:Y:S09]  /*6360*/  HMMA.16816.F32 R12, R88.reuse, R92, R12 ;  /* 0x0000005c580c723c */ /* 0x044ff2000000180c */
[----:B------:R-:W2:Y:S01]  /*6370*/  MUFU.TANH R106, R0 ;  /* 0x00000000006a7308 */ /* 0x000ea20000002400 */
[C---:B------:R-:W-:Y:S01]  /*6380*/  HMMA.16816.F32 R16, R88.reuse, R94, R16 ;  /* 0x0000005e5810723c */ /* 0x040fe20000001810 */
[----:B------:R-:W5:Y:S02]  /*6390*/  LDSM.16.M88.4 R92, [R109+0x5800] ;  /* 0x005800006d5c783b */ /* 0x000f640000000200 */
[----:B---3--:R-:W-:Y:S06]  /*63a0*/  FMNMX.FTZ R2, R87, R85, !PT ;  /* 0x0000005557027209 */ /* 0x008fec0007810000 */
[----:B------:R-:W3:Y:S02]  /*63b0*/  MUFU.TANH R165, R165 ;  /* 0x000000a500a57308 */ /* 0x000ee40000002400 */
[----:B----4-:R-:W-:Y:S02]  /*63c0*/  FMNMX.FTZ R159, R162, R3, !PT ;  /* 0x00000003a29f7209 */ /* 0x010fe40007810000 */
[----:B------:R-:W-:Y:S06]  /*63d0*/  FMNMX.FTZ R2, R99, R2, !PT ;  /* 0x0000000263027209 */ /* 0x000fec0007810000 */
[----:B------:R-:W4:Y:S01]  /*63e0*/  MUFU.TANH R164, R164 ;  /* 0x000000a400a47308 */ /* 0x000f220000002400 */
[----:B--2---:R-:W-:Y:S01]  /*63f0*/  FMNMX.FTZ R159, R106, R159, !PT ;  /* 0x0000009f6a9f7209 */ /* 0x004fe20007810000 */
        /* <DEDUP_REMOVED lines=9> */
[----:B---3--:R-:W-:Y:S05]  /*6490*/  FMNMX.FTZ R2, R165, R2, !PT ;  /* 0x00000002a5027209 */ /* 0x008fea0007810000 */
[----:B------:R-:W3:Y:S01]  /*64a0*/  MUFU.TANH R161, R161 ;  /* 0x000000a100a17308 */ /* 0x000ee20000002400 */
[----:B----4-:R-:W-:Y:S09]  /*64b0*/  FMNMX.FTZ R0, R164, R159, !PT ;  /* 0x0000009fa4007209 */ /* 0x010ff20007810000 */
[----:B------:R-:W4:Y:S01]  /*64c0*/  MUFU.TANH R152, R152 ;  /* 0x0000009800987308 */ /* 0x000f220000002400 */
[----:B--2---:R-:W-:Y:S01]  /*64d0*/  FMNMX.FTZ R2, R163, R2, !PT ;  /* 0x00000002a3027209 */ /* 0x004fe20007810000 */
[C---:B-----5:R-:W-:Y:S08]  /*64e0*/  HMMA.16816.F32 R20, R88.reuse, R92, R20 ;  /* 0x0000005c5814723c */ /* 0x060ff00000001814 */
[----:B------:R-:W2:Y:S01]  /*64f0*/  MUFU.TANH R150, R150 ;  /* 0x0000009600967308 */ /* 0x000ea20000002400 */
[C---:B------:R-:W-:Y:S01]  /*6500*/  HMMA.16816.F32 R24, R88.reuse, R94, R24 ;  /* 0x0000005e5818723c */ /* 0x040fe20000001818 */
[----:B------:R-:W5:Y:S01]  /*6510*/  LDSM.16.M88.4 R92, [R109+0x5c00] ;  /* 0x005c00006d5c783b */ /* 0x000f620000000200 */
[----:B------:R-:W-:Y:S04]  /*6520*/  DEPBAR.LE SB0, 0x0 ;  /* 0x000080000000791a */ /* 0x000fe80000000000 */
[----:B---3--:R-:W-:Y:S03]  /*6530*/  FMNMX.FTZ R0, R161, R0, !PT ;  /* 0x00000000a1007209 */ /* 0x008fe60007810000 */
[----:B------:R-:W3:Y:S01]  /*6540*/  MUFU.TANH R156, R156 ;  /* 0x0000009c009c7308 */ /* 0x000ee20000002400 */
[----:B------:R-:W-:Y:S01]  /*6550*/  BAR.SYNC.DEFER_BLOCKING 0x0 ;  /* 0x0000000000007b1d */ /* 0x000fe20000010000 */
[----:B----4-:R-:W-:Y:S08]  /*6560*/  FMNMX.FTZ R2, R152, R2, !PT ;  /* 0x0000000298027209 */ /* 0x010ff00007810000 */
[----:B------:R-:W4:Y:S01]  /*6570*/  MUFU.TANH R158, R158 ;  /* 0x0000009e009e7308 */ /* 0x000f220000002400 */
[----:B--2---:R-:W-:Y:S01]  /*6580*/  FMNMX.FTZ R0, R150, R0, !PT ;  /* 0x0000000096007209 */ /* 0x004fe20007810000 */
[----:B-1----:R-:W-:Y:S01]  /*6590*/  FMUL.FTZ R145, R20, UR5 ;  /* 0x0000000514917c20 */ /* 0x002fe20008410000 */
[----:B------:R-:W-:Y:S01]  /*65a0*/  FMUL.FTZ R141, R22, UR5 ;  /* 0x00000005168d7c20 */ /* 0x000fe20008410000 */
[----:B------:R-:W-:Y:S01]  /*65b0*/  FMUL.FTZ R149, R21, UR5 ;  /* 0x0000000515957c20 */ /* 0x000fe20008410000 */
[----:B------:R-:W-:Y:S05]  /*65c0*/  FMUL.FTZ R143, R23, UR5 ;  /* 0x00000005178f7c20 */ /* 0x000fea0008410000 */
[----:B------:R-:W1:Y:S01]  /*65d0*/  MUFU.TANH R151, R151 ;  /* 0x0000009700977308 */ /* 0x000e620000002400 */
[----:B------:R-:W-:Y:S01]  /*65e0*/  FMUL.FTZ R153, R24, UR5 ;  /* 0x0000000518997c20 */ /* 0x000fe20008410000 */
[----:B------:R-:W-:Y:S01]  /*65f0*/  FMUL.FTZ R135, R26, UR5 ;  /* 0x000000051a877c20 */ /* 0x000fe20008410000 */
[----:B---3--:R-:W-:Y:S01]  /*6600*/  FMNMX.FTZ R2, R156, R2, !PT ;  /* 0x000000029c027209 */ /* 0x008fe20007810000 */
[----:B------:R-:W-:Y:S01]  /*6610*/  FMUL.FTZ R154, R25, UR5 ;  /* 0x00000005199a7c20 */ /* 0x000fe20008410000 */
[----:B------:R-:W-:Y:S05]  /*6620*/  FMUL.FTZ R139, R27, UR5 ;  /* 0x000000051b8b7c20 */ /* 0x000fea0008410000 */
[----:B------:R-:W2:Y:S01]  /*6630*/  MUFU.TANH R146, R146 ;  /* 0x0000009200927308 */ /* 0x000ea20000002400 */
[----:B----4-:R-:W-:Y:S09]  /*6640*/  FMNMX.FTZ R0, R158, R0, !PT ;  /* 0x000000009e007209 */ /* 0x010ff20007810000 */
[----:B------:R-:W3:Y:S01]  /*6650*/  MUFU.TANH R147, R147 ;  /* 0x0000009300937308 */ /* 0x000ee20000002400 */
[----:B-1----:R-:W-:Y:S01]  /*6660*/  FMNMX.FTZ R2, R151, R2, !PT ;  /* 0x0000000297027209 */ /* 0x002fe20007810000 */
[C---:B-----5:R-:W-:Y:S08]  /*6670*/  HMMA.16816.F32 R28, R88.reuse, R92, R28 ;  /* 0x0000005c581c723c */ /* 0x060ff0000000181c */
[----:B------:R-:W1:Y:S01]  /*6680*/  MUFU.TANH R148, R148 ;  /* 0x0000009400947308 */ /* 0x000e620000002400 */
[----:B------:R-:W-:Y:S03]  /*6690*/  HMMA.16816.F32 R32, R88, R94, R32 ;  /* 0x0000005e5820723c */ /* 0x000fe60000001820 */
[----:B--2---:R-:W-:Y:S06]  /*66a0*/  FMNMX.FTZ R0, R146, R0, !PT ;  /* 0x0000000092007209 */ /* 0x004fec0007810000 */
[----:B------:R-:W2:Y:S02]  /*66b0*/  MUFU.TANH R145, R145 ;  /* 0x0000009100917308 */ /* 0x000ea40000002400 */
[----:B---3--:R-:W-:Y:S08]  /*66c0*/  FMNMX.FTZ R2, R147, R2, !PT ;  /* 0x0000000293027209 */ /* 0x008ff00007810000 */
[----:B------:R-:W3:Y:S01]  /*66d0*/  MUFU.TANH R141, R141 ;  /* 0x0000008d008d7308 */ /* 0x000ee20000002400 */
[----:B-1----:R-:W-:Y:S01]  /*66e0*/  FMNMX.FTZ R0, R148, R0, !PT ;  /* 0x0000000094007209 */ /* 0x002fe20007810000 */
[----:B------:R-:W-:Y:S01]  /*66f0*/  FMUL.FTZ R155, R28, UR5 ;  /* 0x000000051c9b7c20 */ /* 0x000fe20008410000 */
[----:B------:R-:W-:Y:S01]  /*6700*/  FMUL.FTZ R142, R30, UR5 ;  /* 0x000000051e8e7c20 */ /* 0x000fe20008410000 */
[----:B------:R-:W-:Y:S01]  /*6710*/  FMUL.FTZ R157, R29, UR5 ;  /* 0x000000051d9d7c20 */ /* 0x000fe20008410000 */
[----:B------:R-:W-:Y:S05]  /*6720*/  FMUL.FTZ R144, R31, UR5 ;  /* 0x000000051f907c20 */ /* 0x000fea0008410000 */
[----:B------:R-:W1:Y:S01]  /*6730*/  MUFU.TANH R149, R149 ;  /* 0x0000009500957308 */ /* 0x000e620000002400 */
[----:B--2---:R-:W-:Y:S01]  /*6740*/  FMNMX.FTZ R2, R145, R2, !PT ;  /* 0x0000000291027209 */ /* 0x004fe20007810000 */
[----:B------:R-:W-:Y:S01]  /*6750*/  FMUL.FTZ R159, R32, UR5 ;  /* 0x00000005209f7c20 */ /* 0x000fe20008410000 */
[----:B------:R-:W-:Y:S01]  /*6760*/  FMUL.FTZ R86, R34, UR5 ;  /* 0x0000000522567c20 */ /* 0x000fe20008410000 */
[----:B------:R-:W-:Y:S01]  /*6770*/  FMUL.FTZ R160, R33, UR5 ;  /* 0x0000000521a07c20 */ /* 0x000fe20008410000 */
[----:B------:R-:W-:Y:S05]  /*6780*/  FMUL.FTZ R35, R35, UR5 ;  /* 0x0000000523237c20 */ /* 0x000fea0008410000 */
        /* <DEDUP_REMOVED lines=24> */
[----:B------:R2:W4:Y:S01]  /*6910*/  MUFU.TANH R84, R35 ;  /* 0x0000002300547308 */ /* 0x0005220000002400 */
[----:B---3--:R-:W-:Y:S02]  /*6920*/  FMNMX.FTZ R7, R86, R7, !PT ;  /* 0x0000000756077209 */ /* 0x008fe40007810000 */
[----:B-1----:R-:W-:Y:S01]  /*6930*/  FMNMX.FTZ R97, R160, R0, !PT ;  /* 0x00000000a0617209 */ /* 0x002fe20007810000 */
[----:B------:R-:W-:Y:S06]  /*6940*/  @P0 BRA `(.L_x_913) ;  /* 0xfffffff000880947 */ /* 0x000fec000383ffff */
.L_x_912:
[----:B------:R-:W1:Y:S01]  /*6950*/  SHFL.BFLY PT, R2, R97, 0x2, 0x1f ;  /* 0x0c401f0061027f89 */ /* 0x000e6200000e0000 */
[----:B----4-:R-:W-:Y:S02]  /*6960*/  FMNMX.FTZ R7, R84, R7, !PT ;  /* 0x0000000754077209 */ /* 0x010fe40007810000 */
[----:B------:R-:W-:Y:S05]  /*6970*/  IADD3 R134, R134, -0x1, RZ ;  /* 0xffffffff86867810 */ /* 0x000fea0007ffe0ff */
[----:B------:R-:W-:Y:S08]  /*6980*/  LDSM.16.MT88.4 R12, [R110+0x6000] ;  /* 0x006000006e0c783b */ /* 0x000ff00000004200 */
[----:B------:R-:W3:Y:S08]  /*6990*/  SHFL.BFLY PT, R0, R7, 0x2, 0x1f ;  /* 0x0c401f0007007f89 */ /* 0x000ef000000e0000 */
[----:B------:R-:W-:Y:S08]  /*69a0*/  LDSM.16.MT88.4 R20, [R108+0x6000] ;  /* 0x006000006c14783b */ /* 0x000ff00000004200 */
[----:B------:R-:W-:Y:S01]  /*69b0*/  LDSM.16.MT88.4 R28, [R110+0x7000] ;  /* 0x007000006e1c783b */ /* 0x000fe20000004200 */
[----:B-1----:R-:W-:Y:S07]  /*69c0*/  FMNMX.FTZ R9, R97, R2, !PT ;  /* 0x0000000261097209 */ /* 0x002fee0007810000 */
[----:B------:R-:W1:Y:S01]  /*69d0*/  SHFL.BFLY PT, R2, R9, 0x1, 0x1f ;  /* 0x0c201f0009027f89 */ /* 0x000e6200000e0000 */
[----:B---3--:R-:W-:Y:S07]  /*69e0*/  FMNMX.FTZ R5, R7, R0, !PT ;  /* 0x0000000007057209 */ /* 0x008fee0007810000 */
[----:B------:R-:W3:Y:S01]  /*69f0*/  SHFL.BFLY PT, R0, R5, 0x1, 0x1f ;  /* 0x0c201f0005007f89 */ /* 0x000ee200000e0000 */
[----:B-1----:R-:W-:Y:S04]  /*6a00*/  FMNMX.FTZ R2, R9, R2, !PT ;  /* 0x0000000209027209 */ /* 0x002fe80007810000 */
[C---:B------:R-:W-:Y:S01]  /*6a10*/  FSETP.NEU.FTZ.AND P1, PT, R2.reuse, -INF , PT ;  /* 0xff8000000200780b */ /* 0x040fe20003f3d000 */
[C---:B------:R-:W-:Y:S01]  /*6a20*/  FMUL.FTZ R102, R2.reuse, UR4 ;  /* 0x0000000402667c20 */ /* 0x040fe20008410000 */
[----:B------:R-:W-:Y:S01]  /*6a30*/  FADD.FTZ R4, -R2, R85 ;  /* 0x0000005502047221 */ /* 0x000fe20000010100 */
[----:B---3--:R-:W-:Y:S03]  /*6a40*/  FMNMX.FTZ R0, R5, R0, !PT ;  /* 0x0000000005007209 */ /* 0x008fe60007810000 */
        /* <DEDUP_REMOVED lines=22> */
[--C-:B------:R-:W-:Y:S01]  /*6bb0*/  FFMA.FTZ R101, R149, UR4, -R102.reuse ;  /* 0x0000000495657c23 */ /* 0x100fe20008010866 */
[--C-:B------:R-:W-:Y:S01]  /*6bc0*/  FFMA.FTZ R104, R153, UR4, -R102.reuse ;  /* 0x0000000499687c23 */ /* 0x100fe20008010866 */
[----:B------:R-:W-:Y:S01]  /*6bd0*/  FFMA.FTZ R105, R154, UR4, -R102 ;  /* 0x000000049a697c23 */ /* 0x000fe20008010866 */
        /* <DEDUP_REMOVED lines=9> */
[----:B------:R-:W-:Y:S03]  /*6c70*/  FMUL.FTZ R16, R85, R68 ;  /* 0x0000004455107220 */ /* 0x000fe60000410000 */
[----:B------:R-:W1:Y:S01]  /*6c80*/  MUFU.EX2 R99, R99 ;  /* 0x0000006300637308 */ /* 0x000e620000000800 */
[C---:B---3--:R-:W-:Y:S01]  /*6c90*/  FMUL.FTZ R6, R3.reuse, R82 ;  /* 0x0000005203067220 */ /* 0x048fe20000410000 */
[C---:B------:R-:W-:Y:S01]  /*6ca0*/  FMUL.FTZ R7, R3.reuse, R83 ;  /* 0x0000005303077220 */ /* 0x040fe20000410000 */
[C---:B------:R-:W-:Y:S01]  /*6cb0*/  FMUL.FTZ R10, R3.reuse, R78 ;  /* 0x0000004e030a7220 */ /* 0x040fe20000410000 */
[C---:B------:R-:W-:Y:S01]  /*6cc0*/  FMUL.FTZ R11, R3.reuse, R79 ;  /* 0x0000004f030b7220 */ /* 0x040fe20000410000 */
[C---:B------:R-:W-:Y:S01]  /*6cd0*/  FMUL.FTZ R26, R3.reuse, R62 ;  /* 0x0000003e031a7220 */ /* 0x040fe20000410000 */
[----:B------:R-:W-:Y:S01]  /*6ce0*/  FMUL.FTZ R27, R3, R63 ;  /* 0x0000003f031b7220 */ /* 0x000fe20000410000 */
[----:B------:R-:W-:Y:S03]  /*6cf0*/  FMUL.FTZ R17, R85, R69 ;  /* 0x0000004555117220 */ /* 0x000fe60000410000 */
[----:B------:R-:W-:Y:S01]  /*6d00*/  MUFU.EX2 R98, R98 ;  /* 0x0000006200627308 */ /* 0x000fe20000000800 */
[C---:B------:R-:W-:Y:S01]  /*6d10*/  FMUL.FTZ R18, R3.reuse, R70 ;  /* 0x0000004603127220 */ /* 0x040fe20000410000 */
[----:B------:R-:W-:Y:S01]  /*6d20*/  FMUL.FTZ R19, R3, R71 ;  /* 0x0000004703137220 */ /* 0x000fe20000410000 */
[----:B------:R-:W3:Y:S01]  /*6d30*/  LDSM.16.MT88.4 R60, [R108+0x7000] ;  /* 0x007000006c3c783b */ /* 0x000ee20000004200 */
[C---:B------:R-:W-:Y:S01]  /*6d40*/  FMUL.FTZ R32, R85.reuse, R52 ;  /* 0x0000003455207220 */ /* 0x040fe20000410000 */
[----:B------:R-:W-:Y:S01]  /*6d50*/  FMUL.FTZ R33, R85, R53 ;  /* 0x0000003555217220 */ /* 0x000fe20000410000 */
[C---:B------:R-:W-:Y:S01]  /*6d60*/  FMUL.FTZ R34, R3.reuse, R54 ;  /* 0x0000003603227220 */ /* 0x040fe20000410000 */
[----:B--2---:R-:W-:Y:S03]  /*6d70*/  FMUL.FTZ R35, R3, R55 ;  /* 0x0000003703237220 */ /* 0x004fe60000410000 */
[----:B------:R-:W2:Y:S01]  /*6d80*/  MUFU.EX2 R90, R90 ;  /* 0x0000005a005a7308 */ /* 0x000ea20000000800 */
[----:B-1----:R-:W-:Y:S01]  /*6d90*/  F2FP.F16.F32.PACK_AB R80, R99, R100 ;  /* 0x000000646350723e */ /* 0x002fe200000000ff */
[C---:B------:R-:W-:Y:S01]  /*6da0*/  FMUL.FTZ R36, R85.reuse, R36 ;  /* 0x0000002455247220 */ /* 0x040fe20000410000 */
[----:B------:R-:W1:Y:S01]  /*6db0*/  LDSM.16.MT88.4 R52, [R110+0x8000] ;  /* 0x008000006e34783b */ /* 0x000e620000004200 */
        /* <DEDUP_REMOVED lines=12> */
[----:B------:R-:W4:Y:S01]  /*6e80*/  MUFU.EX2 R89, R89 ;  /* 0x0000005900597308 */ /* 0x000f220000000800 */
[----:B--2---:R-:W-:Y:S01]  /*6e90*/  F2FP.F16.F32.PACK_AB R81, R90, R98 ;  /* 0x000000625a51723e */ /* 0x004fe200000000ff */
[C---:B------:R-:W-:Y:S01]  /*6ea0*/  FMUL.FTZ R48, R85.reuse, R48 ;  /* 0x0000003055307220 */ /* 0x040fe20000410000 */
[----:B------:R-:W-:Y:S01]  /*6eb0*/  FMUL.FTZ R49, R85, R49 ;  /* 0x0000003155317220 */ /* 0x000fe20000410000 */
[C---:B------:R-:W-:Y:S01]  /*6ec0*/  FMUL.FTZ R50, R3.reuse, R50 ;  /* 0x0000003203327220 */ /* 0x040fe20000410000 */
[----:B------:R-:W-:Y:S01]  /*6ed0*/  FMUL.FTZ R51, R3, R51 ;  /* 0x0000003303337220 */ /* 0x000fe20000410000 */
[----:B------:R-:W-:Y:S01]  /*6ee0*/  LDSM.16.MT88.4 R76, [R110+0x6c00] ;  /* 0x006c00006e4c783b */ /* 0x000fe20000004200 */
[----:B------:R-:W-:Y:S03]  /*6ef0*/  FFMA.FTZ R140, R85, R140, R100 ;  /* 0x0000008c558c7223 */ /* 0x000fe60000010064 */
[----:B------:R-:W-:Y:S01]  /*6f00*/  MUFU.EX2 R88, R88 ;  /* 0x0000005800587308 */ /* 0x000fe20000000800 */
[--C-:B------:R-:W-:Y:S01]  /*6f10*/  FFMA.FTZ R100, R143, UR4, -R97.reuse ;  /* 0x000000048f647c23 */ /* 0x100fe20008010861 */
[--C-:B------:R-:W-:Y:S01]  /*6f20*/  FFMA.FTZ R106, R139, UR4, -R97.reuse ;  /* 0x000000048b6a7c23 */ /* 0x100fe20008010861 */
[--C-:B------:R-:W-:Y:S01]  /*6f30*/  FFMA.FTZ R145, R145, UR4, -R102.reuse ;  /* 0x0000000491917c23 */ /* 0x100fe20008010866 */
[--C-:B------:R-:W-:Y:S01]  /*6f40*/  FFMA.FTZ R155, R155, UR4, -R102.reuse ;  /* 0x000000049b9b7c23 */ /* 0x100fe20008010866 */
[--C-:B------:R-:W-:Y:S01]  /*6f50*/  FFMA.FTZ R157, R157, UR4, -R102.reuse ;  /* 0x000000049d9d7c23 */ /* 0x100fe20008010866 */
[----:B------:R-:W-:Y:S01]  /*6f60*/  LDSM.16.MT88.4 R68, [R108+0x6c00] ;  /* 0x006c00006c44783b */ /* 0x000fe20000004200 */
[--C-:B------:R-:W-:Y:S03]  /*6f70*/  FFMA.FTZ R159, R159, UR4, -R102.reuse ;  /* 0x000000049f9f7c23 */ /* 0x100fe60008010866 */
[----:B------:R-:W2:Y:S01]  /*6f80*/  MUFU.EX2 R87, R87 ;  /* 0x0000005700577308 */ /* 0x000ea20000000800 */
[----:B----4-:R-:W-:Y:S01]  /*6f90*/  F2FP.F16.F32.PACK_AB R82, R89, R92 ;  /* 0x0000005c5952723e */ /* 0x010fe200000000ff */
[----:B------:R-:W-:Y:S01]  /*6fa0*/  FFMA.FTZ R160, R160, UR4, -R102 ;  /* 0x00000004a0a07c23 */ /* 0x000fe20008010866 */
[--C-:B------:R-:W-:Y:S01]  /*6fb0*/  FFMA.FTZ R86, R86, UR4, -R97.reuse ;  /* 0x0000000456567c23 */ /* 0x100fe20008010861 */
[--C-:B------:R-:W-:Y:S01]  /*6fc0*/  FFMA.FTZ R142, R142, UR4, -R97.reuse ;  /* 0x000000048e8e7c23 */ /* 0x100fe20008010861 */
[----:B------:R-:W-:Y:S01]  /*6fd0*/  FFMA.FTZ R144, R144, UR4, -R97 ;  /* 0x0000000490907c23 */ /* 0x000fe20008010861 */
[----:B------:R-:W-:Y:S01]  /*6fe0*/  FFMA.FTZ R98, R3, R138, R98 ;  /* 0x0000008a03627223 */ /* 0x000fe20000010062 */
[----:B------:R-:W-:Y:S03]  /*6ff0*/  FADD.FTZ R99, R99, R140 ;  /* 0x0000008c63637221 */ /* 0x000fe60000010000 */
[----:B------:R-:W-:Y:S01]  /*7000*/  MUFU.EX2 R91, R91 ;  /* 0x0000005b005b7308 */ /* 0x000fe20000000800 */
[----:B------:R-:W-:Y:S04]  /*7010*/  FADD.FTZ R92, R92, R99 ;  /* 0x000000635c5c7221 */ /* 0x000fe80000010000 */
[----:B------:R-:W-:Y:S05]  /*7020*/  FADD.FTZ R89, R89, R92 ;  /* 0x0000005c59597221 */ /* 0x000fea0000010000 */
[----:B------:R-:W-:Y:S01]  /*7030*/  MUFU.EX2 R93, R93 ;  /* 0x0000005d005d7308 */ /* 0x000fe20000000800 */
[----:B--2---:R-:W-:Y:S07]  /*7040*/  F2FP.F16.F32.PACK_AB R83, R87, R88 ;  /* 0x000000585753723e */ /* 0x004fee00000000ff */
[C---:B------:R-:W-:Y:S02]  /*7050*/  HMMA.16816.F32 R4, R80.reuse, R12, R4 ;  /* 0x0000000c5004723c */ /* 0x040fe40000001804 */
[----:B------:R-:W-:Y:S04]  /*7060*/  MUFU.EX2 R101, R101 ;  /* 0x0000006500657308 */ /* 0x000fe80000000800 */
[C---:B------:R-:W-:Y:S06]  /*7070*/  HMMA.16816.F32 R8, R80.reuse, R14, R8 ;  /* 0x0000000e5008723c */ /* 0x040fec0000001808 */
[----:B------:R-:W-:Y:S01]  /*7080*/  MUFU.EX2 R96, R96 ;  /* 0x0000006000607308 */ /* 0x000fe20000000800 */
[C---:B------:R-:W-:Y:S01]  /*7090*/  FMUL.FTZ R12, R85.reuse, R72 ;  /* 0x00000048550c7220 */ /* 0x040fe20000410000 */
[----:B------:R-:W-:Y:S03]  /*70a0*/  FMUL.FTZ R13, R85, R73 ;  /* 0x00000049550d7220 */ /* 0x000fe60000410000 */
[C---:B------:R-:W-:Y:S01]  /*70b0*/  FMUL.FTZ R14, R3.reuse, R74 ;  /* 0x0000004a030e7220 */ /* 0x040fe20000410000 */
[----:B------:R-:W-:Y:S04]  /*70c0*/  FMUL.FTZ R15, R3, R75 ;  /* 0x0000004b030f7220 */ /* 0x000fe80000410000 */
[----:B------:R-:W-:Y:S03]  /*70d0*/  MUFU.EX2 R103, R103 ;  /* 0x0000006700677308 */ /* 0x000fe60000000800 */
[C---:B------:R-:W-:Y:S07]  /*70e0*/  HMMA.16816.F32 R12, R80.reuse, R20, R12 ;  /* 0x00000014500c723c */ /* 0x040fee000000180c */
[----:B------:R-:W-:Y:S01]  /*70f0*/  MUFU.EX2 R100, R100 ;  /* 0x0000006400647308 */ /* 0x000fe20000000800 */
[C---:B------:R-:W-:Y:S03]  /*7100*/  HMMA.16816.F32 R16, R80.reuse, R22, R16 ;  /* 0x000000165010723c */ /* 0x040fe60000001810 */
[C---:B------:R-:W-:Y:S01]  /*7110*/  FMUL.FTZ R20, R85.reuse, R64 ;  /* 0x0000004055147220 */ /* 0x040fe20000410000 */
[----:B------:R-:W-:Y:S03]  /*7120*/  FMUL.FTZ R21, R85, R65 ;  /* 0x0000004155157220 */ /* 0x000fe60000410000 */
[C---:B------:R-:W-:Y:S01]  /*7130*/  FMUL.FTZ R22, R3.reuse, R66 ;  /* 0x0000004203167220 */ /* 0x040fe20000410000 */
[----:B------:R-:W-:Y:S01]  /*7140*/  FMUL.FTZ R23, R3, R67 ;  /* 0x0000004303177220 */ /* 0x000fe20000410000 */
[----:B------:R-:W-:Y:S02]  /*7150*/  MUFU.EX2 R104, R104 ;  /* 0x0000006800687308 */ /* 0x000fe40000000800 */
[--C-:B------:R-:W-:Y:S01]  /*7160*/  FFMA.FTZ R66, R152, UR4, -R102.reuse ;  /* 0x0000000498427c23 */ /* 0x100fe20008010866 */
[----:B------:R-:W-:Y:S01]  /*7170*/  FFMA.FTZ R65, R156, UR4, -R102 ;  /* 0x000000049c417c23 */ /* 0x000fe20008010866 */
[--C-:B------:R-:W-:Y:S01]  /*7180*/  FFMA.FTZ R64, R150, UR4, -R97.reuse ;  /* 0x0000000496407c23 */ /* 0x100fe20008010861 */
[----:B------:R-:W-:Y:S01]  /*7190*/  FFMA.FTZ R97, R84, UR4, -R97 ;  /* 0x0000000454617c23 */ /* 0x000fe20008010861 */
[C---:B------:R-:W-:Y:S04]  /*71a0*/  HMMA.16816.F32 R20, R80.reuse, R28, R20 ;  /* 0x0000001c5014723c */ /* 0x040fe80000001814 */
[----:B------:R-:W-:Y:S01]  /*71b0*/  MUFU.EX2 R102, R145 ;  /* 0x0000009100667308 */ /* 0x000fe20000000800 */
[----:B------:R-:W-:Y:S01]  /*71c0*/  FADD.FTZ R67, R90, R98 ;  /* 0x000000625a437221 */ /* 0x000fe20000010000 */
[C---:B------:R-:W-:Y:S08]  /*71d0*/  HMMA.16816.F32 R24, R80.reuse, R30, R24 ;  /* 0x0000001e5018723c */ /* 0x040ff00000001818 */
[----:B------:R-:W2:Y:S03]  /*71e0*/  MUFU.EX2 R66, R66 ;  /* 0x0000004200427308 */ /* 0x000ea60000000800 */
[C---:B------:R-:W-:Y:S01]  /*71f0*/  FMUL.FTZ R28, R85.reuse, R56 ;  /* 0x00000038551c7220 */ /* 0x040fe20000410000 */
[----:B------:R-:W-:Y:S01]  /*7200*/  FMUL.FTZ R29, R85, R57 ;  /* 0x00000039551d7220 */ /* 0x000fe20000410000 */
[C---:B------:R-:W-:Y:S01]  /*7210*/  FMUL.FTZ R30, R3.reuse, R58 ;  /* 0x0000003a031e7220 */ /* 0x040fe20000410000 */
[----:B------:R-:W-:Y:S02]  /*7220*/  FMUL.FTZ R31, R3, R59 ;  /* 0x0000003b031f7220 */ /* 0x000fe40000410000 */
[----:B------:R-:W-:Y:S01]  /*7230*/  LDSM.16.MT88.4 R56, [R110+0x6400] ;  /* 0x006400006e38783b */ /* 0x000fe20000004200 */
[----:B------:R-:W-:Y:S01]  /*7240*/  FADD.FTZ R88, R88, R67 ;  /* 0x0000004358587221 */ /* 0x000fe20000010000 */
[----:B------:R-:W-:Y:S03]  /*7250*/  MUFU.EX2 R105, R105 ;  /* 0x0000006900697308 */ /* 0x000fe60000000800 */
[C---:B---3--:R-:W-:Y:S03]  /*7260*/  HMMA.16816.F32 R28, R80.reuse, R60, R28 ;  /* 0x0000003c501c723c */ /* 0x048fe6000000181c */
[----:B------:R-:W-:Y:S04]  /*7270*/  FADD.FTZ R87, R87, R88 ;  /* 0x0000005857577221 */ /* 0x000fe80000010000 */
[----:B------:R-:W-:Y:S01]  /*7280*/  MUFU.EX2 R107, R107 ;  /* 0x0000006b006b7308 */ /* 0x000fe20000000800 */
[C---:B------:R-:W-:Y:S01]  /*7290*/  HMMA.16816.F32 R32, R80.reuse, R62, R32 ;  /* 0x0000003e5020723c */ /* 0x040fe20000001820 */
[----:B------:R-:W-:Y:S02]  /*72a0*/  LDSM.16.MT88.4 R60, [R108+0x6800] ;  /* 0x006800006c3c783b */ /* 0x000fe40000004200 */
[----:B--2---:R-:W-:Y:S03]  /*72b0*/  FADD.FTZ R92, R66, R89 ;  /* 0x00000059425c7221 */ /* 0x004fe60000010000 */
[C---:B-1----:R-:W-:Y:S03]  /*72c0*/  HMMA.16816.F32 R36, R80.reuse, R52, R36 ;  /* 0x000000345024723c */ /* 0x042fe60000001824 */
[----:B------:R-:W-:Y:S03]  /*72d0*/  MUFU.EX2 R106, R106 ;  /* 0x0000006a006a7308 */ /* 0x000fe60000000800 */
[C---:B------:R-:W-:Y:S01]  /*72e0*/  HMMA.16816.F32 R40, R80.reuse, R54, R40 ;  /* 0x000000365028723c */ /* 0x040fe20000001828 */
[----:B------:R-:W1:Y:S06]  /*72f0*/  LDSM.16.MT88.4 R52, [R108+0x8000] ;  /* 0x008000006c34783b */ /* 0x000e6c0000004200 */
[----:B------:R-:W2:Y:S10]  /*7300*/  MUFU.EX2 R65, R65 ;  /* 0x0000004100417308 */ /* 0x000eb40000000800 */
[----:B------:R-:W3:Y:S10]  /*7310*/  MUFU.EX2 R64, R64 ;  /* 0x0000004000407308 */ /* 0x000ef40000000800 */
[----:B------:R-:W-:Y:S01]  /*7320*/  MUFU.EX2 R95, R95 ;  /* 0x0000005f005f7308 */ /* 0x000fe20000000800 */
[----:B--2---:R-:W-:Y:S09]  /*7330*/  FADD.FTZ R92, R65, R92 ;  /* 0x0000005c415c7221 */ /* 0x004ff20000010000 */
[----:B------:R-:W2:Y:S01]  /*7340*/  MUFU.EX2 R94, R94 ;  /* 0x0000005e005e7308 */ /* 0x000ea20000000800 */
[----:B---3--:R-:W-:Y:S04]  /*7350*/  FADD.FTZ R88, R64, R87 ;  /* 0x0000005740587221 */ /* 0x008fe80000010000 */
[----:B------:R-:W-:Y:S05]  /*7360*/  FADD.FTZ R88, R91, R88 ;  /* 0x000000585b587221 */ /* 0x000fea0000010000 */
[----:B------:R-:W-:Y:S01]  /*7370*/  MUFU.EX2 R140, R155 ;  /* 0x0000009b008c7308 */ /* 0x000fe20000000800 */
[C---:B-1----:R-:W-:Y:S09]  /*7380*/  HMMA.16816.F32 R44, R80.reuse, R52, R44 ;  /* 0x00000034502c723c */ /* 0x042ff2000000182c */
[----:B------:R-:W1:Y:S01]  /*7390*/  MUFU.EX2 R157, R157 ;  /* 0x0000009d009d7308 */ /* 0x000e620000000800 */
[----:B------:R-:W-:Y:S09]  /*73a0*/  HMMA.16816.F32 R48, R80, R54, R48 ;  /* 0x000000365030723c */ /* 0x000ff20000001830 */
[----:B------:R-:W-:Y:S02]  /*73b0*/  MUFU.EX2 R138, R142 ;  /* 0x0000008e008a7308 */ /* 0x000fe40000000800 */
[----:B------:R-:W-:Y:S02]  /*73c0*/  F2FP.F16.F32.PACK_AB R52, R65, R66 ;  /* 0x000000424134723e */ /* 0x000fe400000000ff */
[----:B------:R-:W-:Y:S02]  /*73d0*/  F2FP.F16.F32.PACK_AB R53, R91, R64 ;  /* 0x000000405b35723e */ /* 0x000fe400000000ff */
[----:B------:R-:W-:Y:S04]  /*73e0*/  F2FP.F16.F32.PACK_AB R54, R96, R93 ;  /* 0x0000005d6036723e */ /* 0x000fe800000000ff */
[----:B------:R-:W3:Y:S01]  /*73f0*/  MUFU.EX2 R3, R144 ;  /* 0x0000009000037308 */ /* 0x000ee20000000800 */
[----:B--2---:R-:W-:Y:S01]  /*7400*/  F2FP.F16.F32.PACK_AB R55, R94, R95 ;  /* 0x0000005f5e37723e */ /* 0x004fe200000000ff */
[----:B------:R-:W-:Y:S01]  /*7410*/  FADD.FTZ R93, R93, R92 ;  /* 0x0000005c5d5d7221 */ /* 0x000fe20000010000 */
[----:B-1----:R-:W-:Y:S01]  /*7420*/  F2FP.F16.F32.PACK_AB R84, R157, R140 ;  /* 0x0000008c9d54723e */ /* 0x002fe200000000ff */
[----:B------:R-:W-:Y:S02]  /*7430*/  FADD.FTZ R95, R95, R88 ;  /* 0x000000585f5f7221 */ /* 0x000fe40000010000 */
[----:B------:R-:W-:Y:S02]  /*7440*/  FADD.FTZ R93, R96, R93 ;  /* 0x0000005d605d7221 */ /* 0x000fe40000010000 */
[C---:B------:R-:W-:Y:S02]  /*7450*/  HMMA.16816.F32 R4, R52.reuse, R56, R4 ;  /* 0x000000383404723c */ /* 0x040fe40000001804 */
[----:B------:R-:W-:Y:S03]  /*7460*/  MUFU.EX2 R159, R159 ;  /* 0x0000009f009f7308 */ /* 0x000fe60000000800 */
[----:B------:R-:W-:Y:S01]  /*7470*/  FADD.FTZ R94, R94, R95 ;  /* 0x0000005f5e5e7221 */ /* 0x000fe20000010000 */
[C---:B------:R-:W-:Y:S01]  /*7480*/  HMMA.16816.F32 R8, R52.reuse, R58, R8 ;  /* 0x0000003a3408723c */ /* 0x040fe20000001808 */
[----:B------:R-:W1:Y:S05]  /*7490*/  LDSM.16.MT88.4 R56, [R108+0x6400] ;  /* 0x006400006c38783b */ /* 0x000e6a0000004200 */
[----:B------:R-:W2:Y:S01]  /*74a0*/  MUFU.EX2 R160, R160 ;  /* 0x000000a000a07308 */ /* 0x000ea20000000800 */
[----:B---3--:R-:W-:Y:S09]  /*74b0*/  F2FP.F16.F32.PACK_AB R85, R3, R138 ;  /* 0x0000008a0355723e */ /* 0x008ff200000000ff */
[----:B------:R2:W-:Y:S10]  /*74c0*/  MUFU.EX2 R90, R86 ;  /* 0x00000056005a7308 */ /* 0x0005f40000000800 */
[----:B------:R-:W3:Y:S01]  /*74d0*/  MUFU.EX2 R97, R97 ;  /* 0x0000006100617308 */ /* 0x000ee20000000800 */
        /* <DEDUP_REMOVED lines=17> */
[----:B------:R-:W-:Y:S01]  /*75f0*/  F2FP.F16.F32.PACK_AB R52, R101, R102 ;  /* 0x000000666534723e */ /* 0x000fe200000000ff */
[----:B------:R-:W-:Y:S03]  /*7600*/  FADD.FTZ R102, R102, R93 ;  /* 0x0000005d66667221 */ /* 0x000fe60000010000 */
[----:B------:R-:W-:Y:S01]  /*7610*/  F2FP.F16.F32.PACK_AB R53, R100, R103 ;  /* 0x000000676435723e */ /* 0x000fe200000000ff */
[----:B------:R-:W-:Y:S01]  /*7620*/  FADD.FTZ R103, R103, R94 ;  /* 0x0000005e67677221 */ /* 0x000fe20000010000 */
[----:B------:R-:W-:Y:S01]  /*7630*/  F2FP.F16.F32.PACK_AB R54, R105, R104 ;  /* 0x000000686936723e */ /* 0x000fe200000000ff */
[----:B------:R-:W-:Y:S01]  /*7640*/  FADD.FTZ R101, R101, R102 ;  /* 0x0000006665657221 */ /* 0x000fe20000010000 */
[----:B------:R-:W-:Y:S01]  /*7650*/  F2FP.F16.F32.PACK_AB R55, R106, R107 ;  /* 0x0000006b6a37723e */ /* 0x000fe200000000ff */
[----:B------:R-:W-:Y:S02]  /*7660*/  FADD.FTZ R100, R100, R103 ;  /* 0x0000006764647221 */ /* 0x000fe40000010000 */
        /* <DEDUP_REMOVED lines=9> */
[----:B------:R-:W-:Y:S01]  /*7700*/  FADD.FTZ R90, R90, R3 ;  /* 0x000000035a5a7221 */ /* 0x000fe20000010000 */
[----:B------:R-:W-:Y:S01]  /*7710*/  MOV R3, R0 ;  /* 0x0000000000037202 */ /* 0x000fe20000000f00 */
[----:B------:R-:W-:Y:S02]  /*7720*/  FADD.FTZ R140, R160, R159 ;  /* 0x0000009fa08c7221 */ /* 0x000fe40000010000 */
        /* <DEDUP_REMOVED lines=14> */
[C---:B------:R-:W-:Y:S06]  /*7810*/  HMMA.16816.F32 R40, R52.reuse, R58, R40 ;  /* 0x0000003a3428723c */ /* 0x040fec0000001828 */
[C---:B--2---:R-:W-:Y:S06]  /*7820*/  HMMA.16816.F32 R44, R52.reuse, R60, R44 ;  /* 0x0000003c342c723c */ /* 0x044fec000000182c */
[----:B------:R-:W-:Y:S01]  /*7830*/  HMMA.16816.F32 R48, R52, R62, R48 ;  /* 0x0000003e3430723c */ /* 0x000fe20000001830 */
[----:B------:R-:W1:Y:S05]  /*7840*/  LDSM.16.MT88.4 R60, [R110+0x7c00] ;  /* 0x007c00006e3c783b */ /* 0x000e6a0000004200 */
[C---:B------:R-:W-:Y:S03]  /*7850*/  HMMA.16816.F32 R80, R84.reuse, R76, R4 ;  /* 0x0000004c5450723c */ /* 0x040fe60000001804 */
[----:B------:R-:W2:Y:S03]  /*7860*/  LDSM.16.MT88.4 R52, [R108+0x7c00] ;  /* 0x007c00006c34783b */ /* 0x000ea60000004200 */
[C---:B------:R-:W-:Y:S05]  /*7870*/  HMMA.16816.F32 R76, R84.reuse, R78, R8 ;  /* 0x0000004e544c723c */ /* 0x040fea0000001808 */
[----:B------:R-:W3:Y:S01]  /*7880*/  LDSM.16.MT88.4 R4, [R110+0x8c00] ;  /* 0x008c00006e04783b */ /* 0x000ee20000004200 */
[C---:B------:R-:W-:Y:S06]  /*7890*/  HMMA.16816.F32 R72, R84.reuse, R68, R12 ;  /* 0x000000445448723c */ /* 0x040fec000000180c */
[C---:B------:R-:W-:Y:S01]  /*78a0*/  HMMA.16816.F32 R68, R84.reuse, R70, R16 ;  /* 0x000000465444723c */ /* 0x040fe20000001810 */
[----:B------:R-:W4:Y:S05]  /*78b0*/  LDSM.16.MT88.4 R8, [R108+0x8c00] ;  /* 0x008c00006c08783b */ /* 0x000f2a0000004200 */
[C---:B-1----:R-:W-:Y:S06]  /*78c0*/  HMMA.16816.F32 R64, R84.reuse, R60, R20 ;  /* 0x0000003c5440723c */ /* 0x042fec0000001814 */
[C---:B------:R-:W-:Y:S06]  /*78d0*/  HMMA.16816.F32 R60, R84.reuse, R62, R24 ;  /* 0x0000003e543c723c */ /* 0x040fec0000001818 */
[C---:B--2---:R-:W-:Y:S06]  /*78e0*/  HMMA.16816.F32 R56, R84.reuse, R52, R28 ;  /* 0x000000345438723c */ /* 0x044fec000000181c */
[C---:B------:R-:W-:Y:S06]  /*78f0*/  HMMA.16816.F32 R52, R84.reuse, R54, R32 ;  /* 0x000000365434723c */ /* 0x040fec0000001820 */
[C---:B---3--:R-:W-:Y:S06]  /*7900*/  HMMA.16816.F32 R36, R84.reuse, R4, R36 ;  /* 0x000000045424723c */ /* 0x048fec0000001824 */
[C---:B------:R-:W-:Y:S06]  /*7910*/  HMMA.16816.F32 R40, R84.reuse, R6, R40 ;  /* 0x000000065428723c */ /* 0x040fec0000001828 */
[C---:B----4-:R-:W-:Y:S06]  /*7920*/  HMMA.16816.F32 R44, R84.reuse, R8, R44 ;  /* 0x00000008542c723c */ /* 0x050fec000000182c */
[----:B------:R-:W-:Y:S07]  /*7930*/  HMMA.16816.F32 R48, R84, R10, R48 ;  /* 0x0000000a5430723c */ /* 0x000fee0000001830 */
[----:B------:R-:W-:Y:S01]  /*7940*/  MOV R85, R2 ;  /* 0x0000000200557202 */ /* 0x000fe20000000f00 */
[----:B------:R-:W-:Y:S05]  /*7950*/  @!UPT UIADD3 URZ, URZ, URZ, URZ ;  /* 0x0000003f3f3ff290 */ /* 0x000fea000fffe03f */
[----:B------:R-:W-:Y:S11]  /*7960*/  @P0 BRA `(.L_x_911) ;  /* 0xffffffe000dc0947 */ /* 0x000ff6000383ffff */
.L_x_910:
[----:B------:R-:W1:Y:S01]  /*7970*/  SHFL.BFLY PT, R3, R140, 0x2, 0x1f ;  /* 0x0c401f008c037f89 */ /* 0x000e6200000e0000 */
[----:B------:R-:W-:Y:S01]  /*7980*/  ISETP.NE.AND P0, PT, R117, -0x1, PT ;  /* 0xffffffff7500780c */ /* 0x000fe20003f05270 */
[----:B------:R-:W2:Y:S01]  /*7990*/  S2UR UR4, SR_CgaCtaId ;  /* 0x00000000000479c3 */ /* 0x000ea20000008800 */
[----:B------:R-:W-:Y:S01]  /*79a0*/  MOV R9, 0x3f800000 ;  /* 0x3f80000000097802 */ /* 0x000fe20000000f00 */
[----:B------:R-:W3:Y:S01]  /*79b0*/  SHFL.BFLY PT, R11, R138, 0x2, 0x1f ;  /* 0x0c401f008a0b7f89 */ /* 0x000ee200000e0000 */
[----:B------:R-:W-:Y:S01]  /*79c0*/  UMOV UR5, 0x400 ;  /* 0x0000040000057882 */ /* 0x000fe20000000000 */
[----:B-1----:R-:W-:Y:S02]  /*79d0*/  FADD.FTZ R8, R3, R140 ;  /* 0x0000008c03087221 */ /* 0x002fe40000010000 */
[----:B------:R-:W1:Y:S01]  /*79e0*/  S2R R3, SR_TID.X ;  /* 0x0000000000037919 */ /* 0x000e620000002100 */
[----:B--2---:R-:W-:Y:S01]  /*79f0*/  ULEA UR4, UR4, UR5, 0x18 ;  /* 0x0000000504047291 */ /* 0x004fe2000f8ec03f */
[----:B---3--:R-:W-:Y:S01]  /*7a00*/  FADD.FTZ R11, R11, R138 ;  /* 0x0000008a0b0b7221 */ /* 0x008fe20000010000 */
[----:B------:R-:W2:Y:S04]  /*7a10*/  SHFL.BFLY PT, R7, R8, 0x1, 0x1f ;  /* 0x0c201f0008077f89 */ /* 0x000ea800000e0000 */
[----:B------:R-:W3:Y:S01]  /*7a20*/  SHFL.BFLY PT, R6, R11, 0x1, 0x1f ;  /* 0x0c201f000b067f89 */ /* 0x000ee200000e0000 */
[----:B--2---:R-:W-:Y:S01]  /*7a30*/  FADD.FTZ R7, R8, R7 ;  /* 0x0000000708077221 */ /* 0x004fe20000010000 */
[----:B-1----:R-:W-:Y:S01]  /*7a40*/  SHF.R.S32.HI R4, RZ, 0x1f, R3 ;  /* 0x0000001fff047819 */ /* 0x002fe20000011403 */
[----:B---3--:R-:W-:-:S03]  /*7a50*/  FADD.FTZ R6, R11, R6 ;  /* 0x000000060b067221 */ /* 0x008fc60000010000 */
[----:B------:R-:W-:Y:S02]  /*7a60*/  FSETP.NE.FTZ.AND P5, PT, R7, RZ, PT ;  /* 0x000000ff0700720b */ /* 0x000fe40003fb5000 */
[-C--:B------:R-:W-:Y:S02]  /*7a70*/  LEA.HI R5, R4, R3.reuse, RZ, 0x2 ;  /* 0x0000000304057211 */ /* 0x080fe400078f10ff */
[----:B------:R-:W-:Y:S02]  /*7a80*/  FSETP.NE.FTZ.AND P4, PT, R6, RZ, PT ;  /* 0x000000ff0600720b */ /* 0x000fe40003f95000 */
[----:B------:R-:W-:Y:S02]  /*7a90*/  LOP3.LUT R10, R5, 0xfffffffc, RZ, 0xc0, !PT ;  /* 0xfffffffc050a7812 */ /* 0x000fe400078ec0ff */
[----:B------:R-:W-:Y:S02]  /*7aa0*/  SHF.R.S32.HI R5, RZ, 0x2, R5 ;  /* 0x00000002ff057819 */ /* 0x000fe40000011405 */
[----:B------:R-:W-:-:S02]  /*7ab0*/  IADD3 R11, -R10, R3, RZ ;  /* 0x000000030a0b7210 */ /* 0x000fc40007ffe1ff */
[----:B------:R-:W-:Y:S01]  /*7ac0*/  MOV R10, 0x3f800000 ;  /* 0x3f800000000a7802 */ /* 0x000fe20000000f00 */
[----:B------:R-:W1:Y:S01]  /*7ad0*/  @P5 MUFU.RCP R9, R7 ;  /* 0x0000000700095308 */ /* 0x000e620000001000 */
[----:B------:R-:W-:Y:S02]  /*7ae0*/  SHF.R.S32.HI R12, RZ, 0x1f, R5 ;  /* 0x0000001fff0c7819 */ /* 0x000fe40000011405 */
[----:B------:R-:W-:Y:S02]  /*7af0*/  LEA.HI R4, R4, R3, RZ, 0x5 ;  /* 0x0000000304047211 */ /* 0x000fe400078f28ff */
[----:B------:R-:W-:Y:S02]  /*7b00*/  LEA.HI R12, R12, R5, RZ, 0x3 ;  /* 0x000000050c0c7211 */ /* 0x000fe400078f18ff */
[----:B------:R-:W-:Y:S01]  /*7b10*/  SHF.R.S32.HI R8, RZ, 0x5, R4 ;  /* 0x00000005ff087819 */ /* 0x000fe20000011404 */
[----:B------:R-:W2:Y:S01]  /*7b20*/  @P4 MUFU.RCP R10, R6 ;  /* 0x00000006000a4308 */ /* 0x000ea20000001000 */
[----:B------:R-:W-:-:S02]  /*7b30*/  LOP3.LUT R14, R12, 0xfffffff8, RZ, 0xc0, !PT ;  /* 0xfffffff80c0e7812 */ /* 0x000fc400078ec0ff */
[----:B------:R-:W3:Y:S01]  /*7b40*/  @P0 LDC.64 R12, c[0x0][0x298] ;  /* 0x0000a600ff0c0b82 */ /* 0x000ee20000000a00 */
[----:B------:R-:W-:Y:S02]  /*7b50*/  LEA R8, R8, R11, 0x8 ;  /* 0x0000000b08087211 */ /* 0x000fe400078e40ff */
[----:B------:R-:W-:Y:S01]  /*7b60*/  IADD3 R5, R5, -R14, RZ ;  /* 0x8000000e05057210 */ /* 0x000fe20007ffe0ff */
[----:B-1----:R-:W-:-:S03]  /*7b70*/  FMUL.FTZ R80, R9, R80 ;  /* 0x0000005009507220 */ /* 0x002fc60000410000 */
[----:B------:R-:W-:Y:S01]  /*7b80*/  LEA.HI R11, R5, R5, RZ, 0x1 ;  /* 0x00000005050b7211 */ /* 0x000fe200078f08ff */
[C---:B------:R-:W-:Y:S01]  /*7b90*/  FMUL.FTZ R81, R9.reuse, R81 ;  /* 0x0000005109517220 */ /* 0x040fe20000410000 */
[C---:B------:R-:W-:Y:S01]  /*7ba0*/  FMUL.FTZ R76, R9.reuse, R76 ;  /* 0x0000004c094c7220 */ /* 0x040fe20000410000 */
[C---:B------:R-:W-:Y:S01]  /*7bb0*/  FMUL.FTZ R77, R9.reuse, R77 ;  /* 0x0000004d094d7220 */ /* 0x040fe20000410000 */
[----:B------:R-:W-:Y:S01]  /*7bc0*/  SHF.R.S32.HI R14, RZ, 0x1, R11 ;  /* 0x00000001ff0e7819 */ /* 0x000fe2000001140b */
[C---:B------:R-:W-:Y:S01]  /*7bd0*/  FMUL.FTZ R72, R9.reuse, R72 ;  /* 0x0000004809487220 */ /* 0x040fe20000410000 */
[----:B------:R-:W-:Y:S01]  /*7be0*/  FMUL.FTZ R73, R9, R73 ;  /* 0x0000004909497220 */ /* 0x000fe20000410000 */
        /* <DEDUP_REMOVED lines=25> */
[C---:B------:R-:W-:Y:S01]  /*7d80*/  FMUL.FTZ R68, R9.reuse, R68 ;  /* 0x0000004409447220 */ /* 0x040fe20000410000 */
        /* <DEDUP_REMOVED lines=9> */
[----:B---3--:R-:W-:-:S04]  /*7e20*/  @P0 IMAD.WIDE.U32 R10, R117, R12, RZ ;  /* 0x0000000c750a0225 */ /* 0x008fc800078e00ff */
[C---:B------:R-:W-:Y:S01]  /*7e30*/  FMUL.FTZ R61, R9.reuse, R61 ;  /* 0x0000003d093d7220 */ /* 0x040fe20000410000 */
[----:B------:R-:W-:Y:S01]  /*7e40*/  FMUL.FTZ R56, R9, R56 ;  /* 0x0000003809387220 */ /* 0x000fe20000410000 */
[----:B------:R-:W-:Y:S01]  /*7e50*/  LEA R5, R5, R8, 0x1 ;  /* 0x0000000805057211 */ /* 0x000fe200078e08ff */
[----:B------:R-:W-:Y:S02]  /*7e60*/  @P0 IMAD R11, R117, R13, R11 ;  /* 0x0000000d750b0224 */ /* 0x000fe400078e020b */
[C---:B------:R-:W-:Y:S01]  /*7e70*/  FMUL.FTZ R57, R9.reuse, R57 ;  /* 0x0000003909397220 */ /* 0x040fe20000410000 */
        /* <DEDUP_REMOVED lines=28> */
.L_x_914:
        /* <DEDUP_REMOVED lines=23> */
.L_x_915:
[----:B------:R-:W-:Y:S01]  /*81b0*/  ISETP.NE.U32.AND P3, PT, R12, 0x1, PT ;  /* 0x000000010c00780c */ /* 0x000fe20003f65070 */
[----:B------:R-:W-:Y:S01]  /*81c0*/  IMAD.MOV.U32 R5, RZ, RZ, 0x20 ;  /* 0x00000020ff057424 */ /* 0x000fe200078e00ff */
[----:B------:R-:W-:Y:S01]  /*81d0*/  ISETP.NE.AND P0, PT, RZ, UR4, PT ;  /* 0x00000004ff007c0c */ /* 0x000fe2000bf05270 */
[----:B------:R-:W-:Y:S01]  /*81e0*/  VIADD R15, R13, 0xfffffff0 ;  /* 0xfffffff00d0f7836 */ /* 0x000fe20000000000 */
[----:B------:R-:W-:Y:S01]  /*81f0*/  LOP3.LUT P2, RZ, R14, 0x2, RZ, 0xc0, !PT ;  /* 0x000000020eff7812 */ /* 0x000fe2000784c0ff */
[----:B------:R-:W-:Y:S01]  /*8200*/  STS [R13], R80 ;  /* 0x000000500d007388 */ /* 0x000fe20000000800 */
[----:B------:R-:W-:Y:S01]  /*8210*/  F2FP.F16.F32.PACK_AB R36, R37, R36 ;  /* 0x000000242524723e */ /* 0x000fe200000000ff */
[----:B------:R-:W-:Y:S01]  /*8220*/  @P4 MUFU.LG2 R6, R6 ;  /* 0x0000000600064308 */ /* 0x000fe20000000c00 */
[----:B------:R-:W-:Y:S01]  /*8230*/  SEL R8, R5, 0xffffffe0, !P2 ;  /* 0xffffffe005087807 */ /* 0x000fe20005000000 */
[----:B------:R-:W-:Y:S01]  /*8240*/  STS [R13+0x200], R82 ;  /* 0x000200520d007388 */ /* 0x000fe20000000800 */
[----:B------:R-:W-:Y:S01]  /*8250*/  F2FP.F16.F32.PACK_AB R38, R39, R38 ;  /* 0x000000262726723e */ /* 0x000fe200000000ff */
[----:B------:R-:W1:Y:S01]  /*8260*/  @P5 LDC R37, c[0x0][0x2e8] ;  /* 0x0000ba00ff255b82 */ /* 0x000e620000000800 */
[----:B------:R-:W-:Y:S01]  /*8270*/  F2FP.F16.F32.PACK_AB R40, R41, R40 ;  /* 0x000000282928723e */ /* 0x000fe200000000ff */
[----:B------:R-:W-:Y:S01]  /*8280*/  @P3 VIADD R15, R13, 0x10 ;  /* 0x000000100d0f3836 */ /* 0x000fe20000000000 */
[----:B------:R-:W-:Y:S01]  /*8290*/  F2FP.F16.F32.PACK_AB R42, R43, R42 ;  /* 0x0000002a2b2a723e */ /* 0x000fe200000000ff */
[----:B------:R-:W-:Y:S01]  /*82a0*/  IMAD.IADD R19, R13, 0x1, R8 ;  /* 0x000000010d137824 */ /* 0x000fe200078e0208 */
[----:B------:R-:W-:Y:S01]  /*82b0*/  F2FP.F16.F32.PACK_AB R44, R45, R44 ;  /* 0x0000002c2d2c723e */ /* 0x000fe200000000ff */
[----:B------:R-:W-:Y:S01]  /*82c0*/  IMAD.IADD R29, R8, 0x1, R15 ;  /* 0x00000001081d7824 */ /* 0x000fe200078e020f */
[----:B------:R-:W-:Y:S01]  /*82d0*/  STS [R15], R76 ;  /* 0x0000004c0f007388 */ /* 0x000fe20000000800 */
[----:B------:R-:W2:Y:S01]  /*82e0*/  @!P0 LDC R5, c[0x0][0x2c4] ;  /* 0x0000b100ff058b82 */ /* 0x000ea20000000800 */
[----:B------:R-:W-:Y:S01]  /*82f0*/  F2FP.F16.F32.PACK_AB R46, R47, R46 ;  /* 0x0000002e2f2e723e */ /* 0x000fe200000000ff */
[----:B------:R-:W-:Y:S01]  /*8300*/  @P0 IMAD.MOV.U32 R35, RZ, RZ, 0x1 ;  /* 0x00000001ff230424 */ /* 0x000fe200078e00ff */
[----:B------:R-:W-:Y:S01]  /*8310*/  STS [R15+0x200], R78 ;  /* 0x0002004e0f007388 */ /* 0x000fe20000000800 */
[----:B------:R-:W-:Y:S01]  /*8320*/  F2FP.F16.F32.PACK_AB R48, R9, R48 ;  /* 0x000000300930723e */ /* 0x000fe200000000ff */
[----:B------:R-:W3:Y:S01]  /*8330*/  @P5 MUFU.LG2 R7, R7 ;  /* 0x0000000700075308 */ /* 0x000ee20000000c00 */
[----:B------:R-:W-:Y:S01]  /*8340*/  F2FP.F16.F32.PACK_AB R50, R51, R50 ;  /* 0x000000323332723e */ /* 0x000fe200000000ff */
[----:B------:R-:W-:Y:S01]  /*8350*/  STS [R19], R72 ;  /* 0x0000004813007388 */ /* 0x000fe20000000800 */
[----:B------:R-:W-:Y:S01]  /*8360*/  PLOP3.LUT P2, PT, PT, PT, PT, 0x8, 0x0 ;  /* 0x000000000000781c */ /* 0x000fe20003f4e170 */
[----:B------:R-:W4:Y:S01]  /*8370*/  @!P0 LDC R28, c[0x0][0x270] ;  /* 0x00009c00ff1c8b82 */ /* 0x000f220000000800 */
[----:B------:R-:W-:Y:S01]  /*8380*/  @!P0 PLOP3.LUT P2, PT, P1, PT, PT, 0x80, 0x0 ;  /* 0x000000000000881c */ /* 0x000fe20000f4f070 */
[----:B------:R-:W-:Y:S01]  /*8390*/  STS [R19+0x200], R74 ;  /* 0x0002004a13007388 */ /* 0x000fe20000000800 */
[----:B------:R-:W-:Y:S01]  /*83a0*/  LOP3.LUT R4, R4, 0xffffffe0, RZ, 0xc0, !PT ;  /* 0xffffffe004047812 */ /* 0x000fe200078ec0ff */
[----:B------:R-:W-:Y:S01]  /*83b0*/  BSSY B0, `(.L_x_916) ;  /* 0x000004a000007945 */ /* 0x000fe20003800000 */
[----:B------:R-:W-:Y:S01]  /*83c0*/  IMAD R126, R133, 0x10, R126 ;  /* 0x00000010857e7824 */ /* 0x000fe200078e027e */
[----:B------:R-:W-:Y:S02]  /*83d0*/  STS [R29], R68 ;  /* 0x000000441d007388 */ /* 0x000fe40000000800 */
[----:B------:R-:W5:Y:S01]  /*83e0*/  @P0 LDC R31, c[0x0][0x2c0] ;  /* 0x0000b000ff1f0b82 */ /* 0x000f620000000800 */
[----:B------:R-:W-:Y:S01]  /*83f0*/  IMAD.IADD R4, R3, 0x1, -R4 ;  /* 0x0000000103047824 */ /* 0x000fe200078e0a04 */
[----:B------:R-:W-:Y:S01]  /*8400*/  STS [R29+0x200], R70 ;  /* 0x000200461d007388 */ /* 0x000fe20000000800 */
[----:B---3--:R-:W-:-:S03]  /*8410*/  @P5 FMUL.FTZ R7, R7, 0.69314718246459960938 ;  /* 0x3f31721807075820 */ /* 0x008fc60000410000 */
[----:B------:R-:W-:Y:S02]  /*8420*/  STS [R13+0x1000], R64 ;  /* 0x001000400d007388 */ /* 0x000fe40000000800 */
[----:B--2---:R-:W4:Y:S01]  /*8430*/  @P2 LDC R5, c[0x0][0x2e4] ;  /* 0x0000b900ff052b82 */ /* 0x004f220000000800 */
[----:B------:R-:W-:Y:S01]  /*8440*/  LOP3.LUT P2, RZ, R4, 0x3, RZ, 0xc0, !PT ;  /* 0x0000000304ff7812 */ /* 0x000fe2000784c0ff */
[----:B------:R-:W-:Y:S04]  /*8450*/  STS [R13+0x1200], R66 ;  /* 0x001200420d007388 */ /* 0x000fe80000000800 */
[----:B------:R-:W-:Y:S02]  /*8460*/  STS [R15+0x1000], R60 ;  /* 0x0010003c0f007388 */ /* 0x000fe40000000800 */
[----:B------:R-:W2:Y:S02]  /*8470*/  @P0 LDC.64 R8, c[0x0][0x2c0] ;  /* 0x0000b000ff080b82 */ /* 0x000ea40000000a00 */
[----:B------:R-:W-:Y:S04]  /*8480*/  STS [R15+0x1200], R62 ;  /* 0x0012003e0f007388 */ /* 0x000fe80000000800 */
[----:B------:R-:W-:Y:S01]  /*8490*/  STS [R19+0x1000], R56 ;  /* 0x0010003813007388 */ /* 0x000fe20000000800 */
[----:B------:R-:W-:-:S03]  /*84a0*/  @!P0 IMAD.MOV.U32 R31, RZ, RZ, 0x1 ;  /* 0x00000001ff1f8424 */ /* 0x000fc600078e00ff */
[----:B------:R-:W-:Y:S04]  /*84b0*/  STS [R19+0x1200], R58 ;  /* 0x0012003a13007388 */ /* 0x000fe80000000800 */
[----:B------:R-:W-:Y:S01]  /*84c0*/  STS [R29+0x1000], R52 ;  /* 0x001000341d007388 */ /* 0x000fe20000000800 */
[----:B----4-:R-:W-:-:S03]  /*84d0*/  @!P0 IMAD R35, R5, R28, RZ ;  /* 0x0000001c05238224 */ /* 0x010fc600078e02ff */
[----:B------:R-:W-:Y:S04]  /*84e0*/  STS [R29+0x1200], R54 ;  /* 0x001200361d007388 */ /* 0x000fe80000000800 */
[----:B------:R-:W-:Y:S01]  /*84f0*/  STS [R13+0x2000], R36 ;  /* 0x002000240d007388 */ /* 0x000fe20000000800 */
[----:B--2---:R-:W-:-:S03]  /*8500*/  @P0 IMAD R9, R9, R8, RZ ;  /* 0x0000000809090224 */ /* 0x004fc600078e02ff */
[----:B------:R-:W-:Y:S01]  /*8510*/  STS [R13+0x2200], R38 ;  /* 0x002200260d007388 */ /* 0x000fe20000000800 */
[----:B------:R-:W-:Y:S02]  /*8520*/  @!P0 IMAD.MOV.U32 R9, RZ, RZ, R5 ;  /* 0x000000ffff098224 */ /* 0x000fe400078e0005 */
[----:B------:R-:W-:Y:S01]  /*8530*/  IMAD.MOV.U32 R8, RZ, RZ, 0x7f800000 ;  /* 0x7f800000ff087424 */ /* 0x000fe200078e00ff */
[----:B------:R-:W-:Y:S01]  /*8540*/  STS [R15+0x2000], R40 ;  /* 0x002000280f007388 */ /* 0x000fe20000000800 */
[----:B-1----:R-:W-:-:S03]  /*8550*/  @P5 FFMA.FTZ R8, R2, R37, R7 ;  /* 0x0000002502085223 */ /* 0x002fc60000010007 */
        /* <DEDUP_REMOVED lines=47> */
.L_x_917:
[----:B------:R-:W-:Y:S05]  /*8850*/  BSYNC B0 ;  /* 0x0000000000007941 */ /* 0x000fea0003800000 */
.L_x_916:
        /* <DEDUP_REMOVED lines=29> */
.L_x_919:
[----:B------:R-:W-:Y:S05]  /*8a30*/  BSYNC B0 ;  /* 0x0000000000007941 */ /* 0x000fea0003800000 */
.L_x_918:
        /* <DEDUP_REMOVED lines=17> */
.L_x_903:
        /* <DEDUP_REMOVED lines=77> */
.L_x_921:
[----:B------:R-:W-:Y:S05]  /*9020*/  BSYNC B0 ;  /* 0x0000000000007941 */ /* 0x000fea0003800000 */
.L_x_920:
        /* <DEDUP_REMOVED lines=17> */
.L_x_923:
[----:B------:R-:W-:Y:S05]  /*9140*/  BSYNC B0 ;  /* 0x0000000000007941 */ /* 0x000fea0003800000 */
.L_x_922:
        /* <DEDUP_REMOVED lines=11> */
.L_x_925:
[----:B------:R-:W-:Y:S05]  /*9200*/  BSYNC B0 ;  /* 0x0000000000007941 */ /* 0x000fea0003800000 */
.L_x_924:
        /* <DEDUP_REMOVED lines=10> */
.L_x_926:
        /* <DEDUP_REMOVED lines=13> */
.L_x_1163:


//--------------------- .text._ZN5flash16flash_fwd_kernelI23Flash_fwd_kernel_traitsILi96ELi64ELi64ELi4ELb0ELb0EN7cutlass6half_tE19Flash_kernel_traitsILi96ELi64ELi64ELi4ES3_EELb1ELb1ELb0ELb1ELb0ELb0ELb0ELb0EEEvNS_16Flash_fwd_paramsE --------------------------
	.section	.text._ZN5flash16flash_fwd_kernelI23Flash_fwd_kernel_traitsILi96ELi64ELi64ELi4ELb0ELb0EN7cutlass6half_tE19Flash_kernel_traitsILi96ELi64ELi64ELi4ES3_EELb1ELb1ELb0ELb1ELb0ELb0ELb0ELb0EEEvNS_16Flash_fwd_paramsE,"ax",@progbits
	.align	128
        .global         _ZN5flash16flash_fwd_kernelI23Flash_fwd_kernel_traitsILi96ELi64ELi64ELi4ELb0ELb0EN7cutlass6half_tE19Flash_kernel_traitsILi96ELi64ELi64ELi4ES3_EELb1ELb1ELb0ELb1ELb0ELb0ELb0ELb0EEEvNS_16Flash_fwd_paramsE
        .type           _ZN5flash16flash_fwd_kernelI23Flash_fwd_kernel_traitsILi96ELi64ELi64ELi4ELb0ELb0EN7cutlass6half_tE19Flash_kernel_traitsILi96ELi64ELi64ELi4ES3_EELb1ELb1ELb0ELb1ELb0ELb0ELb0ELb0EEEvNS_16Flash_fwd_paramsE,@function
        .size           _ZN5flash16flash_fwd_kernelI23Flash_fwd_kernel_traitsILi96ELi64ELi64ELi4ELb0ELb0EN7cutlass6half_tE19Flash_kernel_traitsILi96ELi64ELi64ELi4ES3_EELb1ELb1ELb0ELb1ELb0ELb0ELb0ELb0EEEvNS_16Flash_fwd_paramsE,(.L_x_1164 - _ZN5flash16flash_fwd_kernelI23Flash_fwd_kernel_traitsILi96ELi64ELi64ELi4ELb0ELb0EN7cutlass6half_tE19Flash_kernel_traitsILi96ELi64ELi64ELi4ES3_EELb1ELb1ELb0ELb1ELb0ELb0ELb0ELb0EEEvNS_16Flash_fwd_paramsE)
        .other          _ZN5flash16flash_fwd_kernelI23Flash_fwd_kernel_traitsILi96ELi64ELi64ELi4ELb0ELb0EN7cutlass6half_tE19Flash_kernel_traitsILi96ELi64ELi64ELi4ES3_EELb1ELb1ELb0ELb1ELb0ELb0ELb0ELb0EEEvNS_16Flash_fwd_paramsE,@"STO_CUDA_ENTRY STV_DEFAULT"
_ZN5flash16flash_fwd_kernelI23Flash_fwd_kernel_traitsILi96ELi64ELi64ELi4ELb0ELb0EN7cutlass6half_tE19Flash_kernel_traitsILi96ELi64ELi64ELi4ES3_EELb1ELb1ELb0ELb1ELb0ELb0ELb0ELb0EEEvNS_16Flash_fwd_paramsE:
.text._ZN5flash16flash_fwd_kernelI23Flash_fwd_kernel_traitsILi96ELi64ELi64ELi4ELb0ELb0EN7cutlass6half_tE19Flash_kernel_traitsILi96ELi64ELi64ELi4ES3_EELb1ELb1ELb0ELb1ELb0ELb0ELb0ELb0EEEvNS_16Flash_fwd_paramsE:
[----:B------:R-:W-:Y:S08]  /*0000*/  LDC R1, c[0x0][0x28] ;  /* 0x00000a00ff017b82 */ /* 0x000ff00000000800 */
[----:B------:R-:W1:Y:S01]  /*0010*/  LDC R80, c[0x0][0x3a8] ;  /* 0x0000ea00ff507b82 */ /* 0x000e620000000800 */
[----:B------:R-:W-:Y:S01]  /*0020*/  ULDC.U8 UR4, c[0x0][0x3b4] ;  /* 0x0000ed0000047ab9 */ /* 0x000fe20000000000 */
[----:B------:R-:W-:Y:S01]  /*0030*/  ULDC.64 UR20, c[0x0][0x208] ;  /* 0x0000820000147ab9 */ /* 0x000fe20000000a00 */
[----:B------:R-:W-:-:S05]  /*0040*/  ISETP.NE.AND P2, PT, RZ, UR4, PT ;  /* 0x00000004ff007c0c */ /* 0x000fca000bf45270 */
[----:B------:R-:W1:Y:S01]  /*0050*/  LDC R81, c[0x0][0x3ac] ;  /* 0x0000eb00ff517b82 */ /* 0x000e620000000800 */
[----:B------:R-:W-:Y:S01]  /*0060*/  ULDC.64 UR4, c[0x0][0x3a0] ;  /* 0x0000e80000047ab9 */ /* 0x000fe20000000a00 */
[----:B------:R-:W2:Y:S01]  /*0070*/  S2R R86, SR_TID.X ;  /* 0x0000000000567919 */ /* 0x000ea20000002100 */
[----:B------:R-:W-:Y:S01]  /*0080*/  IMAD.U32 R132, RZ, RZ, UR4 ;  /* 0x00000004ff847e24 */ /* 0x000fe2000f8e00ff */
[----:B------:R-:W-:Y:S01]  /*0090*/  ULDC.64 UR6, c[0x0][0x2f0] ;  /* 0x0000bc0000067ab9 */ /* 0x000fe20000000a00 */
[----:B------:R-:W-:Y:S01]  /*00a0*/  IMAD.U32 R133, RZ, RZ, UR5 ;  /* 0x00000005ff857e24 */ /* 0x000fe2000f8e00ff */
[----:B------:R-:W-:Y:S02]  /*00b0*/  ULDC.64 UR8, c[0x0][0x2f0] ;  /* 0x0000bc0000087ab9 */ /* 0x000fe40000000a00 */
[----:B------:R-:W-:Y:S03]  /*00c0*/  S2UR UR15, SR_CTAID.X ;  /* 0x00000000000f79c3 */ /* 0x000fe60000002500 */
[----:B------:R-:W3:Y:S05]  /*00d0*/  @P2 LDG.E.64 R132, desc[UR20][R132.64] ;  /* 0x0000001484842981 */ /* 0x000eea000c1e1b00 */
[----:B------:R-:W-:Y:S01]  /*00e0*/  S2UR UR26, SR_CTAID.Y ;  /* 0x00000000001a79c3 */ /* 0x000fe20000002600 */
[----:B-1----:R-:W4:Y:S07]  /*00f0*/  @P2 LDG.E.64 R2, desc[UR20][R80.64] ;  /* 0x0000001450022981 */ /* 0x002f2e000c1e1b00 */
[----:B------:R-:W1:Y:S08]  /*0100*/  S2UR UR24, SR_CTAID.Z ;  /* 0x00000000001879c3 */ /* 0x000e700000002700 */
[----:B------:R-:W4:Y:S01]  /*0110*/  @P2 LDC R0, c[0x0][0x3b0] ;  /* 0x0000ec00ff002b82 */ /* 0x000f220000000800 */
[----:B-1----:R-:W-:-:S06]  /*0120*/  ULOP3.LUT UR4, UR24, UR15, UR26, 0xfe, !UPT ;  /* 0x0000000f18047292 */ /* 0x002fcc000f8efe1a */
[----:B--2---:R-:W-:Y:S01]  /*0130*/  LOP3.LUT P3, RZ, R86, UR4, RZ, 0xfc, !PT ;  /* 0x0000000456ff7c12 */ /* 0x004fe2000f86fcff */
        /* <DEDUP_REMOVED lines=19> */
[----:B------:R-:W-:Y:S01]  /*0270*/  IMAD.U32 R10, RZ, RZ, UR8 ;  /* 0x00000008ff0a7e24 */ /* 0x000fe2000f8e00ff */
[----:B------:R-:W-:Y:S01]  /*0280*/  UMOV UR14, 0xffffffff ;  /* 0xffffffff000e7882 */ /* 0x000fe20000000000 */
[----:B------:R-:W-:Y:S01]  /*0290*/  IMAD.U32 R11, RZ, RZ, UR9 ;  /* 0x00000009ff0b7e24 */ /* 0x000fe2000f8e00ff */
[----:B------:R-:W-:Y:S01]  /*02a0*/  ULDC UR8, c[0x0][0x270] ;  /* 0x00009c0000087ab9 */ /* 0x000fe20000000800 */
[----:B---3--:R-:W-:Y:S01]  /*02b0*/  @!P3 STG.E.64 desc[UR20][R12.64], R132 ;  /* 0x000000840c00b986 */ /* 0x008fe2000c101b14 */
[----:B----4-:R-:W-:-:S05]  /*02c0*/  @P2 IADD3 R80, P1, R2, R0, RZ ;  /* 0x0000000002502210 */ /* 0x010fca0007f3e0ff */
[----:B------:R-:W-:Y:S01]  /*02d0*/  @P2 IMAD.X R81, RZ, RZ, R3, P1 ;  /* 0x000000ffff512224 */ /* 0x000fe200008e0603 */
[----:B------:R-:W-:Y:S01]  /*02e0*/  PLOP3.LUT P2, PT, PT, PT, UP0, 0x80, 0x0 ;  /* 0x000000000000781c */ /* 0x000fe20003f4f008 */
[----:B------:R-:W-:-:S03]  /*02f0*/  IMAD.U32 R2, RZ, RZ, UR6 ;  /* 0x00000006ff027e24 */ /* 0x000fc6000f8e00ff */
[----:B------:R1:W-:Y:S01]  /*0300*/  @!P3 STG.E.64 desc[UR20][R12.64+0x8], R80 ;  /* 0x000008500c00b986 */ /* 0x0003e2000c101b14 */
[----:B------:R-:W-:Y:S01]  /*0310*/  PLOP3.LUT P1, PT, PT, PT, UP1, 0x80, 0x0 ;  /* 0x000000000000781c */ /* 0x000fe20003f2f018 */
[----:B------:R-:W-:Y:S02]  /*0320*/  IMAD.U32 R3, RZ, RZ, UR7 ;  /* 0x00000007ff037e24 */ /* 0x000fe4000f8e00ff */
[----:B------:R-:W2:Y:S04]  /*0330*/  @P0 LDG.E R6, desc[UR20][R8.64] ;  /* 0x0000001408060981 */ /* 0x000ea8000c1e1900 */
[----:B------:R3:W4:Y:S04]  /*0340*/  @P0 LDG.E R5, desc[UR20][R8.64+0x4] ;  /* 0x0000041408050981 */ /* 0x000728000c1e1900 */
[----:B------:R-:W5:Y:S04]  /*0350*/  @!P2 LDG.E R0, desc[UR20][R2.64] ;  /* 0x000000140200a981 */ /* 0x000f68000c1e1900 */
[----:B------:R-:W5:Y:S01]  /*0360*/  @P1 LDG.E R4, desc[UR20][R10.64] ;  /* 0x000000140a041981 */ /* 0x000f62000c1e1900 */
[----:B------:R-:W-:Y:S01]  /*0370*/  UIMAD UR7, UR26, UR8, UR24 ;  /* 0x000000081a0772a4 */ /* 0x000fe2000f8e0218 */
[----:B------:R-:W-:Y:S01]  /*0380*/  UMOV UR6, 0xffffffff ;  /* 0xffffffff00067882 */ /* 0x000fe20000000000 */
[----:B---3--:R-:W-:-:S04]  /*0390*/  SHF.R.S32.HI R9, RZ, 0x1f, R86 ;  /* 0x0000001fff097819 */ /* 0x008fc80000011456 */
[----:B------:R-:W-:Y:S01]  /*03a0*/  LEA.HI R85, R9, R86, RZ, 0x5 ;  /* 0x0000005609557211 */ /* 0x000fe200078f28ff */
[----:B------:R-:W-:Y:S01]  /*03b0*/  UMOV UR11, URZ ;  /* 0x0000003f000b7c82 */ /* 0x000fe20008000000 */
[----:B--2---:R-:W-:Y:S02]  /*03c0*/  @P0 R2UR UR14, R6 ;  /* 0x00000000060e02ca */ /* 0x004fe400000e0000 */
[----:B----4-:R-:W-:Y:S02]  /*03d0*/  @P0 R2UR UR16, R5 ;  /* 0x00000000051002ca */ /* 0x010fe400000e0000 */
[----:B------:R-:W-:Y:S02]  /*03e0*/  ISETP.NE.U32.AND P0, PT, RZ, UR4, PT ;  /* 0x00000004ff007c0c */ /* 0x000fe4000bf05070 */
[----:B------:R-:W-:Y:S02]  /*03f0*/  LOP3.LUT R5, R85, 0xffffffe0, RZ, 0xc0, !PT ;  /* 0xffffffe055057812 */ /* 0x000fe400078ec0ff */
[----:B-----5:R-:W-:-:S02]  /*0400*/  @!P2 R2UR UR6, R0 ;  /* 0x000000000006a2ca */ /* 0x020fc400000e0000 */
[----:B------:R-:W-:Y:S01]  /*0410*/  ISETP.NE.AND.EX P2, PT, RZ, UR5, PT, P0 ;  /* 0x00000005ff007c0c */ /* 0x000fe2000bf45300 */
[----:B------:R-:W-:Y:S01]  /*0420*/  USHF.L.U32 UR4, UR7, 0x5, URZ ;  /* 0x0000000507047899 */ /* 0x000fe2000800063f */
[----:B------:R-:W-:Y:S01]  /*0430*/  IMAD.IADD R8, R86, 0x1, -R5 ;  /* 0x0000000156087824 */ /* 0x000fe200078e0a05 */
[----:B------:R-:W-:Y:S02]  /*0440*/  @P1 R2UR UR11, R4 ;  /* 0x00000000040b12ca */ /* 0x000fe400000e0000 */
[----:B------:R-:W-:Y:S02]  /*0450*/  @UP2 UIADD3 UR16, UR16, -UR14, URZ ;  /* 0x8000000e10102290 */ /* 0x000fe4000fffe03f */
[----:B------:R-:W-:Y:S01]  /*0460*/  USHF.R.S32.HI UR5, URZ, 0x1f, UR4 ;  /* 0x0000001f3f057899 */ /* 0x000fe20008011404 */
[--C-:B------:R-:W-:Y:S02]  /*0470*/  IADD3 R84, P1, P0, R80, UR4, R8.reuse ;  /* 0x0000000450547c10 */ /* 0x100fe4000f83e008 */
[----:B------:R-:W-:-:S02]  /*0480*/  SHF.R.S32.HI R0, RZ, 0x1f, R8 ;  /* 0x0000001fff007819 */ /* 0x000fc40000011408 */
[----:B------:R-:W-:Y:S02]  /*0490*/  @!UP2 ULDC UR16, c[0x0][0x2c4] ;  /* 0x0000b1000010aab9 */ /* 0x000fe40000000800 */
        /* <DEDUP_REMOVED lines=9> */
.L_x_927:
[----:B------:R-:W-:-:S05]  /*0530*/  ULDC UR7, c[0x0][0x2c8] ;  /* 0x0000b20000077ab9 */ /* 0x000fca0000000800 */
.L_x_928:
        /* <DEDUP_REMOVED lines=39> */
[----:B------:R-:W-:Y:S01]  /*07b0*/  IMAD.U32 R19, RZ, RZ, UR15 ;  /* 0x0000000fff137e24 */ /* 0x000fe2000f8e00ff */
[----:B------:R-:W-:Y:S01]  /*07c0*/  UISETP.NE.AND UP0, UPT, UR6, -0x1, UPT ;  /* 0xffffffff0600788c */ /* 0x000fe2000bf05270 */
[----:B------:R-:W-:-:S05]  /*07d0*/  SHF.R.S32.HI R85, RZ, 0x5, R85 ;  /* 0x00000005ff557819 */ /* 0x000fca0000011455 */
[----:B------:R-:W-:-:S03]  /*07e0*/  PLOP3.LUT P0, PT, PT, PT, UP0, 0x80, 0x0 ;  /* 0x000000000000781c */ /* 0x000fc60003f0f008 */
[----:B------:R-:W-:Y:S01]  /*07f0*/  @UP1 ULDC.64 UR4, c[0x0][0x240] ;  /* 0x0000900000041ab9 */ /* 0x000fe20000000a00 */
[----:B------:R-:W-:Y:S02]  /*0800*/  @!UP1 USHF.R.S32.HI UR7, URZ, 0x1f, UR26 ;  /* 0x0000001f3f079899 */ /* 0x000fe4000801141a */
[----:B------:R-:W-:Y:S01]  /*0810*/  @UP1 UIMAD.WIDE.U32 UR12, UR14, UR4, URZ ;  /* 0x000000040e0c12a5 */ /* 0x000fe2000f8e003f */
[----:B------:R-:W-:-:S03]  /*0820*/  @UP0 ULDC.64 UR8, c[0x0][0x248] ;  /* 0x0000920000080ab9 */ /* 0x000fc60000000a00 */
[----:B------:R-:W-:Y:S02]  /*0830*/  @UP1 UIMAD UR10, UR14, UR5, UR13 ;  /* 0x000000050e0a12a4 */ /* 0x000fe4000f8e020d */
[----:B------:R-:W-:Y:S01]  /*0840*/  @UP0 UIADD3 UR13, UR11, UR6, URZ ;  /* 0x000000060b0d0290 */ /* 0x000fe2000fffe03f */
[----:B-1----:R-:W-:Y:S01]  /*0850*/  IABS R2, R0 ;  /* 0x0000000000027213 */ /* 0x002fe20000000000 */
[----:B------:R-:W-:Y:S02]  /*0860*/  @!UP1 ULDC.64 UR4, c[0x0][0x228] ;  /* 0x00008a0000049ab9 */ /* 0x000fe40000000a00 */
[----:B------:R-:W-:Y:S01]  /*0870*/  @UP0 UIMAD.WIDE.U32 UR30, UR13, UR8, URZ ;  /* 0x000000080d1e02a5 */ /* 0x000fe2000f8e003f */
[----:B------:R-:W-:Y:S01]  /*0880*/  ISETP.NE.AND P3, PT, R0, RZ, PT ;  /* 0x000000ff0000720c */ /* 0x000fe20003f65270 */
[----:B------:R-:W1:Y:S01]  /*0890*/  I2F.RP R5, R2 ;  /* 0x0000000200057306 */ /* 0x000e620000209400 */
[----:B------:R-:W-:Y:S02]  /*08a0*/  @!UP1 UIMAD UR7, UR7, UR4, URZ ;  /* 0x00000004070792a4 */ /* 0x000fe4000f8e023f */
[----:B------:R-:W-:Y:S01]  /*08b0*/  @!UP1 UIMAD.WIDE.U32 UR28, UR26, UR4, URZ ;  /* 0x000000041a1c92a5 */ /* 0x000fe2000f8e003f */
[----:B--2---:R-:W-:Y:S01]  /*08c0*/  IABS R3, R3 ;  /* 0x0000000300037213 */ /* 0x004fe20000000000 */
[----:B------:R-:W-:-:S02]  /*08d0*/  @!UP1 UIMAD UR5, UR26, UR5, UR7 ;  /* 0x000000051a0592a4 */ /* 0x000fc4000f8e0207 */
[----:B------:R-:W-:Y:S01]  /*08e0*/  @UP0 UIMAD UR13, UR13, UR9, URZ ;  /* 0x000000090d0d02a4 */ /* 0x000fe2000f8e023f */
[----:B------:R-:W-:Y:S01]  /*08f0*/  @UP0 UMOV UR18, UR30 ;  /* 0x0000001e00120c82 */ /* 0x000fe20008000000 */
[----:B------:R-:W-:Y:S02]  /*0900*/  @!UP1 UIADD3 UR10, UR29, UR5, URZ ;  /* 0x000000051d0a9290 */ /* 0x000fe4000fffe03f */
[----:B------:R-:W-:Y:S01]  /*0910*/  @UP0 UIADD3 UR13, UR31, UR13, URZ ;  /* 0x0000000d1f0d0290 */ /* 0x000fe2000fffe03f */
        /* <DEDUP_REMOVED lines=11> */
[----:B------:R-:W-:Y:S02]  /*09d0*/  LEA.HI R7, R9, R86, RZ, 0x3 ;  /* 0x0000005609077211 */ /* 0x000fe400078f18ff */
[----:B------:R-:W-:Y:S01]  /*09e0*/  SHF.R.S32.HI R10, RZ, 0x2, R3 ;  /* 0x00000002ff0a7819 */ /* 0x000fe20000011403 */
[----:B------:R-:W-:Y:S01]  /*09f0*/  IMAD.MOV R5, RZ, RZ, -R103 ;  /* 0x000000ffff057224 */ /* 0x000fe200078e0a67 */
[----:B------:R-:W-:Y:S02]  /*0a00*/  SHF.R.S32.HI R6, RZ, 0x3, R7 ;  /* 0x00000003ff067819 */ /* 0x000fe40000011407 */
[----:B------:R-:W-:Y:S01]  /*0a10*/  SHF.R.S32.HI R11, RZ, 0x1f, R10 ;  /* 0x0000001fff0b7819 */ /* 0x000fe2000001140a */
[----:B------:R-:W-:Y:S01]  /*0a20*/  IMAD R5, R2, R5, R4 ;  /* 0x0000000502057224 */ /* 0x000fe200078e0204 */
[----:B------:R-:W-:Y:S01]  /*0a30*/  LOP3.LUT R4, R0, UR24, RZ, 0x3c, !PT ;  /* 0x0000001800047c12 */ /* 0x000fe2000f8e3cff */
[----:B------:R-:W-:-:S03]  /*0a40*/  IMAD.WIDE R18, R19, 0x40, R10 ;  /* 0x0000004013127825 */ /* 0x000fc600078e020a */
[----:B------:R-:W-:Y:S02]  /*0a50*/  ISETP.GT.U32.AND P2, PT, R2, R5, PT ;  /* 0x000000050200720c */ /* 0x000fe40003f44070 */
[----:B------:R-:W-:-:S11]  /*0a60*/  ISETP.GE.AND P1, PT, R4, RZ, PT ;  /* 0x000000ff0400720c */ /* 0x000fd60003f26270 */
[----:B------:R-:W-:-:S05]  /*0a70*/  @!P2 IMAD.IADD R5, R5, 0x1, -R2 ;  /* 0x000000010505a824 */ /* 0x000fca00078e0a02 */
[----:B------:R-:W-:Y:S02]  /*0a80*/  ISETP.GE.U32.AND P4, PT, R5, R2, PT ;  /* 0x000000020500720c */ /* 0x000fe40003f86070 */
[C---:B------:R-:W-:Y:S02]  /*0a90*/  LOP3.LUT R5, R3.reuse, 0xfffffffc, RZ, 0xc0, !PT ;  /* 0xfffffffc03057812 */ /* 0x040fe400078ec0ff */
[----:B------:R-:W-:-:S03]  /*0aa0*/  LEA.HI R3, R3, R10, RZ, 0x1 ;  /* 0x0000000a03037211 */ /* 0x000fc600078f08ff */
[----:B------:R-:W-:Y:S01]  /*0ab0*/  IMAD.IADD R130, R86, 0x1, -R5 ;  /* 0x0000000156827824 */ /* 0x000fe200078e0a05 */
[----:B------:R-:W-:Y:S01]  /*0ac0*/  LOP3.LUT R3, R3, 0x7fffffe, RZ, 0xc0, !PT ;  /* 0x07fffffe03037812 */ /* 0x000fe200078ec0ff */
[----:B------:R-:W-:Y:S02]  /*0ad0*/  IMAD.SHL.U32 R5, R6, 0x40, RZ ;  /* 0x0000004006057824 */ /* 0x000fe400078e00ff */
[----:B------:R-:W-:Y:S02]  /*0ae0*/  IMAD.SHL.U32 R130, R130, 0x8, RZ ;  /* 0x0000000882827824 */ /* 0x000fe400078e00ff */
[----:B------:R-:W-:Y:S01]  /*0af0*/  IMAD.IADD R2, R10, 0x1, -R3 ;  /* 0x000000010a027824 */ /* 0x000fe200078e0a03 */
[----:B------:R-:W-:Y:S01]  /*0b00*/  LOP3.LUT R5, R5, 0xc0, RZ, 0xc0, !PT ;  /* 0x000000c005057812 */ /* 0x000fe200078ec0ff */
        /* <DEDUP_REMOVED lines=13> */
[----:B------:R-:W-:-:S11]  /*0be0*/  UMOV UR18, UR28 ;  /* 0x0000001c00127c82 */ /* 0x000fd60008000000 */
.L_x_930:
[----:B------:R-:W-:Y:S01]  /*0bf0*/  @UP0 UIADD3 UR4, UR11, UR6, URZ ;  /* 0x000000060b040290 */ /* 0x000fe2000fffe03f */
[--C-:B------:R-:W-:Y:S01]  /*0c00*/  LOP3.LUT R3, R5, 0x18, R130.reuse, 0xf8, !PT ;  /* 0x0000001805037812 */ /* 0x100fe200078ef882 */
[----:B------:R-:W-:Y:S01]  /*0c10*/  USHF.R.S32.HI UR25, URZ, 0x1f, UR24 ;  /* 0x0000001f3f197899 */ /* 0x000fe20008011418 */
[----:B------:R-:W-:Y:S01]  /*0c20*/  SHF.R.U32.HI R4, RZ, 0x3, R5 ;  /* 0x00000003ff047819 */ /* 0x000fe20000011605 */
[----:B------:R-:W-:Y:S01]  /*0c30*/  @UP0 ULDC.64 UR6, c[0x0][0x250] ;  /* 0x0000940000060ab9 */ /* 0x000fe20000000a00 */
[----:B------:R-:W-:Y:S01]  /*0c40*/  SHF.R.S32.HI R131, RZ, 0x1f, R130 ;  /* 0x0000001fff837819 */ /* 0x000fe20000011482 */
[----:B------:R-:W-:Y:S01]  /*0c50*/  @UP0 UIMAD.WIDE.U32 UR28, UR4, UR6, URZ ;  /* 0x00000006041c02a5 */ /* 0x000fe2000f8e003f */
[----:B------:R-:W-:Y:S01]  /*0c60*/  LOP3.LUT R4, R3, R4, RZ, 0x3c, !PT ;  /* 0x0000000403047212 */ /* 0x000fe200078e3cff */
[----:B------:R-:W-:Y:S01]  /*0c70*/  @UP0 UIMAD UR4, UR4, UR7, URZ ;  /* 0x00000007040402a4 */ /* 0x000fe2000f8e023f */
[----:B------:R-:W-:-:S03]  /*0c80*/  IMAD R121, R85, 0x8, R2 ;  /* 0x0000000855797824 */ /* 0x000fc600078e0202 */
        /* <DEDUP_REMOVED lines=14> */
.L_x_931:
[----:B------:R-:W-:Y:S01]  /*0d70*/  IMAD.WIDE.U32 R12, R10, UR6, R130 ;  /* 0x000000060a0c7c25 */ /* 0x000fe2000f8e0082 */
[----:B------:R-:W-:Y:S01]  /*0d80*/  @!P2 IADD3 R103, R103, 0x1, RZ ;  /* 0x000000016767a810 */ /* 0x000fe20007ffe0ff */
[----:B------:R-:W-:Y:S01]  /*0d90*/  BSSY B0, `(.L_x_932) ;  /* 0x0000052000007945 */ /* 0x000fe20003800000 */
[----:B------:R-:W-:Y:S01]  /*0da0*/  IADD3 R122, R130, 0x40, RZ ;  /* 0x00000040827a7810 */ /* 0x000fe20007ffe0ff */
[----:B------:R-:W-:Y:S01]  /*0db0*/  IMAD R5, R11, UR6, RZ ;  /* 0x000000060b057c24 */ /* 0x000fe2000f8e02ff */
[----:B------:R-:W-:Y:S01]  /*0dc0*/  IADD3 R100, P0, R12, UR28, RZ ;  /* 0x0000001c0c647c10 */ /* 0x000fe2000ff1e0ff */
[----:B------:R-:W1:Y:S01]  /*0dd0*/  S2UR UR28, SR_CgaCtaId ;  /* 0x00000000001c79c3 */ /* 0x000e620000008800 */
[----:B------:R-:W-:Y:S01]  /*0de0*/  @P4 IADD3 R103, R103, 0x1, RZ ;  /* 0x0000000167674810 */ /* 0x000fe20007ffe0ff */
[C---:B------:R-:W-:Y:S02]  /*0df0*/  IMAD R2, R10.reuse, UR7, R5 ;  /* 0x000000070a027c24 */ /* 0x040fe4000f8e0205 */
[----:B------:R-:W-:Y:S01]  /*0e00*/  IMAD R3, R11, UR8, RZ ;  /* 0x000000080b037c24 */ /* 0x000fe2000f8e02ff */
[----:B------:R-:W-:Y:S01]  /*0e10*/  @!P1 IADD3 R103, -R103, RZ, RZ ;  /* 0x000000ff67679210 */ /* 0x000fe20007ffe1ff */
[----:B------:R-:W-:Y:S01]  /*0e20*/  IMAD.WIDE.U32 R14, R10, UR8, R130 ;  /* 0x000000080a0e7c25 */ /* 0x000fe2000f8e0082 */
[----:B------:R-:W-:Y:S01]  /*0e30*/  IADD3.X R101, R13, UR4, R2, P0, !PT ;  /* 0x000000040d657c10 */ /* 0x000fe200087fe402 */
[----:B------:R-:W-:Y:S01]  /*0e40*/  ULDC.64 UR4, c[0x0][0x258] ;  /* 0x0000960000047ab9 */ /* 0x000fe20000000a00 */
[----:B------:R-:W-:Y:S01]  /*0e50*/  @!P3 LOP3.LUT R103, RZ, R0, RZ, 0x33, !PT ;  /* 0x00000000ff67b212 */ /* 0x000fe200078e33ff */
[----:B------:R-:W-:Y:S01]  /*0e60*/  IMAD.U32 R121, R121, 0x20, R4 ;  /* 0x0000002079797824 */ /* 0x000fe200078e0004 */
[----:B------:R-:W-:Y:S01]  /*0e70*/  IADD3 R4, P0, R130, UR12, RZ ;  /* 0x0000000c82047c10 */ /* 0x000fe2000ff1e0ff */
[----:B------:R-:W-:Y:S01]  /*0e80*/  IMAD R3, R10, UR9, R3 ;  /* 0x000000090a037c24 */ /* 0x000fe2000f8e0203 */
[----:B------:R-:W-:Y:S01]  /*0e90*/  UIADD3 UR12, -UR27, UR16, URZ ;  /* 0x000000101b0c7290 */ /* 0x000fe2000fffe13f */
[----:B------:R-:W-:Y:S01]  /*0ea0*/  IADD3 R124, P2, R14, UR18, RZ ;  /* 0x000000120e7c7c10 */ /* 0x000fe2000ff5e0ff */
[----:B------:R-:W-:Y:S01]  /*0eb0*/  IMAD.U32 R14, RZ, RZ, UR4 ;  /* 0x00000004ff0e7e24 */ /* 0x000fe2000f8e00ff */
[----:B------:R-:W-:Y:S01]  /*0ec0*/  IADD3.X R5, R131, UR10, RZ, P0, !PT ;  /* 0x0000000a83057c10 */ /* 0x000fe200087fe4ff */
[----:B------:R-:W-:Y:S01]  /*0ed0*/  ULDC.64 UR10, c[0x0][0x260] ;  /* 0x00009800000a7ab9 */ /* 0x000fe20000000a00 */
[----:B------:R-:W-:Y:S01]  /*0ee0*/  SHF.R.S32.HI R2, RZ, 0x1f, R103 ;  /* 0x0000001fff027819 */ /* 0x000fe20000011467 */
[----:B------:R-:W-:Y:S01]  /*0ef0*/  UIADD3 UR18, UR19, -0x1, URZ ;  /* 0xffffffff13127890 */ /* 0x000fe2000fffe03f */
[----:B------:R-:W-:Y:S01]  /*0f00*/  IADD3.X R125, R15, UR13, R3, P2, !PT ;  /* 0x0000000d0f7d7c10 */ /* 0x000fe200097fe403 */
[----:B------:R-:W-:Y:S01]  /*0f10*/  IMAD.WIDE.U32 R14, R14, UR24, R4 ;  /* 0x000000180e0e7c25 */ /* 0x000fe2000f8e0004 */
[C---:B------:R-:W-:Y:S01]  /*0f20*/  ISETP.GE.AND P0, PT, R10.reuse, UR12, PT ;  /* 0x0000000c0a007c0c */ /* 0x040fe2000bf06270 */
[----:B------:R-:W-:Y:S01]  /*0f30*/  UIMAD UR13, UR25, UR4, URZ ;  /* 0x00000004190d72a4 */ /* 0x000fe2000f8e023f */
[----:B------:R-:W-:Y:S01]  /*0f40*/  IADD3 R0, R10, 0x20, RZ ;  /* 0x000000200a007810 */ /* 0x000fe20007ffe0ff */
[----:B------:R-:W-:Y:S01]  /*0f50*/  IMAD R4, R2, UR10, RZ ;  /* 0x0000000a02047c24 */ /* 0x000fe2000f8e02ff */
[----:B------:R-:W-:Y:S01]  /*0f60*/  UMOV UR4, 0x400 ;  /* 0x0000040000047882 */ /* 0x000fe20000000000 */
[C---:B------:R-:W-:Y:S01]  /*0f70*/  IMAD.WIDE.U32 R124, R103.reuse, UR10, R124 ;  /* 0x0000000a677c7c25 */ /* 0x040fe2000f8e007c */
[----:B------:R-:W-:Y:S01]  /*0f80*/  UIMAD UR13, UR24, UR5, UR13 ;  /* 0x00000005180d72a4 */ /* 0x000fe2000f8e020d */
[----:B------:R-:W-:Y:S01]  /*0f90*/  ISETP.GE.AND P2, PT, R0, UR12, PT ;  /* 0x0000000c00007c0c */ /* 0x000fe2000bf46270 */
[----:B-1----:R-:W-:Y:S01]  /*0fa0*/  ULEA UR4, UR28, UR4, 0x18 ;  /* 0x000000041c047291 */ /* 0x002fe2000f8ec03f */
[C---:B------:R-:W-:Y:S01]  /*0fb0*/  IMAD R127, R103.reuse, UR11, R4 ;  /* 0x0000000b677f7c24 */ /* 0x040fe2000f8e0204 */
[----:B------:R-:W-:Y:S01]  /*0fc0*/  ULDC.64 UR10, c[0x0][0x268] ;  /* 0x00009a00000a7ab9 */ /* 0x000fe20000000a00 */
[----:B------:R-:W-:Y:S01]  /*0fd0*/  USHF.R.S32.HI UR5, URZ, 0x1f, UR18 ;  /* 0x0000001f3f057899 */ /* 0x000fe20008011412 */
[----:B------:R-:W-:Y:S01]  /*0fe0*/  IMAD R2, R2, UR10, RZ ;  /* 0x0000000a02027c24 */ /* 0x000fe2000f8e02ff */
[----:B------:R-:W-:Y:S01]  /*0ff0*/  UIMAD UR17, UR18, -0x40, UR22 ;  /* 0xffffffc0121178a4 */ /* 0x000fe2000f8e0216 */
[----:B------:R-:W-:Y:S01]  /*1000*/  IMAD.WIDE.U32 R100, R103, UR10, R100 ;  /* 0x0000000a67647c25 */ /* 0x000fe2000f8e0064 */
[----:B------:R-:W-:-:S02]  /*1010*/  IADD3 R17, R15, UR13, RZ ;  /* 0x0000000d0f117c10 */ /* 0x000fc4000fffe0ff */
[----:B------:R-:W-:Y:S01]  /*1020*/  LEA R121, R121, UR4, 0x1 ;  /* 0x0000000479797c11 */ /* 0x000fe2000f8e08ff */
        /* <DEDUP_REMOVED lines=40> */
.L_x_933:
[----:B------:R-:W-:Y:S05]  /*12b0*/  BSYNC B0 ;  /* 0x0000000000007941 */ /* 0x000fea0003800000 */
.L_x_932:
        /* <DEDUP_REMOVED lines=39> */
.L_x_935:
[----:B------:R-:W-:Y:S05]  /*1530*/  BSYNC B0 ;  /* 0x0000000000007941 */ /* 0x000fea0003800000 */
.L_x_934:
[----:B------:R-:W-:Y:S01]  /*1540*/  USHF.L.U64.HI UR28, UR8, 0x6, UR9 ;  /* 0x00000006081c7899 */ /* 0x000fe20008010209 */
[----:B------:R-:W-:Y:S01]  /*1550*/  ISETP.GE.AND P0, PT, R10, UR17, PT ;  /* 0x000000110a007c0c */ /* 0x000fe2000bf06270 */
[----:B------:R-:W-:Y:S01]  /*1560*/  USHF.L.U32 UR29, UR8, 0x6, URZ ;  /* 0x00000006081d7899 */ /* 0x000fe2000800063f */
        /* <DEDUP_REMOVED lines=41> */
.L_x_937:
[----:B------:R-:W-:Y:S05]  /*1800*/  BSYNC B0 ;  /* 0x0000000000007941 */ /* 0x000fea0003800000 */
.L_x_936:
        /* <DEDUP_REMOVED lines=35> */
.L_x_939:
[----:B------:R-:W-:Y:S05]  /*1a40*/  BSYNC B0 ;  /* 0x0000000000007941 */ /* 0x000fea0003800000 */
.L_x_938:
        /* <DEDUP_REMOVED lines=10> */
[----:B-1234-:R-:W-:Y:S01]  /*1af0*/  SHF.R.S32.HI R3, RZ, 0x1f, R8 ;  /* 0x0000001fff037819 */ /* 0x01efe20000011408 */
[----:B------:R-:W-:Y:S01]  /*1b00*/  @UP1 ULEA UR12, UP0, UR24, UR12, 0x2 ;  /* 0x0000000c180c1291 */ /* 0x000fe2000f80103f */
[----:B------:R-:W-:Y:S01]  /*1b10*/  LEA.HI R9, R9, R86, RZ, 0x4 ;  /* 0x0000005609097211 */ /* 0x000fe200078f20ff */
[----:B------:R-:W-:Y:S01]  /*1b20*/  @UP1 UIADD3 UR11, UR25, UR11, URZ ;  /* 0x0000000b190b1290 */ /* 0x000fe2000fffe03f */
[----:B------:R-:W-:Y:S01]  /*1b30*/  LOP3.LUT R119, R7, 0xfffffff8, RZ, 0xc0, !PT ;  /* 0xfffffff807777812 */ /* 0x000fe200078ec0ff */
[----:B------:R-:W-:-:S04]  /*1b40*/  DEPBAR.LE SB0, 0x0 ;  /* 0x000080000000791a */ /* 0x000fc80000000000 */
[----:B------:R-:W-:Y:S01]  /*1b50*/  @UP1 ULEA.HI.X UR13, UR24, UR13, UR11, 0x2, UP0 ;  /* 0x0000000d180d1291 */ /* 0x000fe200080f140b */
[----:B------:R-:W-:Y:S01]  /*1b60*/  IMAD.U32 R4, RZ, RZ, UR12 ;  /* 0x0000000cff047e24 */ /* 0x000fe2000f8e00ff */
[----:B------:R-:W-:-:S04]  /*1b70*/  @UP1 ULDC UR10, c[0x0][0x2e8] ;  /* 0x0000ba00000a1ab9 */ /* 0x000fc80000000800 */
[----:B------:R-:W-:-:S05]  /*1b80*/  IMAD.U32 R5, RZ, RZ, UR13 ;  /* 0x0000000dff057e24 */ /* 0x000fca000f8e00ff */
[----:B------:R1:W2:Y:S01]  /*1b90*/  @P0 LDG.E R4, desc[UR20][R4.64] ;  /* 0x0000001404040981 */ /* 0x0002a2000c1e1900 */
[----:B------:R-:W-:Y:S01]  /*1ba0*/  LEA.HI R82, R3, R8, RZ, 0x2 ;  /* 0x0000000803527211 */ /* 0x000fe200078f10ff */
[----:B------:R-:W-:Y:S01]  /*1bb0*/  IMAD.IADD R119, R86, 0x1, -R119 ;  /* 0x0000000156777824 */ /* 0x000fe200078e0a77 */
[----:B------:R-:W-:Y:S01]  /*1bc0*/  LOP3.LUT R83, R9, 0xfffffff0, RZ, 0xc0, !PT ;  /* 0xfffffff009537812 */ /* 0x000fe200078ec0ff */
[----:B------:R-:W-:Y:S01]  /*1bd0*/  IMAD.SHL.U32 R6, R6, 0x8, RZ ;  /* 0x0000000806067824 */ /* 0x000fe200078e00ff */
[----:B------:R-:W-:Y:S01]  /*1be0*/  LEA R3, R85, UR27, 0x4 ;  /* 0x0000001b55037c11 */ /* 0x000fe2000f8e20ff */
[----:B------:R-:W-:Y:S01]  /*1bf0*/  USHF.L.U64.HI UR12, UR6, 0x6, UR7 ;  /* 0x00000006060c7899 */ /* 0x000fe20008010207 */
[----:B------:R-:W-:Y:S01]  /*1c00*/  SHF.R.S32.HI R82, RZ, 0x2, R82 ;  /* 0x00000002ff527819 */ /* 0x000fe20000011452 */
[----:B------:R-:W-:Y:S01]  /*1c10*/  IMAD.IADD R83, R86, 0x1, -R83 ;  /* 0x0000000156537824 */ /* 0x000fe200078e0a53 */
[----:B------:R-:W-:Y:S01]  /*1c20*/  ISETP.GE.AND P1, PT, R10, UR17, PT ;  /* 0x000000110a007c0c */ /* 0x000fe2000bf26270 */
[----:B------:R-:W-:Y:S01]  /*1c30*/  BAR.SYNC.DEFER_BLOCKING 0x0 ;  /* 0x0000000000007b1d */ /* 0x000fe20000010000 */
[----:B------:R-:W-:Y:S01]  /*1c40*/  IADD3 R82, R3, 0x1, R82 ;  /* 0x0000000103527810 */ /* 0x000fe20007ffe052 */
[----:B------:R-:W-:Y:S01]  /*1c50*/  USHF.L.U32 UR13, UR6, 0x6, URZ ;  /* 0x00000006060d7899 */ /* 0x000fe2000800063f */
[----:B------:R-:W-:Y:S01]  /*1c60*/  LEA.HI R8, R83, R83, RZ, 0x1 ;  /* 0x0000005353087211 */ /* 0x000fe200078f08ff */
[----:B------:R-:W-:Y:S01]  /*1c70*/  UIMAD UR11, UR12, UR18, URZ ;  /* 0x000000120c0b72a4 */ /* 0x000fe2000f8e023f */
[----:B------:R-:W-:Y:S01]  /*1c80*/  LEA.HI R12, R119, R119, RZ, 0x1 ;  /* 0x00000077770c7211 */ /* 0x000fe200078f08ff */
[----:B------:R-:W-:Y:S01]  /*1c90*/  IMAD.IADD R103, R101, 0x1, R103 ;  /* 0x0000000165677824 */ /* 0x000fe200078e0267 */
[--C-:B------:R-:W-:Y:S01]  /*1ca0*/  SHF.R.S32.HI R10, RZ, 0x1, R8.reuse ;  /* 0x00000001ff0a7819 */ /* 0x100fe20000011408 */
[----:B------:R-:W-:Y:S01]  /*1cb0*/  IMAD.U32 R11, RZ, RZ, UR18 ;  /* 0x00000012ff0b7e24 */ /* 0x000fe2000f8e00ff */
[----:B------:R-:W-:Y:S01]  /*1cc0*/  SHF.R.S32.HI R3, RZ, 0x1f, R8 ;  /* 0x0000001fff037819 */ /* 0x000fe20000011408 */
[----:B------:R-:W-:Y:S01]  /*1cd0*/  IMAD.MOV.U32 R102, RZ, RZ, R100 ;  /* 0x000000ffff667224 */ /* 0x000fe200078e0064 */
[----:B------:R-:W-:Y:S01]  /*1ce0*/  ISETP.GE.AND P5, PT, R0, UR17, PT ;  /* 0x0000001100007c0c */ /* 0x000fe2000bfa6270 */
[----:B------:R-:W-:Y:S01]  /*1cf0*/  UIMAD UR11, UR5, UR13, UR11 ;  /* 0x0000000d050b72a4 */ /* 0x000fe2000f8e020b */
[----:B------:R-:W-:Y:S01]  /*1d00*/  SHF.R.S32.HI R2, RZ, 0x4, R9 ;  /* 0x00000004ff027819 */ /* 0x000fe20000011409 */
[----:B------:R-:W-:Y:S01]  /*1d10*/  BSSY B0, `(.L_x_940) ;  /* 0x000004f000007945 */ /* 0x000fe20003800000 */
[----:B-1----:R-:W-:Y:S01]  /*1d20*/  IMAD.U32 R5, RZ, RZ, UR22 ;  /* 0x00000016ff057e24 */ /* 0x002fe2000f8e00ff */
[----:B------:R-:W-:Y:S01]  /*1d30*/  SHF.R.S32.HI R0, RZ, 0x1, R12 ;  /* 0x00000001ff007819 */ /* 0x000fe2000001140c */
[----:B------:R-:W-:Y:S01]  /*1d40*/  UMOV UR5, URZ ;  /* 0x0000003f00057c82 */ /* 0x000fe20008000000 */
[----:B------:R-:W-:-:S02]  /*1d50*/  LEA.HI R3, R3, R10, RZ, 0x2 ;  /* 0x0000000a03037211 */ /* 0x000fc400078f10ff */
[----:B------:R-:W-:Y:S02]  /*1d60*/  IADD3 R82, R5, -UR16, R82 ;  /* 0x8000001005527c10 */ /* 0x000fe4000fffe052 */
[----:B------:R-:W2:Y:S01]  /*1d70*/  @P0 MUFU.RCP R5, UR10 ;  /* 0x0000000a00050d08 */ /* 0x000ea20008001000 */
[----:B------:R-:W-:Y:S01]  /*1d80*/  LEA.HI R7, R9, R2, RZ, 0x1 ;  /* 0x0000000209077211 */ /* 0x000fe200078f08ff */
[----:B------:R-:W-:Y:S01]  /*1d90*/  IMAD.SHL.U32 R9, R0, 0x40, RZ ;  /* 0x0000004000097824 */ /* 0x000fe200078e00ff */
[----:B------:R-:W-:Y:S01]  /*1da0*/  LOP3.LUT R3, R3, 0xfffffffc, RZ, 0xc0, !PT ;  /* 0xfffffffc03037812 */ /* 0x000fe200078ec0ff */
[----:B------:R1:W-:Y:S01]  /*1db0*/  @P1 STS [R121+0x6000], RZ ;  /* 0x006000ff79001388 */ /* 0x0003e20000000800 */
[----:B------:R-:W-:Y:S01]  /*1dc0*/  SHF.R.S32.HI R80, RZ, 0x1f, R83 ;  /* 0x0000001fff507819 */ /* 0x000fe20000011453 */
[----:B------:R-:W-:Y:S01]  /*1dd0*/  VIADD R82, R82, UR23 ;  /* 0x0000001752527c36 */ /* 0x000fe20008000000 */
[----:B------:R-:W-:Y:S01]  /*1de0*/  LOP3.LUT R7, R7, 0xfffffffe, RZ, 0xc0, !PT ;  /* 0xfffffffe07077812 */ /* 0x000fe200078ec0ff */
[----:B------:R-:W-:Y:S01]  /*1df0*/  IMAD.IADD R3, R10, 0x1, -R3 ;  /* 0x000000010a037824 */ /* 0x000fe200078e0a03 */
[----:B------:R-:W-:Y:S01]  /*1e00*/  LOP3.LUT R12, R12, 0x7fffffe, RZ, 0xc0, !PT ;  /* 0x07fffffe0c0c7812 */ /* 0x000fe200078ec0ff */
[----:B------:R1:W-:Y:S01]  /*1e10*/  @P1 STS [R121+0x6004], RZ ;  /* 0x006004ff79001388 */ /* 0x0003e20000000800 */
[----:B------:R-:W-:Y:S01]  /*1e20*/  LOP3.LUT R9, R9, 0xc0, RZ, 0xc0, !PT ;  /* 0x000000c009097812 */ /* 0x000fe200078ec0ff */
[----:B------:R-:W-:Y:S01]  /*1e30*/  IMAD.IADD R2, R2, 0x1, -R7 ;  /* 0x0000000102027824 */ /* 0x000fe200078e0a07 */
[----:B------:R-:W-:Y:S01]  /*1e40*/  LEA.HI R80, R80, R83, RZ, 0x3 ;  /* 0x0000005350507211 */ /* 0x000fe200078f18ff */
[----:B------:R-:W-:Y:S01]  /*1e50*/  IMAD.IADD R119, R119, 0x1, -R12 ;  /* 0x0000000177777824 */ /* 0x000fe200078e0a0c */
[----:B------:R1:W-:Y:S01]  /*1e60*/  @P1 STS.64 [R121+0x6008], RZ ;  /* 0x006008ff79001388 */ /* 0x0003e20000000a00 */
[----:B------:R-:W-:Y:S01]  /*1e70*/  LOP3.LUT R6, R9, 0x8, R6, 0xf8, !PT ;  /* 0x0000000809067812 */ /* 0x000fe200078ef806 */
[----:B------:R-:W-:Y:S01]  /*1e80*/  IMAD.SHL.U32 R7, R3, 0x40, RZ ;  /* 0x0000004003077824 */ /* 0x000fe200078e00ff */
[----:B------:R-:W-:Y:S01]  /*1e90*/  SHF.R.U32.HI R9, RZ, 0x3, R9 ;  /* 0x00000003ff097819 */ /* 0x000fe20000011609 */
[----:B------:R1:W-:Y:S01]  /*1ea0*/  @P1 STS.128 [R121+0x7000], RZ ;  /* 0x007000ff79001388 */ /* 0x0003e20000000c00 */
[----:B------:R-:W-:Y:S01]  /*1eb0*/  IMAD.SHL.U32 R80, R80, 0x20, RZ ;  /* 0x0000002050507824 */ /* 0x000fe200078e00ff */
[----:B------:R-:W-:Y:S01]  /*1ec0*/  LOP3.LUT R8, R8, 0x7fffffe, RZ, 0xc0, !PT ;  /* 0x07fffffe08087812 */ /* 0x000fe200078ec0ff */
[C---:B------:R-:W-:Y:S01]  /*1ed0*/  IMAD R119, R2.reuse, 0x8, R119 ;  /* 0x0000000802777824 */ /* 0x040fe200078e0277 */
[----:B------:R1:W-:Y:S01]  /*1ee0*/  @P1 STS.128 [R121+0x8000], RZ ;  /* 0x008000ff79001388 */ /* 0x0003e20000000c00 */
[----:B------:R-:W-:Y:S01]  /*1ef0*/  IMAD.SHL.U32 R2, R2, 0x8, RZ ;  /* 0x0000000802027824 */ /* 0x000fe200078e00ff */
[----:B------:R-:W-:Y:S01]  /*1f00*/  LOP3.LUT R7, R7, 0xc0, RZ, 0xc0, !PT ;  /* 0x000000c007077812 */ /* 0x000fe200078ec0ff */
[----:B------:R-:W-:Y:S01]  /*1f10*/  IMAD.IADD R83, R83, 0x1, -R8 ;  /* 0x0000000153537824 */ /* 0x000fe200078e0a08 */
[----:B------:R-:W-:Y:S01]  /*1f20*/  LOP3.LUT R6, R6, R9, RZ, 0x3c, !PT ;  /* 0x0000000906067212 */ /* 0x000fe200078e3cff */
[----:B------:R-:W-:Y:S01]  /*1f30*/  IMAD.WIDE.U32 R10, R11, UR13, R102 ;  /* 0x0000000d0b0a7c25 */ /* 0x000fe2000f8e0066 */
[----:B------:R-:W-:-:S02]  /*1f40*/  LOP3.LUT R80, R80, 0xffffff00, RZ, 0xc0, !PT ;  /* 0xffffff0050507812 */ /* 0x000fc400078ec0ff */
[----:B------:R-:W-:Y:S01]  /*1f50*/  LOP3.LUT R2, R7, 0x8, R2, 0xf8, !PT ;  /* 0x0000000807027812 */ /* 0x000fe200078ef802 */
[----:B------:R-:W-:Y:S01]  /*1f60*/  IMAD.U32 R119, R119, 0x20, R6 ;  /* 0x0000002077777824 */ /* 0x000fe200078e0006 */
[----:B------:R-:W-:Y:S01]  /*1f70*/  SHF.R.U32.HI R7, RZ, 0x3, R7 ;  /* 0x00000003ff077819 */ /* 0x000fe20000011607 */
[----:B------:R-:W-:Y:S02]  /*1f80*/  IMAD R6, R85, 0x200, R80 ;  /* 0x0000020055067824 */ /* 0x000fe400078e0250 */
[----:B------:R-:W-:Y:S01]  /*1f90*/  VIADD R8, R11, UR11 ;  /* 0x0000000b0b087c36 */ /* 0x000fe20008000000 */
[----:B------:R-:W-:Y:S01]  /*1fa0*/  LOP3.LUT R2, R2, R7, RZ, 0x3c, !PT ;  /* 0x0000000702027212 */ /* 0x000fe200078e3cff */
[----:B--2---:R-:W-:Y:S01]  /*1fb0*/  @P0 FMUL.FTZ R4, R4, R5 ;  /* 0x0000000504040220 */ /* 0x004fe20000410000 */
[----:B------:R-:W-:-:S04]  /*1fc0*/  IMAD R5, R83, 0x20, R6 ;  /* 0x0000002053057824 */ /* 0x000fc800078e0206 */
[----:B------:R-:W-:Y:S01]  /*1fd0*/  @P0 R2UR UR10, R4 ;  /* 0x00000000040a02ca */ /* 0x000fe200000e0000 */
[----:B------:R-:W-:-:S12]  /*1fe0*/  IMAD.IADD R120, R2, 0x1, R5 ;  /* 0x0000000102787824 */ /* 0x000fd800078e0205 */
        /* <DEDUP_REMOVED lines=33> */
.L_x_941:
[----:B------:R-:W-:Y:S05]  /*2200*/  BSYNC B0 ;  /* 0x0000000000007941 */ /* 0x000fea0003800000 */
.L_x_940:
        /* <DEDUP_REMOVED lines=40> */
.L_x_943:
[----:B------:R-:W-:Y:S05]  /*2490*/  BSYNC B0 ;  /* 0x0000000000007941 */ /* 0x000fea0003800000 */
.L_x_942:
[----:B------:R-:W-:Y:S01]  /*24a0*/  LDSM.16.M88.4 R64, [R120] ;  /* 0x000000007840783b */ /* 0x000fe20000000200 */
[----:B-12-4-:R-:W-:Y:S01]  /*24b0*/  IMAD.MOV.U32 R4, RZ, RZ, 0x10 ;  /* 0x00000010ff047424 */ /* 0x016fe200078e00ff */
[----:B------:R-:W-:Y:S01]  /*24c0*/  LOP3.LUT P1, RZ, R3, 0x2, RZ, 0xc0, !PT ;  /* 0x0000000203ff7812 */ /* 0x000fe2000782c0ff */
[----:B------:R-:W-:Y:S01]  /*24d0*/  IMAD.SHL.U32 R129, R86, 0x2, RZ ;  /* 0x0000000256817824 */ /* 0x000fe200078e00ff */
[----:B------:R-:W1:Y:S01]  /*24e0*/  LDSM.16.M88.4 R36, [R119+0x3000] ;  /* 0x003000007724783b */ /* 0x000e620000000200 */
[----:B------:R-:W-:Y:S01]  /*24f0*/  LOP3.LUT P0, RZ, R0, 0x2, RZ, 0xc0, !PT ;  /* 0x0000000200ff7812 */ /* 0x000fe2000780c0ff */
[----:B------:R-:W-:Y:S01]  /*2500*/  IMAD.MOV.U32 R105, RZ, RZ, 0x8 ;  /* 0x00000008ff697424 */ /* 0x000fe200078e00ff */
[C---:B------:R-:W-:Y:S01]  /*2510*/  SEL R3, R4.reuse, 0xfffffff0, !P1 ;  /* 0xfffffff004037807 */ /* 0x040fe20004800000 */
[----:B------:R-:W2:Y:S01]  /*2520*/  LDSM.16.M88.4 R28, [R119+0x3400] ;  /* 0x00340000771c783b */ /* 0x000ea20000000200 */
[----:B------:R-:W-:Y:S01]  /*2530*/  SEL R0, R4, 0xfffffff0, !P0 ;  /* 0xfffffff004007807 */ /* 0x000fe20004000000 */
[----:B------:R-:W-:Y:S01]  /*2540*/  IMAD R83, R83, 0x20, R80 ;  /* 0x0000002053537824 */ /* 0x000fe200078e0250 */
[----:B------:R-:W-:Y:S01]  /*2550*/  LOP3.LUT R129, R129, 0x6, RZ, 0xc0, !PT ;  /* 0x0000000681817812 */ /* 0x000fe200078ec0ff */
[----:B------:R-:W4:Y:S01]  /*2560*/  LDSM.16.M88.4 R20, [R119+0x3800] ;  /* 0x003800007714783b */ /* 0x000f220000000200 */
[----:B------:R-:W-:Y:S01]  /*2570*/  IMAD R118, R3, 0x2, R120 ;  /* 0x0000000203767824 */ /* 0x000fe200078e0278 */
[----:B------:R-:W-:Y:S01]  /*2580*/  VIADDMNMX R105, R82, R105, UR22, PT ;  /* 0x0000001652697e46 */ /* 0x000fe2000b800169 */
[----:B------:R-:W-:Y:S01]  /*2590*/  IMAD R116, R0, 0x2, R119 ;  /* 0x0000000200747824 */ /* 0x000fe200078e0277 */
[----:B------:R-:W5:Y:S01]  /*25a0*/  LDSM.16.M88.4 R44, [R119+0x3c00] ;  /* 0x003c0000772c783b */ /* 0x000f620000000200 */
[----:B------:R-:W-:Y:S01]  /*25b0*/  IMAD.U32 R0, RZ, RZ, UR18 ;  /* 0x00000012ff007e24 */ /* 0x000fe2000f8e00ff */
[----:B------:R-:W-:Y:S01]  /*25c0*/  VIMNMX R106, R82, UR22, PT ;  /* 0x00000016526a7c48 */ /* 0x000fe2000bfe0100 */
[----:B------:R-:W-:Y:S01]  /*25d0*/  IMAD.U32 R104, RZ, RZ, UR15 ;  /* 0x0000000fff687e24 */ /* 0x000fe2000f8e00ff */
[----:B------:R-:W-:Y:S01]  /*25e0*/  LDSM.16.M88.4 R60, [R118] ;  /* 0x00000000763c783b */ /* 0x000fe20000000200 */
[----:B------:R-:W-:-:S02]  /*25f0*/  UISETP.GE.AND UP0, UPT, UR19, 0x2, UPT ;  /* 0x000000021300788c */ /* 0x000fc4000bf06270 */
[----:B------:R-:W-:Y:S01]  /*2600*/  IMAD R104, R104, 0x4, R85 ;  /* 0x0000000468687824 */ /* 0x000fe200078e0255 */
[----:B------:R-:W3:Y:S01]  /*2610*/  LDSM.16.M88.4 R12, [R116+0x3000] ;  /* 0x00300000740c783b */ /* 0x000ee20000000200 */
[----:B------:R-:W3:Y:S03]  /*2620*/  LDC.U8 R85, c[0x0][0x388] ;  /* 0x0000e200ff557b82 */ /* 0x000ee60000000000 */
[----:B------:R-:W3:Y:S04]  /*2630*/  LDSM.16.M88.4 R8, [R116+0x3400] ;  /* 0x003400007408783b */ /* 0x000ee80000000200 */
[----:B------:R-:W3:Y:S04]  /*2640*/  LDSM.16.M88.4 R4, [R116+0x3800] ;  /* 0x003800007404783b */ /* 0x000ee80000000200 */
[----:B------:R-:W3:Y:S04]  /*2650*/  LDSM.16.M88.4 R72, [R116+0x3c00] ;  /* 0x003c00007448783b */ /* 0x000ee80000000200 */
[----:B------:R-:W-:Y:S01]  /*2660*/  LDSM.16.M88.4 R16, [R120+0x1000] ;  /* 0x001000007810783b */ /* 0x000fe20000000200 */
[C---:B-1----:R-:W-:Y:S03]  /*2670*/  HMMA.16816.F32 R40, R64.reuse, R36, RZ ;  /* 0x000000244028723c */ /* 0x042fe600000018ff */
[----:B------:R-:W1:Y:S04]  /*2680*/  LDSM.16.M88.4 R56, [R119+0x4000] ;  /* 0x004000007738783b */ /* 0x000e680000000200 */
[----:B------:R-:W1:Y:S01]  /*2690*/  LDSM.16.M88.4 R52, [R119+0x4400] ;  /* 0x004400007734783b */ /* 0x000e620000000200 */
[C---:B--2---:R-:W-:Y:S03]  /*26a0*/  HMMA.16816.F32 R32, R64.reuse, R28, RZ ;  /* 0x0000001c4020723c */ /* 0x044fe600000018ff */
[----:B------:R-:W2:Y:S03]  /*26b0*/  LDSM.16.M88.4 R48, [R119+0x4800] ;  /* 0x004800007730783b */ /* 0x000ea60000000200 */
[C---:B------:R-:W-:Y:S01]  /*26c0*/  HMMA.16816.F32 R28, R64.reuse, R30, RZ ;  /* 0x0000001e401c723c */ /* 0x040fe200000018ff */
[----:B------:R-:W-:Y:S04]  /*26d0*/  LDSM.16.M88.4 R76, [R118+0x1000] ;  /* 0x00100000764c783b */ /* 0x000fe80000000200 */
[----:B------:R-:W0:Y:S01]  /*26e0*/  LDGDEPBAR ;  /* 0x00000000000079af */ /* 0x000e220000000000 */
[C---:B------:R-:W-:Y:S06]  /*26f0*/  HMMA.16816.F32 R36, R64.reuse, R38, RZ ;  /* 0x000000264024723c */ /* 0x040fec00000018ff */
[C---:B----4-:R-:W-:Y:S06]  /*2700*/  HMMA.16816.F32 R24, R64.reuse, R20, RZ ;  /* 0x000000144018723c */ /* 0x050fec00000018ff */
[C---:B------:R-:W-:Y:S06]  /*2710*/  HMMA.16816.F32 R20, R64.reuse, R22, RZ ;  /* 0x000000164014723c */ /* 0x040fec00000018ff */
[C---:B-----5:R-:W-:Y:S06]  /*2720*/  HMMA.16816.F32 R68, R64.reuse, R44, RZ ;  /* 0x0000002c4044723c */ /* 0x060fec00000018ff */
[----:B------:R-:W-:Y:S01]  /*2730*/  HMMA.16816.F32 R64, R64, R46, RZ ;  /* 0x0000002e4040723c */ /* 0x000fe200000018ff */
[----:B------:R-:W4:Y:S05]  /*2740*/  LDSM.16.M88.4 R44, [R119+0x4c00] ;  /* 0x004c0000772c783b */ /* 0x000f2a0000000200 */
[C---:B---3--:R-:W-:Y:S06]  /*2750*/  HMMA.16816.F32 R40, R60.reuse, R12, R40 ;  /* 0x0000000c3c28723c */ /* 0x048fec0000001828 */
[C---:B------:R-:W-:Y:S06]  /*2760*/  HMMA.16816.F32 R32, R60.reuse, R8, R32 ;  /* 0x000000083c20723c */ /* 0x040fec0000001820 */
[C---:B------:R-:W-:Y:S01]  /*2770*/  HMMA.16816.F32 R28, R60.reuse, R10, R28 ;  /* 0x0000000a3c1c723c */ /* 0x040fe2000000181c */
[----:B------:R-:W-:Y:S05]  /*2780*/  LDSM.16.M88.4 R8, [R116+0x4400] ;  /* 0x004400007408783b */ /* 0x000fea0000000200 */
[C---:B------:R-:W-:Y:S01]  /*2790*/  HMMA.16816.F32 R36, R60.reuse, R14, R36 ;  /* 0x0000000e3c24723c */ /* 0x040fe20000001824 */
[----:B------:R-:W3:Y:S05]  /*27a0*/  LDSM.16.M88.4 R12, [R116+0x4000] ;  /* 0x00400000740c783b */ /* 0x000eea0000000200 */
[C---:B------:R-:W-:Y:S06]  /*27b0*/  HMMA.16816.F32 R24, R60.reuse, R4, R24 ;  /* 0x000000043c18723c */ /* 0x040fec0000001818 */
[C---:B------:R-:W-:Y:S01]  /*27c0*/  HMMA.16816.F32 R20, R60.reuse, R6, R20 ;  /* 0x000000063c14723c */ /* 0x040fe20000001814 */
[----:B------:R-:W5:Y:S05]  /*27d0*/  LDSM.16.M88.4 R4, [R116+0x4800] ;  /* 0x004800007404783b */ /* 0x000f6a0000000200 */
[C---:B------:R-:W-:Y:S06]  /*27e0*/  HMMA.16816.F32 R68, R60.reuse, R72, R68 ;  /* 0x000000483c44723c */ /* 0x040fec0000001844 */
[----:B------:R-:W-:Y:S01]  /*27f0*/  HMMA.16816.F32 R64, R60, R74, R64 ;  /* 0x0000004a3c40723c */ /* 0x000fe20000001840 */
[----:B------:R-:W5:Y:S04]  /*2800*/  LDSM.16.M88.4 R72, [R116+0x4c00] ;  /* 0x004c00007448783b */ /* 0x000f680000000200 */
[----:B------:R-:W-:Y:S01]  /*2810*/  LDSM.16.M88.4 R60, [R120+0x2000] ;  /* 0x00200000783c783b */ /* 0x000fe20000000200 */
[C---:B-1----:R-:W-:Y:S06]  /*2820*/  HMMA.16816.F32 R40, R16.reuse, R56, R40 ;  /* 0x000000381028723c */ /* 0x042fec0000001828 */
[C---:B------:R-:W-:Y:S06]  /*2830*/  HMMA.16816.F32 R32, R16.reuse, R52, R32 ;  /* 0x000000341020723c */ /* 0x040fec0000001820 */
[C---:B------:R-:W-:Y:S01]  /*2840*/  HMMA.16816.F32 R28, R16.reuse, R54, R28 ;  /* 0x00000036101c723c */ /* 0x040fe2000000181c */
[----:B------:R-:W-:Y:S05]  /*2850*/  LDSM.16.M88.4 R52, [R119+0x5400] ;  /* 0x005400007734783b */ /* 0x000fea0000000200 */
[C---:B------:R-:W-:Y:S01]  /*2860*/  HMMA.16816.F32 R36, R16.reuse, R58, R36 ;  /* 0x0000003a1024723c */ /* 0x040fe20000001824 */
[----:B------:R-:W1:Y:S05]  /*2870*/  LDSM.16.M88.4 R56, [R119+0x5000] ;  /* 0x005000007738783b */ /* 0x000e6a0000000200 */
[C---:B--2---:R-:W-:Y:S06]  /*2880*/  HMMA.16816.F32 R24, R16.reuse, R48, R24 ;  /* 0x000000301018723c */ /* 0x044fec0000001818 */
[C---:B------:R-:W-:Y:S01]  /*2890*/  HMMA.16816.F32 R20, R16.reuse, R50, R20 ;  /* 0x000000321014723c */ /* 0x040fe20000001814 */
[----:B------:R-:W2:Y:S05]  /*28a0*/  LDSM.16.M88.4 R48, [R119+0x5800] ;  /* 0x005800007730783b */ /* 0x000eaa0000000200 */
[C---:B----4-:R-:W-:Y:S06]  /*28b0*/  HMMA.16816.F32 R68, R16.reuse, R44, R68 ;  /* 0x0000002c1044723c */ /* 0x050fec0000001844 */
[----:B------:R-:W-:Y:S01]  /*28c0*/  HMMA.16816.F32 R64, R16, R46, R64 ;  /* 0x0000002e1040723c */ /* 0x000fe20000001840 */
[----:B------:R-:W4:Y:S04]  /*28d0*/  LDSM.16.M88.4 R44, [R119+0x5c00] ;  /* 0x005c0000772c783b */ /* 0x000f280000000200 */
[----:B------:R-:W-:Y:S01]  /*28e0*/  LDSM.16.M88.4 R16, [R116+0x5000] ;  /* 0x005000007410783b */ /* 0x000fe20000000200 */
[C---:B---3--:R-:W-:Y:S06]  /*28f0*/  HMMA.16816.F32 R40, R76.reuse, R12, R40 ;  /* 0x0000000c4c28723c */ /* 0x048fec0000001828 */
[C---:B------:R-:W-:Y:S06]  /*2900*/  HMMA.16816.F32 R32, R76.reuse, R8, R32 ;  /* 0x000000084c20723c */ /* 0x040fec0000001820 */
[C---:B------:R-:W-:Y:S01]  /*2910*/  HMMA.16816.F32 R28, R76.reuse, R10, R28 ;  /* 0x0000000a4c1c723c */ /* 0x040fe2000000181c */
[----:B------:R-:W3:Y:S05]  /*2920*/  LDSM.16.M88.4 R8, [R118+0x2000] ;  /* 0x002000007608783b */ /* 0x000eea0000000200 */
[C---:B-----5:R-:W-:Y:S06]  /*2930*/  HMMA.16816.F32 R24, R76.reuse, R4, R24 ;  /* 0x000000044c18723c */ /* 0x060fec0000001818 */
[C---:B------:R-:W-:Y:S01]  /*2940*/  HMMA.16816.F32 R36, R76.reuse, R14, R36 ;  /* 0x0000000e4c24723c */ /* 0x040fe20000001824 */
[----:B------:R-:W-:Y:S05]  /*2950*/  LDSM.16.M88.4 R12, [R116+0x5400] ;  /* 0x00540000740c783b */ /* 0x000fea0000000200 */
[C---:B------:R-:W-:Y:S01]  /*2960*/  HMMA.16816.F32 R20, R76.reuse, R6, R20 ;  /* 0x000000064c14723c */ /* 0x040fe20000001814 */
[----:B------:R-:W5:Y:S05]  /*2970*/  LDSM.16.M88.4 R4, [R116+0x5800] ;  /* 0x005800007404783b */ /* 0x000f6a0000000200 */
[C---:B------:R-:W-:Y:S06]  /*2980*/  HMMA.16816.F32 R68, R76.reuse, R72, R68 ;  /* 0x000000484c44723c */ /* 0x040fec0000001844 */
[----:B------:R-:W-:Y:S06]  /*2990*/  HMMA.16816.F32 R64, R76, R74, R64 ;  /* 0x0000004a4c40723c */ /* 0x000fec0000001840 */
[----:B-1----:R-:W-:Y:S01]  /*29a0*/  HMMA.16816.F32 R40, R60, R56, R40 ;  /* 0x000000383c28723c */ /* 0x002fe20000001828 */
[----:B------:R-:W-:-:S05]  /*29b0*/  IMAD R78, R85, 0x10000, R85 ;  /* 0x00010000554e7824 */ /* 0x000fca00078e0255 */
[C---:B------:R-:W-:Y:S06]  /*29c0*/  HMMA.16816.F32 R32, R60.reuse, R52, R32 ;  /* 0x000000343c20723c */ /* 0x040fec0000001820 */
[----:B------:R-:W-:Y:S01]  /*29d0*/  HMMA.16816.F32 R52, R60, R54, R28 ;  /* 0x000000363c34723c */ /* 0x000fe2000000181c */
[----:B------:R-:W1:Y:S01]  /*29e0*/  LDSM.16.M88.4 R28, [R116+0x5c00] ;  /* 0x005c0000741c783b */ /* 0x000e620000000200 */
[----:B------:R-:W-:-:S04]  /*29f0*/  DEPBAR.LE SB0, 0x0 ;  /* 0x000080000000791a */ /* 0x000fc80000000000 */
[C---:B--2---:R-:W-:Y:S06]  /*2a00*/  HMMA.16816.F32 R24, R60.reuse, R48, R24 ;  /* 0x000000303c18723c */ /* 0x044fec0000001818 */
[C---:B------:R-:W-:Y:S06]  /*2a10*/  HMMA.16816.F32 R36, R60.reuse, R58, R36 ;  /* 0x0000003a3c24723c */ /* 0x040fec0000001824 */
[C---:B------:R-:W-:Y:S06]  /*2a20*/  HMMA.16816.F32 R20, R60.reuse, R50, R20 ;  /* 0x000000323c14723c */ /* 0x040fec0000001814 */
[C---:B----4-:R-:W-:Y:S06]  /*2a30*/  HMMA.16816.F32 R68, R60.reuse, R44, R68 ;  /* 0x0000002c3c44723c */ /* 0x050fec0000001844 */
[----:B------:R-:W-:Y:S06]  /*2a40*/  HMMA.16816.F32 R64, R60, R46, R64 ;  /* 0x0000002e3c40723c */ /* 0x000fec0000001840 */
[C---:B---3--:R-:W-:Y:S06]  /*2a50*/  HMMA.16816.F32 R40, R8.reuse, R16, R40 ;  /* 0x000000100828723c */ /* 0x048fec0000001828 */
[C---:B-----5:R-:W-:Y:S06]  /*2a60*/  HMMA.16816.F32 R24, R8.reuse, R4, R24 ;  /* 0x000000040818723c */ /* 0x060fec0000001818 */
[----:B------:R-:W-:Y:S01]  /*2a70*/  HMMA.16816.F32 R36, R8, R18, R36 ;  /* 0x000000120824723c */ /* 0x000fe20000001824 */
[----:B------:R-:W-:-:S02]  /*2a80*/  IMAD R5, R0, 0x40, R129 ;  /* 0x0000004000057824 */ /* 0x000fc400078e0281 */
[----:B------:R-:W-:Y:S02]  /*2a90*/  IMAD.IADD R4, R2, 0x1, R83 ;  /* 0x0000000102047824 */ /* 0x000fe400078e0253 */
[C---:B------:R-:W-:Y:S01]  /*2aa0*/  VIADD R0, R5.reuse, 0x1 ;  /* 0x0000000105007836 */ /* 0x040fe20000000000 */
[C---:B------:R-:W-:Y:S01]  /*2ab0*/  HMMA.16816.F32 R32, R8.reuse, R12, R32 ;  /* 0x0000000c0820723c */ /* 0x040fe20000001820 */
[C---:B------:R-:W-:Y:S02]  /*2ac0*/  VIADD R17, R5.reuse, 0x20 ;  /* 0x0000002005117836 */ /* 0x040fe40000000000 */
[C---:B------:R-:W-:Y:S01]  /*2ad0*/  VIADD R16, R5.reuse, 0x21 ;  /* 0x0000002105107836 */ /* 0x040fe20000000000 */
[C---:B------:R-:W-:Y:S01]  /*2ae0*/  ISETP.GE.AND P5, PT, R0.reuse, R106, PT ;  /* 0x0000006a0000720c */ /* 0x040fe20003fa6270 */
[C---:B------:R-:W-:Y:S01]  /*2af0*/  VIADD R2, R5.reuse, 0x31 ;  /* 0x0000003105027836 */ /* 0x040fe20000000000 */
[----:B------:R-:W-:Y:S01]  /*2b00*/  HMMA.16816.F32 R20, R8, R6, R20 ;  /* 0x000000060814723c */ /* 0x000fe20000001814 */
[----:B------:R-:W-:Y:S01]  /*2b10*/  BAR.SYNC.DEFER_BLOCKING 0x0 ;  /* 0x0000000000007b1d */ /* 0x000fe20000010000 */
[----:B------:R-:W-:Y:S01]  /*2b20*/  ISETP.GE.AND P2, PT, R0, R105, PT ;  /* 0x000000690000720c */ /* 0x000fe20003f46270 */
[----:B------:R-:W-:-:S03]  /*2b30*/  VIADD R12, R5, 0x19 ;  /* 0x00000019050c7836 */ /* 0x000fc60000000000 */
[C---:B------:R-:W-:Y:S01]  /*2b40*/  HMMA.16816.F32 R52, R8.reuse, R14, R52 ;  /* 0x0000000e0834723c */ /* 0x040fe20000001834 */
[----:B------:R-:W-:Y:S01]  /*2b50*/  I2FP.F32.S32 R6, R0 ;  /* 0x0000000000067245 */ /* 0x000fe20000201400 */
[C---:B------:R-:W-:Y:S02]  /*2b60*/  VIADD R0, R5.reuse, 0x9 ;  /* 0x0000000905007836 */ /* 0x040fe40000000000 */
[C---:B------:R-:W-:Y:S02]  /*2b70*/  VIADD R7, R5.reuse, 0x10 ;  /* 0x0000001005077836 */ /* 0x040fe40000000000 */
[C---:B-1----:R-:W-:Y:S01]  /*2b80*/  HMMA.16816.F32 R68, R8.reuse, R28, R68 ;  /* 0x0000001c0844723c */ /* 0x042fe20000001844 */
[----:B------:R-:W-:Y:S01]  /*2b90*/  FFMA.FTZ R41, R6, UR5, R41 ;  /* 0x0000000506297c23 */ /* 0x000fe20008010029 */
[----:B------:R-:W-:Y:S01]  /*2ba0*/  ISETP.GE.AND P0, PT, R0, R106, PT ;  /* 0x0000006a0000720c */ /* 0x000fe20003f06270 */
[----:B------:R-:W-:Y:S01]  /*2bb0*/  FFMA.FTZ R43, R6, UR5, R43 ;  /* 0x00000005062b7c23 */ /* 0x000fe2000801002b */
[----:B------:R-:W-:Y:S01]  /*2bc0*/  ISETP.GE.AND P6, PT, R0, R105, PT ;  /* 0x000000690000720c */ /* 0x000fe20003fc6270 */
[----:B------:R-:W-:Y:S01]  /*2bd0*/  VIADD R6, R5, 0x11 ;  /* 0x0000001105067836 */ /* 0x000fe20000000000 */
[----:B------:R-:W-:Y:S01]  /*2be0*/  HMMA.16816.F32 R64, R8, R30, R64 ;  /* 0x0000001e0840723c */ /* 0x000fe20000001840 */
[----:B------:R-:W-:-:S02]  /*2bf0*/  FSEL R56, R41, -INF , !P5 ;  /* 0xff80000029387808 */ /* 0x000fc40006800000 */
[----:B------:R-:W-:Y:S02]  /*2c00*/  I2FP.F32.S32 R0, R0 ;  /* 0x0000000000007245 */ /* 0x000fe40000201400 */
[-C--:B------:R-:W-:Y:S02]  /*2c10*/  ISETP.GE.AND P3, PT, R7, R106.reuse, PT ;  /* 0x0000006a0700720c */ /* 0x080fe40003f66270 */
[----:B------:R-:W-:Y:S01]  /*2c20*/  VIADD R9, R5, 0x8 ;  /* 0x0000000805097836 */ /* 0x000fe20000000000 */
[----:B------:R-:W-:Y:S01]  /*2c30*/  ISETP.GE.AND P5, PT, R7, R105, PT ;  /* 0x000000690700720c */ /* 0x000fe20003fa6270 */
[C---:B------:R-:W-:Y:S01]  /*2c40*/  FFMA.FTZ R37, R0.reuse, UR5, R37 ;  /* 0x0000000500257c23 */ /* 0x040fe20008010025 */
[----:B------:R-:W-:Y:S01]  /*2c50*/  I2FP.F32.S32 R7, R7 ;  /* 0x0000000700077245 */ /* 0x000fe20000201400 */
[----:B------:R-:W-:Y:S01]  /*2c60*/  FFMA.FTZ R39, R0, UR5, R39 ;  /* 0x0000000500277c23 */ /* 0x000fe20008010027 */
[----:B------:R-:W-:Y:S01]  /*2c70*/  ISETP.GE.AND P4, PT, R9, R106, PT ;  /* 0x0000006a0900720c */ /* 0x000fe20003f86270 */
[----:B------:R-:W-:Y:S01]  /*2c80*/  VIADD R8, R5, 0x29 ;  /* 0x0000002905087836 */ /* 0x000fe20000000000 */
[----:B------:R-:W-:Y:S01]  /*2c90*/  ISETP.GE.AND P1, PT, R9, R105, PT ;  /* 0x000000690900720c */ /* 0x000fe20003f26270 */
[C---:B------:R-:W-:Y:S01]  /*2ca0*/  FFMA.FTZ R0, R7.reuse, UR5, R32 ;  /* 0x0000000507007c23 */ /* 0x040fe20008010020 */
[----:B------:R-:W-:Y:S01]  /*2cb0*/  I2FP.F32.S32 R9, R9 ;  /* 0x0000000900097245 */ /* 0x000fe20000201400 */
[----:B------:R-:W-:Y:S01]  /*2cc0*/  FFMA.FTZ R34, R7, UR5, R34 ;  /* 0x0000000507227c23 */ /* 0x000fe20008010022 */
[----:B------:R-:W-:Y:S01]  /*2cd0*/  VIADD R7, R5, 0x18 ;  /* 0x0000001805077836 */ /* 0x000fe20000000000 */
[----:B------:R-:W-:-:S02]  /*2ce0*/  FSEL R44, R43, -INF , !P2 ;  /* 0xff8000002b2c7808 */ /* 0x000fc40005000000 */
[C---:B------:R-:W-:Y:S01]  /*2cf0*/  FFMA.FTZ R36, R9.reuse, UR5, R36 ;  /* 0x0000000509247c23 */ /* 0x040fe20008010024 */
[----:B------:R-:W-:Y:S01]  /*2d00*/  FFMA.FTZ R28, R9, UR5, R38 ;  /* 0x00000005091c7c23 */ /* 0x000fe20008010026 */
[----:B------:R-:W-:Y:S02]  /*2d10*/  ISETP.GE.AND P2, PT, R6, R106, PT ;  /* 0x0000006a0600720c */ /* 0x000fe40003f46270 */
[----:B------:R-:W-:Y:S02]  /*2d20*/  FSEL R60, R37, -INF , !P0 ;  /* 0xff800000253c7808 */ /* 0x000fe40004000000 */
[----:B------:R-:W-:Y:S02]  /*2d30*/  FSEL R62, R36, -INF , !P4 ;  /* 0xff800000243e7808 */ /* 0x000fe40006000000 */
[----:B------:R-:W-:Y:S02]  /*2d40*/  ISETP.GE.AND P4, PT, R6, R105, PT ;  /* 0x000000690600720c */ /* 0x000fe40003f86270 */
[----:B------:R-:W-:-:S02]  /*2d50*/  FSEL R28, R28, -INF , !P1 ;  /* 0xff8000001c1c7808 */ /* 0x000fc40004800000 */
[----:B------:R-:W-:Y:S02]  /*2d60*/  I2FP.F32.S32 R6, R6 ;  /* 0x0000000600067245 */ /* 0x000fe40000201400 */
[C---:B------:R-:W-:Y:S02]  /*2d70*/  ISETP.GE.AND P1, PT, R7.reuse, R106, PT ;  /* 0x0000006a0700720c */ /* 0x040fe40003f26270 */
[----:B------:R-:W-:Y:S01]  /*2d80*/  ISETP.GE.AND P0, PT, R7, R105, PT ;  /* 0x000000690700720c */ /* 0x000fe20003f06270 */
[C---:B------:R-:W-:Y:S01]  /*2d90*/  FFMA.FTZ R33, R6.reuse, UR5, R33 ;  /* 0x0000000506217c23 */ /* 0x040fe20008010021 */
[----:B------:R-:W-:Y:S01]  /*2da0*/  FSEL R48, R39, -INF , !P6 ;  /* 0xff80000027307808 */ /* 0x000fe20007000000 */
[----:B------:R-:W-:Y:S01]  /*2db0*/  FFMA.FTZ R6, R6, UR5, R35 ;  /* 0x0000000506067c23 */ /* 0x000fe20008010023 */
[----:B------:R-:W-:Y:S02]  /*2dc0*/  FSEL R0, R0, -INF , !P3 ;  /* 0xff80000000007808 */ /* 0x000fe40005800000 */
[----:B------:R-:W-:-:S02]  /*2dd0*/  I2FP.F32.S32 R7, R7 ;  /* 0x0000000700077245 */ /* 0x000fc40000201400 */
[C---:B------:R-:W-:Y:S02]  /*2de0*/  ISETP.GE.AND P6, PT, R12.reuse, R106, PT ;  /* 0x0000006a0c00720c */ /* 0x040fe40003fc6270 */
[----:B------:R-:W-:Y:S01]  /*2df0*/  ISETP.GE.AND P3, PT, R12, R105, PT ;  /* 0x000000690c00720c */ /* 0x000fe20003f66270 */
[C---:B------:R-:W-:Y:S01]  /*2e00*/  FFMA.FTZ R50, R7.reuse, UR5, R52 ;  /* 0x0000000507327c23 */ /* 0x040fe20008010034 */
[----:B------:R-:W-:Y:S01]  /*2e10*/  I2FP.F32.S32 R12, R12 ;  /* 0x0000000c000c7245 */ /* 0x000fe20000201400 */
[----:B------:R-:W-:Y:S01]  /*2e20*/  FFMA.FTZ R36, R7, UR5, R54 ;  /* 0x0000000507247c23 */ /* 0x000fe20008010036 */
[----:B------:R-:W-:Y:S01]  /*2e30*/  VIADD R7, R5, 0x28 ;  /* 0x0000002805077836 */ /* 0x000fe20000000000 */
[----:B------:R-:W-:Y:S02]  /*2e40*/  FSEL R38, R34, -INF , !P5 ;  /* 0xff80000022267808 */ /* 0x000fe40006800000 */
[C---:B------:R-:W-:Y:S01]  /*2e50*/  FFMA.FTZ R46, R12.reuse, UR5, R53 ;  /* 0x000000050c2e7c23 */ /* 0x040fe20008010035 */
[----:B------:R-:W-:Y:S01]  /*2e60*/  FSEL R58, R33, -INF , !P2 ;  /* 0xff800000213a7808 */ /* 0x000fe20005000000 */
[----:B------:R-:W-:Y:S01]  /*2e70*/  FFMA.FTZ R12, R12, UR5, R55 ;  /* 0x000000050c0c7c23 */ /* 0x000fe20008010037 */
[----:B------:R-:W-:-:S02]  /*2e80*/  FSEL R6, R6, -INF , !P4 ;  /* 0xff80000006067808 */ /* 0x000fc40006000000 */
[----:B------:R-:W-:Y:S02]  /*2e90*/  FSEL R50, R50, -INF , !P1 ;  /* 0xff80000032327808 */ /* 0x000fe40004800000 */
[CC--:B------:R-:W-:Y:S02]  /*2ea0*/  ISETP.GE.AND P5, PT, R17.reuse, R106.reuse, PT ;  /* 0x0000006a1100720c */ /* 0x0c0fe40003fa6270 */
[-C--:B------:R-:W-:Y:S02]  /*2eb0*/  ISETP.GE.AND P2, PT, R17, R105.reuse, PT ;  /* 0x000000691100720c */ /* 0x080fe40003f46270 */
[C---:B------:R-:W-:Y:S02]  /*2ec0*/  ISETP.GE.AND P4, PT, R16.reuse, R106, PT ;  /* 0x0000006a1000720c */ /* 0x040fe40003f86270 */
[----:B------:R-:W-:Y:S02]  /*2ed0*/  ISETP.GE.AND P1, PT, R16, R105, PT ;  /* 0x000000691000720c */ /* 0x000fe40003f26270 */
[----:B------:R-:W-:-:S02]  /*2ee0*/  FSEL R36, R36, -INF , !P0 ;  /* 0xff80000024247808 */ /* 0x000fc40004000000 */
[----:B------:R-:W-:Y:S02]  /*2ef0*/  FSEL R46, R46, -INF , !P6 ;  /* 0xff8000002e2e7808 */ /* 0x000fe40007000000 */
[----:B------:R-:W-:Y:S02]  /*2f00*/  I2FP.F32.S32 R17, R17 ;  /* 0x0000001100117245 */ /* 0x000fe40000201400 */
[----:B------:R-:W-:Y:S02]  /*2f10*/  I2FP.F32.S32 R16, R16 ;  /* 0x0000001000107245 */ /* 0x000fe40000201400 */
[----:B------:R-:W-:Y:S01]  /*2f20*/  ISETP.GE.AND P0, PT, R7, R106, PT ;  /* 0x0000006a0700720c */ /* 0x000fe20003f06270 */
[----:B------:R-:W-:Y:S01]  /*2f30*/  FFMA.FTZ R24, R17, UR5, R24 ;  /* 0x0000000511187c23 */ /* 0x000fe20008010018 */
[----:B------:R-:W-:Y:S01]  /*2f40*/  ISETP.GE.AND P6, PT, R7, R105, PT ;  /* 0x000000690700720c */ /* 0x000fe20003fc6270 */
[C---:B------:R-:W-:Y:S01]  /*2f50*/  FFMA.FTZ R25, R16.reuse, UR5, R25 ;  /* 0x0000000510197c23 */ /* 0x040fe20008010019 */
[----:B------:R-:W-:Y:S01]  /*2f60*/  I2FP.F32.S32 R7, R7 ;  /* 0x0000000700077245 */ /* 0x000fe20000201400 */
[----:B------:R-:W-:Y:S01]  /*2f70*/  FFMA.FTZ R16, R16, UR5, R27 ;  /* 0x0000000510107c23 */ /* 0x000fe2000801001b */
[----:B------:R-:W-:Y:S01]  /*2f80*/  FFMA.FTZ R17, R17, UR5, R26 ;  /* 0x0000000511117c23 */ /* 0x000fe2000801001a */
[----:B------:R-:W-:-:S02]  /*2f90*/  FSEL R12, R12, -INF , !P3 ;  /* 0xff8000000c0c7808 */ /* 0x000fc40005800000 */
[C---:B------:R-:W-:Y:S01]  /*2fa0*/  FFMA.FTZ R20, R7.reuse, UR5, R20 ;  /* 0x0000000507147c23 */ /* 0x040fe20008010014 */
[----:B------:R-:W-:Y:S01]  /*2fb0*/  FFMA.FTZ R22, R7, UR5, R22 ;  /* 0x0000000507167c23 */ /* 0x000fe20008010016 */
[----:B------:R-:W-:Y:S01]  /*2fc0*/  FSEL R32, R24, -INF , !P5 ;  /* 0xff80000018207808 */ /* 0x000fe20006800000 */
[----:B------:R-:W-:Y:S01]  /*2fd0*/  VIADD R7, R5, 0x30 ;  /* 0x0000003005077836 */ /* 0x000fe20000000000 */
[C---:B------:R-:W-:Y:S02]  /*2fe0*/  ISETP.GE.AND P3, PT, R8.reuse, R106, PT ;  /* 0x0000006a0800720c */ /* 0x040fe40003f66270 */
[----:B------:R-:W-:Y:S02]  /*2ff0*/  ISETP.GE.AND P5, PT, R8, R105, PT ;  /* 0x000000690800720c */ /* 0x000fe40003fa6270 */
[----:B------:R-:W-:Y:S02]  /*3000*/  FSEL R16, R16, -INF , !P1 ;  /* 0xff80000010107808 */ /* 0x000fe40004800000 */
[----:B------:R-:W-:-:S02]  /*3010*/  FSEL R30, R20, -INF , !P0 ;  /* 0xff800000141e7808 */ /* 0x000fc40004000000 */
[----:B------:R-:W-:Y:S02]  /*3020*/  I2FP.F32.S32 R8, R8 ;  /* 0x0000000800087245 */ /* 0x000fe40000201400 */
[C---:B------:R-:W-:Y:S02]  /*3030*/  ISETP.GE.AND P1, PT, R2.reuse, R106, PT ;  /* 0x0000006a0200720c */ /* 0x040fe40003f26270 */
[-C--:B------:R-:W-:Y:S01]  /*3040*/  ISETP.GE.AND P0, PT, R2, R105.reuse, PT ;  /* 0x000000690200720c */ /* 0x080fe20003f06270 */
[C---:B------:R-:W-:Y:S01]  /*3050*/  FFMA.FTZ R21, R8.reuse, UR5, R21 ;  /* 0x0000000508157c23 */ /* 0x040fe20008010015 */
[----:B------:R-:W-:Y:S01]  /*3060*/  I2FP.F32.S32 R2, R2 ;  /* 0x0000000200027245 */ /* 0x000fe20000201400 */
[----:B------:R-:W-:Y:S01]  /*3070*/  FFMA.FTZ R19, R8, UR5, R23 ;  /* 0x0000000508137c23 */ /* 0x000fe20008010017 */
[----:B------:R-:W-:Y:S02]  /*3080*/  FSEL R17, R17, -INF , !P2 ;  /* 0xff80000011117808 */ /* 0x000fe40005000000 */
[----:B------:R-:W-:Y:S01]  /*3090*/  FSEL R31, R25, -INF , !P4 ;  /* 0xff800000191f7808 */ /* 0x000fe20006000000 */
[C---:B------:R-:W-:Y:S01]  /*30a0*/  FFMA.FTZ R71, R2.reuse, UR5, R71 ;  /* 0x0000000502477c23 */ /* 0x040fe20008010047 */
[C---:B------:R-:W-:Y:S01]  /*30b0*/  ISETP.GE.AND P2, PT, R7.reuse, R106, PT ;  /* 0x0000006a0700720c */ /* 0x040fe20003f46270 */
[----:B------:R-:W-:Y:S01]  /*30c0*/  FFMA.FTZ R33, R2, UR5, R69 ;  /* 0x0000000502217c23 */ /* 0x000fe20008010045 */
[----:B------:R-:W-:Y:S01]  /*30d0*/  ISETP.GE.AND P4, PT, R7, R105, PT ;  /* 0x000000690700720c */ /* 0x000fe20003f86270 */
[----:B------:R-:W-:Y:S01]  /*30e0*/  VIADD R2, R5, 0x38 ;  /* 0x0000003805027836 */ /* 0x000fe20000000000 */
[----:B------:R-:W-:Y:S01]  /*30f0*/  I2FP.F32.S32 R7, R7 ;  /* 0x0000000700077245 */ /* 0x000fe20000201400 */
[----:B------:R-:W-:Y:S01]  /*3100*/  VIADD R69, R132, 0xb54cda56 ;  /* 0xb54cda5684457836 */ /* 0x000fe20000000000 */
[----:B------:R-:W-:-:S02]  /*3110*/  FSEL R88, R22, -INF , !P6 ;  /* 0xff80000016587808 */ /* 0x000fc40007000000 */
[----:B------:R-:W-:Y:S01]  /*3120*/  FSEL R35, R21, -INF , !P3 ;  /* 0xff80000015237808 */ /* 0x000fe20005800000 */
[C---:B------:R-:W-:Y:S01]  /*3130*/  FFMA.FTZ R34, R7.reuse, UR5, R68 ;  /* 0x0000000507227c23 */ /* 0x040fe20008010044 */
[----:B------:R-:W-:Y:S01]  /*3140*/  FFMA.FTZ R18, R7, UR5, R70 ;  /* 0x0000000507127c23 */ /* 0x000fe20008010046 */
[----:B------:R-:W-:Y:S01]  /*3150*/  I2FP.F32.S32 R7, R5 ;  /* 0x0000000500077245 */ /* 0x000fe20000201400 */
[----:B------:R-:W-:Y:S01]  /*3160*/  VIADD R68, R133, 0x646e171e ;  /* 0x646e171e85447836 */ /* 0x000fe20000000000 */
[C---:B------:R-:W-:Y:S02]  /*3170*/  ISETP.GE.AND P6, PT, R5.reuse, R106, PT ;  /* 0x0000006a0500720c */ /* 0x040fe40003fc6270 */
[C---:B------:R-:W-:Y:S01]  /*3180*/  ISETP.GE.AND P3, PT, R5.reuse, R105, PT ;  /* 0x000000690500720c */ /* 0x040fe20003f66270 */
[----:B------:R-:W-:Y:S01]  /*3190*/  VIADD R5, R5, 0x39 ;  /* 0x0000003905057836 */ /* 0x000fe20000000000 */
[----:B------:R-:W-:Y:S01]  /*31a0*/  FSEL R97, R71, -INF , !P0 ;  /* 0xff80000047617808 */ /* 0x000fe20004000000 */
[C---:B------:R-:W-:Y:S01]  /*31b0*/  FFMA.FTZ R24, R7.reuse, UR5, R40 ;  /* 0x0000000507187c23 */ /* 0x040fe20008010028 */
[----:B------:R-:W-:Y:S01]  /*31c0*/  PLOP3.LUT P0, PT, PT, PT, UP0, 0x80, 0x0 ;  /* 0x000000000000781c */ /* 0x000fe20003f0f008 */
[----:B------:R-:W-:Y:S01]  /*31d0*/  FFMA.FTZ R26, R7, UR5, R42 ;  /* 0x00000005071a7c23 */ /* 0x000fe2000801002a */
[----:B------:R-:W-:-:S02]  /*31e0*/  FSEL R19, R19, -INF , !P5 ;  /* 0xff80000013137808 */ /* 0x000fc40006800000 */
[----:B------:R-:W-:Y:S02]  /*31f0*/  FSEL R34, R34, -INF , !P2 ;  /* 0xff80000022227808 */ /* 0x000fe40005000000 */
[C---:B------:R-:W-:Y:S02]  /*3200*/  ISETP.GE.AND P5, PT, R2.reuse, R106, PT ;  /* 0x0000006a0200720c */ /* 0x040fe40003fa6270 */
[----:B------:R-:W-:Y:S02]  /*3210*/  ISETP.GE.AND P2, PT, R2, R105, PT ;  /* 0x000000690200720c */ /* 0x000fe40003f46270 */
[----:B------:R-:W-:Y:S02]  /*3220*/  I2FP.F32.S32 R9, R2 ;  /* 0x0000000200097245 */ /* 0x000fe40000201400 */
[----:B------:R-:W-:Y:S02]  /*3230*/  I2FP.F32.S32 R2, R5 ;  /* 0x0000000500027245 */ /* 0x000fe40000201400 */
[----:B------:R-:W-:Y:S01]  /*3240*/  FSEL R18, R18, -INF , !P4 ;  /* 0xff80000012127808 */ /* 0x000fe20006000000 */
[----:B------:R-:W-:Y:S01]  /*3250*/  FFMA.FTZ R64, R9, UR5, R64 ;  /* 0x0000000509407c23 */ /* 0x000fe20008010040 */
[----:B------:R-:W-:Y:S01]  /*3260*/  FSEL R33, R33, -INF , !P1 ;  /* 0xff80000021217808 */ /* 0x000fe20004800000 */
[----:B------:R-:W-:Y:S01]  /*3270*/  FFMA.FTZ R66, R9, UR5, R66 ;  /* 0x0000000509427c23 */ /* 0x000fe20008010042 */
        /* <DEDUP_REMOVED lines=76> */
.L_x_946:
[----:B------:R-:W-:Y:S05]  /*3740*/  BSYNC B0 ;  /* 0x0000000000007941 */ /* 0x000fea0003800000 */
.L_x_945:
[----:B------:R-:W0:Y:S02]  /*3750*/  LDGDEPBAR ;  /* 0x00000000000079af */ /* 0x000e240000000000 */
.L_x_944:
        /* <DEDUP_REMOVED lines=9> */
[----:B-12---:R-:W-:Y:S01]  /*37f0*/  VIADD R9, R133, 0xbb67ae85 ;  /* 0xbb67ae8585097836 */ /* 0x006fe20000000000 */
[----:B------:R-:W-:Y:S01]  /*3800*/  LEA R117, R4, UR4, 0x1 ;  /* 0x0000000404757c11 */ /* 0x000fe2000f8e08ff */
[----:B------:R-:W-:Y:S01]  /*3810*/  IMAD.WIDE.U32 R64, R64, -0x2daee0ad, RZ ;  /* 0xd2511f5340407825 */ /* 0x000fe200078e00ff */
[----:B------:R-:W-:-:S03]  /*3820*/  FMNMX.FTZ R5, R0, R5, !PT ;  /* 0x0000000500057209 */ /* 0x000fc60007810000 */
[C---:B------:R-:W-:Y:S01]  /*3830*/  VIADD R63, R133.reuse, 0x76cf5d0a ;  /* 0x76cf5d0a853f7836 */ /* 0x040fe20000000000 */
[----:B------:R-:W-:Y:S01]  /*3840*/  FMNMX.FTZ R5, R58, R5, !PT ;  /* 0x000000053a057209 */ /* 0x000fe20007810000 */
[----:B------:R-:W-:Y:S01]  /*3850*/  VIADD R53, R133, 0x32370b8f ;  /* 0x32370b8f85357836 */ /* 0x000fe20000000000 */
[----:B------:R-:W-:Y:S01]  /*3860*/  LOP3.LUT R54, R65, R66, R9, 0x96, !PT ;  /* 0x0000004241367212 */ /* 0x000fe200078e9609 */
[----:B------:R-:W-:Y:S01]  /*3870*/  VIADD R66, R132, 0x9e3779b9 ;  /* 0x9e3779b984427836 */ /* 0x000fe20000000000 */
[----:B------:R-:W-:Y:S01]  /*3880*/  FMNMX.FTZ R5, R50, R5, !PT ;  /* 0x0000000532057209 */ /* 0x000fe20007810000 */
[----:B------:R-:W-:Y:S02]  /*3890*/  VIADD R65, R132, 0x3c6ef372 ;  /* 0x3c6ef37284417836 */ /* 0x000fe40000000000 */
[----:B------:R-:W-:Y:S01]  /*38a0*/  IMAD.WIDE.U32 R54, R54, -0x326172a9, RZ ;  /* 0xcd9e8d5736367825 */ /* 0x000fe200078e00ff */
[----:B------:R-:W-:-:S03]  /*38b0*/  FMNMX.FTZ R5, R46, R5, !PT ;  /* 0x000000052e057209 */ /* 0x000fc60007810000 */
[----:B------:R-:W-:Y:S01]  /*38c0*/  VIADD R52, R132, 0xdaa66d2b ;  /* 0xdaa66d2b84347836 */ /* 0x000fe20000000000 */
[----:B------:R-:W-:Y:S01]  /*38d0*/  FMNMX.FTZ R2, R32, R5, !PT ;  /* 0x0000000520027209 */ /* 0x000fe20007810000 */
[C---:B------:R-:W-:Y:S02]  /*38e0*/  VIADD R61, R133.reuse, 0xed9eba14 ;  /* 0xed9eba14853d7836 */ /* 0x040fe40000000000 */
[----:B------:R-:W-:Y:S01]  /*38f0*/  VIADD R128, R133, 0xa9066899 ;  /* 0xa906689985807836 */ /* 0x000fe20000000000 */
[----:B------:R-:W-:Y:S01]  /*3900*/  FMNMX.FTZ R5, R31, R2, !PT ;  /* 0x000000021f057209 */ /* 0x000fe20007810000 */
[----:B------:R-:W-:-:S03]  /*3910*/  IMAD R86, R3, 0x2, R117 ;  /* 0x0000000203567824 */ /* 0x000fc600078e0275 */
        /* <DEDUP_REMOVED lines=23> */
[----:B------:R-:W-:-:S05]  /*3a90*/  FMNMX.FTZ R8, R89, R8, !PT ;  /* 0x0000000859087209 */ /* 0x000fca0007810000 */
[----:B------:R-:W2:Y:S01]  /*3aa0*/  SHFL.BFLY PT, R5, R8, 0x2, 0x1f ;  /* 0x0c401f0008057f89 */ /* 0x000ea200000e0000 */
[----:B-1----:R-:W-:Y:S02]  /*3ab0*/  FMNMX.FTZ R2, R7, R2, !PT ;  /* 0x0000000207027209 */ /* 0x002fe40007810000 */
[--C-:B------:R-:W-:Y:S01]  /*3ac0*/  LOP3.LUT R7, R67, UR6, R133.reuse, 0x96, !PT ;  /* 0x0000000643077c12 */ /* 0x100fe2000f8e9685 */
[----:B------:R-:W-:Y:S01]  /*3ad0*/  UIADD3 UR6, UR6, 0x1, URZ ;  /* 0x0000000106067890 */ /* 0x000fe2000fffe03f */
[C---:B------:R-:W-:Y:S01]  /*3ae0*/  FSETP.NEU.FTZ.AND P1, PT, R2.reuse, -INF , PT ;  /* 0xff8000000200780b */ /* 0x040fe20003f3d000 */
[----:B------:R-:W-:Y:S02]  /*3af0*/  FMUL.FTZ R79, R2, UR17 ;  /* 0x00000011024f7c20 */ /* 0x000fe40008410000 */
[----:B------:R-:W-:Y:S02]  /*3b00*/  IMAD.WIDE.U32 R14, R7, -0x326172a9, RZ ;  /* 0xcd9e8d57070e7825 */ /* 0x000fe400078e00ff */
[----:B------:R-:W-:-:S02]  /*3b10*/  LOP3.LUT R67, R67, UR6, R133, 0x96, !PT ;  /* 0x0000000643437c12 */ /* 0x000fc4000f8e9685 */
[----:B--2---:R-:W-:Y:S02]  /*3b20*/  FMNMX.FTZ R5, R8, R5, !PT ;  /* 0x0000000508057209 */ /* 0x004fe40007810000 */
[--C-:B------:R-:W-:Y:S01]  /*3b30*/  LOP3.LUT R7, R15, R70, R66.reuse, 0x96, !PT ;  /* 0x000000460f077212 */ /* 0x100fe200078e9642 */
[----:B------:R-:W-:Y:S01]  /*3b40*/  IMAD.WIDE.U32 R74, R67, -0x326172a9, RZ ;  /* 0xcd9e8d57434a7825 */ /* 0x000fe200078e00ff */
[--C-:B------:R-:W-:Y:S01]  /*3b50*/  LOP3.LUT R14, R55, R14, R65.reuse, 0x96, !PT ;  /* 0x0000000e370e7212 */ /* 0x100fe200078e9641 */
[----:B------:R-:W1:Y:S01]  /*3b60*/  SHFL.BFLY PT, R10, R5, 0x1, 0x1f ;  /* 0x0c201f00050a7f89 */ /* 0x000e6200000e0000 */
[----:B------:R-:W-:Y:S01]  /*3b70*/  FSEL R79, R79, RZ, P1 ;  /* 0x000000ff4f4f7208 */ /* 0x000fe20000800000 */
[----:B------:R-:W-:Y:S01]  /*3b80*/  IMAD.WIDE.U32 R8, R7, -0x2daee0ad, RZ ;  /* 0xd2511f5307087825 */ /* 0x000fe200078e00ff */
[----:B------:R-:W-:Y:S02]  /*3b90*/  LOP3.LUT R66, R75, R70, R66, 0x96, !PT ;  /* 0x000000464b427212 */ /* 0x000fe400078e9642 */
[----:B------:R-:W-:Y:S01]  /*3ba0*/  LOP3.LUT R74, R55, R74, R65, 0x96, !PT ;  /* 0x0000004a374a7212 */ /* 0x000fe200078e9641 */
[----:B------:R-:W-:Y:S01]  /*3bb0*/  IMAD.WIDE.U32 R14, R14, -0x2daee0ad, RZ ;  /* 0xd2511f530e0e7825 */ /* 0x000fe200078e00ff */
[----:B------:R-:W-:-:S03]  /*3bc0*/  LOP3.LUT R7, R9, R64, R63, 0x96, !PT ;  /* 0x0000004009077212 */ /* 0x000fc600078e963f */
[--C-:B------:R-:W-:Y:S01]  /*3bd0*/  FFMA.FTZ R98, R62, UR17, -R79.reuse ;  /* 0x000000113e627c23 */ /* 0x100fe2000801084f */
[----:B------:R-:W-:Y:S01]  /*3be0*/  FFMA.FTZ R110, R24, UR17, -R79 ;  /* 0x00000011186e7c23 */ /* 0x000fe2000801084f */
[----:B------:R-:W-:Y:S01]  /*3bf0*/  VIADD R62, R132, 0x78dde6e4 ;  /* 0x78dde6e4843e7836 */ /* 0x000fe20000000000 */
[----:B------:R-:W-:Y:S01]  /*3c00*/  LOP3.LUT R8, R15, R8, R53, 0x96, !PT ;  /* 0x000000080f087212 */ /* 0x000fe200078e9635 */
[----:B------:R-:W-:-:S04]  /*3c10*/  IMAD.WIDE.U32 R20, R7, -0x326172a9, RZ ;  /* 0xcd9e8d5707147825 */ /* 0x000fc800078e00ff */
[--C-:B------:R-:W-:Y:S01]  /*3c20*/  FFMA.FTZ R24, R0, UR17, -R79.reuse ;  /* 0x0000001100187c23 */ /* 0x100fe2000801084f */
[--C-:B------:R-:W-:Y:S01]  /*3c30*/  FFMA.FTZ R29, R60, UR17, -R79.reuse ;  /* 0x000000113c1d7c23 */ /* 0x100fe2000801084f */
[--C-:B------:R-:W-:Y:S01]  /*3c40*/  FFMA.FTZ R91, R56, UR17, -R79.reuse ;  /* 0x00000011385b7c23 */ /* 0x100fe2000801084f */
[----:B------:R-:W-:Y:S01]  /*3c50*/  IMAD.WIDE.U32 R8, R8, -0x326172a9, RZ ;  /* 0xcd9e8d5708087825 */ /* 0x000fe200078e00ff */
[----:B------:R-:W-:Y:S01]  /*3c60*/  LOP3.LUT R7, R21, R54, R52, 0x96, !PT ;  /* 0x0000003615077212 */ /* 0x000fe200078e9634 */
[----:B------:R-:W-:Y:S02]  /*3c70*/  MUFU.EX2 R98, R98 ;  /* 0x0000006200627308 */ /* 0x000fe40000000800 */
[----:B------:R-:W-:Y:S01]  /*3c80*/  FFMA.FTZ R23, R58, UR17, -R79 ;  /* 0x000000113a177c23 */ /* 0x000fe2000801084f */
[----:B------:R-:W-:Y:S01]  /*3c90*/  VIADD R60, R132, 0x1715609d ;  /* 0x1715609d843c7836 */ /* 0x000fe20000000000 */
[----:B------:R-:W-:Y:S01]  /*3ca0*/  LOP3.LUT R20, R9, R20, R62, 0x96, !PT ;  /* 0x0000001409147212 */ /* 0x000fe200078e963e */
[----:B------:R-:W-:Y:S01]  /*3cb0*/  LDSM.16.MT88.4 R56, [R117+0x7000] ;  /* 0x007000007538783b */ /* 0x000fe20000004200 */
[----:B------:R-:W-:Y:S01]  /*3cc0*/  IMAD.WIDE.U32 R66, R66, -0x2daee0ad, RZ ;  /* 0xd2511f5342427825 */ /* 0x000fe200078e00ff */
[----:B-1----:R-:W-:-:S03]  /*3cd0*/  FMNMX.FTZ R0, R5, R10, !PT ;  /* 0x0000000a05007209 */ /* 0x002fc60007810000 */
[----:B------:R-:W-:Y:S01]  /*3ce0*/  FFMA.FTZ R114, R31, UR17, -R79 ;  /* 0x000000111f727c23 */ /* 0x000fe2000801084f */
[----:B------:R-:W1:Y:S01]  /*3cf0*/  MUFU.EX2 R29, R29 ;  /* 0x0000001d001d7308 */ /* 0x000e620000000800 */
[----:B------:R-:W-:Y:S01]  /*3d00*/  IMAD.WIDE.U32 R10, R7, -0x2daee0ad, RZ ;  /* 0xd2511f53070a7825 */ /* 0x000fe200078e00ff */
[----:B------:R-:W-:-:S03]  /*3d10*/  FSETP.NEU.FTZ.AND P1, PT, R0, -INF , PT ;  /* 0xff8000000000780b */ /* 0x000fc60003f3d000 */
[----:B------:R-:W-:Y:S01]  /*3d20*/  FMUL.FTZ R107, R0, UR17 ;  /* 0x00000011006b7c20 */ /* 0x000fe20008410000 */
[----:B------:R-:W-:Y:S01]  /*3d30*/  LOP3.LUT R55, R67, R64, R63, 0x96, !PT ;  /* 0x0000004043377212 */ /* 0x000fe200078e963f */
[----:B------:R-:W-:Y:S01]  /*3d40*/  IMAD.WIDE.U32 R20, R20, -0x2daee0ad, RZ ;  /* 0xd2511f5314147825 */ /* 0x000fe200078e00ff */
[----:B------:R-:W-:-:S03]  /*3d50*/  LOP3.LUT R7, R11, R14, R61, 0x96, !PT ;  /* 0x0000000e0b077212 */ /* 0x000fc600078e963d */
[----:B------:R-:W-:Y:S01]  /*3d60*/  FFMA.FTZ R31, R33, UR17, -R79 ;  /* 0x00000011211f7c23 */ /* 0x000fe2000801084f */
[----:B------:R-:W-:Y:S01]  /*3d70*/  FSEL R107, R107, RZ, P1 ;  /* 0x000000ff6b6b7208 */ /* 0x000fe20000800000 */
[----:B------:R-:W-:Y:S01]  /*3d80*/  MUFU.EX2 R110, R110 ;  /* 0x0000006e006e7308 */ /* 0x000fe20000000800 */
[----:B------:R-:W-:Y:S01]  /*3d90*/  LOP3.LUT R5, R21, R10, R128, 0x96, !PT ;  /* 0x0000000a15057212 */ /* 0x000fe200078e9680 */
[----:B------:R-:W-:-:S04]  /*3da0*/  IMAD.WIDE.U32 R10, R7, -0x326172a9, RZ ;  /* 0xcd9e8d57070a7825 */ /* 0x000fc800078e00ff */
[----:B------:R-:W-:Y:S01]  /*3db0*/  FFMA.FTZ R21, R50, UR17, -R79 ;  /* 0x0000001132157c23 */ /* 0x000fe2000801084f */
[--C-:B------:R-:W-:Y:S01]  /*3dc0*/  FFMA.FTZ R28, R28, UR17, -R107.reuse ;  /* 0x000000111c1c7c23 */ /* 0x100fe2000801086b */
[--C-:B------:R-:W-:Y:S01]  /*3dd0*/  FFMA.FTZ R27, R48, UR17, -R107.reuse ;  /* 0x00000011301b7c23 */ /* 0x100fe2000801086b */
[----:B------:R-:W-:Y:S01]  /*3de0*/  IMAD.WIDE.U32 R40, R5, -0x326172a9, RZ ;  /* 0xcd9e8d5705287825 */ /* 0x000fe200078e00ff */
[----:B------:R-:W-:Y:S01]  /*3df0*/  LOP3.LUT R8, R11, R8, R60, 0x96, !PT ;  /* 0x000000080b087212 */ /* 0x000fe200078e963c */
[----:B------:R-:W2:Y:S02]  /*3e00*/  MUFU.EX2 R91, R91 ;  /* 0x0000005b005b7308 */ /* 0x000ea40000000800 */
[--C-:B------:R-:W-:Y:S01]  /*3e10*/  FFMA.FTZ R99, R26, UR17, -R107.reuse ;  /* 0x000000111a637c23 */ /* 0x100fe2000801086b */
[----:B------:R-:W-:Y:S01]  /*3e20*/  FFMA.FTZ R108, R44, UR17, -R107 ;  /* 0x000000112c6c7c23 */ /* 0x000fe2000801086b */
[----:B------:R-:W-:Y:S01]  /*3e30*/  LOP3.LUT R81, R41, R10, R69, 0x96, !PT ;  /* 0x0000000a29517212 */ /* 0x000fe200078e9645 */
[----:B------:R-:W-:Y:S01]  /*3e40*/  IMAD.WIDE.U32 R8, R8, -0x2daee0ad, RZ ;  /* 0xd2511f5308087825 */ /* 0x000fe200078e00ff */
[----:B------:R-:W-:-:S03]  /*3e50*/  LOP3.LUT R14, R40, 0xffff, RZ, 0xc0, !PT ;  /* 0x0000ffff280e7812 */ /* 0x000fc600078ec0ff */
[--C-:B------:R-:W-:Y:S01]  /*3e60*/  FFMA.FTZ R22, R36, UR17, -R107.reuse ;  /* 0x0000001124167c23 */ /* 0x100fe2000801086b */
[----:B------:R-:W-:Y:S01]  /*3e70*/  LOP3.LUT R11, R40, 0xff, RZ, 0xc0, !PT ;  /* 0x000000ff280b7812 */ /* 0x000fe200078ec0ff */
[----:B------:R-:W-:Y:S01]  /*3e80*/  MUFU.EX2 R28, R28 ;  /* 0x0000001c001c7308 */ /* 0x000fe20000000800 */
[--C-:B------:R-:W-:Y:S01]  /*3e90*/  SHF.R.U32.HI R10, RZ, 0x10, R40.reuse ;  /* 0x00000010ff0a7819 */ /* 0x100fe20000011628 */
[--C-:B------:R-:W-:Y:S01]  /*3ea0*/  FFMA.FTZ R26, R38, UR17, -R107.reuse ;  /* 0x00000011261a7c23 */ /* 0x100fe2000801086b */
[----:B------:R-:W-:Y:S01]  /*3eb0*/  SHF.R.U32.HI R83, RZ, 0x18, R40 ;  /* 0x00000018ff537819 */ /* 0x000fe20000011628 */
[----:B------:R-:W-:Y:S01]  /*3ec0*/  FFMA.FTZ R25, R6, UR17, -R107 ;  /* 0x0000001106197c23 */ /* 0x000fe2000801086b */
[----:B------:R-:W3:Y:S01]  /*3ed0*/  LDSM.16.MT88.4 R40, [R117+0x6000] ;  /* 0x006000007528783b */ /* 0x000ee20000004200 */
[----:B------:R-:W-:Y:S01]  /*3ee0*/  LOP3.LUT R7, R8, 0xffff, RZ, 0xc0, !PT ;  /* 0x0000ffff08077812 */ /* 0x000fe200078ec0ff */
[----:B------:R-:W-:Y:S01]  /*3ef0*/  IMAD.WIDE.U32 R74, R74, -0x2daee0ad, RZ ;  /* 0xd2511f534a4a7825 */ /* 0x000fe200078e00ff */
[----:B------:R-:W-:Y:S01]  /*3f00*/  LOP3.LUT R47, R8, 0xff, RZ, 0xc0, !PT ;  /* 0x000000ff082f7812 */ /* 0x000fe200078ec0ff */
[----:B------:R-:W4:Y:S01]  /*3f10*/  MUFU.EX2 R27, R27 ;  /* 0x0000001b001b7308 */ /* 0x000f220000000800 */
[--C-:B------:R-:W-:Y:S01]  /*3f20*/  SHF.R.U32.HI R13, RZ, 0x10, R8.reuse ;  /* 0x00000010ff0d7819 */ /* 0x100fe20000011608 */
[----:B------:R-:W5:Y:S01]  /*3f30*/  LDSM.16.MT88.4 R48, [R86+0x6000] ;  /* 0x006000005630783b */ /* 0x000f620000004200 */
[----:B------:R-:W-:Y:S01]  /*3f40*/  SHF.R.U32.HI R15, RZ, 0x18, R8 ;  /* 0x00000018ff0f7819 */ /* 0x000fe20000011608 */
[----:B------:R-:W-:Y:S01]  /*3f50*/  IMAD.WIDE.U32 R70, R55, -0x326172a9, RZ ;  /* 0xcd9e8d5737467825 */ /* 0x000fe200078e00ff */
[----:B------:R-:W-:-:S03]  /*3f60*/  LOP3.LUT R8, R81, 0xffff, RZ, 0xc0, !PT ;  /* 0x0000ffff51087812 */ /* 0x000fc600078ec0ff */
[----:B------:R-:W-:Y:S01]  /*3f70*/  FFMA.FTZ R135, R89, UR17, -R107 ;  /* 0x0000001159877c23 */ /* 0x000fe2000801086b */
[----:B------:R-:W-:Y:S01]  /*3f80*/  LOP3.LUT R5, R9, R20, R68, 0x96, !PT ;  /* 0x0000001409057212 */ /* 0x000fe200078e9644 */
[----:B------:R-:W-:Y:S01]  /*3f90*/  MUFU.EX2 R99, R99 ;  /* 0x0000006300637308 */ /* 0x000fe20000000800 */
[----:B------:R-:W-:Y:S01]  /*3fa0*/  SHF.R.U32.HI R14, RZ, 0x8, R14 ;  /* 0x00000008ff0e7819 */ /* 0x000fe2000001160e */
[----:B------:R-:W-:Y:S01]  /*3fb0*/  FFMA.FTZ R20, R46, UR17, -R79 ;  /* 0x000000112e147c23 */ /* 0x000fe2000801084f */
[----:B------:R-:W-:Y:S01]  /*3fc0*/  LOP3.LUT R9, R81, 0xff, RZ, 0xc0, !PT ;  /* 0x000000ff51097812 */ /* 0x000fe200078ec0ff */
[--C-:B------:R-:W-:Y:S01]  /*3fd0*/  FFMA.FTZ R16, R16, UR17, -R107.reuse ;  /* 0x0000001110107c23 */ /* 0x100fe2000801086b */
[----:B------:R-:W-:Y:S01]  /*3fe0*/  SHF.R.U32.HI R8, RZ, 0x8, R8 ;  /* 0x00000008ff087819 */ /* 0x000fe20000011608 */
[--C-:B------:R-:W-:Y:S01]  /*3ff0*/  FFMA.FTZ R19, R19, UR17, -R107.reuse ;  /* 0x0000001113137c23 */ /* 0x100fe2000801086b */
[----:B------:R-:W-:Y:S01]  /*4000*/  PRMT R11, R11, 0x5410, R14 ;  /* 0x000054100b0b7816 */ /* 0x000fe2000000000e */
[----:B------:R-:W3:Y:S01]  /*4010*/  MUFU.EX2 R108, R108 ;  /* 0x0000006c006c7308 */ /* 0x000ee20000000800 */
[----:B------:R-:W-:Y:S01]  /*4020*/  LOP3.LUT R10, R10, 0xff, RZ, 0xc0, !PT ;  /* 0x000000ff0a0a7812 */ /* 0x000fe200078ec0ff */
[----:B------:R-:W-:Y:S01]  /*4030*/  FFMA.FTZ R18, R18, UR17, -R107 ;  /* 0x0000001112127c23 */ /* 0x000fe2000801086b */
[----:B------:R-:W-:-:S02]  /*4040*/  PRMT R9, R9, 0x5410, R8 ;  /* 0x0000541009097816 */ /* 0x000fc40000000008 */
[----:B------:R-:W-:Y:S02]  /*4050*/  SHF.R.U32.HI R8, RZ, 0x10, R81 ;  /* 0x00000010ff087819 */ /* 0x000fe40000011651 */
[----:B------:R-:W-:Y:S01]  /*4060*/  PRMT R83, R10, 0x5410, R83 ;  /* 0x000054100a537816 */ /* 0x000fe20000000053 */
[----:B------:R-:W-:Y:S01]  /*4070*/  MUFU.EX2 R22, R22 ;  /* 0x0000001600167308 */ /* 0x000fe20000000800 */
[--C-:B------:R-:W-:Y:S02]  /*4080*/  HSET2.LE.AND R82, R11, R78.reuse, PT ;  /* 0x0000004e0b527233 */ /* 0x100fe40003803000 */
[----:B------:R-:W-:Y:S02]  /*4090*/  SHF.R.U32.HI R81, RZ, 0x18, R81 ;  /* 0x00000018ff517819 */ /* 0x000fe40000011651 */
[----:B------:R-:W-:Y:S02]  /*40a0*/  LOP3.LUT R8, R8, 0xff, RZ, 0xc0, !PT ;  /* 0x000000ff08087812 */ /* 0x000fe400078ec0ff */
[----:B-1----:R-:W-:Y:S01]  /*40b0*/  F2FP.F16.F32.PACK_AB R11, R29, R98 ;  /* 0x000000621d0b723e */ /* 0x002fe200000000ff */
[----:B------:R-:W-:Y:S01]  /*40c0*/  MUFU.EX2 R24, R24 ;  /* 0x0000001800187308 */ /* 0x000fe20000000800 */
[----:B------:R-:W-:-:S02]  /*40d0*/  HSET2.LE.AND R80, R9, R78, PT ;  /* 0x0000004e09507233 */ /* 0x000fc40003803000 */
[----:B--2---:R-:W-:Y:S02]  /*40e0*/  F2FP.F16.F32.PACK_AB R3, R91, R110 ;  /* 0x0000006e5b03723e */ /* 0x004fe400000000ff */
[--C-:B------:R-:W-:Y:S02]  /*40f0*/  HSET2.LE.AND R83, R83, R78.reuse, PT ;  /* 0x0000004e53537233 */ /* 0x100fe40003803000 */
[----:B------:R-:W-:Y:S01]  /*4100*/  PRMT R81, R8, 0x5410, R81 ;  /* 0x0000541008517816 */ /* 0x000fe20000000051 */
[----:B------:R-:W-:Y:S01]  /*4110*/  MUFU.EX2 R23, R23 ;  /* 0x0000001700177308 */ /* 0x000fe20000000800 */
[----:B----4-:R-:W-:Y:S02]  /*4120*/  F2FP.F16.F32.PACK_AB R4, R27, R28 ;  /* 0x0000001c1b04723e */ /* 0x010fe400000000ff */
[----:B------:R-:W-:Y:S02]  /*4130*/  LOP3.LUT R82, R82, R11, RZ, 0xc0, !PT ;  /* 0x0000000b52527212 */ /* 0x000fe400078ec0ff */
[----:B------:R-:W-:Y:S01]  /*4140*/  LOP3.LUT R80, R80, R3, RZ, 0xc0, !PT ;  /* 0x0000000350507212 */ /* 0x000fe200078ec0ff */
[----:B------:R-:W1:Y:S01]  /*4150*/  LDSM.16.MT88.4 R8, [R117+0x6400] ;  /* 0x006400007508783b */ /* 0x000e620000004200 */
[----:B------:R-:W-:Y:S01]  /*4160*/  FFMA.FTZ R3, R12, UR17, -R107 ;  /* 0x000000110c037c23 */ /* 0x000fe2000801086b */
[----:B------:R-:W-:Y:S01]  /*4170*/  LOP3.LUT R83, R83, R4, RZ, 0xc0, !PT ;  /* 0x0000000453537212 */ /* 0x000fe200078ec0ff */
[----:B------:R-:W-:Y:S01]  /*4180*/  MUFU.EX2 R21, R21 ;  /* 0x0000001500157308 */ /* 0x000fe20000000800 */
[----:B------:R-:W-:-:S02]  /*4190*/  HSET2.LE.AND R81, R81, R78, PT ;  /* 0x0000004e51517233 */ /* 0x000fc40003803000 */
[----:B---3--:R-:W-:Y:S02]  /*41a0*/  F2FP.F16.F32.PACK_AB R4, R108, R99 ;  /* 0x000000636c04723e */ /* 0x008fe400000000ff */
[----:B------:R-:W-:Y:S02]  /*41b0*/  LOP3.LUT R14, R13, 0xff, RZ, 0xc0, !PT ;  /* 0x000000ff0d0e7812 */ /* 0x000fe400078ec0ff */
[----:B------:R-:W-:Y:S01]  /*41c0*/  LOP3.LUT R81, R81, R4, RZ, 0xc0, !PT ;  /* 0x0000000451517212 */ /* 0x000fe200078ec0ff */
[----:B------:R-:W2:Y:S01]  /*41d0*/  MUFU.EX2 R3, R3 ;  /* 0x0000000300037308 */ /* 0x000ea20000000800 */
[----:B------:R-:W-:Y:S02]  /*41e0*/  SHF.R.U32.HI R4, RZ, 0x8, R7 ;  /* 0x00000008ff047819 */ /* 0x000fe40000011607 */
[C---:B------:R-:W-:Y:S02]  /*41f0*/  LOP3.LUT R12, R5.reuse, 0xffff, RZ, 0xc0, !PT ;  /* 0x0000ffff050c7812 */ /* 0x040fe400078ec0ff */
[----:B------:R-:W-:Y:S01]  /*4200*/  SHF.R.U32.HI R7, RZ, 0x10, R5 ;  /* 0x00000010ff077819 */ /* 0x000fe20000011605 */
[----:B------:R-:W-:Y:S01]  /*4210*/  HMMA.16816.F32 R36, R80, R40, RZ ;  /* 0x000000285024723c */ /* 0x000fe200000018ff */
[----:B------:R-:W-:Y:S01]  /*4220*/  PRMT R15, R14, 0x5410, R15 ;  /* 0x000054100e0f7816 */ /* 0x000fe2000000000f */
[----:B------:R-:W3:Y:S01]  /*4230*/  MUFU.EX2 R20, R20 ;  /* 0x0000001400147308 */ /* 0x000ee20000000800 */
[----:B------:R-:W-:-:S02]  /*4240*/  LOP3.LUT R45, R5, 0xff, RZ, 0xc0, !PT ;  /* 0x000000ff052d7812 */ /* 0x000fc400078ec0ff */
[----:B------:R-:W-:Y:S01]  /*4250*/  SHF.R.U32.HI R13, RZ, 0x18, R5 ;  /* 0x00000018ff0d7819 */ /* 0x000fe20000011605 */
[----:B------:R-:W-:Y:S01]  /*4260*/  HMMA.16816.F32 R40, R80, R42, RZ ;  /* 0x0000002a5028723c */ /* 0x000fe200000018ff */
[----:B------:R-:W-:Y:S02]  /*4270*/  SHF.R.U32.HI R12, RZ, 0x8, R12 ;  /* 0x00000008ff0c7819 */ /* 0x000fe4000001160c */
[----:B------:R-:W-:Y:S01]  /*4280*/  LOP3.LUT R6, R7, 0xff, RZ, 0xc0, !PT ;  /* 0x000000ff07067812 */ /* 0x000fe200078ec0ff */
[----:B------:R-:W-:Y:S01]  /*4290*/  MUFU.EX2 R26, R26 ;  /* 0x0000001a001a7308 */ /* 0x000fe20000000800 */
[----:B------:R-:W-:Y:S02]  /*42a0*/  PRMT R47, R47, 0x5410, R4 ;  /* 0x000054102f2f7816 */ /* 0x000fe40000000004 */
[----:B------:R-:W-:Y:S02]  /*42b0*/  PRMT R45, R45, 0x5410, R12 ;  /* 0x000054102d2d7816 */ /* 0x000fe4000000000c */
[----:B------:R-:W-:-:S02]  /*42c0*/  PRMT R13, R6, 0x5410, R13 ;  /* 0x00005410060d7816 */ /* 0x000fc4000000000d */
[--C-:B------:R-:W-:Y:S01]  /*42d0*/  HSET2.LE.AND R15, R15, R78.reuse, PT ;  /* 0x0000004e0f0f7233 */ /* 0x100fe20003803000 */
[----:B------:R-:W4:Y:S01]  /*42e0*/  MUFU.EX2 R25, R25 ;  /* 0x0000001900197308 */ /* 0x000f220000000800 */
[----:B--2---:R-:W-:Y:S01]  /*42f0*/  F2FP.F16.F32.PACK_AB R44, R3, R22 ;  /* 0x00000016032c723e */ /* 0x004fe200000000ff */
[----:B------:R-:W2:Y:S01]  /*4300*/  LDSM.16.MT88.4 R4, [R86+0x6400] ;  /* 0x006400005604783b */ /* 0x000ea20000004200 */
[--C-:B------:R-:W-:Y:S02]  /*4310*/  HSET2.LE.AND R14, R47, R78.reuse, PT ;  /* 0x0000004e2f0e7233 */ /* 0x100fe40003803000 */
[--C-:B------:R-:W-:Y:S02]  /*4320*/  HSET2.LE.AND R12, R45, R78.reuse, PT ;  /* 0x0000004e2d0c7233 */ /* 0x100fe40003803000 */
[----:B------:R-:W-:Y:S01]  /*4330*/  LOP3.LUT R15, R15, R44, RZ, 0xc0, !PT ;  /* 0x0000002c0f0f7212 */ /* 0x000fe200078ec0ff */
[----:B------:R-:W-:Y:S01]  /*4340*/  MUFU.EX2 R135, R135 ;  /* 0x0000008700877308 */ /* 0x000fe20000000800 */
[----:B------:R-:W-:-:S02]  /*4350*/  HSET2.LE.AND R13, R13, R78, PT ;  /* 0x0000004e0d0d7233 */ /* 0x000fc40003803000 */
[----:B---3--:R-:W-:Y:S02]  /*4360*/  F2FP.F16.F32.PACK_AB R47, R20, R21 ;  /* 0x00000015142f723e */ /* 0x008fe400000000ff */
[----:B------:R-:W-:Y:S02]  /*4370*/  F2FP.F16.F32.PACK_AB R45, R23, R24 ;  /* 0x00000018172d723e */ /* 0x000fe400000000ff */
[----:B------:R-:W-:Y:S01]  /*4380*/  LOP3.LUT R14, R14, R47, RZ, 0xc0, !PT ;  /* 0x0000002f0e0e7212 */ /* 0x000fe200078ec0ff */
[----:B------:R-:W-:Y:S01]  /*4390*/  MUFU.EX2 R31, R31 ;  /* 0x0000001f001f7308 */ /* 0x000fe20000000800 */
[----:B----4-:R-:W-:Y:S02]  /*43a0*/  F2FP.F16.F32.PACK_AB R44, R25, R26 ;  /* 0x0000001a192c723e */ /* 0x010fe400000000ff */
[----:B------:R-:W-:Y:S02]  /*43b0*/  LOP3.LUT R12, R12, R45, RZ, 0xc0, !PT ;  /* 0x0000002d0c0c7212 */ /* 0x000fe400078ec0ff */
[----:B------:R-:W-:-:S02]  /*43c0*/  LOP3.LUT R13, R13, R44, RZ, 0xc0, !PT ;  /* 0x0000002c0d0d7212 */ /* 0x000fc400078ec0ff */
[----:B-----5:R-:W-:Y:S01]  /*43d0*/  HMMA.16816.F32 R44, R80, R48, RZ ;  /* 0x00000030502c723c */ /* 0x020fe200000018ff */
[----:B------:R-:W-:Y:S02]  /*43e0*/  LOP3.LUT R63, R75, R66, R53, 0x96, !PT ;  /* 0x000000424b3f7212 */ /* 0x000fe400078e9635 */
[----:B------:R-:W-:Y:S01]  /*43f0*/  LDSM.16.MT88.4 R64, [R86+0x7000] ;  /* 0x007000005640783b */ /* 0x000fe20000004200 */
[----:B------:R-:W-:Y:S02]  /*4400*/  LOP3.LUT R72, R71, R54, R52, 0x96, !PT ;  /* 0x0000003647487212 */ /* 0x000fe400078e9634 */
[----:B-1----:R-:W-:Y:S01]  /*4410*/  HMMA.16816.F32 R36, R12, R8, R36 ;  /* 0x000000080c24723c */ /* 0x002fe20000001824 */
[----:B------:R-:W-:-:S04]  /*4420*/  IMAD.WIDE.U32 R92, R63, -0x326172a9, RZ ;  /* 0xcd9e8d573f5c7825 */ /* 0x000fc800078e00ff */
[----:B------:R-:W-:Y:S01]  /*4430*/  IMAD.WIDE.U32 R72, R72, -0x2daee0ad, RZ ;  /* 0xd2511f5348487825 */ /* 0x000fe200078e00ff */
[----:B------:R-:W-:Y:S01]  /*4440*/  HMMA.16816.F32 R40, R12, R10, R40 ;  /* 0x0000000a0c28723c */ /* 0x000fe20000001828 */
[----:B------:R-:W1:Y:S01]  /*4450*/  LDSM.16.MT88.4 R8, [R117+0x7400] ;  /* 0x007400007508783b */ /* 0x000e620000004200 */
[----:B------:R-:W-:Y:S02]  /*4460*/  LOP3.LUT R70, R93, R70, R62, 0x96, !PT ;  /* 0x000000465d467212 */ /* 0x000fe400078e963e */
[----:B------:R-:W-:Y:S02]  /*4470*/  LOP3.LUT R61, R73, R74, R61, 0x96, !PT ;  /* 0x0000004a493d7212 */ /* 0x000fe400078e963d */
[----:B------:R-:W-:Y:S01]  /*4480*/  HMMA.16816.F32 R48, R80, R50, RZ ;  /* 0x000000325030723c */ /* 0x000fe200000018ff */
[----:B------:R-:W-:-:S05]  /*4490*/  IMAD.WIDE.U32 R70, R70, -0x2daee0ad, RZ ;  /* 0xd2511f5346467825 */ /* 0x000fca00078e00ff */
[C---:B------:R-:W-:Y:S06]  /*44a0*/  HMMA.16816.F32 R52, R80.reuse, R56, RZ ;  /* 0x000000385034723c */ /* 0x040fec00000018ff */
[----:B------:R-:W-:Y:S06]  /*44b0*/  HMMA.16816.F32 R56, R80, R58, RZ ;  /* 0x0000003a5038723c */ /* 0x000fec00000018ff */
[C---:B--2---:R-:W-:Y:S06]  /*44c0*/  HMMA.16816.F32 R44, R12.reuse, R4, R44 ;  /* 0x000000040c2c723c */ /* 0x044fec000000182c */
[C---:B------:R-:W-:Y:S01]  /*44d0*/  HMMA.16816.F32 R48, R12.reuse, R6, R48 ;  /* 0x000000060c30723c */ /* 0x040fe20000001830 */
[----:B------:R-:W2:Y:S05]  /*44e0*/  LDSM.16.MT88.4 R4, [R86+0x7400] ;  /* 0x007400005604783b */ /* 0x000eaa0000004200 */
[C---:B-1----:R-:W-:Y:S06]  /*44f0*/  HMMA.16816.F32 R52, R12.reuse, R8, R52 ;  /* 0x000000080c34723c */ /* 0x042fec0000001834 */
[----:B------:R-:W-:Y:S01]  /*4500*/  HMMA.16816.F32 R56, R12, R10, R56 ;  /* 0x0000000a0c38723c */ /* 0x000fe20000001838 */
[----:B------:R-:W-:-:S05]  /*4510*/  IMAD.WIDE.U32 R8, R61, -0x326172a9, RZ ;  /* 0xcd9e8d573d087825 */ /* 0x000fca00078e00ff */
[----:B------:R-:W-:Y:S02]  /*4520*/  LOP3.LUT R9, R9, R92, R60, 0x96, !PT ;  /* 0x0000005c09097212 */ /* 0x000fe400078e963c */
[C---:B------:R-:W-:Y:S01]  /*4530*/  HMMA.16816.F32 R60, R80.reuse, R64, RZ ;  /* 0x00000040503c723c */ /* 0x040fe200000018ff */
[----:B------:R-:W-:Y:S02]  /*4540*/  LOP3.LUT R10, R71, R72, R128, 0x96, !PT ;  /* 0x00000048470a7212 */ /* 0x000fe400078e9680 */
[----:B------:R-:W1:Y:S01]  /*4550*/  LDSM.16.MT88.4 R72, [R117+0x8000] ;  /* 0x008000007548783b */ /* 0x000e620000004200 */
[----:B------:R-:W-:Y:S02]  /*4560*/  IMAD.WIDE.U32 R92, R9, -0x2daee0ad, RZ ;  /* 0xd2511f53095c7825 */ /* 0x000fe400078e00ff */
[----:B------:R-:W-:Y:S02]  /*4570*/  HMMA.16816.F32 R64, R80, R66, RZ ;  /* 0x000000425040723c */ /* 0x000fe400000018ff */
[----:B------:R-:W-:Y:S01]  /*4580*/  IMAD.WIDE.U32 R10, R10, -0x326172a9, RZ ;  /* 0xcd9e8d570a0a7825 */ /* 0x000fe200078e00ff */
[----:B------:R-:W-:-:S02]  /*4590*/  LOP3.LUT R9, R93, R70, R68, 0x96, !PT ;  /* 0x000000465d097212 */ /* 0x000fc400078e9644 */
[----:B------:R-:W-:Y:S02]  /*45a0*/  LOP3.LUT R94, R92, 0xff, RZ, 0xc0, !PT ;  /* 0x000000ff5c5e7812 */ /* 0x000fe400078ec0ff */
[----:B------:R-:W-:Y:S02]  /*45b0*/  LOP3.LUT R8, R11, R8, R69, 0x96, !PT ;  /* 0x000000080b087212 */ /* 0x000fe400078e9645 */
[C---:B------:R-:W-:Y:S02]  /*45c0*/  LOP3.LUT R11, R10.reuse, 0xffff, RZ, 0xc0, !PT ;  /* 0x0000ffff0a0b7812 */ /* 0x040fe400078ec0ff */
[----:B------:R-:W-:Y:S02]  /*45d0*/  LOP3.LUT R109, R10, 0xff, RZ, 0xc0, !PT ;  /* 0x000000ff0a6d7812 */ /* 0x000fe400078ec0ff */
[--C-:B------:R-:W-:Y:S02]  /*45e0*/  SHF.R.U32.HI R96, RZ, 0x10, R10.reuse ;  /* 0x00000010ff607819 */ /* 0x100fe4000001160a */
[----:B------:R-:W-:-:S02]  /*45f0*/  SHF.R.U32.HI R95, RZ, 0x18, R10 ;  /* 0x00000018ff5f7819 */ /* 0x000fc4000001160a */
[----:B------:R-:W-:Y:S01]  /*4600*/  LOP3.LUT R96, R96, 0xff, RZ, 0xc0, !PT ;  /* 0x000000ff60607812 */ /* 0x000fe200078ec0ff */
[C---:B--2---:R-:W-:Y:S01]  /*4610*/  HMMA.16816.F32 R60, R12.reuse, R4, R60 ;  /* 0x000000040c3c723c */ /* 0x044fe2000000183c */
[----:B------:R-:W-:Y:S02]  /*4620*/  LOP3.LUT R113, R9, 0xff, RZ, 0xc0, !PT ;  /* 0x000000ff09717812 */ /* 0x000fe400078ec0ff */
[----:B------:R-:W-:Y:S02]  /*4630*/  LOP3.LUT R10, R92, 0xffff, RZ, 0xc0, !PT ;  /* 0x0000ffff5c0a7812 */ /* 0x000fe400078ec0ff */
[----:B------:R-:W-:Y:S01]  /*4640*/  SHF.R.U32.HI R93, RZ, 0x10, R92 ;  /* 0x00000010ff5d7819 */ /* 0x000fe2000001165c */
[----:B------:R-:W-:Y:S01]  /*4650*/  HMMA.16816.F32 R64, R12, R6, R64 ;  /* 0x000000060c40723c */ /* 0x000fe20000001840 */
[----:B------:R-:W2:Y:S01]  /*4660*/  LDSM.16.MT88.4 R4, [R117+0x8400] ;  /* 0x008400007504783b */ /* 0x000ea20000004200 */
[----:B------:R-:W-:Y:S02]  /*4670*/  SHF.R.U32.HI R111, RZ, 0x8, R10 ;  /* 0x00000008ff6f7819 */ /* 0x000fe4000001160a */
[----:B------:R-:W-:-:S02]  /*4680*/  SHF.R.U32.HI R92, RZ, 0x18, R92 ;  /* 0x00000018ff5c7819 */ /* 0x000fc4000001165c */
[----:B------:R-:W-:Y:S02]  /*4690*/  LOP3.LUT R93, R93, 0xff, RZ, 0xc0, !PT ;  /* 0x000000ff5d5d7812 */ /* 0x000fe400078ec0ff */
[----:B------:R-:W-:Y:S01]  /*46a0*/  PRMT R111, R94, 0x5410, R111 ;  /* 0x000054105e6f7816 */ /* 0x000fe2000000006f */
[--C-:B------:R-:W-:Y:S01]  /*46b0*/  FFMA.FTZ R94, R35, UR17, -R79.reuse ;  /* 0x00000011235e7c23 */ /* 0x100fe2000801084f */
[----:B------:R-:W-:Y:S01]  /*46c0*/  PRMT R93, R93, 0x5410, R92 ;  /* 0x000054105d5d7816 */ /* 0x000fe2000000005c */
[--C-:B------:R-:W-:Y:S01]  /*46d0*/  FFMA.FTZ R92, R32, UR17, -R79.reuse ;  /* 0x00000011205c7c23 */ /* 0x100fe2000801084f */
[----:B------:R-:W-:Y:S01]  /*46e0*/  MUFU.EX2 R35, R114 ;  /* 0x0000007200237308 */ /* 0x000fe20000000800 */
[----:B-1----:R-:W-:Y:S01]  /*46f0*/  HMMA.16816.F32 R68, R80, R72, RZ ;  /* 0x000000485044723c */ /* 0x002fe200000018ff */
[----:B------:R-:W-:Y:S01]  /*4700*/  FFMA.FTZ R32, R34, UR17, -R79 ;  /* 0x0000001122207c23 */ /* 0x000fe2000801084f */
[----:B------:R-:W-:-:S04]  /*4710*/  HSET2.LE.AND R111, R111, R78, PT ;  /* 0x0000004e6f6f7233 */ /* 0x000fc80003803000 */
[----:B------:R-:W-:Y:S01]  /*4720*/  HMMA.16816.F32 R72, R80, R74, RZ ;  /* 0x0000004a5048723c */ /* 0x000fe200000018ff */
[----:B------:R1:W-:Y:S08]  /*4730*/  MUFU.EX2 R33, R94 ;  /* 0x0000005e00217308 */ /* 0x0003f00000000800 */
[----:B------:R-:W-:Y:S08]  /*4740*/  MUFU.EX2 R92, R92 ;  /* 0x0000005c005c7308 */ /* 0x000ff00000000800 */
[----:B------:R-:W-:Y:S01]  /*4750*/  MUFU.EX2 R32, R32 ;  /* 0x0000002000207308 */ /* 0x000fe20000000800 */
[--C-:B-1----:R-:W-:Y:S01]  /*4760*/  FFMA.FTZ R94, R88, UR17, -R107.reuse ;  /* 0x00000011585e7c23 */ /* 0x102fe2000801086b */
[----:B------:R-:W-:Y:S01]  /*4770*/  FFMA.FTZ R88, R90, UR17, -R107 ;  /* 0x000000115a587c23 */ /* 0x000fe2000801086b */
[C---:B--2---:R-:W-:Y:S05]  /*4780*/  HMMA.16816.F32 R68, R12.reuse, R4, R68 ;  /* 0x000000040c44723c */ /* 0x044fea0000001844 */
[----:B------:R-:W1:Y:S01]  /*4790*/  MUFU.EX2 R88, R88 ;  /* 0x0000005800587308 */ /* 0x000e620000000800 */
[----:B------:R-:W-:Y:S01]  /*47a0*/  HMMA.16816.F32 R72, R12, R6, R72 ;  /* 0x000000060c48723c */ /* 0x000fe20000001848 */
[----:B------:R-:W-:-:S02]  /*47b0*/  SHF.R.U32.HI R4, RZ, 0x8, R11 ;  /* 0x00000008ff047819 */ /* 0x000fc4000001160b */
[C---:B------:R-:W-:Y:S02]  /*47c0*/  LOP3.LUT R5, R8.reuse, 0xff, RZ, 0xc0, !PT ;  /* 0x000000ff08057812 */ /* 0x040fe400078ec0ff */
[----:B------:R-:W-:Y:S02]  /*47d0*/  PRMT R109, R109, 0x5410, R4 ;  /* 0x000054106d6d7816 */ /* 0x000fe40000000004 */
[----:B------:R-:W-:Y:S01]  /*47e0*/  MUFU.EX2 R90, R18 ;  /* 0x00000012005a7308 */ /* 0x000fe20000000800 */
[----:B------:R-:W-:Y:S02]  /*47f0*/  LOP3.LUT R4, R8, 0xffff, RZ, 0xc0, !PT ;  /* 0x0000ffff08047812 */ /* 0x000fe400078ec0ff */
[----:B------:R-:W-:Y:S02]  /*4800*/  SHF.R.U32.HI R6, RZ, 0x10, R9 ;  /* 0x00000010ff067819 */ /* 0x000fe40000011609 */
[----:B------:R-:W-:Y:S02]  /*4810*/  SHF.R.U32.HI R4, RZ, 0x8, R4 ;  /* 0x00000008ff047819 */ /* 0x000fe40000011604 */
[----:B------:R-:W-:Y:S01]  /*4820*/  PRMT R11, R96, 0x5410, R95 ;  /* 0x00005410600b7816 */ /* 0x000fe2000000005f */
[----:B------:R-:W-:Y:S01]  /*4830*/  FFMA.FTZ R96, R17, UR17, -R107 ;  /* 0x0000001111607c23 */ /* 0x000fe2000801086b */
[----:B------:R-:W-:Y:S01]  /*4840*/  PRMT R5, R5, 0x5410, R4 ;  /* 0x0000541005057816 */ /* 0x000fe20000000004 */
[----:B------:R-:W-:Y:S01]  /*4850*/  MUFU.EX2 R94, R94 ;  /* 0x0000005e005e7308 */ /* 0x000fe20000000800 */
[----:B------:R-:W-:-:S02]  /*4860*/  SHF.R.U32.HI R95, RZ, 0x10, R8 ;  /* 0x00000010ff5f7819 */ /* 0x000fc40000011608 */
[----:B------:R-:W-:Y:S02]  /*4870*/  LOP3.LUT R4, R9, 0xffff, RZ, 0xc0, !PT ;  /* 0x0000ffff09047812 */ /* 0x000fe400078ec0ff */
[----:B------:R-:W-:Y:S02]  /*4880*/  SHF.R.U32.HI R7, RZ, 0x18, R9 ;  /* 0x00000018ff077819 */ /* 0x000fe40000011609 */
[----:B------:R-:W-:Y:S01]  /*4890*/  LOP3.LUT R6, R6, 0xff, RZ, 0xc0, !PT ;  /* 0x000000ff06067812 */ /* 0x000fe200078ec0ff */
[----:B------:R-:W-:Y:S01]  /*48a0*/  MUFU.EX2 R96, R96 ;  /* 0x0000006000607308 */ /* 0x000fe20000000800 */
[----:B------:R-:W-:Y:S02]  /*48b0*/  SHF.R.U32.HI R8, RZ, 0x18, R8 ;  /* 0x00000018ff087819 */ /* 0x000fe40000011608 */
[----:B------:R-:W-:Y:S02]  /*48c0*/  LOP3.LUT R95, R95, 0xff, RZ, 0xc0, !PT ;  /* 0x000000ff5f5f7812 */ /* 0x000fe400078ec0ff */
[----:B------:R-:W-:-:S02]  /*48d0*/  SHF.R.U32.HI R4, RZ, 0x8, R4 ;  /* 0x00000008ff047819 */ /* 0x000fc40000011604 */
[----:B------:R-:W-:Y:S02]  /*48e0*/  PRMT R7, R6, 0x5410, R7 ;  /* 0x0000541006077816 */ /* 0x000fe40000000007 */
[----:B------:R-:W-:Y:S02]  /*48f0*/  PRMT R95, R95, 0x5410, R8 ;  /* 0x000054105f5f7816 */ /* 0x000fe40000000008 */
[----:B------:R-:W-:Y:S02]  /*4900*/  PRMT R113, R113, 0x5410, R4 ;  /* 0x0000541071717816 */ /* 0x000fe40000000004 */
[--C-:B------:R-:W-:Y:S02]  /*4910*/  HSET2.LE.AND R8, R5, R78.reuse, PT ;  /* 0x0000004e05087233 */ /* 0x100fe40003803000 */
[--C-:B------:R-:W-:Y:S02]  /*4920*/  HSET2.LE.AND R112, R7, R78.reuse, PT ;  /* 0x0000004e07707233 */ /* 0x100fe40003803000 */
[----:B------:R-:W2:Y:S01]  /*4930*/  LDSM.16.MT88.4 R4, [R86+0x8000] ;  /* 0x008000005604783b */ /* 0x000ea20000004200 */
[--C-:B------:R-:W-:Y:S01]  /*4940*/  HSET2.LE.AND R9, R95, R78.reuse, PT ;  /* 0x0000004e5f097233 */ /* 0x100fe20003803000 */
[--C-:B------:R-:W-:Y:S01]  /*4950*/  FFMA.FTZ R95, R30, UR17, -R79.reuse ;  /* 0x000000111e5f7c23 */ /* 0x100fe2000801084f */
[--C-:B------:R-:W-:Y:S01]  /*4960*/  HSET2.LE.AND R10, R109, R78.reuse, PT ;  /* 0x0000004e6d0a7233 */ /* 0x100fe20003803000 */
[--C-:B------:R-:W-:Y:S01]  /*4970*/  FFMA.FTZ R30, R77, UR17, -R79.reuse ;  /* 0x000000114d1e7c23 */ /* 0x100fe2000801084f */
[--C-:B------:R-:W-:Y:S01]  /*4980*/  HSET2.LE.AND R109, R93, R78.reuse, PT ;  /* 0x0000004e5d6d7233 */ /* 0x100fe20003803000 */
[----:B------:R-:W-:Y:S01]  /*4990*/  MUFU.EX2 R34, R95 ;  /* 0x0000005f00227308 */ /* 0x000fe20000000800 */
[--C-:B------:R-:W-:Y:S01]  /*49a0*/  HSET2.LE.AND R11, R11, R78.reuse, PT ;  /* 0x0000004e0b0b7233 */ /* 0x100fe20003803000 */
[----:B------:R-:W-:Y:S01]  /*49b0*/  FFMA.FTZ R93, R76, UR17, -R79 ;  /* 0x000000114c5d7c23 */ /* 0x000fe2000801084f */
[----:B------:R-:W-:-:S05]  /*49c0*/  HSET2.LE.AND R113, R113, R78, PT ;  /* 0x0000004e71717233 */ /* 0x000fca0003803000 */
[----:B------:R1:W3:Y:S08]  /*49d0*/  MUFU.EX2 R95, R16 ;  /* 0x00000010005f7308 */ /* 0x0002f00000000800 */
[----:B------:R-:W-:Y:S08]  /*49e0*/  MUFU.EX2 R30, R30 ;  /* 0x0000001e001e7308 */ /* 0x000ff00000000800 */
[----:B------:R-:W4:Y:S01]  /*49f0*/  MUFU.EX2 R93, R93 ;  /* 0x0000005d005d7308 */ /* 0x000f220000000800 */
[----:B-1----:R-:W-:Y:S01]  /*4a00*/  F2FP.F16.F32.PACK_AB R16, R135, R88 ;  /* 0x000000588710723e */ /* 0x002fe200000000ff */
[C---:B--2---:R-:W-:Y:S06]  /*4a10*/  HMMA.16816.F32 R76, R80.reuse, R4, RZ ;  /* 0x00000004504c723c */ /* 0x044fec00000018ff */
[----:B------:R-:W-:Y:S01]  /*4a20*/  HMMA.16816.F32 R80, R80, R6, RZ ;  /* 0x000000065050723c */ /* 0x000fe200000018ff */
[----:B---3--:R-:W-:Y:S01]  /*4a30*/  F2FP.F16.F32.PACK_AB R4, R95, R96 ;  /* 0x000000605f04723e */ /* 0x008fe200000000ff */
[----:B------:R-:W-:Y:S01]  /*4a40*/  FFMA.FTZ R5, R97, UR17, -R107 ;  /* 0x0000001161057c23 */ /* 0x000fe2000801086b */
[----:B------:R-:W-:-:S02]  /*4a50*/  FADD.FTZ R97, R99, R108 ;  /* 0x0000006c63617221 */ /* 0x000fc40000010000 */
[----:B------:R-:W-:Y:S01]  /*4a60*/  LOP3.LUT R9, R9, R4, RZ, 0xc0, !PT ;  /* 0x0000000409097212 */ /* 0x000fe200078ec0ff */
[----:B------:R-:W1:Y:S01]  /*4a70*/  MUFU.EX2 R89, R5 ;  /* 0x0000000500597308 */ /* 0x000e620000000800 */
[----:B------:R-:W-:Y:S01]  /*4a80*/  FADD.FTZ R7, R110, R91 ;  /* 0x0000005b6e077221 */ /* 0x000fe20000010000 */
[----:B----4-:R-:W-:Y:S01]  /*4a90*/  F2FP.F16.F32.PACK_AB R6, R93, R30 ;  /* 0x0000001e5d06723e */ /* 0x010fe200000000ff */
[----:B------:R-:W-:Y:S02]  /*4aa0*/  FADD.FTZ R28, R28, R97 ;  /* 0x000000611c1c7221 */ /* 0x000fe40000010000 */
[----:B------:R-:W-:Y:S01]  /*4ab0*/  FADD.FTZ R98, R98, R7 ;  /* 0x0000000762627221 */ /* 0x000fe20000010000 */
[----:B------:R-:W-:Y:S01]  /*4ac0*/  F2FP.F16.F32.PACK_AB R7, R35, R92 ;  /* 0x0000005c2307723e */ /* 0x000fe200000000ff */
[----:B------:R-:W-:Y:S01]  /*4ad0*/  FADD.FTZ R27, R27, R28 ;  /* 0x0000001c1b1b7221 */ /* 0x000fe20000010000 */
[----:B------:R2:W3:Y:S01]  /*4ae0*/  MUFU.EX2 R91, R19 ;  /* 0x00000013005b7308 */ /* 0x0004e20000000800 */
[----:B------:R-:W-:Y:S01]  /*4af0*/  LOP3.LUT R6, R111, R6, RZ, 0xc0, !PT ;  /* 0x000000066f067212 */ /* 0x000fe200078ec0ff */
[----:B------:R-:W-:Y:S01]  /*4b00*/  FADD.FTZ R29, R29, R98 ;  /* 0x000000621d1d7221 */ /* 0x000fe20000010000 */
[----:B------:R-:W-:Y:S01]  /*4b10*/  LOP3.LUT R8, R8, R7, RZ, 0xc0, !PT ;  /* 0x0000000708087212 */ /* 0x000fe200078ec0ff */
[----:B------:R-:W-:Y:S01]  /*4b20*/  FADD.FTZ R26, R26, R27 ;  /* 0x0000001b1a1a7221 */ /* 0x000fe20000010000 */
[----:B------:R-:W-:-:S03]  /*4b30*/  F2FP.F16.F32.PACK_AB R7, R33, R34 ;  /* 0x000000222107723e */ /* 0x000fc600000000ff */
[----:B------:R-:W-:Y:S01]  /*4b40*/  FADD.FTZ R25, R25, R26 ;  /* 0x0000001a19197221 */ /* 0x000fe20000010000 */
[----:B------:R-:W-:Y:S02]  /*4b50*/  LOP3.LUT R10, R10, R7, RZ, 0xc0, !PT ;  /* 0x000000070a0a7212 */ /* 0x000fe400078ec0ff */
[----:B------:R-:W-:Y:S01]  /*4b60*/  LOP3.LUT R7, R109, R16, RZ, 0xc0, !PT ;  /* 0x000000106d077212 */ /* 0x000fe200078ec0ff */
[----:B------:R-:W-:Y:S01]  /*4b70*/  FADD.FTZ R22, R22, R25 ;  /* 0x0000001916167221 */ /* 0x000fe20000010000 */
[----:B-1----:R-:W-:-:S03]  /*4b80*/  F2FP.F16.F32.PACK_AB R5, R89, R90 ;  /* 0x0000005a5905723e */ /* 0x002fc600000000ff */
[----:B------:R-:W-:Y:S01]  /*4b90*/  FADD.FTZ R3, R3, R22 ;  /* 0x0000001603037221 */ /* 0x000fe20000010000 */
[----:B--2---:R-:W1:Y:S01]  /*4ba0*/  LDSM.16.MT88.4 R16, [R86+0x8400] ;  /* 0x008400005610783b */ /* 0x004e620000004200 */
[----:B---3--:R-:W-:Y:S02]  /*4bb0*/  F2FP.F16.F32.PACK_AB R4, R91, R94 ;  /* 0x0000005e5b04723e */ /* 0x008fe400000000ff */
[----:B------:R-:W-:Y:S01]  /*4bc0*/  LOP3.LUT R5, R112, R5, RZ, 0xc0, !PT ;  /* 0x0000000570057212 */ /* 0x000fe200078ec0ff */
[----:B------:R-:W-:Y:S01]  /*4bd0*/  FADD.FTZ R96, R96, R3 ;  /* 0x0000000360607221 */ /* 0x000fe20000010000 */
[----:B------:R-:W-:Y:S02]  /*4be0*/  LOP3.LUT R11, R11, R4, RZ, 0xc0, !PT ;  /* 0x000000040b0b7212 */ /* 0x000fe400078ec0ff */
[----:B------:R-:W-:Y:S01]  /*4bf0*/  F2FP.F16.F32.PACK_AB R4, R31, R32 ;  /* 0x000000201f04723e */ /* 0x000fe200000000ff */
        /* <DEDUP_REMOVED lines=136> */
[----:B-1----:R-:W1:Y:S04]  /*5480*/  LDSM.16.M88.4 R24, [R116+0x3800] ;  /* 0x003800007418783b */ /* 0x002e680000000200 */
        /* <DEDUP_REMOVED lines=64> */
[----:B------:R-:W-:Y:S01]  /*5890*/  HMMA.16816.F32 R16, R32, R94, R16 ;  /* 0x0000005e2010723c */ /* 0x000fe20000001810 */
[----:B------:R-:W2:Y:S01]  /*58a0*/  LDSM.16.M88.4 R92, [R116+0x5c00] ;  /* 0x005c0000745c783b */ /* 0x000ea20000000200 */
[----:B------:R-:W-:-:S04]  /*58b0*/  DEPBAR.LE SB0, 0x0 ;  /* 0x000080000000791a */ /* 0x000fc80000000000 */
[C---:B-1----:R-:W-:Y:S06]  /*58c0*/  HMMA.16816.F32 R12, R32.reuse, R24, R12 ;  /* 0x00000018200c723c */ /* 0x042fec000000180c */
[----:B------:R-:W-:Y:S01]  /*58d0*/  HMMA.16816.F32 R96, R32, R26, R96 ;  /* 0x0000001a2060723c */ /* 0x000fe20000001860 */
[----:B------:R-:W-:-:S04]  /*58e0*/  IMAD.U32 R24, RZ, RZ, UR18 ;  /* 0x00000012ff187e24 */ /* 0x000fc8000f8e00ff */
[----:B------:R-:W-:Y:S01]  /*58f0*/  IMAD R3, R24, 0x40, R129 ;  /* 0x0000004018037824 */ /* 0x000fe200078e0281 */
[C---:B--2---:R-:W-:Y:S03]  /*5900*/  HMMA.16816.F32 R28, R32.reuse, R92, R28 ;  /* 0x0000005c201c723c */ /* 0x044fe6000000181c */
[C---:B------:R-:W-:Y:S02]  /*5910*/  VIADD R26, R3.reuse, 0x1 ;  /* 0x00000001031a7836 */ /* 0x040fe40000000000 */
[----:B------:R-:W-:Y:S01]  /*5920*/  VIADD R24, R3, 0x8 ;  /* 0x0000000803187836 */ /* 0x000fe20000000000 */
[----:B------:R-:W-:Y:S02]  /*5930*/  HMMA.16816.F32 R88, R32, R94, R88 ;  /* 0x0000005e2058723c */ /* 0x000fe40000001858 */
[----:B------:R-:W-:Y:S01]  /*5940*/  I2FP.F32.S32 R114, R26 ;  /* 0x0000001a00727245 */ /* 0x000fe20000201400 */
[----:B------:R-:W-:Y:S01]  /*5950*/  BAR.SYNC.DEFER_BLOCKING 0x0 ;  /* 0x0000000000007b1d */ /* 0x000fe20000010000 */
[----:B------:R-:W-:-:S02]  /*5960*/  ISETP.GE.AND P0, PT, R26, R106, PT ;  /* 0x0000006a1a00720c */ /* 0x000fc40003f06270 */
[----:B------:R-:W-:Y:S01]  /*5970*/  ISETP.GE.AND P6, PT, R26, R105, PT ;  /* 0x000000691a00720c */ /* 0x000fe20003fc6270 */
[----:B------:R-:W-:Y:S01]  /*5980*/  FFMA.FTZ R114, R114, UR5, R9 ;  /* 0x0000000572727c23 */ /* 0x000fe20008010009 */
[----:B------:R-:W-:Y:S02]  /*5990*/  I2FP.F32.S32 R26, R26 ;  /* 0x0000001a001a7245 */ /* 0x000fe40000201400 */
[-C--:B------:R-:W-:Y:S02]  /*59a0*/  I2FP.F32.S32 R9, R24.reuse ;  /* 0x0000001800097245 */ /* 0x080fe40000201400 */
[----:B------:R-:W-:Y:S01]  /*59b0*/  I2FP.F32.S32 R25, R24 ;  /* 0x0000001800197245 */ /* 0x000fe20000201400 */
[----:B------:R-:W-:Y:S01]  /*59c0*/  FFMA.FTZ R11, R26, UR5, R11 ;  /* 0x000000051a0b7c23 */ /* 0x000fe2000801000b */
[----:B------:R-:W-:Y:S01]  /*59d0*/  ISETP.GE.AND P5, PT, R24, R106, PT ;  /* 0x0000006a1800720c */ /* 0x000fe20003fa6270 */
[----:B------:R-:W-:Y:S01]  /*59e0*/  FFMA.FTZ R26, R9, UR5, R4 ;  /* 0x00000005091a7c23 */ /* 0x000fe20008010004 */
[----:B------:R-:W-:-:S02]  /*59f0*/  VIADD R9, R3, 0x9 ;  /* 0x0000000903097836 */ /* 0x000fc40000000000 */
[----:B------:R-:W-:Y:S01]  /*5a00*/  FFMA.FTZ R6, R25, UR5, R6 ;  /* 0x0000000519067c23 */ /* 0x000fe20008010006 */
[----:B------:R-:W-:Y:S02]  /*5a10*/  ISETP.GE.AND P4, PT, R24, R105, PT ;  /* 0x000000691800720c */ /* 0x000fe40003f86270 */
[----:B------:R-:W-:Y:S02]  /*5a20*/  FSEL R114, R114, -INF , !P0 ;  /* 0xff80000072727808 */ /* 0x000fe40004000000 */
[----:B------:R-:W-:Y:S02]  /*5a30*/  I2FP.F32.S32 R4, R9 ;  /* 0x0000000900047245 */ /* 0x000fe40000201400 */
[----:B------:R-:W-:Y:S02]  /*5a40*/  FSEL R111, R11, -INF , !P6 ;  /* 0xff8000000b6f7808 */ /* 0x000fe40007000000 */
[----:B------:R-:W-:Y:S01]  /*5a50*/  ISETP.GE.AND P0, PT, R9, R106, PT ;  /* 0x0000006a0900720c */ /* 0x000fe20003f06270 */
[----:B------:R-:W-:Y:S01]  /*5a60*/  FFMA.FTZ R5, R4, UR5, R5 ;  /* 0x0000000504057c23 */ /* 0x000fe20008010005 */
[----:B------:R-:W-:Y:S01]  /*5a70*/  VIADD R4, R3, 0x10 ;  /* 0x0000001003047836 */ /* 0x000fe20000000000 */
[----:B------:R-:W-:-:S02]  /*5a80*/  ISETP.GE.AND P6, PT, R9, R105, PT ;  /* 0x000000690900720c */ /* 0x000fc40003fc6270 */
[----:B------:R-:W-:Y:S02]  /*5a90*/  I2FP.F32.S32 R24, R9 ;  /* 0x0000000900187245 */ /* 0x000fe40000201400 */
[-C--:B------:R-:W-:Y:S02]  /*5aa0*/  I2FP.F32.S32 R25, R4.reuse ;  /* 0x0000000400197245 */ /* 0x080fe40000201400 */
[----:B------:R-:W-:Y:S01]  /*5ab0*/  I2FP.F32.S32 R9, R4 ;  /* 0x0000000400097245 */ /* 0x000fe20000201400 */
[----:B------:R-:W-:Y:S01]  /*5ac0*/  FFMA.FTZ R7, R24, UR5, R7 ;  /* 0x0000000518077c23 */ /* 0x000fe20008010007 */
[----:B------:R-:W-:Y:S01]  /*5ad0*/  FSEL R11, R6, -INF , !P4 ;  /* 0xff800000060b7808 */ /* 0x000fe20006000000 */
[----:B------:R-:W-:Y:S01]  /*5ae0*/  VIADD R6, R3, 0x11 ;  /* 0x0000001103067836 */ /* 0x000fe20000000000 */
[----:B------:R-:W-:Y:S01]  /*5af0*/  FSEL R26, R26, -INF , !P5 ;  /* 0xff8000001a1a7808 */ /* 0x000fe20006800000 */
[----:B------:R-:W-:Y:S01]  /*5b00*/  FFMA.FTZ R20, R25, UR5, R20 ;  /* 0x0000000519147c23 */ /* 0x000fe20008010014 */
[C---:B------:R-:W-:Y:S01]  /*5b10*/  ISETP.GE.AND P5, PT, R4.reuse, R106, PT ;  /* 0x0000006a0400720c */ /* 0x040fe20003fa6270 */
[----:B------:R-:W-:Y:S01]  /*5b20*/  FFMA.FTZ R9, R9, UR5, R22 ;  /* 0x0000000509097c23 */ /* 0x000fe20008010016 */
[----:B------:R-:W-:Y:S01]  /*5b30*/  ISETP.GE.AND P4, PT, R4, R105, PT ;  /* 0x000000690400720c */ /* 0x000fe20003f86270 */
[----:B------:R-:W-:Y:S01]  /*5b40*/  VIADD R4, R3, 0x18 ;  /* 0x0000001803047836 */ /* 0x000fe20000000000 */
[----:B------:R-:W-:-:S02]  /*5b50*/  I2FP.F32.S32 R22, R6 ;  /* 0x0000000600167245 */ /* 0x000fc40000201400 */
[----:B------:R-:W-:Y:S02]  /*5b60*/  FSEL R112, R5, -INF , !P0 ;  /* 0xff80000005707808 */ /* 0x000fe40004000000 */
[----:B------:R-:W-:Y:S01]  /*5b70*/  FSEL R92, R20, -INF , !P5 ;  /* 0xff800000145c7808 */ /* 0x000fe20006800000 */
[----:B------:R-:W-:Y:S01]  /*5b80*/  FFMA.FTZ R21, R22, UR5, R21 ;  /* 0x0000000516157c23 */ /* 0x000fe20008010015 */
[----:B------:R-:W-:Y:S02]  /*5b90*/  FSEL R33, R9, -INF , !P4 ;  /* 0xff80000009217808 */ /* 0x000fe40006000000 */
[C---:B------:R-:W-:Y:S02]  /*5ba0*/  ISETP.GE.AND P5, PT, R4.reuse, R106, PT ;  /* 0x0000006a0400720c */ /* 0x040fe40003fa6270 */
[----:B------:R-:W-:Y:S02]  /*5bb0*/  ISETP.GE.AND P4, PT, R4, R105, PT ;  /* 0x000000690400720c */ /* 0x000fe40003f86270 */
[----:B------:R-:W-:Y:S01]  /*5bc0*/  I2FP.F32.S32 R5, R4 ;  /* 0x0000000400057245 */ /* 0x000fe20000201400 */
[----:B------:R-:W-:Y:S01]  /*5bd0*/  IMAD.U32 R4, RZ, RZ, UR18 ;  /* 0x00000012ff047e24 */ /* 0x000fe2000f8e00ff */
[----:B------:R-:W-:-:S02]  /*5be0*/  FSEL R109, R7, -INF , !P6 ;  /* 0xff800000076d7808 */ /* 0x000fc40007000000 */
[----:B------:R-:W-:Y:S01]  /*5bf0*/  ISETP.GE.AND P0, PT, R6, R106, PT ;  /* 0x0000006a0600720c */ /* 0x000fe20003f06270 */
[----:B------:R-:W-:Y:S01]  /*5c00*/  IMAD R4, R4, 0x40, R129 ;  /* 0x0000004004047824 */ /* 0x000fe200078e0281 */
[----:B------:R-:W-:Y:S01]  /*5c10*/  ISETP.GE.AND P6, PT, R6, R105, PT ;  /* 0x000000690600720c */ /* 0x000fe20003fc6270 */
[C---:B------:R-:W-:Y:S01]  /*5c20*/  FFMA.FTZ R16, R5.reuse, UR5, R16 ;  /* 0x0000000505107c23 */ /* 0x040fe20008010010 */
[----:B------:R-:W-:Y:S01]  /*5c30*/  I2FP.F32.S32 R6, R6 ;  /* 0x0000000600067245 */ /* 0x000fe20000201400 */
[----:B------:R-:W-:Y:S01]  /*5c40*/  FFMA.FTZ R18, R5, UR5, R18 ;  /* 0x0000000505127c23 */ /* 0x000fe20008010012 */
[----:B------:R-:W-:Y:S01]  /*5c50*/  I2FP.F32.S32 R7, R3 ;  /* 0x0000000300077245 */ /* 0x000fe20000201400 */
[----:B------:R-:W-:Y:S01]  /*5c60*/  VIADD R5, R3, 0x19 ;  /* 0x0000001903057836 */ /* 0x000fe20000000000 */
[----:B------:R-:W-:Y:S01]  /*5c70*/  FSEL R94, R21, -INF , !P0 ;  /* 0xff800000155e7808 */ /* 0x000fe20004000000 */
[----:B------:R-:W-:Y:S01]  /*5c80*/  FFMA.FTZ R6, R6, UR5, R23 ;  /* 0x0000000506067c23 */ /* 0x000fe20008010017 */
[----:B------:R-:W-:Y:S01]  /*5c90*/  ISETP.GE.AND P0, PT, R3, R106, PT ;  /* 0x0000006a0300720c */ /* 0x000fe20003f06270 */
[----:B------:R-:W-:Y:S01]  /*5ca0*/  FFMA.FTZ R8, R7, UR5, R8 ;  /* 0x0000000507087c23 */ /* 0x000fe20008010008 */
[----:B------:R-:W-:Y:S01]  /*5cb0*/  VIADD R3, R4, 0x20 ;  /* 0x0000002004037836 */ /* 0x000fe20000000000 */
[----:B------:R-:W-:Y:S01]  /*5cc0*/  FSEL R93, R18, -INF , !P4 ;  /* 0xff800000125d7808 */ /* 0x000fe20006000000 */
[----:B------:R-:W-:Y:S01]  /*5cd0*/  VIADD R23, R4, 0x30 ;  /* 0x0000003004177836 */ /* 0x000fe20000000000 */
[----:B------:R-:W-:-:S02]  /*5ce0*/  FSEL R95, R6, -INF , !P6 ;  /* 0xff800000065f7808 */ /* 0x000fc40007000000 */
[----:B------:R-:W-:Y:S02]  /*5cf0*/  FSEL R34, R8, -INF , !P0 ;  /* 0xff80000008227808 */ /* 0x000fe40004000000 */
[----:B------:R-:W-:Y:S02]  /*5d00*/  I2FP.F32.S32 R6, R5 ;  /* 0x0000000500067245 */ /* 0x000fe40000201400 */
[CC--:B------:R-:W-:Y:S02]  /*5d10*/  ISETP.GE.AND P4, PT, R3.reuse, R106.reuse, PT ;  /* 0x0000006a0300720c */ /* 0x0c0fe40003f86270 */
[----:B------:R-:W-:Y:S01]  /*5d20*/  ISETP.GE.AND P0, PT, R3, R105, PT ;  /* 0x000000690300720c */ /* 0x000fe20003f06270 */
[C---:B------:R-:W-:Y:S01]  /*5d30*/  FFMA.FTZ R17, R6.reuse, UR5, R17 ;  /* 0x0000000506117c23 */ /* 0x040fe20008010011 */
[----:B------:R-:W-:Y:S01]  /*5d40*/  I2FP.F32.S32 R3, R3 ;  /* 0x0000000300037245 */ /* 0x000fe20000201400 */
[----:B------:R-:W-:Y:S01]  /*5d50*/  FFMA.FTZ R19, R6, UR5, R19 ;  /* 0x0000000506137c23 */ /* 0x000fe20008010013 */
[----:B------:R-:W-:Y:S01]  /*5d60*/  FSEL R108, R16, -INF , !P5 ;  /* 0xff800000106c7808 */ /* 0x000fe20006800000 */
[C---:B------:R-:W-:Y:S01]  /*5d70*/  VIADD R6, R4.reuse, 0x21 ;  /* 0x0000002104067836 */ /* 0x040fe20000000000 */
[----:B------:R-:W-:Y:S01]  /*5d80*/  ISETP.GE.AND P6, PT, R5, R106, PT ;  /* 0x0000006a0500720c */ /* 0x000fe20003fc6270 */
[----:B------:R-:W-:Y:S01]  /*5d90*/  FFMA.FTZ R12, R3, UR5, R12 ;  /* 0x00000005030c7c23 */ /* 0x000fe2000801000c */
[----:B------:R-:W-:Y:S01]  /*5da0*/  ISETP.GE.AND P5, PT, R5, R105, PT ;  /* 0x000000690500720c */ /* 0x000fe20003fa6270 */
[----:B------:R-:W-:Y:S01]  /*5db0*/  FFMA.FTZ R14, R3, UR5, R14 ;  /* 0x00000005030e7c23 */ /* 0x000fe2000801000e */
[C---:B------:R-:W-:Y:S01]  /*5dc0*/  VIADD R3, R4.reuse, 0x28 ;  /* 0x0000002804037836 */ /* 0x040fe20000000000 */
[----:B------:R-:W-:Y:S01]  /*5dd0*/  FSEL R110, R17, -INF , !P6 ;  /* 0xff800000116e7808 */ /* 0x000fe20007000000 */
[----:B------:R-:W-:Y:S01]  /*5de0*/  VIADD R5, R4, 0x38 ;  /* 0x0000003804057836 */ /* 0x000fe20000000000 */
[----:B------:R-:W-:-:S02]  /*5df0*/  FSEL R107, R19, -INF , !P5 ;  /* 0xff800000136b7808 */ /* 0x000fc40006800000 */
[C---:B------:R-:W-:Y:S02]  /*5e00*/  ISETP.GE.AND P6, PT, R6.reuse, R106, PT ;  /* 0x0000006a0600720c */ /* 0x040fe40003fc6270 */
[----:B------:R-:W-:Y:S02]  /*5e10*/  ISETP.GE.AND P5, PT, R6, R105, PT ;  /* 0x000000690600720c */ /* 0x000fe40003fa6270 */
[----:B------:R-:W-:Y:S02]  /*5e20*/  FSEL R12, R12, -INF , !P4 ;  /* 0xff8000000c0c7808 */ /* 0x000fe40006000000 */
[----:B------:R-:W-:Y:S02]  /*5e30*/  FSEL R17, R14, -INF , !P0 ;  /* 0xff8000000e117808 */ /* 0x000fe40004000000 */
[----:B------:R-:W-:Y:S02]  /*5e40*/  I2FP.F32.S32 R6, R6 ;  /* 0x0000000600067245 */ /* 0x000fe40000201400 */
[----:B------:R-:W-:-:S02]  /*5e50*/  ISETP.GE.AND P4, PT, R3, R106, PT ;  /* 0x0000006a0300720c */ /* 0x000fc40003f86270 */
[----:B------:R-:W-:Y:S01]  /*5e60*/  ISETP.GE.AND P0, PT, R3, R105, PT ;  /* 0x000000690300720c */ /* 0x000fe20003f06270 */
[C---:B------:R-:W-:Y:S01]  /*5e70*/  FFMA.FTZ R19, R6.reuse, UR5, R15 ;  /* 0x0000000506137c23 */ /* 0x040fe2000801000f */
[----:B------:R-:W-:Y:S01]  /*5e80*/  I2FP.F32.S32 R3, R3 ;  /* 0x0000000300037245 */ /* 0x000fe20000201400 */
[----:B------:R-:W-:Y:S01]  /*5e90*/  FFMA.FTZ R13, R6, UR5, R13 ;  /* 0x00000005060d7c23 */ /* 0x000fe2000801000d */
[C---:B------:R-:W-:Y:S02]  /*5ea0*/  VIADD R6, R4.reuse, 0x29 ;  /* 0x0000002904067836 */ /* 0x040fe40000000000 */
[----:B------:R-:W-:Y:S01]  /*5eb0*/  FSEL R19, R19, -INF , !P5 ;  /* 0xff80000013137808 */ /* 0x000fe20006800000 */
[C---:B------:R-:W-:Y:S01]  /*5ec0*/  FFMA.FTZ R14, R3.reuse, UR5, R96 ;  /* 0x00000005030e7c23 */ /* 0x040fe20008010060 */
[----:B------:R-:W-:Y:S01]  /*5ed0*/  FFMA.FTZ R15, R3, UR5, R98 ;  /* 0x00000005030f7c23 */ /* 0x000fe20008010062 */
[----:B------:R-:W-:Y:S01]  /*5ee0*/  FSEL R16, R13, -INF , !P6 ;  /* 0xff8000000d107808 */ /* 0x000fe20007000000 */
[----:B------:R-:W-:Y:S01]  /*5ef0*/  VIADD R3, R4, 0x31 ;  /* 0x0000003104037836 */ /* 0x000fe20000000000 */
[----:B------:R-:W-:-:S02]  /*5f00*/  ISETP.GE.AND P6, PT, R6, R106, PT ;  /* 0x0000006a0600720c */ /* 0x000fc40003fc6270 */
[----:B------:R-:W-:Y:S02]  /*5f10*/  FSEL R14, R14, -INF , !P4 ;  /* 0xff8000000e0e7808 */ /* 0x000fe40006000000 */
[----:B------:R-:W-:Y:S02]  /*5f20*/  FSEL R15, R15, -INF , !P0 ;  /* 0xff8000000f0f7808 */ /* 0x000fe40004000000 */
[C---:B------:R-:W-:Y:S02]  /*5f30*/  ISETP.GE.AND P4, PT, R23.reuse, R106, PT ;  /* 0x0000006a1700720c */ /* 0x040fe40003f86270 */
[----:B------:R-:W-:Y:S02]  /*5f40*/  ISETP.GE.AND P0, PT, R23, R105, PT ;  /* 0x000000691700720c */ /* 0x000fe40003f06270 */
[----:B------:R-:W-:Y:S02]  /*5f50*/  I2FP.F32.S32 R23, R23 ;  /* 0x0000001700177245 */ /* 0x000fe40000201400 */
[----:B------:R-:W-:-:S02]  /*5f60*/  ISETP.GE.AND P5, PT, R6, R105, PT ;  /* 0x000000690600720c */ /* 0x000fc40003fa6270 */
[----:B------:R-:W-:Y:S01]  /*5f70*/  I2FP.F32.S32 R6, R6 ;  /* 0x0000000600067245 */ /* 0x000fe20000201400 */
[C---:B------:R-:W-:Y:S01]  /*5f80*/  FFMA.FTZ R18, R23.reuse, UR5, R28 ;  /* 0x0000000517127c23 */ /* 0x040fe2000801001c */
[----:B------:R-:W-:-:S03]  /*5f90*/  FFMA.FTZ R23, R23, UR5, R30 ;  /* 0x0000000517177c23 */ /* 0x000fc6000801001e */
[----:B------:R-:W-:Y:S01]  /*5fa0*/  FFMA.FTZ R24, R6, UR5, R97 ;  /* 0x0000000506187c23 */ /* 0x000fe20008010061 */
[----:B------:R-:W-:Y:S01]  /*5fb0*/  FSEL R18, R18, -INF , !P4 ;  /* 0xff80000012127808 */ /* 0x000fe20006000000 */
[----:B------:R-:W-:Y:S01]  /*5fc0*/  FFMA.FTZ R13, R6, UR5, R99 ;  /* 0x00000005060d7c23 */ /* 0x000fe20008010063 */
[----:B------:R-:W-:Y:S02]  /*5fd0*/  FSEL R23, R23, -INF , !P0 ;  /* 0xff80000017177808 */ /* 0x000fe40004000000 */
[C---:B------:R-:W-:Y:S02]  /*5fe0*/  ISETP.GE.AND P4, PT, R5.reuse, R106, PT ;  /* 0x0000006a0500720c */ /* 0x040fe40003f86270 */
[----:B------:R-:W-:Y:S02]  /*5ff0*/  ISETP.GE.AND P0, PT, R5, R105, PT ;  /* 0x000000690500720c */ /* 0x000fe40003f06270 */
[----:B------:R-:W-:Y:S02]  /*6000*/  I2FP.F32.S32 R5, R5 ;  /* 0x0000000500057245 */ /* 0x000fe40000201400 */
[----:B------:R-:W-:-:S02]  /*6010*/  I2FP.F32.S32 R6, R3 ;  /* 0x0000000300067245 */ /* 0x000fc40000201400 */
[----:B------:R-:W-:Y:S01]  /*6020*/  FSEL R24, R24, -INF , !P6 ;  /* 0xff80000018187808 */ /* 0x000fe20007000000 */
[----:B------:R-:W-:Y:S01]  /*6030*/  FFMA.FTZ R20, R5, UR5, R90 ;  /* 0x0000000505147c23 */ /* 0x000fe2000801005a */
[----:B------:R-:W-:Y:S01]  /*6040*/  FSEL R13, R13, -INF , !P5 ;  /* 0xff8000000d0d7808 */ /* 0x000fe20006800000 */
[----:B------:R-:W-:Y:S01]  /*6050*/  FFMA.FTZ R22, R6, UR5, R31 ;  /* 0x0000000506167c23 */ /* 0x000fe2000801001f */
[----:B------:R-:W-:Y:S01]  /*6060*/  ISETP.GE.AND P6, PT, R3, R106, PT ;  /* 0x0000006a0300720c */ /* 0x000fe20003fc6270 */
[----:B------:R-:W-:Y:S01]  /*6070*/  FFMA.FTZ R27, R5, UR5, R88 ;  /* 0x00000005051b7c23 */ /* 0x000fe20008010058 */
[----:B------:R-:W-:Y:S01]  /*6080*/  ISETP.GE.AND P5, PT, R3, R105, PT ;  /* 0x000000690300720c */ /* 0x000fe20003fa6270 */
[----:B------:R-:W-:Y:S01]  /*6090*/  VIADD R3, R4, 0x39 ;  /* 0x0000003904037836 */ /* 0x000fe20000000000 */
[----:B------:R-:W-:Y:S01]  /*60a0*/  FSEL R20, R20, -INF , !P0 ;  /* 0xff80000014147808 */ /* 0x000fe20004000000 */
[----:B------:R-:W-:Y:S01]  /*60b0*/  FFMA.FTZ R25, R6, UR5, R29 ;  /* 0x0000000506197c23 */ /* 0x000fe2000801001d */
[----:B------:R-:W-:-:S02]  /*60c0*/  PLOP3.LUT P0, PT, PT, PT, UP0, 0x80, 0x0 ;  /* 0x000000000000781c */ /* 0x000fc40003f0f008 */
[----:B------:R-:W-:Y:S02]  /*60d0*/  FSEL R22, R22, -INF , !P5 ;  /* 0xff80000016167808 */ /* 0x000fe40006800000 */
[----:B------:R-:W-:Y:S02]  /*60e0*/  ISETP.GE.AND P5, PT, R4, R105, PT ;  /* 0x000000690400720c */ /* 0x000fe40003fa6270 */
[----:B------:R-:W-:Y:S02]  /*60f0*/  I2FP.F32.S32 R5, R4 ;  /* 0x0000000400057245 */ /* 0x000fe40000201400 */
[----:B------:R-:W-:Y:S02]  /*6100*/  I2FP.F32.S32 R4, R3 ;  /* 0x0000000300047245 */ /* 0x000fe40000201400 */
[----:B------:R-:W-:Y:S01]  /*6110*/  FSEL R25, R25, -INF , !P6 ;  /* 0xff80000019197808 */ /* 0x000fe20007000000 */
[----:B------:R-:W-:Y:S01]  /*6120*/  FFMA.FTZ R5, R5, UR5, R10 ;  /* 0x0000000505057c23 */ /* 0x000fe2000801000a */
[----:B------:R-:W-:Y:S01]  /*6130*/  FSEL R27, R27, -INF , !P4 ;  /* 0xff8000001b1b7808 */ /* 0x000fe20006000000 */
[C---:B------:R-:W-:Y:S01]  /*6140*/  FFMA.FTZ R28, R4.reuse, UR5, R89 ;  /* 0x00000005041c7c23 */ /* 0x040fe20008010059 */
[----:B------:R-:W-:Y:S01]  /*6150*/  FFMA.FTZ R21, R4, UR5, R91 ;  /* 0x0000000504157c23 */ /* 0x000fe2000801005b */
[----:B------:R-:W-:-:S02]  /*6160*/  ISETP.GE.AND P6, PT, R3, R106, PT ;  /* 0x0000006a0300720c */ /* 0x000fc40003fc6270 */
        /* <DEDUP_REMOVED lines=70> */
.L_x_950:
[----:B------:R-:W-:Y:S05]  /*65d0*/  BSYNC B0 ;  /* 0x0000000000007941 */ /* 0x000fea0003800000 */
.L_x_949:
[----:B------:R-:W0:Y:S02]  /*65e0*/  LDGDEPBAR ;  /* 0x00000000000079af */ /* 0x000e240000000000 */
.L_x_948:
[----:B------:R-:W-:Y:S01]  /*65f0*/  FMNMX.FTZ R3, R2, R34, !PT ;  /* 0x0000002202037209 */ /* 0x000fe20007810000 */
[----:B------:R-:W-:Y:S01]  /*6600*/  IMAD.WIDE.U32 R138, R104, -0x326172a9, RZ ;  /* 0xcd9e8d57688a7825 */ /* 0x000fe200078e00ff */
[----:B--2---:R-:W-:Y:S01]  /*6610*/  FMNMX.FTZ R6, R0, R89, !PT ;  /* 0x0000005900067209 */ /* 0x004fe20007810000 */
[----:B------:R-:W-:Y:S01]  /*6620*/  USHF.L.U32 UR6, UR18, 0x1, URZ ;  /* 0x0000000112067899 */ /* 0x000fe2000800063f */
[----:B------:R-:W-:Y:S01]  /*6630*/  FMNMX.FTZ R3, R114, R3, !PT ;  /* 0x0000000372037209 */ /* 0x000fe20007810000 */
[----:B------:R-:W-:Y:S01]  /*6640*/  IMAD.WIDE.U32 R30, R84, -0x2daee0ad, RZ ;  /* 0xd2511f53541e7825 */ /* 0x000fe200078e00ff */
[----:B------:R-:W-:Y:S01]  /*6650*/  FMNMX.FTZ R6, R111, R6, !PT ;  /* 0x000000066f067209 */ /* 0x000fe20007810000 */
[----:B------:R-:W-:Y:S01]  /*6660*/  UIADD3 UR4, UR6, 0x1, URZ ;  /* 0x0000000106047890 */ /* 0x000fe2000fffe03f */
[----:B------:R-:W-:Y:S01]  /*6670*/  FMNMX.FTZ R3, R26, R3, !PT ;  /* 0x000000031a037209 */ /* 0x000fe20007810000 */
[----:B------:R-:W-:Y:S01]  /*6680*/  VIADD R35, R132, 0x3c6ef372 ;  /* 0x3c6ef37284237836 */ /* 0x000fe20000000000 */
[----:B------:R-:W-:Y:S01]  /*6690*/  FMNMX.FTZ R6, R11, R6, !PT ;  /* 0x000000060b067209 */ /* 0x000fe20007810000 */
[----:B------:R-:W-:Y:S01]  /*66a0*/  VIADD R29, R133, 0x32370b8f ;  /* 0x32370b8f851d7836 */ /* 0x000fe20000000000 */
[----:B------:R-:W-:Y:S01]  /*66b0*/  FMNMX.FTZ R3, R112, R3, !PT ;  /* 0x0000000370037209 */ /* 0x000fe20007810000 */
[----:B------:R-:W-:Y:S01]  /*66c0*/  VIADD R88, R132, 0x78dde6e4 ;  /* 0x78dde6e484587836 */ /* 0x000fe20000000000 */
[----:B------:R-:W-:Y:S01]  /*66d0*/  FMNMX.FTZ R6, R109, R6, !PT ;  /* 0x000000066d067209 */ /* 0x000fe20007810000 */
[----:B------:R-:W-:Y:S01]  /*66e0*/  @UP0 UIADD3 UR19, UR19, -0x3, URZ ;  /* 0xfffffffd13130890 */ /* 0x000fe2000fffe03f */
        /* <DEDUP_REMOVED lines=17> */
[----:B------:R-:W-:Y:S02]  /*6800*/  LOP3.LUT R96, R139, R87, RZ, 0x3c, !PT ;  /* 0x000000578b607212 */ /* 0x000fe400078e3cff */
[----:B------:R-:W-:-:S03]  /*6810*/  FMNMX.FTZ R4, R25, R4, !PT ;  /* 0x0000000419047209 */ /* 0x000fc60007810000 */
[----:B------:R-:W-:Y:S01]  /*6820*/  IMAD.WIDE.U32 R96, R96, -0x2daee0ad, RZ ;  /* 0xd2511f5360607825 */ /* 0x000fe200078e00ff */
[----:B------:R-:W-:-:S04]  /*6830*/  FMNMX.FTZ R3, R27, R4, !PT ;  /* 0x000000041b037209 */ /* 0x000fc80007810000 */
[----:B------:R-:W-:Y:S02]  /*6840*/  FMNMX.FTZ R4, R28, R3, !PT ;  /* 0x000000031c047209 */ /* 0x000fe40007810000 */
[----:B------:R-:W-:-:S03]  /*6850*/  FMNMX.FTZ R3, R23, R6, !PT ;  /* 0x0000000617037209 */ /* 0x000fc60007810000 */
[----:B------:R-:W1:Y:S01]  /*6860*/  SHFL.BFLY PT, R5, R4, 0x2, 0x1f ;  /* 0x0c401f0004057f89 */ /* 0x000e6200000e0000 */
[----:B------:R-:W-:-:S04]  /*6870*/  FMNMX.FTZ R3, R22, R3, !PT ;  /* 0x0000000316037209 */ /* 0x000fc80007810000 */
[----:B------:R-:W-:Y:S01]  /*6880*/  FMNMX.FTZ R6, R20, R3, !PT ;  /* 0x0000000314067209 */ /* 0x000fe20007810000 */
[----:B------:R-:W-:-:S03]  /*6890*/  VIADD R3, R133, 0xbb67ae85 ;  /* 0xbb67ae8585037836 */ /* 0x000fc60000000000 */
[----:B------:R-:W-:Y:S02]  /*68a0*/  FMNMX.FTZ R7, R21, R6, !PT ;  /* 0x0000000615077209 */ /* 0x000fe40007810000 */
[----:B------:R-:W-:Y:S01]  /*68b0*/  LOP3.LUT R90, R97, R30, R3, 0x96, !PT ;  /* 0x0000001e615a7212 */ /* 0x000fe200078e9603 */
[----:B------:R-:W-:Y:S01]  /*68c0*/  VIADD R30, R132, 0x9e3779b9 ;  /* 0x9e3779b9841e7836 */ /* 0x000fe20000000000 */
[----:B------:R-:W-:Y:S01]  /*68d0*/  LOP3.LUT R3, R31, UR4, R133, 0x96, !PT ;  /* 0x000000041f037c12 */ /* 0x000fe2000f8e9685 */
[----:B------:R-:W2:Y:S02]  /*68e0*/  SHFL.BFLY PT, R8, R7, 0x2, 0x1f ;  /* 0x0c401f0007087f89 */ /* 0x000ea400000e0000 */
[----:B------:R-:W-:-:S04]  /*68f0*/  IMAD.WIDE.U32 R90, R90, -0x326172a9, RZ ;  /* 0xcd9e8d575a5a7825 */ /* 0x000fc800078e00ff */
[----:B------:R-:W-:Y:S01]  /*6900*/  IMAD.WIDE.U32 R136, R3, -0x326172a9, RZ ;  /* 0xcd9e8d5703887825 */ /* 0x000fe200078e00ff */
[----:B-1----:R-:W-:Y:S02]  /*6910*/  FMNMX.FTZ R5, R4, R5, !PT ;  /* 0x0000000504057209 */ /* 0x002fe40007810000 */
[----:B------:R-:W-:-:S03]  /*6920*/  LOP3.LUT R4, R31, UR6, R133, 0x96, !PT ;  /* 0x000000061f047c12 */ /* 0x000fc6000f8e9685 */
[----:B------:R-:W1:Y:S01]  /*6930*/  SHFL.BFLY PT, R32, R5, 0x1, 0x1f ;  /* 0x0c201f0005207f89 */ /* 0x000e6200000e0000 */
[----:B--2---:R-:W-:Y:S01]  /*6940*/  FMNMX.FTZ R8, R7, R8, !PT ;  /* 0x0000000807087209 */ /* 0x004fe20007810000 */
[----:B------:R-:W-:-:S04]  /*6950*/  IMAD.WIDE.U32 R6, R4, -0x326172a9, RZ ;  /* 0xcd9e8d5704067825 */ /* 0x000fc800078e00ff */
[----:B------:R-:W2:Y:S01]  /*6960*/  SHFL.BFLY PT, R3, R8, 0x1, 0x1f ;  /* 0x0c201f0008037f89 */ /* 0x000ea200000e0000 */
[-CC-:B------:R-:W-:Y:S02]  /*6970*/  LOP3.LUT R98, R7, R138.reuse, R30.reuse, 0x96, !PT ;  /* 0x0000008a07627212 */ /* 0x180fe400078e961e */
[----:B------:R-:W-:Y:S02]  /*6980*/  LOP3.LUT R30, R137, R138, R30, 0x96, !PT ;  /* 0x0000008a891e7212 */ /* 0x000fe400078e961e */
[C-C-:B------:R-:W-:Y:S01]  /*6990*/  LOP3.LUT R6, R91.reuse, R6, R35.reuse, 0x96, !PT ;  /* 0x000000065b067212 */ /* 0x140fe200078e9623 */
[----:B------:R-:W-:Y:S01]  /*69a0*/  IMAD.WIDE.U32 R98, R98, -0x2daee0ad, RZ ;  /* 0xd2511f5362627825 */ /* 0x000fe200078e00ff */
[----:B------:R-:W-:Y:S02]  /*69b0*/  LOP3.LUT R35, R91, R136, R35, 0x96, !PT ;  /* 0x000000885b237212 */ /* 0x000fe400078e9623 */
[----:B-1----:R-:W-:Y:S01]  /*69c0*/  FMNMX.FTZ R32, R5, R32, !PT ;  /* 0x0000002005207209 */ /* 0x002fe20007810000 */
[----:B------:R-:W-:-:S02]  /*69d0*/  VIADD R5, R133, 0x76cf5d0a ;  /* 0x76cf5d0a85057836 */ /* 0x000fc40000000000 */
[----:B------:R-:W-:Y:S01]  /*69e0*/  IMAD.WIDE.U32 R30, R30, -0x2daee0ad, RZ ;  /* 0xd2511f531e1e7825 */ /* 0x000fe200078e00ff */
[----:B------:R-:W-:Y:S02]  /*69f0*/  FSETP.NEU.FTZ.AND P2, PT, R32, -INF , PT ;  /* 0xff8000002000780b */ /* 0x000fe40003f5d000 */
[-CC-:B------:R-:W-:Y:S01]  /*6a00*/  LOP3.LUT R4, R99, R96.reuse, R5.reuse, 0x96, !PT ;  /* 0x0000006063047212 */ /* 0x180fe200078e9605 */
[----:B------:R-:W-:Y:S01]  /*6a10*/  IMAD.WIDE.U32 R6, R6, -0x2daee0ad, RZ ;  /* 0xd2511f5306067825 */ /* 0x000fe200078e00ff */
[----:B------:R-:W-:-:S03]  /*6a20*/  LOP3.LUT R96, R31, R96, R5, 0x96, !PT ;  /* 0x000000601f607212 */ /* 0x000fc600078e9605 */
[C---:B------:R-:W-:Y:S01]  /*6a30*/  FMUL.FTZ R31, R32.reuse, UR17 ;  /* 0x00000011201f7c20 */ /* 0x040fe20008410000 */
[----:B------:R-:W-:Y:S01]  /*6a40*/  FSEL R5, R32, RZ, P2 ;  /* 0x000000ff20057208 */ /* 0x000fe20001000000 */
[----:B------:R-:W-:Y:S01]  /*6a50*/  IMAD.WIDE.U32 R96, R96, -0x326172a9, RZ ;  /* 0xcd9e8d5760607825 */ /* 0x000fe200078e00ff */
[----:B--2---:R-:W-:-:S03]  /*6a60*/  FMNMX.FTZ R3, R8, R3, !PT ;  /* 0x0000000308037209 */ /* 0x004fc60007810000 */
[----:B------:R-:W-:Y:S01]  /*6a70*/  FADD.FTZ R2, R2, -R5 ;  /* 0x8000000502027221 */ /* 0x000fe20000010000 */
[----:B------:R-:W-:Y:S02]  /*6a80*/  FSEL R31, R31, RZ, P2 ;  /* 0x000000ff1f1f7208 */ /* 0x000fe40001000000 */
[----:B------:R-:W-:Y:S01]  /*6a90*/  FSETP.NEU.FTZ.AND P1, PT, R3, -INF , PT ;  /* 0xff8000000300780b */ /* 0x000fe20003f3d000 */
[----:B------:R-:W-:Y:S01]  /*6aa0*/  FMUL.FTZ R8, R2, UR17 ;  /* 0x0000001102087c20 */ /* 0x000fe20008410000 */
[----:B------:R-:W-:Y:S01]  /*6ab0*/  LOP3.LUT R2, R7, R98, R29, 0x96, !PT ;  /* 0x0000006207027212 */ /* 0x000fe200078e961d */
[----:B------:R-:W-:Y:S01]  /*6ac0*/  FFMA.FTZ R10, R114, UR17, -R31 ;  /* 0x00000011720a7c23 */ /* 0x000fe2000801081f */
[----:B------:R-:W-:Y:S01]  /*6ad0*/  FSEL R5, R3, RZ, P1 ;  /* 0x000000ff03057208 */ /* 0x000fe20000800000 */
[----:B------:R-:W-:-:S04]  /*6ae0*/  IMAD.WIDE.U32 R114, R4, -0x326172a9, RZ ;  /* 0xcd9e8d5704727825 */ /* 0x000fc800078e00ff */
[--C-:B------:R-:W-:Y:S01]  /*6af0*/  FFMA.FTZ R113, R26, UR17, -R31.reuse ;  /* 0x000000111a717c23 */ /* 0x100fe2000801081f */
[----:B------:R-:W1:Y:S01]  /*6b00*/  MUFU.EX2 R8, R8 ;  /* 0x0000000800087308 */ /* 0x000e620000000800 */
[----:B------:R-:W-:Y:S01]  /*6b10*/  FFMA.FTZ R105, R112, UR17, -R31 ;  /* 0x0000001170697c23 */ /* 0x000fe2000801081f */
[----:B------:R-:W-:Y:S01]  /*6b20*/  FADD.FTZ R0, R0, -R5 ;  /* 0x8000000500007221 */ /* 0x000fe20000010000 */
[----:B------:R-:W-:Y:S01]  /*6b30*/  FFMA.FTZ R5, R34, UR17, -R31 ;  /* 0x0000001122057c23 */ /* 0x000fe2000801081f */
[----:B------:R-:W-:-:S04]  /*6b40*/  IMAD.WIDE.U32 R34, R35, -0x2daee0ad, RZ ;  /* 0xd2511f5323227825 */ /* 0x000fc800078e00ff */
[----:B------:R-:W-:Y:S01]  /*6b50*/  FFMA.FTZ R112, R94, UR17, -R31 ;  /* 0x000000115e707c23 */ /* 0x000fe2000801081f */
[----:B------:R-:W-:Y:S01]  /*6b60*/  FMUL.FTZ R9, R0, UR17 ;  /* 0x0000001100097c20 */ /* 0x000fe20008410000 */
[----:B------:R-:W-:Y:S01]  /*6b70*/  FMUL.FTZ R0, R3, UR17 ;  /* 0x0000001103007c20 */ /* 0x000fe20008410000 */
[----:B------:R-:W-:Y:S01]  /*6b80*/  IMAD.WIDE.U32 R138, R2, -0x326172a9, RZ ;  /* 0xcd9e8d57028a7825 */ /* 0x000fe200078e00ff */
[----:B------:R-:W2:Y:S01]  /*6b90*/  MUFU.EX2 R5, R5 ;  /* 0x0000000500057308 */ /* 0x000ea20000000800 */
[----:B------:R-:W-:Y:S02]  /*6ba0*/  LOP3.LUT R29, R35, R30, R29, 0x96, !PT ;  /* 0x0000001e231d7212 */ /* 0x000fe400078e961d */
[----:B------:R-:W-:Y:S01]  /*6bb0*/  FFMA.FTZ R99, R108, UR17, -R31 ;  /* 0x000000116c637c23 */ /* 0x000fe2000801081f */
[----:B------:R-:W-:Y:S01]  /*6bc0*/  FSEL R0, R0, RZ, P1 ;  /* 0x000000ff00007208 */ /* 0x000fe20000800000 */
[----:B------:R-:W-:Y:S01]  /*6bd0*/  VIADD R35, R133, 0xed9eba14 ;  /* 0xed9eba1485237836 */ /* 0x000fe20000000000 */
[----:B------:R-:W-:Y:S01]  /*6be0*/  LOP3.LUT R134, R139, R114, R88, 0x96, !PT ;  /* 0x000000728b867212 */ /* 0x000fe200078e9658 */
[----:B------:R-:W-:-:S02]  /*6bf0*/  VIADD R26, R133, 0x646e171e ;  /* 0x646e171e851a7836 */ /* 0x000fc40000000000 */
        /* <DEDUP_REMOVED lines=9> */
[-C--:B--2---:R-:W-:Y:S01]  /*6c90*/  FFMA.FTZ R98, R144, R8.reuse, R5 ;  /* 0x0000000890627223 */ /* 0x084fe20000010005 */
        /* <DEDUP_REMOVED lines=15> */
[--C-:B------:R-:W-:Y:S01]  /*6d90*/  FFMA.FTZ R8, R89, UR17, -R0.reuse ;  /* 0x0000001159087c23 */ /* 0x100fe20008010800 */
[----:B------:R-:W1:Y:S01]  /*6da0*/  MUFU.EX2 R9, R9 ;  /* 0x0000000900097308 */ /* 0x000e620000000800 */
[----:B------:R-:W-:Y:S01]  /*6db0*/  FFMA.FTZ R7, R111, UR17, -R0 ;  /* 0x000000116f077c23 */ /* 0x000fe20008010800 */
[----:B------:R-:W-:-:S02]  /*6dc0*/  VIADD R89, R132, 0xb54cda56 ;  /* 0xb54cda5684597836 */ /* 0x000fc40000000000 */
        /* <DEDUP_REMOVED lines=11> */
[----:B------:R-:W-:Y:S01]  /*6e80*/  FFMA.FTZ R95, R25, UR17, -R31 ;  /* 0x00000011195f7c23 */ /* 0x000fe2000801081f */
[----:B------:R-:W-:Y:S01]  /*6e90*/  FFMA.FTZ R22, R22, UR17, -R0 ;  /* 0x0000001116167c23 */ /* 0x000fe20008010800 */
[----:B------:R-:W3:Y:S01]  /*6ea0*/  MUFU.EX2 R7, R7 ;  /* 0x0000000700077308 */ /* 0x000ee20000000800 */
        /* <DEDUP_REMOVED lines=24> */
[----:B--2---:R-:W-:Y:S01]  /*7030*/  FFMA.FTZ R30, R135, R9, R8 ;  /* 0x00000009871e7223 */ /* 0x004fe20000010008 */
[----:B------:R-:W-:Y:S01]  /*7040*/  VIADD R9, R132, 0xdaa66d2b ;  /* 0xdaa66d2b84097836 */ /* 0x000fe20000000000 */
[----:B---3--:R-:W-:Y:S01]  /*7050*/  F2FP.F16.F32.PACK_AB R8, R7, R8 ;  /* 0x000000080708723e */ /* 0x008fe200000000ff */
[----:B------:R-:W-:Y:S01]  /*7060*/  IMAD.WIDE.U32 R134, R134, -0x2daee0ad, RZ ;  /* 0xd2511f5386867825 */ /* 0x000fe200078e00ff */
[----:B------:R-:W-:Y:S02]  /*7070*/  MUFU.EX2 R113, R113 ;  /* 0x0000007100717308 */ /* 0x000fe40000000800 */
[----:B------:R-:W-:-:S02]  /*7080*/  LOP3.LUT R4, R115, R90, R9, 0x96, !PT ;  /* 0x0000005a73047212 */ /* 0x000fc400078e9609 */
[----:B------:R-:W-:Y:S01]  /*7090*/  LOP3.LUT R90, R97, R90, R9, 0x96, !PT ;  /* 0x0000005a615a7212 */ /* 0x000fe200078e9609 */
[----:B------:R-:W-:Y:S01]  /*70a0*/  FADD.FTZ R97, R7, R30 ;  /* 0x0000001e07617221 */ /* 0x000fe20000010000 */
[----:B------:R-:W-:Y:S02]  /*70b0*/  VIADD R30, R132, 0x1715609d ;  /* 0x1715609d841e7836 */ /* 0x000fe40000000000 */
[----:B------:R-:W-:Y:S01]  /*70c0*/  IMAD.WIDE.U32 R136, R4, -0x2daee0ad, RZ ;  /* 0xd2511f5304887825 */ /* 0x000fe200078e00ff */
[----:B------:R-:W1:Y:S02]  /*70d0*/  MUFU.EX2 R105, R105 ;  /* 0x0000006900697308 */ /* 0x000e640000000800 */
[----:B------:R-:W-:Y:S02]  /*70e0*/  LOP3.LUT R136, R135, R136, R128, 0x96, !PT ;  /* 0x0000008887887212 */ /* 0x000fe400078e9680 */
[----:B------:R-:W-:-:S04]  /*70f0*/  LOP3.LUT R6, R137, R6, R35, 0x96, !PT ;  /* 0x0000000689067212 */ /* 0x000fc800078e9623 */
[----:B------:R-:W-:Y:S01]  /*7100*/  MUFU.EX2 R106, R106 ;  /* 0x0000006a006a7308 */ /* 0x000fe20000000800 */
[----:B------:R-:W-:-:S04]  /*7110*/  IMAD.WIDE.U32 R136, R136, -0x326172a9, RZ ;  /* 0xcd9e8d5788887825 */ /* 0x000fc800078e00ff */
[----:B------:R-:W-:Y:S01]  /*7120*/  IMAD.WIDE.U32 R6, R6, -0x326172a9, RZ ;  /* 0xcd9e8d5706067825 */ /* 0x000fe200078e00ff */
[C---:B------:R-:W-:Y:S02]  /*7130*/  LOP3.LUT R2, R136.reuse, 0xffff, RZ, 0xc0, !PT ;  /* 0x0000ffff88027812 */ /* 0x040fe400078ec0ff */
[----:B------:R-:W-:Y:S01]  /*7140*/  MUFU.EX2 R91, R91 ;  /* 0x0000005b005b7308 */ /* 0x000fe20000000800 */
[----:B------:R-:W-:Y:S02]  /*7150*/  SHF.R.U32.HI R4, RZ, 0x18, R136 ;  /* 0x00000018ff047819 */ /* 0x000fe40000011688 */
[----:B------:R-:W-:Y:S02]  /*7160*/  LOP3.LUT R114, R7, R138, R30, 0x96, !PT ;  /* 0x0000008a07727212 */ /* 0x000fe400078e961e */
[----:B------:R-:W-:Y:S02]  /*7170*/  SHF.R.U32.HI R2, RZ, 0x8, R2 ;  /* 0x00000008ff027819 */ /* 0x000fe40000011602 */
[----:B------:R-:W-:Y:S01]  /*7180*/  LOP3.LUT R7, R136, 0xff, RZ, 0xc0, !PT ;  /* 0x000000ff88077812 */ /* 0x000fe200078ec0ff */
[----:B------:R-:W2:Y:S01]  /*7190*/  MUFU.EX2 R10, R10 ;  /* 0x0000000a000a7308 */ /* 0x000ea20000000800 */
[----:B------:R-:W-:Y:S01]  /*71a0*/  LOP3.LUT R9, R137, R6, R89, 0x96, !PT ;  /* 0x0000000689097212 */ /* 0x000fe200078e9659 */
[----:B------:R-:W-:Y:S01]  /*71b0*/  IMAD.WIDE.U32 R114, R114, -0x2daee0ad, RZ ;  /* 0xd2511f5372727825 */ /* 0x000fe200078e00ff */
[----:B------:R-:W-:-:S02]  /*71c0*/  PRMT R7, R7, 0x5410, R2 ;  /* 0x0000541007077816 */ /* 0x000fc40000000002 */
[----:B------:R-:W-:Y:S02]  /*71d0*/  PRMT R2, R85, 0x7054, R85 ;  /* 0x0000705455027816 */ /* 0x000fe40000000055 */
[----:B------:R-:W-:Y:S01]  /*71e0*/  LOP3.LUT R11, R9, 0xffff, RZ, 0xc0, !PT ;  /* 0x0000ffff090b7812 */ /* 0x000fe200078ec0ff */
[----:B------:R-:W-:Y:S01]  /*71f0*/  MUFU.EX2 R94, R94 ;  /* 0x0000005e005e7308 */ /* 0x000fe20000000800 */
[----:B------:R-:W-:Y:S02]  /*7200*/  LOP3.LUT R111, R115, R134, R26, 0x96, !PT ;  /* 0x00000086736f7212 */ /* 0x000fe400078e961a */
[----:B------:R-:W-:Y:S02]  /*7210*/  HSET2.LE.AND R6, R7, R2, PT ;  /* 0x0000000207067233 */ /* 0x000fe40003803000 */
[----:B-1----:R-:W-:Y:S02]  /*7220*/  F2FP.F16.F32.PACK_AB R7, R105, R113 ;  /* 0x000000716907723e */ /* 0x002fe400000000ff */
[----:B------:R-:W-:Y:S01]  /*7230*/  SHF.R.U32.HI R11, RZ, 0x8, R11 ;  /* 0x00000008ff0b7819 */ /* 0x000fe2000001160b */
[----:B------:R-:W-:Y:S01]  /*7240*/  MUFU.EX2 R93, R93 ;  /* 0x0000005d005d7308 */ /* 0x000fe20000000800 */
[----:B------:R-:W-:Y:S01]  /*7250*/  LOP3.LUT R6, R6, R7, RZ, 0xc0, !PT ;  /* 0x0000000706067212 */ /* 0x000fe200078ec0ff */
[----:B--2---:R-:W-:Y:S01]  /*7260*/  FADD.FTZ R98, R10, R98 ;  /* 0x000000620a627221 */ /* 0x004fe20000010000 */
[----:B------:R-:W-:-:S02]  /*7270*/  SHF.R.U32.HI R7, RZ, 0x10, R136 ;  /* 0x00000010ff077819 */ /* 0x000fc40000011688 */
[----:B------:R-:W-:Y:S01]  /*7280*/  F2FP.F16.F32.PACK_AB R5, R10, R5 ;  /* 0x000000050a05723e */ /* 0x000fe200000000ff */
[----:B------:R-:W-:Y:S01]  /*7290*/  FADD.FTZ R98, R113, R98 ;  /* 0x0000006271627221 */ /* 0x000fe20000010000 */
[----:B------:R-:W-:Y:S01]  /*72a0*/  LOP3.LUT R7, R7, 0xff, RZ, 0xc0, !PT ;  /* 0x000000ff07077812 */ /* 0x000fe200078ec0ff */
[----:B------:R-:W-:Y:S02]  /*72b0*/  MUFU.EX2 R99, R99 ;  /* 0x0000006300637308 */ /* 0x000fe40000000800 */
[----:B------:R-:W-:Y:S01]  /*72c0*/  FADD.FTZ R98, R105, R98 ;  /* 0x0000006269627221 */ /* 0x000fe20000010000 */
[----:B------:R-:W-:Y:S02]  /*72d0*/  PRMT R7, R7, 0x5410, R4 ;  /* 0x0000541007077816 */ /* 0x000fe40000000004 */
[C---:B------:R-:W-:Y:S01]  /*72e0*/  F2FP.F16.F32.PACK_AB R4, R91.reuse, R106 ;  /* 0x0000006a5b04723e */ /* 0x040fe200000000ff */
[----:B------:R-:W-:Y:S02]  /*72f0*/  FADD.FTZ R106, R106, R97 ;  /* 0x000000616a6a7221 */ /* 0x000fe40000010000 */
[----:B------:R-:W-:Y:S01]  /*7300*/  HSET2.LE.AND R7, R7, R2, PT ;  /* 0x0000000207077233 */ /* 0x000fe20003803000 */
[----:B------:R-:W-:Y:S01]  /*7310*/  MUFU.EX2 R92, R92 ;  /* 0x0000005c005c7308 */ /* 0x000fe20000000800 */
[----:B------:R-:W-:Y:S01]  /*7320*/  FADD.FTZ R106, R91, R106 ;  /* 0x0000006a5b6a7221 */ /* 0x000fe20000010000 */
[----:B------:R-:W-:-:S02]  /*7330*/  FFMA.FTZ R91, R27, UR17, -R31 ;  /* 0x000000111b5b7c23 */ /* 0x000fc4000801081f */
[----:B------:R-:W-:Y:S02]  /*7340*/  LOP3.LUT R7, R7, R4, RZ, 0xc0, !PT ;  /* 0x0000000407077212 */ /* 0x000fe400078ec0ff */
[----:B------:R-:W-:Y:S02]  /*7350*/  LOP3.LUT R4, R9, 0xff, RZ, 0xc0, !PT ;  /* 0x000000ff09047812 */ /* 0x000fe400078ec0ff */
[----:B------:R-:W-:Y:S02]  /*7360*/  MUFU.EX2 R109, R109 ;  /* 0x0000006d006d7308 */ /* 0x000fe40000000800 */
[----:B------:R-:W-:-:S05]  /*7370*/  PRMT R11, R4, 0x5410, R11 ;  /* 0x00005410040b7816 */ /* 0x000fca000000000b */
[----:B------:R-:W-:Y:S01]  /*7380*/  HSET2.LE.AND R4, R11, R2, PT ;  /* 0x000000020b047233 */ /* 0x000fe20003803000 */
[----:B------:R-:W-:Y:S04]  /*7390*/  MUFU.EX2 R112, R112 ;  /* 0x0000007000707308 */ /* 0x000fe80000000800 */
[----:B------:R-:W-:Y:S02]  /*73a0*/  LOP3.LUT R4, R4, R5, RZ, 0xc0, !PT ;  /* 0x0000000504047212 */ /* 0x000fe400078ec0ff */
[--C-:B------:R-:W-:Y:S02]  /*73b0*/  SHF.R.U32.HI R5, RZ, 0x10, R9.reuse ;  /* 0x00000010ff057819 */ /* 0x100fe40000011609 */
[----:B------:R-:W-:Y:S01]  /*73c0*/  SHF.R.U32.HI R9, RZ, 0x18, R9 ;  /* 0x00000018ff097819 */ /* 0x000fe20000011609 */
[----:B------:R1:W-:Y:S01]  /*73d0*/  MUFU.EX2 R97, R33 ;  /* 0x0000002100617308 */ /* 0x0003e20000000800 */
[----:B------:R-:W-:-:S04]  /*73e0*/  LOP3.LUT R10, R5, 0xff, RZ, 0xc0, !PT ;  /* 0x000000ff050a7812 */ /* 0x000fc800078ec0ff */
[----:B------:R-:W-:-:S03]  /*73f0*/  PRMT R9, R10, 0x5410, R9 ;  /* 0x000054100a097816 */ /* 0x000fc60000000009 */
[----:B------:R-:W2:Y:S02]  /*7400*/  MUFU.EX2 R108, R108 ;  /* 0x0000006c006c7308 */ /* 0x000ea40000000800 */
[----:B------:R-:W-:-:S05]  /*7410*/  HSET2.LE.AND R5, R9, R2, PT ;  /* 0x0000000209057233 */ /* 0x000fca0003803000 */
[----:B------:R-:W-:Y:S01]  /*7420*/  LOP3.LUT R5, R5, R8, RZ, 0xc0, !PT ;  /* 0x0000000805057212 */ /* 0x000fe200078ec0ff */
[----:B------:R-:W-:Y:S01]  /*7430*/  MUFU.EX2 R95, R95 ;  /* 0x0000005f005f7308 */ /* 0x000fe20000000800 */
[----:B------:R-:W3:Y:S01]  /*7440*/  LDSM.16.MT88.4 R8, [R117+0x6000] ;  /* 0x006000007508783b */ /* 0x000ee20000004200 */
[----:B-1----:R-:W-:Y:S01]  /*7450*/  FFMA.FTZ R33, R24, UR17, -R31 ;  /* 0x0000001118217c23 */ /* 0x002fe2000801081f */
[----:B------:R-:W-:-:S05]  /*7460*/  FFMA.FTZ R24, R17, UR17, -R0 ;  /* 0x0000001111187c23 */ /* 0x000fca0008010800 */
[----:B------:R-:W-:Y:S08]  /*7470*/  MUFU.EX2 R33, R33 ;  /* 0x0000002100217308 */ /* 0x000ff00000000800 */
[----:B------:R-:W-:Y:S08]  /*7480*/  MUFU.EX2 R24, R24 ;  /* 0x0000001800187308 */ /* 0x000ff00000000800 */
[----:B------:R-:W-:Y:S08]  /*7490*/  MUFU.EX2 R91, R91 ;  /* 0x0000005b005b7308 */ /* 0x000ff00000000800 */
[----:B------:R-:W-:Y:S01]  /*74a0*/  MUFU.EX2 R144, R144 ;  /* 0x0000009000907308 */ /* 0x000fe20000000800 */
        /* <DEDUP_REMOVED lines=17> */
[----:B------:R-:W-:-:S02]  /*75c0*/  LOP3.LUT R9, R111, 0xff, RZ, 0xc0, !PT ;  /* 0x000000ff6f097812 */ /* 0x000fc400078ec0ff */
[----:B--2---:R-:W-:-:S04]  /*75d0*/  F2FP.F16.F32.PACK_AB R8, R108, R97 ;  /* 0x000000616c08723e */ /* 0x004fc800000000ff */
[C---:B------:R-:W-:Y:S02]  /*75e0*/  LOP3.LUT R5, R114.reuse, 0xffff, RZ, 0xc0, !PT ;  /* 0x0000ffff72057812 */ /* 0x040fe400078ec0ff */
[----:B------:R-:W-:Y:S02]  /*75f0*/  LOP3.LUT R4, R114, 0xff, RZ, 0xc0, !PT ;  /* 0x000000ff72047812 */ /* 0x000fe400078ec0ff */
[----:B------:R-:W-:Y:S02]  /*7600*/  SHF.R.U32.HI R5, RZ, 0x8, R5 ;  /* 0x00000008ff057819 */ /* 0x000fe40000011605 */
[--C-:B------:R-:W-:Y:S02]  /*7610*/  SHF.R.U32.HI R7, RZ, 0x18, R114.reuse ;  /* 0x00000018ff077819 */ /* 0x100fe40000011672 */
[----:B------:R-:W-:Y:S02]  /*7620*/  PRMT R5, R4, 0x5410, R5 ;  /* 0x0000541004057816 */ /* 0x000fe40000000005 */
[----:B------:R-:W-:Y:S01]  /*7630*/  SHF.R.U32.HI R4, RZ, 0x10, R114 ;  /* 0x00000010ff047819 */ /* 0x000fe20000011672 */
[----:B------:R-:W-:Y:S01]  /*7640*/  IMAD.WIDE.U32 R114, R29, -0x326172a9, RZ ;  /* 0xcd9e8d571d727825 */ /* 0x000fe200078e00ff */
[----:B------:R-:W-:-:S02]  /*7650*/  SHF.R.U32.HI R11, RZ, 0x10, R111 ;  /* 0x00000010ff0b7819 */ /* 0x000fc4000001166f */
[----:B------:R-:W-:Y:S02]  /*7660*/  LOP3.LUT R4, R4, 0xff, RZ, 0xc0, !PT ;  /* 0x000000ff04047812 */ /* 0x000fe400078ec0ff */
[----:B------:R-:W-:Y:S02]  /*7670*/  LOP3.LUT R11, R11, 0xff, RZ, 0xc0, !PT ;  /* 0x000000ff0b0b7812 */ /* 0x000fe400078ec0ff */
[----:B------:R-:W-:Y:S02]  /*7680*/  PRMT R7, R4, 0x5410, R7 ;  /* 0x0000541004077816 */ /* 0x000fe40000000007 */
[----:B------:R-:W-:Y:S02]  /*7690*/  LOP3.LUT R4, R111, 0xffff, RZ, 0xc0, !PT ;  /* 0x0000ffff6f047812 */ /* 0x000fe400078ec0ff */
[----:B------:R-:W-:Y:S02]  /*76a0*/  HSET2.LE.AND R5, R5, R2, PT ;  /* 0x0000000205057233 */ /* 0x000fe40003803000 */
[----:B------:R-:W-:-:S02]  /*76b0*/  SHF.R.U32.HI R4, RZ, 0x8, R4 ;  /* 0x00000008ff047819 */ /* 0x000fc40000011604 */
[----:B------:R-:W-:Y:S02]  /*76c0*/  HSET2.LE.AND R7, R7, R2, PT ;  /* 0x0000000207077233 */ /* 0x000fe40003803000 */
[----:B------:R-:W-:Y:S02]  /*76d0*/  PRMT R9, R9, 0x5410, R4 ;  /* 0x0000541009097816 */ /* 0x000fe40000000004 */
[----:B------:R-:W-:Y:S02]  /*76e0*/  SHF.R.U32.HI R4, RZ, 0x18, R111 ;  /* 0x00000018ff047819 */ /* 0x000fe4000001166f */
[----:B------:R-:W-:Y:S02]  /*76f0*/  F2FP.F16.F32.PACK_AB R6, R92, R99 ;  /* 0x000000635c06723e */ /* 0x000fe400000000ff */
[----:B------:R-:W-:Y:S02]  /*7700*/  PRMT R11, R11, 0x5410, R4 ;  /* 0x000054100b0b7816 */ /* 0x000fe40000000004 */
[----:B------:R-:W-:-:S02]  /*7710*/  F2FP.F16.F32.PACK_AB R4, R93, R94 ;  /* 0x0000005e5d04723e */ /* 0x000fc400000000ff */
[----:B------:R-:W-:Y:S02]  /*7720*/  LOP3.LUT R6, R5, R6, RZ, 0xc0, !PT ;  /* 0x0000000605067212 */ /* 0x000fe400078ec0ff */
[----:B------:R-:W-:Y:S02]  /*7730*/  LOP3.LUT R7, R7, R4, RZ, 0xc0, !PT ;  /* 0x0000000407077212 */ /* 0x000fe400078ec0ff */
[--C-:B------:R-:W-:Y:S02]  /*7740*/  HSET2.LE.AND R4, R9, R2.reuse, PT ;  /* 0x0000000209047233 */ /* 0x100fe40003803000 */
[----:B------:R-:W-:Y:S01]  /*7750*/  F2FP.F16.F32.PACK_AB R5, R112, R109 ;  /* 0x0000006d7005723e */ /* 0x000fe200000000ff */
[----:B------:R-:W-:Y:S01]  /*7760*/  FADD.FTZ R109, R109, R98 ;  /* 0x000000626d6d7221 */ /* 0x000fe20000010000 */
[----:B------:R-:W-:Y:S01]  /*7770*/  LOP3.LUT R110, R115, R96, R88, 0x96, !PT ;  /* 0x00000060736e7212 */ /* 0x000fe200078e9658 */
[--C-:B------:R-:W-:Y:S01]  /*7780*/  FFMA.FTZ R96, R12, UR17, -R31.reuse ;  /* 0x000000110c607c23 */ /* 0x100fe2000801081f */
[----:B------:R-:W-:Y:S01]  /*7790*/  LOP3.LUT R4, R4, R5, RZ, 0xc0, !PT ;  /* 0x0000000504047212 */ /* 0x000fe200078ec0ff */
[----:B------:R-:W-:Y:S01]  /*77a0*/  FFMA.FTZ R88, R18, UR17, -R31 ;  /* 0x0000001112587c23 */ /* 0x000fe2000801081f */
[----:B------:R-:W-:Y:S01]  /*77b0*/  HSET2.LE.AND R5, R11, R2, PT ;  /* 0x000000020b057233 */ /* 0x000fe20003803000 */
[----:B------:R-:W-:-:S04]  /*77c0*/  IMAD.WIDE.U32 R110, R110, -0x2daee0ad, RZ ;  /* 0xd2511f536e6e7825 */ /* 0x000fc800078e00ff */
[----:B------:R-:W-:Y:S01]  /*77d0*/  FADD.FTZ R112, R112, R109 ;  /* 0x0000006d70707221 */ /* 0x000fe20000010000 */
[----:B------:R-:W-:Y:S01]  /*77e0*/  MUFU.EX2 R96, R96 ;  /* 0x0000006000607308 */ /* 0x000fe20000000800 */
[----:B------:R-:W-:Y:S02]  /*77f0*/  LOP3.LUT R5, R5, R8, RZ, 0xc0, !PT ;  /* 0x0000000805057212 */ /* 0x000fe400078ec0ff */
[----:B------:R-:W-:Y:S01]  /*7800*/  FADD.FTZ R99, R99, R112 ;  /* 0x0000007063637221 */ /* 0x000fe20000010000 */
[----:B------:R-:W1:Y:S04]  /*7810*/  LDSM.16.MT88.4 R8, [R117+0x6400] ;  /* 0x006400007508783b */ /* 0x000e680000004200 */
        /* <DEDUP_REMOVED lines=18> */
[----:B------:R-:W-:Y:S01]  /*7940*/  FADD.FTZ R9, R97, R106 ;  /* 0x0000006a61097221 */ /* 0x000fe20000010000 */
[----:B------:R-:W-:-:S03]  /*7950*/  FFMA.FTZ R97, R19, UR17, -R0 ;  /* 0x0000001113617c23 */ /* 0x000fc60008010800 */
[----:B------:R-:W-:Y:S02]  /*7960*/  FADD.FTZ R17, R108, R9 ;  /* 0x000000096c117221 */ /* 0x000fe40000010000 */
[----:B------:R-:W-:-:S04]  /*7970*/  IMAD.WIDE.U32 R4, R90, -0x2daee0ad, RZ ;  /* 0xd2511f535a047825 */ /* 0x000fc800078e00ff */
[----:B------:R-:W-:Y:S01]  /*7980*/  FFMA.FTZ R90, R14, UR17, -R31 ;  /* 0x000000110e5a7c23 */ /* 0x000fe2000801081f */
[----:B------:R-:W-:Y:S01]  /*7990*/  MUFU.EX2 R97, R97 ;  /* 0x0000006100617308 */ /* 0x000fe20000000800 */
[----:B------:R-:W-:Y:S01]  /*79a0*/  FADD.FTZ R28, R94, R17 ;  /* 0x000000115e1c7221 */ /* 0x000fe20000010000 */
[----:B------:R-:W-:Y:S01]  /*79b0*/  LOP3.LUT R35, R5, R34, R35, 0x96, !PT ;  /* 0x0000002205237212 */ /* 0x000fe200078e9623 */
[----:B------:R-:W-:Y:S01]  /*79c0*/  FFMA.FTZ R34, R13, UR17, -R0 ;  /* 0x000000110d227c23 */ /* 0x000fe20008010800 */
[----:B------:R-:W-:Y:S01]  /*79d0*/  LOP3.LUT R4, R111, R4, R128, 0x96, !PT ;  /* 0x000000046f047212 */ /* 0x000fe200078e9680 */
[----:B------:R-:W-:Y:S02]  /*79e0*/  FADD.FTZ R93, R93, R28 ;  /* 0x0000001c5d5d7221 */ /* 0x000fe40000010000 */
[----:B------:R-:W-:Y:S01]  /*79f0*/  IMAD.WIDE.U32 R134, R35, -0x326172a9, RZ ;  /* 0xcd9e8d5723867825 */ /* 0x000fe200078e00ff */
[----:B------:R-:W-:Y:S03]  /*7a00*/  MUFU.EX2 R90, R90 ;  /* 0x0000005a005a7308 */ /* 0x000fe60000000800 */
[----:B------:R-:W-:Y:S01]  /*7a10*/  IMAD.WIDE.U32 R6, R4, -0x326172a9, RZ ;  /* 0xcd9e8d5704067825 */ /* 0x000fe200078e00ff */
[----:B------:R-:W-:-:S03]  /*7a20*/  LOP3.LUT R30, R135, R114, R30, 0x96, !PT ;  /* 0x00000072871e7212 */ /* 0x000fc600078e961e */
[----:B------:R-:W-:Y:S01]  /*7a30*/  FFMA.FTZ R135, R21, UR17, -R0 ;  /* 0x0000001115877c23 */ /* 0x000fe20008010800 */
[----:B------:R-:W-:Y:S01]  /*7a40*/  LOP3.LUT R4, R7, R134, R89, 0x96, !PT ;  /* 0x0000008607047212 */ /* 0x000fe200078e9659 */
[----:B------:R-:W-:Y:S01]  /*7a50*/  FFMA.FTZ R89, R16, UR17, -R31 ;  /* 0x0000001110597c23 */ /* 0x000fe2000801081f */
[----:B------:R-:W-:Y:S01]  /*7a60*/  LOP3.LUT R8, R6, 0xffff, RZ, 0xc0, !PT ;  /* 0x0000ffff06087812 */ /* 0x000fe200078ec0ff */
[----:B------:R-:W-:Y:S01]  /*7a70*/  MUFU.EX2 R34, R34 ;  /* 0x0000002200227308 */ /* 0x000fe20000000800 */
[--C-:B------:R-:W-:Y:S01]  /*7a80*/  SHF.R.U32.HI R7, RZ, 0x10, R6.reuse ;  /* 0x00000010ff077819 */ /* 0x100fe20000011606 */
[----:B------:R-:W-:Y:S01]  /*7a90*/  IMAD.WIDE.U32 R30, R30, -0x2daee0ad, RZ ;  /* 0xd2511f531e1e7825 */ /* 0x000fe200078e00ff */
[----:B------:R-:W-:Y:S02]  /*7aa0*/  LOP3.LUT R5, R6, 0xff, RZ, 0xc0, !PT ;  /* 0x000000ff06057812 */ /* 0x000fe400078ec0ff */
[----:B------:R-:W-:Y:S02]  /*7ab0*/  SHF.R.U32.HI R6, RZ, 0x18, R6 ;  /* 0x00000018ff067819 */ /* 0x000fe40000011606 */
[----:B------:R-:W-:Y:S01]  /*7ac0*/  LOP3.LUT R7, R7, 0xff, RZ, 0xc0, !PT ;  /* 0x000000ff07077812 */ /* 0x000fe200078ec0ff */
[----:B------:R-:W1:Y:S01]  /*7ad0*/  MUFU.EX2 R89, R89 ;  /* 0x0000005900597308 */ /* 0x000e620000000800 */
[----:B------:R-:W-:-:S02]  /*7ae0*/  SHF.R.U32.HI R8, RZ, 0x8, R8 ;  /* 0x00000008ff087819 */ /* 0x000fc40000011608 */
[C---:B------:R-:W-:Y:S02]  /*7af0*/  LOP3.LUT R35, R4.reuse, 0xffff, RZ, 0xc0, !PT ;  /* 0x0000ffff04237812 */ /* 0x040fe400078ec0ff */
[----:B------:R-:W-:Y:S02]  /*7b00*/  PRMT R7, R7, 0x5410, R6 ;  /* 0x0000541007077816 */ /* 0x000fe40000000006 */
[----:B------:R-:W-:Y:S01]  /*7b10*/  SHF.R.U32.HI R35, RZ, 0x8, R35 ;  /* 0x00000008ff237819 */ /* 0x000fe20000011623 */
[----:B------:R-:W-:Y:S01]  /*7b20*/  MUFU.EX2 R135, R135 ;  /* 0x0000008700877308 */ /* 0x000fe20000000800 */
[----:B------:R-:W-:Y:S02]  /*7b30*/  LOP3.LUT R6, R4, 0xff, RZ, 0xc0, !PT ;  /* 0x000000ff04067812 */ /* 0x000fe400078ec0ff */
[----:B------:R-:W-:Y:S02]  /*7b40*/  PRMT R5, R5, 0x5410, R8 ;  /* 0x0000541005057816 */ /* 0x000fe40000000008 */
[----:B------:R-:W2:Y:S01]  /*7b50*/  LDSM.16.MT88.4 R8, [R117+0x6800] ;  /* 0x006800007508783b */ /* 0x000ea20000004200 */
[----:B------:R-:W-:-:S02]  /*7b60*/  PRMT R35, R6, 0x5410, R35 ;  /* 0x0000541006237816 */ /* 0x000fc40000000023 */
[--C-:B------:R-:W-:Y:S02]  /*7b70*/  SHF.R.U32.HI R6, RZ, 0x10, R4.reuse ;  /* 0x00000010ff067819 */ /* 0x100fe40000011604 */
[----:B------:R-:W-:Y:S02]  /*7b80*/  SHF.R.U32.HI R29, RZ, 0x18, R4 ;  /* 0x00000018ff1d7819 */ /* 0x000fe40000011604 */
[----:B------:R-:W-:Y:S02]  /*7b90*/  HSET2.LE.AND R4, R35, R2, PT ;  /* 0x0000000223047233 */ /* 0x000fe40003803000 */
[----:B-1----:R-:W-:Y:S01]  /*7ba0*/  F2FP.F16.F32.PACK_AB R19, R89, R96 ;  /* 0x000000605913723e */ /* 0x002fe200000000ff */
[----:B------:R-:W1:Y:S01]  /*7bb0*/  MUFU.EX2 R35, R15 ;  /* 0x0000000f00237308 */ /* 0x000e620000000800 */
[----:B------:R-:W-:Y:S02]  /*7bc0*/  LOP3.LUT R6, R6, 0xff, RZ, 0xc0, !PT ;  /* 0x000000ff06067812 */ /* 0x000fe400078ec0ff */
[----:B------:R-:W-:-:S02]  /*7bd0*/  LOP3.LUT R4, R4, R19, RZ, 0xc0, !PT ;  /* 0x0000001304047212 */ /* 0x000fc400078ec0ff */
[----:B------:R-:W3:Y:S01]  /*7be0*/  LDSM.16.MT88.4 R16, [R86+0x6800] ;  /* 0x006800005610783b */ /* 0x000ee20000004200 */
[----:B------:R-:W-:Y:S02]  /*7bf0*/  PRMT R29, R6, 0x5410, R29 ;  /* 0x00005410061d7816 */ /* 0x000fe4000000001d */
[--C-:B------:R-:W-:Y:S02]  /*7c00*/  HSET2.LE.AND R6, R5, R2.reuse, PT ;  /* 0x0000000205067233 */ /* 0x100fe40003803000 */
[----:B------:R-:W-:Y:S02]  /*7c10*/  F2FP.F16.F32.PACK_AB R12, R97, R24 ;  /* 0x00000018610c723e */ /* 0x000fe400000000ff */
[--C-:B------:R-:W-:Y:S02]  /*7c20*/  HSET2.LE.AND R5, R29, R2.reuse, PT ;  /* 0x000000021d057233 */ /* 0x100fe40003803000 */
[----:B------:R-:W-:Y:S02]  /*7c30*/  F2FP.F16.F32.PACK_AB R13, R33, R90 ;  /* 0x0000005a210d723e */ /* 0x000fe400000000ff */
[----:B------:R-:W-:-:S02]  /*7c40*/  HSET2.LE.AND R7, R7, R2, PT ;  /* 0x0000000207077233 */ /* 0x000fc40003803000 */
[----:B------:R-:W-:Y:S02]  /*7c50*/  LOP3.LUT R5, R5, R12, RZ, 0xc0, !PT ;  /* 0x0000000c05057212 */ /* 0x000fe400078ec0ff */
[----:B------:R-:W-:Y:S02]  /*7c60*/  LOP3.LUT R6, R6, R13, RZ, 0xc0, !PT ;  /* 0x0000000d06067212 */ /* 0x000fe400078ec0ff */
[----:B-1----:R-:W-:Y:S01]  /*7c70*/  F2FP.F16.F32.PACK_AB R94, R34, R35 ;  /* 0x00000023225e723e */ /* 0x002fe200000000ff */
[----:B------:R-:W1:Y:S01]  /*7c80*/  LDSM.16.MT88.4 R12, [R117+0x7800] ;  /* 0x00780000750c783b */ /* 0x000e620000004200 */
[----:B------:R-:W-:Y:S02]  /*7c90*/  LOP3.LUT R105, R30, 0xff, RZ, 0xc0, !PT ;  /* 0x000000ff1e697812 */ /* 0x000fe400078ec0ff */
[----:B------:R-:W-:Y:S01]  /*7ca0*/  LOP3.LUT R7, R7, R94, RZ, 0xc0, !PT ;  /* 0x0000005e07077212 */ /* 0x000fe200078ec0ff */
[----:B------:R-:W-:Y:S01]  /*7cb0*/  FFMA.FTZ R94, R23, UR17, -R0 ;  /* 0x00000011175e7c23 */ /* 0x000fe20008010800 */
[----:B------:R-:W-:-:S05]  /*7cc0*/  LOP3.LUT R26, R31, R110, R26, 0x96, !PT ;  /* 0x0000006e1f1a7212 */ /* 0x000fca00078e961a */
[C---:B--2---:R-:W-:Y:S01]  /*7cd0*/  HMMA.16816.F32 R36, R4.reuse, R8, R36 ;  /* 0x000000080424723c */ /* 0x044fe20000001824 */
[----:B------:R-:W-:Y:S05]  /*7ce0*/  MUFU.EX2 R94, R94 ;  /* 0x0000005e005e7308 */ /* 0x000fea0000000800 */
[C---:B------:R-:W-:Y:S01]  /*7cf0*/  HMMA.16816.F32 R40, R4.reuse, R10, R40 ;  /* 0x0000000a0428723c */ /* 0x040fe20000001828 */
[----:B------:R-:W2:Y:S05]  /*7d00*/  LDSM.16.MT88.4 R8, [R86+0x7800] ;  /* 0x007800005608783b */ /* 0x000eaa0000004200 */
[C---:B---3--:R-:W-:Y:S06]  /*7d10*/  HMMA.16816.F32 R44, R4.reuse, R16, R44 ;  /* 0x00000010042c723c */ /* 0x048fec000000182c */
[C---:B------:R-:W-:Y:S01]  /*7d20*/  HMMA.16816.F32 R48, R4.reuse, R18, R48 ;  /* 0x000000120430723c */ /* 0x040fe20000001830 */
[----:B------:R-:W3:Y:S05]  /*7d30*/  LDSM.16.MT88.4 R16, [R117+0x8800] ;  /* 0x008800007510783b */ /* 0x000eea0000004200 */
[C---:B-1----:R-:W-:Y:S06]  /*7d40*/  HMMA.16816.F32 R52, R4.reuse, R12, R52 ;  /* 0x0000000c0434723c */ /* 0x042fec0000001834 */
[C---:B------:R-:W-:Y:S01]  /*7d50*/  HMMA.16816.F32 R56, R4.reuse, R14, R56 ;  /* 0x0000000e0438723c */ /* 0x040fe20000001838 */
[----:B------:R-:W1:Y:S05]  /*7d60*/  LDSM.16.MT88.4 R12, [R86+0x8800] ;  /* 0x00880000560c783b */ /* 0x000e6a0000004200 */
[C---:B--2---:R-:W-:Y:S06]  /*7d70*/  HMMA.16816.F32 R64, R4.reuse, R10, R64 ;  /* 0x0000000a0440723c */ /* 0x044fec0000001840 */
[----:B------:R-:W-:Y:S01]  /*7d80*/  HMMA.16816.F32 R60, R4, R8, R60 ;  /* 0x00000008043c723c */ /* 0x000fe2000000183c */
[----:B------:R-:W-:-:S02]  /*7d90*/  LOP3.LUT R10, R30, 0xffff, RZ, 0xc0, !PT ;  /* 0x0000ffff1e0a7812 */ /* 0x000fc400078ec0ff */
[----:B------:R-:W-:Y:S02]  /*7da0*/  SHF.R.U32.HI R11, RZ, 0x10, R26 ;  /* 0x00000010ff0b7819 */ /* 0x000fe4000001161a */
[----:B------:R-:W-:Y:S01]  /*7db0*/  SHF.R.U32.HI R10, RZ, 0x8, R10 ;  /* 0x00000008ff0a7819 */ /* 0x000fe2000001160a */
[C---:B---3--:R-:W-:Y:S01]  /*7dc0*/  HMMA.16816.F32 R68, R4.reuse, R16, R68 ;  /* 0x000000100444723c */ /* 0x048fe20000001844 */
[----:B------:R-:W-:Y:S02]  /*7dd0*/  SHF.R.U32.HI R9, RZ, 0x10, R30 ;  /* 0x00000010ff097819 */ /* 0x000fe4000001161e */
[----:B------:R-:W-:Y:S02]  /*7de0*/  PRMT R105, R105, 0x5410, R10 ;  /* 0x0000541069697816 */ /* 0x000fe4000000000a */
[----:B------:R-:W-:Y:S01]  /*7df0*/  LOP3.LUT R10, R26, 0xffff, RZ, 0xc0, !PT ;  /* 0x0000ffff1a0a7812 */ /* 0x000fe200078ec0ff */
[----:B------:R-:W-:Y:S01]  /*7e00*/  HMMA.16816.F32 R72, R4, R18, R72 ;  /* 0x000000120448723c */ /* 0x000fe20000001848 */
[----:B------:R-:W-:-:S02]  /*7e10*/  SHF.R.U32.HI R8, RZ, 0x18, R30 ;  /* 0x00000018ff087819 */ /* 0x000fc4000001161e */
[----:B------:R-:W-:Y:S01]  /*7e20*/  LOP3.LUT R17, R26, 0xff, RZ, 0xc0, !PT ;  /* 0x000000ff1a117812 */ /* 0x000fe200078ec0ff */
[----:B------:R-:W2:Y:S01]  /*7e30*/  LDSM.16.MT88.4 R28, [R117+0x6c00] ;  /* 0x006c0000751c783b */ /* 0x000ea20000004200 */
[----:B------:R-:W-:Y:S02]  /*7e40*/  LOP3.LUT R25, R9, 0xff, RZ, 0xc0, !PT ;  /* 0x000000ff09197812 */ /* 0x000fe400078ec0ff */
[----:B------:R-:W-:Y:S02]  /*7e50*/  SHF.R.U32.HI R10, RZ, 0x8, R10 ;  /* 0x00000008ff0a7819 */ /* 0x000fe4000001160a */
[----:B------:R-:W-:Y:S02]  /*7e60*/  SHF.R.U32.HI R26, RZ, 0x18, R26 ;  /* 0x00000018ff1a7819 */ /* 0x000fe4000001161a */
[----:B------:R-:W-:Y:S01]  /*7e70*/  LOP3.LUT R9, R11, 0xff, RZ, 0xc0, !PT ;  /* 0x000000ff0b097812 */ /* 0x000fe200078ec0ff */
[----:B-1----:R-:W-:Y:S01]  /*7e80*/  HMMA.16816.F32 R76, R4, R12, R76 ;  /* 0x0000000c044c723c */ /* 0x002fe2000000184c */
[----:B------:R-:W-:-:S02]  /*7e90*/  PRMT R11, R25, 0x5410, R8 ;  /* 0x00005410190b7816 */ /* 0x000fc40000000008 */
[----:B------:R-:W-:Y:S02]  /*7ea0*/  PRMT R17, R17, 0x5410, R10 ;  /* 0x0000541011117816 */ /* 0x000fe4000000000a */
[----:B------:R-:W-:Y:S01]  /*7eb0*/  PRMT R9, R9, 0x5410, R26 ;  /* 0x0000541009097816 */ /* 0x000fe2000000001a */
[----:B------:R-:W-:Y:S01]  /*7ec0*/  HMMA.16816.F32 R80, R4, R14, R80 ;  /* 0x0000000e0450723c */ /* 0x000fe20000001850 */
[--C-:B------:R-:W-:Y:S01]  /*7ed0*/  HSET2.LE.AND R105, R105, R2.reuse, PT ;  /* 0x0000000269697233 */ /* 0x100fe20003803000 */
[----:B------:R-:W-:Y:S01]  /*7ee0*/  LDSM.16.MT88.4 R12, [R117+0x8c00] ;  /* 0x008c0000750c783b */ /* 0x000fe20000004200 */
[--C-:B------:R-:W-:Y:S02]  /*7ef0*/  HSET2.LE.AND R98, R11, R2.reuse, PT ;  /* 0x000000020b627233 */ /* 0x100fe40003803000 */
[--C-:B------:R-:W-:Y:S02]  /*7f00*/  HSET2.LE.AND R106, R17, R2.reuse, PT ;  /* 0x00000002116a7233 */ /* 0x100fe40003803000 */
[----:B------:R-:W-:Y:S01]  /*7f10*/  HSET2.LE.AND R2, R9, R2, PT ;  /* 0x0000000209027233 */ /* 0x000fe20003803000 */
[----:B------:R-:W-:Y:S01]  /*7f20*/  FADD.FTZ R9, R92, R99 ;  /* 0x000000635c097221 */ /* 0x000fe20000010000 */
[----:B------:R-:W-:Y:S01]  /*7f30*/  FFMA.FTZ R92, R20, UR17, -R0 ;  /* 0x00000011145c7c23 */ /* 0x000fe20008010800 */
[----:B------:R1:W3:Y:S01]  /*7f40*/  MUFU.EX2 R99, R22 ;  /* 0x0000001600637308 */ /* 0x0002e20000000800 */
[----:B------:R-:W-:Y:S01]  /*7f50*/  FADD.FTZ R0, R24, R93 ;  /* 0x0000005d18007221 */ /* 0x000fe20000010000 */
[----:B------:R-:W-:Y:S01]  /*7f60*/  FADD.FTZ R96, R96, R9 ;  /* 0x0000000960607221 */ /* 0x000fe20000010000 */
[----:B------:R-:W4:Y:S01]  /*7f70*/  LDSM.16.MT88.4 R24, [R86+0x6c00] ;  /* 0x006c00005618783b */ /* 0x000f220000004200 */
[----:B------:R-:W-:Y:S01]  /*7f80*/  F2FP.F16.F32.PACK_AB R5, R95, R88 ;  /* 0x000000585f05723e */ /* 0x000fe200000000ff */
[----:B------:R-:W-:Y:S01]  /*7f90*/  FADD.FTZ R0, R97, R0 ;  /* 0x0000000061007221 */ /* 0x000fe20000010000 */
[----:B------:R-:W-:Y:S01]  /*7fa0*/  FADD.FTZ R89, R89, R96 ;  /* 0x0000006059597221 */ /* 0x000fe20000010000 */
[----:B------:R-:W-:Y:S01]  /*7fb0*/  LDSM.16.MT88.4 R16, [R86+0x7c00] ;  /* 0x007c00005610783b */ /* 0x000fe20000004200 */
[----:B------:R-:W5:Y:S01]  /*7fc0*/  MUFU.EX2 R92, R92 ;  /* 0x0000005c005c7308 */ /* 0x000f620000000800 */
[----:B------:R-:W-:Y:S01]  /*7fd0*/  FADD.FTZ R35, R35, R0 ;  /* 0x0000000023237221 */ /* 0x000fe20000010000 */
[----:B------:R-:W-:Y:S01]  /*7fe0*/  FADD.FTZ R90, R90, R89 ;  /* 0x000000595a5a7221 */ /* 0x000fe20000010000 */
[----:B------:R-:W-:Y:S01]  /*7ff0*/  LDSM.16.MT88.4 R8, [R86+0x8c00] ;  /* 0x008c00005608783b */ /* 0x000fe20000004200 */
[----:B------:R-:W-:Y:S01]  /*8000*/  LOP3.LUT R4, R106, R5, RZ, 0xc0, !PT ;  /* 0x000000056a047212 */ /* 0x000fe200078ec0ff */
[----:B------:R-:W-:Y:S01]  /*8010*/  FADD.FTZ R35, R34, R35 ;  /* 0x0000002322237221 */ /* 0x000fe20000010000 */
[----:B------:R-:W-:Y:S01]  /*8020*/  FADD.FTZ R33, R33, R90 ;  /* 0x0000005a21217221 */ /* 0x000fe20000010000 */
[----:B------:R-:W-:Y:S01]  /*8030*/  F2FP.F16.F32.PACK_AB R6, R144, R91 ;  /* 0x0000005b9006723e */ /* 0x000fe200000000ff */
[----:B------:R-:W-:Y:S01]  /*8040*/  IMAD.MOV.U32 R0, RZ, RZ, R3 ;  /* 0x000000ffff007224 */ /* 0x000fe200078e0003 */
[----:B-1----:R-:W1:Y:S01]  /*8050*/  LDSM.16.MT88.4 R20, [R117+0x7c00] ;  /* 0x007c00007514783b */ /* 0x002e620000004200 */
[----:B---3--:R-:W-:Y:S01]  /*8060*/  F2FP.F16.F32.PACK_AB R5, R99, R94 ;  /* 0x0000005e6305723e */ /* 0x008fe200000000ff */
[----:B------:R-:W-:Y:S01]  /*8070*/  FADD.FTZ R88, R88, R33 ;  /* 0x0000002158587221 */ /* 0x000fe20000010000 */
[----:B------:R-:W-:Y:S01]  /*8080*/  FADD.FTZ R94, R94, R35 ;  /* 0x000000235e5e7221 */ /* 0x000fe20000010000 */
[----:B------:R-:W-:Y:S01]  /*8090*/  LOP3.LUT R6, R105, R6, RZ, 0xc0, !PT ;  /* 0x0000000669067212 */ /* 0x000fe200078ec0ff */
[----:B------:R-:W-:Y:S01]  /*80a0*/  @P0 IMAD.MOV.U32 R0, RZ, RZ, R3 ;  /* 0x000000ffff000224 */ /* 0x000fe200078e0003 */
[----:B------:R-:W-:Y:S01]  /*80b0*/  LOP3.LUT R5, R2, R5, RZ, 0xc0, !PT ;  /* 0x0000000502057212 */ /* 0x000fe200078ec0ff */
[----:B------:R-:W-:Y:S01]  /*80c0*/  FADD.FTZ R88, R95, R88 ;  /* 0x000000585f587221 */ /* 0x000fe20000010000 */
[----:B-----5:R-:W-:Y:S01]  /*80d0*/  F2FP.F16.F32.PACK_AB R7, R135, R92 ;  /* 0x0000005c8707723e */ /* 0x020fe200000000ff */
[----:B------:R-:W-:Y:S01]  /*80e0*/  FADD.FTZ R99, R99, R94 ;  /* 0x0000005e63637221 */ /* 0x000fe20000010000 */
[----:B------:R-:W-:-:S02]  /*80f0*/  IMAD.MOV.U32 R2, RZ, RZ, R32 ;  /* 0x000000ffff027224 */ /* 0x000fc400078e0020 */
[----:B------:R-:W-:Y:S01]  /*8100*/  FADD.FTZ R91, R91, R88 ;  /* 0x000000585b5b7221 */ /* 0x000fe20000010000 */
[----:B------:R-:W-:Y:S01]  /*8110*/  LOP3.LUT R7, R98, R7, RZ, 0xc0, !PT ;  /* 0x0000000762077212 */ /* 0x000fe200078ec0ff */
[----:B------:R-:W-:Y:S01]  /*8120*/  FADD.FTZ R92, R92, R99 ;  /* 0x000000635c5c7221 */ /* 0x000fe20000010000 */
[----:B------:R-:W-:Y:S02]  /*8130*/  @P0 IMAD.MOV.U32 R2, RZ, RZ, R32 ;  /* 0x000000ffff020224 */ /* 0x000fe400078e0020 */
[----:B------:R-:W-:Y:S01]  /*8140*/  FADD.FTZ R144, R144, R91 ;  /* 0x0000005b90907221 */ /* 0x000fe20000010000 */
[----:B------:R-:W-:Y:S02]  /*8150*/  FADD.FTZ R135, R135, R92 ;  /* 0x0000005c87877221 */ /* 0x000fe40000010000 */
[C---:B--2---:R-:W-:Y:S06]  /*8160*/  HMMA.16816.F32 R36, R4.reuse, R28, R36 ;  /* 0x0000001c0424723c */ /* 0x044fec0000001824 */
[C---:B------:R-:W-:Y:S06]  /*8170*/  HMMA.16816.F32 R40, R4.reuse, R30, R40 ;  /* 0x0000001e0428723c */ /* 0x040fec0000001828 */
[C---:B----4-:R-:W-:Y:S06]  /*8180*/  HMMA.16816.F32 R44, R4.reuse, R24, R44 ;  /* 0x00000018042c723c */ /* 0x050fec000000182c */
[C---:B------:R-:W-:Y:S06]  /*8190*/  HMMA.16816.F32 R48, R4.reuse, R26, R48 ;  /* 0x0000001a0430723c */ /* 0x040fec0000001830 */
        /* <DEDUP_REMOVED lines=10> */
.L_x_947:
[----:B------:R-:W-:-:S12]  /*8240*/  UIADD3 UR19, UR18, -0x1, URZ ;  /* 0xffffffff12137890 */ /* 0x000fd8000fffe03f */
.L_x_951:
        /* <DEDUP_REMOVED lines=17> */
.L_x_955:
        /* <DEDUP_REMOVED lines=16> */
[----:B------:R-:W-:Y:S01]  /*8460*/  IMAD.U32 R87, RZ, RZ, UR9 ;  /* 0x00000009ff577e24 */ /* 0x000fe2000f8e00ff */
[----:B------:R-:W5:Y:S04]  /*8470*/  @!P4 LDC.64 R92, c[0x0][0x218] ;  /* 0x00008600ff5ccb82 */ /* 0x000f680000000a00 */
[----:B------:R-:W-:Y:S02]  /*8480*/  LEA.HI.X R2, R2, R127, R87, 0x6, P0 ;  /* 0x0000007f02027211 */ /* 0x000fe400000f3457 */
[C---:B-1----:R-:W-:Y:S04]  /*8490*/  @!P3 LEA R96, P0, R0.reuse, R88, 0x1 ;  /* 0x000000580060b211 */ /* 0x042fe800078008ff */
[C-C-:B------:R-:W-:Y:S02]  /*84a0*/  @!P3 LEA.HI.X R97, R0.reuse, R89, R2.reuse, 0x1, P0 ;  /* 0x000000590061b211 */ /* 0x140fe400000f0c02 */
[----:B------:R-:W1:Y:S01]  /*84b0*/  @!P2 LDC.64 R88, c[0x0][0x218] ;  /* 0x00008600ff58ab82 */ /* 0x000e620000000a00 */
[C---:B------:R-:W-:Y:S02]  /*84c0*/  IADD3 R84, P0, R0.reuse, UR31, RZ ;  /* 0x0000001f00547c10 */ /* 0x040fe4000ff1e0ff */
[C---:B----4-:R-:W-:Y:S04]  /*84d0*/  @!P4 LEA R90, P1, R0.reuse, R90, 0x1 ;  /* 0x0000005a005ac211 */ /* 0x050fe800078208ff */
[C-C-:B------:R-:W-:Y:S02]  /*84e0*/  @!P4 LEA.HI.X R91, R0.reuse, R91, R2.reuse, 0x1, P1 ;  /* 0x0000005b005bc211 */ /* 0x140fe400008f0c02 */
[----:B--2---:R-:W-:Y:S02]  /*84f0*/  @!P2 LEA R94, P1, R0, R94, 0x1 ;  /* 0x0000005e005ea211 */ /* 0x004fe400078208ff */
[----:B-----5:R-:W-:Y:S01]  /*8500*/  @!P4 LEA R92, P6, R84, R92, 0x1 ;  /* 0x0000005c545cc211 */ /* 0x020fe200078c08ff */
[----:B------:R-:W-:Y:S01]  /*8510*/  @!PT LDS RZ, [RZ] ;  /* 0x00000000fffff984 */ /* 0x000fe20000000800 */
[----:B------:R-:W-:Y:S01]  /*8520*/  @!PT LDS RZ, [RZ] ;  /* 0x00000000fffff984 */ /* 0x000fe20000000800 */
[----:B------:R-:W-:Y:S01]  /*8530*/  @!PT LDS RZ, [RZ] ;  /* 0x00000000fffff984 */ /* 0x000fe20000000800 */
[----:B------:R2:W-:Y:S01]  /*8540*/  @!P4 LDGSTS.E.BYPASS.LTC128B.128 [R121+0x3000], desc[UR20][R90.64] ;  /* 0x030000005a79cfae */ /* 0x0005e2000b901d54 */
[----:B------:R-:W-:Y:S02]  /*8550*/  @!P2 LEA.HI.X R95, R0, R95, R2, 0x1, P1 ;  /* 0x0000005f005fa211 */ /* 0x000fe400008f0c02 */
[----:B------:R-:W-:Y:S01]  /*8560*/  IADD3.X R2, R2, UR30, RZ, P0, !PT ;  /* 0x0000001e02027c10 */ /* 0x000fe200087fe4ff */
        /* <DEDUP_REMOVED lines=33> */
.L_x_953:
        /* <DEDUP_REMOVED lines=147> */
.L_x_954:
[----:B------:R-:W-:Y:S01]  /*90b0*/  IADD3 R108, R132, -0x4ab325aa, RZ ;  /* 0xb54cda56846c7810 */ /* 0x000fe20007ffe0ff */
[----:B------:R-:W-:Y:S01]  /*90c0*/  IMAD.U32 R0, RZ, RZ, UR19 ;  /* 0x00000013ff007e24 */ /* 0x000fe2000f8e00ff */
[----:B------:R-:W-:Y:S02]  /*90d0*/  USHF.L.U32 UR9, UR19, 0x1, URZ ;  /* 0x0000000113097899 */ /* 0x000fe4000800063f */
[----:B------:R-:W-:Y:S01]  /*90e0*/  UIADD3 UR19, UR19, -0x1, URZ ;  /* 0xffffffff13137890 */ /* 0x000fe2000fffe03f */
[----:B------:R-:W-:Y:S04]  /*90f0*/  IMAD R0, R0, 0x40, R129 ;  /* 0x0000004000007824 */ /* 0x000fe800078e0281 */
[C---:B------:R-:W-:Y:S01]  /*9100*/  VIADD R84, R0.reuse, 0x1 ;  /* 0x0000000100547836 */ /* 0x040fe20000000000 */
[----:B------:R-:W-:Y:S01]  /*9110*/  I2FP.F32.S32 R87, R0 ;  /* 0x0000000000577245 */ /* 0x000fe20000201400 */
[C---:B---3--:R-:W-:Y:S02]  /*9120*/  VIADD R89, R0.reuse, 0x8 ;  /* 0x0000000800597836 */ /* 0x048fe40000000000 */
[C---:B------:R-:W-:Y:S01]  /*9130*/  VIADD R88, R0.reuse, 0x21 ;  /* 0x0000002100587836 */ /* 0x040fe20000000000 */
[----:B------:R-:W-:Y:S01]  /*9140*/  I2FP.F32.S32 R84, R84 ;  /* 0x0000005400547245 */ /* 0x000fe20000201400 */
[C---:B------:R-:W-:Y:S01]  /*9150*/  VIADD R2, R0.reuse, 0x9 ;  /* 0x0000000900027836 */ /* 0x040fe20000000000 */
[----:B------:R-:W-:Y:S01]  /*9160*/  I2FP.F32.S32 R89, R89 ;  /* 0x0000005900597245 */ /* 0x000fe20000201400 */
[C---:B------:R-:W-:Y:S01]  /*9170*/  FFMA.FTZ R4, R87.reuse, UR5, R4 ;  /* 0x0000000557047c23 */ /* 0x040fe20008010004 */
[----:B------:R-:W-:Y:S01]  /*9180*/  FFMA.FTZ R6, R87, UR5, R6 ;  /* 0x0000000557067c23 */ /* 0x000fe20008010006 */
[----:B------:R-:W-:Y:S01]  /*9190*/  VIADD R87, R0, 0x10 ;  /* 0x0000001000577836 */ /* 0x000fe20000000000 */
[----:B------:R-:W-:Y:S01]  /*91a0*/  I2FP.F32.S32 R2, R2 ;  /* 0x0000000200027245 */ /* 0x000fe20000201400 */
[C---:B------:R-:W-:Y:S01]  /*91b0*/  FFMA.FTZ R7, R84.reuse, UR5, R7 ;  /* 0x0000000554077c23 */ /* 0x040fe20008010007 */
[----:B------:R-:W-:Y:S01]  /*91c0*/  FFMA.FTZ R5, R84, UR5, R5 ;  /* 0x0000000554057c23 */ /* 0x000fe20008010005 */
[C---:B------:R-:W-:Y:S01]  /*91d0*/  IADD3 R84, R0.reuse, 0x11, RZ ;  /* 0x0000001100547810 */ /* 0x040fe20007ffe0ff */
[C---:B------:R-:W-:Y:S01]  /*91e0*/  FFMA.FTZ R10, R89.reuse, UR5, R10 ;  /* 0x00000005590a7c23 */ /* 0x040fe2000801000a */
[----:B------:R-:W-:Y:S01]  /*91f0*/  I2FP.F32.S32 R87, R87 ;  /* 0x0000005700577245 */ /* 0x000fe20000201400 */
[----:B------:R-:W-:Y:S01]  /*9200*/  FFMA.FTZ R8, R89, UR5, R8 ;  /* 0x0000000559087c23 */ /* 0x000fe20008010008 */
[----:B------:R-:W-:Y:S01]  /*9210*/  I2FP.F32.S32 R84, R84 ;  /* 0x0000005400547245 */ /* 0x000fe20000201400 */
[----:B------:R-:W-:Y:S02]  /*9220*/  VIADD R89, R0, 0x18 ;  /* 0x0000001800597836 */ /* 0x000fe40000000000 */
[C---:B------:R-:W-:Y:S01]  /*9230*/  FFMA.FTZ R9, R2.reuse, UR5, R9 ;  /* 0x0000000502097c23 */ /* 0x040fe20008010009 */
[----:B------:R-:W-:Y:S01]  /*9240*/  FFMA.FTZ R11, R2, UR5, R11 ;  /* 0x00000005020b7c23 */ /* 0x000fe2000801000b */
[C---:B------:R-:W-:Y:S02]  /*9250*/  VIADD R2, R0.reuse, 0x19 ;  /* 0x0000001900027836 */ /* 0x040fe40000000000 */
[C---:B------:R-:W-:Y:S01]  /*9260*/  FFMA.FTZ R14, R87.reuse, UR5, R14 ;  /* 0x00000005570e7c23 */ /* 0x040fe2000801000e */
[----:B------:R-:W-:Y:S01]  /*9270*/  I2FP.F32.S32 R89, R89 ;  /* 0x0000005900597245 */ /* 0x000fe20000201400 */
[----:B------:R-:W-:Y:S01]  /*9280*/  FFMA.FTZ R12, R87, UR5, R12 ;  /* 0x00000005570c7c23 */ /* 0x000fe2000801000c */
[----:B------:R-:W-:Y:S01]  /*9290*/  VIADD R87, R0, 0x20 ;  /* 0x0000002000577836 */ /* 0x000fe20000000000 */
[----:B------:R-:W-:Y:S01]  /*92a0*/  I2FP.F32.S32 R2, R2 ;  /* 0x0000000200027245 */ /* 0x000fe20000201400 */
[C---:B------:R-:W-:Y:S01]  /*92b0*/  FFMA.FTZ R15, R84.reuse, UR5, R15 ;  /* 0x00000005540f7c23 */ /* 0x040fe2000801000f */
[----:B------:R-:W-:Y:S01]  /*92c0*/  FFMA.FTZ R13, R84, UR5, R13 ;  /* 0x00000005540d7c23 */ /* 0x000fe2000801000d */
[----:B------:R-:W-:Y:S01]  /*92d0*/  FMNMX.FTZ R84, R6, R85, !PT ;  /* 0x0000005506547209 */ /* 0x000fe20007810000 */
[C---:B------:R-:W-:Y:S01]  /*92e0*/  FFMA.FTZ R18, R89.reuse, UR5, R18 ;  /* 0x0000000559127c23 */ /* 0x040fe20008010012 */
[----:B------:R-:W-:Y:S01]  /*92f0*/  I2FP.F32.S32 R87, R87 ;  /* 0x0000005700577245 */ /* 0x000fe20000201400 */
[----:B------:R-:W-:Y:S01]  /*9300*/  FFMA.FTZ R16, R89, UR5, R16 ;  /* 0x0000000559107c23 */ /* 0x000fe20008010010 */
[----:B------:R-:W-:Y:S01]  /*9310*/  FMNMX.FTZ R89, R7, R84, !PT ;  /* 0x0000005407597209 */ /* 0x000fe20007810000 */
[----:B------:R-:W-:Y:S01]  /*9320*/  FFMA.FTZ R19, R2, UR5, R19 ;  /* 0x0000000502137c23 */ /* 0x000fe20008010013 */
[----:B------:R-:W-:Y:S01]  /*9330*/  FMNMX.FTZ R84, R4, R3, !PT ;  /* 0x0000000304547209 */ /* 0x000fe20007810000 */
[----:B------:R-:W-:Y:S01]  /*9340*/  FFMA.FTZ R17, R2, UR5, R17 ;  /* 0x0000000502117c23 */ /* 0x000fe20008010011 */
[----:B------:R-:W-:Y:S01]  /*9350*/  I2FP.F32.S32 R2, R88 ;  /* 0x0000005800027245 */ /* 0x000fe20000201400 */
[C---:B------:R-:W-:Y:S01]  /*9360*/  FFMA.FTZ R22, R87.reuse, UR5, R22 ;  /* 0x0000000557167c23 */ /* 0x040fe20008010016 */
[----:B------:R-:W-:Y:S01]  /*9370*/  FMNMX.FTZ R88, R10, R89, !PT ;  /* 0x000000590a587209 */ /* 0x000fe20007810000 */
[----:B------:R-:W-:Y:S01]  /*9380*/  FFMA.FTZ R20, R87, UR5, R20 ;  /* 0x0000000557147c23 */ /* 0x000fe20008010014 */
[----:B------:R-:W-:Y:S01]  /*9390*/  FMNMX.FTZ R87, R5, R84, !PT ;  /* 0x0000005405577209 */ /* 0x000fe20007810000 */
[C---:B------:R-:W-:Y:S01]  /*93a0*/  FFMA.FTZ R23, R2.reuse, UR5, R23 ;  /* 0x0000000502177c23 */ /* 0x040fe20008010017 */
[----:B------:R-:W-:Y:S01]  /*93b0*/  FMNMX.FTZ R91, R11, R88, !PT ;  /* 0x000000580b5b7209 */ /* 0x000fe20007810000 */
[----:B------:R-:W-:Y:S01]  /*93c0*/  FFMA.FTZ R21, R2, UR5, R21 ;  /* 0x0000000502157c23 */ /* 0x000fe20008010015 */
[----:B------:R-:W-:Y:S01]  /*93d0*/  FMNMX.FTZ R88, R8, R87, !PT ;  /* 0x0000005708587209 */ /* 0x000fe20007810000 */
[----:B------:R-:W-:Y:S01]  /*93e0*/  VIADD R2, R0, 0x29 ;  /* 0x0000002900027836 */ /* 0x000fe20000000000 */
[----:B------:R-:W-:Y:S01]  /*93f0*/  FMNMX.FTZ R84, R14, R91, !PT ;  /* 0x0000005b0e547209 */ /* 0x000fe20007810000 */
[C---:B------:R-:W-:Y:S01]  /*9400*/  VIADD R87, R0.reuse, 0x30 ;  /* 0x0000003000577836 */ /* 0x040fe20000000000 */
[----:B------:R-:W-:Y:S02]  /*9410*/  FMNMX.FTZ R93, R9, R88, !PT ;  /* 0x00000058095d7209 */ /* 0x000fe40007810000 */
[----:B------:R-:W-:Y:S02]  /*9420*/  IADD3 R89, R0, 0x28, RZ ;  /* 0x0000002800597810 */ /* 0x000fe40007ffe0ff */
[----:B------:R-:W-:Y:S02]  /*9430*/  FMNMX.FTZ R91, R15, R84, !PT ;  /* 0x000000540f5b7209 */ /* 0x000fe40007810000 */
[----:B------:R-:W-:Y:S02]  /*9440*/  FMNMX.FTZ R88, R12, R93, !PT ;  /* 0x0000005d0c587209 */ /* 0x000fe40007810000 */
[----:B------:R-:W-:Y:S02]  /*9450*/  I2FP.F32.S32 R89, R89 ;  /* 0x0000005900597245 */ /* 0x000fe40000201400 */
[----:B------:R-:W-:Y:S02]  /*9460*/  I2FP.F32.S32 R2, R2 ;  /* 0x0000000200027245 */ /* 0x000fe40000201400 */
[----:B------:R-:W-:Y:S01]  /*9470*/  FMNMX.FTZ R84, R18, R91, !PT ;  /* 0x0000005b12547209 */ /* 0x000fe20007810000 */
[----:B------:R-:W-:Y:S01]  /*9480*/  FFMA.FTZ R26, R89, UR5, R26 ;  /* 0x00000005591a7c23 */ /* 0x000fe2000801001a */
[----:B------:R-:W-:Y:S01]  /*9490*/  FMNMX.FTZ R91, R13, R88, !PT ;  /* 0x000000580d5b7209 */ /* 0x000fe20007810000 */
[----:B------:R-:W-:Y:S01]  /*94a0*/  FFMA.FTZ R24, R89, UR5, R24 ;  /* 0x0000000559187c23 */ /* 0x000fe20008010018 */
[----:B------:R-:W-:Y:S01]  /*94b0*/  FMNMX.FTZ R89, R19, R84, !PT ;  /* 0x0000005413597209 */ /* 0x000fe20007810000 */
[C---:B------:R-:W-:Y:S01]  /*94c0*/  FFMA.FTZ R27, R2.reuse, UR5, R27 ;  /* 0x00000005021b7c23 */ /* 0x040fe2000801001b */
[----:B------:R-:W-:Y:S01]  /*94d0*/  I2FP.F32.S32 R87, R87 ;  /* 0x0000005700577245 */ /* 0x000fe20000201400 */
[----:B------:R-:W-:Y:S01]  /*94e0*/  FFMA.FTZ R25, R2, UR5, R25 ;  /* 0x0000000502197c23 */ /* 0x000fe20008010019 */
[----:B------:R-:W-:Y:S02]  /*94f0*/  FMNMX.FTZ R2, R16, R91, !PT ;  /* 0x0000005b10027209 */ /* 0x000fe40007810000 */
[----:B------:R-:W-:Y:S01]  /*9500*/  FMNMX.FTZ R84, R22, R89, !PT ;  /* 0x0000005916547209 */ /* 0x000fe20007810000 */
[----:B------:R-:W-:Y:S01]  /*9510*/  FFMA.FTZ R30, R87, UR5, R30 ;  /* 0x00000005571e7c23 */ /* 0x000fe2000801001e */
[----:B------:R-:W-:Y:S01]  /*9520*/  FMNMX.FTZ R91, R17, R2, !PT ;  /* 0x00000002115b7209 */ /* 0x000fe20007810000 */
[----:B------:R-:W-:Y:S01]  /*9530*/  FFMA.FTZ R28, R87, UR5, R28 ;  /* 0x00000005571c7c23 */ /* 0x000fe2000801001c */
[----:B------:R-:W-:Y:S01]  /*9540*/  FMNMX.FTZ R87, R23, R84, !PT ;  /* 0x0000005417577209 */ /* 0x000fe20007810000 */
[----:B------:R-:W-:Y:S01]  /*9550*/  VIADD R2, R0, 0x31 ;  /* 0x0000003100027836 */ /* 0x000fe20000000000 */
[----:B------:R-:W-:Y:S01]  /*9560*/  FMNMX.FTZ R88, R20, R91, !PT ;  /* 0x0000005b14587209 */ /* 0x000fe20007810000 */
[----:B------:R-:W-:Y:S01]  /*9570*/  VIADD R89, R0, 0x38 ;  /* 0x0000003800597836 */ /* 0x000fe20000000000 */
[----:B------:R-:W-:Y:S02]  /*9580*/  FMNMX.FTZ R84, R26, R87, !PT ;  /* 0x000000571a547209 */ /* 0x000fe40007810000 */
[----:B------:R-:W-:Y:S02]  /*9590*/  FMNMX.FTZ R91, R21, R88, !PT ;  /* 0x00000058155b7209 */ /* 0x000fe40007810000 */
[----:B------:R-:W-:Y:S02]  /*95a0*/  I2FP.F32.S32 R2, R2 ;  /* 0x0000000200027245 */ /* 0x000fe40000201400 */
[----:B------:R-:W-:Y:S02]  /*95b0*/  FMNMX.FTZ R87, R27, R84, !PT ;  /* 0x000000541b577209 */ /* 0x000fe40007810000 */
[----:B------:R-:W-:Y:S01]  /*95c0*/  FMNMX.FTZ R88, R24, R91, !PT ;  /* 0x0000005b18587209 */ /* 0x000fe20007810000 */
[----:B------:R-:W-:Y:S01]  /*95d0*/  FFMA.FTZ R31, R2, UR5, R31 ;  /* 0x00000005021f7c23 */ /* 0x000fe2000801001f */
[----:B------:R-:W-:Y:S01]  /*95e0*/  IADD3 R0, R0, 0x39, RZ ;  /* 0x0000003900007810 */ /* 0x000fe20007ffe0ff */
[----:B------:R-:W-:Y:S01]  /*95f0*/  FFMA.FTZ R29, R2, UR5, R29 ;  /* 0x00000005021d7c23 */ /* 0x000fe2000801001d */
[----:B------:R-:W-:Y:S02]  /*9600*/  I2FP.F32.S32 R89, R89 ;  /* 0x0000005900597245 */ /* 0x000fe40000201400 */
[----:B------:R-:W-:Y:S02]  /*9610*/  FMNMX.FTZ R84, R30, R87, !PT ;  /* 0x000000571e547209 */ /* 0x000fe40007810000 */
        /* <DEDUP_REMOVED lines=9> */
[----:B------:R-:W-:Y:S02]  /*96b0*/  FMNMX.FTZ R91, R29, R84, !PT ;  /* 0x000000541d5b7209 */ /* 0x000fe40007810000 */
[----:B------:R-:W-:Y:S02]  /*96c0*/  FMNMX.FTZ R89, R35, R2, !PT ;  /* 0x0000000223597209 */ /* 0x000fe40007810000 */
[----:B------:R-:W-:Y:S01]  /*96d0*/  FMNMX.FTZ R2, R32, R91, !PT ;  /* 0x0000005b20027209 */ /* 0x000fe20007810000 */
[----:B------:R-:W-:Y:S01]  /*96e0*/  VIADD R91, R133, 0xbb67ae85 ;  /* 0xbb67ae85855b7836 */ /* 0x000fe20000000000 */
[----:B------:R-:W-:Y:S01]  /*96f0*/  LOP3.LUT R84, R141, UR9, R133, 0x96, !PT ;  /* 0x000000098d547c12 */ /* 0x000fe2000f8e9685 */
[----:B------:R-:W-:Y:S01]  /*9700*/  UIADD3 UR9, UR9, 0x1, URZ ;  /* 0x0000000109097890 */ /* 0x000fe2000fffe03f */
[----:B------:R-:W-:Y:S01]  /*9710*/  FMNMX.FTZ R95, R33, R2, !PT ;  /* 0x00000002215f7209 */ /* 0x000fe20007810000 */
[----:B------:R-:W-:Y:S01]  /*9720*/  SHFL.BFLY PT, R0, R89, 0x2, 0x1f ;  /* 0x0c401f0059007f89 */ /* 0x000fe200000e0000 */
[----:B------:R-:W-:Y:S01]  /*9730*/  LOP3.LUT R94, R137, R140, R91, 0x96, !PT ;  /* 0x0000008c895e7212 */ /* 0x000fe200078e965b */
[----:B------:R-:W-:Y:S06]  /*9740*/  VIADD R91, R132, 0x9e3779b9 ;  /* 0x9e3779b9845b7836 */ /* 0x000fec0000000000 */
[----:B------:R-:W1:Y:S01]  /*9750*/  SHFL.BFLY PT, R2, R95, 0x2, 0x1f ;  /* 0x0c401f005f027f89 */ /* 0x000e6200000e0000 */
[----:B------:R-:W-:Y:S01]  /*9760*/  IMAD.WIDE.U32 R96, R84, -0x326172a9, RZ ;  /* 0xcd9e8d5754607825 */ /* 0x000fe200078e00ff */
[----:B------:R-:W-:Y:S04]  /*9770*/  LOP3.LUT R90, R141, UR9, R133, 0x96, !PT ;  /* 0x000000098d5a7c12 */ /* 0x000fe8000f8e9685 */
[-CC-:B------:R-:W-:Y:S01]  /*9780*/  LOP3.LUT R88, R97, R138.reuse, R91.reuse, 0x96, !PT ;  /* 0x0000008a61587212 */ /* 0x180fe200078e965b */
[----:B------:R-:W-:Y:S05]  /*9790*/  IMAD.WIDE.U32 R98, R90, -0x326172a9, RZ ;  /* 0xcd9e8d575a627825 */ /* 0x000fea00078e00ff */
[----:B------:R-:W-:Y:S02]  /*97a0*/  LOP3.LUT R91, R99, R138, R91, 0x96, !PT ;  /* 0x0000008a635b7212 */ /* 0x000fe400078e965b */
[----:B-1----:R-:W-:Y:S01]  /*97b0*/  FMNMX.FTZ R93, R95, R2, !PT ;  /* 0x000000025f5d7209 */ /* 0x002fe20007810000 */
[----:B------:R-:W-:Y:S01]  /*97c0*/  IMAD.WIDE.U32 R94, R94, -0x326172a9, RZ ;  /* 0xcd9e8d575e5e7825 */ /* 0x000fe200078e00ff */
[----:B------:R-:W-:Y:S03]  /*97d0*/  FMNMX.FTZ R87, R89, R0, !PT ;  /* 0x0000000059577209 */ /* 0x000fe60007810000 */
[----:B------:R-:W1:Y:S01]  /*97e0*/  SHFL.BFLY PT, R2, R93, 0x1, 0x1f ;  /* 0x0c201f005d027f89 */ /* 0x000e6200000e0000 */
[----:B------:R-:W-:Y:S07]  /*97f0*/  VIADD R89, R132, 0x3c6ef372 ;  /* 0x3c6ef37284597836 */ /* 0x000fee0000000000 */
[----:B------:R-:W2:Y:S01]  /*9800*/  SHFL.BFLY PT, R0, R87, 0x1, 0x1f ;  /* 0x0c201f0057007f89 */ /* 0x000ea200000e0000 */
[----:B------:R-:W-:Y:S01]  /*9810*/  LOP3.LUT R90, R95, R98, R89, 0x96, !PT ;  /* 0x000000625f5a7212 */ /* 0x000fe200078e9659 */
[----:B------:R-:W-:Y:S01]  /*9820*/  IMAD.WIDE.U32 R98, R88, -0x2daee0ad, RZ ;  /* 0xd2511f5358627825 */ /* 0x000fe200078e00ff */
[----:B-1----:R-:W-:Y:S02]  /*9830*/  FMNMX.FTZ R2, R93, R2, !PT ;  /* 0x000000025d027209 */ /* 0x002fe40007810000 */
[----:B--2---:R-:W-:Y:S03]  /*9840*/  FMNMX.FTZ R0, R87, R0, !PT ;  /* 0x0000000057007209 */ /* 0x004fe60007810000 */
[C---:B------:R-:W-:Y:S01]  /*9850*/  FMUL.FTZ R97, R2.reuse, UR4 ;  /* 0x0000000402617c20 */ /* 0x040fe20008410000 */
[----:B------:R-:W-:Y:S02]  /*9860*/  FSETP.NEU.FTZ.AND P1, PT, R2, -INF , PT ;  /* 0xff8000000200780b */ /* 0x000fe40003f3d000 */
[C---:B------:R-:W-:Y:S01]  /*9870*/  FSETP.NEU.FTZ.AND P0, PT, R0.reuse, -INF , PT ;  /* 0xff8000000000780b */ /* 0x040fe20003f1d000 */
[C---:B------:R-:W-:Y:S01]  /*9880*/  FMUL.FTZ R100, R0.reuse, UR4 ;  /* 0x0000000400647c20 */ /* 0x040fe20008410000 */
[----:B------:R-:W-:Y:S01]  /*9890*/  FADD.FTZ R85, -R0, R85 ;  /* 0x0000005500557221 */ /* 0x000fe20000010100 */
[----:B------:R-:W-:Y:S02]  /*98a0*/  FSEL R97, R97, RZ, P1 ;  /* 0x000000ff61617208 */ /* 0x000fe40000800000 */
[----:B------:R-:W-:Y:S01]  /*98b0*/  LOP3.LUT R87, R95, R96, R89, 0x96, !PT ;  /* 0x000000605f577212 */ /* 0x000fe200078e9659 */
[----:B------:R-:W-:Y:S01]  /*98c0*/  FMUL.FTZ R84, R85, UR4 ;  /* 0x0000000455547c20 */ /* 0x000fe20008410000 */
[----:B------:R-:W-:Y:S01]  /*98d0*/  FSEL R100, R100, RZ, P0 ;  /* 0x000000ff64647208 */ /* 0x000fe20000000000 */
[----:B------:R-:W-:Y:S01]  /*98e0*/  FADD.FTZ R85, -R2, R3 ;  /* 0x0000000302557221 */ /* 0x000fe20000010100 */
[--C-:B------:R-:W-:Y:S01]  /*98f0*/  FFMA.FTZ R92, R4, UR4, -R97.reuse ;  /* 0x00000004045c7c23 */ /* 0x100fe20008010861 */
[----:B------:R-:W-:Y:S04]  /*9900*/  IMAD.WIDE.U32 R110, R87, -0x2daee0ad, RZ ;  /* 0xd2511f53576e7825 */ /* 0x000fe800078e00ff */
[--C-:B------:R-:W-:Y:S01]  /*9910*/  FFMA.FTZ R101, R9, UR4, -R97.reuse ;  /* 0x0000000409657c23 */ /* 0x100fe20008010861 */
[----:B------:R-:W1:Y:S01]  /*9920*/  MUFU.EX2 R84, R84 ;  /* 0x0000005400547308 */ /* 0x000e620000000800 */
[--C-:B------:R-:W-:Y:S01]  /*9930*/  FFMA.FTZ R93, R6, UR4, -R100.reuse ;  /* 0x00000004065d7c23 */ /* 0x100fe20008010864 */
[----:B------:R-:W-:Y:S01]  /*9940*/  FMUL.FTZ R3, R85, UR4 ;  /* 0x0000000455037c20 */ /* 0x000fe20008410000 */
[--C-:B------:R-:W-:Y:S01]  /*9950*/  FFMA.FTZ R145, R25, UR4, -R97.reuse ;  /* 0x0000000419917c23 */ /* 0x100fe20008010861 */
[--C-:B------:R-:W-:Y:S01]  /*9960*/  FFMA.FTZ R153, R12, UR4, -R97.reuse ;  /* 0x000000040c997c23 */ /* 0x100fe20008010861 */
[----:B------:R-:W-:Y:S01]  /*9970*/  FFMA.FTZ R152, R13, UR4, -R97 ;  /* 0x000000040d987c23 */ /* 0x000fe20008010861 */
[----:B------:R-:W-:Y:S02]  /*9980*/  VIADD R96, R133, 0x646e171e ;  /* 0x646e171e85607836 */ /* 0x000fe40000000000 */
[--C-:B------:R-:W-:Y:S02]  /*9990*/  FFMA.FTZ R149, R26, UR4, -R100.reuse ;  /* 0x000000041a957c23 */ /* 0x100fe40008010864 */
[----:B------:R-:W2:Y:S01]  /*99a0*/  MUFU.EX2 R89, R93 ;  /* 0x0000005d00597308 */ /* 0x000ea20000000800 */
[--C-:B------:R-:W-:Y:S01]  /*99b0*/  FFMA.FTZ R148, R27, UR4, -R100.reuse ;  /* 0x000000041b947c23 */ /* 0x100fe20008010864 */
[----:B------:R-:W-:Y:S01]  /*99c0*/  FFMA.FTZ R109, R30, UR4, -R100 ;  /* 0x000000041e6d7c23 */ /* 0x000fe20008010864 */
[----:B------:R-:W-:Y:S07]  /*99d0*/  IMAD.MOV.U32 R85, RZ, RZ, R0 ;  /* 0x000000ffff557224 */ /* 0x000fee00078e0000 */
        /* <DEDUP_REMOVED lines=22> */
[C---:B--2---:R-:W-:Y:S01]  /*9b40*/  FFMA.FTZ R135, R84.reuse, R135, R89 ;  /* 0x0000008754877223 */ /* 0x044fe20000010059 */
[C---:B------:R-:W-:Y:S02]  /*9b50*/  VIADD R93, R133.reuse, 0x76cf5d0a ;  /* 0x76cf5d0a855d7836 */ /* 0x040fe40000000000 */
[C---:B------:R-:W-:Y:S01]  /*9b60*/  FMUL.FTZ R78, R84.reuse, R78 ;  /* 0x0000004e544e7220 */ /* 0x040fe20000410000 */
[C---:B------:R-:W-:Y:S01]  /*9b70*/  FMUL.FTZ R79, R84.reuse, R79 ;  /* 0x0000004f544f7220 */ /* 0x040fe20000410000 */
[C---:B------:R-:W-:Y:S01]  /*9b80*/  FMUL.FTZ R82, R84.reuse, R82 ;  /* 0x0000005254527220 */ /* 0x040fe20000410000 */
[----:B------:R-:W-:Y:S01]  /*9b90*/  FMUL.FTZ R83, R84, R83 ;  /* 0x0000005354537220 */ /* 0x000fe20000410000 */
[----:B------:R-:W-:Y:S01]  /*9ba0*/  IADD3 R84, R133, 0x32370b8f, RZ ;  /* 0x32370b8f85547810 */ /* 0x000fe20007ffe0ff */
[C---:B-1----:R-:W-:Y:S01]  /*9bb0*/  FFMA.FTZ R144, R3.reuse, R144, R92 ;  /* 0x0000009003907223 */ /* 0x042fe2000001005c */
        /* <DEDUP_REMOVED lines=24> */
[--C-:B------:R-:W-:Y:S01]  /*9d40*/  LOP3.LUT R87, R99, R136, R93.reuse, 0x96, !PT ;  /* 0x0000008863577212 */ /* 0x100fe200078e965d */
[----:B------:R-:W-:Y:S01]  /*9d50*/  MUFU.EX2 R101, R101 ;  /* 0x0000006500657308 */ /* 0x000fe20000000800 */
[--C-:B------:R-:W-:Y:S01]  /*9d60*/  LOP3.LUT R3, R111, R98, R84.reuse, 0x96, !PT ;  /* 0x000000626f037212 */ /* 0x100fe200078e9654 */
[----:B------:R-:W-:Y:S04]  /*9d70*/  IMAD.WIDE.U32 R98, R91, -0x2daee0ad, RZ ;  /* 0xd2511f535b627825 */ /* 0x000fe800078e00ff */
[----:B------:R-:W-:Y:S01]  /*9d80*/  IMAD.WIDE.U32 R90, R90, -0x2daee0ad, RZ ;  /* 0xd2511f535a5a7825 */ /* 0x000fe200078e00ff */
[----:B------:R-:W-:Y:S03]  /*9d90*/  LOP3.LUT R93, R99, R136, R93, 0x96, !PT ;  /* 0x00000088635d7212 */ /* 0x000fe600078e965d */
[----:B------:R-:W-:Y:S01]  /*9da0*/  MUFU.EX2 R109, R109 ;  /* 0x0000006d006d7308 */ /* 0x000fe20000000800 */
[----:B------:R-:W-:Y:S01]  /*9db0*/  IMAD.WIDE.U32 R114, R87, -0x326172a9, RZ ;  /* 0xcd9e8d5757727825 */ /* 0x000fe200078e00ff */
[----:B------:R-:W-:Y:S03]  /*9dc0*/  LOP3.LUT R84, R91, R98, R84, 0x96, !PT ;  /* 0x000000625b547212 */ /* 0x000fe600078e9654 */
[C---:B------:R-:W-:Y:S02]  /*9dd0*/  VIADD R87, R132.reuse, 0xdaa66d2b ;  /* 0xdaa66d2b84577836 */ /* 0x040fe40000000000 */
[----:B------:R-:W-:Y:S02]  /*9de0*/  VIADD R98, R132, 0x78dde6e4 ;  /* 0x78dde6e484627836 */ /* 0x000fe40000000000 */
[----:B------:R-:W-:Y:S01]  /*9df0*/  IMAD.WIDE.U32 R150, R3, -0x326172a9, RZ ;  /* 0xcd9e8d5703967825 */ /* 0x000fe200078e00ff */
[--C-:B------:R-:W-:Y:S03]  /*9e00*/  LOP3.LUT R106, R115, R94, R87.reuse, 0x96, !PT ;  /* 0x0000005e736a7212 */ /* 0x100fe600078e9657 */
[----:B------:R-:W-:Y:S01]  /*9e10*/  IMAD.WIDE.U32 R104, R93, -0x326172a9, RZ ;  /* 0xcd9e8d575d687825 */ /* 0x000fe200078e00ff */
[----:B------:R-:W-:Y:S03]  /*9e20*/  LOP3.LUT R114, R151, R114, R98, 0x96, !PT ;  /* 0x0000007297727212 */ /* 0x000fe600078e9662 */
[----:B------:R-:W-:Y:S01]  /*9e30*/  IMAD.WIDE.U32 R106, R106, -0x2daee0ad, RZ ;  /* 0xd2511f536a6a7825 */ /* 0x000fe200078e00ff */
[----:B------:R-:W-:Y:S03]  /*9e40*/  LOP3.LUT R102, R105, R94, R87, 0x96, !PT ;  /* 0x0000005e69667212 */ /* 0x000fe600078e9657 */
[--C-:B------:R-:W-:Y:S01]  /*9e50*/  FFMA.FTZ R105, R28, UR4, -R97.reuse ;  /* 0x000000041c697c23 */ /* 0x100fe20008010861 */
[----:B------:R-:W-:Y:S04]  /*9e60*/  IMAD.WIDE.U32 R114, R114, -0x2daee0ad, RZ ;  /* 0xd2511f5372727825 */ /* 0x000fe800078e00ff */
[----:B------:R-:W-:Y:S01]  /*9e70*/  VIADD R87, R133, 0xed9eba14 ;  /* 0xed9eba1485577836 */ /* 0x000fe20000000000 */
[----:B------:R-:W-:Y:S01]  /*9e80*/  LOP3.LUT R106, R115, R106, R128, 0x96, !PT ;  /* 0x0000006a736a7212 */ /* 0x000fe200078e9680 */
[----:B------:R-:W-:Y:S04]  /*9e90*/  IMAD.WIDE.U32 R102, R102, -0x2daee0ad, RZ ;  /* 0xd2511f5366667825 */ /* 0x000fe800078e00ff */
[----:B------:R-:W-:Y:S01]  /*9ea0*/  FFMA.FTZ R115, R5, UR4, -R97 ;  /* 0x0000000405737c23 */ /* 0x000fe20008010861 */
[----:B------:R-:W-:Y:S01]  /*9eb0*/  MUFU.EX2 R105, R105 ;  /* 0x0000006900697308 */ /* 0x000fe20000000800 */
[--C-:B------:R-:W-:Y:S01]  /*9ec0*/  LOP3.LUT R110, R107, R110, R87.reuse, 0x96, !PT ;  /* 0x0000006e6b6e7212 */ /* 0x100fe200078e9657 */
[----:B------:R-:W-:Y:S01]  /*9ed0*/  IMAD.WIDE.U32 R106, R106, -0x326172a9, RZ ;  /* 0xcd9e8d576a6a7825 */ /* 0x000fe200078e00ff */
[----:B------:R-:W-:Y:S03]  /*9ee0*/  LOP3.LUT R94, R103, R90, R87, 0x96, !PT ;  /* 0x0000005a675e7212 */ /* 0x000fe600078e9657 */
[----:B------:R-:W-:Y:S01]  /*9ef0*/  FFMA.FTZ R103, R11, UR4, -R100 ;  /* 0x000000040b677c23 */ /* 0x000fe20008010864 */
[----:B------:R-:W-:Y:S01]  /*9f00*/  IMAD.WIDE.U32 R90, R84, -0x326172a9, RZ ;  /* 0xcd9e8d57545a7825 */ /* 0x000fe200078e00ff */
[C---:B------:R-:W-:Y:S02]  /*9f10*/  LOP3.LUT R84, R106.reuse, 0xffff, RZ, 0xc0, !PT ;  /* 0x0000ffff6a547812 */ /* 0x040fe400078ec0ff */
[----:B------:R-:W-:Y:S01]  /*9f20*/  MUFU.EX2 R115, R115 ;  /* 0x0000007300737308 */ /* 0x000fe20000000800 */
[----:B------:R-:W-:Y:S01]  /*9f30*/  LOP3.LUT R3, R106, 0xff, RZ, 0xc0, !PT ;  /* 0x000000ff6a037812 */ /* 0x000fe200078ec0ff */
[----:B------:R-:W-:Y:S01]  /*9f40*/  IMAD.WIDE.U32 R110, R110, -0x326172a9, RZ ;  /* 0xcd9e8d576e6e7825 */ /* 0x000fe200078e00ff */
[----:B------:R-:W-:Y:S02]  /*9f50*/  SHF.R.U32.HI R84, RZ, 0x8, R84 ;  /* 0x00000008ff547819 */ /* 0x000fe40000011654 */
[----:B------:R-:W-:Y:S01]  /*9f60*/  LOP3.LUT R98, R91, R104, R98, 0x96, !PT ;  /* 0x000000685b627212 */ /* 0x000fe200078e9662 */
[----:B------:R-:W-:Y:S01]  /*9f70*/  FFMA.FTZ R104, R8, UR4, -R97 ;  /* 0x0000000408687c23 */ /* 0x000fe20008010861 */
[----:B------:R-:W-:Y:S03]  /*9f80*/  PRMT R3, R3, 0x5410, R84 ;  /* 0x0000541003037816 */ /* 0x000fe60000000054 */
[----:B------:R-:W-:Y:S01]  /*9f90*/  MUFU.EX2 R103, R103 ;  /* 0x0000006700677308 */ /* 0x000fe20000000800 */
[--C-:B------:R-:W-:Y:S01]  /*9fa0*/  SHF.R.U32.HI R84, RZ, 0x18, R106.reuse ;  /* 0x00000018ff547819 */ /* 0x100fe2000001166a */
[----:B------:R-:W-:Y:S01]  /*9fb0*/  VIADD R87, R132, 0x1715609d ;  /* 0x1715609d84577836 */ /* 0x000fe20000000000 */
[----:B------:R-:W-:Y:S01]  /*9fc0*/  SHF.R.U32.HI R91, RZ, 0x10, R106 ;  /* 0x00000010ff5b7819 */ /* 0x000fe2000001166a */
[----:B------:R-:W-:Y:S01]  /*9fd0*/  FFMA.FTZ R106, R10, UR4, -R100 ;  /* 0x000000040a6a7c23 */ /* 0x000fe20008010864 */
[----:B------:R-:W-:Y:S01]  /*9fe0*/  LOP3.LUT R93, R107, R110, R108, 0x96, !PT ;  /* 0x0000006e6b5d7212 */ /* 0x000fe200078e966c */
[----:B------:R-:W-:Y:S01]  /*9ff0*/  IMAD.WIDE.U32 R94, R94, -0x326172a9, RZ ;  /* 0xcd9e8d575e5e7825 */ /* 0x000fe200078e00ff */
[----:B------:R-:W-:Y:S03]  /*a000*/  LOP3.LUT R91, R91, 0xff, RZ, 0xc0, !PT ;  /* 0x000000ff5b5b7812 */ /* 0x000fe600078ec0ff */
[----:B------:R-:W1:Y:S01]  /*a010*/  MUFU.EX2 R104, R104 ;  /* 0x0000006800687308 */ /* 0x000e620000000800 */
[--C-:B------:R-:W-:Y:S01]  /*a020*/  LOP3.LUT R150, R111, R150, R87.reuse, 0x96, !PT ;  /* 0x000000966f967212 */ /* 0x100fe200078e9657 */
[----:B------:R-:W-:Y:S01]  /*a030*/  IMAD.WIDE.U32 R98, R98, -0x2daee0ad, RZ ;  /* 0xd2511f5362627825 */ /* 0x000fe200078e00ff */
[----:B------:R-:W-:Y:S02]  /*a040*/  PRMT R91, R91, 0x5410, R84 ;  /* 0x000054105b5b7816 */ /* 0x000fe40000000054 */
[----:B------:R-:W-:Y:S01]  /*a050*/  LOP3.LUT R87, R95, R90, R87, 0x96, !PT ;  /* 0x0000005a5f577212 */ /* 0x000fe200078e9657 */
[----:B------:R-:W-:Y:S01]  /*a060*/  IMAD.WIDE.U32 R150, R150, -0x2daee0ad, RZ ;  /* 0xd2511f5396967825 */ /* 0x000fe200078e00ff */
[----:B------:R-:W-:Y:S03]  /*a070*/  LOP3.LUT R95, R93, 0xff, RZ, 0xc0, !PT ;  /* 0x000000ff5d5f7812 */ /* 0x000fe600078ec0ff */
[----:B------:R-:W2:Y:S01]  /*a080*/  MUFU.EX2 R106, R106 ;  /* 0x0000006a006a7308 */ /* 0x000ea20000000800 */
[--C-:B------:R-:W-:Y:S01]  /*a090*/  HSET2.LE.AND R91, R91, R134.reuse, PT ;  /* 0x000000865b5b7233 */ /* 0x100fe20003803000 */
[----:B------:R-:W-:Y:S01]  /*a0a0*/  FFMA.FTZ R107, R31, UR4, -R100 ;  /* 0x000000041f6b7c23 */ /* 0x000fe20008010864 */
[--C-:B------:R-:W-:Y:S02]  /*a0b0*/  HSET2.LE.AND R90, R3, R134.reuse, PT ;  /* 0x00000086035a7233 */ /* 0x100fe40003803000 */
[----:B------:R-:W-:Y:S01]  /*a0c0*/  LOP3.LUT R102, R99, R102, R128, 0x96, !PT ;  /* 0x0000006663667212 */ /* 0x000fe200078e9680 */
[----:B------:R-:W-:Y:S01]  /*a0d0*/  FFMA.FTZ R99, R33, UR4, -R97 ;  /* 0x0000000421637c23 */ /* 0x000fe20008010861 */
[----:B------:R-:W-:Y:S03]  /*a0e0*/  LOP3.LUT R114, R151, R114, R96, 0x96, !PT ;  /* 0x0000007297727212 */ /* 0x000fe600078e9660 */
[----:B------:R-:W-:Y:S01]  /*a0f0*/  MUFU.EX2 R33, R152 ;  /* 0x0000009800217308 */ /* 0x000fe20000000800 */
[----:B-1----:R-:W-:Y:S01]  /*a100*/  F2FP.F16.F32.PACK_AB R3, R101, R104 ;  /* 0x000000686503723e */ /* 0x002fe200000000ff */
[----:B------:R-:W-:Y:S04]  /*a110*/  IMAD.WIDE.U32 R146, R102, -0x326172a9, RZ ;  /* 0xcd9e8d5766927825 */ /* 0x000fe800078e00ff */
[----:B------:R-:W-:Y:S01]  /*a120*/  FFMA.FTZ R102, R34, UR4, -R100 ;  /* 0x0000000422667c23 */ /* 0x000fe20008010864 */
[----:B------:R-:W-:Y:S02]  /*a130*/  LOP3.LUT R90, R90, R3, RZ, 0xc0, !PT ;  /* 0x000000035a5a7212 */ /* 0x000fe400078ec0ff */
[----:B------:R-:W-:Y:S01]  /*a140*/  F2FP.F16.F32.PACK_AB R3, R115, R92 ;  /* 0x0000005c7303723e */ /* 0x000fe200000000ff */
[----:B------:R1:W-:Y:S01]  /*a150*/  MUFU.EX2 R34, R153 ;  /* 0x0000009900227308 */ /* 0x0003e20000000800 */
[----:B--2---:R-:W-:Y:S01]  /*a160*/  F2FP.F16.F32.PACK_AB R84, R103, R106 ;  /* 0x0000006a6754723e */ /* 0x004fe200000000ff */
[----:B------:R-:W-:Y:S01]  /*a170*/  FADD.FTZ R115, R115, R144 ;  /* 0x0000009073737221 */ /* 0x000fe20000010000 */
[----:B------:R-:W-:Y:S02]  /*a180*/  LOP3.LUT R108, R147, R94, R108, 0x96, !PT ;  /* 0x0000005e936c7212 */ /* 0x000fe400078e966c */
[----:B------:R-:W-:Y:S01]  /*a190*/  LOP3.LUT R91, R91, R84, RZ, 0xc0, !PT ;  /* 0x000000545b5b7212 */ /* 0x000fe200078ec0ff */
[----:B------:R-:W-:Y:S01]  /*a1a0*/  FADD.FTZ R104, R104, R115 ;  /* 0x0000007368687221 */ /* 0x000fe20000010000 */
[----:B------:R-:W-:Y:S03]  /*a1b0*/  LOP3.LUT R84, R93, 0xffff, RZ, 0xc0, !PT ;  /* 0x0000ffff5d547812 */ /* 0x000fe600078ec0ff */
[----:B------:R-:W-:Y:S01]  /*a1c0*/  MUFU.EX2 R102, R102 ;  /* 0x0000006600667308 */ /* 0x000fe20000000800 */
[C---:B------:R-:W-:Y:S02]  /*a1d0*/  LOP3.LUT R113, R146.reuse, 0xff, RZ, 0xc0, !PT ;  /* 0x000000ff92717812 */ /* 0x040fe400078ec0ff */
[----:B------:R-:W-:Y:S02]  /*a1e0*/  SHF.R.U32.HI R84, RZ, 0x8, R84 ;  /* 0x00000008ff547819 */ /* 0x000fe40000011654 */
[----:B------:R-:W-:Y:S02]  /*a1f0*/  SHF.R.U32.HI R111, RZ, 0x18, R146 ;  /* 0x00000018ff6f7819 */ /* 0x000fe40000011692 */
[----:B------:R-:W-:Y:S02]  /*a200*/  PRMT R95, R95, 0x5410, R84 ;  /* 0x000054105f5f7816 */ /* 0x000fe40000000054 */
[----:B------:R-:W-:Y:S01]  /*a210*/  LOP3.LUT R110, R146, 0xffff, RZ, 0xc0, !PT ;  /* 0x0000ffff926e7812 */ /* 0x000fe200078ec0ff */
[----:B------:R-:W-:Y:S01]  /*a220*/  FFMA.FTZ R147, R24, UR4, -R97 ;  /* 0x0000000418937c23 */ /* 0x000fe20008010861 */
[----:B------:R-:W-:Y:S01]  /*a230*/  SHF.R.U32.HI R112, RZ, 0x10, R146 ;  /* 0x00000010ff707819 */ /* 0x000fe20000011692 */
[--C-:B------:R-:W-:Y:S01]  /*a240*/  FFMA.FTZ R146, R7, UR4, -R100.reuse ;  /* 0x0000000407927c23 */ /* 0x100fe20008010864 */
[--C-:B------:R-:W-:Y:S01]  /*a250*/  HSET2.LE.AND R88, R95, R134.reuse, PT ;  /* 0x000000865f587233 */ /* 0x100fe20003803000 */
[----:B------:R-:W-:Y:S01]  /*a260*/  FFMA.FTZ R24, R15, UR4, -R100 ;  /* 0x000000040f187c23 */ /* 0x000fe20008010864 */
[----:B------:R-:W-:Y:S02]  /*a270*/  LOP3.LUT R112, R112, 0xff, RZ, 0xc0, !PT ;  /* 0x000000ff70707812 */ /* 0x000fe400078ec0ff */
[----:B------:R-:W-:Y:S01]  /*a280*/  SHF.R.U32.HI R110, RZ, 0x8, R110 ;  /* 0x00000008ff6e7819 */ /* 0x000fe2000001166e */
[----:B------:R-:W2:Y:S01]  /*a290*/  MUFU.EX2 R146, R146 ;  /* 0x0000009200927308 */ /* 0x000ea20000000800 */
[----:B------:R-:W-:Y:S02]  /*a2a0*/  LOP3.LUT R88, R88, R3, RZ, 0xc0, !PT ;  /* 0x0000000358587212 */ /* 0x000fe400078ec0ff */
[--C-:B------:R-:W-:Y:S02]  /*a2b0*/  SHF.R.U32.HI R3, RZ, 0x10, R93.reuse ;  /* 0x00000010ff037819 */ /* 0x100fe4000001165d */
[----:B------:R-:W-:Y:S02]  /*a2c0*/  SHF.R.U32.HI R93, RZ, 0x18, R93 ;  /* 0x00000018ff5d7819 */ /* 0x000fe4000001165d */
[----:B------:R-:W-:Y:S02]  /*a2d0*/  LOP3.LUT R84, R3, 0xff, RZ, 0xc0, !PT ;  /* 0x000000ff03547812 */ /* 0x000fe400078ec0ff */
[----:B-1----:R-:W-:Y:S02]  /*a2e0*/  SHF.R.U32.HI R153, RZ, 0x10, R108 ;  /* 0x00000010ff997819 */ /* 0x002fe4000001166c */
[----:B------:R-:W-:Y:S02]  /*a2f0*/  PRMT R3, R84, 0x5410, R93 ;  /* 0x0000541054037816 */ /* 0x000fe4000000005d */
[----:B------:R-:W1:Y:S01]  /*a300*/  LDSM.16.MT88.4 R92, [R117+0x6000] ;  /* 0x00600000755c783b */ /* 0x000e620000004200 */
[----:B------:R-:W-:Y:S02]  /*a310*/  LOP3.LUT R153, R153, 0xff, RZ, 0xc0, !PT ;  /* 0x000000ff99997812 */ /* 0x000fe400078ec0ff */
[----:B--2---:R-:W-:Y:S02]  /*a320*/  F2FP.F16.F32.PACK_AB R84, R146, R89 ;  /* 0x000000599254723e */ /* 0x004fe400000000ff */
[--C-:B------:R-:W-:Y:S02]  /*a330*/  HSET2.LE.AND R89, R3, R134.reuse, PT ;  /* 0x0000008603597233 */ /* 0x100fe40003803000 */
[----:B------:R-:W-:Y:S03]  /*a340*/  LOP3.LUT R3, R150, 0xff, RZ, 0xc0, !PT ;  /* 0x000000ff96037812 */ /* 0x000fe600078ec0ff */
[----:B------:R-:W-:Y:S01]  /*a350*/  LOP3.LUT R89, R89, R84, RZ, 0xc0, !PT ;  /* 0x0000005459597212 */ /* 0x000fe200078ec0ff */
[--C-:B------:R-:W-:Y:S06]  /*a360*/  FFMA.FTZ R84, R17, UR4, -R97.reuse ;  /* 0x0000000411547c23 */ /* 0x100fec0008010861 */
        /* <DEDUP_REMOVED lines=19> */
[--C-:B------:R-:W-:Y:S01]  /*a4a0*/  FFMA.FTZ R92, R32, UR4, -R97.reuse ;  /* 0x00000004205c7c23 */ /* 0x100fe20008010861 */
[--C-:B------:R-:W-:Y:S01]  /*a4b0*/  FFMA.FTZ R91, R20, UR4, -R97.reuse ;  /* 0x00000004145b7c23 */ /* 0x100fe20008010861 */
[--C-:B------:R-:W-:Y:S03]  /*a4c0*/  FFMA.FTZ R90, R21, UR4, -R97.reuse ;  /* 0x00000004155a7c23 */ /* 0x100fe60008010861 */
[----:B------:R-:W-:Y:S01]  /*a4d0*/  FFMA.FTZ R95, R29, UR4, -R97 ;  /* 0x000000041d5f7c23 */ /* 0x000fe20008010861 */
[--C-:B------:R-:W-:Y:S01]  /*a4e0*/  FFMA.FTZ R94, R18, UR4, -R100.reuse ;  /* 0x00000004125e7c23 */ /* 0x100fe20008010864 */
[----:B------:R-:W-:Y:S01]  /*a4f0*/  FFMA.FTZ R97, R19, UR4, -R100 ;  /* 0x0000000413617c23 */ /* 0x000fe20008010864 */
[----:B------:R-:W-:Y:S01]  /*a500*/  LOP3.LUT R20, R150, 0xffff, RZ, 0xc0, !PT ;  /* 0x0000ffff96147812 */ /* 0x000fe200078ec0ff */
[----:B------:R-:W1:Y:S01]  /*a510*/  MUFU.EX2 R93, R93 ;  /* 0x0000005d005d7308 */ /* 0x000e620000000800 */
[----:B------:R-:W-:Y:S01]  /*a520*/  SHF.R.U32.HI R151, RZ, 0x18, R150 ;  /* 0x00000018ff977819 */ /* 0x000fe20000011696 */
[----:B------:R-:W-:Y:S01]  /*a530*/  FFMA.FTZ R88, R23, UR4, -R100 ;  /* 0x0000000417587c23 */ /* 0x000fe20008010864 */
[----:B------:R-:W-:Y:S01]  /*a540*/  SHF.R.U32.HI R20, RZ, 0x8, R20 ;  /* 0x00000008ff147819 */ /* 0x000fe20000011614 */
[--C-:B------:R-:W-:Y:S01]  /*a550*/  FFMA.FTZ R89, R22, UR4, -R100.reuse ;  /* 0x0000000416597c23 */ /* 0x100fe20008010864 */
[--C-:B------:R-:W-:Y:S01]  /*a560*/  FFMA.FTZ R21, R14, UR4, -R100.reuse ;  /* 0x000000040e157c23 */ /* 0x100fe20008010864 */
[----:B------:R-:W-:Y:S01]  /*a570*/  FFMA.FTZ R100, R35, UR4, -R100 ;  /* 0x0000000423647c23 */ /* 0x000fe20008010864 */
[----:B------:R-:W-:Y:S03]  /*a580*/  PRMT R3, R3, 0x5410, R20 ;  /* 0x0000541003037816 */ /* 0x000fe60000000014 */
[----:B------:R-:W-:Y:S01]  /*a590*/  MUFU.EX2 R94, R94 ;  /* 0x0000005e005e7308 */ /* 0x000fe20000000800 */
[----:B------:R-:W-:Y:S01]  /*a5a0*/  SHF.R.U32.HI R20, RZ, 0x10, R150 ;  /* 0x00000010ff147819 */ /* 0x000fe20000011696 */
[----:B------:R-:W-:Y:S01]  /*a5b0*/  FADD.FTZ R29, R146, R135 ;  /* 0x00000087921d7221 */ /* 0x000fe20000010000 */
[----:B------:R-:W-:Y:S02]  /*a5c0*/  PRMT R135, R112, 0x5410, R111 ;  /* 0x0000541070877816 */ /* 0x000fe4000000006f */
[----:B------:R-:W-:Y:S01]  /*a5d0*/  LOP3.LUT R20, R20, 0xff, RZ, 0xc0, !PT ;  /* 0x000000ff14147812 */ /* 0x000fe200078ec0ff */
[----:B------:R-:W-:Y:S01]  /*a5e0*/  FADD.FTZ R106, R106, R29 ;  /* 0x0000001d6a6a7221 */ /* 0x000fe20000010000 */
[--C-:B------:R-:W-:Y:S03]  /*a5f0*/  HSET2.LE.AND R22, R3, R134.reuse, PT ;  /* 0x0000008603167233 */ /* 0x100fe60003803000 */
[----:B------:R-:W2:Y:S01]  /*a600*/  MUFU.EX2 R97, R97 ;  /* 0x0000006100617308 */ /* 0x000ea20000000800 */
[----:B------:R-:W-:Y:S01]  /*a610*/  PRMT R23, R20, 0x5410, R151 ;  /* 0x0000541014177816 */ /* 0x000fe20000000097 */
[----:B------:R-:W-:Y:S01]  /*a620*/  LDSM.16.MT88.4 R28, [R86+0x8400] ;  /* 0x00840000561c783b */ /* 0x000fe20000004200 */
[----:B-1----:R-:W-:Y:S01]  /*a630*/  F2FP.F16.F32.PACK_AB R3, R84, R93 ;  /* 0x0000005d5403723e */ /* 0x002fe200000000ff */
[----:B------:R-:W-:Y:S01]  /*a640*/  FADD.FTZ R103, R103, R106 ;  /* 0x0000006a67677221 */ /* 0x000fe20000010000 */
[----:B------:R-:W-:Y:S02]  /*a650*/  PRMT R151, R113, 0x5410, R110 ;  /* 0x0000541071977816 */ /* 0x000fe4000000006e */
[--C-:B------:R-:W-:Y:S03]  /*a660*/  HSET2.LE.AND R23, R23, R134.reuse, PT ;  /* 0x0000008617177233 */ /* 0x100fe60003803000 */
[----:B------:R-:W-:Y:S01]  /*a670*/  MUFU.EX2 R150, R21 ;  /* 0x0000001500967308 */ /* 0x000fe20000000800 */
[----:B------:R-:W-:Y:S02]  /*a680*/  LOP3.LUT R22, R22, R3, RZ, 0xc0, !PT ;  /* 0x0000000316167212 */ /* 0x000fe400078ec0ff */
[C---:B------:R-:W-:Y:S04]  /*a690*/  LOP3.LUT R3, R114.reuse, 0xffff, RZ, 0xc0, !PT ;  /* 0x0000ffff72037812 */ /* 0x040fe800078ec0ff */
[----:B------:R-:W-:Y:S03]  /*a6a0*/  SHF.R.U32.HI R3, RZ, 0x8, R3 ;  /* 0x00000008ff037819 */ /* 0x000fe60000011603 */
[----:B------:R-:W1:Y:S01]  /*a6b0*/  MUFU.EX2 R35, R24 ;  /* 0x0000001800237308 */ /* 0x000e620000000800 */
[----:B--2---:R-:W-:Y:S04]  /*a6c0*/  F2FP.F16.F32.PACK_AB R20, R97, R94 ;  /* 0x0000005e6114723e */ /* 0x004fe800000000ff */
[----:B------:R-:W-:Y:S02]  /*a6d0*/  LOP3.LUT R23, R23, R20, RZ, 0xc0, !PT ;  /* 0x0000001417177212 */ /* 0x000fe400078ec0ff */
[----:B------:R-:W-:Y:S03]  /*a6e0*/  LOP3.LUT R20, R114, 0xff, RZ, 0xc0, !PT ;  /* 0x000000ff72147812 */ /* 0x000fe600078ec0ff */
[----:B------:R-:W-:Y:S01]  /*a6f0*/  MUFU.EX2 R111, R91 ;  /* 0x0000005b006f7308 */ /* 0x000fe20000000800 */
[----:B------:R-:W-:Y:S02]  /*a700*/  PRMT R3, R20, 0x5410, R3 ;  /* 0x0000541014037816 */ /* 0x000fe40000000003 */
[--C-:B------:R-:W-:Y:S02]  /*a710*/  SHF.R.U32.HI R20, RZ, 0x10, R114.reuse ;  /* 0x00000010ff147819 */ /* 0x100fe40000011672 */
[----:B------:R-:W-:Y:S05]  /*a720*/  SHF.R.U32.HI R114, RZ, 0x18, R114 ;  /* 0x00000018ff727819 */ /* 0x000fea0000011672 */
[----:B------:R-:W-:Y:S01]  /*a730*/  MUFU.EX2 R113, R89 ;  /* 0x0000005900717308 */ /* 0x000fe20000000800 */
[----:B------:R-:W-:Y:S02]  /*a740*/  LOP3.LUT R25, R20, 0xff, RZ, 0xc0, !PT ;  /* 0x000000ff14197812 */ /* 0x000fe400078ec0ff */
[----:B-1----:R-:W-:Y:S01]  /*a750*/  F2FP.F16.F32.PACK_AB R24, R35, R150 ;  /* 0x000000962318723e */ /* 0x002fe200000000ff */
[----:B------:R-:W-:Y:S01]  /*a760*/  FADD.FTZ R150, R150, R103 ;  /* 0x0000006796967221 */ /* 0x000fe20000010000 */
[----:B------:R-:W-:Y:S02]  /*a770*/  PRMT R21, R25, 0x5410, R114 ;  /* 0x0000541019157816 */ /* 0x000fe40000000072 */
[--C-:B------:R-:W-:Y:S03]  /*a780*/  HSET2.LE.AND R20, R3, R134.reuse, PT ;  /* 0x0000008603147233 */ /* 0x100fe60003803000 */
[----:B------:R-:W-:Y:S01]  /*a790*/  MUFU.EX2 R110, R88 ;  /* 0x00000058006e7308 */ /* 0x000fe20000000800 */
[----:B------:R-:W-:Y:S01]  /*a7a0*/  F2FP.F16.F32.PACK_AB R3, R33, R34 ;  /* 0x000000222103723e */ /* 0x000fe200000000ff */
[----:B------:R-:W-:Y:S01]  /*a7b0*/  FADD.FTZ R115, R35, R150 ;  /* 0x0000009623737221 */ /* 0x000fe20000010000 */
[--C-:B------:R-:W-:Y:S02]  /*a7c0*/  HSET2.LE.AND R21, R21, R134.reuse, PT ;  /* 0x0000008615157233 */ /* 0x100fe40003803000 */
[----:B------:R-:W-:Y:S02]  /*a7d0*/  LOP3.LUT R20, R20, R3, RZ, 0xc0, !PT ;  /* 0x0000000314147212 */ /* 0x000fe400078ec0ff */
[----:B------:R-:W-:Y:S03]  /*a7e0*/  LOP3.LUT R3, R108, 0xffff, RZ, 0xc0, !PT ;  /* 0x0000ffff6c037812 */ /* 0x000fe600078ec0ff */
[----:B------:R-:W-:Y:S01]  /*a7f0*/  MUFU.EX2 R103, R149 ;  /* 0x0000009500677308 */ /* 0x000fe20000000800 */
[----:B------:R-:W-:Y:S02]  /*a800*/  LOP3.LUT R21, R21, R24, RZ, 0xc0, !PT ;  /* 0x0000001815157212 */ /* 0x000fe400078ec0ff */
[----:B------:R-:W1:Y:S01]  /*a810*/  LDSM.16.MT88.4 R24, [R117+0x6400] ;  /* 0x006400007518783b */ /* 0x000e620000004200 */
[----:B------:R-:W-:Y:S02]  /*a820*/  SHF.R.U32.HI R3, RZ, 0x8, R3 ;  /* 0x00000008ff037819 */ /* 0x000fe40000011603 */
[--C-:B------:R-:W-:Y:S04]  /*a830*/  HSET2.LE.AND R35, R135, R134.reuse, PT ;  /* 0x0000008687237233 */ /* 0x100fe80003803000 */
[----:B------:R-:W-:Y:S10]  /*a840*/  MUFU.EX2 R112, R95 ;  /* 0x0000005f00707308 */ /* 0x000ff40000000800 */
[----:B------:R-:W-:Y:S10]  /*a850*/  MUFU.EX2 R106, R148 ;  /* 0x00000094006a7308 */ /* 0x000ff40000000800 */
[----:B------:R-:W2:Y:S10]  /*a860*/  MUFU.EX2 R114, R107 ;  /* 0x0000006b00727308 */ /* 0x000eb40000000800 */
[----:B------:R2:W-:Y:S01]  /*a870*/  MUFU.EX2 R135, R100 ;  /* 0x0000006400877308 */ /* 0x0005e20000000800 */
[C---:B-1----:R-:W-:Y:S06]  /*a880*/  HMMA.16816.F32 R36, R20.reuse, R24, R36 ;  /* 0x000000181424723c */ /* 0x042fec0000001824 */
[C---:B------:R-:W-:Y:S01]  /*a890*/  HMMA.16816.F32 R40, R20.reuse, R26, R40 ;  /* 0x0000001a1428723c */ /* 0x040fe20000001828 */
[----:B------:R-:W1:Y:S04]  /*a8a0*/  LDSM.16.MT88.4 R24, [R86+0x6400] ;  /* 0x006400005618783b */ /* 0x000e680000004200 */
[----:B--2---:R-:W-:Y:S01]  /*a8b0*/  F2FP.F16.F32.PACK_AB R100, R114, R109 ;  /* 0x0000006d7264723e */ /* 0x004fe200000000ff */
[C---:B-1----:R-:W-:Y:S06]  /*a8c0*/  HMMA.16816.F32 R44, R20.reuse, R24, R44 ;  /* 0x00000018142c723c */ /* 0x042fec000000182c */
[C---:B------:R-:W-:Y:S01]  /*a8d0*/  HMMA.16816.F32 R48, R20.reuse, R26, R48 ;  /* 0x0000001a1430723c */ /* 0x040fe20000001830 */
[----:B------:R-:W1:Y:S05]  /*a8e0*/  LDSM.16.MT88.4 R24, [R117+0x7400] ;  /* 0x007400007518783b */ /* 0x000e6a0000004200 */
[C---:B-1----:R-:W-:Y:S06]  /*a8f0*/  HMMA.16816.F32 R52, R20.reuse, R24, R52 ;  /* 0x000000181434723c */ /* 0x042fec0000001834 */
[C---:B------:R-:W-:Y:S05]  /*a900*/  HMMA.16816.F32 R56, R20.reuse, R26, R56 ;  /* 0x0000001a1438723c */ /* 0x040fea0000001838 */
[----:B------:R-:W-:Y:S02]  /*a910*/  LOP3.LUT R24, R108, 0xff, RZ, 0xc0, !PT ;  /* 0x000000ff6c187812 */ /* 0x000fe400078ec0ff */
[----:B------:R-:W-:Y:S04]  /*a920*/  SHF.R.U32.HI R108, RZ, 0x18, R108 ;  /* 0x00000018ff6c7819 */ /* 0x000fe8000001166c */
[----:B------:R-:W-:Y:S02]  /*a930*/  PRMT R3, R24, 0x5410, R3 ;  /* 0x0000541018037816 */ /* 0x000fe40000000003 */
[----:B------:R-:W1:Y:S01]  /*a940*/  LDSM.16.MT88.4 R24, [R86+0x7400] ;  /* 0x007400005618783b */ /* 0x000e620000004200 */
[----:B------:R-:W-:Y:S02]  /*a950*/  PRMT R153, R153, 0x5410, R108 ;  /* 0x0000541099997816 */ /* 0x000fe4000000006c */
[----:B------:R2:W3:Y:S01]  /*a960*/  MUFU.EX2 R108, R90 ;  /* 0x0000005a006c7308 */ /* 0x0004e20000000800 */
[--C-:B------:R-:W-:Y:S04]  /*a970*/  HSET2.LE.AND R32, R3, R134.reuse, PT ;  /* 0x0000008603207233 */ /* 0x100fe80003803000 */
[----:B--2---:R-:W-:Y:S01]  /*a980*/  LDSM.16.MT88.4 R88, [R86+0x6800] ;  /* 0x006800005658783b */ /* 0x004fe20000004200 */
[----:B---3--:R-:W-:Y:S04]  /*a990*/  F2FP.F16.F32.PACK_AB R3, R108, R111 ;  /* 0x0000006f6c03723e */ /* 0x008fe800000000ff */
[----:B------:R-:W-:Y:S01]  /*a9a0*/  LOP3.LUT R32, R32, R3, RZ, 0xc0, !PT ;  /* 0x0000000320207212 */ /* 0x000fe200078ec0ff */
[----:B------:R-:W-:Y:S02]  /*a9b0*/  FADD.FTZ R3, R101, R104 ;  /* 0x0000006865037221 */ /* 0x000fe40000010000 */
[----:B------:R-:W-:Y:S02]  /*a9c0*/  MUFU.EX2 R104, R147 ;  /* 0x0000009300687308 */ /* 0x000fe40000000800 */
[----:B------:R-:W-:Y:S01]  /*a9d0*/  FADD.FTZ R144, R34, R3 ;  /* 0x0000000322907221 */ /* 0x000fe20000010000 */
[--C-:B------:R-:W-:Y:S03]  /*a9e0*/  HSET2.LE.AND R34, R151, R134.reuse, PT ;  /* 0x0000008697227233 */ /* 0x100fe60003803000 */
[----:B------:R-:W-:Y:S01]  /*a9f0*/  FADD.FTZ R144, R33, R144 ;  /* 0x0000009021907221 */ /* 0x000fe20000010000 */
[--C-:B------:R-:W-:Y:S03]  /*aa00*/  HSET2.LE.AND R33, R153, R134.reuse, PT ;  /* 0x0000008699217233 */ /* 0x100fe60003803000 */
[----:B------:R-:W2:Y:S01]  /*aa10*/  MUFU.EX2 R101, R145 ;  /* 0x0000009100657308 */ /* 0x000ea20000000800 */
[----:B------:R-:W-:Y:S01]  /*aa20*/  FADD.FTZ R107, R93, R144 ;  /* 0x000000905d6b7221 */ /* 0x000fe20000010000 */
[C---:B-1----:R-:W-:Y:S03]  /*aa30*/  HMMA.16816.F32 R60, R20.reuse, R24, R60 ;  /* 0x00000018143c723c */ /* 0x042fe6000000183c */
[----:B------:R-:W-:Y:S05]  /*aa40*/  FADD.FTZ R84, R84, R107 ;  /* 0x0000006b54547221 */ /* 0x000fea0000010000 */
[----:B------:R-:W-:Y:S01]  /*aa50*/  MUFU.EX2 R144, R99 ;  /* 0x0000006300907308 */ /* 0x000fe20000000800 */
[C---:B------:R-:W-:Y:S01]  /*aa60*/  HMMA.16816.F32 R64, R20.reuse, R26, R64 ;  /* 0x0000001a1440723c */ /* 0x040fe20000001840 */
[----:B------:R-:W1:Y:S02]  /*aa70*/  LDSM.16.MT88.4 R24, [R117+0x8400] ;  /* 0x008400007518783b */ /* 0x000e640000004200 */
[----:B------:R-:W-:Y:S01]  /*aa80*/  FADD.FTZ R107, R111, R84 ;  /* 0x000000546f6b7221 */ /* 0x000fe20000010000 */
[----:B------:R-:W-:Y:S02]  /*aa90*/  F2FP.F16.F32.PACK_AB R84, R135, R102 ;  /* 0x000000668754723e */ /* 0x000fe400000000ff */
[C---:B--2---:R-:W-:Y:S01]  /*aaa0*/  F2FP.F16.F32.PACK_AB R3, R101.reuse, R104 ;  /* 0x000000686503723e */ /* 0x044fe200000000ff */
[----:B------:R-:W-:Y:S04]  /*aab0*/  FADD.FTZ R107, R108, R107 ;  /* 0x0000006b6c6b7221 */ /* 0x000fe80000010000 */
[----:B------:R-:W-:Y:S01]  /*aac0*/  LOP3.LUT R34, R34, R3, RZ, 0xc0, !PT ;  /* 0x0000000322227212 */ /* 0x000fe200078ec0ff */
[----:B------:R-:W-:Y:S04]  /*aad0*/  FADD.FTZ R104, R104, R107 ;  /* 0x0000006b68687221 */ /* 0x000fe80000010000 */
[----:B------:R-:W-:Y:S01]  /*aae0*/  FADD.FTZ R104, R101, R104 ;  /* 0x0000006865687221 */ /* 0x000fe20000010000 */
[C---:B-1----:R-:W-:Y:S06]  /*aaf0*/  HMMA.16816.F32 R68, R20.reuse, R24, R68 ;  /* 0x000000181444723c */ /* 0x042fec0000001844 */
[C---:B------:R-:W-:Y:S01]  /*ab00*/  HMMA.16816.F32 R72, R20.reuse, R26, R72 ;  /* 0x0000001a1448723c */ /* 0x040fe20000001848 */
[----:B------:R-:W1:Y:S05]  /*ab10*/  LDSM.16.MT88.4 R24, [R117+0x6800] ;  /* 0x006800007518783b */ /* 0x000e6a0000004200 */
[C---:B------:R-:W-:Y:S06]  /*ab20*/  HMMA.16816.F32 R76, R20.reuse, R28, R76 ;  /* 0x0000001c144c723c */ /* 0x040fec000000184c */
[----:B------:R-:W-:Y:S01]  /*ab30*/  HMMA.16816.F32 R80, R20, R30, R80 ;  /* 0x0000001e1450723c */ /* 0x000fe20000001850 */
[----:B------:R-:W2:Y:S04]  /*ab40*/  LDSM.16.MT88.4 R20, [R117+0x7800] ;  /* 0x007800007514783b */ /* 0x000ea80000004200 */
[----:B------:R-:W-:Y:S02]  /*ab50*/  F2FP.F16.F32.PACK_AB R28, R106, R103 ;  /* 0x000000676a1c723e */ /* 0x000fe400000000ff */
[----:B------:R-:W-:Y:S04]  /*ab60*/  F2FP.F16.F32.PACK_AB R30, R110, R113 ;  /* 0x000000716e1e723e */ /* 0x000fe800000000ff */
[----:B------:R-:W-:Y:S02]  /*ab70*/  LOP3.LUT R33, R33, R30, RZ, 0xc0, !PT ;  /* 0x0000001e21217212 */ /* 0x000fe400078ec0ff */
[----:B------:R-:W-:Y:S02]  /*ab80*/  LOP3.LUT R35, R35, R28, RZ, 0xc0, !PT ;  /* 0x0000001c23237212 */ /* 0x000fe400078ec0ff */
[----:B------:R-:W3:Y:S05]  /*ab90*/  LDSM.16.MT88.4 R28, [R86+0x7800] ;  /* 0x00780000561c783b */ /* 0x000eea0000004200 */
[C---:B-1----:R-:W-:Y:S06]  /*aba0*/  HMMA.16816.F32 R36, R32.reuse, R24, R36 ;  /* 0x000000182024723c */ /* 0x042fec0000001824 */
[C---:B------:R-:W-:Y:S01]  /*abb0*/  HMMA.16816.F32 R40, R32.reuse, R26, R40 ;  /* 0x0000001a2028723c */ /* 0x040fe20000001828 */
[----:B------:R-:W1:Y:S05]  /*abc0*/  LDSM.16.MT88.4 R24, [R117+0x8800] ;  /* 0x008800007518783b */ /* 0x000e6a0000004200 */
[C---:B------:R-:W-:Y:S06]  /*abd0*/  HMMA.16816.F32 R44, R32.reuse, R88, R44 ;  /* 0x00000058202c723c */ /* 0x040fec000000182c */
[C---:B------:R-:W-:Y:S01]  /*abe0*/  HMMA.16816.F32 R48, R32.reuse, R90, R48 ;  /* 0x0000005a2030723c */ /* 0x040fe20000001830 */
[----:B------:R-:W4:Y:S05]  /*abf0*/  LDSM.16.MT88.4 R88, [R86+0x8800] ;  /* 0x008800005658783b */ /* 0x000f2a0000004200 */
[C---:B--2---:R-:W-:Y:S06]  /*ac00*/  HMMA.16816.F32 R52, R32.reuse, R20, R52 ;  /* 0x000000142034723c */ /* 0x044fec0000001834 */
[C---:B------:R-:W-:Y:S06]  /*ac10*/  HMMA.16816.F32 R56, R32.reuse, R22, R56 ;  /* 0x000000162038723c */ /* 0x040fec0000001838 */
[C---:B---3--:R-:W-:Y:S05]  /*ac20*/  HMMA.16816.F32 R60, R32.reuse, R28, R60 ;  /* 0x0000001c203c723c */ /* 0x048fea000000183c */
[----:B------:R-:W-:Y:S01]  /*ac30*/  IMAD.WIDE.U32 R22, R87, -0x2daee0ad, RZ ;  /* 0xd2511f5357167825 */ /* 0x000fe200078e00ff */
[C---:B------:R-:W-:Y:S01]  /*ac40*/  HMMA.16816.F32 R64, R32.reuse, R30, R64 ;  /* 0x0000001e2040723c */ /* 0x040fe20000001840 */
[----:B------:R-:W-:Y:S01]  /*ac50*/  LDSM.16.MT88.4 R28, [R86+0x6c00] ;  /* 0x006c0000561c783b */ /* 0x000fe20000004200 */
[----:B------:R2:W3:Y:S03]  /*ac60*/  MUFU.EX2 R87, R92 ;  /* 0x0000005c00577308 */ /* 0x0004e60000000800 */
[----:B------:R-:W-:Y:S01]  /*ac70*/  LOP3.LUT R96, R23, R98, R96, 0x96, !PT ;  /* 0x0000006217607212 */ /* 0x000fe200078e9660 */
[C---:B-1----:R-:W-:Y:S05]  /*ac80*/  HMMA.16816.F32 R68, R32.reuse, R24, R68 ;  /* 0x000000182044723c */ /* 0x042fea0000001844 */
[----:B------:R-:W-:Y:S01]  /*ac90*/  LOP3.LUT R3, R22, 0xffff, RZ, 0xc0, !PT ;  /* 0x0000ffff16037812 */ /* 0x000fe200078ec0ff */
[C---:B------:R-:W-:Y:S05]  /*aca0*/  HMMA.16816.F32 R72, R32.reuse, R26, R72 ;  /* 0x0000001a2048723c */ /* 0x040fea0000001848 */
[--C-:B------:R-:W-:Y:S01]  /*acb0*/  SHF.R.U32.HI R20, RZ, 0x10, R22.reuse ;  /* 0x00000010ff147819 */ /* 0x100fe20000011616 */
[C---:B----4-:R-:W-:Y:S05]  /*acc0*/  HMMA.16816.F32 R76, R32.reuse, R88, R76 ;  /* 0x00000058204c723c */ /* 0x050fea000000184c */
[----:B------:R-:W-:Y:S01]  /*acd0*/  LOP3.LUT R25, R96, 0xffff, RZ, 0xc0, !PT ;  /* 0x0000ffff60197812 */ /* 0x000fe200078ec0ff */
[----:B------:R-:W-:Y:S01]  /*ace0*/  HMMA.16816.F32 R80, R32, R90, R80 ;  /* 0x0000005a2050723c */ /* 0x000fe20000001850 */
[----:B------:R-:W-:Y:S04]  /*acf0*/  LDSM.16.MT88.4 R32, [R86+0x7c00] ;  /* 0x007c00005620783b */ /* 0x000fe80000004200 */
[----:B------:R-:W-:Y:S02]  /*ad00*/  SHF.R.U32.HI R24, RZ, 0x8, R3 ;  /* 0x00000008ff187819 */ /* 0x000fe40000011603 */
[----:B------:R-:W-:Y:S02]  /*ad10*/  LOP3.LUT R21, R22, 0xff, RZ, 0xc0, !PT ;  /* 0x000000ff16157812 */ /* 0x000fe400078ec0ff */
[----:B------:R-:W-:Y:S02]  /*ad20*/  LDSM.16.MT88.4 R88, [R117+0x8c00] ;  /* 0x008c00007558783b */ /* 0x000fe40000004200 */
[----:B------:R-:W-:Y:S02]  /*ad30*/  SHF.R.U32.HI R23, RZ, 0x18, R22 ;  /* 0x00000018ff177819 */ /* 0x000fe40000011616 */
[----:B------:R-:W-:Y:S02]  /*ad40*/  LOP3.LUT R22, R20, 0xff, RZ, 0xc0, !PT ;  /* 0x000000ff14167812 */ /* 0x000fe400078ec0ff */
[----:B------:R-:W-:Y:S02]  /*ad50*/  SHF.R.U32.HI R20, RZ, 0x8, R25 ;  /* 0x00000008ff147819 */ /* 0x000fe40000011619 */
[----:B------:R-:W-:Y:S02]  /*ad60*/  PRMT R21, R21, 0x5410, R24 ;  /* 0x0000541015157816 */ /* 0x000fe40000000018 */
[----:B------:R-:W1:Y:S01]  /*ad70*/  LDSM.16.MT88.4 R24, [R117+0x6c00] ;  /* 0x006c00007518783b */ /* 0x000e620000004200 */
[----:B------:R-:W-:Y:S02]  /*ad80*/  LOP3.LUT R3, R96, 0xff, RZ, 0xc0, !PT ;  /* 0x000000ff60037812 */ /* 0x000fe400078ec0ff */
[----:B------:R-:W-:Y:S02]  /*ad90*/  PRMT R23, R22, 0x5410, R23 ;  /* 0x0000541016177816 */ /* 0x000fe40000000017 */
[----:B------:R-:W-:Y:S01]  /*ada0*/  PRMT R3, R3, 0x5410, R20 ;  /* 0x0000541003037816 */ /* 0x000fe20000000014 */
[----:B------:R-:W-:Y:S01]  /*adb0*/  FADD.FTZ R20, R94, R115 ;  /* 0x000000735e147221 */ /* 0x000fe20000010000 */
[--C-:B------:R-:W-:Y:S01]  /*adc0*/  SHF.R.U32.HI R22, RZ, 0x10, R96.reuse ;  /* 0x00000010ff167819 */ /* 0x100fe20000011660 */
[----:B--2---:R-:W2:Y:S01]  /*add0*/  LDSM.16.MT88.4 R92, [R117+0x7c00] ;  /* 0x007c0000755c783b */ /* 0x004ea20000004200 */
[----:B------:R-:W-:Y:S01]  /*ade0*/  SHF.R.U32.HI R115, RZ, 0x18, R96 ;  /* 0x00000018ff737819 */ /* 0x000fe20000011660 */
[----:B------:R-:W-:Y:S01]  /*adf0*/  FADD.FTZ R20, R97, R20 ;  /* 0x0000001461147221 */ /* 0x000fe20000010000 */
[----:B------:R-:W-:Y:S02]  /*ae00*/  LOP3.LUT R22, R22, 0xff, RZ, 0xc0, !PT ;  /* 0x000000ff16167812 */ /* 0x000fe400078ec0ff */
[--C-:B------:R-:W-:Y:S01]  /*ae10*/  HSET2.LE.AND R23, R23, R134.reuse, PT ;  /* 0x0000008617177233 */ /* 0x100fe20003803000 */
[----:B------:R-:W-:Y:S01]  /*ae20*/  FADD.FTZ R113, R113, R20 ;  /* 0x0000001471717221 */ /* 0x000fe20000010000 */
[----:B------:R-:W-:Y:S01]  /*ae30*/  PRMT R115, R22, 0x5410, R115 ;  /* 0x0000541016737816 */ /* 0x000fe20000000073 */
[----:B------:R-:W4:Y:S01]  /*ae40*/  LDSM.16.MT88.4 R96, [R86+0x8c00] ;  /* 0x008c00005660783b */ /* 0x000f220000004200 */
[--C-:B------:R-:W-:Y:S01]  /*ae50*/  HSET2.LE.AND R20, R3, R134.reuse, PT ;  /* 0x0000008603147233 */ /* 0x100fe20003803000 */
[----:B------:R-:W-:Y:S01]  /*ae60*/  FADD.FTZ R110, R110, R113 ;  /* 0x000000716e6e7221 */ /* 0x000fe20000010000 */
[----:B------:R-:W-:Y:S01]  /*ae70*/  F2FP.F16.F32.PACK_AB R3, R112, R105 ;  /* 0x000000697003723e */ /* 0x000fe200000000ff */
[----:B------:R-:W-:Y:S01]  /*ae80*/  FADD.FTZ R105, R105, R104 ;  /* 0x0000006869697221 */ /* 0x000fe20000010000 */
[--C-:B------:R-:W-:Y:S01]  /*ae90*/  HSET2.LE.AND R22, R21, R134.reuse, PT ;  /* 0x0000008615167233 */ /* 0x100fe20003803000 */
[----:B------:R-:W-:Y:S01]  /*aea0*/  FADD.FTZ R103, R103, R110 ;  /* 0x0000006e67677221 */ /* 0x000fe20000010000 */
[----:B------:R-:W-:Y:S01]  /*aeb0*/  LOP3.LUT R20, R20, R3, RZ, 0xc0, !PT ;  /* 0x0000000314147212 */ /* 0x000fe200078ec0ff */
[----:B------:R-:W-:Y:S01]  /*aec0*/  FADD.FTZ R112, R112, R105 ;  /* 0x0000006970707221 */ /* 0x000fe20000010000 */
[----:B------:R-:W-:Y:S01]  /*aed0*/  HSET2.LE.AND R21, R115, R134, PT ;  /* 0x0000008673157233 */ /* 0x000fe20003803000 */
[----:B------:R-:W-:Y:S01]  /*aee0*/  FADD.FTZ R106, R106, R103 ;  /* 0x000000676a6a7221 */ /* 0x000fe20000010000 */
[C---:B---3--:R-:W-:Y:S01]  /*aef0*/  F2FP.F16.F32.PACK_AB R3, R144.reuse, R87 ;  /* 0x000000579003723e */ /* 0x048fe200000000ff */
[----:B------:R-:W-:Y:S01]  /*af00*/  FADD.FTZ R87, R87, R112 ;  /* 0x0000007057577221 */ /* 0x000fe20000010000 */
[----:B------:R-:W-:Y:S01]  /*af10*/  LOP3.LUT R23, R23, R84, RZ, 0xc0, !PT ;  /* 0x0000005417177212 */ /* 0x000fe200078ec0ff */
[----:B------:R-:W-:Y:S01]  /*af20*/  FADD.FTZ R109, R109, R106 ;  /* 0x0000006a6d6d7221 */ /* 0x000fe20000010000 */
[----:B------:R-:W-:Y:S01]  /*af30*/  LOP3.LUT R21, R21, R100, RZ, 0xc0, !PT ;  /* 0x0000006415157212 */ /* 0x000fe200078ec0ff */
[----:B------:R-:W-:Y:S01]  /*af40*/  FADD.FTZ R144, R144, R87 ;  /* 0x0000005790907221 */ /* 0x000fe20000010000 */
[----:B------:R-:W-:Y:S01]  /*af50*/  LOP3.LUT R22, R22, R3, RZ, 0xc0, !PT ;  /* 0x0000000316167212 */ /* 0x000fe200078ec0ff */
[----:B------:R-:W-:Y:S02]  /*af60*/  IMAD.MOV.U32 R3, RZ, RZ, R2 ;  /* 0x000000ffff037224 */ /* 0x000fe400078e0002 */
[----:B------:R-:W-:Y:S04]  /*af70*/  FADD.FTZ R109, R114, R109 ;  /* 0x0000006d726d7221 */ /* 0x000fe80000010000 */
[----:B------:R-:W-:Y:S01]  /*af80*/  FADD.FTZ R102, R102, R109 ;  /* 0x0000006d66667221 */ /* 0x000fe20000010000 */
[C---:B-1----:R-:W-:Y:S05]  /*af90*/  HMMA.16816.F32 R36, R20.reuse, R24, R36 ;  /* 0x000000181424723c */ /* 0x042fea0000001824 */
[----:B------:R-:W-:Y:S01]  /*afa0*/  FADD.FTZ R135, R135, R102 ;  /* 0x0000006687877221 */ /* 0x000fe20000010000 */
        /* <DEDUP_REMOVED lines=9> */
[C---:B----4-:R-:W-:Y:S06]  /*b040*/  HMMA.16816.F32 R76, R20.reuse, R96, R76 ;  /* 0x00000060144c723c */ /* 0x050fec000000184c */
[----:B------:R-:W-:Y:S01]  /*b050*/  HMMA.16816.F32 R80, R20, R98, R80 ;  /* 0x000000621450723c */ /* 0x000fe20000001850 */
[----:B------:R-:W-:Y:S11]  /*b060*/  @!UPT UIADD3 URZ, URZ, URZ, URZ ;  /* 0x0000003f3f3ff290 */ /* 0x000ff6000fffe03f */
[----:B------:R-:W-:Y:S01]  /*b070*/  @!UPT UIADD3 URZ, URZ, URZ, URZ ;  /* 0x0000003f3f3ff290 */ /* 0x000fe2000fffe03f */
[----:B------:R-:W-:Y:S11]  /*b080*/  @P5 BRA `(.L_x_953) ;  /* 0xffffffd400bc5947 */ /* 0x000ff6000383ffff */
.L_x_952:
        /* <DEDUP_REMOVED lines=12> */
[----:B---3--:R-:W-:Y:S01]  /*b150*/  SHF.R.S32.HI R8, RZ, 0x1f, R5 ;  /* 0x0000001fff087819 */ /* 0x008fe20000011405 */
[----:B-1----:R-:W-:-:S03]  /*b160*/  FADD.FTZ R7, R4, R7 ;  /* 0x0000000704077221 */ /* 0x002fc60000010000 */
[CC--:B------:R-:W-:Y:S01]  /*b170*/  LEA.HI R4, R8.reuse, R5.reuse, RZ, 0x2 ;  /* 0x0000000508047211 */ /* 0x0c0fe200078f10ff */
[----:B--2---:R-:W-:Y:S01]  /*b180*/  FADD.FTZ R6, R3, R6 ;  /* 0x0000000603067221 */ /* 0x004fe20000010000 */
[----:B------:R-:W-:Y:S02]  /*b190*/  FSETP.NE.FTZ.AND P4, PT, R7, RZ, PT ;  /* 0x000000ff0700720b */ /* 0x000fe40003f95000 */
[----:B------:R-:W-:Y:S02]  /*b1a0*/  LEA.HI R3, R8, R5, RZ, 0x5 ;  /* 0x0000000508037211 */ /* 0x000fe400078f28ff */
[----:B------:R-:W-:Y:S02]  /*b1b0*/  FSETP.NE.FTZ.AND P3, PT, R6, RZ, PT ;  /* 0x000000ff0600720b */ /* 0x000fe40003f75000 */
[----:B------:R-:W-:Y:S02]  /*b1c0*/  LOP3.LUT R12, R4, 0xfffffffc, RZ, 0xc0, !PT ;  /* 0xfffffffc040c7812 */ /* 0x000fe400078ec0ff */
[----:B------:R-:W-:-:S02]  /*b1d0*/  SHF.R.S32.HI R8, RZ, 0x5, R3 ;  /* 0x00000005ff087819 */ /* 0x000fc40000011403 */
[----:B------:R-:W-:-:S03]  /*b1e0*/  IADD3 R11, -R12, R5, RZ ;  /* 0x000000050c0b7210 */ /* 0x000fc60007ffe1ff */
[----:B------:R-:W1:Y:S02]  /*b1f0*/  @P4 MUFU.RCP R10, R7 ;  /* 0x00000007000a4308 */ /* 0x000e640000001000 */
[----:B------:R-:W-:-:S06]  /*b200*/  IMAD R8, R8, 0x100, R11 ;  /* 0x0000010008087824 */ /* 0x000fcc00078e020b */
[----:B------:R-:W2:Y:S01]  /*b210*/  @P3 MUFU.RCP R9, R6 ;  /* 0x0000000600093308 */ /* 0x000ea20000001000 */
        /* <DEDUP_REMOVED lines=26> */
[----:B--2---:R-:W-:Y:S01]  /*b3c0*/  FMUL.FTZ R9, R9, UR4 ;  /* 0x0000000409097c20 */ /* 0x004fe20008410000 */
[----:B------:R-:W1:Y:S01]  /*b3d0*/  S2UR UR4, SR_CgaCtaId ;  /* 0x00000000000479c3 */ /* 0x000e620000008800 */
[----:B------:R-:W-:-:S02]  /*b3e0*/  F2FP.F16.F32.PACK_AB R36, R37, R36 ;  /* 0x000000242524723e */ /* 0x000fc400000000ff */
[----:B------:R-:W-:Y:S01]  /*b3f0*/  SHF.R.S32.HI R11, RZ, 0x1f, R10 ;  /* 0x0000001fff0b7819 */ /* 0x000fe2000001140a */
[C---:B------:R-:W-:Y:S01]  /*b400*/  FMUL.FTZ R38, R9.reuse, R38 ;  /* 0x0000002609267220 */ /* 0x040fe20000410000 */
[C---:B------:R-:W-:Y:S01]  /*b410*/  FMUL.FTZ R39, R9.reuse, R39 ;  /* 0x0000002709277220 */ /* 0x040fe20000410000 */
        /* <DEDUP_REMOVED lines=12> */
[----:B------:R-:W-:Y:S01]  /*b4e0*/  FMUL.FTZ R59, R9, R59 ;  /* 0x0000003b093b7220 */ /* 0x000fe20000410000 */
[----:B------:R-:W-:Y:S01]  /*b4f0*/  LEA.HI R12, R11, R11, RZ, 0x1 ;  /* 0x0000000b0b0c7211 */ /* 0x000fe200078f08ff */
        /* <DEDUP_REMOVED lines=13> */
[----:B-1----:R-:W-:Y:S01]  /*b5d0*/  ULEA UR4, UR4, UR5, 0x18 ;  /* 0x0000000504047291 */ /* 0x002fe2000f8ec03f */
[----:B------:R-:W-:-:S02]  /*b5e0*/  LOP3.LUT R12, R12, 0x3fffffe, RZ, 0xc0, !PT ;  /* 0x03fffffe0c0c7812 */ /* 0x000fc400078ec0ff */
[C---:B------:R-:W-:Y:S02]  /*b5f0*/  SHF.L.U32 R13, R9.reuse, 0x6, RZ ;  /* 0x00000006090d7819 */ /* 0x040fe400000006ff */
[----:B------:R-:W-:Y:S01]  /*b600*/  LOP3.LUT P0, RZ, R9, 0x2, RZ, 0xc0, !PT ;  /* 0x0000000209ff7812 */ /* 0x000fe2000780c0ff */
[----:B------:R-:W-:Y:S01]  /*b610*/  IMAD.IADD R11, R11, 0x1, -R12 ;  /* 0x000000010b0b7824 */ /* 0x000fe200078e0a0c */
[----:B------:R-:W-:Y:S01]  /*b620*/  LOP3.LUT R13, R13, 0xc0, RZ, 0xc0, !PT ;  /* 0x000000c00d0d7812 */ /* 0x000fe200078ec0ff */
[----:B------:R-:W1:Y:S01]  /*b630*/  S2R R12, SR_TID.X ;  /* 0x00000000000c7919 */ /* 0x000e620000002100 */
[----:B------:R-:W-:Y:S02]  /*b640*/  F2FP.F16.F32.PACK_AB R38, R39, R38 ;  /* 0x000000262726723e */ /* 0x000fe400000000ff */
[----:B------:R-:W-:Y:S02]  /*b650*/  LEA R8, R11, R8, 0x4 ;  /* 0x000000080b087211 */ /* 0x000fe400078e20ff */
[----:B------:R-:W-:-:S02]  /*b660*/  LOP3.LUT R11, R9, 0x1, RZ, 0xc0, !PT ;  /* 0x00000001090b7812 */ /* 0x000fc400078ec0ff */
[----:B------:R-:W-:Y:S02]  /*b670*/  LEA.HI R13, R13, R13, RZ, 0x1d ;  /* 0x0000000d0d0d7211 */ /* 0x000fe400078fe8ff */
[----:B------:R-:W-:Y:S02]  /*b680*/  ISETP.NE.U32.AND P1, PT, R11, 0x1, PT ;  /* 0x000000010b00780c */ /* 0x000fe40003f25070 */
[----:B------:R-:W-:Y:S02]  /*b690*/  LEA R8, R8, R13, 0x1 ;  /* 0x0000000d08087211 */ /* 0x000fe400078e08ff */
[----:B------:R-:W-:Y:S02]  /*b6a0*/  F2FP.F16.F32.PACK_AB R40, R41, R40 ;  /* 0x000000282928723e */ /* 0x000fe400000000ff */
[----:B------:R-:W-:Y:S01]  /*b6b0*/  LEA R11, R8, UR4, 0x1 ;  /* 0x00000004080b7c11 */ /* 0x000fe2000f8e08ff */
[----:B------:R-:W-:Y:S01]  /*b6c0*/  @UP0 ULDC.64 UR4, c[0x0][0x298] ;  /* 0x0000a60000040ab9 */ /* 0x000fe20000000a00 */
[----:B------:R-:W-:Y:S01]  /*b6d0*/  MOV R8, 0x20 ;  /* 0x0000002000087802 */ /* 0x000fe20000000f00 */
[----:B------:R-:W-:Y:S01]  /*b6e0*/  @UP0 UIMAD.WIDE.U32 UR10, UR14, UR4, URZ ;  /* 0x000000040e0a02a5 */ /* 0x000fe2000f8e003f */
[----:B------:R-:W-:Y:S01]  /*b6f0*/  F2FP.F16.F32.PACK_AB R42, R43, R42 ;  /* 0x0000002a2b2a723e */ /* 0x000fe200000000ff */
[C---:B------:R-:W-:Y:S01]  /*b700*/  VIADD R9, R11.reuse, 0xfffffff0 ;  /* 0xfffffff00b097836 */ /* 0x040fe20000000000 */
[----:B------:R-:W-:Y:S01]  /*b710*/  SEL R8, R8, 0xffffffe0, !P0 ;  /* 0xffffffe008087807 */ /* 0x000fe20004000000 */
[----:B------:R2:W-:Y:S01]  /*b720*/  STS [R11], R36 ;  /* 0x000000240b007388 */ /* 0x0005e20000000800 */
[----:B------:R-:W-:Y:S01]  /*b730*/  @P1 IADD3 R9, R11, 0x10, RZ ;  /* 0x000000100b091810 */ /* 0x000fe20007ffe0ff */
[----:B------:R-:W-:Y:S01]  /*b740*/  @UP0 UIMAD UR6, UR14, UR5, UR11 ;  /* 0x000000050e0602a4 */ /* 0x000fe2000f8e020b */
[----:B------:R-:W-:Y:S01]  /*b750*/  F2FP.F16.F32.PACK_AB R44, R45, R44 ;  /* 0x0000002c2d2c723e */ /* 0x000fe200000000ff */
[----:B------:R2:W-:Y:S01]  /*b760*/  STS [R11+0x200], R38 ;  /* 0x000200260b007388 */ /* 0x0005e20000000800 */
[----:B------:R-:W-:-:S02]  /*b770*/  F2FP.F16.F32.PACK_AB R46, R47, R46 ;  /* 0x0000002e2f2e723e */ /* 0x000fc400000000ff */
[----:B------:R-:W-:Y:S01]  /*b780*/  IADD3 R13, R11, R8, RZ ;  /* 0x000000080b0d7210 */ /* 0x000fe20007ffe0ff */
[----:B------:R2:W-:Y:S01]  /*b790*/  STS [R9], R40 ;  /* 0x0000002809007388 */ /* 0x0005e20000000800 */
[----:B------:R-:W-:Y:S02]  /*b7a0*/  F2FP.F16.F32.PACK_AB R48, R49, R48 ;  /* 0x000000303130723e */ /* 0x000fe400000000ff */
[----:B------:R-:W-:Y:S01]  /*b7b0*/  IADD3 R15, R8, R9, RZ ;  /* 0x00000009080f7210 */ /* 0x000fe20007ffe0ff */
[----:B------:R2:W-:Y:S01]  /*b7c0*/  STS [R9+0x200], R42 ;  /* 0x0002002a09007388 */ /* 0x0005e20000000800 */
[----:B------:R-:W-:Y:S02]  /*b7d0*/  PLOP3.LUT P0, PT, PT, PT, UP0, 0x80, 0x0 ;  /* 0x000000000000781c */ /* 0x000fe40003f0f008 */
        /* <DEDUP_REMOVED lines=28> */
.L_x_956:
[----:B------:R-:W-:Y:S01]  /*b9a0*/  ULDC.U8 UR5, c[0x0][0x3d9] ;  /* 0x0000f64000057ab9 */ /* 0x000fe20000000000 */
[----:B------:R-:W-:Y:S01]  /*b9b0*/  STS [R15+0x200], R50 ;  /* 0x000200320f007388 */ /* 0x000fe20000000800 */
[----:B------:R-:W-:Y:S01]  /*b9c0*/  ISETP.NE.AND P1, PT, RZ, UR5, PT ;  /* 0x00000005ff007c0c */ /* 0x000fe2000bf25270 */
[----:B------:R-:W-:Y:S01]  /*b9d0*/  ULDC.U8 UR8, c[0x0][0x3d8] ;  /* 0x0000f60000087ab9 */ /* 0x000fe20000000000 */
[----:B------:R-:W1:Y:S01]  /*b9e0*/  @P4 MUFU.LG2 R7, R7 ;  /* 0x0000000700074308 */ /* 0x000e620000000c00 */
[----:B------:R-:W-:Y:S01]  /*b9f0*/  STS [R11+0x1000], R52 ;  /* 0x001000340b007388 */ /* 0x000fe20000000800 */
[----:B------:R-:W-:Y:S01]  /*ba00*/  ISETP.NE.AND P2, PT, RZ, UR8, PT ;  /* 0x00000008ff007c0c */ /* 0x000fe2000bf45270 */
[----:B------:R-:W3:Y:S02]  /*ba10*/  S2UR UR4, SR_CTAID.X ;  /* 0x00000000000479c3 */ /* 0x000ee40000002500 */
[----:B------:R-:W-:Y:S01]  /*ba20*/  STS [R11+0x1200], R54 ;  /* 0x001200360b007388 */ /* 0x000fe20000000800 */
[----:B------:R-:W-:-:S03]  /*ba30*/  ISETP.EQ.AND P2, PT, RZ, UR5, P2 ;  /* 0x00000005ff007c0c */ /* 0x000fc60009742270 */
[----:B------:R-:W-:Y:S02]  /*ba40*/  STS [R9+0x1000], R56 ;  /* 0x0010003809007388 */ /* 0x000fe40000000800 */
[----:B------:R-:W4:Y:S02]  /*ba50*/  @P1 LDC.64 R16, c[0x0][0x2c0] ;  /* 0x0000b000ff101b82 */ /* 0x000f240000000a00 */
        /* <DEDUP_REMOVED lines=8> */
[----:B----4-:R-:W-:-:S03]  /*bae0*/  @P1 IMAD R25, R17, R16, RZ ;  /* 0x0000001011191224 */ /* 0x010fc600078e02ff */
[----:B------:R2:W-:Y:S04]  /*baf0*/  STS [R11+0x2200], R70 ;  /* 0x002200460b007388 */ /* 0x0005e80000000800 */
[----:B------:R-:W-:Y:S04]  /*bb00*/  STS [R9+0x2000], R72 ;  /* 0x0020004809007388 */ /* 0x000fe80000000800 */
[----:B------:R4:W-:Y:S01]  /*bb10*/  STS [R9+0x2200], R74 ;  /* 0x0022004a09007388 */ /* 0x0009e20000000800 */
[----:B------:R-:W1:Y:S01]  /*bb20*/  S2R R14, SR_CTAID.Y ;  /* 0x00000000000e7919 */ /* 0x000e620000002600 */
[----:B------:R-:W1:Y:S02]  /*bb30*/  S2R R8, SR_CTAID.Z ;  /* 0x0000000000087919 */ /* 0x000e640000002700 */
[----:B------:R-:W-:Y:S04]  /*bb40*/  STS [R13+0x2000], R76 ;  /* 0x0020004c0d007388 */ /* 0x000fe80000000800 */
[----:B------:R5:W-:Y:S01]  /*bb50*/  STS [R13+0x2200], R78 ;  /* 0x0022004e0d007388 */ /* 0x000be20000000800 */
[----:B--2---:R-:W-:-:S03]  /*bb60*/  SHF.R.S32.HI R11, RZ, 0x1f, R12 ;  /* 0x0000001fff0b7819 */ /* 0x004fc6000001140c */
[----:B------:R-:W-:Y:S01]  /*bb70*/  STS [R15+0x2000], R80 ;  /* 0x002000500f007388 */ /* 0x000fe20000000800 */
[----:B------:R-:W-:-:S03]  /*bb80*/  LEA.HI R24, R11, R12, RZ, 0x5 ;  /* 0x0000000c0b187211 */ /* 0x000fc600078f28ff */
[----:B------:R2:W-:Y:S01]  /*bb90*/  STS [R15+0x2200], R82 ;  /* 0x002200520f007388 */ /* 0x0005e20000000800 */
[----:B----4-:R-:W4:Y:S01]  /*bba0*/  @P1 LDC R9, c[0x0][0x2c0] ;  /* 0x0000b000ff091b82 */ /* 0x010f220000000800 */
[----:B-----5:R-:W-:Y:S01]  /*bbb0*/  LOP3.LUT R13, R24, 0xffffffe0, RZ, 0xc0, !PT ;  /* 0xffffffe0180d7812 */ /* 0x020fe200078ec0ff */
[----:B--2---:R-:W-:Y:S01]  /*bbc0*/  @P1 IMAD.MOV.U32 R15, RZ, RZ, 0x1 ;  /* 0x00000001ff0f1424 */ /* 0x004fe200078e00ff */
[----:B-1-3--:R-:W-:Y:S06]  /*bbd0*/  @!P2 BRA `(.L_x_957) ;  /* 0x000000000020a947 */ /* 0x00afec0003800000 */
        /* <DEDUP_REMOVED lines=8> */
.L_x_957:
[----:B------:R-:W-:Y:S05]  /*bc60*/  @P1 BRA `(.L_x_958) ;  /* 0x0000000000181947 */ /* 0x000fea0003800000 */
[----:B------:R-:W1:Y:S01]  /*bc70*/  LDC R25, c[0x0][0x2c4] ;  /* 0x0000b100ff197b82 */ /* 0x000e620000000800 */
[----:B------:R-:W-:Y:S02]  /*bc80*/  ISETP.NE.AND P1, PT, RZ, UR8, PT ;  /* 0x00000008ff007c0c */ /* 0x000fe4000bf25270 */
[----:B----4-:R-:W-:-:S05]  /*bc90*/  MOV R9, 0x1 ;  /* 0x0000000100097802 */ /* 0x010fca0000000f00 */
[----:B------:R-:W2:Y:S08]  /*bca0*/  LDC R16, c[0x0][0x270] ;  /* 0x00009c00ff107b82 */ /* 0x000eb00000000800 */
[----:B-1----:R-:W2:Y:S02]  /*bcb0*/  @P1 LDC R25, c[0x0][0x2e4] ;  /* 0x0000b900ff191b82 */ /* 0x002ea40000000800 */
[----:B--2---:R-:W-:-:S07]  /*bcc0*/  IMAD R15, R25, R16, RZ ;  /* 0x00000010190f7224 */ /* 0x004fce00078e02ff */
.L_x_958:
[----:B------:R-:W-:Y:S01]  /*bcd0*/  BAR.SYNC.DEFER_BLOCKING 0x0 ;  /* 0x0000000000007b1d */ /* 0x000fe20000010000 */
[----:B------:R-:W-:Y:S01]  /*bce0*/  LEA.HI R11, R11, R12, RZ, 0x2 ;  /* 0x0000000c0b0b7211 */ /* 0x000fe200078f10ff */
[----:B------:R-:W-:Y:S01]  /*bcf0*/  IMAD.IADD R13, R12, 0x1, -R13 ;  /* 0x000000010c0d7824 */ /* 0x000fe200078e0a0d */
[----:B------:R-:W-:Y:S01]  /*bd00*/  LOP3.LUT R12, R3, 0xffffffe0, RZ, 0xc0, !PT ;  /* 0xffffffe0030c7812 */ /* 0x000fe200078ec0ff */
[----:B------:R-:W-:Y:S01]  /*bd10*/  UIMAD UR7, UR4, -0x40, UR16 ;  /* 0xffffffc0040778a4 */ /* 0x000fe2000f8e0210 */
[----:B------:R-:W-:-:S03]  /*bd20*/  SHF.R.S32.HI R24, RZ, 0x5, R24 ;  /* 0x00000005ff187819 */ /* 0x000fc60000011418 */
[----:B------:R-:W1:Y:S01]  /*bd30*/  @P4 LDC R29, c[0x0][0x2e8] ;  /* 0x0000ba00ff1d4b82 */ /* 0x000e620000000800 */
[----:B------:R-:W2:Y:S01]  /*bd40*/  @P3 MUFU.LG2 R6, R6 ;  /* 0x0000000600063308 */ /* 0x000ea20000000c00 */
[----:B------:R-:W-:Y:S01]  /*bd50*/  IMAD R14, R14, R15, RZ ;  /* 0x0000000f0e0e7224 */ /* 0x000fe200078e02ff */
[----:B------:R-:W-:Y:S01]  /*bd60*/  SHF.R.S32.HI R3, RZ, 0x1f, R24 ;  /* 0x0000001fff037819 */ /* 0x000fe20000011418 */
[----:B------:R-:W-:Y:S01]  /*bd70*/  IMAD.IADD R12, R5, 0x1, -R12 ;  /* 0x00000001050c7824 */ /* 0x000fe200078e0a0c */
[----:B------:R-:W-:Y:S01]  /*bd80*/  ISETP.GE.AND P2, PT, R10, UR7, PT ;  /* 0x000000070a007c0c */ /* 0x000fe2000bf46270 */
[----:B----4-:R-:W-:Y:S01]  /*bd90*/  IMAD R5, R9, UR4, RZ ;  /* 0x0000000409057c24 */ /* 0x010fe2000f8e02ff */
[----:B------:R-:W-:Y:S01]  /*bda0*/  SEL R14, R14, RZ, !P0 ;  /* 0x000000ff0e0e7207 */ /* 0x000fe20004000000 */
[----:B------:R-:W3:Y:S01]  /*bdb0*/  @P3 LDC R27, c[0x0][0x2e8] ;  /* 0x0000ba00ff1b3b82 */ /* 0x000ee20000000800 */
[----:B------:R-:W-:Y:S01]  /*bdc0*/  LOP3.LUT P5, RZ, R12, 0x3, RZ, 0xc0, !PT ;  /* 0x000000030cff7812 */ /* 0x000fe200078ac0ff */
[----:B------:R-:W-:Y:S01]  /*bdd0*/  IMAD.SHL.U32 R5, R5, 0x40, RZ ;  /* 0x0000004005057824 */ /* 0x000fe200078e00ff */
[----:B------:R-:W-:Y:S01]  /*bde0*/  LEA.HI R3, R3, R24, RZ, 0x2 ;  /* 0x0000001803037211 */ /* 0x000fe200078f10ff */
[----:B------:R-:W-:Y:S01]  /*bdf0*/  IMAD R25, R8, R25, R14 ;  /* 0x0000001908197224 */ /* 0x000fe200078e020e */
[----:B------:R-:W-:Y:S01]  /*be00*/  SHF.R.S32.HI R10, RZ, 0x1f, R13 ;  /* 0x0000001fff0a7819 */ /* 0x000fe2000001140d */
[----:B------:R-:W-:Y:S01]  /*be10*/  @P4 FMUL.FTZ R7, R7, 0.69314718246459960938 ;  /* 0x3f31721807074820 */ /* 0x000fe20000410000 */
[----:B------:R-:W-:Y:S01]  /*be20*/  LOP3.LUT R3, R3, 0xfffffffc, RZ, 0xc0, !PT ;  /* 0xfffffffc03037812 */ /* 0x000fe200078ec0ff */
[----:B------:R-:W-:Y:S01]  /*be30*/  BSSY B0, `(.L_x_959) ;  /* 0x0000023000007945 */ /* 0x000fe20003800000 */
[----:B------:R-:W-:Y:S01]  /*be40*/  LEA.HI R10, R10, R13, RZ, 0x2 ;  /* 0x0000000d0a0a7211 */ /* 0x000fe200078f10ff */
[----:B------:R4:W4:Y:S01]  /*be50*/  LDS.128 R20, [R121+0x800] ;  /* 0x0008000079147984 */ /* 0x0009220000000c00 */
[----:B------:R-:W-:Y:S01]  /*be60*/  SHF.R.S32.HI R33, RZ, 0x1f, R5 ;  /* 0x0000001fff217819 */ /* 0x000fe20000011405 */
[----:B------:R-:W-:Y:S01]  /*be70*/  IMAD.IADD R3, R24, 0x1, -R3 ;  /* 0x0000000118037824 */ /* 0x000fe200078e0a03 */
[----:B------:R-:W-:Y:S01]  /*be80*/  SHF.R.S32.HI R10, RZ, 0x2, R10 ;  /* 0x00000002ff0a7819 */ /* 0x000fe2000001140a */
[----:B------:R1:W4:Y:S01]  /*be90*/  LDS.128 R16, [R121+0x1800] ;  /* 0x0018000079107984 */ /* 0x0003220000000c00 */
[--C-:B------:R-:W-:Y:S01]  /*bea0*/  IADD3 R5, P1, P0, R5, R30, R25.reuse ;  /* 0x0000001e05057210 */ /* 0x100fe2000783e019 */
[----:B--2---:R-:W-:Y:S01]  /*beb0*/  @P3 FMUL.FTZ R15, R6, 0.69314718246459960938 ;  /* 0x3f317218060f3820 */ /* 0x004fe20000410000 */
[----:B------:R-:W-:Y:S01]  /*bec0*/  SHF.R.S32.HI R30, RZ, 0x1f, R25 ;  /* 0x0000001fff1e7819 */ /* 0x000fe20000011419 */
[----:B------:R-:W-:-:S02]  /*bed0*/  IMAD.MOV.U32 R12, RZ, RZ, 0x7f800000 ;  /* 0x7f800000ff0c7424 */ /* 0x000fc400078e00ff */
[----:B-1----:R-:W-:Y:S01]  /*bee0*/  @P4 FFMA.FTZ R12, R2, R29, R7 ;  /* 0x0000001d020c4223 */ /* 0x002fe20000010007 */
[----:B------:R-:W-:Y:S01]  /*bef0*/  IMAD.MOV.U32 R13, RZ, RZ, 0x7f800000 ;  /* 0x7f800000ff0d7424 */ /* 0x000fe200078e00ff */
[----:B------:R-:W-:Y:S01]  /*bf00*/  IADD3.X R30, R33, R31, R30, P1, P0 ;  /* 0x0000001f211e7210 */ /* 0x000fe20000fe041e */
[----:B------:R-:W-:Y:S02]  /*bf10*/  IMAD R10, R3, 0x10, R10 ;  /* 0x00000010030a7824 */ /* 0x000fe400078e020a */
[----:B---3--:R-:W-:Y:S01]  /*bf20*/  @P3 FFMA.FTZ R13, R0, R27, R15 ;  /* 0x0000001b000d3223 */ /* 0x008fe2000001000f */
[----:B------:R-:W-:Y:S06]  /*bf30*/  @P5 BRA `(.L_x_960) ;  /* 0x0000000000485947 */ /* 0x000fec0003800000 */
[----:B------:R-:W-:Y:S01]  /*bf40*/  UIMAD UR5, UR4, -0x40, UR16 ;  /* 0xffffffc0040578a4 */ /* 0x000fe2000f8e0210 */
[----:B------:R-:W-:-:S05]  /*bf50*/  VIADD R0, R10, 0x8 ;  /* 0x000000080a007836 */ /* 0x000fca0000000000 */
[----:B------:R-:W-:Y:S02]  /*bf60*/  ISETP.GE.AND P4, PT, R10, UR5, PT ;  /* 0x000000050a007c0c */ /* 0x000fe4000bf86270 */
[----:B------:R-:W-:-:S11]  /*bf70*/  ISETP.GE.AND P3, PT, R0, UR5, PT ;  /* 0x0000000500007c0c */ /* 0x000fd6000bf66270 */
[----:B------:R-:W1:Y:S01]  /*bf80*/  @!P4 LDC.64 R6, c[0x0][0x2b0] ;  /* 0x0000ac00ff06cb82 */ /* 0x000e620000000a00 */
[-C--:B------:R-:W-:Y:S02]  /*bf90*/  @!P4 IMAD R10, R10, R9.reuse, RZ ;  /* 0x000000090a0ac224 */ /* 0x080fe400078e02ff */
[----:B------:R-:W-:-:S03]  /*bfa0*/  @!P3 IMAD R9, R0, R9, RZ ;  /* 0x000000090009b224 */ /* 0x000fc600078e02ff */
[CC--:B------:R-:W-:Y:S02]  /*bfb0*/  @!P4 IADD3 R0, P1, R10.reuse, R5.reuse, RZ ;  /* 0x000000050a00c210 */ /* 0x0c0fe40007f3e0ff */
[----:B------:R-:W2:Y:S01]  /*bfc0*/  @!P3 LDC.64 R2, c[0x0][0x2b0] ;  /* 0x0000ac00ff02bb82 */ /* 0x000ea20000000a00 */
[C---:B------:R-:W-:Y:S02]  /*bfd0*/  @!P3 IADD3 R5, P0, R9.reuse, R5, RZ ;  /* 0x000000050905b210 */ /* 0x040fe40007f1e0ff */
        /* <DEDUP_REMOVED lines=8> */
.L_x_960:
[----:B------:R-:W-:Y:S05]  /*c060*/  BSYNC B0 ;  /* 0x0000000000007941 */ /* 0x000fea0003800000 */
.L_x_959:
[----:B-1----:R-:W-:Y:S01]  /*c070*/  SHF.R.S32.HI R2, RZ, 0x1f, R8 ;  /* 0x0000001fff027819 */ /* 0x002fe20000011408 */
[----:B------:R-:W-:Y:S01]  /*c080*/  ULDC.64 UR4, c[0x0][0x2a0] ;  /* 0x0000a80000047ab9 */ /* 0x000fe20000000a00 */
[----:B------:R-:W-:Y:S01]  /*c090*/  SHF.R.S32.HI R0, RZ, 0x1f, R130 ;  /* 0x0000001fff007819 */ /* 0x000fe20000011482 */
[----:B------:R1:W2:Y:S01]  /*c0a0*/  LDS.128 R12, [R121] ;  /* 0x00000000790c7984 */ /* 0x0002a20000000c00 */
[----:B------:R-:W-:Y:S01]  /*c0b0*/  IADD3 R24, P0, R130, UR10, RZ ;  /* 0x0000000a82187c10 */ /* 0x000fe2000ff1e0ff */
[----:B------:R-:W-:Y:S01]  /*c0c0*/  IMAD R3, R2, UR4, RZ ;  /* 0x0000000402037c24 */ /* 0x000fe2000f8e02ff */
[----:B------:R-:W-:Y:S01]  /*c0d0*/  SHF.R.S32.HI R6, RZ, 0x2, R11 ;  /* 0x00000002ff067819 */ /* 0x000fe2000001140b */
[----:B------:R-:W-:Y:S01]  /*c0e0*/  IMAD.U32 R2, RZ, RZ, UR15 ;  /* 0x0000000fff027e24 */ /* 0x000fe2000f8e00ff */
[----:B------:R-:W-:Y:S01]  /*c0f0*/  LEA.HI.SX32 R4, R4, 0x20, 0x1e ;  /* 0x0000002004047811 */ /* 0x000fe200078ff2ff */
[----:B------:R-:W-:Y:S01]  /*c100*/  BSSY B0, `(.L_x_961) ;  /* 0x000001b000007945 */ /* 0x000fe20003800000 */
[----:B------:R-:W-:Y:S01]  /*c110*/  IADD3.X R25, R0, UR6, RZ, P0, !PT ;  /* 0x0000000600197c10 */ /* 0x000fe200087fe4ff */
[----:B------:R-:W-:Y:S01]  /*c120*/  IMAD R0, R8, UR5, R3 ;  /* 0x0000000508007c24 */ /* 0x000fe2000f8e0203 */
[----:B------:R-:W-:-:S02]  /*c130*/  SHF.R.S32.HI R7, RZ, 0x1f, R6 ;  /* 0x0000001fff077819 */ /* 0x000fc40000011406 */
[----:B------:R-:W-:Y:S01]  /*c140*/  ISETP.GE.AND P0, PT, R4, UR7, PT ;  /* 0x0000000704007c0c */ /* 0x000fe2000bf06270 */
[----:B------:R-:W-:Y:S02]  /*c150*/  IMAD.WIDE.U32 R24, R8, UR4, R24 ;  /* 0x0000000408187c25 */ /* 0x000fe4000f8e0018 */
[----:B------:R1:W3:Y:S02]  /*c160*/  LDS.128 R8, [R121+0x1000] ;  /* 0x0010000079087984 */ /* 0x0002e40000000c00 */
[----:B------:R-:W-:Y:S02]  /*c170*/  IMAD.WIDE R2, R2, 0x40, R6 ;  /* 0x0000004002027825 */ /* 0x000fe400078e0206 */
[----:B------:R1:W1:Y:S02]  /*c180*/  LDS.128 R4, [R121+0x2000] ;  /* 0x0020000079047984 */ /* 0x0002640000000c00 */
        /* <DEDUP_REMOVED lines=17> */
[----:B-1----:R2:W-:Y:S02]  /*c2a0*/  @!P2 STG.E.128 desc[UR20][R30.64+0x80], R4 ;  /* 0x000080041e00a986 */ /* 0x0025e4000c101d14 */
.L_x_962:
[----:B------:R-:W-:Y:S05]  /*c2b0*/  BSYNC B0 ;  /* 0x0000000000007941 */ /* 0x000fea0003800000 */
.L_x_961:
[----:B-12---:R1:W2:Y:S01]  /*c2c0*/  LDS.128 R4, [R121+0x2800] ;  /* 0x0028000079047984 */ /* 0x0062a20000000c00 */
        /* <DEDUP_REMOVED lines=17> */
[----:B----4-:R3:W-:Y:S04]  /*c3e0*/  @!P2 STG.E.128 desc[UR20][R2.64], R20 ;  /* 0x000000140200a986 */ /* 0x0107e8000c101d14 */
[----:B------:R3:W-:Y:S01]  /*c3f0*/  @!P1 STG.E.128 desc[UR20][R2.64+0x40], R16 ;  /* 0x0000401002009986 */ /* 0x0007e2000c101d14 */
[----:B------:R-:W-:Y:S05]  /*c400*/  @P0 EXIT ;  /* 0x000000000000094d */ /* 0x000fea0003800000 */
[----:B--2---:R-:W-:Y:S01]  /*c410*/  STG.E.128 desc[UR20][R2.64+0x80], R4 ;  /* 0x0000800402007986 */ /* 0x004fe2000c101d14 */
[----:B------:R-:W-:Y:S05]  /*c420*/  EXIT ;  /* 0x000000000000794d */ /* 0x000fea0003800000 */
.L_x_929:
[----:B------:R-:W-:Y:S01]  /*c430*/  ULDC.U8 UR9, c[0x0][0x3d9] ;  /* 0x0000f64000097ab9 */ /* 0x000fe20000000000 */
[----:B------:R-:W-:Y:S01]  /*c440*/  UISETP.NE.AND UP0, UPT, UR14, -0x1, UPT ;  /* 0xffffffff0e00788c */ /* 0x000fe2000bf05270 */
[----:B------:R-:W-:Y:S01]  /*c450*/  LEA.HI R9, R9, R86, RZ, 0x2 ;  /* 0x0000005609097211 */ /* 0x000fe200078f10ff */
[----:B------:R-:W-:Y:S01]  /*c460*/  UISETP.NE.AND UP3, UPT, UR9, URZ, UPT ;  /* 0x0000003f0900728c */ /* 0x000fe2000bf65270 */
[----:B------:R-:W-:Y:S01]  /*c470*/  IMAD.U32 R11, RZ, RZ, UR15 ;  /* 0x0000000fff0b7e24 */ /* 0x000fe2000f8e00ff */
[----:B------:R-:W-:Y:S01]  /*c480*/  ULDC.U8 UR11, c[0x0][0x3d8] ;  /* 0x0000f600000b7ab9 */ /* 0x000fe20000000000 */
[----:B------:R-:W-:Y:S01]  /*c490*/  LOP3.LUT R3, R9, 0xfffffffc, RZ, 0xc0, !PT ;  /* 0xfffffffc09037812 */ /* 0x000fe200078ec0ff */
[----:B------:R-:W-:Y:S01]  /*c4a0*/  UISETP.NE.AND UP2, UPT, UR11, URZ, UPT ;  /* 0x0000003f0b00728c */ /* 0x000fe2000bf45270 */
[----:B------:R-:W-:Y:S01]  /*c4b0*/  SHF.R.S32.HI R12, RZ, 0x2, R9 ;  /* 0x00000002ff0c7819 */ /* 0x000fe20000011409 */
[----:B------:R-:W-:Y:S01]  /*c4c0*/  UIADD3 UR16, -UR27, UR16, URZ ;  /* 0x000000101b107290 */ /* 0x000fe2000fffe13f */
[----:B------:R-:W-:Y:S01]  /*c4d0*/  BSSY B0, `(.L_x_963) ;  /* 0x000004b000007945 */ /* 0x000fe20003800000 */
        /* <DEDUP_REMOVED lines=12> */
[----:B------:R-:W-:Y:S01]  /*c5a0*/  UISETP.EQ.AND UP2, UPT, UR9, URZ, UP2 ;  /* 0x0000003f0900728c */ /* 0x000fe20009742270 */
[----:B------:R-:W-:Y:S01]  /*c5b0*/  ISETP.GE.OR P6, PT, R12, UR16, P5 ;  /* 0x000000100c007c0c */ /* 0x000fe2000afc6670 */
[----:B------:R-:W-:Y:S01]  /*c5c0*/  @!UP0 UIMAD UR10, UR10, UR4, URZ ;  /* 0x000000040a0a82a4 */ /* 0x000fe2000f8e023f */
[C---:B------:R-:W-:Y:S01]  /*c5d0*/  ISETP.GE.AND P4, PT, R0.reuse, UR16, PT ;  /* 0x0000001000007c0c */ /* 0x040fe2000bf86270 */
[----:B------:R-:W-:Y:S01]  /*c5e0*/  @!UP0 UIMAD.WIDE.U32 UR18, UR26, UR4, URZ ;  /* 0x000000041a1282a5 */ /* 0x000fe2000f8e003f */
[----:B------:R-:W-:Y:S01]  /*c5f0*/  ISETP.GE.OR P5, PT, R0, UR16, P5 ;  /* 0x0000001000007c0c */ /* 0x000fe2000afa6670 */
[----:B------:R-:W-:Y:S01]  /*c600*/  @!UP0 UIMAD UR13, UR26, UR5, UR10 ;  /* 0x000000051a0d82a4 */ /* 0x000fe2000f8e020a */
[----:B------:R-:W-:Y:S01]  /*c610*/  IMAD.WIDE R10, R11, 0x40, R12 ;  /* 0x000000400b0a7825 */ /* 0x000fe200078e020c */
[----:B------:R-:W-:-:S02]  /*c620*/  USHF.R.S32.HI UR10, URZ, 0x1f, UR24 ;  /* 0x0000001f3f0a7899 */ /* 0x000fc40008011418 */
[----:B------:R-:W-:Y:S01]  /*c630*/  @!UP0 UIADD3 UR7, UR19, UR13, URZ ;  /* 0x0000000d13078290 */ /* 0x000fe2000fffe03f */
[----:B------:R-:W-:Y:S01]  /*c640*/  @!UP0 UMOV UR12, UR18 ;  /* 0x00000012000c8c82 */ /* 0x000fe20008000000 */
[----:B------:R-:W-:Y:S01]  /*c650*/  UISETP.NE.AND UP0, UPT, UR11, URZ, !UP3 ;  /* 0x0000003f0b00728c */ /* 0x000fe2000df05270 */
[C---:B------:R-:W-:Y:S01]  /*c660*/  IADD3 R2, P0, R4.reuse, UR12, RZ ;  /* 0x0000000c04027c10 */ /* 0x040fe2000ff1e0ff */
[----:B------:R-:W-:Y:S01]  /*c670*/  ULDC.64 UR4, c[0x0][0x2a0] ;  /* 0x0000a80000047ab9 */ /* 0x000fe20000000a00 */
[----:B------:R-:W-:Y:S01]  /*c680*/  UISETP.NE.OR UP1, UPT, UR14, -0x1, !UP2 ;  /* 0xffffffff0e00788c */ /* 0x000fe2000d725670 */
[----:B------:R-:W-:Y:S01]  /*c690*/  IMAD.U32 R6, RZ, RZ, UR4 ;  /* 0x00000004ff067e24 */ /* 0x000fe2000f8e00ff */
[----:B------:R-:W-:Y:S01]  /*c6a0*/  UIMAD UR10, UR10, UR4, URZ ;  /* 0x000000040a0a72a4 */ /* 0x000fe2000f8e023f */
[----:B------:R-:W-:Y:S01]  /*c6b0*/  LEA.HI.X.SX32 R3, R4, UR7, 0x1, P0 ;  /* 0x0000000704037c11 */ /* 0x000fe200080f0eff */
[----:B------:R-:W-:Y:S01]  /*c6c0*/  @UP3 UMOV UR9, 0x1 ;  /* 0x0000000100093882 */ /* 0x000fe20000000000 */
[----:B------:R-:W-:Y:S01]  /*c6d0*/  @!UP3 ULDC UR4, c[0x0][0x2c4] ;  /* 0x0000b1000004bab9 */ /* 0x000fe20000000800 */
[----:B------:R-:W-:Y:S01]  /*c6e0*/  @UP2 ULDC UR7, c[0x0][0x2c4] ;  /* 0x0000b10000072ab9 */ /* 0x000fe20000000800 */
[----:B------:R-:W-:Y:S01]  /*c6f0*/  UIMAD UR5, UR24, UR5, UR10 ;  /* 0x00000005180572a4 */ /* 0x000fe2000f8e020a */
[----:B------:R-:W-:Y:S01]  /*c700*/  ISETP.GE.AND P0, PT, R12, UR16, PT ;  /* 0x000000100c007c0c */ /* 0x000fe2000bf06270 */
[----:B------:R-:W-:Y:S01]  /*c710*/  @UP0 ULDC UR4, c[0x0][0x2e4] ;  /* 0x0000b90000040ab9 */ /* 0x000fe20000000800 */
[----:B------:R-:W-:Y:S01]  /*c720*/  @UP3 ULDC UR10, c[0x0][0x2c0] ;  /* 0x0000b000000a3ab9 */ /* 0x000fe20000000800 */
[----:B------:R-:W-:Y:S01]  /*c730*/  @!UP3 UIMAD UR9, UR4, UR8, URZ ;  /* 0x000000080409b2a4 */ /* 0x000fe2000f8e023f */
[----:B------:R-:W-:Y:S01]  /*c740*/  IMAD.WIDE.U32 R6, R6, UR24, R2 ;  /* 0x0000001806067c25 */ /* 0x000fe2000f8e0002 */
[----:B------:R-:W-:-:S02]  /*c750*/  @!UP1 UIMAD UR14, UR26, UR7, URZ ;  /* 0x000000071a0e92a4 */ /* 0x000fc4000f8e023f */
[----:B------:R-:W-:Y:S01]  /*c760*/  UIMAD UR9, UR26, UR9, URZ ;  /* 0x000000091a0972a4 */ /* 0x000fe2000f8e023f */
[----:B------:R-:W-:Y:S01]  /*c770*/  VIADD R9, R7, UR5 ;  /* 0x0000000507097c36 */ /* 0x000fe20008000000 */
[----:B------:R-:W-:Y:S01]  /*c780*/  @!UP3 UMOV UR6, UR4 ;  /* 0x000000040006bc82 */ /* 0x000fe20008000000 */
[----:B------:R-:W-:Y:S01]  /*c790*/  @!UP3 UMOV UR10, 0x1 ;  /* 0x00000001000ab882 */ /* 0x000fe20000000000 */
[----:B------:R-:W-:Y:S01]  /*c7a0*/  USEL UR9, UR9, URZ, !UP2 ;  /* 0x0000003f09097287 */ /* 0x000fe2000d000000 */
[C---:B------:R-:W-:Y:S01]  /*c7b0*/  VIADD R3, R4.reuse, 0x20 ;  /* 0x0000002004037836 */ /* 0x040fe20000000000 */
[----:B------:R-:W-:Y:S01]  /*c7c0*/  UIMAD UR27, UR27, UR10, URZ ;  /* 0x0000000a1b1b72a4 */ /* 0x000fe2000f8e023f */
[----:B------:R-:W-:Y:S01]  /*c7d0*/  VIADD R2, R4, 0x40 ;  /* 0x0000004004027836 */ /* 0x000fe20000000000 */
[----:B------:R-:W-:Y:S01]  /*c7e0*/  UIMAD UR6, UR24, UR6, UR9 ;  /* 0x00000006180672a4 */ /* 0x000fe2000f8e0209 */
        /* <DEDUP_REMOVED lines=25> */
.L_x_964:
[----:B------:R-:W-:Y:S05]  /*c980*/  BSYNC B0 ;  /* 0x0000000000007941 */ /* 0x000fea0003800000 */
.L_x_963:
        /* <DEDUP_REMOVED lines=20> */
.L_x_966:
[----:B------:R-:W-:Y:S05]  /*cad0*/  BSYNC B0 ;  /* 0x0000000000007941 */ /* 0x000fea0003800000 */
.L_x_965:
        /* <DEDUP_REMOVED lines=10> */
.L_x_968:
[----:B------:R-:W-:Y:S05]  /*cb80*/  BSYNC B0 ;  /* 0x0000000000007941 */ /* 0x000fea0003800000 */
.L_x_967:
        /* <DEDUP_REMOVED lines=10> */
.L_x_969:
        /* <DEDUP_REMOVED lines=13> */
.L_x_1164:


//--------------------- .text._ZN5flash16flash_fwd_kernelI23Flash_fwd_kernel_traitsILi96ELi64ELi64ELi4ELb0ELb0EN7cutlass6half_tE19Flash_kernel_traitsILi96ELi64ELi64ELi4ES3_EELb1ELb1ELb0ELb0ELb0ELb0ELb0ELb1EEEvNS_16Flash_fwd_paramsE --------------------------
	.section	.text._ZN5flash16flash_fwd_kernelI23Flash_fwd_kernel_traitsILi96ELi64ELi64ELi4ELb0ELb0EN7cutlass6half_tE19Flash_kernel_traitsILi96ELi64ELi64ELi4ES3_EELb1ELb1ELb0ELb0ELb0ELb0ELb0ELb1EEEvNS_16Flash_fwd_paramsE,"ax",@progbits
	.align	128
        .global         _ZN5flash16flash_fwd_kernelI23Flash_fwd_kernel_traitsILi96ELi64ELi64ELi4ELb0ELb0EN7cutlass6half_tE19Flash_kernel_traitsILi96ELi64ELi64ELi4ES3_EELb1ELb1ELb0ELb0ELb0ELb0ELb0ELb1EEEvNS_16Flash_fwd_paramsE
        .type           _ZN5flash16flash_fwd_kernelI23Flash_fwd_kernel_traitsILi96ELi64ELi64ELi4ELb0ELb0EN7cutlass6half_tE19Flash_kernel_traitsILi96ELi64ELi64ELi4ES3_EELb1ELb1ELb0ELb0ELb0ELb0ELb0ELb1EEEvNS_16Flash_fwd_paramsE,@function
        .size           _ZN5flash16flash_fwd_kernelI23Flash_fwd_kernel_traitsILi96ELi64ELi64ELi4ELb0ELb0EN7cutlass6half_tE19Flash_kernel_traitsILi96ELi64ELi64ELi4ES3_EELb1ELb1ELb0ELb0ELb0ELb0ELb0ELb1EEEvNS_16Flash_fwd_paramsE,(.L_x_1165 - _ZN5flash16flash_fwd_kernelI23Flash_fwd_kernel_traitsILi96ELi64ELi64ELi4ELb0ELb0EN7cutlass6half_tE19Flash_kernel_traitsILi96ELi64ELi64ELi4ES3_EELb1ELb1ELb0ELb0ELb0ELb0ELb0ELb1EEEvNS_16Flash_fwd_paramsE)
        .other          _ZN5flash16flash_fwd_kernelI23Flash_fwd_kernel_traitsILi96ELi64ELi64ELi4ELb0ELb0EN7cutlass6half_tE19Flash_kernel_traitsILi96ELi64ELi64ELi4ES3_EELb1ELb1ELb0ELb0ELb0ELb0ELb0ELb1EEEvNS_16Flash_fwd_paramsE,@"STO_CUDA_ENTRY STV_DEFAULT"
_ZN5flash16flash_fwd_kernelI23Flash_fwd_kernel_traitsILi96ELi64ELi64ELi4ELb0ELb0EN7cutlass6half_tE19Flash_kernel_traitsILi96ELi64ELi64ELi4ES3_EELb1ELb1ELb0ELb0ELb0ELb0ELb0ELb1EEEvNS_16Flash_fwd_paramsE:
.text._ZN5flash16flash_fwd_kernelI23Flash_fwd_kernel_traitsILi96ELi64ELi64ELi4ELb0ELb0EN7cutlass6half_tE19Flash_kernel_traitsILi96ELi64ELi64ELi4ES3_EELb1ELb1ELb0ELb0ELb0ELb0ELb0ELb1EEEvNS_16Flash_fwd_paramsE:
        /* <DEDUP_REMOVED lines=9> */
[----:B------:R-:W3:Y:S01]  /*0090*/  S2R R94, SR_TID.X ;  /* 0x00000000005e7919 */ /* 0x000ee20000002100 */
[----:B------:R-:W-:Y:S01]  /*00a0*/  ULDC.64 UR6, c[0x0][0x2f0] ;  /* 0x0000bc0000067ab9 */ /* 0x000fe20000000a00 */
[----:B------:R-:W-:-:S05]  /*00b0*/  ULDC.64 UR8, c[0x0][0x2f0] ;  /* 0x0000bc0000087ab9 */ /* 0x000fca0000000a00 */
[----:B------:R-:W-:Y:S01]  /*00c0*/  S2UR UR14, SR_CTAID.X ;  /* 0x00000000000e79c3 */ /* 0x000fe20000002500 */
[----:B------:R-:W4:Y:S07]  /*00d0*/  @P2 LDG.E.64 R8, desc[UR20][R8.64] ;  /* 0x0000001408082981 */ /* 0x000f2e000c1e1b00 */
[----:B------:R-:W5:Y:S01]  /*00e0*/  S2UR UR23, SR_CTAID.Y ;  /* 0x00000000001779c3 */ /* 0x000f620000002600 */
[----:B-1----:R-:W-:-:S07]  /*00f0*/  @P2 IMAD.MOV.U32 R6, RZ, RZ, R124 ;  /* 0x000000ffff062224 */ /* 0x002fce00078e007c */
[----:B------:R-:W1:Y:S01]  /*0100*/  S2UR UR10, SR_CTAID.Z ;  /* 0x00000000000a79c3 */ /* 0x000e620000002700 */
[----:B--2---:R-:W2:Y:S01]  /*0110*/  @P2 LDG.E.64 R4, desc[UR20][R6.64] ;  /* 0x0000001406042981 */ /* 0x004ea2000c1e1b00 */
[----:B------:R-:W-:Y:S01]  /*0120*/  UISETP.NE.U32.AND UP2, UPT, UR6, URZ, UPT ;  /* 0x0000003f0600728c */ /* 0x000fe2000bf45070 */
[----:B------:R-:W-:Y:S02]  /*0130*/  UMOV UR13, 0xffffffff ;  /* 0xffffffff000d7882 */ /* 0x000fe40000000000 */
[----:B------:R-:W-:Y:S01]  /*0140*/  ULDC.U8 UR6, c[0x0][0x3c2] ;  /* 0x0000f08000067ab9 */ /* 0x000fe20000000000 */
[----:B------:R-:W-:Y:S02]  /*0150*/  UISETP.NE.AND.EX UP2, UPT, UR7, URZ, UPT, UP2 ;  /* 0x0000003f0700728c */ /* 0x000fe4000bf45320 */
[----:B------:R-:W2:Y:S01]  /*0160*/  @P2 LDC R0, c[0x0][0x3b0] ;  /* 0x0000ec00ff002b82 */ /* 0x000ea20000000800 */
[----:B------:R-:W-:Y:S01]  /*0170*/  UISETP.NE.AND UP3, UPT, UR6, URZ, UPT ;  /* 0x0000003f0600728c */ /* 0x000fe2000bf65270 */
[----:B------:R-:W-:-:S02]  /*0180*/  UMOV UR27, URZ ;  /* 0x0000003f001b7c82 */ /* 0x000fc40008000000 */
[----:B------:R-:W-:Y:S01]  /*0190*/  PLOP3.LUT P0, PT, PT, PT, UP2, 0x80, 0x0 ;  /* 0x000000000000781c */ /* 0x000fe20003f0f028 */
[----:B------:R-:W-:Y:S01]  /*01a0*/  ULDC.64 UR6, c[0x0][0x2f8] ;  /* 0x0000be0000067ab9 */ /* 0x000fe20000000a00 */
[----:B------:R-:W-:Y:S01]  /*01b0*/  ULDC.U8 UR12, c[0x0][0x388] ;  /* 0x0000e200000c7ab9 */ /* 0x000fe20000000000 */
[----:B-----5:R-:W-:-:S06]  /*01c0*/  UIMAD.WIDE UR8, UR23, 0x4, UR8 ;  /* 0x00000004170878a5 */ /* 0x020fcc000f8e0208 */
[----:B------:R-:W-:Y:S01]  /*01d0*/  IMAD.U32 R10, RZ, RZ, UR8 ;  /* 0x00000008ff0a7e24 */ /* 0x000fe2000f8e00ff */
[----:B-1----:R-:W-:Y:S01]  /*01e0*/  ULOP3.LUT UR4, UR10, UR14, UR23, 0xfe, !UPT ;  /* 0x0000000e0a047292 */ /* 0x002fe2000f8efe17 */
[----:B------:R-:W-:-:S05]  /*01f0*/  IMAD.U32 R11, RZ, RZ, UR9 ;  /* 0x00000009ff0b7e24 */ /* 0x000fca000f8e00ff */
[----:B---3--:R-:W-:Y:S01]  /*0200*/  LOP3.LUT P3, RZ, R94, UR4, RZ, 0xfc, !PT ;  /* 0x000000045eff7c12 */ /* 0x008fe2000f86fcff */
[----:B------:R-:W-:Y:S02]  /*0210*/  ULDC.64 UR4, c[0x0][0x300] ;  /* 0x0000c00000047ab9 */ /* 0x000fe40000000a00 */
[----:B------:R-:W-:-:S04]  /*0220*/  UISETP.NE.U32.AND UP1, UPT, UR4, URZ, UPT ;  /* 0x0000003f0400728c */ /* 0x000fc8000bf25070 */
[----:B------:R-:W-:-:S03]  /*0230*/  UISETP.NE.AND.EX UP1, UPT, UR5, URZ, UPT, UP1 ;  /* 0x0000003f0500728c */ /* 0x000fc6000bf25310 */
[----:B------:R-:W-:Y:S02]  /*0240*/  ULDC.64 UR4, c[0x0][0x2f8] ;  /* 0x0000be0000047ab9 */ /* 0x000fe40000000a00 */
[----:B------:R-:W-:Y:S01]  /*0250*/  UISETP.EQ.U32.AND UP0, UPT, UR4, URZ, UPT ;  /* 0x0000003f0400728c */ /* 0x000fe2000bf02070 */
[----:B------:R-:W1:Y:S03]  /*0260*/  @!P3 LDC.64 R2, c[0x0][0x3b8] ;  /* 0x0000ee00ff02bb82 */ /* 0x000e660000000a00 */
[----:B------:R-:W-:Y:S02]  /*0270*/  UISETP.EQ.OR.EX UP0, UPT, UR5, URZ, !UP3, UP0 ;  /* 0x0000003f0500728c */ /* 0x000fe4000df02700 */
[----:B------:R-:W-:Y:S01]  /*0280*/  @UP1 ULDC.64 UR8, c[0x0][0x300] ;  /* 0x0000c00000081ab9 */ /* 0x000fe20000000a00 */
[----:B------:R-:W-:Y:S02]  /*0290*/  UIMAD.WIDE UR6, UR23, 0x4, UR6 ;  /* 0x00000004170678a5 */ /* 0x000fe4000f8e0206 */
[----:B------:R-:W-:Y:S01]  /*02a0*/  @UP1 UIMAD.WIDE UR8, UR23, 0x4, UR8 ;  /* 0x00000004170818a5 */ /* 0x000fe2000f8e0208 */
[----:B----4-:R-:W-:-:S02]  /*02b0*/  @P2 R2UR UR24, R8 ;  /* 0x00000000081822ca */ /* 0x010fc400000e0000 */
[----:B------:R-:W-:-:S11]  /*02c0*/  @P2 R2UR UR25, R9 ;  /* 0x00000000091922ca */ /* 0x000fd600000e0000 */
[----:B------:R-:W-:Y:S02]  /*02d0*/  IMAD.U32 R8, RZ, RZ, UR24 ;  /* 0x00000018ff087e24 */ /* 0x000fe4000f8e00ff */
[----:B------:R-:W-:Y:S01]  /*02e0*/  IMAD.U32 R9, RZ, RZ, UR25 ;  /* 0x00000019ff097e24 */ /* 0x000fe2000f8e00ff */
[----:B--2---:R-:W-:-:S04]  /*02f0*/  @P2 IADD3 R124, P1, R4, R0, RZ ;  /* 0x00000000047c2210 */ /* 0x004fc80007f3e0ff */
[----:B-1----:R1:W-:Y:S01]  /*0300*/  @!P3 STG.E.64 desc[UR20][R2.64], R8 ;  /* 0x000000080200b986 */ /* 0x0023e2000c101b14 */
[----:B------:R-:W-:Y:S01]  /*0310*/  @P2 IMAD.X R7, RZ, RZ, R5, P1 ;  /* 0x000000ffff072224 */ /* 0x000fe200008e0605 */
[----:B------:R-:W-:-:S03]  /*0320*/  PLOP3.LUT P1, PT, PT, PT, UP1, 0x80, 0x0 ;  /* 0x000000000000781c */ /* 0x000fc60003f2f018 */
[----:B------:R-:W-:-:S05]  /*0330*/  @!P3 IMAD.MOV.U32 R125, RZ, RZ, R7 ;  /* 0x000000ffff7db224 */ /* 0x000fca00078e0007 */
[----:B------:R2:W-:Y:S04]  /*0340*/  @!P3 STG.E.64 desc[UR20][R2.64+0x8], R124 ;  /* 0x0000087c0200b986 */ /* 0x0005e8000c101b14 */
[----:B------:R-:W3:Y:S04]  /*0350*/  @P0 LDG.E R6, desc[UR20][R10.64] ;  /* 0x000000140a060981 */ /* 0x000ee8000c1e1900 */
[----:B------:R4:W5:Y:S01]  /*0360*/  @P0 LDG.E R0, desc[UR20][R10.64+0x4] ;  /* 0x000004140a000981 */ /* 0x000962000c1e1900 */
[----:B------:R-:W-:Y:S01]  /*0370*/  PLOP3.LUT P2, PT, PT, PT, UP0, 0x80, 0x0 ;  /* 0x000000000000781c */ /* 0x000fe20003f4f008 */
[----:B------:R-:W-:-:S02]  /*0380*/  IMAD.U32 R4, RZ, RZ, UR6 ;  /* 0x00000006ff047e24 */ /* 0x000fc4000f8e00ff */
[----:B------:R-:W-:Y:S02]  /*0390*/  IMAD.U32 R5, RZ, RZ, UR7 ;  /* 0x00000007ff057e24 */ /* 0x000fe4000f8e00ff */
[----:B-1----:R-:W-:Y:S02]  /*03a0*/  IMAD.U32 R8, RZ, RZ, UR8 ;  /* 0x00000008ff087e24 */ /* 0x002fe4000f8e00ff */
[----:B------:R-:W-:-:S05]  /*03b0*/  IMAD.U32 R9, RZ, RZ, UR9 ;  /* 0x00000009ff097e24 */ /* 0x000fca000f8e00ff */
[----:B--2---:R-:W2:Y:S04]  /*03c0*/  @P1 LDG.E R2, desc[UR20][R8.64] ;  /* 0x0000001408021981 */ /* 0x004ea8000c1e1900 */
[----:B------:R-:W2:Y:S01]  /*03d0*/  @!P2 LDG.E R3, desc[UR20][R4.64] ;  /* 0x000000140403a981 */ /* 0x000ea2000c1e1900 */
[----:B------:R-:W-:Y:S01]  /*03e0*/  UMOV UR6, 0xffffffff ;  /* 0xffffffff00067882 */ /* 0x000fe20000000000 */
[----:B----4-:R-:W-:Y:S02]  /*03f0*/  SHF.R.S32.HI R11, RZ, 0x1f, R94 ;  /* 0x0000001fff0b7819 */ /* 0x010fe4000001145e */
[----:B---3--:R-:W-:Y:S02]  /*0400*/  @P0 R2UR UR13, R6 ;  /* 0x00000000060d02ca */ /* 0x008fe400000e0000 */
[----:B-----5:R-:W-:-:S02]  /*0410*/  @P0 R2UR UR15, R0 ;  /* 0x00000000000f02ca */ /* 0x020fc400000e0000 */
[----:B------:R-:W-:-:S04]  /*0420*/  ISETP.NE.U32.AND P0, PT, RZ, UR4, PT ;  /* 0x00000004ff007c0c */ /* 0x000fc8000bf05070 */
[----:B------:R-:W-:-:S07]  /*0430*/  ISETP.NE.AND.EX P0, PT, RZ, UR5, PT, P0 ;  /* 0x00000005ff007c0c */ /* 0x000fce000bf05300 */
[----:B------:R-:W-:-:S07]  /*0440*/  @UP2 UIADD3 UR15, UR15, -UR13, URZ ;  /* 0x8000000d0f0f2290 */ /* 0x000fce000fffe03f */
[----:B------:R-:W-:Y:S01]  /*0450*/  @!UP2 ULDC UR15, c[0x0][0x2c4] ;  /* 0x0000b100000faab9 */ /* 0x000fe20000000800 */
[----:B--2---:R-:W-:Y:S02]  /*0460*/  @P1 R2UR UR27, R2 ;  /* 0x00000000021b12ca */ /* 0x004fe400000e0000 */
[----:B------:R-:W-:Y:S02]  /*0470*/  LEA.HI R2, R11, R94, RZ, 0x5 ;  /* 0x0000005e0b027211 */ /* 0x000fe400078f28ff */
[----:B------:R-:W-:Y:S01]  /*0480*/  @!P2 R2UR UR6, R3 ;  /* 0x000000000306a2ca */ /* 0x000fe200000e0000 */
        /* <DEDUP_REMOVED lines=8> */
.L_x_970:
[----:B------:R-:W-:-:S05]  /*0510*/  ULDC UR7, c[0x0][0x2c8] ;  /* 0x0000b20000077ab9 */ /* 0x000fca0000000800 */
.L_x_971:
        /* <DEDUP_REMOVED lines=38> */
[----:B------:R-:W-:Y:S01]  /*0780*/  ULDC UR7, c[0x0][0x270] ;  /* 0x00009c0000077ab9 */ /* 0x000fe20000000800 */
[----:B------:R-:W-:Y:S01]  /*0790*/  UISETP.NE.AND UP1, UPT, UR13, -0x1, UPT ;  /* 0xffffffff0d00788c */ /* 0x000fe2000bf25270 */
[----:B------:R-:W-:Y:S01]  /*07a0*/  LOP3.LUT R5, R2, 0xffffffe0, RZ, 0xc0, !PT ;  /* 0xffffffe002057812 */ /* 0x000fe200078ec0ff */
[----:B------:R-:W-:Y:S01]  /*07b0*/  UIMAD UR7, UR23, UR7, UR10 ;  /* 0x00000007170772a4 */ /* 0x000fe2000f8e020a */
[----:B------:R-:W-:Y:S01]  /*07c0*/  IMAD.U32 R17, RZ, RZ, UR14 ;  /* 0x0000000eff117e24 */ /* 0x000fe2000f8e00ff */
[----:B------:R-:W-:Y:S02]  /*07d0*/  UISETP.NE.AND UP0, UPT, UR6, -0x1, UPT ;  /* 0xffffffff0600788c */ /* 0x000fe4000bf05270 */
[----:B------:R-:W-:Y:S01]  /*07e0*/  USHF.L.U32 UR9, UR7, 0x5, URZ ;  /* 0x0000000507097899 */ /* 0x000fe2000800063f */
[----:B------:R-:W-:Y:S01]  /*07f0*/  IMAD.IADD R90, R94, 0x1, -R5 ;  /* 0x000000015e5a7824 */ /* 0x000fe200078e0a05 */
[----:B------:R-:W-:Y:S01]  /*0800*/  LEA.HI R5, R11, R94, RZ, 0x2 ;  /* 0x0000005e0b057211 */ /* 0x000fe200078f10ff */
[----:B------:R-:W-:Y:S01]  /*0810*/  ULDC UR17, c[0x0][0x2d8] ;  /* 0x0000b60000117ab9 */ /* 0x000fe20000000800 */
[----:B------:R-:W-:Y:S01]  /*0820*/  USHF.R.S32.HI UR8, URZ, 0x1f, UR9 ;  /* 0x0000001f3f087899 */ /* 0x000fe20008011409 */
[----:B------:R-:W-:Y:S01]  /*0830*/  @UP1 ULDC.64 UR4, c[0x0][0x240] ;  /* 0x0000900000041ab9 */ /* 0x000fe20000000a00 */
[--C-:B------:R-:W-:Y:S01]  /*0840*/  IADD3 R124, P1, P0, R124, UR9, R90.reuse ;  /* 0x000000097c7c7c10 */ /* 0x100fe2000f83e05a */
[----:B------:R-:W-:Y:S01]  /*0850*/  @UP1 UIMAD.WIDE.U32 UR28, UR13, UR4, URZ ;  /* 0x000000040d1c12a5 */ /* 0x000fe2000f8e003f */
[----:B------:R-:W-:Y:S01]  /*0860*/  SHF.R.S32.HI R24, RZ, 0x2, R5 ;  /* 0x00000002ff187819 */ /* 0x000fe20000011405 */
[----:B------:R-:W-:Y:S01]  /*0870*/  @UP0 UIADD3 UR30, UR27, UR6, URZ ;  /* 0x000000061b1e0290 */ /* 0x000fe2000fffe03f */
[----:B------:R-:W-:Y:S01]  /*0880*/  SHF.R.S32.HI R15, RZ, 0x1f, R90 ;  /* 0x0000001fff0f7819 */ /* 0x000fe2000001145a */
[----:B------:R-:W-:Y:S01]  /*0890*/  @UP1 UIMAD UR11, UR13, UR5, UR29 ;  /* 0x000000050d0b12a4 */ /* 0x000fe2000f8e021d */
[----:B------:R-:W-:-:S02]  /*08a0*/  SHF.R.S32.HI R25, RZ, 0x1f, R24 ;  /* 0x0000001fff197819 */ /* 0x000fc40000011418 */
[----:B-1----:R-:W-:Y:S01]  /*08b0*/  IABS R4, R3 ;  /* 0x0000000300047213 */ /* 0x002fe20000000000 */
[----:B------:R-:W-:Y:S02]  /*08c0*/  @!UP1 ULDC.64 UR4, c[0x0][0x228] ;  /* 0x00008a0000049ab9 */ /* 0x000fe40000000a00 */
[----:B------:R-:W-:Y:S01]  /*08d0*/  @!UP1 UIMAD.WIDE.U32 UR34, UR23, UR4, URZ ;  /* 0x00000004172292a5 */ /* 0x000fe2000f8e003f */
[----:B------:R-:W1:Y:S01]  /*08e0*/  I2F.RP R10, R4 ;  /* 0x00000004000a7306 */ /* 0x000e620000209400 */
[----:B------:R-:W-:Y:S01]  /*08f0*/  IMAD.WIDE R16, R17, 0x40, R24 ;  /* 0x0000004011107825 */ /* 0x000fe200078e0218 */
[----:B--2---:R-:W-:-:S04]  /*0900*/  IABS R6, R6 ;  /* 0x0000000600067213 */ /* 0x004fc80000000000 */
[----:B------:R-:W-:Y:S02]  /*0910*/  @!UP1 UMOV UR28, UR34 ;  /* 0x00000022001c9c82 */ /* 0x000fe40008000000 */
[----:B-1----:R-:W1:Y:S02]  /*0920*/  MUFU.RCP R8, R10 ;  /* 0x0000000a00087308 */ /* 0x002e640000001000 */
[----:B-1----:R-:W-:-:S06]  /*0930*/  VIADD R8, R8, 0xffffffe ;  /* 0x0ffffffe08087836 */ /* 0x002fcc0000000000 */
[----:B------:R-:W1:Y:S02]  /*0940*/  F2I.FTZ.U32.TRUNC.NTZ R9, R8 ;  /* 0x0000000800097305 */ /* 0x000e64000021f000 */
[----:B-1----:R-:W-:Y:S02]  /*0950*/  IMAD.MOV R0, RZ, RZ, -R9 ;  /* 0x000000ffff007224 */ /* 0x002fe400078e0a09 */
[----:B------:R-:W-:Y:S02]  /*0960*/  IMAD.MOV.U32 R8, RZ, RZ, RZ ;  /* 0x000000ffff087224 */ /* 0x000fe400078e00ff */
[----:B------:R-:W-:Y:S01]  /*0970*/  IMAD R135, R0, R4, RZ ;  /* 0x0000000400877224 */ /* 0x000fe200078e02ff */
[----:B------:R-:W-:-:S03]  /*0980*/  SHF.R.S32.HI R0, RZ, 0x1f, R90 ;  /* 0x0000001fff007819 */ /* 0x000fc6000001145a */
[----:B------:R-:W-:Y:S01]  /*0990*/  IMAD.HI.U32 R135, R9, R135, R8 ;  /* 0x0000008709877227 */ /* 0x000fe200078e0008 */
[----:B------:R-:W-:Y:S01]  /*09a0*/  IADD3.X R0, R7, UR8, R0, P1, P0 ;  /* 0x0000000807007c10 */ /* 0x000fe20008fe0400 */
[----:B------:R-:W-:Y:S01]  /*09b0*/  @!UP1 USHF.R.S32.HI UR8, URZ, 0x1f, UR23 ;  /* 0x0000001f3f089899 */ /* 0x000fe20008011417 */
[----:B------:R-:W-:Y:S02]  /*09c0*/  LEA.HI R8, R11, R94, RZ, 0x3 ;  /* 0x0000005e0b087211 */ /* 0x000fe400078f18ff */
[----:B------:R-:W-:Y:S01]  /*09d0*/  LOP3.LUT R7, R5, 0xfffffffc, RZ, 0xc0, !PT ;  /* 0xfffffffc05077812 */ /* 0x000fe200078ec0ff */
[----:B------:R-:W-:Y:S01]  /*09e0*/  @!UP1 UIMAD UR8, UR8, UR4, URZ ;  /* 0x00000004080892a4 */ /* 0x000fe2000f8e023f */
[----:B------:R-:W-:Y:S01]  /*09f0*/  SHF.R.S32.HI R9, RZ, 0x3, R8 ;  /* 0x00000003ff097819 */ /* 0x000fe20000011408 */
[----:B------:R-:W-:Y:S01]  /*0a00*/  IMAD.HI.U32 R135, R135, R6, RZ ;  /* 0x0000000687877227 */ /* 0x000fe200078e00ff */
[----:B------:R-:W-:Y:S01]  /*0a10*/  PLOP3.LUT P0, PT, PT, PT, UP0, 0x80, 0x0 ;  /* 0x000000000000781c */ /* 0x000fe20003f0f008 */
[----:B------:R-:W-:-:S02]  /*0a20*/  @!UP1 UIMAD UR5, UR23, UR5, UR8 ;  /* 0x00000005170592a4 */ /* 0x000fc4000f8e0208 */
[----:B------:R-:W-:Y:S01]  /*0a30*/  IMAD.IADD R174, R94, 0x1, -R7 ;  /* 0x000000015eae7824 */ /* 0x000fe200078e0a07 */
[----:B------:R-:W-:Y:S01]  /*0a40*/  @UP0 ULDC.64 UR8, c[0x0][0x248] ;  /* 0x0000920000080ab9 */ /* 0x000fe20000000a00 */
[----:B------:R-:W-:Y:S01]  /*0a50*/  IMAD.SHL.U32 R7, R9, 0x40, RZ ;  /* 0x0000004009077824 */ /* 0x000fe200078e00ff */
[----:B------:R-:W-:Y:S01]  /*0a60*/  ULDC UR4, c[0x0][0x2d4] ;  /* 0x0000b50000047ab9 */ /* 0x000fe20000000800 */
[----:B------:R-:W-:Y:S01]  /*0a70*/  IMAD.MOV R13, RZ, RZ, -R135 ;  /* 0x000000ffff0d7224 */ /* 0x000fe200078e0a87 */
[----:B------:R-:W-:Y:S01]  /*0a80*/  @UP0 UIMAD.WIDE.U32 UR32, UR30, UR8, URZ ;  /* 0x000000081e2002a5 */ /* 0x000fe2000f8e003f */
[----:B------:R-:W-:Y:S01]  /*0a90*/  IMAD.SHL.U32 R174, R174, 0x8, RZ ;  /* 0x00000008aeae7824 */ /* 0x000fe200078e00ff */
[----:B------:R-:W-:Y:S01]  /*0aa0*/  UIMAD UR4, UR7, UR4, UR19 ;  /* 0x00000004070472a4 */ /* 0x000fe2000f8e0213 */
[C---:B------:R-:W-:Y:S01]  /*0ab0*/  IMAD R13, R4.reuse, R13, R6 ;  /* 0x0000000d040d7224 */ /* 0x040fe200078e0206 */
[----:B------:R-:W-:Y:S01]  /*0ac0*/  @UP0 UIMAD UR30, UR30, UR9, URZ ;  /* 0x000000091e1e02a4 */ /* 0x000fe2000f8e023f */
[----:B------:R-:W-:Y:S01]  /*0ad0*/  LOP3.LUT R7, R7, 0xc0, RZ, 0xc0, !PT ;  /* 0x000000c007077812 */ /* 0x000fe200078ec0ff */
[----:B------:R-:W-:Y:S01]  /*0ae0*/  UIMAD UR26, UR4, UR17, URZ ;  /* 0x00000011041a72a4 */ /* 0x000fe2000f8e023f */
[----:B------:R-:W-:Y:S01]  /*0af0*/  LEA.HI R6, R15, R90, RZ, 0x2 ;  /* 0x0000005a0f067211 */ /* 0x000fe200078f10ff */
[----:B------:R-:W-:Y:S01]  /*0b00*/  @UP0 UIADD3 UR30, UR33, UR30, URZ ;  /* 0x0000001e211e0290 */ /* 0x000fe2000fffe03f */
[----:B------:R-:W-:Y:S01]  /*0b10*/  LOP3.LUT R12, R7, 0x18, R174, 0xf8, !PT ;  /* 0x00000018070c7812 */ /* 0x000fe200078ef8ae */
[----:B------:R-:W-:Y:S01]  /*0b20*/  @!UP1 UIADD3 UR11, UR35, UR5, URZ ;  /* 0x00000005230b9290 */ /* 0x000fe2000fffe03f */
[----:B------:R-:W-:-:S02]  /*0b30*/  ISETP.GT.U32.AND P2, PT, R4, R13, PT ;  /* 0x0000000d0400720c */ /* 0x000fc40003f44070 */
[----:B------:R-:W-:Y:S02]  /*0b40*/  SHF.R.U32.HI R7, RZ, 0x3, R7 ;  /* 0x00000003ff077819 */ /* 0x000fe40000011607 */
[----:B------:R-:W-:Y:S01]  /*0b50*/  LOP3.LUT R15, R6, 0x7ffffffc, RZ, 0xc0, !PT ;  /* 0x7ffffffc060f7812 */ /* 0x000fe200078ec0ff */
        /* <DEDUP_REMOVED lines=13> */
.L_x_973:
[----:B------:R-:W-:Y:S01]  /*0c30*/  @UP0 UIADD3 UR31, UR27, UR6, URZ ;  /* 0x000000061b1f0290 */ /* 0x000fe2000fffe03f */
[----:B------:R-:W-:Y:S01]  /*0c40*/  LEA.HI R5, R5, R24, RZ, 0x1 ;  /* 0x0000001805057211 */ /* 0x000fe200078f08ff */
[----:B------:R-:W-:Y:S01]  /*0c50*/  @!P2 IMAD.IADD R13, R13, 0x1, -R4 ;  /* 0x000000010d0da824 */ /* 0x000fe200078e0a04 */
[----:B------:R-:W-:Y:S01]  /*0c60*/  @UP0 ULDC.64 UR6, c[0x0][0x250] ;  /* 0x0000940000060ab9 */ /* 0x000fe20000000a00 */
[----:B------:R-:W-:Y:S01]  /*0c70*/  LOP3.LUT R10, R3, UR10, RZ, 0x3c, !PT ;  /* 0x0000000a030a7c12 */ /* 0x000fe2000f8e3cff */
[----:B------:R-:W-:Y:S01]  /*0c80*/  @UP0 UIMAD.WIDE.U32 UR4, UR31, UR6, URZ ;  /* 0x000000061f0402a5 */ /* 0x000fe2000f8e003f */
[----:B------:R-:W-:Y:S01]  /*0c90*/  LOP3.LUT R5, R5, 0x7fffffe, RZ, 0xc0, !PT ;  /* 0x07fffffe05057812 */ /* 0x000fe200078ec0ff */
[----:B------:R-:W-:Y:S01]  /*0ca0*/  @UP0 UIMAD UR31, UR31, UR7, URZ ;  /* 0x000000071f1f02a4 */ /* 0x000fe2000f8e023f */
[----:B------:R-:W-:Y:S01]  /*0cb0*/  LOP3.LUT R7, R12, R7, RZ, 0x3c, !PT ;  /* 0x000000070c077212 */ /* 0x000fe200078e3cff */
[----:B------:R-:W-:Y:S01]  /*0cc0*/  USHF.R.S32.HI UR29, URZ, 0x1f, UR10 ;  /* 0x0000001f3f1d7899 */ /* 0x000fe2000801140a */
[----:B------:R-:W-:Y:S01]  /*0cd0*/  IMAD.IADD R90, R90, 0x1, -R15 ;  /* 0x000000015a5a7824 */ /* 0x000fe200078e0a0f */
[----:B------:R-:W-:Y:S01]  /*0ce0*/  @UP0 UIADD3 UR31, UR5, UR31, URZ ;  /* 0x0000001f051f0290 */ /* 0x000fe2000fffe03f */
[----:B------:R-:W-:Y:S01]  /*0cf0*/  ISETP.GE.AND P1, PT, R10, RZ, PT ;  /* 0x000000ff0a00720c */ /* 0x000fe20003f26270 */
[----:B------:R-:W-:Y:S01]  /*0d00*/  IMAD.IADD R166, R24, 0x1, -R5 ;  /* 0x0000000118a67824 */ /* 0x000fe200078e0a05 */
[----:B------:R-:W-:-:S02]  /*0d10*/  ISETP.GE.U32.AND P4, PT, R13, R4, PT ;  /* 0x000000040d00720c */ /* 0x000fc40003f86070 */
        /* <DEDUP_REMOVED lines=17> */
.L_x_974:
[----:B------:R-:W-:Y:S01]  /*0e30*/  IMAD R5, R25, UR8, RZ ;  /* 0x0000000819057c24 */ /* 0x000fe2000f8e02ff */
[----:B------:R-:W-:Y:S01]  /*0e40*/  @!P2 IADD3 R135, R135, 0x1, RZ ;  /* 0x000000018787a810 */ /* 0x000fe20007ffe0ff */
[C---:B------:R-:W-:Y:S01]  /*0e50*/  IMAD.WIDE.U32 R14, R24.reuse, UR8, R174 ;  /* 0x00000008180e7c25 */ /* 0x040fe2000f8e00ae */
[----:B------:R-:W-:Y:S01]  /*0e60*/  UIADD3 UR27, -UR19, UR15, URZ ;  /* 0x0000000f131b7290 */ /* 0x000fe2000fffe13f */
[----:B------:R-:W-:Y:S01]  /*0e70*/  SHF.R.S32.HI R2, RZ, 0x1f, R2 ;  /* 0x0000001fff027819 */ /* 0x000fe20000011402 */
[----:B------:R-:W-:Y:S01]  /*0e80*/  UIADD3 UR23, UR16, -0x1, URZ ;  /* 0xffffffff10177890 */ /* 0x000fe2000fffe03f */
[----:B------:R-:W-:Y:S01]  /*0e90*/  IMAD.WIDE.U32 R12, R24, UR6, R174 ;  /* 0x00000006180c7c25 */ /* 0x000fe2000f8e00ae */
[----:B------:R-:W-:Y:S01]  /*0ea0*/  IADD3 R170, P0, R14, UR32, RZ ;  /* 0x000000200eaa7c10 */ /* 0x000fe2000ff1e0ff */
[----:B------:R-:W-:Y:S01]  /*0eb0*/  BSSY B0, `(.L_x_975) ;  /* 0x0000052000007945 */ /* 0x000fe20003800000 */
[----:B------:R-:W-:Y:S01]  /*0ec0*/  LEA.HI R2, R2, R95, RZ, 0x2 ;  /* 0x0000005f02027211 */ /* 0x000fe200078f10ff */
[----:B------:R-:W-:Y:S01]  /*0ed0*/  IMAD R4, R24, UR9, R5 ;  /* 0x0000000918047c24 */ /* 0x000fe2000f8e0205 */
[----:B------:R-:W-:Y:S01]  /*0ee0*/  IADD3 R126, P2, R12, UR4, RZ ;  /* 0x000000040c7e7c10 */ /* 0x000fe2000ff5e0ff */
[----:B------:R-:W-:Y:S01]  /*0ef0*/  ULDC.64 UR4, c[0x0][0x258] ;  /* 0x0000960000047ab9 */ /* 0x000fe20000000a00 */
[----:B------:R-:W-:Y:S01]  /*0f00*/  IMAD R5, R25, UR6, RZ ;  /* 0x0000000619057c24 */ /* 0x000fe2000f8e02ff */
[----:B------:R-:W-:Y:S01]  /*0f10*/  MOV R12, UR4 ;  /* 0x00000004000c7c02 */ /* 0x000fe20008000f00 */
[----:B------:R-:W-:Y:S01]  /*0f20*/  @P4 VIADD R135, R135, 0x1 ;  /* 0x0000000187874836 */ /* 0x000fe20000000000 */
[----:B------:R-:W-:Y:S01]  /*0f30*/  IADD3.X R171, R15, UR30, R4, P0, !PT ;  /* 0x0000001e0fab7c10 */ /* 0x000fe200087fe404 */
[----:B------:R-:W-:Y:S01]  /*0f40*/  IMAD R4, R24, UR7, R5 ;  /* 0x0000000718047c24 */ /* 0x000fe2000f8e0205 */
[----:B------:R-:W-:Y:S01]  /*0f50*/  IADD3 R14, P0, R174, UR28, RZ ;  /* 0x0000001cae0e7c10 */ /* 0x000fe2000ff1e0ff */
[----:B------:R-:W-:Y:S01]  /*0f60*/  UIMAD UR28, UR29, UR4, URZ ;  /* 0x000000041d1c72a4 */ /* 0x000fe2000f8e023f */
[----:B------:R-:W1:Y:S01]  /*0f70*/  S2UR UR29, SR_CgaCtaId ;  /* 0x00000000001d79c3 */ /* 0x000e620000008800 */
[----:B------:R-:W-:Y:S01]  /*0f80*/  @!P1 IMAD.MOV R135, RZ, RZ, -R135 ;  /* 0x000000ffff879224 */ /* 0x000fe200078e0a87 */
[----:B------:R-:W-:Y:S01]  /*0f90*/  @!P3 LOP3.LUT R135, RZ, R3, RZ, 0x33, !PT ;  /* 0x00000003ff87b212 */ /* 0x000fe200078e33ff */
[----:B------:R-:W-:Y:S01]  /*0fa0*/  UIMAD UR28, UR10, UR5, UR28 ;  /* 0x000000050a1c72a4 */ /* 0x000fe2000f8e021c */
[----:B------:R-:W-:Y:S01]  /*0fb0*/  IADD3.X R15, R175, UR11, RZ, P0, !PT ;  /* 0x0000000baf0f7c10 */ /* 0x000fe200087fe4ff */
[----:B------:R-:W-:Y:S01]  /*0fc0*/  IMAD R166, R95, 0x8, R166 ;  /* 0x000000085fa67824 */ /* 0x000fe200078e02a6 */
[----:B------:R-:W-:Y:S01]  /*0fd0*/  IADD3.X R127, R13, UR31, R4, P2, !PT ;  /* 0x0000001f0d7f7c10 */ /* 0x000fe200097fe404 */
[----:B------:R-:W-:Y:S01]  /*0fe0*/  ULDC.64 UR4, c[0x0][0x268] ;  /* 0x00009a0000047ab9 */ /* 0x000fe20000000a00 */
[----:B------:R-:W-:Y:S01]  /*0ff0*/  SHF.R.S32.HI R4, RZ, 0x1f, R135 ;  /* 0x0000001fff047819 */ /* 0x000fe20000011487 */
[----:B------:R-:W-:Y:S01]  /*1000*/  IMAD.WIDE.U32 R12, R12, UR10, R14 ;  /* 0x0000000a0c0c7c25 */ /* 0x000fe2000f8e000e */
[----:B------:R-:W-:Y:S01]  /*1010*/  ISETP.GE.AND P0, PT, R24, UR27, PT ;  /* 0x0000001b18007c0c */ /* 0x000fe2000bf06270 */
[----:B------:R-:W-:Y:S01]  /*1020*/  ULDC.64 UR10, c[0x0][0x260] ;  /* 0x00009800000a7ab9 */ /* 0x000fe20000000a00 */
[----:B------:R-:W-:Y:S01]  /*1030*/  LOP3.LUT R2, R2, 0xffffffc, RZ, 0xc0, !PT ;  /* 0x0ffffffc02027812 */ /* 0x000fe200078ec0ff */
[C---:B------:R-:W-:Y:S01]  /*1040*/  IMAD R10, R4.reuse, UR10, RZ ;  /* 0x0000000a040a7c24 */ /* 0x040fe2000f8e02ff */
[----:B------:R-:W-:Y:S01]  /*1050*/  SHF.R.S32.HI R6, RZ, 0x2, R6 ;  /* 0x00000002ff067819 */ /* 0x000fe20000011406 */
[----:B------:R-:W-:Y:S01]  /*1060*/  IMAD R4, R4, UR4, RZ ;  /* 0x0000000404047c24 */ /* 0x000fe2000f8e02ff */
[----:B------:R-:W-:Y:S01]  /*1070*/  LEA R166, R166, R7, 0x5 ;  /* 0x00000007a6a67211 */ /* 0x000fe200078e28ff */
[----:B------:R-:W-:Y:S01]  /*1080*/  IMAD.WIDE.U32 R126, R135, UR4, R126 ;  /* 0x00000004877e7c25 */ /* 0x000fe2000f8e007e */
[----:B------:R-:W-:Y:S01]  /*1090*/  UMOV UR4, 0x400 ;  /* 0x0000040000047882 */ /* 0x000fe20000000000 */
[----:B------:R-:W-:-:S02]  /*10a0*/  IADD3 R7, R24, 0x20, RZ ;  /* 0x0000002018077810 */ /* 0x000fc40007ffe0ff */
[C---:B------:R-:W-:Y:S01]  /*10b0*/  IMAD.WIDE.U32 R170, R135.reuse, UR10, R170 ;  /* 0x0000000a87aa7c25 */ /* 0x040fe2000f8e00aa */
[----:B------:R-:W-:Y:S01]  /*10c0*/  IADD3 R167, R174, 0x40, RZ ;  /* 0x00000040aea77810 */ /* 0x000fe20007ffe0ff */
[----:B-1----:R-:W-:Y:S02]  /*10d0*/  ULEA UR4, UR29, UR4, 0x18 ;  /* 0x000000041d047291 */ /* 0x002fe4000f8ec03f */
[C---:B------:R-:W-:Y:S01]  /*10e0*/  IMAD R173, R135.reuse, UR11, R10 ;  /* 0x0000000b87ad7c24 */ /* 0x040fe2000f8e020a */
[----:B------:R-:W-:Y:S01]  /*10f0*/  SHF.L.U32 R90, R90, 0x1, RZ ;  /* 0x000000015a5a7819 */ /* 0x000fe200000006ff */
[----:B------:R-:W-:Y:S01]  /*1100*/  IMAD R135, R135, UR5, R4 ;  /* 0x0000000587877c24 */ /* 0x000fe2000f8e0204 */
[----:B------:R-:W-:Y:S01]  /*1110*/  UIMAD UR5, UR23, -0x40, UR22 ;  /* 0xffffffc0170578a4 */ /* 0x000fe2000f8e0216 */
[----:B------:R-:W-:Y:S01]  /*1120*/  IMAD.IADD R19, R95, 0x1, -R2 ;  /* 0x000000015f137824 */ /* 0x000fe200078e0a02 */
[----:B------:R-:W-:Y:S01]  /*1130*/  LEA R166, R166, UR4, 0x1 ;  /* 0x00000004a6a67c11 */ /* 0x000fe2000f8e08ff */
[----:B------:R-:W-:-:S02]  /*1140*/  VIADD R15, R13, UR28 ;  /* 0x0000001c0d0f7c36 */ /* 0x000fc40008000000 */
[----:B------:R-:W-:Y:S02]  /*1150*/  VIADD R168, R174, 0x20 ;  /* 0x00000020aea87836 */ /* 0x000fe40000000000 */
[----:B------:R-:W-:Y:S01]  /*1160*/  IMAD R19, R19, 0x10, R6 ;  /* 0x0000001013137824 */ /* 0x000fe200078e0206 */
        /* <DEDUP_REMOVED lines=38> */
.L_x_976:
[----:B------:R-:W-:Y:S05]  /*13d0*/  BSYNC B0 ;  /* 0x0000000000007941 */ /* 0x000fea0003800000 */
.L_x_975:
[----:B------:R-:W-:Y:S01]  /*13e0*/  ISETP.GE.AND P0, PT, R7, UR27, PT ;  /* 0x0000001b07007c0c */ /* 0x000fe2000bf06270 */
[----:B------:R-:W-:Y:S01]  /*13f0*/  ULEA UR26, UR16, UR26, 0x6 ;  /* 0x0000001a101a7291 */ /* 0x000fe2000f8e303f */
[----:B------:R-:W-:Y:S01]  /*1400*/  IMAD R90, R19, UR17, R90 ;  /* 0x00000011135a7c24 */ /* 0x000fe2000f8e025a */
[----:B------:R-:W-:Y:S01]  /*1410*/  BSSY B0, `(.L_x_977) ;  /* 0x000002d000007945 */ /* 0x000fe20003800000 */
[C---:B------:R-:W-:Y:S01]  /*1420*/  ISETP.GE.AND P1, PT, R24.reuse, UR5, PT ;  /* 0x0000000518007c0c */ /* 0x040fe2000bf26270 */
[----:B------:R-:W-:Y:S01]  /*1430*/  UIADD3 UR26, UR26, -0x40, URZ ;  /* 0xffffffc01a1a7890 */ /* 0x000fe2000fffe03f */
[----:B------:R-:W-:Y:S02]  /*1440*/  ISETP.GE.AND P6, PT, R24, UR5, PT ;  /* 0x0000000518007c0c */ /* 0x000fe4000bfc6270 */
[----:B------:R-:W-:-:S03]  /*1450*/  LEA.HI R10, R11, R94, RZ, 0x4 ;  /* 0x0000005e0b0a7211 */ /* 0x000fc600078f20ff */
[----:B------:R-:W-:Y:S01]  /*1460*/  IADD3 R88, P4, R90, UR26, RZ ;  /* 0x0000001a5a587c10 */ /* 0x000fe2000ff9e0ff */
[----:B------:R-:W-:Y:S01]  /*1470*/  IMAD.U32 R89, RZ, RZ, UR26 ;  /* 0x0000001aff597e24 */ /* 0x000fe2000f8e00ff */
[----:B------:R-:W-:Y:S11]  /*1480*/  @P0 BRA `(.L_x_978) ;  /* 0x0000000000940947 */ /* 0x000ff60003800000 */
        /* <DEDUP_REMOVED lines=37> */
.L_x_978:
[----:B------:R-:W-:Y:S05]  /*16e0*/  BSYNC B0 ;  /* 0x0000000000007941 */ /* 0x000fea0003800000 */
.L_x_977:
[----:B------:R-:W-:Y:S01]  /*16f0*/  USHF.L.U64.HI UR26, UR8, 0x6, UR9 ;  /* 0x00000006081a7899 */ /* 0x000fe20008010209 */
[----:B------:R-:W-:Y:S01]  /*1700*/  SHF.R.S32.HI R17, RZ, 0x4, R10 ;  /* 0x00000004ff117819 */ /* 0x000fe2000001140a */
[----:B------:R-:W-:Y:S01]  /*1710*/  USHF.R.S32.HI UR29, URZ, 0x1f, UR23 ;  /* 0x0000001f3f1d7899 */ /* 0x000fe20008011417 */
[----:B------:R-:W-:Y:S01]  /*1720*/  IMAD.IADD R173, R171, 0x1, R173 ;  /* 0x00000001abad7824 */ /* 0x000fe200078e02ad */
[----:B------:R-:W-:Y:S01]  /*1730*/  USHF.L.U32 UR27, UR8, 0x6, URZ ;  /* 0x00000006081b7899 */ /* 0x000fe2000800063f */
[----:B------:R-:W-:Y:S01]  /*1740*/  IMAD.U32 R11, RZ, RZ, UR23 ;  /* 0x00000017ff0b7e24 */ /* 0x000fe2000f8e00ff */
[----:B------:R-:W-:Y:S01]  /*1750*/  UIMAD UR10, UR26, UR23, URZ ;  /* 0x000000171a0a72a4 */ /* 0x000fe2000f8e023f */
[----:B------:R-:W-:Y:S01]  /*1760*/  IMAD.MOV.U32 R172, RZ, RZ, R170 ;  /* 0x000000ffffac7224 */ /* 0x000fe200078e00aa */
[C---:B------:R-:W-:Y:S01]  /*1770*/  LOP3.LUT R93, R10.reuse, 0xfffffff0, RZ, 0xc0, !PT ;  /* 0xfffffff00a5d7812 */ /* 0x040fe200078ec0ff */
[----:B------:R-:W-:Y:S01]  /*1780*/  BSSY B0, `(.L_x_979) ;  /* 0x0000029000007945 */ /* 0x000fe20003800000 */
[----:B------:R-:W-:Y:S01]  /*1790*/  UIMAD UR10, UR29, UR27, UR10 ;  /* 0x0000001b1d0a72a4 */ /* 0x000fe2000f8e020a */
[----:B------:R-:W-:Y:S01]  /*17a0*/  LEA.HI R10, R10, R17, RZ, 0x1 ;  /* 0x000000110a0a7211 */ /* 0x000fe200078f08ff */
[----:B------:R-:W-:Y:S01]  /*17b0*/  IMAD.WIDE.U32 R12, R11, UR27, R172 ;  /* 0x0000001b0b0c7c25 */ /* 0x000fe2000f8e00ac */
[----:B------:R-:W-:-:S02]  /*17c0*/  LOP3.LUT R19, R8, 0xfffffff8, RZ, 0xc0, !PT ;  /* 0xfffffff808137812 */ /* 0x000fc400078ec0ff */
[----:B------:R-:W-:Y:S01]  /*17d0*/  LOP3.LUT R8, R10, 0xfffffffe, RZ, 0xc0, !PT ;  /* 0xfffffffe0a087812 */ /* 0x000fe200078ec0ff */
[----:B------:R-:W-:Y:S01]  /*17e0*/  VIADD R10, R13, UR10 ;  /* 0x0000000a0d0a7c36 */ /* 0x000fe20008000000 */
[----:B------:R-:W-:Y:S01]  /*17f0*/  ISETP.GE.AND P0, PT, R7, UR5, PT ;  /* 0x0000000507007c0c */ /* 0x000fe2000bf06270 */
[----:B------:R-:W-:Y:S01]  /*1800*/  IMAD.IADD R93, R94, 0x1, -R93 ;  /* 0x000000015e5d7824 */ /* 0x000fe200078e0a5d */
[----:B------:R-:W-:Y:S11]  /*1810*/  @P1 BRA `(.L_x_980) ;  /* 0x00000000007c1947 */ /* 0x000ff60003800000 */
[----:B------:R-:W-:Y:S02]  /*1820*/  ULDC UR10, c[0x0][0x2d0] ;  /* 0x0000b400000a7ab9 */ /* 0x000fe40000000800 */
[----:B------:R-:W-:Y:S02]  /*1830*/  ISETP.GE.AND P5, PT, R174, UR10, PT ;  /* 0x0000000aae007c0c */ /* 0x000fe4000bfa6270 */
[----:B------:R-:W-:Y:S02]  /*1840*/  ISETP.GE.AND P3, PT, R168, UR10, PT ;  /* 0x0000000aa8007c0c */ /* 0x000fe4000bf66270 */
[----:B------:R-:W-:-:S09]  /*1850*/  ISETP.GE.AND P1, PT, R167, UR10, PT ;  /* 0x0000000aa7007c0c */ /* 0x000fd2000bf26270 */
[----:B--2---:R-:W2:Y:S01]  /*1860*/  @!P5 LDC.64 R4, c[0x0][0x218] ;  /* 0x00008600ff04db82 */ /* 0x004ea20000000a00 */
[----:B------:R2:W-:Y:S04]  /*1870*/  @P5 STS [R166+0x3000], RZ ;  /* 0x003000ffa6005388 */ /* 0x0005e80000000800 */
[----:B------:R2:W-:Y:S03]  /*1880*/  @P5 STS [R166+0x3004], RZ ;  /* 0x003004ffa6005388 */ /* 0x0005e60000000800 */
[----:B-1-34-:R-:W1:Y:S01]  /*1890*/  @!P3 LDC.64 R2, c[0x0][0x218] ;  /* 0x00008600ff02bb82 */ /* 0x01ae620000000a00 */
        /* <DEDUP_REMOVED lines=23> */
.L_x_980:
[----:B------:R-:W-:Y:S05]  /*1a10*/  BSYNC B0 ;  /* 0x0000000000007941 */ /* 0x000fea0003800000 */
.L_x_979:
[----:B--23--:R-:W-:Y:S01]  /*1a20*/  LEA.HI R4, R93, R93, RZ, 0x1 ;  /* 0x0000005d5d047211 */ /* 0x00cfe200078f08ff */
[----:B------:R-:W-:Y:S01]  /*1a30*/  IMAD.IADD R19, R94, 0x1, -R19 ;  /* 0x000000015e137824 */ /* 0x000fe200078e0a13 */
[----:B-1--4-:R-:W-:Y:S01]  /*1a40*/  SHF.R.S32.HI R2, RZ, 0x1f, R93 ;  /* 0x0000001fff027819 */ /* 0x012fe2000001145d */
[----:B------:R-:W-:Y:S01]  /*1a50*/  IMAD.IADD R17, R17, 0x1, -R8 ;  /* 0x0000000111117824 */ /* 0x000fe200078e0a08 */
[--C-:B------:R-:W-:Y:S01]  /*1a60*/  SHF.R.S32.HI R8, RZ, 0x1, R4.reuse ;  /* 0x00000001ff087819 */ /* 0x100fe20000011404 */
[----:B------:R-:W-:Y:S01]  /*1a70*/  USHF.L.U64.HI UR10, UR8, 0x5, UR9 ;  /* 0x00000005080a7899 */ /* 0x000fe20008010209 */
[----:B------:R-:W-:Y:S01]  /*1a80*/  SHF.R.S32.HI R5, RZ, 0x1f, R4 ;  /* 0x0000001fff057819 */ /* 0x000fe20000011404 */
[----:B------:R-:W-:Y:S01]  /*1a90*/  USHF.L.U32 UR11, UR8, 0x5, URZ ;  /* 0x00000005080b7899 */ /* 0x000fe2000800063f */
[----:B------:R-:W-:Y:S01]  /*1aa0*/  LEA.HI R3, R19, R19, RZ, 0x1 ;  /* 0x0000001313037211 */ /* 0x000fe200078f08ff */
[----:B------:R-:W-:Y:S01]  /*1ab0*/  BSSY B0, `(.L_x_981) ;  /* 0x000002e000007945 */ /* 0x000fe20003800000 */
[----:B------:R-:W-:-:S02]  /*1ac0*/  LEA.HI R5, R5, R8, RZ, 0x2 ;  /* 0x0000000805057211 */ /* 0x000fc400078f10ff */
[----:B------:R-:W-:Y:S02]  /*1ad0*/  LEA.HI R15, R2, R93, RZ, 0x3 ;  /* 0x0000005d020f7211 */ /* 0x000fe400078f18ff */
[----:B------:R-:W-:Y:S02]  /*1ae0*/  LOP3.LUT R2, R3, 0x7fffffe, RZ, 0xc0, !PT ;  /* 0x07fffffe03027812 */ /* 0x000fe400078ec0ff */
[----:B------:R-:W-:Y:S02]  /*1af0*/  ISETP.GE.AND P5, PT, R7, UR5, PT ;  /* 0x0000000507007c0c */ /* 0x000fe4000bfa6270 */
[----:B------:R-:W-:Y:S01]  /*1b00*/  LOP3.LUT R4, R4, 0x7fffffe, RZ, 0xc0, !PT ;  /* 0x07fffffe04047812 */ /* 0x000fe200078ec0ff */
[----:B------:R-:W-:Y:S01]  /*1b10*/  IMAD.IADD R2, R19, 0x1, -R2 ;  /* 0x0000000113027824 */ /* 0x000fe200078e0a02 */
[----:B------:R-:W-:Y:S02]  /*1b20*/  LOP3.LUT R5, R5, 0xfffffffc, RZ, 0xc0, !PT ;  /* 0xfffffffc05057812 */ /* 0x000fe400078ec0ff */
[----:B------:R-:W-:Y:S01]  /*1b30*/  SHF.R.S32.HI R3, RZ, 0x1, R3 ;  /* 0x00000001ff037819 */ /* 0x000fe20000011403 */
[----:B------:R-:W-:Y:S01]  /*1b40*/  IMAD.IADD R93, R93, 0x1, -R4 ;  /* 0x000000015d5d7824 */ /* 0x000fe200078e0a04 */
[----:B------:R-:W-:Y:S01]  /*1b50*/  LEA R7, R95, UR19, 0x4 ;  /* 0x000000135f077c11 */ /* 0x000fe2000f8e20ff */
[----:B------:R-:W-:-:S02]  /*1b60*/  IMAD.IADD R8, R8, 0x1, -R5 ;  /* 0x0000000108087824 */ /* 0x000fc400078e0a05 */
[----:B------:R-:W-:Y:S01]  /*1b70*/  IMAD.SHL.U32 R16, R3, 0x40, RZ ;  /* 0x0000004003107824 */ /* 0x000fe200078e00ff */
[----:B------:R-:W-:Y:S01]  /*1b80*/  IADD3 R14, R7, 0x1, R6 ;  /* 0x00000001070e7810 */ /* 0x000fe20007ffe006 */
[----:B------:R-:W-:Y:S06]  /*1b90*/  @P0 BRA `(.L_x_982) ;  /* 0x00000000007c0947 */ /* 0x000fec0003800000 */
[----:B------:R-:W-:Y:S01]  /*1ba0*/  ULDC UR8, c[0x0][0x2d0] ;  /* 0x0000b40000087ab9 */ /* 0x000fe20000000800 */
[----:B------:R-:W-:Y:S02]  /*1bb0*/  IADD3 R12, P0, R12, UR11, RZ ;  /* 0x0000000b0c0c7c10 */ /* 0x000fe4000ff1e0ff */
[----:B------:R-:W-:Y:S02]  /*1bc0*/  ISETP.GE.AND P3, PT, R174, UR8, PT ;  /* 0x00000008ae007c0c */ /* 0x000fe4000bf66270 */
[----:B------:R-:W-:Y:S02]  /*1bd0*/  ISETP.GE.AND P2, PT, R168, UR8, PT ;  /* 0x00000008a8007c0c */ /* 0x000fe4000bf46270 */
[----:B------:R-:W-:Y:S02]  /*1be0*/  IADD3.X R13, R10, UR10, RZ, P0, !PT ;  /* 0x0000000a0a0d7c10 */ /* 0x000fe400087fe4ff */
[----:B------:R-:W-:-:S07]  /*1bf0*/  ISETP.GE.AND P0, PT, R167, UR8, PT ;  /* 0x00000008a7007c0c */ /* 0x000fce000bf06270 */
[----:B------:R-:W1:Y:S01]  /*1c00*/  @!P3 LDC.64 R6, c[0x0][0x218] ;  /* 0x00008600ff06bb82 */ /* 0x000e620000000a00 */
        /* <DEDUP_REMOVED lines=24> */
.L_x_982:
[----:B------:R-:W-:Y:S05]  /*1d90*/  BSYNC B0 ;  /* 0x0000000000007941 */ /* 0x000fea0003800000 */
.L_x_981:
[----:B------:R-:W0:Y:S01]  /*1da0*/  LDGDEPBAR ;  /* 0x00000000000079af */ /* 0x000e220000000000 */
[----:B------:R-:W-:Y:S01]  /*1db0*/  IMAD.SHL.U32 R9, R9, 0x8, RZ ;  /* 0x0000000809097824 */ /* 0x000fe200078e00ff */
[----:B------:R-:W-:Y:S01]  /*1dc0*/  LOP3.LUT R16, R16, 0xc0, RZ, 0xc0, !PT ;  /* 0x000000c010107812 */ /* 0x000fe200078ec0ff */
[----:B--2---:R-:W-:Y:S01]  /*1dd0*/  IMAD.SHL.U32 R6, R8, 0x40, RZ ;  /* 0x0000004008067824 */ /* 0x004fe200078e00ff */
[----:B------:R-:W-:Y:S01]  /*1de0*/  USHF.L.U64.HI UR19, UR6, 0x6, UR7 ;  /* 0x0000000606137899 */ /* 0x000fe20008010207 */
[----:B------:R-:W-:Y:S01]  /*1df0*/  IMAD.SHL.U32 R15, R15, 0x20, RZ ;  /* 0x000000200f0f7824 */ /* 0x000fe200078e00ff */
[C---:B------:R-:W-:Y:S01]  /*1e00*/  LEA R2, R17.reuse, R2, 0x3 ;  /* 0x0000000211027211 */ /* 0x040fe200078e18ff */
[----:B------:R-:W-:Y:S01]  /*1e10*/  IMAD.SHL.U32 R17, R17, 0x8, RZ ;  /* 0x0000000811117824 */ /* 0x000fe200078e00ff */
[----:B------:R-:W-:Y:S01]  /*1e20*/  LOP3.LUT R9, R16, 0x8, R9, 0xf8, !PT ;  /* 0x0000000810097812 */ /* 0x000fe200078ef809 */
[----:B------:R-:W-:Y:S01]  /*1e30*/  USHF.L.U32 UR28, UR6, 0x6, URZ ;  /* 0x00000006061c7899 */ /* 0x000fe2000800063f */
[----:B------:R-:W-:Y:S01]  /*1e40*/  SHF.R.U32.HI R16, RZ, 0x3, R16 ;  /* 0x00000003ff107819 */ /* 0x000fe20000011610 */
[----:B------:R-:W-:Y:S01]  /*1e50*/  UIMAD UR8, UR19, UR23, URZ ;  /* 0x00000017130872a4 */ /* 0x000fe2000f8e023f */
[----:B------:R-:W-:Y:S01]  /*1e60*/  LOP3.LUT R6, R6, 0xc0, RZ, 0xc0, !PT ;  /* 0x000000c006067812 */ /* 0x000fe200078ec0ff */
[----:B------:R-:W-:Y:S01]  /*1e70*/  IMAD.IADD R135, R127, 0x1, R135 ;  /* 0x000000017f877824 */ /* 0x000fe200078e0287 */
[----:B------:R-:W-:Y:S01]  /*1e80*/  LOP3.LUT R92, R15, 0xffffff00, RZ, 0xc0, !PT ;  /* 0xffffff000f5c7812 */ /* 0x000fe200078ec0ff */
[----:B------:R-:W-:Y:S01]  /*1e90*/  IMAD.MOV.U32 R134, RZ, RZ, R126 ;  /* 0x000000ffff867224 */ /* 0x000fe200078e007e */
[----:B------:R-:W-:Y:S01]  /*1ea0*/  LOP3.LUT R9, R9, R16, RZ, 0x3c, !PT ;  /* 0x0000001009097212 */ /* 0x000fe200078e3cff */
[----:B-1----:R-:W-:Y:S01]  /*1eb0*/  IMAD.U32 R5, RZ, RZ, UR22 ;  /* 0x00000016ff057e24 */ /* 0x002fe2000f8e00ff */
[----:B------:R-:W-:Y:S01]  /*1ec0*/  LOP3.LUT R17, R6, 0x8, R17, 0xf8, !PT ;  /* 0x0000000806117812 */ /* 0x000fe200078ef811 */
[----:B------:R-:W-:Y:S01]  /*1ed0*/  UIMAD UR8, UR29, UR28, UR8 ;  /* 0x0000001c1d0872a4 */ /* 0x000fe2000f8e0208 */
[----:B------:R-:W-:Y:S01]  /*1ee0*/  LEA R4, R95, R92, 0x9 ;  /* 0x0000005c5f047211 */ /* 0x000fe200078e48ff */
[----:B------:R-:W-:Y:S01]  /*1ef0*/  IMAD.WIDE.U32 R12, R11, UR28, R134 ;  /* 0x0000001c0b0c7c25 */ /* 0x000fe2000f8e0086 */
[----:B------:R-:W-:Y:S01]  /*1f00*/  SHF.R.U32.HI R6, RZ, 0x3, R6 ;  /* 0x00000003ff067819 */ /* 0x000fe20000011606 */
[----:B------:R-:W-:Y:S01]  /*1f10*/  BSSY B0, `(.L_x_983) ;  /* 0x000002f000007945 */ /* 0x000fe20003800000 */
[----:B------:R-:W-:-:S04]  /*1f20*/  DEPBAR.LE SB0, 0x0 ;  /* 0x000080000000791a */ /* 0x000fc80000000000 */
[----:B------:R-:W-:Y:S01]  /*1f30*/  BAR.SYNC.DEFER_BLOCKING 0x0 ;  /* 0x0000000000007b1d */ /* 0x000fe20000010000 */
[----:B------:R-:W-:Y:S01]  /*1f40*/  IADD3 R5, R5, -UR15, R14 ;  /* 0x8000000f05057c10 */ /* 0x000fe2000fffe00e */
[----:B------:R-:W-:Y:S01]  /*1f50*/  IMAD.U32 R132, R2, 0x20, R9 ;  /* 0x0000002002847824 */ /* 0x000fe200078e0009 */
[----:B------:R-:W-:Y:S01]  /*1f60*/  LOP3.LUT R2, R17, R6, RZ, 0x3c, !PT ;  /* 0x0000000611027212 */ /* 0x000fe200078e3cff */
[----:B------:R-:W-:Y:S01]  /*1f70*/  VIADD R10, R13, UR8 ;  /* 0x000000080d0a7c36 */ /* 0x000fe20008000000 */
[----:B------:R-:W-:Y:S01]  /*1f80*/  LEA R133, R93, R4, 0x5 ;  /* 0x000000045d857211 */ /* 0x000fe200078e28ff */
[----:B------:R-:W-:-:S03]  /*1f90*/  VIADD R91, R5, UR18 ;  /* 0x00000012055b7c36 */ /* 0x000fc60008000000 */
        /* <DEDUP_REMOVED lines=38> */
.L_x_984:
[----:B------:R-:W-:Y:S05]  /*2200*/  BSYNC B0 ;  /* 0x0000000000007941 */ /* 0x000fea0003800000 */
.L_x_983:
        /* <DEDUP_REMOVED lines=40> */
.L_x_986:
[----:B------:R-:W-:Y:S05]  /*2490*/  BSYNC B0 ;  /* 0x0000000000007941 */ /* 0x000fea0003800000 */
.L_x_985:
[----:B------:R-:W-:Y:S01]  /*24a0*/  LDSM.16.M88.4 R68, [R133] ;  /* 0x000000008544783b */ /* 0x000fe20000000200 */
[----:B------:R-:W-:Y:S01]  /*24b0*/  LOP3.LUT P0, RZ, R3, 0x2, RZ, 0xc0, !PT ;  /* 0x0000000203ff7812 */ /* 0x000fe2000780c0ff */
[----:B------:R-:W-:Y:S01]  /*24c0*/  IMAD.MOV.U32 R3, RZ, RZ, 0x10 ;  /* 0x00000010ff037424 */ /* 0x000fe200078e00ff */
[----:B------:R-:W-:Y:S01]  /*24d0*/  LOP3.LUT P1, RZ, R8, 0x2, RZ, 0xc0, !PT ;  /* 0x0000000208ff7812 */ /* 0x000fe2000782c0ff */
[----:B------:R-:W5:Y:S01]  /*24e0*/  LDSM.16.M88.4 R20, [R132+0x3000] ;  /* 0x003000008414783b */ /* 0x000f620000000200 */
[----:B------:R-:W-:Y:S01]  /*24f0*/  VIMNMX R140, R91, UR22, PT ;  /* 0x000000165b8c7c48 */ /* 0x000fe2000bfe0100 */
[----:B------:R-:W-:Y:S01]  /*2500*/  UISETP.GE.AND UP0, UPT, UR16, 0x2, UPT ;  /* 0x000000021000788c */ /* 0x000fe2000bf06270 */
[C---:B-123--:R-:W-:Y:S01]  /*2510*/  SEL R5, R3.reuse, 0xfffffff0, !P0 ;  /* 0xfffffff003057807 */ /* 0x04efe20004000000 */
[----:B------:R-:W1:Y:S01]  /*2520*/  LDSM.16.M88.4 R44, [R132+0x3400] ;  /* 0x00340000842c783b */ /* 0x000e620000000200 */
[----:B------:R-:W-:Y:S01]  /*2530*/  SEL R3, R3, 0xfffffff0, !P1 ;  /* 0xfffffff003037807 */ /* 0x000fe20004800000 */
[----:B------:R-:W-:Y:S01]  /*2540*/  IMAD.U32 R136, RZ, RZ, UR14 ;  /* 0x0000000eff887e24 */ /* 0x000fe2000f8e00ff */
[----:B------:R-:W-:Y:S01]  /*2550*/  SHF.R.S32.HI R90, RZ, 0x1f, R90 ;  /* 0x0000001fff5a7819 */ /* 0x000fe2000001145a */
[----:B------:R-:W-:Y:S01]  /*2560*/  IMAD R129, R5, 0x2, R132 ;  /* 0x0000000205817824 */ /* 0x000fe200078e0284 */
[----:B------:R-:W2:Y:S01]  /*2570*/  LDSM.16.M88.4 R36, [R132+0x3800] ;  /* 0x003800008424783b */ /* 0x000ea20000000200 */
[----:B------:R-:W-:Y:S01]  /*2580*/  IMAD R131, R3, 0x2, R133 ;  /* 0x0000000203837824 */ /* 0x000fe200078e0285 */
[----:B------:R-:W-:Y:S01]  /*2590*/  UIADD3 UR18, UR24, -0x4ab325aa, URZ ;  /* 0xb54cda5618127890 */ /* 0x000fe2000fffe03f */
[----:B------:R-:W-:Y:S01]  /*25a0*/  IMAD R93, R93, 0x20, R92 ;  /* 0x000000205d5d7824 */ /* 0x000fe200078e025c */
[----:B------:R-:W-:Y:S01]  /*25b0*/  LDSM.16.M88.4 R4, [R129+0x3000] ;  /* 0x003000008104783b */ /* 0x000fe20000000200 */
[----:B------:R-:W-:-:S03]  /*25c0*/  IMAD R136, R136, 0x4, R95 ;  /* 0x0000000488887824 */ /* 0x000fc600078e025f */
[----:B------:R-:W3:Y:S04]  /*25d0*/  LDSM.16.M88.4 R16, [R131] ;  /* 0x000000008310783b */ /* 0x000ee80000000200 */
[----:B------:R-:W4:Y:S04]  /*25e0*/  LDSM.16.M88.4 R32, [R129+0x3400] ;  /* 0x003400008120783b */ /* 0x000f280000000200 */
[----:B------:R-:W4:Y:S04]  /*25f0*/  LDSM.16.M88.4 R52, [R129+0x3800] ;  /* 0x003800008134783b */ /* 0x000f280000000200 */
[----:B------:R-:W-:Y:S04]  /*2600*/  LDSM.16.M88.4 R80, [R133+0x1000] ;  /* 0x001000008550783b */ /* 0x000fe80000000200 */
[----:B------:R-:W4:Y:S04]  /*2610*/  LDSM.16.M88.4 R8, [R132+0x4000] ;  /* 0x004000008408783b */ /* 0x000f280000000200 */
[----:B------:R-:W4:Y:S01]  /*2620*/  LDSM.16.M88.4 R56, [R132+0x3c00] ;  /* 0x003c00008438783b */ /* 0x000f220000000200 */
[C---:B-----5:R-:W-:Y:S03]  /*2630*/  HMMA.16816.F32 R24, R68.reuse, R20, RZ ;  /* 0x000000144418723c */ /* 0x060fe600000018ff */
[----:B------:R-:W5:Y:S04]  /*2640*/  LDSM.16.M88.4 R12, [R132+0x4400] ;  /* 0x00440000840c783b */ /* 0x000f680000000200 */
[----:B------:R-:W5:Y:S01]  /*2650*/  LDSM.16.M88.4 R84, [R132+0x4800] ;  /* 0x004800008454783b */ /* 0x000f620000000200 */
[C---:B------:R-:W-:Y:S03]  /*2660*/  HMMA.16816.F32 R20, R68.reuse, R22, RZ ;  /* 0x000000164414723c */ /* 0x040fe600000018ff */
[----:B------:R-:W-:Y:S03]  /*2670*/  LDSM.16.M88.4 R64, [R131+0x1000] ;  /* 0x001000008340783b */ /* 0x000fe60000000200 */
[C---:B-1----:R-:W-:Y:S01]  /*2680*/  HMMA.16816.F32 R48, R68.reuse, R44, RZ ;  /* 0x0000002c4430723c */ /* 0x042fe200000018ff */
[----:B------:R-:W-:Y:S04]  /*2690*/  LDSM.16.M88.4 R28, [R129+0x3c00] ;  /* 0x003c0000811c783b */ /* 0x000fe80000000200 */
[----:B------:R-:W-:Y:S01]  /*26a0*/  LDSM.16.M88.4 R60, [R129+0x4400] ;  /* 0x00440000813c783b */ /* 0x000fe20000000200 */
[C---:B------:R-:W-:Y:S03]  /*26b0*/  HMMA.16816.F32 R44, R68.reuse, R46, RZ ;  /* 0x0000002e442c723c */ /* 0x040fe600000018ff */
[----:B------:R-:W-:Y:S03]  /*26c0*/  LDSM.16.M88.4 R76, [R132+0x4c00] ;  /* 0x004c0000844c783b */ /* 0x000fe60000000200 */
[----:B--2---:R-:W-:Y:S01]  /*26d0*/  HMMA.16816.F32 R40, R68, R36, RZ ;  /* 0x000000244428723c */ /* 0x004fe200000018ff */
[----:B------:R-:W0:Y:S05]  /*26e0*/  LDGDEPBAR ;  /* 0x00000000000079af */ /* 0x000e2a0000000000 */
[C---:B---3--:R-:W-:Y:S06]  /*26f0*/  HMMA.16816.F32 R24, R16.reuse, R4, R24 ;  /* 0x000000041018723c */ /* 0x048fec0000001818 */
[C---:B------:R-:W-:Y:S01]  /*2700*/  HMMA.16816.F32 R20, R16.reuse, R6, R20 ;  /* 0x000000061014723c */ /* 0x040fe20000001814 */
[----:B------:R-:W1:Y:S05]  /*2710*/  LDSM.16.M88.4 R4, [R129+0x4000] ;  /* 0x004000008104783b */ /* 0x000e6a0000000200 */
[C---:B----4-:R-:W-:Y:S06]  /*2720*/  HMMA.16816.F32 R48, R16.reuse, R32, R48 ;  /* 0x000000201030723c */ /* 0x050fec0000001830 */
[C---:B------:R-:W-:Y:S01]  /*2730*/  HMMA.16816.F32 R44, R16.reuse, R34, R44 ;  /* 0x00000022102c723c */ /* 0x040fe2000000182c */
[----:B------:R-:W-:Y:S05]  /*2740*/  LDSM.16.M88.4 R32, [R132+0x5000] ;  /* 0x005000008420783b */ /* 0x000fea0000000200 */
[----:B------:R-:W-:Y:S06]  /*2750*/  HMMA.16816.F32 R40, R16, R52, R40 ;  /* 0x000000341028723c */ /* 0x000fec0000001828 */
[----:B------:R-:W-:Y:S06]  /*2760*/  HMMA.16816.F32 R24, R80, R8, R24 ;  /* 0x000000085018723c */ /* 0x000fec0000001818 */
[C---:B------:R-:W-:Y:S06]  /*2770*/  HMMA.16816.F32 R36, R68.reuse, R38, RZ ;  /* 0x000000264424723c */ /* 0x040fec00000018ff */
[C---:B------:R-:W-:Y:S06]  /*2780*/  HMMA.16816.F32 R72, R68.reuse, R56, RZ ;  /* 0x000000384448723c */ /* 0x040fec00000018ff */
[----:B------:R-:W-:Y:S01]  /*2790*/  HMMA.16816.F32 R68, R68, R58, RZ ;  /* 0x0000003a4444723c */ /* 0x000fe200000018ff */
[----:B------:R-:W2:Y:S05]  /*27a0*/  LDSM.16.M88.4 R56, [R129+0x4800] ;  /* 0x004800008138783b */ /* 0x000eaa0000000200 */
[C---:B------:R-:W-:Y:S01]  /*27b0*/  HMMA.16816.F32 R20, R80.reuse, R10, R20 ;  /* 0x0000000a5014723c */ /* 0x040fe20000001814 */
[----:B------:R-:W3:Y:S05]  /*27c0*/  LDSM.16.M88.4 R8, [R133+0x2000] ;  /* 0x002000008508783b */ /* 0x000eea0000000200 */
[C---:B-----5:R-:W-:Y:S06]  /*27d0*/  HMMA.16816.F32 R48, R80.reuse, R12, R48 ;  /* 0x0000000c5030723c */ /* 0x060fec0000001830 */
[C---:B------:R-:W-:Y:S01]  /*27e0*/  HMMA.16816.F32 R44, R80.reuse, R14, R44 ;  /* 0x0000000e502c723c */ /* 0x040fe2000000182c */
[----:B------:R-:W4:Y:S05]  /*27f0*/  LDSM.16.M88.4 R12, [R132+0x5800] ;  /* 0x00580000840c783b */ /* 0x000f2a0000000200 */
[----:B------:R-:W-:Y:S06]  /*2800*/  HMMA.16816.F32 R40, R80, R84, R40 ;  /* 0x000000545028723c */ /* 0x000fec0000001828 */
[----:B-1----:R-:W-:Y:S06]  /*2810*/  HMMA.16816.F32 R24, R64, R4, R24 ;  /* 0x000000044018723c */ /* 0x002fec0000001818 */
[C---:B------:R-:W-:Y:S01]  /*2820*/  HMMA.16816.F32 R36, R16.reuse, R54, R36 ;  /* 0x000000361024723c */ /* 0x040fe20000001824 */
[----:B------:R-:W-:Y:S05]  /*2830*/  LDSM.16.M88.4 R52, [R129+0x4c00] ;  /* 0x004c00008134783b */ /* 0x000fea0000000200 */
[C---:B------:R-:W-:Y:S06]  /*2840*/  HMMA.16816.F32 R72, R16.reuse, R28, R72 ;  /* 0x0000001c1048723c */ /* 0x040fec0000001848 */
[----:B------:R-:W-:Y:S01]  /*2850*/  HMMA.16816.F32 R68, R16, R30, R68 ;  /* 0x0000001e1044723c */ /* 0x000fe20000001844 */
[----:B------:R-:W-:Y:S04]  /*2860*/  LDSM.16.M88.4 R16, [R129+0x5000] ;  /* 0x005000008110783b */ /* 0x000fe80000000200 */
[----:B------:R-:W-:Y:S01]  /*2870*/  LDSM.16.M88.4 R28, [R132+0x5400] ;  /* 0x00540000841c783b */ /* 0x000fe20000000200 */
[C---:B------:R-:W-:Y:S03]  /*2880*/  HMMA.16816.F32 R20, R64.reuse, R6, R20 ;  /* 0x000000064014723c */ /* 0x040fe60000001814 */
[----:B------:R-:W1:Y:S03]  /*2890*/  LDSM.16.M88.4 R4, [R131+0x2000] ;  /* 0x002000008304783b */ /* 0x000e660000000200 */
[C---:B------:R-:W-:Y:S06]  /*28a0*/  HMMA.16816.F32 R48, R64.reuse, R60, R48 ;  /* 0x0000003c4030723c */ /* 0x040fec0000001830 */
[C---:B------:R-:W-:Y:S06]  /*28b0*/  HMMA.16816.F32 R44, R64.reuse, R62, R44 ;  /* 0x0000003e402c723c */ /* 0x040fec000000182c */
[----:B--2---:R-:W-:Y:S06]  /*28c0*/  HMMA.16816.F32 R40, R64, R56, R40 ;  /* 0x000000384028723c */ /* 0x004fec0000001828 */
[----:B---3--:R-:W-:Y:S01]  /*28d0*/  HMMA.16816.F32 R60, R8, R32, R24 ;  /* 0x00000020083c723c */ /* 0x008fe20000001818 */
[----:B------:R-:W2:Y:S05]  /*28e0*/  LDSM.16.M88.4 R24, [R129+0x5400] ;  /* 0x005400008118783b */ /* 0x000eaa0000000200 */
[C---:B------:R-:W-:Y:S06]  /*28f0*/  HMMA.16816.F32 R36, R80.reuse, R86, R36 ;  /* 0x000000565024723c */ /* 0x040fec0000001824 */
[----:B------:R-:W-:Y:S06]  /*2900*/  HMMA.16816.F32 R72, R80, R76, R72 ;  /* 0x0000004c5048723c */ /* 0x000fec0000001848 */
[C---:B------:R-:W-:Y:S01]  /*2910*/  HMMA.16816.F32 R20, R8.reuse, R34, R20 ;  /* 0x000000220814723c */ /* 0x040fe20000001814 */
[----:B------:R-:W-:Y:S05]  /*2920*/  LDSM.16.M88.4 R32, [R129+0x5800] ;  /* 0x005800008120783b */ /* 0x000fea0000000200 */
[----:B----4-:R-:W-:Y:S06]  /*2930*/  HMMA.16816.F32 R40, R8, R12, R40 ;  /* 0x0000000c0828723c */ /* 0x010fec0000001828 */
[----:B-1----:R-:W-:Y:S01]  /*2940*/  HMMA.16816.F32 R60, R4, R16, R60 ;  /* 0x00000010043c723c */ /* 0x002fe2000000183c */
[----:B------:R-:W-:-:S05]  /*2950*/  IMAD.SHL.U32 R12, R94, 0x2, RZ ;  /* 0x000000025e0c7824 */ /* 0x000fca00078e00ff */
[----:B------:R-:W-:Y:S01]  /*2960*/  HMMA.16816.F32 R36, R64, R58, R36 ;  /* 0x0000003a4024723c */ /* 0x000fe20000001824 */
[----:B------:R-:W-:-:S05]  /*2970*/  LOP3.LUT R12, R12, 0x6, RZ, 0xc0, !PT ;  /* 0x000000060c0c7812 */ /* 0x000fca00078ec0ff */
[C---:B------:R-:W-:Y:S06]  /*2980*/  HMMA.16816.F32 R48, R8.reuse, R28, R48 ;  /* 0x0000001c0830723c */ /* 0x040fec0000001830 */
[----:B------:R-:W-:Y:S01]  /*2990*/  HMMA.16816.F32 R44, R8, R30, R44 ;  /* 0x0000001e082c723c */ /* 0x000fe2000000182c */
[----:B------:R-:W1:Y:S05]  /*29a0*/  LDSM.16.M88.4 R28, [R132+0x5c00] ;  /* 0x005c0000841c783b */ /* 0x000e6a0000000200 */
[----:B------:R-:W-:Y:S06]  /*29b0*/  HMMA.16816.F32 R72, R64, R52, R72 ;  /* 0x000000344048723c */ /* 0x000fec0000001848 */
[----:B------:R-:W-:Y:S01]  /*29c0*/  HMMA.16816.F32 R16, R4, R18, R20 ;  /* 0x000000120410723c */ /* 0x000fe20000001814 */
[----:B------:R-:W-:-:S04]  /*29d0*/  IMAD.U32 R53, RZ, RZ, UR23 ;  /* 0x00000017ff357e24 */ /* 0x000fc8000f8e00ff */
[----:B------:R-:W-:Y:S01]  /*29e0*/  IMAD R53, R53, 0x40, R12 ;  /* 0x0000004035357824 */ /* 0x000fe200078e020c */
[----:B------:R-:W-:Y:S01]  /*29f0*/  HMMA.16816.F32 R68, R80, R78, R68 ;  /* 0x0000004e5044723c */ /* 0x000fe20000001844 */
[----:B------:R-:W-:Y:S01]  /*2a00*/  IMAD.U32 R20, RZ, RZ, UR22 ;  /* 0x00000016ff147e24 */ /* 0x000fe2000f8e00ff */
[----:B------:R-:W-:Y:S01]  /*2a10*/  LEA.HI.X.SX32 R21, R89, R90, 0x1, P4 ;  /* 0x0000005a59157211 */ /* 0x000fe200020f0eff */
[C---:B------:R-:W-:Y:S01]  /*2a20*/  VIADD R12, R53.reuse, 0x1 ;  /* 0x00000001350c7836 */ /* 0x040fe20000000000 */
[----:B------:R-:W-:Y:S01]  /*2a30*/  UIADD3 UR22, UR25, 0x646e171e, URZ ;  /* 0x646e171e19167890 */ /* 0x000fe2000fffe03f */
[----:B------:R-:W-:Y:S01]  /*2a40*/  VIADD R13, R53, 0x8 ;  /* 0x00000008350d7836 */ /* 0x000fe20000000000 */
[----:B------:R-:W-:Y:S01]  /*2a50*/  VIADDMNMX R137, R91, 0x8, R20, PT ;  /* 0x000000085b897846 */ /* 0x000fe20003800114 */
[----:B------:R-:W-:Y:S01]  /*2a60*/  HMMA.16816.F32 R36, R8, R14, R36 ;  /* 0x0000000e0824723c */ /* 0x000fe20000001824 */
[CC--:B------:R-:W-:Y:S01]  /*2a70*/  ISETP.GE.AND P6, PT, R12.reuse, R140.reuse, PT ;  /* 0x0000008c0c00720c */ /* 0x0c0fe20003fc6270 */
[C---:B------:R-:W-:Y:S01]  /*2a80*/  VIADD R20, R53.reuse, 0x18 ;  /* 0x0000001835147836 */ /* 0x040fe20000000000 */
[-C--:B------:R-:W-:Y:S01]  /*2a90*/  ISETP.GE.AND P2, PT, R12, R137.reuse, PT ;  /* 0x000000890c00720c */ /* 0x080fe20003f46270 */
[----:B------:R-:W-:Y:S01]  /*2aa0*/  VIADD R12, R53, 0x9 ;  /* 0x00000009350c7836 */ /* 0x000fe20000000000 */
[CC--:B------:R-:W-:Y:S01]  /*2ab0*/  ISETP.GE.AND P5, PT, R13.reuse, R140.reuse, PT ;  /* 0x0000008c0d00720c */ /* 0x0c0fe20003fa6270 */
[C---:B--2---:R-:W-:Y:S01]  /*2ac0*/  HMMA.16816.F32 R44, R4.reuse, R26, R44 ;  /* 0x0000001a042c723c */ /* 0x044fe2000000182c */
[-C--:B------:R-:W-:Y:S01]  /*2ad0*/  ISETP.GE.AND P1, PT, R13, R137.reuse, PT ;  /* 0x000000890d00720c */ /* 0x080fe20003f26270 */
[----:B------:R-:W-:Y:S01]  /*2ae0*/  VIADD R13, R53, 0x10 ;  /* 0x00000010350d7836 */ /* 0x000fe20000000000 */
[----:B------:R-:W-:Y:S01]  /*2af0*/  FSEL R58, R61, -INF , !P6 ;  /* 0xff8000003d3a7808 */ /* 0x000fe20007000000 */
[----:B------:R-:W-:Y:S01]  /*2b00*/  VIADD R22, R53, 0x11 ;  /* 0x0000001135167836 */ /* 0x000fe20000000000 */
[C---:B------:R-:W-:Y:S01]  /*2b10*/  ISETP.GE.AND P3, PT, R12.reuse, R140, PT ;  /* 0x0000008c0c00720c */ /* 0x040fe20003f66270 */
[----:B------:R-:W-:Y:S01]  /*2b20*/  HMMA.16816.F32 R48, R4, R24, R48 ;  /* 0x000000180430723c */ /* 0x000fe20000001830 */
[----:B------:R-:W-:-:S02]  /*2b30*/  ISETP.GE.AND P0, PT, R12, R137, PT ;  /* 0x000000890c00720c */ /* 0x000fc40003f06270 */
[C---:B------:R-:W-:Y:S02]  /*2b40*/  ISETP.GE.AND P4, PT, R13.reuse, R140, PT ;  /* 0x0000008c0d00720c */ /* 0x040fe40003f86270 */
[----:B------:R-:W-:Y:S01]  /*2b50*/  ISETP.GE.AND P6, PT, R13, R137, PT ;  /* 0x000000890d00720c */ /* 0x000fe20003fc6270 */
[----:B------:R-:W-:Y:S01]  /*2b60*/  HMMA.16816.F32 R68, R64, R54, R68 ;  /* 0x000000364044723c */ /* 0x000fe20000001844 */
[----:B------:R-:W2:Y:S01]  /*2b70*/  LDSM.16.M88.4 R12, [R129+0x5c00] ;  /* 0x005c0000810c783b */ /* 0x000ea20000000200 */
[----:B------:R-:W-:Y:S01]  /*2b80*/  FSEL R78, R17, -INF , !P3 ;  /* 0xff800000114e7808 */ /* 0x000fe20005800000 */
[----:B------:R-:W-:Y:S01]  /*2b90*/  VIADD R17, R53, 0x19 ;  /* 0x0000001935117836 */ /* 0x000fe20000000000 */
[----:B------:R-:W-:Y:S01]  /*2ba0*/  FSEL R76, R16, -INF , !P5 ;  /* 0xff800000104c7808 */ /* 0x000fe20006800000 */
[----:B------:R-:W-:-:S04]  /*2bb0*/  DEPBAR.LE SB0, 0x0 ;  /* 0x000080000000791a */ /* 0x000fc80000000000 */
[----:B-1----:R-:W-:Y:S01]  /*2bc0*/  HMMA.16816.F32 R72, R8, R28, R72 ;  /* 0x0000001c0848723c */ /* 0x002fe20000001848 */
[----:B------:R-:W-:Y:S01]  /*2bd0*/  FSEL R16, R19, -INF , !P0 ;  /* 0xff80000013107808 */ /* 0x000fe20004000000 */
[----:B------:R-:W-:Y:S01]  /*2be0*/  VIADD R19, R53, 0x20 ;  /* 0x0000002035137836 */ /* 0x000fe20000000000 */
[----:B------:R-:W-:Y:S02]  /*2bf0*/  FSEL R18, R18, -INF , !P1 ;  /* 0xff80000012127808 */ /* 0x000fe40004800000 */
[CC--:B------:R-:W-:Y:S01]  /*2c00*/  ISETP.GE.AND P3, PT, R20.reuse, R137.reuse, PT ;  /* 0x000000891400720c */ /* 0x0c0fe20003f66270 */
[C---:B------:R-:W-:Y:S01]  /*2c10*/  HMMA.16816.F32 R40, R4.reuse, R32, R40 ;  /* 0x000000200428723c */ /* 0x040fe20000001828 */
[-C--:B------:R-:W-:Y:S02]  /*2c20*/  ISETP.GE.AND P0, PT, R17, R140.reuse, PT ;  /* 0x0000008c1100720c */ /* 0x080fe40003f06270 */
[----:B------:R-:W-:Y:S02]  /*2c30*/  ISETP.GE.AND P1, PT, R20, R140, PT ;  /* 0x0000008c1400720c */ /* 0x000fe40003f26270 */
[----:B------:R-:W-:Y:S01]  /*2c40*/  ISETP.GE.AND P5, PT, R22, R137, PT ;  /* 0x000000891600720c */ /* 0x000fe20003fa6270 */
[----:B------:R-:W-:Y:S01]  /*2c50*/  HMMA.16816.F32 R36, R4, R34, R36 ;  /* 0x000000220424723c */ /* 0x000fe20000001824 */
[----:B------:R-:W-:-:S02]  /*2c60*/  FSEL R32, R45, -INF , !P0 ;  /* 0xff8000002d207808 */ /* 0x000fc40004000000 */
[----:B------:R-:W-:Y:S02]  /*2c70*/  FSEL R84, R44, -INF , !P1 ;  /* 0xff8000002c547808 */ /* 0x000fe40004800000 */
[----:B------:R-:W-:Y:S01]  /*2c80*/  FSEL R80, R48, -INF , !P4 ;  /* 0xff80000030507808 */ /* 0x000fe20006000000 */
[----:B------:R-:W-:Y:S01]  /*2c90*/  HMMA.16816.F32 R68, R8, R30, R68 ;  /* 0x0000001e0844723c */ /* 0x000fe20000001844 */
[----:B------:R-:W-:Y:S02]  /*2ca0*/  FSEL R28, R50, -INF , !P6 ;  /* 0xff800000321c7808 */ /* 0x000fe40007000000 */
[----:B------:R-:W-:Y:S02]  /*2cb0*/  FSEL R56, R63, -INF , !P2 ;  /* 0xff8000003f387808 */ /* 0x000fe40005000000 */
[-C--:B------:R-:W-:Y:S02]  /*2cc0*/  ISETP.GE.AND P4, PT, R17, R137.reuse, PT ;  /* 0x000000891100720c */ /* 0x080fe40003f86270 */
[C---:B------:R-:W-:Y:S01]  /*2cd0*/  VIADD R11, R53.reuse, 0x28 ;  /* 0x00000028350b7836 */ /* 0x040fe20000000000 */
[----:B------:R-:W-:Y:S01]  /*2ce0*/  FSEL R10, R46, -INF , !P3 ;  /* 0xff8000002e0a7808 */ /* 0x000fe20005800000 */
[----:B------:R-:W-:Y:S01]  /*2cf0*/  VIADD R8, R53, 0x21 ;  /* 0x0000002135087836 */ /* 0x000fe20000000000 */
[-C--:B------:R-:W-:Y:S01]  /*2d00*/  ISETP.GE.AND P6, PT, R19, R140.reuse, PT ;  /* 0x0000008c1300720c */ /* 0x080fe20003fc6270 */
[----:B------:R-:W-:Y:S01]  /*2d10*/  VIADD R9, R53, 0x29 ;  /* 0x0000002935097836 */ /* 0x000fe20000000000 */
[C---:B------:R-:W-:Y:S01]  /*2d20*/  ISETP.GE.AND P3, PT, R11.reuse, R140, PT ;  /* 0x0000008c0b00720c */ /* 0x040fe20003f66270 */
[----:B--2---:R-:W-:Y:S01]  /*2d30*/  HMMA.16816.F32 R72, R4, R12, R72 ;  /* 0x0000000c0448723c */ /* 0x004fe20000001848 */
[----:B------:R-:W-:Y:S01]  /*2d40*/  BAR.SYNC.DEFER_BLOCKING 0x0 ;  /* 0x0000000000007b1d */ /* 0x000fe20000010000 */
[-C--:B------:R-:W-:Y:S01]  /*2d50*/  ISETP.GE.AND P0, PT, R11, R137.reuse, PT ;  /* 0x000000890b00720c */ /* 0x080fe20003f06270 */
[----:B------:R-:W-:Y:S01]  /*2d60*/  VIADD R11, R53, 0x31 ;  /* 0x00000031350b7836 */ /* 0x000fe20000000000 */
[----:B------:R-:W-:-:S02]  /*2d70*/  ISETP.GE.AND P1, PT, R8, R137, PT ;  /* 0x000000890800720c */ /* 0x000fc40003f26270 */
[----:B------:R-:W-:Y:S02]  /*2d80*/  ISETP.GE.AND P2, PT, R22, R140, PT ;  /* 0x0000008c1600720c */ /* 0x000fe40003f46270 */
[----:B------:R-:W-:-:S03]  /*2d90*/  FSEL R112, R43, -INF , !P1 ;  /* 0xff8000002b707808 */ /* 0x000fc60004800000 */
[----:B------:R-:W-:Y:S01]  /*2da0*/  HMMA.16816.F32 R68, R4, R14, R68 ;  /* 0x0000000e0444723c */ /* 0x000fe20000001844 */
[-C--:B------:R-:W-:Y:S02]  /*2db0*/  ISETP.GE.AND P1, PT, R11, R140.reuse, PT ;  /* 0x0000008c0b00720c */ /* 0x080fe40003f26270 */
[----:B------:R-:W-:Y:S02]  /*2dc0*/  FSEL R30, R51, -INF , !P5 ;  /* 0xff800000331e7808 */ /* 0x000fe40006800000 */
[----:B------:R-:W-:Y:S02]  /*2dd0*/  ISETP.GE.AND P5, PT, R8, R140, PT ;  /* 0x0000008c0800720c */ /* 0x000fe40003fa6270 */
[----:B------:R-:W-:Y:S01]  /*2de0*/  FSEL R8, R47, -INF , !P4 ;  /* 0xff8000002f087808 */ /* 0x000fe20006000000 */
[----:B------:R-:W-:Y:S01]  /*2df0*/  VIADD R4, R53, 0x39 ;  /* 0x0000003935047836 */ /* 0x000fe20000000000 */
[----:B------:R-:W-:Y:S02]  /*2e00*/  FSEL R102, R40, -INF , !P6 ;  /* 0xff80000028667808 */ /* 0x000fe40007000000 */
[----:B------:R-:W-:-:S02]  /*2e10*/  FSEL R82, R49, -INF , !P2 ;  /* 0xff80000031527808 */ /* 0x000fc40005000000 */
[C---:B------:R-:W-:Y:S02]  /*2e20*/  ISETP.GE.AND P4, PT, R9.reuse, R140, PT ;  /* 0x0000008c0900720c */ /* 0x040fe40003f86270 */
[-C--:B------:R-:W-:Y:S01]  /*2e30*/  ISETP.GE.AND P6, PT, R9, R137.reuse, PT ;  /* 0x000000890900720c */ /* 0x080fe20003fc6270 */
[----:B------:R-:W-:Y:S01]  /*2e40*/  VIADD R9, R53, 0x30 ;  /* 0x0000003035097836 */ /* 0x000fe20000000000 */
[----:B------:R-:W-:Y:S02]  /*2e50*/  FSEL R50, R73, -INF , !P1 ;  /* 0xff80000049327808 */ /* 0x000fe40004800000 */
[----:B------:R-:W-:Y:S02]  /*2e60*/  ISETP.GE.AND P2, PT, R19, R137, PT ;  /* 0x000000891300720c */ /* 0x000fe40003f46270 */
[----:B------:R-:W-:Y:S02]  /*2e70*/  PLOP3.LUT P1, PT, PT, PT, UP0, 0x80, 0x0 ;  /* 0x000000000000781c */ /* 0x000fe40003f2f008 */
[----:B------:R-:W-:-:S02]  /*2e80*/  FSEL R110, R42, -INF , !P2 ;  /* 0xff8000002a6e7808 */ /* 0x000fc40005000000 */
[----:B------:R-:W-:Y:S02]  /*2e90*/  FSEL R114, R41, -INF , !P5 ;  /* 0xff80000029727808 */ /* 0x000fe40006800000 */
[CC--:B------:R-:W-:Y:S02]  /*2ea0*/  ISETP.GE.AND P2, PT, R9.reuse, R140.reuse, PT ;  /* 0x0000008c0900720c */ /* 0x0c0fe40003f46270 */
[----:B------:R-:W-:Y:S01]  /*2eb0*/  ISETP.GE.AND P5, PT, R9, R137, PT ;  /* 0x000000890900720c */ /* 0x000fe20003fa6270 */
[----:B------:R-:W-:Y:S01]  /*2ec0*/  VIADD R9, R53, 0x38 ;  /* 0x0000003835097836 */ /* 0x000fe20000000000 */
[----:B------:R-:W-:Y:S02]  /*2ed0*/  FSEL R52, R39, -INF , !P6 ;  /* 0xff80000027347808 */ /* 0x000fe40007000000 */
[----:B------:R-:W-:Y:S02]  /*2ee0*/  ISETP.GE.AND P6, PT, R53, R140, PT ;  /* 0x0000008c3500720c */ /* 0x000fe40003fc6270 */
[----:B------:R-:W-:-:S02]  /*2ef0*/  FSEL R64, R36, -INF , !P3 ;  /* 0xff80000024407808 */ /* 0x000fc40005800000 */
[----:B------:R-:W-:Y:S02]  /*2f00*/  FSEL R54, R38, -INF , !P0 ;  /* 0xff80000026367808 */ /* 0x000fe40004000000 */
[----:B------:R-:W-:Y:S02]  /*2f10*/  FSEL R66, R37, -INF , !P4 ;  /* 0xff80000025427808 */ /* 0x000fe40006000000 */
[----:B------:R-:W-:Y:S02]  /*2f20*/  FSEL R48, R72, -INF , !P2 ;  /* 0xff80000048307808 */ /* 0x000fe40005000000 */
[----:B------:R-:W-:Y:S02]  /*2f30*/  FSEL R44, R74, -INF , !P5 ;  /* 0xff8000004a2c7808 */ /* 0x000fe40006800000 */
[----:B------:R-:W-:Y:S02]  /*2f40*/  FSEL R60, R60, -INF , !P6 ;  /* 0xff8000003c3c7808 */ /* 0x000fe40007000000 */
[----:B------:R-:W-:-:S02]  /*2f50*/  ISETP.GE.AND P3, PT, R11, R137, PT ;  /* 0x000000890b00720c */ /* 0x000fc40003f66270 */
[CC--:B------:R-:W-:Y:S02]  /*2f60*/  ISETP.GE.AND P0, PT, R9.reuse, R140.reuse, PT ;  /* 0x0000008c0900720c */ /* 0x0c0fe40003f06270 */
[-C--:B------:R-:W-:Y:S02]  /*2f70*/  ISETP.GE.AND P4, PT, R9, R137.reuse, PT ;  /* 0x000000890900720c */ /* 0x080fe40003f86270 */
[-C--:B------:R-:W-:Y:S02]  /*2f80*/  ISETP.GE.AND P2, PT, R53, R137.reuse, PT ;  /* 0x000000893500720c */ /* 0x080fe40003f46270 */
[C---:B------:R-:W-:Y:S02]  /*2f90*/  ISETP.GE.AND P5, PT, R4.reuse, R140, PT ;  /* 0x0000008c0400720c */ /* 0x040fe40003fa6270 */
[----:B------:R-:W-:Y:S01]  /*2fa0*/  ISETP.GE.AND P6, PT, R4, R137, PT ;  /* 0x000000890400720c */ /* 0x000fe20003fc6270 */
[----:B------:R-:W-:Y:S01]  /*2fb0*/  IMAD.IADD R4, R2, 0x1, R93 ;  /* 0x0000000102047824 */ /* 0x000fe200078e025d */
        /* <DEDUP_REMOVED lines=72> */
.L_x_989:
[----:B------:R-:W-:Y:S05]  /*3440*/  BSYNC B0 ;  /* 0x0000000000007941 */ /* 0x000fea0003800000 */
.L_x_988:
[----:B------:R-:W0:Y:S02]  /*3450*/  LDGDEPBAR ;  /* 0x00000000000079af */ /* 0x000e240000000000 */
.L_x_987:
[----:B-12---:R-:W-:Y:S01]  /*3460*/  FMNMX.FTZ R7, R60, R58, !PT ;  /* 0x0000003a3c077209 */ /* 0x006fe20007810000 */
[----:B------:R-:W-:Y:S01]  /*3470*/  USHF.L.U32 UR5, UR23, 0x1, URZ ;  /* 0x0000000117057899 */ /* 0x000fe2000800063f */
[----:B------:R-:W-:Y:S01]  /*3480*/  FMNMX.FTZ R5, R62, R56, !PT ;  /* 0x000000383e057209 */ /* 0x000fe20007810000 */
[----:B------:R-:W-:Y:S01]  /*3490*/  IMAD.WIDE.U32 R138, R124, -0x2daee0ad, RZ ;  /* 0xd2511f537c8a7825 */ /* 0x000fe200078e00ff */
[----:B------:R-:W-:Y:S01]  /*34a0*/  FMNMX.FTZ R7, R76, R7, !PT ;  /* 0x000000074c077209 */ /* 0x000fe20007810000 */
[----:B------:R-:W-:Y:S01]  /*34b0*/  ULOP3.LUT UR29, UR5, UR25, URZ, 0x3c, !UPT ;  /* 0x00000019051d7292 */ /* 0x000fe2000f8e3c3f */
[----:B------:R-:W-:Y:S01]  /*34c0*/  FMNMX.FTZ R5, R18, R5, !PT ;  /* 0x0000000512057209 */ /* 0x000fe20007810000 */
[----:B------:R-:W-:Y:S01]  /*34d0*/  UIADD3 UR6, UR24, -0x61c88647, URZ ;  /* 0x9e3779b918067890 */ /* 0x000fe2000fffe03f */
[----:B------:R-:W-:Y:S01]  /*34e0*/  FMNMX.FTZ R7, R78, R7, !PT ;  /* 0x000000074e077209 */ /* 0x000fe20007810000 */
[----:B------:R-:W-:Y:S01]  /*34f0*/  UIADD3 UR7, UR25, -0x4498517b, URZ ;  /* 0xbb67ae8519077890 */ /* 0x000fe2000fffe03f */
[----:B------:R-:W-:Y:S01]  /*3500*/  FMNMX.FTZ R5, R16, R5, !PT ;  /* 0x0000000510057209 */ /* 0x000fe20007810000 */
[----:B------:R-:W-:Y:S01]  /*3510*/  UIADD3 UR33, UR24, 0x3c6ef372, URZ ;  /* 0x3c6ef37218217890 */ /* 0x000fe2000fffe03f */
[----:B------:R-:W-:Y:S01]  /*3520*/  FMNMX.FTZ R7, R80, R7, !PT ;  /* 0x0000000750077209 */ /* 0x000fe20007810000 */
[----:B------:R-:W-:Y:S01]  /*3530*/  UIADD3 UR32, UR25, 0x76cf5d0a, URZ ;  /* 0x76cf5d0a19207890 */ /* 0x000fe2000fffe03f */
[----:B------:R-:W-:Y:S01]  /*3540*/  FMNMX.FTZ R5, R28, R5, !PT ;  /* 0x000000051c057209 */ /* 0x000fe20007810000 */
[----:B------:R-:W-:Y:S01]  /*3550*/  UIADD3 UR30, UR25, 0x32370b8f, URZ ;  /* 0x32370b8f191e7890 */ /* 0x000fe2000fffe03f */
[----:B------:R-:W-:Y:S01]  /*3560*/  FMNMX.FTZ R7, R82, R7, !PT ;  /* 0x0000000752077209 */ /* 0x000fe20007810000 */
[----:B------:R-:W-:Y:S01]  /*3570*/  UIADD3 UR5, UR5, 0x1, URZ ;  /* 0x0000000105057890 */ /* 0x000fe2000fffe03f */
[----:B------:R-:W-:Y:S01]  /*3580*/  FMNMX.FTZ R5, R30, R5, !PT ;  /* 0x000000051e057209 */ /* 0x000fe20007810000 */
[----:B------:R-:W-:Y:S01]  /*3590*/  ULDC UR34, c[0x0][0x2ec] ;  /* 0x0000bb0000227ab9 */ /* 0x000fe20000000800 */
[----:B------:R-:W-:Y:S01]  /*35a0*/  FMNMX.FTZ R7, R84, R7, !PT ;  /* 0x0000000754077209 */ /* 0x000fe20007810000 */
[----:B------:R-:W-:Y:S01]  /*35b0*/  UIADD3 UR31, UR24, -0x255992d5, URZ ;  /* 0xdaa66d2b181f7890 */ /* 0x000fe2000fffe03f */
[----:B------:R-:W-:Y:S01]  /*35c0*/  FMNMX.FTZ R5, R10, R5, !PT ;  /* 0x000000050a057209 */ /* 0x000fe20007810000 */
[----:B------:R-:W-:Y:S01]  /*35d0*/  ULOP3.LUT UR5, UR5, UR25, URZ, 0x3c, !UPT ;  /* 0x0000001905057292 */ /* 0x000fe2000f8e3c3f */
[----:B------:R-:W-:Y:S01]  /*35e0*/  FMNMX.FTZ R7, R32, R7, !PT ;  /* 0x0000000720077209 */ /* 0x000fe20007810000 */
[----:B------:R-:W-:Y:S01]  /*35f0*/  IMAD.U32 R152, RZ, RZ, UR12 ;  /* 0x0000000cff987e24 */ /* 0x000fe2000f8e00ff */
[----:B------:R-:W-:Y:S01]  /*3600*/  FMNMX.FTZ R5, R8, R5, !PT ;  /* 0x0000000508057209 */ /* 0x000fe20007810000 */
[----:B------:R-:W-:Y:S01]  /*3610*/  USHF.L.U32 UR17, UR17, 0x3, URZ ;  /* 0x0000000311117899 */ /* 0x000fe2000800063f */
        /* <DEDUP_REMOVED lines=16> */
[----:B------:R-:W-:Y:S01]  /*3720*/  LOP3.LUT R125, R0, UR24, RZ, 0x3c, !PT ;  /* 0x00000018007d7c12 */ /* 0x000fe2000f8e3cff */
[----:B------:R-:W1:Y:S01]  /*3730*/  SHFL.BFLY PT, R9, R6, 0x2, 0x1f ;  /* 0x0c401f0006097f89 */ /* 0x000e6200000e0000 */
[----:B------:R-:W-:Y:S02]  /*3740*/  LEA R130, R4, UR4, 0x1 ;  /* 0x0000000404827c11 */ /* 0x000fe4000f8e08ff */
[----:B------:R-:W-:Y:S01]  /*3750*/  LEA R152, R152, UR12, 0x10 ;  /* 0x0000000c98987c11 */ /* 0x000fe2000f8e80ff */
[----:B------:R-:W2:Y:S02]  /*3760*/  SHFL.BFLY PT, R0, R5, 0x2, 0x1f ;  /* 0x0c401f0005007f89 */ /* 0x000ea400000e0000 */
[----:B------:R-:W-:-:S05]  /*3770*/  IMAD R128, R3, 0x2, R130 ;  /* 0x0000000203807824 */ /* 0x000fca00078e0282 */
[----:B------:R-:W-:Y:S01]  /*3780*/  LDSM.16.MT88.4 R40, [R128+0x6000] ;  /* 0x006000008028783b */ /* 0x000fe20000004200 */
[----:B-1----:R-:W-:Y:S01]  /*3790*/  FMNMX.FTZ R9, R6, R9, !PT ;  /* 0x0000000906097209 */ /* 0x002fe20007810000 */
[----:B------:R-:W-:Y:S01]  /*37a0*/  IMAD.WIDE.U32 R6, R136, -0x326172a9, RZ ;  /* 0xcd9e8d5788067825 */ /* 0x000fe200078e00ff */
[----:B--2---:R-:W-:-:S03]  /*37b0*/  FMNMX.FTZ R0, R5, R0, !PT ;  /* 0x0000000005007209 */ /* 0x004fc60007810000 */
[----:B------:R-:W1:Y:S01]  /*37c0*/  SHFL.BFLY PT, R2, R9, 0x1, 0x1f ;  /* 0x0c201f0009027f89 */ /* 0x000e6200000e0000 */
[----:B------:R-:W-:Y:S02]  /*37d0*/  LOP3.LUT R70, R7, R125, RZ, 0x3c, !PT ;  /* 0x0000007d07467212 */ /* 0x000fe400078e3cff */
[----:B------:R-:W-:Y:S01]  /*37e0*/  LOP3.LUT R7, R139, UR29, RZ, 0x3c, !PT ;  /* 0x0000001d8b077c12 */ /* 0x000fe2000f8e3cff */
[----:B------:R-:W-:Y:S02]  /*37f0*/  UIADD3 UR29, UR24, 0x78dde6e4, URZ ;  /* 0x78dde6e4181d7890 */ /* 0x000fe4000fffe03f */
[----:B------:R-:W-:-:S04]  /*3800*/  IMAD.WIDE.U32 R70, R70, -0x2daee0ad, RZ ;  /* 0xd2511f5346467825 */ /* 0x000fc800078e00ff */
[----:B------:R-:W-:Y:S01]  /*3810*/  IMAD.WIDE.U32 R72, R7, -0x326172a9, RZ ;  /* 0xcd9e8d5707487825 */ /* 0x000fe200078e00ff */
[----:B------:R-:W-:Y:S01]  /*3820*/  LOP3.LUT R68, R71, UR7, R138, 0x96, !PT ;  /* 0x0000000747447c12 */ /* 0x000fe2000f8e968a */
[----:B------:R-:W-:Y:S01]  /*3830*/  UIADD3 UR7, UR25, -0x126145ec, URZ ;  /* 0xed9eba1419077890 */ /* 0x000fe2000fffe03f */
[----:B------:R-:W-:Y:S01]  /*3840*/  LOP3.LUT R138, R139, UR5, RZ, 0x3c, !PT ;  /* 0x000000058b8a7c12 */ /* 0x000fe2000f8e3cff */
[----:B------:R-:W-:Y:S01]  /*3850*/  UIADD3 UR5, UR25, -0x56f99767, URZ ;  /* 0xa906689919057890 */ /* 0x000fe2000fffe03f */
[----:B------:R-:W-:Y:S01]  /*3860*/  LOP3.LUT R7, R73, UR6, R6, 0x96, !PT ;  /* 0x0000000649077c12 */ /* 0x000fe2000f8e9606 */
[----:B------:R-:W-:-:S04]  /*3870*/  IMAD.WIDE.U32 R68, R68, -0x326172a9, RZ ;  /* 0xcd9e8d5744447825 */ /* 0x000fc800078e00ff */
[----:B------:R-:W-:Y:S01]  /*3880*/  IMAD.WIDE.U32 R118, R7, -0x2daee0ad, RZ ;  /* 0xd2511f5307767825 */ /* 0x000fe200078e00ff */
[----:B------:R-:W-:Y:S01]  /*3890*/  LOP3.LUT R72, R69, UR33, R72, 0x96, !PT ;  /* 0x0000002145487c12 */ /* 0x000fe2000f8e9648 */
[----:B------:R-:W2:Y:S01]  /*38a0*/  SHFL.BFLY PT, R7, R0, 0x1, 0x1f ;  /* 0x0c201f0000077f89 */ /* 0x000ea200000e0000 */
[----:B-1----:R-:W-:Y:S01]  /*38b0*/  FMNMX.FTZ R2, R9, R2, !PT ;  /* 0x0000000209027209 */ /* 0x002fe20007810000 */
[----:B------:R-:W-:Y:S01]  /*38c0*/  IMAD.WIDE.U32 R138, R138, -0x326172a9, RZ ;  /* 0xcd9e8d578a8a7825 */ /* 0x000fe200078e00ff */
[----:B------:R-:W-:Y:S02]  /*38d0*/  LOP3.LUT R5, R119, UR32, R70, 0x96, !PT ;  /* 0x0000002077057c12 */ /* 0x000fe4000f8e9646 */
[----:B------:R-:W-:Y:S01]  /*38e0*/  FSETP.NEU.FTZ.AND P0, PT, R2, -INF , PT ;  /* 0xff8000000200780b */ /* 0x000fe20003f1d000 */
[----:B------:R-:W-:-:S04]  /*38f0*/  IMAD.WIDE.U32 R72, R72, -0x2daee0ad, RZ ;  /* 0xd2511f5348487825 */ /* 0x000fc800078e00ff */
[----:B------:R-:W-:Y:S01]  /*3900*/  FMUL.FTZ R151, R2, UR34 ;  /* 0x0000002202977c20 */ /* 0x000fe20008410000 */
[----:B------:R-:W-:Y:S01]  /*3910*/  LOP3.LUT R138, R69, UR33, R138, 0x96, !PT ;  /* 0x00000021458a7c12 */ /* 0x000fe2000f8e968a */
[----:B------:R-:W-:Y:S01]  /*3920*/  IMAD.WIDE.U32 R120, R5, -0x326172a9, RZ ;  /* 0xcd9e8d5705787825 */ /* 0x000fe200078e00ff */
[----:B------:R-:W-:Y:S02]  /*3930*/  LOP3.LUT R118, R73, UR30, R118, 0x96, !PT ;  /* 0x0000001e49767c12 */ /* 0x000fe4000f8e9676 */
[----:B------:R-:W-:Y:S02]  /*3940*/  FSEL R151, R151, RZ, P0 ;  /* 0x000000ff97977208 */ /* 0x000fe40000000000 */
[----:B------:R-:W-:Y:S01]  /*3950*/  LOP3.LUT R5, R121, UR31, R68, 0x96, !PT ;  /* 0x0000001f79057c12 */ /* 0x000fe2000f8e9644 */
[----:B------:R-:W-:-:S04]  /*3960*/  IMAD.WIDE.U32 R118, R118, -0x326172a9, RZ ;  /* 0xcd9e8d5776767825 */ /* 0x000fc800078e00ff */
[--C-:B------:R-:W-:Y:S01]  /*3970*/  FFMA.FTZ R109, R60, UR34, -R151.reuse ;  /* 0x000000223c6d7c23 */ /* 0x100fe20008010897 */
[----:B------:R-:W-:Y:S01]  /*3980*/  FFMA.FTZ R108, R58, UR34, -R151 ;  /* 0x000000223a6c7c23 */ /* 0x000fe20008010897 */
[----:B------:R-:W-:Y:S01]  /*3990*/  IMAD.WIDE.U32 R12, R5, -0x2daee0ad, RZ ;  /* 0xd2511f53050c7825 */ /* 0x000fe200078e00ff */
[----:B------:R-:W-:-:S03]  /*39a0*/  LOP3.LUT R120, R119, UR29, R120, 0x96, !PT ;  /* 0x0000001d77787c12 */ /* 0x000fc6000f8e9678 */
[----:B------:R-:W-:Y:S01]  /*39b0*/  FFMA.FTZ R104, R76, UR34, -R151 ;  /* 0x000000224c687c23 */ /* 0x000fe20008010897 */
[----:B--2---:R-:W-:Y:S01]  /*39c0*/  FMNMX.FTZ R0, R0, R7, !PT ;  /* 0x0000000700007209 */ /* 0x004fe20007810000 */
[----:B------:R-:W-:Y:S01]  /*39d0*/  MUFU.EX2 R109, R109 ;  /* 0x0000006d006d7308 */ /* 0x000fe20000000800 */
[----:B------:R-:W-:Y:S01]  /*39e0*/  LOP3.LUT R72, R13, UR7, R72, 0x96, !PT ;  /* 0x000000070d487c12 */ /* 0x000fe2000f8e9648 */
[----:B------:R-:W-:Y:S01]  /*39f0*/  IMAD.WIDE.U32 R120, R120, -0x2daee0ad, RZ ;  /* 0xd2511f5378787825 */ /* 0x000fe200078e00ff */
[----:B------:R-:W-:-:S03]  /*3a00*/  FSETP.NEU.FTZ.AND P0, PT, R0, -INF , PT ;  /* 0xff8000000000780b */ /* 0x000fc60003f1d000 */
[----:B------:R-:W-:Y:S01]  /*3a10*/  FMUL.FTZ R149, R0, UR34 ;  /* 0x0000002200957c20 */ /* 0x000fe20008410000 */
[----:B------:R-:W-:Y:S01]  /*3a20*/  LOP3.LUT R5, R139, UR6, R6, 0x96, !PT ;  /* 0x000000068b057c12 */ /* 0x000fe2000f8e9606 */
[----:B------:R-:W-:Y:S01]  /*3a30*/  UIADD3 UR6, UR24, 0x1715609d, URZ ;  /* 0x1715609d18067890 */ /* 0x000fe2000fffe03f */
[----:B------:R-:W-:Y:S01]  /*3a40*/  LOP3.LUT R122, R121, UR5, R12, 0x96, !PT ;  /* 0x00000005797a7c12 */ /* 0x000fe2000f8e960c */
[----:B------:R-:W-:Y:S01]  /*3a50*/  IMAD.WIDE.U32 R72, R72, -0x326172a9, RZ ;  /* 0xcd9e8d5748487825 */ /* 0x000fe200078e00ff */
[----:B------:R-:W-:Y:S01]  /*3a60*/  FSEL R149, R149, RZ, P0 ;  /* 0x000000ff95957208 */ /* 0x000fe20000000000 */
[----:B------:R-:W1:Y:S02]  /*3a70*/  MUFU.EX2 R108, R108 ;  /* 0x0000006c006c7308 */ /* 0x000e640000000800 */
[----:B------:R-:W-:Y:S01]  /*3a80*/  FFMA.FTZ R101, R78, UR34, -R151 ;  /* 0x000000224e657c23 */ /* 0x000fe20008010897 */
[----:B------:R-:W-:Y:S01]  /*3a90*/  IMAD.WIDE.U32 R122, R122, -0x326172a9, RZ ;  /* 0xcd9e8d577a7a7825 */ /* 0x000fe200078e00ff */
[----:B------:R-:W-:-:S03]  /*3aa0*/  LOP3.LUT R118, R73, UR6, R118, 0x96, !PT ;  /* 0x0000000649767c12 */ /* 0x000fc6000f8e9676 */
[--C-:B------:R-:W-:Y:S01]  /*3ab0*/  FFMA.FTZ R107, R62, UR34, -R149.reuse ;  /* 0x000000223e6b7c23 */ /* 0x100fe20008010895 */
[--C-:B------:R-:W-:Y:S01]  /*3ac0*/  FFMA.FTZ R106, R56, UR34, -R149.reuse ;  /* 0x00000022386a7c23 */ /* 0x100fe20008010895 */
[--C-:B------:R-:W-:Y:S01]  /*3ad0*/  FFMA.FTZ R105, R18, UR34, -R149.reuse ;  /* 0x0000002212697c23 */ /* 0x100fe20008010895 */
[----:B------:R-:W-:Y:S01]  /*3ae0*/  LOP3.LUT R6, R122, 0xffff, RZ, 0xc0, !PT ;  /* 0x0000ffff7a067812 */ /* 0x000fe200078ec0ff */
[----:B------:R-:W-:Y:S01]  /*3af0*/  FFMA.FTZ R100, R16, UR34, -R149 ;  /* 0x0000002210647c23 */ /* 0x000fe20008010895 */
[----:B------:R-:W2:Y:S01]  /*3b00*/  LDSM.16.MT88.4 R76, [R130+0x6000] ;  /* 0x00600000824c783b */ /* 0x000ea20000004200 */
[----:B------:R-:W-:Y:S01]  /*3b10*/  MUFU.EX2 R107, R107 ;  /* 0x0000006b006b7308 */ /* 0x000fe20000000800 */
[----:B------:R-:W-:Y:S01]  /*3b20*/  LOP3.LUT R12, R123, UR18, R72, 0x96, !PT ;  /* 0x000000127b0c7c12 */ /* 0x000fe2000f8e9648 */
[----:B------:R-:W-:Y:S01]  /*3b30*/  IMAD.WIDE.U32 R118, R118, -0x2daee0ad, RZ ;  /* 0xd2511f5376767825 */ /* 0x000fe200078e00ff */
[----:B------:R-:W-:-:S03]  /*3b40*/  LOP3.LUT R13, R122, 0xff, RZ, 0xc0, !PT ;  /* 0x000000ff7a0d7812 */ /* 0x000fc600078ec0ff */
[--C-:B------:R-:W-:Y:S01]  /*3b50*/  FFMA.FTZ R98, R80, UR34, -R151.reuse ;  /* 0x0000002250627c23 */ /* 0x100fe20008010897 */
[----:B------:R-:W-:Y:S01]  /*3b60*/  SHF.R.U32.HI R6, RZ, 0x8, R6 ;  /* 0x00000008ff067819 */ /* 0x000fe20000011606 */
[----:B------:R-:W-:Y:S01]  /*3b70*/  FFMA.FTZ R97, R82, UR34, -R151 ;  /* 0x0000002252617c23 */ /* 0x000fe20008010897 */
[--C-:B------:R-:W-:Y:S01]  /*3b80*/  FFMA.FTZ R99, R28, UR34, -R149.reuse ;  /* 0x000000221c637c23 */ /* 0x100fe20008010895 */
[----:B------:R-:W3:Y:S01]  /*3b90*/  MUFU.EX2 R106, R106 ;  /* 0x0000006a006a7308 */ /* 0x000ee20000000800 */
[----:B------:R-:W-:Y:S01]  /*3ba0*/  FFMA.FTZ R96, R30, UR34, -R149 ;  /* 0x000000221e607c23 */ /* 0x000fe20008010895 */
[----:B------:R-:W-:Y:S01]  /*3bb0*/  LOP3.LUT R14, R12, 0xffff, RZ, 0xc0, !PT ;  /* 0x0000ffff0c0e7812 */ /* 0x000fe200078ec0ff */
[--C-:B------:R-:W-:Y:S01]  /*3bc0*/  FFMA.FTZ R92, R84, UR34, -R151.reuse ;  /* 0x00000022545c7c23 */ /* 0x100fe20008010897 */
[----:B------:R-:W-:Y:S01]  /*3bd0*/  SHF.R.U32.HI R17, RZ, 0x10, R12 ;  /* 0x00000010ff117819 */ /* 0x000fe2000001160c */
[----:B------:R-:W-:Y:S01]  /*3be0*/  FFMA.FTZ R89, R32, UR34, -R151 ;  /* 0x0000002220597c23 */ /* 0x000fe20008010897 */
[----:B------:R-:W-:Y:S01]  /*3bf0*/  PRMT R13, R13, 0x5410, R6 ;  /* 0x000054100d0d7816 */ /* 0x000fe20000000006 */
[--C-:B------:R-:W-:Y:S01]  /*3c00*/  FFMA.FTZ R95, R10, UR34, -R149.reuse ;  /* 0x000000220a5f7c23 */ /* 0x100fe20008010895 */
[----:B------:R-:W-:Y:S01]  /*3c10*/  MUFU.EX2 R104, R104 ;  /* 0x0000006800687308 */ /* 0x000fe20000000800 */
[----:B------:R-:W-:Y:S01]  /*3c20*/  LOP3.LUT R6, R118, 0xffff, RZ, 0xc0, !PT ;  /* 0x0000ffff76067812 */ /* 0x000fe200078ec0ff */
[----:B------:R-:W-:Y:S01]  /*3c30*/  FFMA.FTZ R90, R8, UR34, -R149 ;  /* 0x00000022085a7c23 */ /* 0x000fe20008010895 */
[----:B------:R-:W-:Y:S01]  /*3c40*/  LOP3.LUT R19, R12, 0xff, RZ, 0xc0, !PT ;  /* 0x000000ff0c137812 */ /* 0x000fe200078ec0ff */
[----:B------:R-:W-:Y:S01]  /*3c50*/  IMAD.WIDE.U32 R142, R5, -0x2daee0ad, RZ ;  /* 0xd2511f53058e7825 */ /* 0x000fe200078e00ff */
[----:B------:R-:W-:-:S03]  /*3c60*/  SHF.R.U32.HI R12, RZ, 0x18, R12 ;  /* 0x00000018ff0c7819 */ /* 0x000fc6000001160c */
[----:B------:R-:W-:Y:S01]  /*3c70*/  FFMA.FTZ R110, R110, UR34, -R149 ;  /* 0x000000226e6e7c23 */ /* 0x000fe20008010895 */
[----:B------:R-:W-:Y:S01]  /*3c80*/  SHF.R.U32.HI R14, RZ, 0x8, R14 ;  /* 0x00000008ff0e7819 */ /* 0x000fe2000001160e */
[----:B------:R-:W4:Y:S01]  /*3c90*/  MUFU.EX2 R101, R101 ;  /* 0x0000006500657308 */ /* 0x000f220000000800 */
[----:B------:R-:W-:Y:S01]  /*3ca0*/  LOP3.LUT R17, R17, 0xff, RZ, 0xc0, !PT ;  /* 0x000000ff11117812 */ /* 0x000fe200078ec0ff */
[----:B------:R-:W-:Y:S01]  /*3cb0*/  IMAD.WIDE.U32 R138, R138, -0x2daee0ad, RZ ;  /* 0xd2511f538a8a7825 */ /* 0x000fe200078e00ff */
[----:B------:R-:W-:-:S03]  /*3cc0*/  LOP3.LUT R37, R118, 0xff, RZ, 0xc0, !PT ;  /* 0x000000ff76257812 */ /* 0x000fc600078ec0ff */
[----:B------:R-:W-:Y:S01]  /*3cd0*/  FFMA.FTZ R147, R66, UR34, -R151 ;  /* 0x0000002242937c23 */ /* 0x000fe20008010897 */
[----:B------:R-:W-:Y:S01]  /*3ce0*/  SHF.R.U32.HI R6, RZ, 0x8, R6 ;  /* 0x00000008ff067819 */ /* 0x000fe20000011606 */
[----:B------:R-:W-:Y:S01]  /*3cf0*/  FFMA.FTZ R148, R54, UR34, -R149 ;  /* 0x0000002236947c23 */ /* 0x000fe20008010895 */
[----:B-1----:R-:W-:Y:S01]  /*3d00*/  F2FP.F16.F32.PACK_AB R93, R108, R109 ;  /* 0x0000006d6c5d723e */ /* 0x002fe200000000ff */
[----:B------:R-:W-:Y:S01]  /*3d10*/  MUFU.EX2 R105, R105 ;  /* 0x0000006900697308 */ /* 0x000fe20000000800 */
[----:B---3--:R-:W-:Y:S01]  /*3d20*/  F2FP.F16.F32.PACK_AB R94, R106, R107 ;  /* 0x0000006b6a5e723e */ /* 0x008fe200000000ff */
[--C-:B------:R-:W-:Y:S01]  /*3d30*/  FFMA.FTZ R150, R48, UR34, -R151.reuse ;  /* 0x0000002230967c23 */ /* 0x100fe20008010897 */
[----:B------:R-:W-:Y:S01]  /*3d40*/  PRMT R19, R19, 0x5410, R14 ;  /* 0x0000541013137816 */ /* 0x000fe2000000000e */
[----:B------:R-:W-:Y:S01]  /*3d50*/  FFMA.FTZ R145, R50, UR34, -R151 ;  /* 0x0000002232917c23 */ /* 0x000fe20008010897 */
[----:B------:R-:W-:Y:S01]  /*3d60*/  PRMT R17, R17, 0x5410, R12 ;  /* 0x0000541011117816 */ /* 0x000fe2000000000c */
[--C-:B------:R-:W-:Y:S01]  /*3d70*/  FFMA.FTZ R146, R44, UR34, -R149.reuse ;  /* 0x000000222c927c23 */ /* 0x100fe20008010895 */
[----:B------:R-:W-:Y:S01]  /*3d80*/  SHF.R.U32.HI R34, RZ, 0x10, R122 ;  /* 0x00000010ff227819 */ /* 0x000fe2000001167a */
[----:B------:R-:W1:Y:S01]  /*3d90*/  MUFU.EX2 R100, R100 ;  /* 0x0000006400647308 */ /* 0x000e620000000800 */
[----:B------:R-:W-:Y:S01]  /*3da0*/  PRMT R37, R37, 0x5410, R6 ;  /* 0x0000541025257816 */ /* 0x000fe20000000006 */
[----:B------:R-:W-:Y:S01]  /*3db0*/  FFMA.FTZ R141, R46, UR34, -R149 ;  /* 0x000000222e8d7c23 */ /* 0x000fe20008010895 */
[----:B------:R-:W-:Y:S01]  /*3dc0*/  PRMT R91, R93, 0x7632, R91 ;  /* 0x000076325d5b7816 */ /* 0x000fe2000000005b */
[----:B------:R-:W-:Y:S01]  /*3dd0*/  FFMA.FTZ R188, R24, UR34, -R151 ;  /* 0x0000002218bc7c23 */ /* 0x000fe20008010897 */
[----:B------:R-:W-:Y:S01]  /*3de0*/  PRMT R87, R94, 0x7632, R87 ;  /* 0x000076325e577816 */ /* 0x000fe20000000057 */
[----:B------:R-:W-:Y:S01]  /*3df0*/  FFMA.FTZ R186, R20, UR34, -R149 ;  /* 0x0000002214ba7c23 */ /* 0x000fe20008010895 */
[----:B------:R-:W-:Y:S01]  /*3e00*/  LOP3.LUT R6, R119, UR22, R120, 0x96, !PT ;  /* 0x0000001677067c12 */ /* 0x000fe2000f8e9678 */
[----:B------:R-:W-:Y:S01]  /*3e10*/  MUFU.EX2 R98, R98 ;  /* 0x0000006200627308 */ /* 0x000fe20000000800 */
[--C-:B------:R-:W-:Y:S01]  /*3e20*/  HSET2.LE.AND R19, R19, R152.reuse, PT ;  /* 0x0000009813137233 */ /* 0x100fe20003803000 */
[----:B------:R-:W-:Y:S01]  /*3e30*/  FADD.FTZ R109, R109, R108 ;  /* 0x0000006c6d6d7221 */ /* 0x000fe20000010000 */
[----:B------:R-:W-:Y:S01]  /*3e40*/  HSET2.LE.AND R17, R17, R152, PT ;  /* 0x0000009811117233 */ /* 0x000fe20003803000 */
[----:B------:R-:W-:Y:S01]  /*3e50*/  FADD.FTZ R106, R107, R106 ;  /* 0x0000006a6b6a7221 */ /* 0x000fe20000010000 */
[----:B------:R-:W-:-:S02]  /*3e60*/  SHF.R.U32.HI R11, RZ, 0x18, R122 ;  /* 0x00000018ff0b7819 */ /* 0x000fc4000001167a */
[----:B------:R-:W-:Y:S01]  /*3e70*/  LOP3.LUT R34, R34, 0xff, RZ, 0xc0, !PT ;  /* 0x000000ff22227812 */ /* 0x000fe200078ec0ff */
[----:B------:R-:W3:Y:S01]  /*3e80*/  MUFU.EX2 R97, R97 ;  /* 0x0000006100617308 */ /* 0x000ee20000000800 */
[----:B------:R-:W-:Y:S02]  /*3e90*/  PRMT R56, R93, 0x5410, R91 ;  /* 0x000054105d387816 */ /* 0x000fe4000000005b */
[----:B------:R-:W-:Y:S02]  /*3ea0*/  PRMT R4, R94, 0x5410, R87 ;  /* 0x000054105e047816 */ /* 0x000fe40000000057 */
[----:B------:R-:W-:Y:S02]  /*3eb0*/  LOP3.LUT R12, R6, 0xffff, RZ, 0xc0, !PT ;  /* 0x0000ffff060c7812 */ /* 0x000fe400078ec0ff */
[----:B----4-:R-:W-:Y:S01]  /*3ec0*/  F2FP.F16.F32.PACK_AB R86, R101, R104 ;  /* 0x000000686556723e */ /* 0x010fe200000000ff */
[----:B------:R-:W-:Y:S01]  /*3ed0*/  MUFU.EX2 R99, R99 ;  /* 0x0000006300637308 */ /* 0x000fe20000000800 */
[----:B-1----:R-:W-:Y:S01]  /*3ee0*/  F2FP.F16.F32.PACK_AB R84, R100, R105 ;  /* 0x000000696454723e */ /* 0x002fe200000000ff */
[----:B------:R-:W-:Y:S01]  /*3ef0*/  FADD.FTZ R104, R104, R109 ;  /* 0x0000006d68687221 */ /* 0x000fe20000010000 */
[----:B------:R-:W-:Y:S01]  /*3f00*/  SHF.R.U32.HI R7, RZ, 0x10, R6 ;  /* 0x00000010ff077819 */ /* 0x000fe20000011606 */
[----:B------:R-:W-:Y:S01]  /*3f10*/  FADD.FTZ R105, R105, R106 ;  /* 0x0000006a69697221 */ /* 0x000fe20000010000 */
[----:B------:R-:W-:Y:S01]  /*3f20*/  PRMT R11, R34, 0x5410, R11 ;  /* 0x00005410220b7816 */ /* 0x000fe2000000000b */
[----:B------:R-:W-:Y:S01]  /*3f30*/  FADD.FTZ R101, R101, R104 ;  /* 0x0000006865657221 */ /* 0x000fe20000010000 */
[----:B------:R-:W-:Y:S01]  /*3f40*/  LOP3.LUT R56, R19, R56, RZ, 0xc0, !PT ;  /* 0x0000003813387212 */ /* 0x000fe200078ec0ff */
[----:B------:R-:W1:Y:S01]  /*3f50*/  MUFU.EX2 R96, R96 ;  /* 0x0000006000607308 */ /* 0x000e620000000800 */
[----:B------:R-:W-:Y:S01]  /*3f60*/  LOP3.LUT R57, R17, R4, RZ, 0xc0, !PT ;  /* 0x0000000411397212 */ /* 0x000fe200078ec0ff */
[----:B------:R-:W-:Y:S01]  /*3f70*/  FADD.FTZ R100, R100, R105 ;  /* 0x0000006964647221 */ /* 0x000fe20000010000 */
[----:B------:R-:W-:Y:S01]  /*3f80*/  LOP3.LUT R9, R6, 0xff, RZ, 0xc0, !PT ;  /* 0x000000ff06097812 */ /* 0x000fe200078ec0ff */
[----:B------:R-:W4:Y:S01]  /*3f90*/  LDSM.16.MT88.4 R16, [R130+0x6400] ;  /* 0x006400008210783b */ /* 0x000f220000004200 */
[----:B------:R-:W-:-:S02]  /*3fa0*/  SHF.R.U32.HI R12, RZ, 0x8, R12 ;  /* 0x00000008ff0c7819 */ /* 0x000fc4000001160c */
[----:B------:R-:W-:Y:S01]  /*3fb0*/  PRMT R85, R86, 0x7632, R85 ;  /* 0x0000763256557816 */ /* 0x000fe20000000055 */
[----:B------:R-:W-:Y:S01]  /*3fc0*/  MUFU.EX2 R92, R92 ;  /* 0x0000005c005c7308 */ /* 0x000fe20000000800 */
[----:B------:R-:W-:Y:S02]  /*3fd0*/  PRMT R35, R84, 0x7632, R35 ;  /* 0x0000763254237816 */ /* 0x000fe40000000023 */
[----:B------:R-:W-:Y:S02]  /*3fe0*/  SHF.R.U32.HI R6, RZ, 0x18, R6 ;  /* 0x00000018ff067819 */ /* 0x000fe40000011606 */
[----:B------:R-:W-:Y:S02]  /*3ff0*/  LOP3.LUT R7, R7, 0xff, RZ, 0xc0, !PT ;  /* 0x000000ff07077812 */ /* 0x000fe400078ec0ff */
[----:B---3--:R-:W-:Y:S01]  /*4000*/  F2FP.F16.F32.PACK_AB R28, R97, R98 ;  /* 0x00000062611c723e */ /* 0x008fe200000000ff */
[----:B------:R-:W3:Y:S01]  /*4010*/  MUFU.EX2 R89, R89 ;  /* 0x0000005900597308 */ /* 0x000ee20000000800 */
[----:B-1----:R-:W-:Y:S01]  /*4020*/  F2FP.F16.F32.PACK_AB R30, R96, R99 ;  /* 0x00000063601e723e */ /* 0x002fe200000000ff */
[----:B------:R-:W-:Y:S01]  /*4030*/  FADD.FTZ R98, R98, R101 ;  /* 0x0000006562627221 */ /* 0x000fe20000010000 */
[----:B------:R-:W-:Y:S01]  /*4040*/  PRMT R9, R9, 0x5410, R12 ;  /* 0x0000541009097816 */ /* 0x000fe2000000000c */
[----:B------:R-:W-:Y:S01]  /*4050*/  FADD.FTZ R99, R99, R100 ;  /* 0x0000006463637221 */ /* 0x000fe20000010000 */
[--C-:B------:R-:W-:Y:S01]  /*4060*/  HSET2.LE.AND R13, R13, R152.reuse, PT ;  /* 0x000000980d0d7233 */ /* 0x100fe20003803000 */
[----:B------:R-:W-:Y:S01]  /*4070*/  FADD.FTZ R97, R97, R98 ;  /* 0x0000006261617221 */ /* 0x000fe20000010000 */
[----:B------:R-:W-:Y:S01]  /*4080*/  HSET2.LE.AND R4, R11, R152, PT ;  /* 0x000000980b047233 */ /* 0x000fe20003803000 */
[----:B------:R-:W-:Y:S01]  /*4090*/  MUFU.EX2 R95, R95 ;  /* 0x0000005f005f7308 */ /* 0x000fe20000000800 */
[----:B------:R-:W-:Y:S01]  /*40a0*/  PRMT R58, R86, 0x5410, R85 ;  /* 0x00005410563a7816 */ /* 0x000fe20000000055 */
[----:B------:R-:W-:Y:S01]  /*40b0*/  FADD.FTZ R96, R96, R99 ;  /* 0x0000006360607221 */ /* 0x000fe20000010000 */
[----:B------:R-:W-:-:S02]  /*40c0*/  PRMT R59, R84, 0x5410, R35 ;  /* 0x00005410543b7816 */ /* 0x000fc40000000023 */
[----:B------:R-:W-:Y:S02]  /*40d0*/  PRMT R7, R7, 0x5410, R6 ;  /* 0x0000541007077816 */ /* 0x000fe40000000006 */
[----:B------:R-:W-:Y:S01]  /*40e0*/  PRMT R27, R28, 0x7632, R27 ;  /* 0x000076321c1b7816 */ /* 0x000fe2000000001b */
[----:B------:R-:W1:Y:S01]  /*40f0*/  MUFU.EX2 R90, R90 ;  /* 0x0000005a005a7308 */ /* 0x000e620000000800 */
[----:B------:R-:W-:Y:S02]  /*4100*/  SHF.R.U32.HI R15, RZ, 0x10, R118 ;  /* 0x00000010ff0f7819 */ /* 0x000fe40000011676 */
[----:B------:R-:W-:Y:S02]  /*4110*/  PRMT R29, R30, 0x7632, R29 ;  /* 0x000076321e1d7816 */ /* 0x000fe4000000001d */
[----:B------:R-:W-:Y:S02]  /*4120*/  LOP3.LUT R58, R13, R58, RZ, 0xc0, !PT ;  /* 0x0000003a0d3a7212 */ /* 0x000fe400078ec0ff */
[----:B------:R-:W-:Y:S01]  /*4130*/  LOP3.LUT R59, R4, R59, RZ, 0xc0, !PT ;  /* 0x0000003b043b7212 */ /* 0x000fe200078ec0ff */
[----:B------:R-:W-:Y:S01]  /*4140*/  MUFU.EX2 R110, R110 ;  /* 0x0000006e006e7308 */ /* 0x000fe20000000800 */
[----:B------:R-:W-:-:S02]  /*4150*/  HSET2.LE.AND R9, R9, R152, PT ;  /* 0x0000009809097233 */ /* 0x000fc40003803000 */
[----:B------:R-:W-:Y:S02]  /*4160*/  PRMT R12, R28, 0x5410, R27 ;  /* 0x000054101c0c7816 */ /* 0x000fe4000000001b */
[----:B------:R-:W-:Y:S01]  /*4170*/  SHF.R.U32.HI R14, RZ, 0x18, R118 ;  /* 0x00000018ff0e7819 */ /* 0x000fe20000011676 */
[C---:B--2---:R-:W-:Y:S01]  /*4180*/  HMMA.16816.F32 R80, R56.reuse, R76, RZ ;  /* 0x0000004c3850723c */ /* 0x044fe200000018ff */
[----:B------:R-:W-:Y:S01]  /*4190*/  LOP3.LUT R15, R15, 0xff, RZ, 0xc0, !PT ;  /* 0x000000ff0f0f7812 */ /* 0x000fe200078ec0ff */
[----:B------:R-:W-:Y:S01]  /*41a0*/  MUFU.EX2 R147, R147 ;  /* 0x0000009300937308 */ /* 0x000fe20000000800 */
[--C-:B------:R-:W-:Y:S02]  /*41b0*/  HSET2.LE.AND R7, R7, R152.reuse, PT ;  /* 0x0000009807077233 */ /* 0x100fe40003803000 */
[----:B------:R-:W-:Y:S01]  /*41c0*/  PRMT R4, R30, 0x5410, R29 ;  /* 0x000054101e047816 */ /* 0x000fe2000000001d */
[----:B------:R-:W-:Y:S01]  /*41d0*/  HMMA.16816.F32 R76, R56, R78, RZ ;  /* 0x0000004e384c723c */ /* 0x000fe200000018ff */
[----:B---3--:R-:W-:Y:S01]  /*41e0*/  F2FP.F16.F32.PACK_AB R32, R89, R92 ;  /* 0x0000005c5920723e */ /* 0x008fe200000000ff */
[----:B------:R-:W-:Y:S01]  /*41f0*/  FADD.FTZ R92, R92, R97 ;  /* 0x000000615c5c7221 */ /* 0x000fe20000010000 */
[----:B------:R-:W-:Y:S01]  /*4200*/  LOP3.LUT R12, R9, R12, RZ, 0xc0, !PT ;  /* 0x0000000c090c7212 */ /* 0x000fe200078ec0ff */
[----:B------:R-:W-:Y:S01]  /*4210*/  MUFU.EX2 R148, R148 ;  /* 0x0000009400947308 */ /* 0x000fe20000000800 */
[----:B------:R-:W-:Y:S01]  /*4220*/  PRMT R15, R15, 0x5410, R14 ;  /* 0x000054100f0f7816 */ /* 0x000fe2000000000e */
[----:B------:R-:W2:Y:S01]  /*4230*/  LDSM.16.MT88.4 R8, [R128+0x6400] ;  /* 0x006400008008783b */ /* 0x000ea20000004200 */
[----:B------:R-:W-:Y:S01]  /*4240*/  LOP3.LUT R13, R7, R4, RZ, 0xc0, !PT ;  /* 0x00000004070d7212 */ /* 0x000fe200078ec0ff */
[----:B------:R-:W-:Y:S01]  /*4250*/  FADD.FTZ R92, R89, R92 ;  /* 0x0000005c595c7221 */ /* 0x000fe20000010000 */
[----:B------:R-:W-:Y:S01]  /*4260*/  PRMT R31, R32, 0x7632, R31 ;  /* 0x00007632201f7816 */ /* 0x000fe2000000001f */
[----:B------:R-:W3:Y:S01]  /*4270*/  LDSM.16.MT88.4 R4, [R130+0x7000] ;  /* 0x007000008204783b */ /* 0x000ee20000004200 */
[----:B-1----:R-:W-:Y:S01]  /*4280*/  F2FP.F16.F32.PACK_AB R34, R90, R95 ;  /* 0x0000005f5a22723e */ /* 0x002fe200000000ff */
[----:B------:R-:W-:Y:S01]  /*4290*/  MUFU.EX2 R150, R150 ;  /* 0x0000009600967308 */ /* 0x000fe20000000800 */
[--C-:B------:R-:W-:Y:S01]  /*42a0*/  HSET2.LE.AND R14, R37, R152.reuse, PT ;  /* 0x00000098250e7233 */ /* 0x100fe20003803000 */
[----:B------:R-:W-:Y:S01]  /*42b0*/  FADD.FTZ R95, R95, R96 ;  /* 0x000000605f5f7221 */ /* 0x000fe20000010000 */
[----:B------:R-:W-:-:S02]  /*42c0*/  HSET2.LE.AND R38, R15, R152, PT ;  /* 0x000000980f267233 */ /* 0x000fc40003803000 */
[----:B------:R-:W-:Y:S01]  /*42d0*/  PRMT R15, R32, 0x5410, R31 ;  /* 0x00005410200f7816 */ /* 0x000fe2000000001f */
[----:B------:R-:W-:Y:S01]  /*42e0*/  FADD.FTZ R95, R90, R95 ;  /* 0x0000005f5a5f7221 */ /* 0x000fe20000010000 */
[----:B------:R-:W-:Y:S01]  /*42f0*/  PRMT R33, R34, 0x7632, R33 ;  /* 0x0000763222217816 */ /* 0x000fe20000000021 */
[----:B------:R-:W-:Y:S01]  /*4300*/  MUFU.EX2 R145, R145 ;  /* 0x0000009100917308 */ /* 0x000fe20000000800 */
[----:B------:R-:W-:Y:S02]  /*4310*/  LOP3.LUT R36, R143, UR32, R70, 0x96, !PT ;  /* 0x000000208f247c12 */ /* 0x000fe4000f8e9646 */
[----:B------:R-:W-:Y:S02]  /*4320*/  LOP3.LUT R14, R14, R15, RZ, 0xc0, !PT ;  /* 0x0000000f0e0e7212 */ /* 0x000fe400078ec0ff */
[----:B------:R-:W-:Y:S01]  /*4330*/  LOP3.LUT R164, R139, UR30, R142, 0x96, !PT ;  /* 0x0000001e8ba47c12 */ /* 0x000fe2000f8e968e */
[----:B------:R-:W-:Y:S01]  /*4340*/  IMAD.WIDE.U32 R74, R36, -0x326172a9, RZ ;  /* 0xcd9e8d57244a7825 */ /* 0x000fe200078e00ff */
[----:B------:R-:W-:Y:S01]  /*4350*/  PRMT R15, R34, 0x5410, R33 ;  /* 0x00005410220f7816 */ /* 0x000fe20000000021 */
[----:B------:R-:W-:Y:S01]  /*4360*/  MUFU.EX2 R146, R146 ;  /* 0x0000009200927308 */ /* 0x000fe20000000800 */
[----:B------:R-:W-:Y:S01]  /*4370*/  LOP3.LUT R70, R143, UR32, R70, 0x96, !PT ;  /* 0x000000208f467c12 */ /* 0x000fe2000f8e9646 */
[----:B------:R-:W-:Y:S01]  /*4380*/  IMAD.WIDE.U32 R164, R164, -0x326172a9, RZ ;  /* 0xcd9e8d57a4a47825 */ /* 0x000fe200078e00ff */
[----:B------:R-:W-:-:S02]  /*4390*/  LOP3.LUT R15, R38, R15, RZ, 0xc0, !PT ;  /* 0x0000000f260f7212 */ /* 0x000fc400078ec0ff */
[----:B------:R-:W-:Y:S01]  /*43a0*/  HMMA.16816.F32 R36, R56, R40, RZ ;  /* 0x000000283824723c */ /* 0x000fe200000018ff */
[----:B------:R-:W-:Y:S01]  /*43b0*/  IMAD.WIDE.U32 R156, R70, -0x326172a9, RZ ;  /* 0xcd9e8d57469c7825 */ /* 0x000fe200078e00ff */
[----:B------:R-:W-:Y:S01]  /*43c0*/  LOP3.LUT R142, R139, UR30, R142, 0x96, !PT ;  /* 0x0000001e8b8e7c12 */ /* 0x000fe2000f8e968e */
[----:B------:R-:W1:Y:S01]  /*43d0*/  MUFU.EX2 R141, R141 ;  /* 0x0000008d008d7308 */ /* 0x000e620000000800 */
[----:B------:R-:W-:Y:S02]  /*43e0*/  LOP3.LUT R162, R118, 0xff, RZ, 0xc0, !PT ;  /* 0x000000ff76a27812 */ /* 0x000fe400078ec0ff */
[C---:B----4-:R-:W-:Y:S01]  /*43f0*/  HMMA.16816.F32 R80, R12.reuse, R16, R80 ;  /* 0x000000100c50723c */ /* 0x050fe20000001850 */
[----:B------:R-:W-:Y:S01]  /*4400*/  LOP3.LUT R41, R75, UR31, R68, 0x96, !PT ;  /* 0x0000001f4b297c12 */ /* 0x000fe2000f8e9644 */
[----:B------:R-:W-:Y:S01]  /*4410*/  IMAD.WIDE.U32 R142, R142, -0x326172a9, RZ ;  /* 0xcd9e8d578e8e7825 */ /* 0x000fe200078e00ff */
[----:B------:R-:W-:Y:S02]  /*4420*/  LOP3.LUT R40, R165, UR29, R74, 0x96, !PT ;  /* 0x0000001da5287c12 */ /* 0x000fe4000f8e964a */
[----:B------:R-:W-:Y:S01]  /*4430*/  LOP3.LUT R103, R157, UR31, R68, 0x96, !PT ;  /* 0x0000001f9d677c12 */ /* 0x000fe2000f8e9644 */
[----:B------:R-:W-:Y:S01]  /*4440*/  IMAD.WIDE.U32 R70, R41, -0x2daee0ad, RZ ;  /* 0xd2511f5329467825 */ /* 0x000fe200078e00ff */
[----:B------:R-:W-:Y:S01]  /*4450*/  HMMA.16816.F32 R76, R12, R18, R76 ;  /* 0x000000120c4c723c */ /* 0x000fe2000000184c */
[----:B------:R-:W-:-:S02]  /*4460*/  LOP3.LUT R156, R143, UR29, R156, 0x96, !PT ;  /* 0x0000001d8f9c7c12 */ /* 0x000fc4000f8e969c */
[----:B------:R-:W-:Y:S01]  /*4470*/  FFMA.FTZ R143, R52, UR34, -R149 ;  /* 0x00000022348f7c23 */ /* 0x000fe20008010895 */
[----:B------:R-:W-:Y:S01]  /*4480*/  IMAD.WIDE.U32 R16, R40, -0x2daee0ad, RZ ;  /* 0xd2511f5328107825 */ /* 0x000fe200078e00ff */
[----:B------:R-:W-:Y:S01]  /*4490*/  SHF.R.U32.HI R160, RZ, 0x10, R118 ;  /* 0x00000010ffa07819 */ /* 0x000fe20000011676 */
[----:B------:R-:W-:Y:S01]  /*44a0*/  MUFU.EX2 R188, R188 ;  /* 0x000000bc00bc7308 */ /* 0x000fe20000000800 */
[----:B------:R-:W-:Y:S01]  /*44b0*/  HMMA.16816.F32 R40, R56, R42, RZ ;  /* 0x0000002a3828723c */ /* 0x000fe200000018ff */
[----:B------:R-:W-:Y:S01]  /*44c0*/  LOP3.LUT R18, R71, UR7, R138, 0x96, !PT ;  /* 0x0000000747127c12 */ /* 0x000fe2000f8e968a */
[----:B------:R-:W-:Y:S01]  /*44d0*/  IMAD.WIDE.U32 R156, R156, -0x2daee0ad, RZ ;  /* 0xd2511f539c9c7825 */ /* 0x000fe200078e00ff */
[----:B------:R-:W-:Y:S02]  /*44e0*/  LOP3.LUT R17, R17, UR5, R70, 0x96, !PT ;  /* 0x0000000511117c12 */ /* 0x000fe4000f8e9646 */
[----:B------:R-:W4:Y:S01]  /*44f0*/  LDSM.16.MT88.4 R68, [R130+0x7400] ;  /* 0x007400008244783b */ /* 0x000f220000004200 */
[----:B------:R-:W-:Y:S01]  /*4500*/  IMAD.WIDE.U32 R18, R18, -0x326172a9, RZ ;  /* 0xcd9e8d5712127825 */ /* 0x000fe200078e00ff */
[----:B--2---:R-:W-:Y:S01]  /*4510*/  HMMA.16816.F32 R36, R12, R8, R36 ;  /* 0x000000080c24723c */ /* 0x004fe20000001824 */
[----:B------:R-:W-:Y:S01]  /*4520*/  MUFU.EX2 R143, R143 ;  /* 0x0000008f008f7308 */ /* 0x000fe20000000800 */
[----:B------:R-:W-:Y:S01]  /*4530*/  SHF.R.U32.HI R161, RZ, 0x18, R118 ;  /* 0x00000018ffa17819 */ /* 0x000fe20000011676 */
[----:B------:R-:W-:Y:S01]  /*4540*/  IMAD.WIDE.U32 R74, R17, -0x326172a9, RZ ;  /* 0xcd9e8d57114a7825 */ /* 0x000fe200078e00ff */
[----:B------:R-:W-:-:S02]  /*4550*/  LOP3.LUT R164, R19, UR6, R164, 0x96, !PT ;  /* 0x0000000613a47c12 */ /* 0x000fc4000f8e96a4 */
[----:B------:R-:W-:Y:S02]  /*4560*/  LOP3.LUT R19, R123, UR18, R72, 0x96, !PT ;  /* 0x000000127b137c12 */ /* 0x000fe4000f8e9648 */
[----:B------:R-:W-:Y:S01]  /*4570*/  LOP3.LUT R18, R75, UR18, R18, 0x96, !PT ;  /* 0x000000124b127c12 */ /* 0x000fe2000f8e9612 */
[----:B------:R-:W-:Y:S01]  /*4580*/  IMAD.WIDE.U32 R164, R164, -0x2daee0ad, RZ ;  /* 0xd2511f53a4a47825 */ /* 0x000fe200078e00ff */
[C---:B------:R-:W-:Y:S01]  /*4590*/  LOP3.LUT R115, R74.reuse, 0xff, RZ, 0xc0, !PT ;  /* 0x000000ff4a737812 */ /* 0x040fe200078ec0ff */
[----:B------:R-:W-:Y:S01]  /*45a0*/  MUFU.EX2 R186, R186 ;  /* 0x000000ba00ba7308 */ /* 0x000fe20000000800 */
[----:B------:R-:W-:Y:S02]  /*45b0*/  LOP3.LUT R121, R74, 0xffff, RZ, 0xc0, !PT ;  /* 0x0000ffff4a797812 */ /* 0x000fe400078ec0ff */
[--C-:B------:R-:W-:Y:S02]  /*45c0*/  SHF.R.U32.HI R9, RZ, 0x10, R74.reuse ;  /* 0x00000010ff097819 */ /* 0x100fe4000001164a */
[----:B------:R-:W-:Y:S01]  /*45d0*/  SHF.R.U32.HI R111, RZ, 0x18, R74 ;  /* 0x00000018ff6f7819 */ /* 0x000fe2000001164a */
[----:B------:R-:W-:Y:S01]  /*45e0*/  HMMA.16816.F32 R40, R12, R10, R40 ;  /* 0x0000000a0c28723c */ /* 0x000fe20000001828 */
[----:B------:R-:W-:Y:S01]  /*45f0*/  ISETP.LE.U32.AND P5, PT, R115, UR12, PT ;  /* 0x0000000c73007c0c */ /* 0x000fe2000bfa3070 */
[----:B------:R-:W-:Y:S01]  /*4600*/  FFMA.FTZ R115, R112, UR34, -R149 ;  /* 0x0000002270737c23 */ /* 0x000fe20008010895 */
[----:B------:R-:W-:-:S02]  /*4610*/  ISETP.LE.U32.AND P3, PT, R111, UR12, PT ;  /* 0x0000000c6f007c0c */ /* 0x000fc4000bf63070 */
[----:B------:R-:W-:Y:S01]  /*4620*/  LOP3.LUT R8, R122, 0xff, RZ, 0xc0, !PT ;  /* 0x000000ff7a087812 */ /* 0x000fe200078ec0ff */
[----:B---3--:R-:W-:Y:S01]  /*4630*/  HMMA.16816.F32 R72, R56, R4, RZ ;  /* 0x000000043848723c */ /* 0x008fe200000018ff */
[----:B------:R-:W-:Y:S01]  /*4640*/  LOP3.LUT R16, R165, UR22, R16, 0x96, !PT ;  /* 0x00000016a5107c12 */ /* 0x000fe2000f8e9610 */
[----:B------:R-:W2:Y:S01]  /*4650*/  MUFU.EX2 R115, R115 ;  /* 0x0000007300737308 */ /* 0x000ea20000000800 */
[----:B------:R-:W-:Y:S02]  /*4660*/  ISETP.LE.U32.AND P0, PT, R8, UR12, PT ;  /* 0x0000000c08007c0c */ /* 0x000fe4000bf03070 */
[----:B------:R-:W-:Y:S02]  /*4670*/  LOP3.LUT R163, R119, UR22, R120, 0x96, !PT ;  /* 0x0000001677a37c12 */ /* 0x000fe4000f8e9678 */
[----:B------:R-:W-:-:S04]  /*4680*/  IMAD.WIDE.U32 R4, R103, -0x2daee0ad, RZ ;  /* 0xd2511f5367047825 */ /* 0x000fc800078e00ff */
[--C-:B------:R-:W-:Y:S01]  /*4690*/  FFMA.FTZ R103, R102, UR34, -R151.reuse ;  /* 0x0000002266677c23 */ /* 0x100fe20008010897 */
[----:B------:R-:W-:Y:S01]  /*46a0*/  FFMA.FTZ R102, R114, UR34, -R151 ;  /* 0x0000002272667c23 */ /* 0x000fe20008010897 */
[----:B-1----:R-:W-:Y:S02]  /*46b0*/  F2FP.F16.F32.PACK_AB R120, R141, R146 ;  /* 0x000000928d78723e */ /* 0x002fe400000000ff */
[----:B------:R-:W-:Y:S02]  /*46c0*/  LOP3.LUT R139, R5, UR7, R138, 0x96, !PT ;  /* 0x00000007058b7c12 */ /* 0x000fe4000f8e968a */
[----:B------:R-:W-:Y:S01]  /*46d0*/  LOP3.LUT R4, R157, UR5, R4, 0x96, !PT ;  /* 0x000000059d047c12 */ /* 0x000fe2000f8e9604 */
[----:B------:R-:W-:Y:S01]  /*46e0*/  MUFU.EX2 R103, R103 ;  /* 0x0000006700677308 */ /* 0x000fe20000000800 */
[----:B------:R-:W-:Y:S01]  /*46f0*/  LOP3.LUT R157, R122, 0xffff, RZ, 0xc0, !PT ;  /* 0x0000ffff7a9d7812 */ /* 0x000fe200078ec0ff */
[----:B------:R-:W-:Y:S01]  /*4700*/  IMAD.WIDE.U32 R10, R139, -0x326172a9, RZ ;  /* 0xcd9e8d578b0a7825 */ /* 0x000fe200078e00ff */
[----:B------:R-:W-:-:S03]  /*4710*/  SHF.R.U32.HI R138, RZ, 0x10, R122 ;  /* 0x00000010ff8a7819 */ /* 0x000fc6000001167a */
[----:B------:R-:W-:Y:S01]  /*4720*/  @!P0 HADD2 R49, -R86.H0_H0, -RZ.H0_H0 ;  /* 0xa00000ff56318230 */ /* 0x000fe20000000900 */
[----:B--2---:R-:W-:Y:S01]  /*4730*/  F2FP.F16.F32.PACK_AB R144, R115, R110 ;  /* 0x0000006e7390723e */ /* 0x004fe200000000ff */
[----:B------:R-:W-:Y:S01]  /*4740*/  IMAD.WIDE.U32 R4, R4, -0x326172a9, RZ ;  /* 0xcd9e8d5704047825 */ /* 0x000fe200078e00ff */
[----:B------:R-:W-:Y:S01]  /*4750*/  SHF.R.U32.HI R122, RZ, 0x18, R122 ;  /* 0x00000018ff7a7819 */ /* 0x000fe2000001167a */
[----:B------:R-:W1:Y:S01]  /*4760*/  MUFU.EX2 R102, R102 ;  /* 0x0000006600667308 */ /* 0x000e620000000800 */
[----:B----4-:R-:W-:Y:S01]  /*4770*/  HMMA.16816.F32 R72, R12, R68, R72 ;  /* 0x000000440c48723c */ /* 0x010fe20000001848 */
[----:B------:R-:W-:Y:S01]  /*4780*/  LOP3.LUT R155, R11, UR6, R142, 0x96, !PT ;  /* 0x000000060b9b7c12 */ /* 0x000fe2000f8e968e */
[----:B------:R-:W-:Y:S01]  /*4790*/  ULDC.64 UR4, c[0x0][0x2a8] ;  /* 0x0000aa0000047ab9 */ /* 0x000fe20000000a00 */
[----:B------:R-:W-:Y:S01]  /*47a0*/  LOP3.LUT R17, R5, UR18, R10, 0x96, !PT ;  /* 0x0000001205117c12 */ /* 0x000fe2000f8e960a */
[----:B------:R-:W-:Y:S01]  /*47b0*/  FADD.FTZ R110, R110, R95 ;  /* 0x0000005f6e6e7221 */ /* 0x000fe20000010000 */
[----:B------:R-:W-:-:S02]  /*47c0*/  LOP3.LUT R139, R4, 0xffff, RZ, 0xc0, !PT ;  /* 0x0000ffff048b7812 */ /* 0x000fc400078ec0ff */
[----:B------:R-:W-:Y:S01]  /*47d0*/  LOP3.LUT R159, R4, 0xff, RZ, 0xc0, !PT ;  /* 0x000000ff049f7812 */ /* 0x000fe200078ec0ff */
[----:B------:R-:W-:Y:S01]  /*47e0*/  FADD.FTZ R115, R115, R110 ;  /* 0x0000006e73737221 */ /* 0x000fe20000010000 */
[--C-:B------:R-:W-:Y:S02]  /*47f0*/  SHF.R.U32.HI R154, RZ, 0x10, R4.reuse ;  /* 0x00000010ff9a7819 */ /* 0x100fe40000011604 */
[----:B------:R-:W-:Y:S02]  /*4800*/  SHF.R.U32.HI R158, RZ, 0x18, R4 ;  /* 0x00000018ff9e7819 */ /* 0x000fe40000011604 */
[C---:B------:R-:W-:Y:S02]  /*4810*/  LOP3.LUT R4, R18.reuse, 0xffff, RZ, 0xc0, !PT ;  /* 0x0000ffff12047812 */ /* 0x040fe400078ec0ff */
[----:B------:R-:W-:Y:S02]  /*4820*/  LOP3.LUT R5, R18, 0xff, RZ, 0xc0, !PT ;  /* 0x000000ff12057812 */ /* 0x000fe400078ec0ff */
[----:B------:R-:W-:-:S02]  /*4830*/  SHF.R.U32.HI R4, RZ, 0x8, R4 ;  /* 0x00000008ff047819 */ /* 0x000fc40000011604 */
[----:B------:R-:W-:Y:S02]  /*4840*/  ISETP.LE.U32.AND P4, PT, R5, UR12, PT ;  /* 0x0000000c05007c0c */ /* 0x000fe4000bf83070 */
[----:B------:R-:W-:Y:S02]  /*4850*/  LOP3.LUT R4, R4, 0xffff, RZ, 0xc0, !PT ;  /* 0x0000ffff04047812 */ /* 0x000fe400078ec0ff */
[----:B-1----:R-:W-:Y:S01]  /*4860*/  F2FP.F16.F32.PACK_AB R111, R102, R103 ;  /* 0x00000067666f723e */ /* 0x002fe200000000ff */
[----:B------:R-:W-:Y:S01]  /*4870*/  FADD.FTZ R103, R103, R92 ;  /* 0x0000005c67677221 */ /* 0x000fe20000010000 */
[----:B------:R-:W-:Y:S02]  /*4880*/  ISETP.LE.U32.AND P6, PT, R4, UR12, PT ;  /* 0x0000000c04007c0c */ /* 0x000fe4000bfc3070 */
[----:B------:R-:W-:Y:S01]  /*4890*/  HMMA.16816.F32 R4, R56, R6, RZ ;  /* 0x000000063804723c */ /* 0x000fe200000018ff */
[----:B------:R-:W-:Y:S01]  /*48a0*/  PRMT R112, R111, 0x7632, R112 ;  /* 0x000076326f707816 */ /* 0x000fe20000000070 */
[----:B------:R-:W-:Y:S01]  /*48b0*/  FADD.FTZ R103, R102, R103 ;  /* 0x0000006766677221 */ /* 0x000fe20000010000 */
[----:B------:R-:W-:-:S02]  /*48c0*/  SHF.R.U32.HI R10, RZ, 0x18, R18 ;  /* 0x00000018ff0a7819 */ /* 0x000fc40000011612 */
[----:B------:R-:W-:Y:S01]  /*48d0*/  @!P4 HADD2 R116, -R111.H0_H0, -RZ.H0_H0 ;  /* 0xa00000ff6f74c230 */ /* 0x000fe20000000900 */
[----:B------:R-:W-:Y:S02]  /*48e0*/  PRMT R8, R111, 0x5410, R112 ;  /* 0x000054106f087816 */ /* 0x000fe40000000070 */
[----:B------:R-:W-:Y:S02]  /*48f0*/  ISETP.LE.U32.AND P2, PT, R122, UR12, PT ;  /* 0x0000000c7a007c0c */ /* 0x000fe4000bf43070 */
[----:B------:R-:W-:Y:S01]  /*4900*/  @!P4 PRMT R111, R116, 0x5410, RZ ;  /* 0x00005410746fc816 */ /* 0x000fe200000000ff */
[----:B------:R-:W-:Y:S01]  /*4910*/  @!P6 HADD2 R113, -R112.H0_H0, -RZ.H0_H0 ;  /* 0xa00000ff7071e230 */ /* 0x000fe20000000900 */
[----:B------:R-:W-:Y:S01]  /*4920*/  ISETP.LE.U32.AND P4, PT, R10, UR12, PT ;  /* 0x0000000c0a007c0c */ /* 0x000fe2000bf83070 */
[----:B------:R-:W-:Y:S01]  /*4930*/  FFMA.FTZ R116, R64, UR34, -R151 ;  /* 0x0000002240747c23 */ /* 0x000fe20008010897 */
[----:B------:R-:W-:Y:S02]  /*4940*/  SHF.R.U32.HI R10, RZ, 0x10, R18 ;  /* 0x00000010ff0a7819 */ /* 0x000fe40000011612 */
[----:B------:R-:W-:-:S02]  /*4950*/  @!P6 PRMT R112, R113, 0x5410, RZ ;  /* 0x000054107170e816 */ /* 0x000fc400000000ff */
[----:B------:R-:W-:Y:S01]  /*4960*/  LOP3.LUT R10, R10, 0xff, RZ, 0xc0, !PT ;  /* 0x000000ff0a0a7812 */ /* 0x000fe200078ec0ff */
[----:B------:R-:W1:Y:S01]  /*4970*/  MUFU.EX2 R116, R116 ;  /* 0x0000007400747308 */ /* 0x000e620000000800 */
[----:B------:R-:W-:Y:S01]  /*4980*/  PRMT R113, R144, 0x7632, R113 ;  /* 0x0000763290717816 */ /* 0x000fe20000000071 */
[----:B------:R-:W-:Y:S01]  /*4990*/  @!P2 HADD2 R114, -R35.H0_H0, -RZ.H0_H0 ;  /* 0xa00000ff2372a230 */ /* 0x000fe20000000900 */
[----:B------:R-:W-:Y:S02]  /*49a0*/  ISETP.LE.U32.AND P6, PT, R10, UR12, PT ;  /* 0x0000000c0a007c0c */ /* 0x000fe4000bfc3070 */
[----:B------:R-:W-:Y:S01]  /*49b0*/  HMMA.16816.F32 R68, R12, R70, R4 ;  /* 0x000000460c44723c */ /* 0x000fe20000001804 */
[----:B------:R-:W-:Y:S01]  /*49c0*/  @!P4 HADD2 R117, -R113.H0_H0, -RZ.H0_H0 ;  /* 0xa00000ff7175c230 */ /* 0x000fe20000000900 */
[----:B------:R-:W-:Y:S01]  /*49d0*/  F2FP.F16.F32.PACK_AB R142, R143, R148 ;  /* 0x000000948f8e723e */ /* 0x000fe200000000ff */
[----:B------:R-:W-:Y:S01]  /*49e0*/  FADD.FTZ R148, R148, R115 ;  /* 0x0000007394947221 */ /* 0x000fe20000010000 */
[----:B------:R-:W-:-:S02]  /*49f0*/  LOP3.LUT R18, R118, 0xffff, RZ, 0xc0, !PT ;  /* 0x0000ffff76127812 */ /* 0x000fc400078ec0ff */
[----:B------:R-:W-:Y:S01]  /*4a00*/  PRMT R123, R142, 0x7632, R123 ;  /* 0x000076328e7b7816 */ /* 0x000fe2000000007b */
[----:B------:R-:W-:Y:S01]  /*4a10*/  FADD.FTZ R143, R143, R148 ;  /* 0x000000948f8f7221 */ /* 0x000fe20000010000 */
[----:B------:R-:W-:Y:S02]  /*4a20*/  LOP3.LUT R4, R9, 0xff, RZ, 0xc0, !PT ;  /* 0x000000ff09047812 */ /* 0x000fe400078ec0ff */
[----:B------:R-:W-:Y:S01]  /*4a30*/  PRMT R9, R144, 0x5410, R113 ;  /* 0x0000541090097816 */ /* 0x000fe20000000071 */
[----:B------:R-:W-:Y:S01]  /*4a40*/  @!P6 HADD2 R67, -R144.H0_H0, -RZ.H0_H0 ;  /* 0xa00000ff9043e230 */ /* 0x000fe20000000900 */
[----:B------:R-:W-:Y:S01]  /*4a50*/  @!P4 PRMT R113, R117, 0x5410, RZ ;  /* 0x000054107571c816 */ /* 0x000fe200000000ff */
[----:B------:R-:W-:Y:S01]  /*4a60*/  @!P3 HADD2 R63, -R123.H0_H0, -RZ.H0_H0 ;  /* 0xa00000ff7b3fb230 */ /* 0x000fe20000000900 */
[----:B------:R-:W-:Y:S01]  /*4a70*/  ISETP.LE.U32.AND P4, PT, R4, UR12, PT ;  /* 0x0000000c04007c0c */ /* 0x000fe2000bf83070 */
[----:B------:R-:W-:Y:S01]  /*4a80*/  FADD.FTZ R146, R146, R143 ;  /* 0x0000008f92927221 */ /* 0x000fe20000010000 */
[----:B------:R-:W-:-:S02]  /*4a90*/  SHF.R.U32.HI R4, RZ, 0x8, R121 ;  /* 0x00000008ff047819 */ /* 0x000fc40000011679 */
[----:B-1----:R-:W-:Y:S01]  /*4aa0*/  F2FP.F16.F32.PACK_AB R122, R147, R116 ;  /* 0x00000074937a723e */ /* 0x002fe200000000ff */
[----:B------:R-:W-:Y:S01]  /*4ab0*/  FADD.FTZ R116, R116, R103 ;  /* 0x0000006774747221 */ /* 0x000fe20000010000 */
[----:B------:R-:W-:Y:S01]  /*4ac0*/  LOP3.LUT R4, R4, 0xffff, RZ, 0xc0, !PT ;  /* 0x0000ffff04047812 */ /* 0x000fe200078ec0ff */
[----:B------:R-:W-:Y:S01]  /*4ad0*/  FADD.FTZ R146, R141, R146 ;  /* 0x000000928d927221 */ /* 0x000fe20000010000 */
[----:B------:R-:W-:Y:S01]  /*4ae0*/  @!P6 PRMT R144, R67, 0x5410, RZ ;  /* 0x000054104390e816 */ /* 0x000fe200000000ff */
[----:B------:R-:W-:Y:S01]  /*4af0*/  @!P5 HADD2 R66, -R122.H0_H0, -RZ.H0_H0 ;  /* 0xa00000ff7a42d230 */ /* 0x000fe20000000900 */
[----:B------:R-:W-:Y:S01]  /*4b00*/  ISETP.LE.U32.AND P6, PT, R4, UR12, PT ;  /* 0x0000000c04007c0c */ /* 0x000fe2000bfc3070 */
[----:B------:R-:W-:Y:S01]  /*4b10*/  FADD.FTZ R147, R147, R116 ;  /* 0x0000007493937221 */ /* 0x000fe20000010000 */
        /* <DEDUP_REMOVED lines=8> */
[----:B------:R-:W-:Y:S02]  /*4ba0*/  LOP3.LUT R4, R16, 0xff, RZ, 0xc0, !PT ;  /* 0x000000ff10047812 */ /* 0x000fe400078ec0ff */
[----:B------:R-:W-:-:S02]  /*4bb0*/  PRMT R11, R142, 0x5410, R123 ;  /* 0x000054108e0b7816 */ /* 0x000fc4000000007b */
[----:B------:R-:W-:Y:S02]  /*4bc0*/  @!P4 PRMT R142, R64, 0x5410, RZ ;  /* 0x00005410408ec816 */ /* 0x000fe400000000ff */
[----:B------:R-:W-:Y:S02]  /*4bd0*/  ISETP.LE.U32.AND P4, PT, R4, UR12, PT ;  /* 0x0000000c04007c0c */ /* 0x000fe4000bf83070 */
[----:B------:R-:W-:Y:S02]  /*4be0*/  SHF.R.U32.HI R4, RZ, 0x18, R16 ;  /* 0x00000018ff047819 */ /* 0x000fe40000011610 */
[----:B------:R-:W-:Y:S01]  /*4bf0*/  LOP3.LUT R16, R16, 0xffff, RZ, 0xc0, !PT ;  /* 0x0000ffff10107812 */ /* 0x000fe200078ec0ff */
[----:B------:R-:W-:Y:S01]  /*4c00*/  @!P5 HADD2 R55, -R120.H0_H0, -RZ.H0_H0 ;  /* 0xa00000ff7837d230 */ /* 0x000fe20000000900 */
[----:B------:R-:W-:Y:S02]  /*4c10*/  @!P6 PRMT R121, R65, 0x5410, RZ ;  /* 0x000054104179e816 */ /* 0x000fe400000000ff */
[----:B------:R-:W-:Y:S01]  /*4c20*/  SHF.R.U32.HI R16, RZ, 0x8, R16 ;  /* 0x00000008ff107819 */ /* 0x000fe20000011610 */
[----:B------:R-:W1:Y:S01]  /*4c30*/  LDSM.16.MT88.4 R64, [R128+0x7000] ;  /* 0x007000008040783b */ /* 0x000e620000004200 */
[----:B------:R-:W-:Y:S01]  /*4c40*/  F2FP.F16.F32.PACK_AB R118, R145, R150 ;  /* 0x000000969176723e */ /* 0x000fe200000000ff */
[----:B------:R-:W-:Y:S01]  /*4c50*/  FADD.FTZ R150, R150, R147 ;  /* 0x0000009396967221 */ /* 0x000fe20000010000 */
[----:B------:R-:W-:-:S02]  /*4c60*/  LOP3.LUT R16, R16, 0xffff, RZ, 0xc0, !PT ;  /* 0x0000ffff10107812 */ /* 0x000fc400078ec0ff */
[----:B------:R-:W-:Y:S01]  /*4c70*/  @!P3 PRMT R123, R63, 0x5410, RZ ;  /* 0x000054103f7bb816 */ /* 0x000fe200000000ff */
[----:B------:R-:W-:Y:S01]  /*4c80*/  @!P4 HADD2 R62, -R118.H0_H0, -RZ.H0_H0 ;  /* 0xa00000ff763ec230 */ /* 0x000fe20000000900 */
[----:B------:R-:W-:Y:S01]  /*4c90*/  ISETP.LE.U32.AND P6, PT, R16, UR12, PT ;  /* 0x0000000c10007c0c */ /* 0x000fe2000bfc3070 */
[----:B------:R-:W-:Y:S01]  /*4ca0*/  FADD.FTZ R150, R145, R150 ;  /* 0x0000009691967221 */ /* 0x000fe20000010000 */
[----:B------:R-:W-:Y:S02]  /*4cb0*/  PRMT R117, R118, 0x7632, R117 ;  /* 0x0000763276757816 */ /* 0x000fe40000000075 */
[----:B------:R-:W-:Y:S02]  /*4cc0*/  ISETP.LE.U32.AND P3, PT, R4, UR12, PT ;  /* 0x0000000c04007c0c */ /* 0x000fe4000bf63070 */
[----:B------:R-:W-:Y:S02]  /*4cd0*/  LOP3.LUT R4, R163, 0xff, RZ, 0xc0, !PT ;  /* 0x000000ffa3047812 */ /* 0x000fe400078ec0ff */
[----:B------:R-:W-:-:S02]  /*4ce0*/  PRMT R16, R118, 0x5410, R117 ;  /* 0x0000541076107816 */ /* 0x000fc40000000075 */
[----:B------:R-:W-:Y:S02]  /*4cf0*/  @!P4 PRMT R118, R62, 0x5410, RZ ;  /* 0x000054103e76c816 */ /* 0x000fe400000000ff */
[----:B------:R-:W-:Y:S01]  /*4d00*/  ISETP.LE.U32.AND P4, PT, R4, UR12, PT ;  /* 0x0000000c04007c0c */ /* 0x000fe2000bf83070 */
[----:B------:R-:W-:Y:S01]  /*4d10*/  @!P6 HADD2 R60, -R117.H0_H0, -RZ.H0_H0 ;  /* 0xa00000ff753ce230 */ /* 0x000fe20000000900 */
[----:B------:R-:W-:Y:S02]  /*4d20*/  SHF.R.U32.HI R4, RZ, 0x10, R19 ;  /* 0x00000010ff047819 */ /* 0x000fe40000011613 */
[----:B------:R-:W-:Y:S02]  /*4d30*/  PRMT R119, R120, 0x7632, R119 ;  /* 0x0000763278777816 */ /* 0x000fe40000000077 */
[----:B------:R-:W-:Y:S02]  /*4d40*/  LOP3.LUT R4, R4, 0xff, RZ, 0xc0, !PT ;  /* 0x000000ff04047812 */ /* 0x000fe400078ec0ff */
[----:B------:R-:W-:Y:S01]  /*4d50*/  @!P6 PRMT R117, R60, 0x5410, RZ ;  /* 0x000054103c75e816 */ /* 0x000fe200000000ff */
[----:B------:R-:W-:Y:S01]  /*4d60*/  @!P3 HADD2 R54, -R119.H0_H0, -RZ.H0_H0 ;  /* 0xa00000ff7736b230 */ /* 0x000fe20000000900 */
[----:B------:R-:W-:-:S02]  /*4d70*/  ISETP.LE.U32.AND P6, PT, R4, UR12, PT ;  /* 0x0000000c04007c0c */ /* 0x000fc4000bfc3070 */
[----:B------:R-:W-:Y:S01]  /*4d80*/  LOP3.LUT R4, R163, 0xffff, RZ, 0xc0, !PT ;  /* 0x0000ffffa3047812 */ /* 0x000fe200078ec0ff */
[----:B------:R-:W-:Y:S01]  /*4d90*/  @!P4 HADD2 R61, -R28.H0_H0, -RZ.H0_H0 ;  /* 0xa00000ff1c3dc230 */ /* 0x000fe20000000900 */
[----:B------:R-:W-:Y:S02]  /*4da0*/  SHF.R.U32.HI R5, RZ, 0x18, R163 ;  /* 0x00000018ff057819 */ /* 0x000fe400000116a3 */
[----:B------:R-:W-:Y:S02]  /*4db0*/  SHF.R.U32.HI R4, RZ, 0x8, R4 ;  /* 0x00000008ff047819 */ /* 0x000fe40000011604 */
[----:B------:R-:W-:Y:S02]  /*4dc0*/  PRMT R153, R120, 0x5410, R119 ;  /* 0x0000541078997816 */ /* 0x000fe40000000077 */
[----:B------:R-:W-:Y:S02]  /*4dd0*/  LOP3.LUT R4, R4, 0xffff, RZ, 0xc0, !PT ;  /* 0x0000ffff04047812 */ /* 0x000fe400078ec0ff */
[----:B------:R-:W-:Y:S01]  /*4de0*/  SHF.R.U32.HI R163, RZ, 0x10, R163 ;  /* 0x00000010ffa37819 */ /* 0x000fe200000116a3 */
[----:B------:R-:W-:Y:S01]  /*4df0*/  @!P6 HADD2 R45, -R94.H0_H0, -RZ.H0_H0 ;  /* 0xa00000ff5e2de230 */ /* 0x000fe20000000900 */
[----:B------:R-:W-:-:S02]  /*4e00*/  @!P3 PRMT R119, R54, 0x5410, RZ ;  /* 0x000054103677b816 */ /* 0x000fc400000000ff */
[----:B------:R-:W-:Y:S02]  /*4e10*/  ISETP.LE.U32.AND P3, PT, R4, UR12, PT ;  /* 0x0000000c04007c0c */ /* 0x000fe4000bf63070 */
[----:B------:R-:W-:Y:S02]  /*4e20*/  LOP3.LUT R163, R163, 0xff, RZ, 0xc0, !PT ;  /* 0x000000ffa3a37812 */ /* 0x000fe400078ec0ff */
[----:B------:R-:W-:Y:S02]  /*4e30*/  @!P4 PRMT R28, R61, 0x5410, RZ ;  /* 0x000054103d1cc816 */ /* 0x000fe400000000ff */
[----:B------:R-:W-:Y:S01]  /*4e40*/  ISETP.LE.U32.AND P4, PT, R163, UR12, PT ;  /* 0x0000000ca3007c0c */ /* 0x000fe2000bf83070 */
[----:B-1----:R-:W-:Y:S01]  /*4e50*/  HMMA.16816.F32 R60, R56, R64, RZ ;  /* 0x00000040383c723c */ /* 0x002fe200000018ff */
[----:B------:R-:W-:Y:S02]  /*4e60*/  LOP3.LUT R4, R19, 0xffff, RZ, 0xc0, !PT ;  /* 0x0000ffff13047812 */ /* 0x000fe400078ec0ff */
[----:B------:R-:W-:Y:S01]  /*4e70*/  @!P5 PRMT R120, R55, 0x5410, RZ ;  /* 0x000054103778d816 */ /* 0x000fe200000000ff */
[----:B------:R-:W-:Y:S01]  /*4e80*/  IMAD.WIDE.U32 R54, R155, -0x2daee0ad, RZ ;  /* 0xd2511f539b367825 */ /* 0x000fe200078e00ff */
[----:B------:R-:W-:-:S03]  /*4e90*/  SHF.R.U32.HI R4, RZ, 0x8, R4 ;  /* 0x00000008ff047819 */ /* 0x000fc60000011604 */
[----:B------:R-:W-:Y:S01]  /*4ea0*/  @!P3 HADD2 R53, -R27.H0_H0, -RZ.H0_H0 ;  /* 0xa00000ff1b35b230 */ /* 0x000fe20000000900 */
[----:B------:R-:W-:Y:S01]  /*4eb0*/  ISETP.LE.U32.AND P5, PT, R5, UR12, PT ;  /* 0x0000000c05007c0c */ /* 0x000fe2000bfa3070 */
[----:B------:R-:W-:Y:S01]  /*4ec0*/  HMMA.16816.F32 R64, R56, R66, RZ ;  /* 0x000000423840723c */ /* 0x000fe200000018ff */
[----:B------:R-:W-:Y:S02]  /*4ed0*/  LOP3.LUT R4, R4, 0xffff, RZ, 0xc0, !PT ;  /* 0x0000ffff04047812 */ /* 0x000fe400078ec0ff */
[----:B------:R-:W-:Y:S01]  /*4ee0*/  @!P3 PRMT R27, R53, 0x5410, RZ ;  /* 0x00005410351bb816 */ /* 0x000fe200000000ff */
[----:B------:R-:W-:Y:S01]  /*4ef0*/  @!P4 HADD2 R51, -R30.H0_H0, -RZ.H0_H0 ;  /* 0xa00000ff1e33c230 */ /* 0x000fe20000000900 */
[----:B------:R-:W-:Y:S02]  /*4f00*/  ISETP.LE.U32.AND P3, PT, R4, UR12, PT ;  /* 0x0000000c04007c0c */ /* 0x000fe4000bf63070 */
[----:B------:R-:W-:Y:S02]  /*4f10*/  LOP3.LUT R4, R19, 0xff, RZ, 0xc0, !PT ;  /* 0x000000ff13047812 */ /* 0x000fe400078ec0ff */
[----:B------:R-:W-:-:S02]  /*4f20*/  @!P4 PRMT R30, R51, 0x5410, RZ ;  /* 0x00005410331ec816 */ /* 0x000fc400000000ff */
[----:B------:R-:W-:Y:S01]  /*4f30*/  ISETP.LE.U32.AND P4, PT, R4, UR12, PT ;  /* 0x0000000c04007c0c */ /* 0x000fe2000bf83070 */
[----:B------:R-:W-:Y:S01]  /*4f40*/  @!P5 HADD2 R48, -R29.H0_H0, -RZ.H0_H0 ;  /* 0xa00000ff1d30d230 */ /* 0x000fe20000000900 */
[----:B------:R-:W1:Y:S01]  /*4f50*/  LDSM.16.MT88.4 R4, [R128+0x7400] ;  /* 0x007400008004783b */ /* 0x000e620000004200 */
[----:B------:R-:W-:Y:S02]  /*4f60*/  SHF.R.U32.HI R19, RZ, 0x18, R19 ;  /* 0x00000018ff137819 */ /* 0x000fe40000011613 */
[----:B------:R-:W-:Y:S02]  /*4f70*/  SHF.R.U32.HI R157, RZ, 0x8, R157 ;  /* 0x00000008ff9d7819 */ /* 0x000fe4000001169d */
[----:B------:R-:W-:Y:S01]  /*4f80*/  @!P5 PRMT R29, R48, 0x5410, RZ ;  /* 0x00005410301dd816 */ /* 0x000fe200000000ff */
[----:B------:R-:W-:Y:S01]  /*4f90*/  @!P3 HADD2 R46, -R91.H0_H0, -RZ.H0_H0 ;  /* 0xa00000ff5b2eb230 */ /* 0x000fe20000000900 */
[----:B------:R-:W-:Y:S02]  /*4fa0*/  ISETP.LE.U32.AND P5, PT, R19, UR12, PT ;  /* 0x0000000c13007c0c */ /* 0x000fe4000bfa3070 */
[----:B------:R-:W-:-:S02]  /*4fb0*/  @!P0 PRMT R86, R49, 0x5410, RZ ;  /* 0x0000541031568816 */ /* 0x000fc400000000ff */
[----:B------:R-:W-:Y:S01]  /*4fc0*/  LOP3.LUT R157, R157, 0xffff, RZ, 0xc0, !PT ;  /* 0x0000ffff9d9d7812 */ /* 0x000fe200078ec0ff */
[----:B------:R-:W-:Y:S01]  /*4fd0*/  @!P4 HADD2 R47, -R93.H0_H0, -RZ.H0_H0 ;  /* 0xa00000ff5d2fc230 */ /* 0x000fe20000000900 */
[----:B------:R-:W-:Y:S02]  /*4fe0*/  LOP3.LUT R155, R17, 0xff, RZ, 0xc0, !PT ;  /* 0x000000ff119b7812 */ /* 0x000fe400078ec0ff */
[----:B------:R-:W-:Y:S02]  /*4ff0*/  @!P3 PRMT R91, R46, 0x5410, RZ ;  /* 0x000054102e5bb816 */ /* 0x000fe400000000ff */
[----:B------:R-:W-:Y:S02]  /*5000*/  @!P4 PRMT R93, R47, 0x5410, RZ ;  /* 0x000054102f5dc816 */ /* 0x000fe400000000ff */
[----:B------:R-:W-:Y:S01]  /*5010*/  @!P6 PRMT R94, R45, 0x5410, RZ ;  /* 0x000054102d5ee816 */ /* 0x000fe200000000ff */
[----:B------:R-:W-:Y:S01]  /*5020*/  @!P5 HADD2 R50, -R87.H0_H0, -RZ.H0_H0 ;  /* 0xa00000ff5732d230 */ /* 0x000fe20000000900 */
[----:B------:R-:W-:-:S02]  /*5030*/  LOP3.LUT R138, R138, 0xff, RZ, 0xc0, !PT ;  /* 0x000000ff8a8a7812 */ /* 0x000fc400078ec0ff */
[----:B------:R-:W-:Y:S02]  /*5040*/  LOP3.LUT R53, R54, 0xffff, RZ, 0xc0, !PT ;  /* 0x0000ffff36357812 */ /* 0x000fe400078ec0ff */
[----:B------:R-:W-:Y:S02]  /*5050*/  @!P5 PRMT R87, R50, 0x5410, RZ ;  /* 0x000054103257d816 */ /* 0x000fe400000000ff */
[----:B------:R-:W2:Y:S01]  /*5060*/  LDSM.16.MT88.4 R48, [R130+0x8000] ;  /* 0x008000008230783b */ /* 0x000ea20000004200 */
[----:B------:R-:W-:Y:S02]  /*5070*/  ISETP.LE.U32.AND P5, PT, R157, UR12, PT ;  /* 0x0000000c9d007c0c */ /* 0x000fe4000bfa3070 */
[----:B------:R-:W-:Y:S02]  /*5080*/  ISETP.LE.U32.AND P4, PT, R138, UR12, PT ;  /* 0x0000000c8a007c0c */ /* 0x000fe4000bf83070 */
[----:B------:R-:W-:Y:S02]  /*5090*/  LOP3.LUT R156, R55, UR22, R156, 0x96, !PT ;  /* 0x00000016379c7c12 */ /* 0x000fe4000f8e969c */
[----:B------:R-:W-:-:S02]  /*50a0*/  LOP3.LUT R157, R54, 0xff, RZ, 0xc0, !PT ;  /* 0x000000ff369d7812 */ /* 0x000fc400078ec0ff */
[----:B------:R-:W-:Y:S02]  /*50b0*/  LOP3.LUT R138, R164, 0xffff, RZ, 0xc0, !PT ;  /* 0x0000ffffa48a7812 */ /* 0x000fe400078ec0ff */
[----:B------:R-:W-:Y:S01]  /*50c0*/  LOP3.LUT R165, R156, 0xff, RZ, 0xc0, !PT ;  /* 0x000000ff9ca57812 */ /* 0x000fe200078ec0ff */
[C---:B-1----:R-:W-:Y:S02]  /*50d0*/  HMMA.16816.F32 R64, R12.reuse, R6, R64 ;  /* 0x000000060c40723c */ /* 0x042fe40000001840 */
[----:B------:R-:W-:Y:S01]  /*50e0*/  @!P5 HADD2 R44, -R85.H0_H0, -RZ.H0_H0 ;  /* 0xa00000ff552cd230 */ /* 0x000fe20000000900 */
[----:B------:R-:W-:Y:S01]  /*50f0*/  SHF.R.U32.HI R163, RZ, 0x18, R156 ;  /* 0x00000018ffa37819 */ /* 0x000fe2000001169c */
[----:B------:R-:W-:Y:S01]  /*5100*/  @!P4 HADD2 R52, -R84.H0_H0, -RZ.H0_H0 ;  /* 0xa00000ff5434c230 */ /* 0x000fe20000000900 */
[----:B------:R-:W-:Y:S01]  /*5110*/  SHF.R.U32.HI R55, RZ, 0x10, R54 ;  /* 0x00000010ff377819 */ /* 0x000fe20000011636 */
[----:B------:R-:W-:Y:S01]  /*5120*/  HMMA.16816.F32 R60, R12, R4, R60 ;  /* 0x000000040c3c723c */ /* 0x000fe2000000183c */
[----:B------:R-:W-:-:S02]  /*5130*/  SHF.R.U32.HI R6, RZ, 0x8, R139 ;  /* 0x00000008ff067819 */ /* 0x000fc4000001168b */
[----:B------:R-:W-:Y:S02]  /*5140*/  @!P5 PRMT R85, R44, 0x5410, RZ ;  /* 0x000054102c55d816 */ /* 0x000fe400000000ff */
[----:B------:R-:W-:Y:S02]  /*5150*/  PRMT R159, R159, 0x5410, R6 ;  /* 0x000054109f9f7816 */ /* 0x000fe40000000006 */
[----:B------:R-:W-:Y:S02]  /*5160*/  SHF.R.U32.HI R6, RZ, 0x10, R17 ;  /* 0x00000010ff067819 */ /* 0x000fe40000011611 */
[----:B------:R-:W-:Y:S02]  /*5170*/  LOP3.LUT R4, R164, 0xff, RZ, 0xc0, !PT ;  /* 0x000000ffa4047812 */ /* 0x000fe400078ec0ff */
[----:B------:R-:W-:Y:S02]  /*5180*/  LOP3.LUT R5, R17, 0xffff, RZ, 0xc0, !PT ;  /* 0x0000ffff11057812 */ /* 0x000fe400078ec0ff */
[----:B------:R-:W-:-:S02]  /*5190*/  LOP3.LUT R6, R6, 0xff, RZ, 0xc0, !PT ;  /* 0x000000ff06067812 */ /* 0x000fc400078ec0ff */
[----:B------:R-:W-:Y:S02]  /*51a0*/  SHF.R.U32.HI R17, RZ, 0x18, R17 ;  /* 0x00000018ff117819 */ /* 0x000fe40000011611 */
[----:B------:R-:W-:Y:S02]  /*51b0*/  SHF.R.U32.HI R44, RZ, 0x8, R5 ;  /* 0x00000008ff2c7819 */ /* 0x000fe40000011605 */
[----:B------:R-:W-:Y:S02]  /*51c0*/  ISETP.LE.U32.AND P5, PT, R4, UR12, PT ;  /* 0x0000000c04007c0c */ /* 0x000fe4000bfa3070 */
[----:B------:R-:W-:Y:S02]  /*51d0*/  PRMT R17, R6, 0x5410, R17 ;  /* 0x0000541006117816 */ /* 0x000fe40000000011 */
[----:B------:R-:W1:Y:S01]  /*51e0*/  LDSM.16.MT88.4 R4, [R130+0x8400] ;  /* 0x008400008204783b */ /* 0x000e620000004200 */
[----:B------:R-:W-:Y:S02]  /*51f0*/  PRMT R155, R155, 0x5410, R44 ;  /* 0x000054109b9b7816 */ /* 0x000fe4000000002c */
[----:B--2---:R-:W-:Y:S01]  /*5200*/  HMMA.16816.F32 R44, R56, R48, RZ ;  /* 0x00000030382c723c */ /* 0x004fe200000018ff */
[----:B------:R-:W-:-:S02]  /*5210*/  @!P4 PRMT R84, R52, 0x5410, RZ ;  /* 0x000054103454c816 */ /* 0x000fc400000000ff */
[----:B------:R-:W-:Y:S02]  /*5220*/  LOP3.LUT R19, R154, 0xff, RZ, 0xc0, !PT ;  /* 0x000000ff9a137812 */ /* 0x000fe400078ec0ff */
[----:B------:R-:W-:Y:S01]  /*5230*/  SHF.R.U32.HI R54, RZ, 0x18, R54 ;  /* 0x00000018ff367819 */ /* 0x000fe20000011636 */
[----:B------:R-:W-:Y:S01]  /*5240*/  HMMA.16816.F32 R48, R56, R50, RZ ;  /* 0x000000323830723c */ /* 0x000fe200000018ff */
[----:B------:R-:W-:Y:S02]  /*5250*/  LOP3.LUT R55, R55, 0xff, RZ, 0xc0, !PT ;  /* 0x000000ff37377812 */ /* 0x000fe400078ec0ff */
[----:B------:R-:W-:Y:S02]  /*5260*/  ISETP.LE.U32.AND P6, PT, R161, UR12, PT ;  /* 0x0000000ca1007c0c */ /* 0x000fe4000bfc3070 */
[----:B------:R-:W-:Y:S02]  /*5270*/  PRMT R19, R19, 0x5410, R158 ;  /* 0x0000541013137816 */ /* 0x000fe4000000009e */
[----:B------:R-:W-:-:S02]  /*5280*/  PRMT R161, R55, 0x5410, R54 ;  /* 0x0000541037a17816 */ /* 0x000fc40000000036 */
[--C-:B------:R-:W-:Y:S02]  /*5290*/  HSET2.LE.AND R155, R155, R152.reuse, PT ;  /* 0x000000989b9b7233 */ /* 0x100fe40003803000 */
[----:B------:R-:W-:Y:S02]  /*52a0*/  HSET2.LE.AND R159, R159, R152, PT ;  /* 0x000000989f9f7233 */ /* 0x000fe40003803000 */
[----:B------:R-:W-:Y:S02]  /*52b0*/  @!P2 PRMT R35, R114, 0x5410, RZ ;  /* 0x000054107223a816 */ /* 0x000fe400000000ff */
[----:B------:R-:W-:Y:S01]  /*52c0*/  LOP3.LUT R8, R155, R8, RZ, 0xc0, !PT ;  /* 0x000000089b087212 */ /* 0x000fe200078ec0ff */
[----:B------:R-:W-:Y:S01]  /*52d0*/  @!P6 HADD2 R23, -R33.H0_H0, -RZ.H0_H0 ;  /* 0xa00000ff2117e230 */ /* 0x000fe20000000900 */
[----:B------:R-:W-:Y:S02]  /*52e0*/  LOP3.LUT R10, R159, R10, RZ, 0xc0, !PT ;  /* 0x0000000a9f0a7212 */ /* 0x000fe400078ec0ff */
[----:B------:R-:W-:-:S02]  /*52f0*/  LOP3.LUT R160, R160, 0xff, RZ, 0xc0, !PT ;  /* 0x000000ffa0a07812 */ /* 0x000fc400078ec0ff */
[----:B------:R-:W-:Y:S02]  /*5300*/  SHF.R.U32.HI R139, RZ, 0x18, R164 ;  /* 0x00000018ff8b7819 */ /* 0x000fe400000116a4 */
[----:B------:R-:W-:Y:S02]  /*5310*/  ISETP.LE.U32.AND P0, PT, R160, UR12, PT ;  /* 0x0000000ca0007c0c */ /* 0x000fe4000bf03070 */
[----:B------:R-:W-:Y:S02]  /*5320*/  ISETP.LE.U32.AND P3, PT, R162, UR12, PT ;  /* 0x0000000ca2007c0c */ /* 0x000fe4000bf63070 */
[----:B------:R-:W-:Y:S02]  /*5330*/  ISETP.LE.U32.AND P2, PT, R139, UR12, PT ;  /* 0x0000000c8b007c0c */ /* 0x000fe4000bf43070 */
[----:B------:R-:W-:Y:S01]  /*5340*/  SHF.R.U32.HI R138, RZ, 0x8, R138 ;  /* 0x00000008ff8a7819 */ /* 0x000fe2000001168a */
[----:B-1----:R-:W-:Y:S01]  /*5350*/  HMMA.16816.F32 R44, R12, R4, R44 ;  /* 0x000000040c2c723c */ /* 0x002fe2000000182c */
[----:B------:R-:W-:-:S02]  /*5360*/  SHF.R.U32.HI R154, RZ, 0x10, R164 ;  /* 0x00000010ff9a7819 */ /* 0x000fc400000116a4 */
[----:B------:R-:W-:-:S03]  /*5370*/  LOP3.LUT R138, R138, 0xffff, RZ, 0xc0, !PT ;  /* 0x0000ffff8a8a7812 */ /* 0x000fc600078ec0ff */
[----:B------:R-:W-:Y:S01]  /*5380*/  @!P0 HADD2 R24, -R34.H0_H0, -RZ.H0_H0 ;  /* 0xa00000ff22188230 */ /* 0x000fe20000000900 */
[----:B------:R-:W-:Y:S01]  /*5390*/  HMMA.16816.F32 R48, R12, R6, R48 ;  /* 0x000000060c30723c */ /* 0x000fe20000001830 */
[----:B------:R-:W-:Y:S01]  /*53a0*/  SHF.R.U32.HI R4, RZ, 0x8, R18 ;  /* 0x00000008ff047819 */ /* 0x000fe20000011612 */
[----:B------:R-:W-:Y:S01]  /*53b0*/  FFMA.FTZ R18, R26, UR34, -R151 ;  /* 0x000000221a127c23 */ /* 0x000fe20008010897 */
[----:B------:R-:W-:Y:S01]  /*53c0*/  SHF.R.U32.HI R5, RZ, 0x10, R156 ;  /* 0x00000010ff057819 */ /* 0x000fe2000001169c */
[----:B------:R-:W-:Y:S01]  /*53d0*/  @!P3 HADD2 R26, -R32.H0_H0, -RZ.H0_H0 ;  /* 0xa00000ff201ab230 */ /* 0x000fe20000000900 */
[----:B------:R-:W-:Y:S01]  /*53e0*/  LOP3.LUT R4, R4, 0xffff, RZ, 0xc0, !PT ;  /* 0x0000ffff04047812 */ /* 0x000fe200078ec0ff */
[----:B------:R1:W2:Y:S01]  /*53f0*/  MUFU.EX2 R151, R18 ;  /* 0x0000001200977308 */ /* 0x0002a20000000800 */
[----:B------:R-:W-:Y:S02]  /*5400*/  SHF.R.U32.HI R6, RZ, 0x8, R53 ;  /* 0x00000008ff067819 */ /* 0x000fe40000011635 */
[----:B------:R-:W-:-:S02]  /*5410*/  ISETP.LE.U32.AND P4, PT, R4, UR12, PT ;  /* 0x0000000c04007c0c */ /* 0x000fc4000bf83070 */
[----:B------:R-:W-:Y:S01]  /*5420*/  LOP3.LUT R4, R156, 0xffff, RZ, 0xc0, !PT ;  /* 0x0000ffff9c047812 */ /* 0x000fe200078ec0ff */
[----:B------:R-:W-:Y:S01]  /*5430*/  FFMA.FTZ R156, R22, UR34, -R149 ;  /* 0x00000022169c7c23 */ /* 0x000fe20008010895 */
[----:B------:R-:W-:Y:S02]  /*5440*/  PRMT R157, R157, 0x5410, R6 ;  /* 0x000054109d9d7816 */ /* 0x000fe40000000006 */
[----:B------:R-:W-:Y:S01]  /*5450*/  SHF.R.U32.HI R6, RZ, 0x8, R4 ;  /* 0x00000008ff067819 */ /* 0x000fe20000011604 */
[----:B------:R-:W3:Y:S01]  /*5460*/  MUFU.EX2 R149, R156 ;  /* 0x0000009c00957308 */ /* 0x000ee20000000800 */
[----:B------:R-:W-:Y:S02]  /*5470*/  LOP3.LUT R4, R5, 0xff, RZ, 0xc0, !PT ;  /* 0x000000ff05047812 */ /* 0x000fe400078ec0ff */
[----:B------:R-:W-:Y:S02]  /*5480*/  PRMT R165, R165, 0x5410, R6 ;  /* 0x00005410a5a57816 */ /* 0x000fe40000000006 */
[----:B------:R-:W-:Y:S01]  /*5490*/  PRMT R163, R4, 0x5410, R163 ;  /* 0x0000541004a37816 */ /* 0x000fe200000000a3 */
[----:B------:R-:W-:Y:S01]  /*54a0*/  @!P4 HADD2 R25, -R31.H0_H0, -RZ.H0_H0 ;  /* 0xa00000ff1f19c230 */ /* 0x000fe20000000900 */
[----:B------:R-:W4:Y:S01]  /*54b0*/  LDSM.16.MT88.4 R4, [R128+0x8000] ;  /* 0x008000008004783b */ /* 0x000f220000004200 */
[----:B-1----:R-:W-:-:S02]  /*54c0*/  HSET2.LE.AND R18, R17, R152, PT ;  /* 0x0000009811127233 */ /* 0x002fc40003803000 */
[----:B------:R-:W-:Y:S02]  /*54d0*/  HSET2.LE.AND R165, R165, R152, PT ;  /* 0x00000098a5a57233 */ /* 0x000fe40003803000 */
[----:B--2---:R-:W-:Y:S01]  /*54e0*/  F2FP.F16.F32.PACK_AB R114, R188, R151 ;  /* 0x00000097bc72723e */ /* 0x004fe200000000ff */
[----:B------:R-:W-:Y:S01]  /*54f0*/  FADD.FTZ R151, R151, R150 ;  /* 0x0000009697977221 */ /* 0x000fe20000010000 */
[----:B------:R-:W-:Y:S02]  /*5500*/  LOP3.LUT R9, R18, R9, RZ, 0xc0, !PT ;  /* 0x0000000912097212 */ /* 0x000fe400078ec0ff */
[----:B------:R-:W-:Y:S01]  /*5510*/  @!P4 PRMT R31, R25, 0x5410, RZ ;  /* 0x00005410191fc816 */ /* 0x000fe200000000ff */
[----:B------:R-:W-:Y:S01]  /*5520*/  @!P5 HADD2 R22, -R114.H0_H0, -RZ.H0_H0 ;  /* 0xa00000ff7216d230 */ /* 0x000fe20000000900 */
[----:B---3--:R-:W-:Y:S01]  /*5530*/  F2FP.F16.F32.PACK_AB R155, R186, R149 ;  /* 0x00000095ba9b723e */ /* 0x008fe200000000ff */
[----:B------:R-:W-:Y:S01]  /*5540*/  FADD.FTZ R149, R149, R146 ;  /* 0x0000009295957221 */ /* 0x000fe20000010000 */
[----:B------:R-:W-:Y:S01]  /*5550*/  ISETP.LE.U32.AND P4, PT, R138, UR12, PT ;  /* 0x0000000c8a007c0c */ /* 0x000fe2000bf83070 */
[----:B------:R-:W-:Y:S01]  /*5560*/  FADD.FTZ R188, R188, R151 ;  /* 0x00000097bcbc7221 */ /* 0x000fe20000010000 */
[----:B------:R-:W-:Y:S01]  /*5570*/  @!P0 PRMT R34, R24, 0x5410, RZ ;  /* 0x0000541018228816 */ /* 0x000fe200000000ff */
[----:B------:R-:W-:Y:S01]  /*5580*/  FADD.FTZ R186, R186, R149 ;  /* 0x00000095baba7221 */ /* 0x000fe20000010000 */
[----:B------:R-:W-:-:S02]  /*5590*/  LEA R138, P0, R88, UR4, 0x1 ;  /* 0x00000004588a7c11 */ /* 0x000fc4000f8008ff */
[----:B------:R-:W-:Y:S02]  /*55a0*/  LOP3.LUT R154, R154, 0xff, RZ, 0xc0, !PT ;  /* 0x000000ff9a9a7812 */ /* 0x000fe400078ec0ff */
[----:B------:R-:W-:Y:S02]  /*55b0*/  @!P3 PRMT R32, R26, 0x5410, RZ ;  /* 0x000054101a20b816 */ /* 0x000fe400000000ff */
[----:B------:R-:W-:Y:S02]  /*55c0*/  LEA.HI.X R139, R88, UR5, R21, 0x1, P0 ;  /* 0x00000005588b7c11 */ /* 0x000fe400080f0c15 */
[----:B------:R-:W-:Y:S02]  /*55d0*/  ISETP.LE.U32.AND P3, PT, R154, UR12, PT ;  /* 0x0000000c9a007c0c */ /* 0x000fe4000bf63070 */
[----:B------:R-:W-:Y:S01]  /*55e0*/  @!P6 PRMT R33, R23, 0x5410, RZ ;  /* 0x000054101721e816 */ /* 0x000fe200000000ff */
[----:B------:R-:W-:Y:S04]  /*55f0*/  STG.E.U16 desc[UR20][R138.64], R93 ;  /* 0x0000005d8a007986 */ /* 0x000fe8000c101514 */
[----:B------:R-:W-:Y:S06]  /*5600*/  STG.E.U16 desc[UR20][R138.64+0x2], R91 ;  /* 0x0000025b8a007986 */ /* 0x000fec000c101514 */
[----:B------:R-:W-:Y:S01]  /*5610*/  @!P3 HADD2 R20, -R155.H0_H0, -RZ.H0_H0 ;  /* 0xa00000ff9b14b230 */ /* 0x000fe20000000900 */
[C---:B----4-:R-:W-:Y:S06]  /*5620*/  HMMA.16816.F32 R52, R56.reuse, R4, RZ ;  /* 0x000000043834723c */ /* 0x050fec00000018ff */
[----:B------:R-:W-:Y:S01]  /*5630*/  HMMA.16816.F32 R56, R56, R6, RZ ;  /* 0x000000063838723c */ /* 0x000fe200000018ff */
[----:B------:R-:W-:-:S05]  /*5640*/  HSET2.LE.AND R4, R19, R152, PT ;  /* 0x0000009813047233 */ /* 0x000fca0003803000 */
[----:B------:R-:W-:Y:S02]  /*5650*/  LOP3.LUT R11, R4, R11, RZ, 0xc0, !PT ;  /* 0x0000000b040b7212 */ /* 0x000fe400078ec0ff */
[--C-:B------:R-:W-:Y:S02]  /*5660*/  HSET2.LE.AND R6, R157, R152.reuse, PT ;  /* 0x000000989d067233 */ /* 0x100fe40003803000 */
[--C-:B------:R-:W-:Y:S02]  /*5670*/  HSET2.LE.AND R7, R161, R152.reuse, PT ;  /* 0x00000098a1077233 */ /* 0x100fe40003803000 */
[----:B------:R-:W-:Y:S02]  /*5680*/  HSET2.LE.AND R152, R163, R152, PT ;  /* 0x00000098a3987233 */ /* 0x000fe40003803000 */
[----:B------:R-:W-:-:S03]  /*5690*/  LOP3.LUT R4, R165, R16, RZ, 0xc0, !PT ;  /* 0x00000010a5047212 */ /* 0x000fc600078ec0ff */
[----:B------:R-:W-:Y:S02]  /*56a0*/  LOP3.LUT R5, R152, R153, RZ, 0xc0, !PT ;  /* 0x0000009998057212 */ /* 0x000fe400078ec0ff */
[C---:B------:R-:W-:Y:S02]  /*56b0*/  PRMT R153, R114.reuse, 0x7632, R153 ;  /* 0x0000763272997816 */ /* 0x040fe40000000099 */
[C---:B------:R-:W-:Y:S02]  /*56c0*/  PRMT R152, R155.reuse, 0x7632, R152 ;  /* 0x000076329b987816 */ /* 0x040fe40000000098 */
[----:B------:R-:W-:Y:S01]  /*56d0*/  PRMT R17, R114, 0x5410, R153 ;  /* 0x0000541072117816 */ /* 0x000fe20000000099 */
[----:B------:R-:W-:Y:S01]  /*56e0*/  @!P4 HADD2 R21, -R153.H0_H0, -RZ.H0_H0 ;  /* 0xa00000ff9915c230 */ /* 0x000fe20000000900 */
[----:B------:R-:W-:Y:S01]  /*56f0*/  PRMT R16, R155, 0x5410, R152 ;  /* 0x000054109b107816 */ /* 0x000fe20000000098 */
[----:B------:R-:W-:Y:S01]  /*5700*/  @!P2 HADD2 R3, -R152.H0_H0, -RZ.H0_H0 ;  /* 0xa00000ff9803a230 */ /* 0x000fe20000000900 */
[----:B------:R-:W-:-:S02]  /*5710*/  LOP3.LUT R6, R6, R17, RZ, 0xc0, !PT ;  /* 0x0000001106067212 */ /* 0x000fc400078ec0ff */
[----:B------:R-:W-:Y:S02]  /*5720*/  LOP3.LUT R7, R7, R16, RZ, 0xc0, !PT ;  /* 0x0000001007077212 */ /* 0x000fe400078ec0ff */
[----:B------:R-:W1:Y:S01]  /*5730*/  LDSM.16.MT88.4 R16, [R128+0x8400] ;  /* 0x008400008010783b */ /* 0x000e620000004200 */
[----:B------:R-:W-:Y:S01]  /*5740*/  @!P2 PRMT R152, R3, 0x5410, RZ ;  /* 0x000054100398a816 */ /* 0x000fe200000000ff */
[----:B------:R-:W-:Y:S01]  /*5750*/  IMAD.U32 R3, RZ, RZ, UR17 ;  /* 0x00000011ff037e24 */ /* 0x000fe2000f8e00ff */
[----:B------:R-:W-:Y:S02]  /*5760*/  @!P5 PRMT R114, R22, 0x5410, RZ ;  /* 0x000054101672d816 */ /* 0x000fe400000000ff */
[----:B------:R-:W-:Y:S02]  /*5770*/  @!P4 PRMT R153, R21, 0x5410, RZ ;  /* 0x000054101599c816 */ /* 0x000fe400000000ff */
[----:B------:R-:W-:Y:S01]  /*5780*/  @!P3 PRMT R155, R20, 0x5410, RZ ;  /* 0x00005410149bb816 */ /* 0x000fe200000000ff */
        /* <DEDUP_REMOVED lines=34> */
[----:B------:R-:W-:-:S05]  /*59b0*/  IMAD.WIDE R12, R3, 0x2, R138 ;  /* 0x00000002030c7825 */ /* 0x000fca00078e028a */
[----:B------:R-:W-:Y:S01]  /*59c0*/  STG.E.U16 desc[UR20][R12.64], R94 ;  /* 0x0000005e0c007986 */ /* 0x000fe2000c101514 */
[C---:B--2---:R-:W-:Y:S03]  /*59d0*/  HMMA.16816.F32 R60, R4.reuse, R16, R60 ;  /* 0x00000010043c723c */ /* 0x044fe6000000183c */
[----:B------:R-:W-:Y:S03]  /*59e0*/  STG.E.U16 desc[UR20][R12.64+0x2], R87 ;  /* 0x000002570c007986 */ /* 0x000fe6000c101514 */
[C---:B------:R-:W-:Y:S01]  /*59f0*/  HMMA.16816.F32 R64, R4.reuse, R18, R64 ;  /* 0x000000120440723c */ /* 0x040fe20000001840 */
[----:B------:R-:W-:Y:S04]  /*5a00*/  STG.E.U16 desc[UR20][R138.64+0x10], R86 ;  /* 0x000010568a007986 */ /* 0x000fe8000c101514 */
[----:B------:R-:W-:Y:S01]  /*5a10*/  STG.E.U16 desc[UR20][R138.64+0x12], R85 ;  /* 0x000012558a007986 */ /* 0x000fe2000c101514 */
[C---:B---3--:R-:W-:Y:S03]  /*5a20*/  HMMA.16816.F32 R52, R4.reuse, R8, R52 ;  /* 0x000000080434723c */ /* 0x048fe60000001834 */
[----:B------:R1:W-:Y:S03]  /*5a30*/  STG.E.U16 desc[UR20][R12.64+0x10], R84 ;  /* 0x000010540c007986 */ /* 0x0003e6000c101514 */
[----:B------:R-:W-:Y:S01]  /*5a40*/  HMMA.16816.F32 R56, R4, R10, R56 ;  /* 0x0000000a0438723c */ /* 0x000fe20000001838 */
[----:B------:R2:W-:Y:S04]  /*5a50*/  STG.E.U16 desc[UR20][R12.64+0x12], R35 ;  /* 0x000012230c007986 */ /* 0x0005e8000c101514 */
[----:B------:R2:W-:Y:S04]  /*5a60*/  STG.E.U16 desc[UR20][R138.64+0x20], R28 ;  /* 0x0000201c8a007986 */ /* 0x0005e8000c101514 */
[----:B------:R2:W-:Y:S04]  /*5a70*/  STG.E.U16 desc[UR20][R138.64+0x22], R27 ;  /* 0x0000221b8a007986 */ /* 0x0005e8000c101514 */
[----:B------:R2:W-:Y:S04]  /*5a80*/  STG.E.U16 desc[UR20][R12.64+0x20], R30 ;  /* 0x0000201e0c007986 */ /* 0x0005e8000c101514 */
[----:B------:R2:W-:Y:S04]  /*5a90*/  STG.E.U16 desc[UR20][R12.64+0x22], R29 ;  /* 0x0000221d0c007986 */ /* 0x0005e8000c101514 */
[----:B------:R2:W-:Y:S01]  /*5aa0*/  STG.E.U16 desc[UR20][R138.64+0x30], R32 ;  /* 0x000030208a007986 */ /* 0x0005e2000c101514 */
[----:B-1----:R-:W-:-:S03]  /*5ab0*/  IADD3 R84, P0, R138, -0x80, RZ ;  /* 0xffffff808a547810 */ /* 0x002fc60007f1e0ff */
[----:B------:R2:W-:Y:S01]  /*5ac0*/  STG.E.U16 desc[UR20][R138.64+0x32], R31 ;  /* 0x0000321f8a007986 */ /* 0x0005e2000c101514 */
[----:B------:R-:W-:-:S03]  /*5ad0*/  IADD3.X R87, R139, -0x1, RZ, P0, !PT ;  /* 0xffffffff8b577810 */ /* 0x000fc600007fe4ff */
        /* <DEDUP_REMOVED lines=18> */
[----:B------:R-:W-:Y:S05]  /*5c00*/  @!P1 BRA `(.L_x_990) ;  /* 0x0000003c00f09947 */ /* 0x000fea0003800000 */
        /* <DEDUP_REMOVED lines=17> */
[----:B--2---:R-:W2:Y:S01]  /*5d20*/  @!P4 LDC.64 R12, c[0x0][0x220] ;  /* 0x00008800ff0ccb82 */ /* 0x004ea20000000a00 */
        /* <DEDUP_REMOVED lines=54> */
[----:B------:R-:W5:Y:S04]  /*6090*/  LDSM.16.M88.4 R16, [R132+0x3800] ;  /* 0x003800008410783b */ /* 0x000f680000000200 */
[----:B------:R-:W5:Y:S04]  /*60a0*/  LDSM.16.M88.4 R96, [R132+0x3c00] ;  /* 0x003c00008460783b */ /* 0x000f680000000200 */
[----:B---3--:R-:W-:Y:S04]  /*60b0*/  LDSM.16.M88.4 R8, [R131] ;  /* 0x000000008308783b */ /* 0x008fe80000000200 */
[----:B------:R-:W3:Y:S04]  /*60c0*/  LDSM.16.M88.4 R92, [R129+0x3000] ;  /* 0x00300000815c783b */ /* 0x000ee80000000200 */
[----:B------:R-:W3:Y:S04]  /*60d0*/  LDSM.16.M88.4 R116, [R129+0x3400] ;  /* 0x003400008174783b */ /* 0x000ee80000000200 */
[----:B------:R-:W3:Y:S04]  /*60e0*/  LDSM.16.M88.4 R12, [R129+0x3800] ;  /* 0x00380000810c783b */ /* 0x000ee80000000200 */
[----:B------:R-:W3:Y:S04]  /*60f0*/  LDSM.16.M88.4 R104, [R129+0x3c00] ;  /* 0x003c00008168783b */ /* 0x000ee80000000200 */
[----:B------:R-:W-:Y:S01]  /*6100*/  LDSM.16.M88.4 R88, [R133+0x1000] ;  /* 0x001000008558783b */ /* 0x000fe20000000200 */
[C---:B--2---:R-:W-:Y:S03]  /*6110*/  HMMA.16816.F32 R84, R108.reuse, R32, RZ ;  /* 0x000000206c54723c */ /* 0x044fe600000018ff */
[----:B-1----:R-:W1:Y:S04]  /*6120*/  LDSM.16.M88.4 R4, [R132+0x4000] ;  /* 0x004000008404783b */ /* 0x002e680000000200 */
[----:B------:R-:W2:Y:S01]  /*6130*/  LDSM.16.M88.4 R100, [R132+0x4400] ;  /* 0x004400008464783b */ /* 0x000ea20000000200 */
[C---:B------:R-:W-:Y:S03]  /*6140*/  HMMA.16816.F32 R32, R108.reuse, R34, RZ ;  /* 0x000000226c20723c */ /* 0x040fe600000018ff */
[----:B------:R-:W-:Y:S03]  /*6150*/  LDSM.16.M88.4 R120, [R131+0x1000] ;  /* 0x001000008378783b */ /* 0x000fe60000000200 */
[C---:B----4-:R-:W-:Y:S01]  /*6160*/  HMMA.16816.F32 R28, R108.reuse, R24, RZ ;  /* 0x000000186c1c723c */ /* 0x050fe200000018ff */
[----:B------:R-:W4:Y:S01]  /*6170*/  S2R R3, SR_TID.X ;  /* 0x0000000000037919 */ /* 0x000f220000002100 */
[----:B------:R-:W0:Y:S04]  /*6180*/  LDGDEPBAR ;  /* 0x00000000000079af */ /* 0x000e280000000000 */
[C---:B-----5:R-:W-:Y:S06]  /*6190*/  HMMA.16816.F32 R20, R108.reuse, R16, RZ ;  /* 0x000000106c14723c */ /* 0x060fec00000018ff */
[C---:B------:R-:W-:Y:S06]  /*61a0*/  HMMA.16816.F32 R24, R108.reuse, R26, RZ ;  /* 0x0000001a6c18723c */ /* 0x040fec00000018ff */
[C---:B------:R-:W-:Y:S06]  /*61b0*/  HMMA.16816.F32 R16, R108.reuse, R18, RZ ;  /* 0x000000126c10723c */ /* 0x040fec00000018ff */
[C---:B------:R-:W-:Y:S06]  /*61c0*/  HMMA.16816.F32 R112, R108.reuse, R96, RZ ;  /* 0x000000606c70723c */ /* 0x040fec00000018ff */
[----:B------:R-:W-:Y:S01]  /*61d0*/  HMMA.16816.F32 R108, R108, R98, RZ ;  /* 0x000000626c6c723c */ /* 0x000fe200000018ff */
[----:B------:R-:W5:Y:S01]  /*61e0*/  LDSM.16.M88.4 R96, [R132+0x4800] ;  /* 0x004800008460783b */ /* 0x000f620000000200 */
[----:B----4-:R-:W-:-:S04]  /*61f0*/  IMAD.SHL.U32 R3, R3, 0x2, RZ ;  /* 0x0000000203037824 */ /* 0x010fc800078e00ff */
[C---:B---3--:R-:W-:Y:S06]  /*6200*/  HMMA.16816.F32 R84, R8.reuse, R92, R84 ;  /* 0x0000005c0854723c */ /* 0x048fec0000001854 */
[C---:B------:R-:W-:Y:S01]  /*6210*/  HMMA.16816.F32 R32, R8.reuse, R94, R32 ;  /* 0x0000005e0820723c */ /* 0x040fe20000001820 */
[----:B------:R-:W3:Y:S05]  /*6220*/  LDSM.16.M88.4 R92, [R132+0x4c00] ;  /* 0x004c0000845c783b */ /* 0x000eea0000000200 */
[C---:B------:R-:W-:Y:S06]  /*6230*/  HMMA.16816.F32 R28, R8.reuse, R116, R28 ;  /* 0x00000074081c723c */ /* 0x040fec000000181c */
[C---:B------:R-:W-:Y:S01]  /*6240*/  HMMA.16816.F32 R24, R8.reuse, R118, R24 ;  /* 0x000000760818723c */ /* 0x040fe20000001818 */
[----:B------:R-:W-:Y:S05]  /*6250*/  LDSM.16.M88.4 R116, [R129+0x4c00] ;  /* 0x004c00008174783b */ /* 0x000fea0000000200 */
[C---:B------:R-:W-:Y:S06]  /*6260*/  HMMA.16816.F32 R20, R8.reuse, R12, R20 ;  /* 0x0000000c0814723c */ /* 0x040fec0000001814 */
[C---:B------:R-:W-:Y:S01]  /*6270*/  HMMA.16816.F32 R16, R8.reuse, R14, R16 ;  /* 0x0000000e0810723c */ /* 0x040fe20000001810 */
[----:B------:R-:W4:Y:S05]  /*6280*/  LDSM.16.M88.4 R12, [R129+0x4000] ;  /* 0x00400000810c783b */ /* 0x000f2a0000000200 */
[C---:B------:R-:W-:Y:S06]  /*6290*/  HMMA.16816.F32 R112, R8.reuse, R104, R112 ;  /* 0x000000680870723c */ /* 0x040fec0000001870 */
[----:B------:R-:W-:Y:S01]  /*62a0*/  HMMA.16816.F32 R108, R8, R106, R108 ;  /* 0x0000006a086c723c */ /* 0x000fe2000000186c */
[----:B------:R-:W4:Y:S04]  /*62b0*/  LDSM.16.M88.4 R8, [R129+0x4400] ;  /* 0x004400008108783b */ /* 0x000f280000000200 */
[----:B------:R-:W-:Y:S01]  /*62c0*/  LDSM.16.M88.4 R104, [R133+0x2000] ;  /* 0x002000008568783b */ /* 0x000fe20000000200 */
[C---:B-1----:R-:W-:Y:S06]  /*62d0*/  HMMA.16816.F32 R84, R88.reuse, R4, R84 ;  /* 0x000000045854723c */ /* 0x042fec0000001854 */
[C---:B------:R-:W-:Y:S01]  /*62e0*/  HMMA.16816.F32 R32, R88.reuse, R6, R32 ;  /* 0x000000065820723c */ /* 0x040fe20000001820 */
[----:B------:R-:W1:Y:S05]  /*62f0*/  LDSM.16.M88.4 R4, [R129+0x4800] ;  /* 0x004800008104783b */ /* 0x000e6a0000000200 */
[C---:B--2---:R-:W-:Y:S06]  /*6300*/  HMMA.16816.F32 R28, R88.reuse, R100, R28 ;  /* 0x00000064581c723c */ /* 0x044fec000000181c */
[C---:B------:R-:W-:Y:S01]  /*6310*/  HMMA.16816.F32 R24, R88.reuse, R102, R24 ;  /* 0x000000665818723c */ /* 0x040fe20000001818 */
[----:B------:R-:W2:Y:S05]  /*6320*/  LDSM.16.M88.4 R100, [R132+0x5000] ;  /* 0x005000008464783b */ /* 0x000eaa0000000200 */
[C---:B-----5:R-:W-:Y:S06]  /*6330*/  HMMA.16816.F32 R20, R88.reuse, R96, R20 ;  /* 0x000000605814723c */ /* 0x060fec0000001814 */
[C---:B------:R-:W-:Y:S01]  /*6340*/  HMMA.16816.F32 R16, R88.reuse, R98, R16 ;  /* 0x000000625810723c */ /* 0x040fe20000001810 */
[----:B------:R-:W5:Y:S05]  /*6350*/  LDSM.16.M88.4 R96, [R132+0x5400] ;  /* 0x005400008460783b */ /* 0x000f6a0000000200 */
[C---:B---3--:R-:W-:Y:S06]  /*6360*/  HMMA.16816.F32 R112, R88.reuse, R92, R112 ;  /* 0x0000005c5870723c */ /* 0x048fec0000001870 */
[----:B------:R-:W-:Y:S01]  /*6370*/  HMMA.16816.F32 R108, R88, R94, R108 ;  /* 0x0000005e586c723c */ /* 0x000fe2000000186c */
[----:B------:R-:W3:Y:S04]  /*6380*/  LDSM.16.M88.4 R92, [R132+0x5800] ;  /* 0x00580000845c783b */ /* 0x000ee80000000200 */
[----:B------:R-:W-:Y:S01]  /*6390*/  LDSM.16.M88.4 R88, [R132+0x5c00] ;  /* 0x005c00008458783b */ /* 0x000fe20000000200 */
[C---:B----4-:R-:W-:Y:S06]  /*63a0*/  HMMA.16816.F32 R84, R120.reuse, R12, R84 ;  /* 0x0000000c7854723c */ /* 0x050fec0000001854 */
[C---:B------:R-:W-:Y:S01]  /*63b0*/  HMMA.16816.F32 R32, R120.reuse, R14, R32 ;  /* 0x0000000e7820723c */ /* 0x040fe20000001820 */
[----:B------:R-:W-:Y:S05]  /*63c0*/  LDSM.16.M88.4 R12, [R131+0x2000] ;  /* 0x00200000830c783b */ /* 0x000fea0000000200 */
[C---:B------:R-:W-:Y:S06]  /*63d0*/  HMMA.16816.F32 R28, R120.reuse, R8, R28 ;  /* 0x00000008781c723c */ /* 0x040fec000000181c */
[C---:B------:R-:W-:Y:S01]  /*63e0*/  HMMA.16816.F32 R24, R120.reuse, R10, R24 ;  /* 0x0000000a7818723c */ /* 0x040fe20000001818 */
[----:B------:R-:W4:Y:S05]  /*63f0*/  LDSM.16.M88.4 R8, [R129+0x5000] ;  /* 0x005000008108783b */ /* 0x000f2a0000000200 */
[C---:B-1----:R-:W-:Y:S06]  /*6400*/  HMMA.16816.F32 R20, R120.reuse, R4, R20 ;  /* 0x000000047814723c */ /* 0x042fec0000001814 */
[----:B------:R-:W-:Y:S01]  /*6410*/  HMMA.16816.F32 R16, R120, R6, R16 ;  /* 0x000000067810723c */ /* 0x000fe20000001810 */
[----:B------:R-:W1:Y:S05]  /*6420*/  LDSM.16.M88.4 R4, [R129+0x5400] ;  /* 0x005400008104783b */ /* 0x000e6a0000000200 */
[C---:B--2---:R-:W-:Y:S06]  /*6430*/  HMMA.16816.F32 R32, R104.reuse, R102, R32 ;  /* 0x000000666820723c */ /* 0x044fec0000001820 */
[C---:B------:R-:W-:Y:S01]  /*6440*/  HMMA.16816.F32 R84, R104.reuse, R100, R84 ;  /* 0x000000646854723c */ /* 0x040fe20000001854 */
[----:B------:R-:W2:Y:S05]  /*6450*/  LDSM.16.M88.4 R100, [R129+0x5800] ;  /* 0x005800008164783b */ /* 0x000eaa0000000200 */
[----:B-----5:R-:W-:Y:S06]  /*6460*/  HMMA.16816.F32 R28, R104, R96, R28 ;  /* 0x00000060681c723c */ /* 0x020fec000000181c */
[----:B------:R-:W-:Y:S06]  /*6470*/  HMMA.16816.F32 R112, R120, R116, R112 ;  /* 0x000000747870723c */ /* 0x000fec0000001870 */
[C---:B------:R-:W-:Y:S06]  /*6480*/  HMMA.16816.F32 R24, R104.reuse, R98, R24 ;  /* 0x000000626818723c */ /* 0x040fec0000001818 */
[C---:B---3--:R-:W-:Y:S06]  /*6490*/  HMMA.16816.F32 R20, R104.reuse, R92, R20 ;  /* 0x0000005c6814723c */ /* 0x048fec0000001814 */
[----:B------:R-:W-:Y:S01]  /*64a0*/  HMMA.16816.F32 R16, R104, R94, R16 ;  /* 0x0000005e6810723c */ /* 0x000fe20000001810 */
[----:B------:R-:W3:Y:S01]  /*64b0*/  LDSM.16.M88.4 R92, [R129+0x5c00] ;  /* 0x005c0000815c783b */ /* 0x000ee20000000200 */
[----:B------:R-:W-:-:S04]  /*64c0*/  DEPBAR.LE SB0, 0x0 ;  /* 0x000080000000791a */ /* 0x000fc80000000000 */
[----:B------:R-:W-:Y:S06]  /*64d0*/  HMMA.16816.F32 R108, R120, R118, R108 ;  /* 0x00000076786c723c */ /* 0x000fec000000186c */
[C---:B----4-:R-:W-:Y:S06]  /*64e0*/  HMMA.16816.F32 R32, R12.reuse, R10, R32 ;  /* 0x0000000a0c20723c */ /* 0x050fec0000001820 */
[----:B-1----:R-:W-:Y:S01]  /*64f0*/  HMMA.16816.F32 R28, R12, R4, R28 ;  /* 0x000000040c1c723c */ /* 0x002fe2000000181c */
[----:B------:R-:W-:Y:S01]  /*6500*/  LOP3.LUT R10, R3, 0x6, RZ, 0xc0, !PT ;  /* 0x00000006030a7812 */ /* 0x000fe200078ec0ff */
[----:B------:R-:W-:-:S04]  /*6510*/  IMAD.U32 R11, RZ, RZ, UR23 ;  /* 0x00000017ff0b7e24 */ /* 0x000fc8000f8e00ff */
[----:B------:R-:W-:Y:S01]  /*6520*/  HMMA.16816.F32 R112, R104, R88, R112 ;  /* 0x000000586870723c */ /* 0x000fe20000001870 */
[----:B------:R-:W-:-:S04]  /*6530*/  IMAD R11, R11, 0x40, R10 ;  /* 0x000000400b0b7824 */ /* 0x000fc800078e020a */
[C---:B------:R-:W-:Y:S01]  /*6540*/  VIADD R4, R11.reuse, 0x8 ;  /* 0x000000080b047836 */ /* 0x040fe20000000000 */
[C---:B------:R-:W-:Y:S01]  /*6550*/  HMMA.16816.F32 R24, R12.reuse, R6, R24 ;  /* 0x000000060c18723c */ /* 0x040fe20000001818 */
[C---:B------:R-:W-:Y:S02]  /*6560*/  VIADD R3, R11.reuse, 0x9 ;  /* 0x000000090b037836 */ /* 0x040fe40000000000 */
[C---:B------:R-:W-:Y:S01]  /*6570*/  VIADD R5, R11.reuse, 0x31 ;  /* 0x000000310b057836 */ /* 0x040fe20000000000 */
[CC--:B------:R-:W-:Y:S02]  /*6580*/  ISETP.GE.AND P2, PT, R4.reuse, R140.reuse, PT ;  /* 0x0000008c0400720c */ /* 0x0c0fe40003f46270 */
[----:B--2---:R-:W-:Y:S01]  /*6590*/  HMMA.16816.F32 R20, R12, R100, R20 ;  /* 0x000000640c14723c */ /* 0x004fe20000001814 */
[-C--:B------:R-:W-:Y:S01]  /*65a0*/  ISETP.GE.AND P1, PT, R4, R137.reuse, PT ;  /* 0x000000890400720c */ /* 0x080fe20003f26270 */
[----:B------:R-:W-:Y:S01]  /*65b0*/  VIADD R4, R11, 0x10 ;  /* 0x000000100b047836 */ /* 0x000fe20000000000 */
[----:B------:R-:W-:Y:S01]  /*65c0*/  BAR.SYNC.DEFER_BLOCKING 0x0 ;  /* 0x0000000000007b1d */ /* 0x000fe20000010000 */
[----:B------:R-:W-:Y:S01]  /*65d0*/  ISETP.GE.AND P6, PT, R3, R140, PT ;  /* 0x0000008c0300720c */ /* 0x000fe20003fc6270 */
[----:B------:R-:W-:Y:S01]  /*65e0*/  VIADD R7, R11, 0x1 ;  /* 0x000000010b077836 */ /* 0x000fe20000000000 */
[----:B------:R-:W-:Y:S01]  /*65f0*/  HMMA.16816.F32 R108, R104, R90, R108 ;  /* 0x0000005a686c723c */ /* 0x000fe2000000186c */
[----:B------:R-:W-:Y:S01]  /*6600*/  ISETP.GE.AND P0, PT, R3, R137, PT ;  /* 0x000000890300720c */ /* 0x000fe20003f06270 */
[----:B------:R-:W-:-:S03]  /*6610*/  VIADD R3, R11, 0x18 ;  /* 0x000000180b037836 */ /* 0x000fc60000000000 */
[----:B------:R-:W-:Y:S01]  /*6620*/  FSEL R35, R35, -INF , !P0 ;  /* 0xff80000023237808 */ /* 0x000fe20004000000 */
[C---:B------:R-:W-:Y:S01]  /*6630*/  HMMA.16816.F32 R16, R12.reuse, R102, R16 ;  /* 0x000000660c10723c */ /* 0x040fe20000001810 */
[----:B------:R-:W-:Y:S02]  /*6640*/  FSEL R90, R32, -INF , !P2 ;  /* 0xff800000205a7808 */ /* 0x000fe40005000000 */
[----:B------:R-:W-:Y:S02]  /*6650*/  FSEL R91, R34, -INF , !P1 ;  /* 0xff800000225b7808 */ /* 0x000fe40004800000 */
[C---:B------:R-:W-:Y:S01]  /*6660*/  ISETP.GE.AND P2, PT, R4.reuse, R140, PT ;  /* 0x0000008c0400720c */ /* 0x040fe20003f46270 */
[----:B---3--:R-:W-:Y:S01]  /*6670*/  HMMA.16816.F32 R112, R12, R92, R112 ;  /* 0x0000005c0c70723c */ /* 0x008fe20000001870 */
[----:B------:R-:W-:Y:S01]  /*6680*/  ISETP.GE.AND P1, PT, R4, R137, PT ;  /* 0x000000890400720c */ /* 0x000fe20003f26270 */
[----:B------:R-:W-:Y:S01]  /*6690*/  VIADD R4, R11, 0x11 ;  /* 0x000000110b047836 */ /* 0x000fe20000000000 */
[----:B------:R-:W-:-:S02]  /*66a0*/  FSEL R88, R28, -INF , !P2 ;  /* 0xff8000001c587808 */ /* 0x000fc40005000000 */
[----:B------:R-:W-:Y:S01]  /*66b0*/  FSEL R89, R30, -INF , !P1 ;  /* 0xff8000001e597808 */ /* 0x000fe20004800000 */
[C---:B------:R-:W-:Y:S01]  /*66c0*/  HMMA.16816.F32 R84, R12.reuse, R8, R84 ;  /* 0x000000080c54723c */ /* 0x040fe20000001854 */
[----:B------:R-:W-:Y:S02]  /*66d0*/  FSEL R34, R33, -INF , !P6 ;  /* 0xff80000021227808 */ /* 0x000fe40007000000 */
[CC--:B------:R-:W-:Y:S02]  /*66e0*/  ISETP.GE.AND P2, PT, R3.reuse, R140.reuse, PT ;  /* 0x0000008c0300720c */ /* 0x0c0fe40003f46270 */
[-C--:B------:R-:W-:Y:S01]  /*66f0*/  ISETP.GE.AND P1, PT, R3, R137.reuse, PT ;  /* 0x000000890300720c */ /* 0x080fe20003f26270 */
[C---:B------:R-:W-:Y:S01]  /*6700*/  VIADD R3, R11.reuse, 0x20 ;  /* 0x000000200b037836 */ /* 0x040fe20000000000 */
[C---:B------:R-:W-:Y:S01]  /*6710*/  ISETP.GE.AND P6, PT, R4.reuse, R140, PT ;  /* 0x0000008c0400720c */ /* 0x040fe20003fc6270 */
[----:B------:R-:W-:Y:S01]  /*6720*/  HMMA.16816.F32 R108, R12, R94, R108 ;  /* 0x0000005e0c6c723c */ /* 0x000fe2000000186c */
[----:B------:R-:W-:Y:S01]  /*6730*/  ISETP.GE.AND P0, PT, R4, R137, PT ;  /* 0x000000890400720c */ /* 0x000fe20003f06270 */
[----:B------:R-:W-:Y:S01]  /*6740*/  VIADD R4, R11, 0x19 ;  /* 0x000000190b047836 */ /* 0x000fe20000000000 */
[----:B------:R-:W-:-:S02]  /*6750*/  FSEL R30, R29, -INF , !P6 ;  /* 0xff8000001d1e7808 */ /* 0x000fc40007000000 */
[----:B------:R-:W-:Y:S02]  /*6760*/  FSEL R28, R24, -INF , !P2 ;  /* 0xff800000181c7808 */ /* 0x000fe40005000000 */
[----:B------:R-:W-:Y:S01]  /*6770*/  FSEL R99, R26, -INF , !P1 ;  /* 0xff8000001a637808 */ /* 0x000fe20004800000 */
[----:B------:R-:W-:Y:S01]  /*6780*/  VIADD R13, R11, 0x38 ;  /* 0x000000380b0d7836 */ /* 0x000fe20000000000 */
[----:B------:R-:W-:Y:S01]  /*6790*/  FSEL R29, R31, -INF , !P0 ;  /* 0xff8000001f1d7808 */ /* 0x000fe20004000000 */
[----:B------:R-:W-:Y:S01]  /*67a0*/  VIADD R12, R11, 0x39 ;  /* 0x000000390b0c7836 */ /* 0x000fe20000000000 */
        /* <DEDUP_REMOVED lines=8> */
[----:B------:R-:W-:Y:S02]  /*6830*/  FSEL R107, R27, -INF , !P0 ;  /* 0xff8000001b6b7808 */ /* 0x000fe40004000000 */
[C---:B------:R-:W-:Y:S02]  /*6840*/  ISETP.GE.AND P2, PT, R3.reuse, R140, PT ;  /* 0x0000008c0300720c */ /* 0x040fe40003f46270 */
[----:B------:R-:W-:Y:S01]  /*6850*/  ISETP.GE.AND P1, PT, R3, R137, PT ;  /* 0x000000890300720c */ /* 0x000fe20003f26270 */
[----:B------:R-:W-:Y:S01]  /*6860*/  VIADD R3, R11, 0x29 ;  /* 0x000000290b037836 */ /* 0x000fe20000000000 */
[----:B------:R-:W-:-:S02]  /*6870*/  FSEL R96, R25, -INF , !P6 ;  /* 0xff80000019607808 */ /* 0x000fc40007000000 */
[CC--:B------:R-:W-:Y:S02]  /*6880*/  ISETP.GE.AND P0, PT, R4.reuse, R137.reuse, PT ;  /* 0x000000890400720c */ /* 0x0c0fe40003f06270 */
[-C--:B------:R-:W-:Y:S01]  /*6890*/  ISETP.GE.AND P6, PT, R4, R140.reuse, PT ;  /* 0x0000008c0400720c */ /* 0x080fe20003fc6270 */
[----:B------:R-:W-:Y:S01]  /*68a0*/  VIADD R4, R11, 0x30 ;  /* 0x000000300b047836 */ /* 0x000fe20000000000 */
        /* <DEDUP_REMOVED lines=19> */
[----:B------:R-:W-:Y:S02]  /*69e0*/  FSEL R84, R84, -INF , !P0 ;  /* 0xff80000054547808 */ /* 0x000fe40004000000 */
[----:B------:R-:W-:Y:S02]  /*69f0*/  PLOP3.LUT P0, PT, PT, PT, UP0, 0x80, 0x0 ;  /* 0x000000000000781c */ /* 0x000fe40003f0f008 */
[----:B------:R-:W-:-:S02]  /*6a00*/  FSEL R115, R87, -INF , !P1 ;  /* 0xff80000057737808 */ /* 0x000fc40004800000 */
[C---:B------:R-:W-:Y:S02]  /*6a10*/  ISETP.GE.AND P6, PT, R13.reuse, R140, PT ;  /* 0x0000008c0d00720c */ /* 0x040fe40003fc6270 */
[-C--:B------:R-:W-:Y:S02]  /*6a20*/  ISETP.GE.AND P1, PT, R13, R137.reuse, PT ;  /* 0x000000890d00720c */ /* 0x080fe40003f26270 */
[----:B------:R-:W-:Y:S02]  /*6a30*/  FSEL R116, R85, -INF , !P2 ;  /* 0xff80000055747808 */ /* 0x000fe40005000000 */
[----:B------:R-:W-:Y:S02]  /*6a40*/  ISETP.GE.AND P2, PT, R11, R137, PT ;  /* 0x000000890b00720c */ /* 0x000fe40003f46270 */
[----:B------:R-:W-:Y:S02]  /*6a50*/  FSEL R108, R108, -INF , !P6 ;  /* 0xff8000006c6c7808 */ /* 0x000fe40007000000 */
[----:B------:R-:W-:-:S02]  /*6a60*/  FSEL R11, R110, -INF , !P1 ;  /* 0xff8000006e0b7808 */ /* 0x000fc40004800000 */
[C---:B------:R-:W-:Y:S02]  /*6a70*/  ISETP.GE.AND P6, PT, R12.reuse, R140, PT ;  /* 0x0000008c0c00720c */ /* 0x040fe40003fc6270 */
[----:B------:R-:W-:Y:S02]  /*6a80*/  ISETP.GE.AND P1, PT, R12, R137, PT ;  /* 0x000000890c00720c */ /* 0x000fe40003f26270 */
[----:B------:R-:W-:Y:S02]  /*6a90*/  FSEL R117, R86, -INF , !P2 ;  /* 0xff80000056757808 */ /* 0x000fe40005000000 */
[----:B------:R-:W-:Y:S02]  /*6aa0*/  FSEL R146, R109, -INF , !P6 ;  /* 0xff8000006d927808 */ /* 0x000fe40007000000 */
[----:B------:R-:W-:Y:S01]  /*6ab0*/  FSEL R13, R111, -INF , !P1 ;  /* 0xff8000006f0d7808 */ /* 0x000fe20004800000 */
[----:B------:R-:W-:Y:S06]  /*6ac0*/  @!P0 BRA `(.L_x_991) ;  /* 0x0000000400048947 */ /* 0x000fec0003800000 */
[----:B------:R-:W1:Y:S01]  /*6ad0*/  @!P4 LDC.64 R24, c[0x0][0x218] ;  /* 0x00008600ff18cb82 */ /* 0x000e620000000a00 */
[----:B------:R-:W-:Y:S01]  /*6ae0*/  UIADD3 UR5, UR16, -0x3, URZ ;  /* 0xfffffffd10057890 */ /* 0x000fe2000fffe03f */
[----:B------:R-:W-:Y:S01]  /*6af0*/  IMAD.MOV.U32 R32, RZ, RZ, R170 ;  /* 0x000000ffff207224 */ /* 0x000fe200078e00aa */
[----:B------:R2:W-:Y:S01]  /*6b00*/  @P5 STS [R166+0x3000], RZ ;  /* 0x003000ffa6005388 */ /* 0x0005e20000000800 */
[----:B------:R-:W-:Y:S01]  /*6b10*/  IMAD.MOV.U32 R33, RZ, RZ, R173 ;  /* 0x000000ffff217224 */ /* 0x000fe200078e00ad */
[----:B------:R-:W-:Y:S01]  /*6b20*/  USHF.R.S32.HI UR4, URZ, 0x1f, UR5 ;  /* 0x0000001f3f047899 */ /* 0x000fe20008011405 */
[----:B------:R-:W-:Y:S01]  /*6b30*/  BSSY B0, `(.L_x_992) ;  /* 0x0000039000007945 */ /* 0x000fe20003800000 */
[----:B------:R-:W-:Y:S01]  /*6b40*/  UIMAD UR26, UR26, UR5, URZ ;  /* 0x000000051a1a72a4 */ /* 0x000fe2000f8e023f */
[----:B------:R-:W3:Y:S01]  /*6b50*/  @!P5 LDC.64 R26, c[0x0][0x218] ;  /* 0x00008600ff1adb82 */ /* 0x000ee20000000a00 */
[----:B------:R-:W-:Y:S01]  /*6b60*/  IMAD.U32 R12, RZ, RZ, UR5 ;  /* 0x00000005ff0c7e24 */ /* 0x000fe2000f8e00ff */
[----:B------:R2:W-:Y:S01]  /*6b70*/  @P5 STS [R166+0x3004], RZ ;  /* 0x003004ffa6005388 */ /* 0x0005e20000000800 */
[----:B------:R-:W-:-:S02]  /*6b80*/  UIMAD UR4, UR4, UR27, UR26 ;  /* 0x0000001b040472a4 */ /* 0x000fc4000f8e021a */
[----:B------:R-:W-:Y:S01]  /*6b90*/  IMAD.WIDE.U32 R32, R12, UR27, R32 ;  /* 0x0000001b0c207c25 */ /* 0x000fe2000f8e0020 */
[----:B------:R2:W-:Y:S02]  /*6ba0*/  @P5 STS.64 [R166+0x3008], RZ ;  /* 0x003008ffa6005388 */ /* 0x0005e40000000a00 */
[----:B------:R-:W4:Y:S01]  /*6bb0*/  @!P3 LDC.64 R22, c[0x0][0x218] ;  /* 0x00008600ff16bb82 */ /* 0x000f220000000a00 */
[----:B------:R-:W-:-:S07]  /*6bc0*/  VIADD R12, R33, UR4 ;  /* 0x00000004210c7c36 */ /* 0x000fce0008000000 */
        /* <DEDUP_REMOVED lines=47> */
.L_x_993:
[----:B------:R-:W-:Y:S05]  /*6ec0*/  BSYNC B0 ;  /* 0x0000000000007941 */ /* 0x000fea0003800000 */
.L_x_992:
[----:B------:R-:W0:Y:S02]  /*6ed0*/  LDGDEPBAR ;  /* 0x00000000000079af */ /* 0x000e240000000000 */
.L_x_991:
[----:B--2---:R-:W-:Y:S01]  /*6ee0*/  FMNMX.FTZ R25, R2, R84, !PT ;  /* 0x0000005402197209 */ /* 0x004fe20007810000 */
[----:B------:R-:W-:Y:S01]  /*6ef0*/  USHF.L.U32 UR4, UR23, 0x1, URZ ;  /* 0x0000000117047899 */ /* 0x000fe2000800063f */
[----:B------:R-:W-:Y:S01]  /*6f00*/  FMNMX.FTZ R20, R0, R117, !PT ;  /* 0x0000007500147209 */ /* 0x000fe20007810000 */
[----:B------:R-:W-:Y:S01]  /*6f10*/  IMAD.WIDE.U32 R140, R124, -0x2daee0ad, RZ ;  /* 0xd2511f537c8c7825 */ /* 0x000fe200078e00ff */
        /* <DEDUP_REMOVED lines=11> */
[----:B------:R-:W-:Y:S01]  /*6fd0*/  UIADD3 UR26, UR24, -0x255992d5, URZ ;  /* 0xdaa66d2b181a7890 */ /* 0x000fe2000fffe03f */
[----:B------:R-:W-:Y:S01]  /*6fe0*/  FMNMX.FTZ R25, R88, R25, !PT ;  /* 0x0000001958197209 */ /* 0x000fe20007810000 */
[----:B------:R-:W-:Y:S01]  /*6ff0*/  UIADD3 UR6, UR24, 0x78dde6e4, URZ ;  /* 0x78dde6e418067890 */ /* 0x000fe2000fffe03f */
[----:B------:R-:W-:Y:S01]  /*7000*/  FMNMX.FTZ R20, R89, R20, !PT ;  /* 0x0000001459147209 */ /* 0x000fe20007810000 */
[----:B------:R-:W-:Y:S01]  /*7010*/  UIADD3 UR27, UR25, -0x56f99767, URZ ;  /* 0xa9066899191b7890 */ /* 0x000fe2000fffe03f */
[----:B------:R-:W-:Y:S01]  /*7020*/  FMNMX.FTZ R25, R30, R25, !PT ;  /* 0x000000191e197209 */ /* 0x000fe20007810000 */
[----:B------:R-:W-:Y:S01]  /*7030*/  UIADD3 UR5, UR25, -0x126145ec, URZ ;  /* 0xed9eba1419057890 */ /* 0x000fe2000fffe03f */
[----:B------:R-:W-:Y:S01]  /*7040*/  FMNMX.FTZ R20, R29, R20, !PT ;  /* 0x000000141d147209 */ /* 0x000fe20007810000 */
[----:B------:R-:W-:Y:S01]  /*7050*/  ULDC UR33, c[0x0][0x2ec] ;  /* 0x0000bb0000217ab9 */ /* 0x000fe20000000800 */
[----:B------:R-:W-:Y:S01]  /*7060*/  FMNMX.FTZ R25, R28, R25, !PT ;  /* 0x000000191c197209 */ /* 0x000fe20007810000 */
[----:B------:R-:W-:Y:S01]  /*7070*/  @UP0 UIADD3 UR36, UR16, -0x3, URZ ;  /* 0xfffffffd10240890 */ /* 0x000fe2000fffe03f */
[----:B------:R-:W-:-:S02]  /*7080*/  FMNMX.FTZ R20, R99, R20, !PT ;  /* 0x0000001463147209 */ /* 0x000fc40007810000 */
        /* <DEDUP_REMOVED lines=11> */
[----:B------:R-:W-:Y:S01]  /*7140*/  IMAD.WIDE.U32 R24, R136, -0x326172a9, RZ ;  /* 0xcd9e8d5788187825 */ /* 0x000fe200078e00ff */
[----:B------:R-:W-:Y:S02]  /*7150*/  FMNMX.FTZ R33, R104, R33, !PT ;  /* 0x0000002168217209 */ /* 0x000fe40007810000 */
[----:B------:R-:W-:-:S02]  /*7160*/  FMNMX.FTZ R32, R5, R32, !PT ;  /* 0x0000002005207209 */ /* 0x000fc40007810000 */
[----:B------:R-:W-:Y:S02]  /*7170*/  FMNMX.FTZ R33, R108, R33, !PT ;  /* 0x000000216c217209 */ /* 0x000fe40007810000 */
[----:B------:R-:W-:Y:S02]  /*7180*/  FMNMX.FTZ R32, R7, R32, !PT ;  /* 0x0000002007207209 */ /* 0x000fe40007810000 */
[----:B------:R-:W-:Y:S02]  /*7190*/  FMNMX.FTZ R33, R146, R33, !PT ;  /* 0x0000002192217209 */ /* 0x000fe40007810000 */
[----:B------:R-:W-:Y:S01]  /*71a0*/  LOP3.LUT R113, R25, R125, RZ, 0x3c, !PT ;  /* 0x0000007d19717212 */ /* 0x000fe200078e3cff */
[----:B------:R-:W-:Y:S01]  /*71b0*/  IMAD.U32 R25, RZ, RZ, UR25 ;  /* 0x00000019ff197e24 */ /* 0x000fe2000f8e00ff */
[----:B------:R-:W-:Y:S01]  /*71c0*/  FMNMX.FTZ R32, R11, R32, !PT ;  /* 0x000000200b207209 */ /* 0x000fe20007810000 */
[----:B------:R-:W2:Y:S02]  /*71d0*/  SHFL.BFLY PT, R20, R33, 0x2, 0x1f ;  /* 0x0c401f0021147f89 */ /* 0x000ea400000e0000 */
[----:B------:R-:W-:Y:S01]  /*71e0*/  IMAD.WIDE.U32 R102, R113, -0x2daee0ad, RZ ;  /* 0xd2511f5371667825 */ /* 0x000fe200078e00ff */
[----:B------:R-:W-:Y:S01]  /*71f0*/  LOP3.LUT R25, R141, UR4, R25, 0x96, !PT ;  /* 0x000000048d197c12 */ /* 0x000fe2000f8e9619 */
[----:B------:R-:W-:Y:S01]  /*7200*/  ULEA UR4, UR23, 0x1, 0x1 ;  /* 0x0000000117047891 */ /* 0x000fe2000f8e083f */
[----:B------:R-:W-:-:S02]  /*7210*/  FMNMX.FTZ R32, R13, R32, !PT ;  /* 0x000000200d207209 */ /* 0x000fc40007810000 */
[----:B------:R-:W-:Y:S01]  /*7220*/  LOP3.LUT R110, R103, UR32, R140, 0x96, !PT ;  /* 0x00000020676e7c12 */ /* 0x000fe2000f8e968c */
[----:B------:R-:W-:Y:S01]  /*7230*/  IMAD.WIDE.U32 R118, R25, -0x326172a9, RZ ;  /* 0xcd9e8d5719767825 */ /* 0x000fe200078e00ff */
[----:B------:R-:W-:Y:S01]  /*7240*/  ULOP3.LUT UR4, UR4, UR25, URZ, 0x3c, !UPT ;  /* 0x0000001904047292 */ /* 0x000fe2000f8e3c3f */
[----:B------:R-:W3:Y:S02]  /*7250*/  SHFL.BFLY PT, R25, R32, 0x2, 0x1f ;  /* 0x0c401f0020197f89 */ /* 0x000ee400000e0000 */
[----:B------:R-:W-:Y:S01]  /*7260*/  IMAD.WIDE.U32 R110, R110, -0x326172a9, RZ ;  /* 0xcd9e8d576e6e7825 */ /* 0x000fe200078e00ff */
[----:B------:R-:W-:Y:S02]  /*7270*/  LOP3.LUT R154, R119, UR31, R24, 0x96, !PT ;  /* 0x0000001f779a7c12 */ /* 0x000fe4000f8e9618 */
[----:B------:R-:W-:Y:S01]  /*7280*/  LOP3.LUT R140, R141, UR4, RZ, 0x3c, !PT ;  /* 0x000000048d8c7c12 */ /* 0x000fe2000f8e3cff */
[----:B------:R-:W-:Y:S01]  /*7290*/  UIADD3 UR4, UR24, 0x1715609d, URZ ;  /* 0x1715609d18047890 */ /* 0x000fe2000fffe03f */
[----:B------:R-:W-:Y:S01]  /*72a0*/  LOP3.LUT R118, R111, UR30, R118, 0x96, !PT ;  /* 0x0000001e6f767c12 */ /* 0x000fe2000f8e9676 */
[----:B------:R-:W-:-:S04]  /*72b0*/  IMAD.WIDE.U32 R154, R154, -0x2daee0ad, RZ ;  /* 0xd2511f539a9a7825 */ /* 0x000fc800078e00ff */
[----:B------:R-:W-:Y:S01]  /*72c0*/  IMAD.WIDE.U32 R118, R118, -0x2daee0ad, RZ ;  /* 0xd2511f5376767825 */ /* 0x000fe200078e00ff */
[----:B------:R-:W-:Y:S02]  /*72d0*/  LOP3.LUT R86, R155, UR29, R102, 0x96, !PT ;  /* 0x0000001d9b567c12 */ /* 0x000fe4000f8e9666 */
[----:B--2---:R-:W-:Y:S01]  /*72e0*/  FMNMX.FTZ R20, R33, R20, !PT ;  /* 0x0000001421147209 */ /* 0x004fe20007810000 */
[----:B------:R-:W-:Y:S01]  /*72f0*/  IMAD.WIDE.U32 R140, R140, -0x326172a9, RZ ;  /* 0xcd9e8d578c8c7825 */ /* 0x000fe200078e00ff */
[----:B------:R-:W-:-:S03]  /*7300*/  LOP3.LUT R122, R119, UR7, R154, 0x96, !PT ;  /* 0x00000007777a7c12 */ /* 0x000fc6000f8e969a */
[----:B------:R-:W2:Y:S01]  /*7310*/  SHFL.BFLY PT, R33, R20, 0x1, 0x1f ;  /* 0x0c201f0014217f89 */ /* 0x000ea200000e0000 */
[----:B------:R-:W-:Y:S01]  /*7320*/  IMAD.WIDE.U32 R100, R86, -0x326172a9, RZ ;  /* 0xcd9e8d5756647825 */ /* 0x000fe200078e00ff */
[----:B---3--:R-:W-:-:S03]  /*7330*/  FMNMX.FTZ R25, R32, R25, !PT ;  /* 0x0000001920197209 */ /* 0x008fc60007810000 */
[----:B------:R-:W-:Y:S01]  /*7340*/  IMAD.WIDE.U32 R122, R122, -0x326172a9, RZ ;  /* 0xcd9e8d577a7a7825 */ /* 0x000fe200078e00ff */
[----:B------:R-:W-:Y:S01]  /*7350*/  LOP3.LUT R86, R101, UR26, R110, 0x96, !PT ;  /* 0x0000001a65567c12 */ /* 0x000fe2000f8e966e */
[----:B------:R-:W3:Y:S03]  /*7360*/  SHFL.BFLY PT, R32, R25, 0x1, 0x1f ;  /* 0x0c201f0019207f89 */ /* 0x000ee600000e0000 */
[----:B------:R-:W-:Y:S01]  /*7370*/  LOP3.LUT R100, R123, UR6, R100, 0x96, !PT ;  /* 0x000000067b647c12 */ /* 0x000fe2000f8e9664 */
[----:B------:R-:W-:-:S04]  /*7380*/  IMAD.WIDE.U32 R86, R86, -0x2daee0ad, RZ ;  /* 0xd2511f5356567825 */ /* 0x000fc800078e00ff */
[----:B------:R-:W-:-:S05]  /*7390*/  IMAD.WIDE.U32 R100, R100, -0x2daee0ad, RZ ;  /* 0xd2511f5364647825 */ /* 0x000fca00078e00ff */
[----:B------:R-:W-:Y:S02]  /*73a0*/  LOP3.LUT R92, R101, UR27, R86, 0x96, !PT ;  /* 0x0000001b655c7c12 */ /* 0x000fe4000f8e9656 */
[----:B------:R-:W-:Y:S02]  /*73b0*/  LOP3.LUT R86, R141, UR31, R24, 0x96, !PT ;  /* 0x0000001f8d567c12 */ /* 0x000fe4000f8e9618 */
[----:B--2---:R-:W-:Y:S01]  /*73c0*/  FMNMX.FTZ R33, R20, R33, !PT ;  /* 0x0000002114217209 */ /* 0x004fe20007810000 */
[----:B------:R-:W-:Y:S01]  /*73d0*/  IMAD.WIDE.U32 R92, R92, -0x326172a9, RZ ;  /* 0xcd9e8d575c5c7825 */ /* 0x000fe200078e00ff */
[----:B------:R-:W-:Y:S02]  /*73e0*/  LOP3.LUT R20, R87, UR5, R118, 0x96, !PT ;  /* 0x0000000557147c12 */ /* 0x000fe4000f8e9676 */
[C---:B------:R-:W-:Y:S01]  /*73f0*/  FSETP.NEU.FTZ.AND P2, PT, R33.reuse, -INF , PT ;  /* 0xff8000002100780b */ /* 0x040fe20003f5d000 */
[----:B------:R-:W-:Y:S01]  /*7400*/  FMUL.FTZ R105, R33, UR33 ;  /* 0x0000002121697c20 */ /* 0x000fe20008410000 */
[----:B------:R-:W-:Y:S01]  /*7410*/  LOP3.LUT R98, R92, 0xffff, RZ, 0xc0, !PT ;  /* 0x0000ffff5c627812 */ /* 0x000fe200078ec0ff */
[----:B------:R-:W-:Y:S01]  /*7420*/  IMAD.WIDE.U32 R94, R20, -0x326172a9, RZ ;  /* 0xcd9e8d57145e7825 */ /* 0x000fe200078e00ff */
[----:B------:R-:W-:-:S02]  /*7430*/  LOP3.LUT R20, R141, UR31, R24, 0x96, !PT ;  /* 0x0000001f8d147c12 */ /* 0x000fc4000f8e9618 */
[----:B---3--:R-:W-:Y:S02]  /*7440*/  FMNMX.FTZ R32, R25, R32, !PT ;  /* 0x0000002019207209 */ /* 0x008fe40007810000 */
[----:B------:R-:W-:Y:S02]  /*7450*/  FSEL R105, R105, RZ, P2 ;  /* 0x000000ff69697208 */ /* 0x000fe40001000000 */
[C---:B------:R-:W-:Y:S01]  /*7460*/  FSETP.NEU.FTZ.AND P6, PT, R32.reuse, -INF , PT ;  /* 0xff8000002000780b */ /* 0x040fe20003fdd000 */
[----:B------:R-:W-:Y:S01]  /*7470*/  FMUL.FTZ R120, R32, UR33 ;  /* 0x0000002120787c20 */ /* 0x000fe20008410000 */
[----:B------:R-:W-:Y:S01]  /*7480*/  LOP3.LUT R97, R93, UR18, R94, 0x96, !PT ;  /* 0x000000125d617c12 */ /* 0x000fe2000f8e965e */
[--C-:B------:R-:W-:Y:S01]  /*7490*/  FFMA.FTZ R121, R84, UR33, -R105.reuse ;  /* 0x0000002154797c23 */ /* 0x100fe20008010869 */
[--C-:B------:R-:W-:Y:S01]  /*74a0*/  FFMA.FTZ R116, R116, UR33, -R105.reuse ;  /* 0x0000002174747c23 */ /* 0x100fe20008010869 */
[----:B------:R-:W-:Y:S01]  /*74b0*/  SHF.R.U32.HI R24, RZ, 0x18, R92 ;  /* 0x00000018ff187819 */ /* 0x000fe2000001165c */
[--C-:B------:R-:W-:Y:S01]  /*74c0*/  FFMA.FTZ R152, R90, UR33, -R105.reuse ;  /* 0x000000215a987c23 */ /* 0x100fe20008010869 */
[----:B------:R-:W-:Y:S01]  /*74d0*/  FSEL R120, R120, RZ, P6 ;  /* 0x000000ff78787208 */ /* 0x000fe20003000000 */
[--C-:B------:R-:W-:Y:S01]  /*74e0*/  FFMA.FTZ R114, R88, UR33, -R105.reuse ;  /* 0x0000002158727c23 */ /* 0x100fe20008010869 */
[----:B------:R-:W-:Y:S01]  /*74f0*/  MUFU.EX2 R121, R121 ;  /* 0x0000007900797308 */ /* 0x000fe20000000800 */
[----:B------:R-:W-:Y:S01]  /*7500*/  LOP3.LUT R101, R97, 0xffff, RZ, 0xc0, !PT ;  /* 0x0000ffff61657812 */ /* 0x000fe200078ec0ff */
[----:B------:R-:W-:Y:S01]  /*7510*/  FFMA.FTZ R145, R112, UR33, -R105 ;  /* 0x0000002170917c23 */ /* 0x000fe20008010869 */
[--C-:B------:R-:W-:Y:S01]  /*7520*/  FFMA.FTZ R117, R117, UR33, -R120.reuse ;  /* 0x0000002175757c23 */ /* 0x100fe20008010878 */
[--C-:B------:R-:W-:Y:S01]  /*7530*/  FFMA.FTZ R115, R115, UR33, -R120.reuse ;  /* 0x0000002173737c23 */ /* 0x100fe20008010878 */
[----:B------:R-:W-:Y:S01]  /*7540*/  SHF.R.U32.HI R101, RZ, 0x8, R101 ;  /* 0x00000008ff657819 */ /* 0x000fe20000011665 */
[--C-:B------:R-:W-:Y:S01]  /*7550*/  FFMA.FTZ R151, R91, UR33, -R120.reuse ;  /* 0x000000215b977c23 */ /* 0x100fe20008010878 */
[----:B------:R-:W-:Y:S01]  /*7560*/  LOP3.LUT R103, R97, 0xff, RZ, 0xc0, !PT ;  /* 0x000000ff61677812 */ /* 0x000fe200078ec0ff */
[----:B------:R-:W2:Y:S01]  /*7570*/  MUFU.EX2 R116, R116 ;  /* 0x0000007400747308 */ /* 0x000ea20000000800 */
[----:B------:R-:W-:Y:S01]  /*7580*/  ISETP.LE.U32.AND P5, PT, R24, UR12, PT ;  /* 0x0000000c18007c0c */ /* 0x000fe2000bfa3070 */
[----:B------:R-:W-:Y:S01]  /*7590*/  FFMA.FTZ R106, R9, UR33, -R120 ;  /* 0x00000021096a7c23 */ /* 0x000fe20008010878 */
[----:B------:R-:W-:Y:S01]  /*75a0*/  LOP3.LUT R24, R101, 0xffff, RZ, 0xc0, !PT ;  /* 0x0000ffff65187812 */ /* 0x000fe200078ec0ff */
[--C-:B------:R-:W-:Y:S01]  /*75b0*/  FFMA.FTZ R142, R104, UR33, -R105.reuse ;  /* 0x00000021688e7c23 */ /* 0x100fe20008010869 */
[----:B------:R-:W-:Y:S01]  /*75c0*/  ISETP.LE.U32.AND P1, PT, R103, UR12, PT ;  /* 0x0000000c67007c0c */ /* 0x000fe2000bf23070 */
[----:B------:R-:W-:Y:S01]  /*75d0*/  FFMA.FTZ R103, R30, UR33, -R105 ;  /* 0x000000211e677c23 */ /* 0x000fe20008010869 */
[----:B------:R-:W-:Y:S01]  /*75e0*/  SHF.R.U32.HI R101, RZ, 0x10, R97 ;  /* 0x00000010ff657819 */ /* 0x000fe20000011661 */
[----:B------:R-:W-:Y:S01]  /*75f0*/  MUFU.EX2 R117, R117 ;  /* 0x0000007500757308 */ /* 0x000fe20000000800 */
[----:B------:R-:W-:Y:S01]  /*7600*/  LOP3.LUT R25, R92, 0xff, RZ, 0xc0, !PT ;  /* 0x000000ff5c197812 */ /* 0x000fe200078ec0ff */
[--C-:B------:R-:W-:Y:S01]  /*7610*/  FFMA.FTZ R148, R108, UR33, -R105.reuse ;  /* 0x000000216c947c23 */ /* 0x100fe20008010869 */
[----:B------:R-:W-:Y:S01]  /*7620*/  LOP3.LUT R101, R101, 0xff, RZ, 0xc0, !PT ;  /* 0x000000ff65657812 */ /* 0x000fe200078ec0ff */
[----:B------:R-:W-:Y:S01]  /*7630*/  FFMA.FTZ R146, R146, UR33, -R105 ;  /* 0x0000002192927c23 */ /* 0x000fe20008010869 */
[----:B------:R-:W-:Y:S01]  /*7640*/  LOP3.LUT R122, R95, UR4, R122, 0x96, !PT ;  /* 0x000000045f7a7c12 */ /* 0x000fe2000f8e967a */
[----:B------:R-:W-:Y:S01]  /*7650*/  FFMA.FTZ R143, R4, UR33, -R120 ;  /* 0x00000021048f7c23 */ /* 0x000fe20008010878 */
[----:B------:R-:W-:Y:S01]  /*7660*/  ISETP.LE.U32.AND P4, PT, R25, UR12, PT ;  /* 0x0000000c19007c0c */ /* 0x000fe2000bf83070 */
[----:B------:R-:W3:Y:S01]  /*7670*/  MUFU.EX2 R115, R115 ;  /* 0x0000007300737308 */ /* 0x000ee20000000800 */
[----:B------:R-:W-:Y:S01]  /*7680*/  FSEL R109, R33, RZ, P2 ;  /* 0x000000ff216d7208 */ /* 0x000fe20001000000 */
[----:B------:R-:W-:Y:S01]  /*7690*/  IMAD.WIDE.U32 R122, R122, -0x2daee0ad, RZ ;  /* 0xd2511f537a7a7825 */ /* 0x000fe200078e00ff */
[----:B--2---:R-:W-:-:S03]  /*76a0*/  F2FP.F16.F32.PACK_AB R25, R116, R121 ;  /* 0x000000797419723e */ /* 0x004fc600000000ff */
[--C-:B------:R-:W-:Y:S01]  /*76b0*/  FFMA.FTZ R141, R5, UR33, -R120.reuse ;  /* 0x00000021058d7c23 */ /* 0x100fe20008010878 */
[----:B------:R-:W-:Y:S01]  /*76c0*/  ISETP.LE.U32.AND P2, PT, R101, UR12, PT ;  /* 0x0000000c65007c0c */ /* 0x000fe2000bf43070 */
[----:B------:R-:W-:Y:S01]  /*76d0*/  FFMA.FTZ R137, R11, UR33, -R120 ;  /* 0x000000210b897c23 */ /* 0x000fe20008010878 */
[----:B------:R-:W-:Y:S01]  /*76e0*/  ISETP.LE.U32.AND P3, PT, R24, UR12, PT ;  /* 0x0000000c18007c0c */ /* 0x000fe2000bf63070 */
[----:B------:R-:W-:Y:S01]  /*76f0*/  @!P1 HADD2 R27, -R25.H0_H0, -RZ.H0_H0 ;  /* 0xa00000ff191b9230 */ /* 0x000fe20000000900 */
[C---:B------:R-:W-:Y:S01]  /*7700*/  PRMT R24, R25.reuse, 0x7632, R24 ;  /* 0x0000763219187816 */ /* 0x040fe20000000018 */
[----:B------:R-:W-:Y:S01]  /*7710*/  MUFU.EX2 R152, R152 ;  /* 0x0000009800987308 */ /* 0x000fe20000000800 */
[----:B------:R-:W-:Y:S02]  /*7720*/  LOP3.LUT R94, R122, 0xff, RZ, 0xc0, !PT ;  /* 0x000000ff7a5e7812 */ /* 0x000fe400078ec0ff */
[----:B------:R-:W-:Y:S02]  /*7730*/  PRMT R158, R25, 0x5410, R24 ;  /* 0x00005410199e7816 */ /* 0x000fe40000000018 */
[----:B------:R-:W-:Y:S01]  /*7740*/  @!P1 PRMT R25, R27, 0x5410, RZ ;  /* 0x000054101b199816 */ /* 0x000fe200000000ff */
[----:B------:R-:W-:Y:S01]  /*7750*/  FFMA.FTZ R27, R34, UR33, -R105 ;  /* 0x00000021221b7c23 */ /* 0x000fe20008010869 */
[----:B---3--:R-:W-:Y:S01]  /*7760*/  F2FP.F16.F32.PACK_AB R147, R115, R117 ;  /* 0x000000757393723e */ /* 0x008fe200000000ff */
[----:B------:R-:W-:Y:S01]  /*7770*/  MUFU.EX2 R151, R151 ;  /* 0x0000009700977308 */ /* 0x000fe20000000800 */
[----:B------:R-:W-:Y:S01]  /*7780*/  ISETP.LE.U32.AND P1, PT, R94, UR12, PT ;  /* 0x0000000c5e007c0c */ /* 0x000fe2000bf23070 */
[----:B------:R-:W-:Y:S01]  /*7790*/  @!P3 HADD2 R85, -R24.H0_H0, -RZ.H0_H0 ;  /* 0xa00000ff1855b230 */ /* 0x000fe20000000900 */
[C---:B------:R-:W-:Y:S01]  /*77a0*/  PRMT R94, R147.reuse, 0x7632, R94 ;  /* 0x00007632935e7816 */ /* 0x040fe2000000005e */
[----:B------:R-:W-:Y:S01]  /*77b0*/  @!P2 HADD2 R26, -R147.H0_H0, -RZ.H0_H0 ;  /* 0xa00000ff931aa230 */ /* 0x000fe20000000900 */
[----:B------:R-:W-:Y:S01]  /*77c0*/  SHF.R.U32.HI R97, RZ, 0x18, R97 ;  /* 0x00000018ff617819 */ /* 0x000fe20000011661 */
[----:B------:R-:W-:Y:S01]  /*77d0*/  STG.E.U16 desc[UR20][R138.64+-0x80], R25 ;  /* 0xffff80198a007986 */ /* 0x000fe2000c101514 */
[----:B------:R-:W-:Y:S01]  /*77e0*/  PRMT R157, R147, 0x5410, R94 ;  /* 0x00005410939d7816 */ /* 0x000fe2000000005e */
[----:B------:R-:W2:Y:S01]  /*77f0*/  MUFU.EX2 R27, R27 ;  /* 0x0000001b001b7308 */ /* 0x000ea20000000800 */
[----:B------:R-:W-:Y:S01]  /*7800*/  @!P2 PRMT R147, R26, 0x5410, RZ ;  /* 0x000054101a93a816 */ /* 0x000fe200000000ff */
[----:B------:R-:W-:Y:S01]  /*7810*/  FFMA.FTZ R26, R35, UR33, -R120 ;  /* 0x00000021231a7c23 */ /* 0x000fe20008010878 */
[----:B------:R-:W-:-:S02]  /*7820*/  @!P3 PRMT R24, R85, 0x5410, RZ ;  /* 0x000054105518b816 */ /* 0x000fc400000000ff */
[----:B------:R-:W-:Y:S01]  /*7830*/  SHF.R.U32.HI R85, RZ, 0x8, R98 ;  /* 0x00000008ff557819 */ /* 0x000fe20000011662 */
[--C-:B------:R-:W-:Y:S01]  /*7840*/  FFMA.FTZ R98, R89, UR33, -R120.reuse ;  /* 0x0000002159627c23 */ /* 0x100fe20008010878 */
[----:B------:R-:W-:Y:S01]  /*7850*/  ISETP.LE.U32.AND P3, PT, R97, UR12, PT ;  /* 0x0000000c61007c0c */ /* 0x000fe2000bf63070 */
[----:B------:R-:W3:Y:S01]  /*7860*/  MUFU.EX2 R26, R26 ;  /* 0x0000001a001a7308 */ /* 0x000ee20000000800 */
[----:B------:R-:W-:Y:S01]  /*7870*/  LOP3.LUT R85, R85, 0xffff, RZ, 0xc0, !PT ;  /* 0x0000ffff55557812 */ /* 0x000fe200078ec0ff */
[----:B------:R-:W-:Y:S01]  /*7880*/  FFMA.FTZ R97, R29, UR33, -R120 ;  /* 0x000000211d617c23 */ /* 0x000fe20008010878 */
[----:B------:R-:W-:Y:S01]  /*7890*/  SHF.R.U32.HI R93, RZ, 0x10, R92 ;  /* 0x00000010ff5d7819 */ /* 0x000fe2000001165c */
[----:B------:R-:W-:Y:S01]  /*78a0*/  STG.E.U16 desc[UR20][R138.64+-0x7e], R24 ;  /* 0xffff82188a007986 */ /* 0x000fe2000c101514 */
[----:B------:R-:W-:Y:S02]  /*78b0*/  ISETP.LE.U32.AND P2, PT, R85, UR12, PT ;  /* 0x0000000c55007c0c */ /* 0x000fe4000bf43070 */
[----:B------:R-:W-:Y:S01]  /*78c0*/  LOP3.LUT R93, R93, 0xff, RZ, 0xc0, !PT ;  /* 0x000000ff5d5d7812 */ /* 0x000fe200078ec0ff */
[----:B------:R-:W-:Y:S01]  /*78d0*/  MUFU.EX2 R114, R114 ;  /* 0x0000007200727308 */ /* 0x000fe20000000800 */
[----:B--2---:R-:W-:-:S02]  /*78e0*/  F2FP.F16.F32.PACK_AB R91, R27, R152 ;  /* 0x000000981b5b723e */ /* 0x004fc400000000ff */
[----:B------:R-:W-:Y:S01]  /*78f0*/  SHF.R.U32.HI R92, RZ, 0x18, R122 ;  /* 0x00000018ff5c7819 */ /* 0x000fe2000001167a */
[----:B------:R-:W-:Y:S01]  /*7900*/  @!P3 HADD2 R84, -R94.H0_H0, -RZ.H0_H0 ;  /* 0xa00000ff5e54b230 */ /* 0x000fe20000000900 */
[----:B------:R-:W-:Y:S01]  /*7910*/  PRMT R90, R91, 0x7632, R90 ;  /* 0x000076325b5a7816 */ /* 0x000fe2000000005a */
[----:B------:R-:W-:Y:S01]  /*7920*/  @!P4 HADD2 R35, -R91.H0_H0, -RZ.H0_H0 ;  /* 0xa00000ff5b23c230 */ /* 0x000fe20000000900 */
[----:B------:R-:W-:Y:S01]  /*7930*/  LOP3.LUT R100, R123, UR22, R100, 0x96, !PT ;  /* 0x000000167b647c12 */ /* 0x000fe2000f8e9664 */
[----:B------:R-:W2:Y:S01]  /*7940*/  MUFU.EX2 R103, R103 ;  /* 0x0000006700677308 */ /* 0x000ea20000000800 */
[----:B------:R-:W-:Y:S01]  /*7950*/  @!P3 PRMT R94, R84, 0x5410, RZ ;  /* 0x00005410545eb816 */ /* 0x000fe200000000ff */
[----:B------:R-:W-:Y:S01]  /*7960*/  @!P2 HADD2 R34, -R90.H0_H0, -RZ.H0_H0 ;  /* 0xa00000ff5a22a230 */ /* 0x000fe20000000900 */
[----:B------:R-:W-:Y:S02]  /*7970*/  ISETP.LE.U32.AND P3, PT, R93, UR12, PT ;  /* 0x0000000c5d007c0c */ /* 0x000fe4000bf63070 */
[----:B---3--:R-:W-:-:S02]  /*7980*/  F2FP.F16.F32.PACK_AB R93, R26, R151 ;  /* 0x000000971a5d723e */ /* 0x008fc400000000ff */
[----:B------:R-:W-:Y:S01]  /*7990*/  PRMT R156, R91, 0x5410, R90 ;  /* 0x000054105b9c7816 */ /* 0x000fe2000000005a */
[----:B------:R-:W-:Y:S01]  /*79a0*/  MUFU.EX2 R98, R98 ;  /* 0x0000006200627308 */ /* 0x000fe20000000800 */
[----:B------:R-:W-:Y:S02]  /*79b0*/  @!P4 PRMT R91, R35, 0x5410, RZ ;  /* 0x00005410235bc816 */ /* 0x000fe400000000ff */
[----:B------:R-:W-:Y:S02]  /*79c0*/  ISETP.LE.U32.AND P4, PT, R92, UR12, PT ;  /* 0x0000000c5c007c0c */ /* 0x000fe4000bf83070 */
[----:B------:R-:W-:Y:S02]  /*79d0*/  PRMT R92, R93, 0x7632, R92 ;  /* 0x000076325d5c7816 */ /* 0x000fe4000000005c */
[----:B------:R-:W-:Y:S01]  /*79e0*/  @!P2 PRMT R90, R34, 0x5410, RZ ;  /* 0x00005410225aa816 */ /* 0x000fe200000000ff */
[----:B------:R-:W-:Y:S01]  /*79f0*/  @!P3 HADD2 R31, -R93.H0_H0, -RZ.H0_H0 ;  /* 0xa00000ff5d1fb230 */ /* 0x000fe20000000900 */
[----:B------:R-:W-:Y:S01]  /*7a00*/  LOP3.LUT R34, R100, 0xffff, RZ, 0xc0, !PT ;  /* 0x0000ffff64227812 */ /* 0x000fe200078ec0ff */
[----:B------:R-:W-:Y:S01]  /*7a10*/  @!P5 HADD2 R12, -R92.H0_H0, -RZ.H0_H0 ;  /* 0xa00000ff5c0cd230 */ /* 0x000fe20000000900 */
[----:B------:R-:W-:Y:S01]  /*7a20*/  SHF.R.U32.HI R87, RZ, 0x10, R122 ;  /* 0x00000010ff577819 */ /* 0x000fe2000001167a */
[----:B------:R-:W3:Y:S01]  /*7a30*/  MUFU.EX2 R97, R97 ;  /* 0x0000006100617308 */ /* 0x000ee20000000800 */
[----:B------:R-:W-:-:S02]  /*7a40*/  SHF.R.U32.HI R34, RZ, 0x8, R34 ;  /* 0x00000008ff227819 */ /* 0x000fc40000011622 */
[----:B------:R-:W-:Y:S02]  /*7a50*/  LOP3.LUT R87, R87, 0xff, RZ, 0xc0, !PT ;  /* 0x000000ff57577812 */ /* 0x000fe400078ec0ff */
[----:B------:R-:W-:Y:S02]  /*7a60*/  PRMT R153, R93, 0x5410, R92 ;  /* 0x000054105d997816 */ /* 0x000fe4000000005c */
[----:B------:R-:W-:Y:S01]  /*7a70*/  @!P5 PRMT R92, R12, 0x5410, RZ ;  /* 0x000054100c5cd816 */ /* 0x000fe200000000ff */
[----:B------:R-:W-:Y:S01]  /*7a80*/  MUFU.EX2 R106, R106 ;  /* 0x0000006a006a7308 */ /* 0x000fe20000000800 */
[----:B------:R-:W-:Y:S02]  /*7a90*/  LOP3.LUT R34, R34, 0xffff, RZ, 0xc0, !PT ;  /* 0x0000ffff22227812 */ /* 0x000fe400078ec0ff */
[----:B------:R-:W-:Y:S02]  /*7aa0*/  LOP3.LUT R12, R100, 0xff, RZ, 0xc0, !PT ;  /* 0x000000ff640c7812 */ /* 0x000fe400078ec0ff */
[----:B------:R-:W-:Y:S01]  /*7ab0*/  ISETP.LE.U32.AND P2, PT, R87, UR12, PT ;  /* 0x0000000c57007c0c */ /* 0x000fe2000bf43070 */
[----:B------:R-:W-:Y:S01]  /*7ac0*/  IMAD.WIDE.U32 R86, R86, -0x2daee0ad, RZ ;  /* 0xd2511f5356567825 */ /* 0x000fe200078e00ff */
[----:B------:R-:W-:Y:S01]  /*7ad0*/  LOP3.LUT R84, R111, UR30, R140, 0x96, !PT ;  /* 0x0000001e6f547c12 */ /* 0x000fe2000f8e968c */
[----:B------:R-:W-:Y:S01]  /*7ae0*/  MUFU.EX2 R143, R143 ;  /* 0x0000008f008f7308 */ /* 0x000fe20000000800 */
[----:B------:R-:W-:-:S02]  /*7af0*/  @!P3 PRMT R93, R31, 0x5410, RZ ;  /* 0x000054101f5db816 */ /* 0x000fc400000000ff */
[----:B------:R-:W-:Y:S01]  /*7b00*/  ISETP.LE.U32.AND P3, PT, R34, UR12, PT ;  /* 0x0000000c22007c0c */ /* 0x000fe2000bf63070 */
[----:B------:R-:W-:Y:S01]  /*7b10*/  IMAD.WIDE.U32 R84, R84, -0x2daee0ad, RZ ;  /* 0xd2511f5354547825 */ /* 0x000fe200078e00ff */
[----:B------:R-:W-:Y:S02]  /*7b20*/  ISETP.LE.U32.AND P5, PT, R12, UR12, PT ;  /* 0x0000000c0c007c0c */ /* 0x000fe4000bfa3070 */
[----:B------:R-:W-:Y:S01]  /*7b30*/  LOP3.LUT R102, R87, UR29, R102, 0x96, !PT ;  /* 0x0000001d57667c12 */ /* 0x000fe2000f8e9666 */
[----:B------:R-:W-:Y:S01]  /*7b40*/  MUFU.EX2 R145, R145 ;  /* 0x0000009100917308 */ /* 0x000fe20000000800 */
[----:B--2---:R-:W-:Y:S02]  /*7b50*/  F2FP.F16.F32.PACK_AB R87, R103, R114 ;  /* 0x000000726757723e */ /* 0x004fe400000000ff */
[--C-:B------:R-:W-:Y:S02]  /*7b60*/  LOP3.LUT R31, R85, UR7, R86.reuse, 0x96, !PT ;  /* 0x00000007551f7c12 */ /* 0x100fe4000f8e9656 */
[----:B------:R-:W-:-:S02]  /*7b70*/  PRMT R86, R87, 0x7632, R86 ;  /* 0x0000763257567816 */ /* 0x000fc40000000056 */
[--C-:B------:R-:W-:Y:S01]  /*7b80*/  SHF.R.U32.HI R34, RZ, 0x18, R100.reuse ;  /* 0x00000018ff227819 */ /* 0x100fe20000011664 */
[----:B------:R-:W-:Y:S01]  /*7b90*/  MUFU.EX2 R142, R142 ;  /* 0x0000008e008e7308 */ /* 0x000fe20000000800 */
[----:B------:R-:W-:Y:S01]  /*7ba0*/  SHF.R.U32.HI R100, RZ, 0x10, R100 ;  /* 0x00000010ff647819 */ /* 0x000fe20000011664 */
[----:B------:R-:W-:Y:S01]  /*7bb0*/  @!P5 HADD2 R30, -R87.H0_H0, -RZ.H0_H0 ;  /* 0xa00000ff571ed230 */ /* 0x000fe20000000900 */
[----:B------:R-:W-:Y:S01]  /*7bc0*/  PRMT R12, R87, 0x5410, R86 ;  /* 0x00005410570c7816 */ /* 0x000fe20000000056 */
[----:B------:R-:W-:Y:S01]  /*7bd0*/  @!P3 HADD2 R18, -R86.H0_H0, -RZ.H0_H0 ;  /* 0xa00000ff5612b230 */ /* 0x000fe20000000900 */
[----:B------:R-:W-:Y:S02]  /*7be0*/  LOP3.LUT R100, R100, 0xff, RZ, 0xc0, !PT ;  /* 0x000000ff64647812 */ /* 0x000fe400078ec0ff */
[----:B------:R-:W-:Y:S01]  /*7bf0*/  @!P5 PRMT R87, R30, 0x5410, RZ ;  /* 0x000054101e57d816 */ /* 0x000fe200000000ff */
[----:B------:R-:W-:Y:S01]  /*7c00*/  MUFU.EX2 R137, R137 ;  /* 0x0000008900897308 */ /* 0x000fe20000000800 */
[----:B------:R-:W-:-:S02]  /*7c10*/  @!P3 PRMT R86, R18, 0x5410, RZ ;  /* 0x000054101256b816 */ /* 0x000fc400000000ff */
[----:B------:R-:W-:Y:S01]  /*7c20*/  ISETP.LE.U32.AND P5, PT, R34, UR12, PT ;  /* 0x0000000c22007c0c */ /* 0x000fe2000bfa3070 */
[----:B------:R-:W-:Y:S01]  /*7c30*/  IMAD.WIDE.U32 R34, R102, -0x326172a9, RZ ;  /* 0xcd9e8d5766227825 */ /* 0x000fe200078e00ff */
[----:B------:R-:W-:-:S03]  /*7c40*/  ISETP.LE.U32.AND P3, PT, R100, UR12, PT ;  /* 0x0000000c64007c0c */ /* 0x000fc6000bf63070 */
[--C-:B------:R-:W-:Y:S01]  /*7c50*/  FFMA.FTZ R102, R28, UR33, -R105.reuse ;  /* 0x000000211c667c23 */ /* 0x100fe20008010869 */
[----:B------:R-:W-:Y:S01]  /*7c60*/  LOP3.LUT R95, R122, 0xffff, RZ, 0xc0, !PT ;  /* 0x0000ffff7a5f7812 */ /* 0x000fe200078ec0ff */
[----:B------:R-:W-:Y:S01]  /*7c70*/  IMAD.WIDE.U32 R100, R31, -0x326172a9, RZ ;  /* 0xcd9e8d571f647825 */ /* 0x000fe200078e00ff */
[----:B------:R-:W-:Y:S01]  /*7c80*/  LOP3.LUT R110, R35, UR26, R110, 0x96, !PT ;  /* 0x0000001a236e7c12 */ /* 0x000fe2000f8e966e */
[----:B------:R-:W-:Y:S01]  /*7c90*/  MUFU.EX2 R141, R141 ;  /* 0x0000008d008d7308 */ /* 0x000fe20000000800 */
[----:B---3--:R-:W-:Y:S02]  /*7ca0*/  F2FP.F16.F32.PACK_AB R89, R97, R98 ;  /* 0x000000626159723e */ /* 0x008fe400000000ff */
[----:B------:R-:W-:Y:S01]  /*7cb0*/  LOP3.LUT R30, R101, UR6, R34, 0x96, !PT ;  /* 0x00000006651e7c12 */ /* 0x000fe2000f8e9622 */
[----:B------:R-:W-:Y:S01]  /*7cc0*/  FFMA.FTZ R101, R96, UR33, -R105 ;  /* 0x0000002160657c23 */ /* 0x000fe20008010869 */
[----:B------:R-:W-:Y:S01]  /*7cd0*/  IMAD.WIDE.U32 R110, R110, -0x2daee0ad, RZ ;  /* 0xd2511f536e6e7825 */ /* 0x000fe200078e00ff */
[----:B------:R-:W-:-:S03]  /*7ce0*/  SHF.R.U32.HI R95, RZ, 0x8, R95 ;  /* 0x00000008ff5f7819 */ /* 0x000fc6000001165f */
[----:B------:R-:W-:Y:S01]  /*7cf0*/  FFMA.FTZ R96, R99, UR33, -R120 ;  /* 0x0000002163607c23 */ /* 0x000fe20008010878 */
[----:B------:R-:W-:Y:S01]  /*7d00*/  MUFU.EX2 R102, R102 ;  /* 0x0000006600667308 */ /* 0x000fe20000000800 */
[----:B------:R-:W-:Y:S01]  /*7d10*/  IMAD.WIDE.U32 R30, R30, -0x2daee0ad, RZ ;  /* 0xd2511f531e1e7825 */ /* 0x000fe200078e00ff */
[----:B------:R-:W-:-:S03]  /*7d20*/  LOP3.LUT R34, R111, UR5, R84, 0x96, !PT ;  /* 0x000000056f227c12 */ /* 0x000fc6000f8e9654 */
[----:B------:R-:W-:Y:S01]  /*7d30*/  @!P3 HADD2 R29, -R89.H0_H0, -RZ.H0_H0 ;  /* 0xa00000ff591db230 */ /* 0x000fe20000000900 */
[----:B------:R-:W-:Y:S01]  /*7d40*/  PRMT R88, R89, 0x7632, R88 ;  /* 0x0000763259587816 */ /* 0x000fe20000000058 */
[----:B------:R-:W-:Y:S01]  /*7d50*/  FFMA.FTZ R99, R21, UR33, -R105 ;  /* 0x0000002115637c23 */ /* 0x000fe20008010869 */
[----:B------:R-:W-:Y:S01]  /*7d60*/  LOP3.LUT R110, R31, UR27, R110, 0x96, !PT ;  /* 0x0000001b1f6e7c12 */ /* 0x000fe2000f8e966e */
[----:B------:R-:W-:Y:S01]  /*7d70*/  IMAD.WIDE.U32 R34, R34, -0x326172a9, RZ ;  /* 0xcd9e8d5722227825 */ /* 0x000fe200078e00ff */
[----:B------:R-:W2:Y:S01]  /*7d80*/  MUFU.EX2 R101, R101 ;  /* 0x0000006500657308 */ /* 0x000ea20000000800 */
[----:B------:R-:W-:Y:S02]  /*7d90*/  LOP3.LUT R31, R95, 0xffff, RZ, 0xc0, !PT ;  /* 0x0000ffff5f1f7812 */ /* 0x000fe400078ec0ff */
[----:B------:R-:W-:Y:S01]  /*7da0*/  FFMA.FTZ R95, R107, UR33, -R120 ;  /* 0x000000216b5f7c23 */ /* 0x000fe20008010878 */
[----:B------:R-:W-:Y:S01]  /*7db0*/  PRMT R18, R89, 0x5410, R88 ;  /* 0x0000541059127816 */ /* 0x000fe20000000058 */
[----:B------:R-:W-:Y:S01]  /*7dc0*/  IMAD.WIDE.U32 R110, R110, -0x326172a9, RZ ;  /* 0xcd9e8d576e6e7825 */ /* 0x000fe200078e00ff */
[----:B------:R-:W-:-:S03]  /*7dd0*/  @!P3 PRMT R89, R29, 0x5410, RZ ;  /* 0x000054101d59b816 */ /* 0x000fc600000000ff */
[----:B-1----:R-:W-:Y:S01]  /*7de0*/  @!P5 HADD2 R17, -R88.H0_H0, -RZ.H0_H0 ;  /* 0xa00000ff5811d230 */ /* 0x002fe20000000900 */
[----:B------:R-:W-:Y:S01]  /*7df0*/  ISETP.LE.U32.AND P3, PT, R31, UR12, PT ;  /* 0x0000000c1f007c0c */ /* 0x000fe2000bf63070 */
[----:B------:R-:W-:Y:S01]  /*7e00*/  MUFU.EX2 R96, R96 ;  /* 0x0000006000607308 */ /* 0x000fe20000000800 */
[----:B------:R-:W-:Y:S01]  /*7e10*/  LOP3.LUT R29, R35, UR4, R100, 0x96, !PT ;  /* 0x00000004231d7c12 */ /* 0x000fe2000f8e9664 */
[----:B------:R-:W-:Y:S01]  /*7e20*/  FFMA.FTZ R100, R10, UR33, -R105 ;  /* 0x000000210a647c23 */ /* 0x000fe20008010869 */
[----:B------:R-:W-:Y:S01]  /*7e30*/  LOP3.LUT R31, R111, UR18, R34, 0x96, !PT ;  /* 0x000000126f1f7c12 */ /* 0x000fe2000f8e9622 */
[----:B------:R-:W-:Y:S01]  /*7e40*/  FFMA.FTZ R107, R6, UR33, -R120 ;  /* 0x00000021066b7c23 */ /* 0x000fe20008010878 */
[----:B------:R-:W-:Y:S01]  /*7e50*/  @!P5 PRMT R88, R17, 0x5410, RZ ;  /* 0x000054101158d816 */ /* 0x000fe200000000ff */
[----:B------:R-:W-:Y:S01]  /*7e60*/  IMAD.WIDE.U32 R160, R29, -0x2daee0ad, RZ ;  /* 0xd2511f531da07825 */ /* 0x000fe200078e00ff */
[----:B------:R-:W-:Y:S01]  /*7e70*/  SHF.R.U32.HI R84, RZ, 0x10, R31 ;  /* 0x00000010ff547819 */ /* 0x000fe2000001161f */
[----:B------:R-:W1:Y:S01]  /*7e80*/  MUFU.EX2 R95, R95 ;  /* 0x0000005f005f7308 */ /* 0x000e620000000800 */
[----:B--2---:R-:W-:-:S02]  /*7e90*/  F2FP.F16.F32.PACK_AB R35, R101, R102 ;  /* 0x000000666523723e */ /* 0x004fc400000000ff */
[----:B------:R-:W-:Y:S02]  /*7ea0*/  LOP3.LUT R84, R84, 0xff, RZ, 0xc0, !PT ;  /* 0x000000ff54547812 */ /* 0x000fe400078ec0ff */
[C---:B------:R-:W-:Y:S01]  /*7eb0*/  PRMT R34, R35.reuse, 0x7632, R34 ;  /* 0x0000763223227816 */ /* 0x040fe20000000022 */
[----:B------:R-:W-:Y:S01]  /*7ec0*/  @!P1 HADD2 R28, -R35.H0_H0, -RZ.H0_H0 ;  /* 0xa00000ff231c9230 */ /* 0x000fe20000000900 */
[----:B------:R-:W-:Y:S01]  /*7ed0*/  ISETP.LE.U32.AND P5, PT, R84, UR12, PT ;  /* 0x0000000c54007c0c */ /* 0x000fe2000bfa3070 */
[----:B------:R-:W-:Y:S01]  /*7ee0*/  MUFU.EX2 R100, R100 ;  /* 0x0000006400647308 */ /* 0x000fe20000000800 */
[----:B------:R-:W-:Y:S01]  /*7ef0*/  PRMT R17, R35, 0x5410, R34 ;  /* 0x0000541023117816 */ /* 0x000fe20000000022 */
[----:B------:R-:W-:Y:S01]  /*7f00*/  @!P3 HADD2 R16, -R34.H0_H0, -RZ.H0_H0 ;  /* 0xa00000ff2210b230 */ /* 0x000fe20000000900 */
[----:B------:R-:W-:Y:S02]  /*7f10*/  @!P1 PRMT R35, R28, 0x5410, RZ ;  /* 0x000054101c239816 */ /* 0x000fe400000000ff */
[----:B------:R-:W-:-:S02]  /*7f20*/  LOP3.LUT R28, R110, 0xff, RZ, 0xc0, !PT ;  /* 0x000000ff6e1c7812 */ /* 0x000fc400078ec0ff */
[----:B------:R-:W-:Y:S01]  /*7f30*/  @!P3 PRMT R34, R16, 0x5410, RZ ;  /* 0x000054101022b816 */ /* 0x000fe200000000ff */
[----:B------:R-:W2:Y:S01]  /*7f40*/  MUFU.EX2 R99, R99 ;  /* 0x0000006300637308 */ /* 0x000ea20000000800 */
[----:B-1----:R-:W-:Y:S02]  /*7f50*/  F2FP.F16.F32.PACK_AB R85, R95, R96 ;  /* 0x000000605f55723e */ /* 0x002fe400000000ff */
[----:B------:R-:W-:Y:S02]  /*7f60*/  ISETP.LE.U32.AND P1, PT, R28, UR12, PT ;  /* 0x0000000c1c007c0c */ /* 0x000fe4000bf23070 */
[C---:B------:R-:W-:Y:S01]  /*7f70*/  LOP3.LUT R16, R31.reuse, 0xff, RZ, 0xc0, !PT ;  /* 0x000000ff1f107812 */ /* 0x040fe200078ec0ff */
[----:B------:R-:W-:Y:S01]  /*7f80*/  @!P2 HADD2 R23, -R85.H0_H0, -RZ.H0_H0 ;  /* 0xa00000ff5517a230 */ /* 0x000fe20000000900 */
[----:B------:R-:W-:Y:S01]  /*7f90*/  SHF.R.U32.HI R28, RZ, 0x18, R31 ;  /* 0x00000018ff1c7819 */ /* 0x000fe2000001161f */
[----:B------:R-:W1:Y:S01]  /*7fa0*/  MUFU.EX2 R107, R107 ;  /* 0x0000006b006b7308 */ /* 0x000e620000000800 */
[----:B------:R-:W-:-:S02]  /*7fb0*/  LOP3.LUT R31, R31, 0xffff, RZ, 0xc0, !PT ;  /* 0x0000ffff1f1f7812 */ /* 0x000fc400078ec0ff */
[----:B------:R-:W-:Y:S02]  /*7fc0*/  PRMT R84, R85, 0x7632, R84 ;  /* 0x0000763255547816 */ /* 0x000fe40000000054 */
[----:B------:R-:W-:Y:S02]  /*7fd0*/  SHF.R.U32.HI R31, RZ, 0x8, R31 ;  /* 0x00000008ff1f7819 */ /* 0x000fe4000001161f */
[----:B------:R-:W-:Y:S01]  /*7fe0*/  ISETP.LE.U32.AND P3, PT, R16, UR12, PT ;  /* 0x0000000c10007c0c */ /* 0x000fe2000bf63070 */
[----:B------:R-:W-:Y:S01]  /*7ff0*/  @!P4 HADD2 R22, -R84.H0_H0, -RZ.H0_H0 ;  /* 0xa00000ff5416c230 */ /* 0x000fe20000000900 */
[----:B------:R-:W-:Y:S01]  /*8000*/  LOP3.LUT R31, R31, 0xffff, RZ, 0xc0, !PT ;  /* 0x0000ffff1f1f7812 */ /* 0x000fe200078ec0ff */
[----:B------:R-:W-:Y:S01]  /*8010*/  MUFU.EX2 R148, R148 ;  /* 0x0000009400947308 */ /* 0x000fe20000000800 */
[----:B------:R-:W-:Y:S02]  /*8020*/  PRMT R16, R85, 0x5410, R84 ;  /* 0x0000541055107816 */ /* 0x000fe40000000054 */
[----:B------:R-:W-:-:S02]  /*8030*/  @!P2 PRMT R85, R23, 0x5410, RZ ;  /* 0x000054101755a816 */ /* 0x000fc400000000ff */
[----:B------:R-:W-:Y:S02]  /*8040*/  @!P4 PRMT R84, R22, 0x5410, RZ ;  /* 0x000054101654c816 */ /* 0x000fe400000000ff */
[----:B------:R-:W-:Y:S01]  /*8050*/  LOP3.LUT R23, R110, 0xffff, RZ, 0xc0, !PT ;  /* 0x0000ffff6e177812 */ /* 0x000fe200078ec0ff */
[--C-:B------:R-:W-:Y:S01]  /*8060*/  FFMA.FTZ R111, R14, UR33, -R105.reuse ;  /* 0x000000210e6f7c23 */ /* 0x100fe20008010869 */
[----:B------:R-:W-:Y:S01]  /*8070*/  ISETP.LE.U32.AND P4, PT, R31, UR12, PT ;  /* 0x0000000c1f007c0c */ /* 0x000fe2000bf83070 */
[----:B------:R-:W-:Y:S01]  /*8080*/  FFMA.FTZ R31, R8, UR33, -R105 ;  /* 0x00000021081f7c23 */ /* 0x000fe20008010869 */
[----:B------:R-:W-:Y:S02]  /*8090*/  ISETP.LE.U32.AND P2, PT, R28, UR12, PT ;  /* 0x0000000c1c007c0c */ /* 0x000fe4000bf43070 */
[----:B--2---:R-:W-:Y:S01]  /*80a0*/  F2FP.F16.F32.PACK_AB R105, R99, R100 ;  /* 0x000000646369723e */ /* 0x004fe200000000ff */
[----:B------:R-:W-:Y:S01]  /*80b0*/  MUFU.EX2 R112, R31 ;  /* 0x0000001f00707308 */ /* 0x000fe20000000800 */
[----:B------:R-:W-:-:S02]  /*80c0*/  SHF.R.U32.HI R28, RZ, 0x10, R110 ;  /* 0x00000010ff1c7819 */ /* 0x000fc4000001166e */
[----:B------:R-:W-:Y:S01]  /*80d0*/  SHF.R.U32.HI R110, RZ, 0x18, R110 ;  /* 0x00000018ff6e7819 */ /* 0x000fe2000001166e */
[----:B------:R-:W-:Y:S01]  /*80e0*/  @!P3 HADD2 R21, -R105.H0_H0, -RZ.H0_H0 ;  /* 0xa00000ff6915b230 */ /* 0x000fe20000000900 */
[----:B------:R-:W-:Y:S02]  /*80f0*/  FSEL R123, R32, RZ, P6 ;  /* 0x000000ff207b7208 */ /* 0x000fe40003000000 */
[C---:B------:R-:W-:Y:S01]  /*8100*/  PRMT R104, R105.reuse, 0x7632, R104 ;  /* 0x0000763269687816 */ /* 0x040fe20000000068 */
[----:B------:R-:W-:Y:S01]  /*8110*/  MUFU.EX2 R111, R111 ;  /* 0x0000006f006f7308 */ /* 0x000fe20000000800 */
[----:B------:R-:W-:Y:S01]  /*8120*/  ISETP.LE.U32.AND P6, PT, R110, UR12, PT ;  /* 0x0000000c6e007c0c */ /* 0x000fe2000bfc3070 */
[----:B------:R-:W-:Y:S01]  /*8130*/  FADD.FTZ R110, R2, -R109 ;  /* 0x8000006d026e7221 */ /* 0x000fe20000010000 */
[----:B------:R-:W-:Y:S01]  /*8140*/  PRMT R150, R105, 0x5410, R104 ;  /* 0x0000541069967816 */ /* 0x000fe20000000068 */
[----:B------:R-:W-:Y:S01]  /*8150*/  @!P4 HADD2 R19, -R104.H0_H0, -RZ.H0_H0 ;  /* 0xa00000ff6813c230 */ /* 0x000fe20000000900 */
[----:B------:R-:W-:Y:S01]  /*8160*/  @!P3 PRMT R105, R21, 0x5410, RZ ;  /* 0x000054101569b816 */ /* 0x000fe200000000ff */
[----:B------:R-:W-:Y:S01]  /*8170*/  FMUL.FTZ R21, R110, UR33 ;  /* 0x000000216e157c20 */ /* 0x000fe20008410000 */
[----:B-1----:R-:W-:Y:S01]  /*8180*/  F2FP.F16.F32.PACK_AB R109, R106, R107 ;  /* 0x0000006b6a6d723e */ /* 0x002fe200000000ff */
[----:B------:R-:W-:Y:S01]  /*8190*/  FADD.FTZ R123, R0, -R123 ;  /* 0x8000007b007b7221 */ /* 0x000fe20000010000 */
[----:B------:R-:W-:Y:S01]  /*81a0*/  @!P4 PRMT R104, R19, 0x5410, RZ ;  /* 0x000054101368c816 */ /* 0x000fe200000000ff */
[----:B------:R-:W-:Y:S01]  /*81b0*/  FFMA.FTZ R110, R3, UR33, -R120 ;  /* 0x00000021036e7c23 */ /* 0x000fe20008010878 */
[----:B------:R-:W-:Y:S01]  /*81c0*/  PRMT R108, R109, 0x7632, R108 ;  /* 0x000076326d6c7816 */ /* 0x000fe2000000006c */
[----:B------:R-:W1:Y:S01]  /*81d0*/  MUFU.EX2 R21, R21 ;  /* 0x0000001500157308 */ /* 0x000e620000000800 */
[----:B------:R-:W-:Y:S01]  /*81e0*/  @!P5 HADD2 R14, -R109.H0_H0, -RZ.H0_H0 ;  /* 0xa00000ff6d0ed230 */ /* 0x000fe20000000900 */
[----:B------:R-:W-:-:S02]  /*81f0*/  LOP3.LUT R22, R161, UR22, R30, 0x96, !PT ;  /* 0x00000016a1167c12 */ /* 0x000fc4000f8e961e */
[----:B------:R-:W-:Y:S01]  /*8200*/  @!P2 HADD2 R15, -R108.H0_H0, -RZ.H0_H0 ;  /* 0xa00000ff6c0fa230 */ /* 0x000fe20000000900 */
[----:B------:R-:W-:Y:S02]  /*8210*/  SHF.R.U32.HI R19, RZ, 0x10, R160 ;  /* 0x00000010ff137819 */ /* 0x000fe400000116a0 */
[----:B------:R-:W-:Y:S01]  /*8220*/  PRMT R30, R109, 0x5410, R108 ;  /* 0x000054106d1e7816 */ /* 0x000fe2000000006c */
[----:B------:R-:W-:Y:S01]  /*8230*/  MUFU.EX2 R110, R110 ;  /* 0x0000006e006e7308 */ /* 0x000fe20000000800 */
[----:B------:R-:W-:Y:S01]  /*8240*/  @!P2 PRMT R108, R15, 0x5410, RZ ;  /* 0x000054100f6ca816 */ /* 0x000fe200000000ff */
[----:B------:R-:W-:Y:S01]  /*8250*/  FMUL.FTZ R15, R123, UR33 ;  /* 0x000000217b0f7c20 */ /* 0x000fe20008410000 */
[----:B------:R-:W-:Y:S02]  /*8260*/  LOP3.LUT R19, R19, 0xff, RZ, 0xc0, !PT ;  /* 0x000000ff13137812 */ /* 0x000fe400078ec0ff */
[----:B------:R-:W-:Y:S02]  /*8270*/  @!P5 PRMT R109, R14, 0x5410, RZ ;  /* 0x000054100e6dd816 */ /* 0x000fe400000000ff */
[----:B------:R-:W-:Y:S01]  /*8280*/  SHF.R.U32.HI R23, RZ, 0x8, R23 ;  /* 0x00000008ff177819 */ /* 0x000fe20000011617 */
[----:B------:R-:W2:Y:S01]  /*8290*/  MUFU.EX2 R15, R15 ;  /* 0x0000000f000f7308 */ /* 0x000ea20000000800 */
[----:B------:R-:W-:Y:S01]  /*82a0*/  SHF.R.U32.HI R14, RZ, 0x10, R22 ;  /* 0x00000010ff0e7819 */ /* 0x000fe20000011616 */
[-C--:B-1----:R-:W-:Y:S01]  /*82b0*/  FMUL.FTZ R80, R80, R21.reuse ;  /* 0x0000001550507220 */ /* 0x082fe20000410000 */
[----:B------:R-:W-:Y:S01]  /*82c0*/  ISETP.LE.U32.AND P2, PT, R19, UR12, PT ;  /* 0x0000000c13007c0c */ /* 0x000fe2000bf43070 */
[-C--:B------:R-:W-:Y:S01]  /*82d0*/  FFMA.FTZ R19, R188, R21.reuse, R121 ;  /* 0x00000015bc137223 */ /* 0x080fe20000010079 */
[----:B------:R-:W-:Y:S01]  /*82e0*/  LOP3.LUT R23, R23, 0xffff, RZ, 0xc0, !PT ;  /* 0x0000ffff17177812 */ /* 0x000fe200078ec0ff */
[-C--:B------:R-:W-:Y:S01]  /*82f0*/  FMUL.FTZ R81, R81, R21.reuse ;  /* 0x0000001551517220 */ /* 0x080fe20000410000 */
[----:B------:R-:W-:Y:S01]  /*8300*/  LOP3.LUT R14, R14, 0xff, RZ, 0xc0, !PT ;  /* 0x000000ff0e0e7812 */ /* 0x000fe200078ec0ff */
[----:B------:R-:W-:Y:S01]  /*8310*/  FADD.FTZ R19, R116, R19 ;  /* 0x0000001374137221 */ /* 0x000fe20000010000 */
[----:B------:R-:W-:Y:S01]  /*8320*/  F2FP.F16.F32.PACK_AB R121, R111, R112 ;  /* 0x000000706f79723e */ /* 0x000fe200000000ff */
[-C--:B------:R-:W-:Y:S01]  /*8330*/  FMUL.FTZ R76, R76, R21.reuse ;  /* 0x000000154c4c7220 */ /* 0x080fe20000410000 */
[----:B------:R-:W-:Y:S01]  /*8340*/  ISETP.LE.U32.AND P4, PT, R23, UR12, PT ;  /* 0x0000000c17007c0c */ /* 0x000fe2000bf83070 */
[--C-:B------:R-:W-:Y:S01]  /*8350*/  FFMA.FTZ R23, R13, UR33, -R120.reuse ;  /* 0x000000210d177c23 */ /* 0x100fe20008010878 */
[----:B------:R-:W-:Y:S01]  /*8360*/  ISETP.LE.U32.AND P5, PT, R14, UR12, PT ;  /* 0x0000000c0e007c0c */ /* 0x000fe2000bfa3070 */
[--C-:B------:R-:W-:Y:S01]  /*8370*/  FFMA.FTZ R14, R7, UR33, -R120.reuse ;  /* 0x00000021070e7c23 */ /* 0x100fe20008010878 */
[----:B------:R-:W-:Y:S01]  /*8380*/  @!P1 HADD2 R13, -R121.H0_H0, -RZ.H0_H0 ;  /* 0xa00000ff790d9230 */ /* 0x000fe20000000900 */
[----:B------:R-:W-:Y:S01]  /*8390*/  PRMT R120, R121, 0x7632, R120 ;  /* 0x0000763279787816 */ /* 0x000fe20000000078 */
[-C--:B------:R-:W-:Y:S01]  /*83a0*/  FMUL.FTZ R77, R77, R21.reuse ;  /* 0x000000154d4d7220 */ /* 0x080fe20000410000 */
[----:B------:R-:W-:Y:S01]  /*83b0*/  LOP3.LUT R28, R28, 0xff, RZ, 0xc0, !PT ;  /* 0x000000ff1c1c7812 */ /* 0x000fe200078ec0ff */
[-C--:B------:R-:W-:Y:S01]  /*83c0*/  FMUL.FTZ R36, R36, R21.reuse ;  /* 0x0000001524247220 */ /* 0x080fe20000410000 */
[----:B------:R-:W-:Y:S01]  /*83d0*/  PRMT R31, R121, 0x5410, R120 ;  /* 0x00005410791f7816 */ /* 0x000fe20000000078 */
[-C--:B------:R-:W-:Y:S01]  /*83e0*/  FMUL.FTZ R37, R37, R21.reuse ;  /* 0x0000001525257220 */ /* 0x080fe20000410000 */
[----:B------:R-:W-:Y:S01]  /*83f0*/  @!P1 PRMT R121, R13, 0x5410, RZ ;  /* 0x000054100d799816 */ /* 0x000fe200000000ff */
[----:B------:R-:W-:Y:S01]  /*8400*/  FMUL.FTZ R40, R40, R21 ;  /* 0x0000001528287220 */ /* 0x000fe20000410000 */
[----:B------:R-:W-:Y:S01]  /*8410*/  LOP3.LUT R13, R22, 0xff, RZ, 0xc0, !PT ;  /* 0x000000ff160d7812 */ /* 0x000fe200078ec0ff */
[----:B------:R-:W-:Y:S01]  /*8420*/  @!P4 HADD2 R11, -R120.H0_H0, -RZ.H0_H0 ;  /* 0xa00000ff780bc230 */ /* 0x000fe20000000900 */
[----:B------:R-:W-:Y:S01]  /*8430*/  ISETP.LE.U32.AND P3, PT, R28, UR12, PT ;  /* 0x0000000c1c007c0c */ /* 0x000fe2000bf63070 */
[----:B--2---:R-:W-:Y:S01]  /*8440*/  FFMA.FTZ R28, R186, R15, R117 ;  /* 0x0000000fba1c7223 */ /* 0x004fe20000010075 */
[----:B------:R-:W-:Y:S01]  /*8450*/  ISETP.LE.U32.AND P1, PT, R13, UR12, PT ;  /* 0x0000000c0d007c0c */ /* 0x000fe2000bf23070 */
[----:B------:R-:W1:Y:S01]  /*8460*/  MUFU.EX2 R186, R23 ;  /* 0x0000001700ba7308 */ /* 0x000e620000000800 */
[----:B------:R-:W-:Y:S01]  /*8470*/  F2FP.F16.F32.PACK_AB R123, R143, R110 ;  /* 0x0000006e8f7b723e */ /* 0x000fe200000000ff */
[----:B------:R-:W-:Y:S01]  /*8480*/  FMUL.FTZ R41, R41, R21 ;  /* 0x0000001529297220 */ /* 0x000fe20000410000 */
[----:B------:R-:W-:Y:S01]  /*8490*/  F2FP.F16.F32.PACK_AB R117, R142, R145 ;  /* 0x000000918e75723e */ /* 0x000fe200000000ff */
[-C--:B------:R-:W-:Y:S01]  /*84a0*/  FMUL.FTZ R72, R72, R21.reuse ;  /* 0x0000001548487220 */ /* 0x080fe20000410000 */
[----:B------:R-:W-:Y:S01]  /*84b0*/  @!P4 PRMT R120, R11, 0x5410, RZ ;  /* 0x000054100b78c816 */ /* 0x000fe200000000ff */
[-C--:B------:R-:W-:Y:S01]  /*84c0*/  FMUL.FTZ R73, R73, R21.reuse ;  /* 0x0000001549497220 */ /* 0x080fe20000410000 */
[----:B------:R-:W-:Y:S01]  /*84d0*/  PRMT R122, R123, 0x7632, R122 ;  /* 0x000076327b7a7816 */ /* 0x000fe2000000007a */
[-C--:B------:R-:W-:Y:S01]  /*84e0*/  FMUL.FTZ R68, R68, R21.reuse ;  /* 0x0000001544447220 */ /* 0x080fe20000410000 */
[----:B------:R-:W-:Y:S01]  /*84f0*/  SHF.R.U32.HI R11, RZ, 0x18, R22 ;  /* 0x00000018ff0b7819 */ /* 0x000fe20000011616 */
[----:B------:R-:W-:Y:S01]  /*8500*/  @!P3 HADD2 R10, -R123.H0_H0, -RZ.H0_H0 ;  /* 0xa00000ff7b0ab230 */ /* 0x000fe20000000900 */
[----:B------:R-:W-:Y:S01]  /*8510*/  LOP3.LUT R22, R22, 0xffff, RZ, 0xc0, !PT ;  /* 0x0000ffff16167812 */ /* 0x000fe200078ec0ff */
[----:B------:R-:W-:Y:S01]  /*8520*/  @!P1 HADD2 R0, -R117.H0_H0, -RZ.H0_H0 ;  /* 0xa00000ff75009230 */ /* 0x000fe20000000900 */
[----:B------:R-:W-:Y:S01]  /*8530*/  PRMT R116, R117, 0x7632, R116 ;  /* 0x0000763275747816 */ /* 0x000fe20000000074 */
[----:B------:R-:W-:Y:S01]  /*8540*/  @!P6 HADD2 R9, -R122.H0_H0, -RZ.H0_H0 ;  /* 0xa00000ff7a09e230 */ /* 0x000fe20000000900 */
[----:B------:R-:W-:Y:S01]  /*8550*/  SHF.R.U32.HI R22, RZ, 0x8, R22 ;  /* 0x00000008ff167819 */ /* 0x000fe20000011616 */
[-C--:B------:R-:W-:Y:S01]  /*8560*/  FMUL.FTZ R69, R69, R21.reuse ;  /* 0x0000001545457220 */ /* 0x080fe20000410000 */
[----:B------:R-:W-:Y:S01]  /*8570*/  PRMT R144, R117, 0x5410, R116 ;  /* 0x0000541075907816 */ /* 0x000fe20000000074 */
[-C--:B------:R-:W-:Y:S01]  /*8580*/  FMUL.FTZ R60, R60, R21.reuse ;  /* 0x000000153c3c7220 */ /* 0x080fe20000410000 */
[----:B------:R-:W-:Y:S01]  /*8590*/  @!P1 PRMT R117, R0, 0x5410, RZ ;  /* 0x0000541000759816 */ /* 0x000fe200000000ff */
[----:B------:R-:W-:Y:S01]  /*85a0*/  FMUL.FTZ R61, R61, R21 ;  /* 0x000000153d3d7220 */ /* 0x000fe20000410000 */
[----:B-1----:R-:W-:Y:S01]  /*85b0*/  F2FP.F16.F32.PACK_AB R0, R186, R137 ;  /* 0x00000089ba00723e */ /* 0x002fe200000000ff */
[-C--:B------:R-:W-:Y:S01]  /*85c0*/  FMUL.FTZ R64, R64, R21.reuse ;  /* 0x0000001540407220 */ /* 0x080fe20000410000 */
[----:B------:R-:W-:Y:S01]  /*85d0*/  PRMT R29, R123, 0x5410, R122 ;  /* 0x000054107b1d7816 */ /* 0x000fe2000000007a */
[-C--:B------:R-:W-:Y:S01]  /*85e0*/  FMUL.FTZ R65, R65, R21.reuse ;  /* 0x0000001541417220 */ /* 0x080fe20000410000 */
[----:B------:R-:W-:Y:S01]  /*85f0*/  @!P3 PRMT R123, R10, 0x5410, RZ ;  /* 0x000054100a7bb816 */ /* 0x000fe200000000ff */
[----:B------:R-:W-:Y:S01]  /*8600*/  @!P2 HADD2 R8, -R0.H0_H0, -RZ.H0_H0 ;  /* 0xa00000ff0008a230 */ /* 0x000fe20000000900 */
[----:B------:R-:W-:Y:S01]  /*8610*/  @!P6 PRMT R122, R9, 0x5410, RZ ;  /* 0x00005410097ae816 */ /* 0x000fe200000000ff */
[-C--:B------:R-:W-:Y:S01]  /*8620*/  FMUL.FTZ R44, R44, R21.reuse ;  /* 0x000000152c2c7220 */ /* 0x080fe20000410000 */
[----:B------:R-:W-:Y:S01]  /*8630*/  LOP3.LUT R22, R22, 0xffff, RZ, 0xc0, !PT ;  /* 0x0000ffff16167812 */ /* 0x000fe200078ec0ff */
[-C--:B------:R-:W-:Y:S01]  /*8640*/  FMUL.FTZ R45, R45, R21.reuse ;  /* 0x000000152d2d7220 */ /* 0x080fe20000410000 */
[----:B------:R-:W-:Y:S01]  /*8650*/  LOP3.LUT R10, R160, 0xff, RZ, 0xc0, !PT ;  /* 0x000000ffa00a7812 */ /* 0x000fe200078ec0ff */
[-C--:B------:R-:W-:Y:S01]  /*8660*/  FMUL.FTZ R48, R48, R21.reuse ;  /* 0x0000001530307220 */ /* 0x080fe20000410000 */
[----:B------:R-:W-:Y:S01]  /*8670*/  LOP3.LUT R9, R160, 0xffff, RZ, 0xc0, !PT ;  /* 0x0000ffffa0097812 */ /* 0x000fe200078ec0ff */
[----:B------:R-:W-:Y:S01]  /*8680*/  FMUL.FTZ R49, R49, R21 ;  /* 0x0000001531317220 */ /* 0x000fe20000410000 */
[----:B------:R-:W-:Y:S01]  /*8690*/  ISETP.LE.U32.AND P4, PT, R11, UR12, PT ;  /* 0x0000000c0b007c0c */ /* 0x000fe2000bf83070 */
[----:B------:R-:W-:Y:S01]  /*86a0*/  IMAD R11, R124, -0x2daee0ad, RZ ;  /* 0xd2511f537c0b7824 */ /* 0x000fe200078e02ff */
[----:B------:R-:W-:Y:S01]  /*86b0*/  ISETP.LE.U32.AND P6, PT, R22, UR12, PT ;  /* 0x0000000c16007c0c */ /* 0x000fe2000bfc3070 */
[----:B------:R-:W-:Y:S01]  /*86c0*/  IMAD.WIDE.U32 R22, R113, -0x2daee0ad, RZ ;  /* 0xd2511f5371167825 */ /* 0x000fe200078e00ff */
[----:B------:R-:W-:-:S03]  /*86d0*/  ISETP.LE.U32.AND P3, PT, R10, UR12, PT ;  /* 0x0000000c0a007c0c */ /* 0x000fc6000bf63070 */
[----:B------:R-:W-:Y:S01]  /*86e0*/  FADD.FTZ R10, R115, R28 ;  /* 0x0000001c730a7221 */ /* 0x000fe20000010000 */
[----:B------:R-:W-:Y:S01]  /*86f0*/  SHF.R.U32.HI R9, RZ, 0x8, R9 ;  /* 0x00000008ff097819 */ /* 0x000fe20000011609 */
[-C--:B------:R-:W-:Y:S01]  /*8700*/  FMUL.FTZ R52, R52, R21.reuse ;  /* 0x0000001534347220 */ /* 0x080fe20000410000 */
[----:B------:R-:W-:Y:S01]  /*8710*/  @P2 PRMT R115, R0, 0x7610, R115 ;  /* 0x0000761000732816 */ /* 0x000fe20000000073 */
[-C--:B------:R-:W-:Y:S01]  /*8720*/  FMUL.FTZ R53, R53, R21.reuse ;  /* 0x0000001535357220 */ /* 0x080fe20000410000 */
[----:B------:R-:W-:Y:S01]  /*8730*/  @!P2 PRMT R115, R8, 0x5410, RZ ;  /* 0x000054100873a816 */ /* 0x000fe200000000ff */
[-C--:B------:R-:W-:Y:S01]  /*8740*/  FMUL.FTZ R56, R56, R21.reuse ;  /* 0x0000001538387220 */ /* 0x080fe20000410000 */
[----:B------:R-:W-:Y:S01]  /*8750*/  LOP3.LUT R9, R9, 0xffff, RZ, 0xc0, !PT ;  /* 0x0000ffff09097812 */ /* 0x000fe200078ec0ff */
[----:B------:R-:W-:Y:S01]  /*8760*/  FMUL.FTZ R57, R57, R21 ;  /* 0x0000001539397220 */ /* 0x000fe20000410000 */
[----:B------:R-:W-:Y:S01]  /*8770*/  LOP3.LUT R8, R119, UR7, R154, 0x96, !PT ;  /* 0x0000000777087c12 */ /* 0x000fe2000f8e969a */
[-C--:B------:R-:W-:Y:S01]  /*8780*/  FMUL.FTZ R82, R82, R15.reuse ;  /* 0x0000000f52527220 */ /* 0x080fe20000410000 */
[----:B------:R-:W-:Y:S01]  /*8790*/  LOP3.LUT R154, R23, UR32, R11, 0x96, !PT ;  /* 0x00000020179a7c12 */ /* 0x000fe2000f8e960b */
[-C--:B------:R-:W-:Y:S01]  /*87a0*/  FMUL.FTZ R83, R83, R15.reuse ;  /* 0x0000000f53537220 */ /* 0x080fe20000410000 */
[----:B------:R-:W-:Y:S01]  /*87b0*/  ISETP.LE.U32.AND P2, PT, R9, UR12, PT ;  /* 0x0000000c09007c0c */ /* 0x000fe2000bf43070 */
[----:B------:R-:W-:Y:S01]  /*87c0*/  FMUL.FTZ R78, R78, R15 ;  /* 0x0000000f4e4e7220 */ /* 0x000fe20000410000 */
[----:B------:R-:W-:Y:S01]  /*87d0*/  LOP3.LUT R9, R155, UR29, R22, 0x96, !PT ;  /* 0x0000001d9b097c12 */ /* 0x000fe2000f8e9616 */
[----:B------:R-:W-:Y:S01]  /*87e0*/  IMAD.WIDE.U32 R154, R154, -0x326172a9, RZ ;  /* 0xcd9e8d579a9a7825 */ /* 0x000fe200078e00ff */
[----:B------:R-:W-:-:S03]  /*87f0*/  SHF.R.U32.HI R160, RZ, 0x18, R160 ;  /* 0x00000018ffa07819 */ /* 0x000fc600000116a0 */
[-C--:B------:R-:W-:Y:S01]  /*8800*/  FMUL.FTZ R79, R79, R15.reuse ;  /* 0x0000000f4f4f7220 */ /* 0x080fe20000410000 */
[----:B------:R-:W-:Y:S01]  /*8810*/  FMUL.FTZ R38, R38, R15 ;  /* 0x0000000f26267220 */ /* 0x000fe20000410000 */
[----:B------:R-:W-:Y:S01]  /*8820*/  IMAD.WIDE.U32 R162, R9, -0x326172a9, RZ ;  /* 0xcd9e8d5709a27825 */ /* 0x000fe200078e00ff */
[----:B------:R-:W-:-:S03]  /*8830*/  LOP3.LUT R21, R155, UR30, R140, 0x96, !PT ;  /* 0x0000001e9b157c12 */ /* 0x000fc6000f8e968c */
[----:B------:R-:W-:Y:S01]  /*8840*/  FMUL.FTZ R39, R39, R15 ;  /* 0x0000000f27277220 */ /* 0x000fe20000410000 */
[----:B------:R-:W1:Y:S01]  /*8850*/  MUFU.EX2 R140, R14 ;  /* 0x0000000e008c7308 */ /* 0x000e620000000800 */
[----:B------:R-:W-:Y:S01]  /*8860*/  ISETP.LE.U32.AND P1, PT, R160, UR12, PT ;  /* 0x0000000ca0007c0c */ /* 0x000fe2000bf23070 */
[----:B------:R-:W-:Y:S01]  /*8870*/  IMAD.WIDE.U32 R160, R8, -0x326172a9, RZ ;  /* 0xcd9e8d5708a07825 */ /* 0x000fe200078e00ff */
[----:B------:R-:W-:-:S03]  /*8880*/  LOP3.LUT R9, R163, UR26, R154, 0x96, !PT ;  /* 0x0000001aa3097c12 */ /* 0x000fc6000f8e969a */
[-C--:B------:R-:W-:Y:S01]  /*8890*/  FMUL.FTZ R42, R42, R15.reuse ;  /* 0x0000000f2a2a7220 */ /* 0x080fe20000410000 */
[-C--:B------:R-:W-:Y:S01]  /*88a0*/  FMUL.FTZ R43, R43, R15.reuse ;  /* 0x0000000f2b2b7220 */ /* 0x080fe20000410000 */
[-C--:B------:R-:W-:Y:S01]  /*88b0*/  FMUL.FTZ R74, R74, R15.reuse ;  /* 0x0000000f4a4a7220 */ /* 0x080fe20000410000 */
[----:B------:R-:W-:Y:S01]  /*88c0*/  LOP3.LUT R8, R161, UR6, R162, 0x96, !PT ;  /* 0x00000006a1087c12 */ /* 0x000fe2000f8e96a2 */
        /* <DEDUP_REMOVED lines=16> */
[----:B------:R-:W-:-:S04]  /*89d0*/  IMAD.WIDE.U32 R10, R9, -0x2daee0ad, RZ ;  /* 0xd2511f53090a7825 */ /* 0x000fc800078e00ff */
[----:B------:R-:W-:Y:S01]  /*89e0*/  @!P1 HADD2 R7, -R0.H1_H1, -RZ.H0_H0 ;  /* 0xa00000ff00079230 */ /* 0x000fe20000000d00 */
[----:B-1----:R-:W-:Y:S01]  /*89f0*/  F2FP.F16.F32.PACK_AB R119, R140, R141 ;  /* 0x0000008d8c77723e */ /* 0x002fe200000000ff */
[----:B------:R-:W-:Y:S02]  /*8a00*/  @!P6 HADD2 R6, -R116.H0_H0, -RZ.H0_H0 ;  /* 0xa00000ff7406e230 */ /* 0x000fe40000000900 */
[----:B------:R-:W-:Y:S01]  /*8a10*/  IMAD.WIDE.U32 R14, R8, -0x2daee0ad, RZ ;  /* 0xd2511f53080e7825 */ /* 0x000fe200078e00ff */
[----:B------:R-:W-:-:S03]  /*8a20*/  LOP3.LUT R9, R11, UR5, R118, 0x96, !PT ;  /* 0x000000050b097c12 */ /* 0x000fc6000f8e9676 */
[----:B------:R-:W-:Y:S01]  /*8a30*/  FADD.FTZ R152, R152, R19 ;  /* 0x0000001398987221 */ /* 0x000fe20000010000 */
[----:B------:R-:W-:Y:S01]  /*8a40*/  @P1 PRMT R113, R0, 0x7632, R113 ;  /* 0x0000763200711816 */ /* 0x000fe20000000071 */
[----:B------:R-:W-:Y:S01]  /*8a50*/  @!P5 HADD2 R5, -R119.H0_H0, -RZ.H0_H0 ;  /* 0xa00000ff7705d230 */ /* 0x000fe20000000900 */
[----:B------:R-:W-:Y:S01]  /*8a60*/  LOP3.LUT R8, R15, UR27, R10, 0x96, !PT ;  /* 0x0000001b0f087c12 */ /* 0x000fe2000f8e960a */
[----:B------:R-:W-:Y:S01]  /*8a70*/  IMAD.MOV.U32 R28, RZ, RZ, 0x7054 ;  /* 0x00007054ff1c7424 */ /* 0x000fe200078e00ff */
[----:B------:R-:W-:Y:S01]  /*8a80*/  PRMT R118, R119, 0x7632, R118 ;  /* 0x0000763277767816 */ /* 0x000fe20000000076 */
[----:B------:R-:W-:Y:S01]  /*8a90*/  FADD.FTZ R151, R26, R151 ;  /* 0x000000971a977221 */ /* 0x000fe20000010000 */
[----:B------:R-:W-:Y:S01]  /*8aa0*/  @!P1 PRMT R113, R7, 0x5410, RZ ;  /* 0x0000541007719816 */ /* 0x000fe200000000ff */
[----:B------:R-:W-:Y:S01]  /*8ab0*/  IMAD.WIDE.U32 R10, R8, -0x326172a9, RZ ;  /* 0xcd9e8d57080a7825 */ /* 0x000fe200078e00ff */
[----:B------:R-:W-:-:S03]  /*8ac0*/  @!P6 PRMT R116, R6, 0x5410, RZ ;  /* 0x000054100674e816 */ /* 0x000fc600000000ff */
[----:B------:R-:W-:Y:S01]  /*8ad0*/  @!P4 HADD2 R4, -R118.H0_H0, -RZ.H0_H0 ;  /* 0xa00000ff7604c230 */ /* 0x000fe20000000900 */
[----:B------:R-:W-:Y:S01]  /*8ae0*/  PRMT R149, R119, 0x5410, R118 ;  /* 0x0000541077957816 */ /* 0x000fe20000000076 */
[----:B------:R-:W-:Y:S01]  /*8af0*/  IMAD.WIDE.U32 R6, R9, -0x326172a9, RZ ;  /* 0xcd9e8d5709067825 */ /* 0x000fe200078e00ff */
[----:B------:R-:W-:-:S03]  /*8b00*/  @!P5 PRMT R119, R5, 0x5410, RZ ;  /* 0x000054100577d816 */ /* 0x000fc600000000ff */
[----:B------:R-:W-:Y:S01]  /*8b10*/  FADD.FTZ R98, R98, R151 ;  /* 0x0000009762627221 */ /* 0x000fe20000010000 */
[----:B------:R-:W-:Y:S01]  /*8b20*/  @!P4 PRMT R118, R4, 0x5410, RZ ;  /* 0x000054100476c816 */ /* 0x000fe200000000ff */
[----:B------:R-:W-:Y:S01]  /*8b30*/  IMAD.U32 R5, RZ, RZ, UR12 ;  /* 0x0000000cff057e24 */ /* 0x000fe2000f8e00ff */
[----:B------:R-:W-:Y:S01]  /*8b40*/  LOP3.LUT R6, R11, UR18, R6, 0x96, !PT ;  /* 0x000000120b067c12 */ /* 0x000fe2000f8e9606 */
[----:B------:R-:W-:Y:S01]  /*8b50*/  FADD.FTZ R97, R97, R98 ;  /* 0x0000006261617221 */ /* 0x000fe20000010000 */
[----:B------:R-:W-:Y:S02]  /*8b60*/  LOP3.LUT R13, R7, UR4, R160, 0x96, !PT ;  /* 0x00000004070d7c12 */ /* 0x000fe4000f8e96a0 */
[----:B------:R-:W-:Y:S01]  /*8b70*/  LOP3.LUT R4, R6, 0xffff, RZ, 0xc0, !PT ;  /* 0x0000ffff06047812 */ /* 0x000fe200078ec0ff */
[----:B------:R-:W-:Y:S01]  /*8b80*/  FADD.FTZ R96, R96, R97 ;  /* 0x0000006160607221 */ /* 0x000fe20000010000 */
[----:B------:R-:W-:Y:S02]  /*8b90*/  LOP3.LUT R9, R6, 0xff, RZ, 0xc0, !PT ;  /* 0x000000ff06097812 */ /* 0x000fe400078ec0ff */
[----:B------:R-:W-:Y:S01]  /*8ba0*/  SHF.R.U32.HI R4, RZ, 0x8, R4 ;  /* 0x00000008ff047819 */ /* 0x000fe20000011604 */
[----:B------:R-:W-:Y:S01]  /*8bb0*/  FADD.FTZ R96, R95, R96 ;  /* 0x000000605f607221 */ /* 0x000fe20000010000 */
[----:B------:R-:W-:-:S02]  /*8bc0*/  SHF.R.U32.HI R8, RZ, 0x10, R6 ;  /* 0x00000010ff087819 */ /* 0x000fc40000011606 */
[----:B------:R-:W-:Y:S01]  /*8bd0*/  PRMT R9, R9, 0x5410, R4 ;  /* 0x0000541009097816 */ /* 0x000fe20000000004 */
[----:B------:R-:W-:Y:S01]  /*8be0*/  FADD.FTZ R107, R107, R96 ;  /* 0x000000606b6b7221 */ /* 0x000fe20000010000 */
[----:B------:R-:W-:Y:S02]  /*8bf0*/  LOP3.LUT R4, R10, 0xffff, RZ, 0xc0, !PT ;  /* 0x0000ffff0a047812 */ /* 0x000fe400078ec0ff */
[----:B------:R-:W-:Y:S01]  /*8c00*/  PRMT R28, R5, R28, UR12 ;  /* 0x0000000c051c7e16 */ /* 0x000fe2000800001c */
[----:B------:R-:W-:Y:S01]  /*8c10*/  FADD.FTZ R107, R106, R107 ;  /* 0x0000006b6a6b7221 */ /* 0x000fe20000010000 */
[----:B------:R-:W-:Y:S02]  /*8c20*/  SHF.R.U32.HI R6, RZ, 0x18, R6 ;  /* 0x00000018ff067819 */ /* 0x000fe40000011606 */
[----:B------:R-:W-:Y:S01]  /*8c30*/  LOP3.LUT R11, R8, 0xff, RZ, 0xc0, !PT ;  /* 0x000000ff080b7812 */ /* 0x000fe200078ec0ff */
[----:B------:R-:W-:Y:S01]  /*8c40*/  FADD.FTZ R110, R110, R107 ;  /* 0x0000006b6e6e7221 */ /* 0x000fe20000010000 */
[----:B------:R-:W-:-:S02]  /*8c50*/  SHF.R.U32.HI R4, RZ, 0x8, R4 ;  /* 0x00000008ff047819 */ /* 0x000fc40000011604 */
[----:B------:R-:W-:Y:S01]  /*8c60*/  LOP3.LUT R5, R10, 0xff, RZ, 0xc0, !PT ;  /* 0x000000ff0a057812 */ /* 0x000fe200078ec0ff */
[----:B------:R-:W-:Y:S01]  /*8c70*/  FADD.FTZ R110, R143, R110 ;  /* 0x0000006e8f6e7221 */ /* 0x000fe20000010000 */
[----:B------:R-:W-:Y:S02]  /*8c80*/  PRMT R15, R11, 0x5410, R6 ;  /* 0x000054100b0f7816 */ /* 0x000fe40000000006 */
[----:B------:R-:W-:Y:S01]  /*8c90*/  PRMT R5, R5, 0x5410, R4 ;  /* 0x0000541005057816 */ /* 0x000fe20000000004 */
[----:B------:R-:W-:Y:S01]  /*8ca0*/  FADD.FTZ R141, R141, R110 ;  /* 0x0000006e8d8d7221 */ /* 0x000fe20000010000 */
[----:B------:R-:W-:Y:S02]  /*8cb0*/  SHF.R.U32.HI R4, RZ, 0x10, R10 ;  /* 0x00000010ff047819 */ /* 0x000fe4000001160a */
[--C-:B------:R-:W-:Y:S01]  /*8cc0*/  HSET2.LE.AND R11, R9, R28.reuse, PT ;  /* 0x0000001c090b7233 */ /* 0x100fe20003803000 */
[----:B------:R-:W-:Y:S01]  /*8cd0*/  FADD.FTZ R140, R140, R141 ;  /* 0x0000008d8c8c7221 */ /* 0x000fe20000010000 */
[----:B------:R-:W-:-:S02]  /*8ce0*/  HSET2.LE.AND R6, R15, R28, PT ;  /* 0x0000001c0f067233 */ /* 0x000fc40003803000 */
[----:B------:R-:W-:Y:S01]  /*8cf0*/  SHF.R.U32.HI R7, RZ, 0x18, R10 ;  /* 0x00000018ff077819 */ /* 0x000fe2000001160a */
[----:B------:R-:W-:Y:S01]  /*8d00*/  FADD.FTZ R137, R137, R140 ;  /* 0x0000008c89897221 */ /* 0x000fe20000010000 */
[----:B------:R-:W-:Y:S02]  /*8d10*/  LOP3.LUT R4, R4, 0xff, RZ, 0xc0, !PT ;  /* 0x000000ff04047812 */ /* 0x000fe400078ec0ff */
[----:B------:R-:W-:Y:S01]  /*8d20*/  HSET2.LE.AND R9, R5, R28, PT ;  /* 0x0000001c05097233 */ /* 0x000fe20003803000 */
[----:B------:R-:W-:Y:S01]  /*8d30*/  FADD.FTZ R186, R186, R137 ;  /* 0x00000089baba7221 */ /* 0x000fe20000010000 */
[----:B------:R-:W-:Y:S02]  /*8d40*/  PRMT R7, R4, 0x5410, R7 ;  /* 0x0000541004077816 */ /* 0x000fe40000000007 */
[----:B------:R-:W-:Y:S02]  /*8d50*/  LOP3.LUT R5, R6, R157, RZ, 0xc0, !PT ;  /* 0x0000009d06057212 */ /* 0x000fe400078ec0ff */
[----:B------:R-:W-:-:S02]  /*8d60*/  LOP3.LUT R4, R11, R158, RZ, 0xc0, !PT ;  /* 0x0000009e0b047212 */ /* 0x000fc400078ec0ff */
[----:B------:R-:W-:Y:S02]  /*8d70*/  LOP3.LUT R6, R9, R156, RZ, 0xc0, !PT ;  /* 0x0000009c09067212 */ /* 0x000fe400078ec0ff */
[----:B------:R-:W1:Y:S01]  /*8d80*/  LDSM.16.MT88.4 R8, [R130+0x6000] ;  /* 0x006000008208783b */ /* 0x000e620000004200 */
[----:B------:R-:W-:-:S05]  /*8d90*/  HSET2.LE.AND R156, R7, R28, PT ;  /* 0x0000001c079c7233 */ /* 0x000fca0003803000 */
[----:B------:R-:W-:-:S07]  /*8da0*/  LOP3.LUT R7, R156, R153, RZ, 0xc0, !PT ;  /* 0x000000999c077212 */ /* 0x000fce00078ec0ff */
        /* <DEDUP_REMOVED lines=17> */
[----:B------:R-:W-:-:S03]  /*8ec0*/  IMAD.WIDE.U32 R6, R13, -0x2daee0ad, RZ ;  /* 0xd2511f530d067825 */ /* 0x000fc600078e00ff */
[C---:B------:R-:W-:Y:S02]  /*8ed0*/  LOP3.LUT R8, R6.reuse, 0xffff, RZ, 0xc0, !PT ;  /* 0x0000ffff06087812 */ /* 0x040fe400078ec0ff */
[----:B------:R-:W-:Y:S02]  /*8ee0*/  LOP3.LUT R13, R6, 0xff, RZ, 0xc0, !PT ;  /* 0x000000ff060d7812 */ /* 0x000fe400078ec0ff */
[----:B------:R-:W-:Y:S02]  /*8ef0*/  SHF.R.U32.HI R8, RZ, 0x8, R8 ;  /* 0x00000008ff087819 */ /* 0x000fe40000011608 */
[----:B------:R-:W-:Y:S02]  /*8f00*/  LOP3.LUT R4, R7, UR22, R14, 0x96, !PT ;  /* 0x0000001607047c12 */ /* 0x000fe4000f8e960e */
[----:B------:R-:W-:Y:S02]  /*8f10*/  PRMT R13, R13, 0x5410, R8 ;  /* 0x000054100d0d7816 */ /* 0x000fe40000000008 */
[----:B------:R-:W-:-:S02]  /*8f20*/  LOP3.LUT R8, R4, 0xffff, RZ, 0xc0, !PT ;  /* 0x0000ffff04087812 */ /* 0x000fc400078ec0ff */
[----:B------:R-:W-:Y:S02]  /*8f30*/  LOP3.LUT R15, R4, 0xff, RZ, 0xc0, !PT ;  /* 0x000000ff040f7812 */ /* 0x000fe400078ec0ff */
[----:B------:R-:W-:Y:S02]  /*8f40*/  SHF.R.U32.HI R8, RZ, 0x8, R8 ;  /* 0x00000008ff087819 */ /* 0x000fe40000011608 */
[----:B------:R-:W-:Y:S02]  /*8f50*/  SHF.R.U32.HI R7, RZ, 0x10, R6 ;  /* 0x00000010ff077819 */ /* 0x000fe40000011606 */
[----:B------:R-:W-:Y:S02]  /*8f60*/  PRMT R15, R15, 0x5410, R8 ;  /* 0x000054100f0f7816 */ /* 0x000fe40000000008 */
[----:B------:R-:W1:Y:S01]  /*8f70*/  LDSM.16.MT88.4 R8, [R130+0x6400] ;  /* 0x006400008208783b */ /* 0x000e620000004200 */
[----:B------:R-:W-:Y:S02]  /*8f80*/  SHF.R.U32.HI R5, RZ, 0x10, R4 ;  /* 0x00000010ff057819 */ /* 0x000fe40000011604 */
[----:B------:R-:W-:-:S02]  /*8f90*/  SHF.R.U32.HI R6, RZ, 0x18, R6 ;  /* 0x00000018ff067819 */ /* 0x000fc40000011606 */
[----:B------:R-:W-:Y:S02]  /*8fa0*/  SHF.R.U32.HI R4, RZ, 0x18, R4 ;  /* 0x00000018ff047819 */ /* 0x000fe40000011604 */
[----:B------:R-:W-:Y:S02]  /*8fb0*/  LOP3.LUT R7, R7, 0xff, RZ, 0xc0, !PT ;  /* 0x000000ff07077812 */ /* 0x000fe400078ec0ff */
[----:B------:R-:W-:Y:S02]  /*8fc0*/  LOP3.LUT R5, R5, 0xff, RZ, 0xc0, !PT ;  /* 0x000000ff05057812 */ /* 0x000fe400078ec0ff */
[----:B------:R-:W-:Y:S02]  /*8fd0*/  HSET2.LE.AND R15, R15, R28, PT ;  /* 0x0000001c0f0f7233 */ /* 0x000fe40003803000 */
[----:B------:R-:W-:Y:S02]  /*8fe0*/  PRMT R7, R7, 0x5410, R6 ;  /* 0x0000541007077816 */ /* 0x000fe40000000006 */
[----:B------:R-:W-:-:S02]  /*8ff0*/  PRMT R5, R5, 0x5410, R4 ;  /* 0x0000541005057816 */ /* 0x000fc40000000004 */
[----:B------:R-:W-:Y:S02]  /*9000*/  LOP3.LUT R4, R15, R12, RZ, 0xc0, !PT ;  /* 0x0000000c0f047212 */ /* 0x000fe400078ec0ff */
[--C-:B------:R-:W-:Y:S02]  /*9010*/  HSET2.LE.AND R6, R13, R28.reuse, PT ;  /* 0x0000001c0d067233 */ /* 0x100fe40003803000 */
[----:B------:R-:W2:Y:S01]  /*9020*/  LDSM.16.MT88.4 R12, [R128+0x6400] ;  /* 0x00640000800c783b */ /* 0x000ea20000004200 */
[--C-:B------:R-:W-:Y:S02]  /*9030*/  HSET2.LE.AND R5, R5, R28.reuse, PT ;  /* 0x0000001c05057233 */ /* 0x100fe40003803000 */
[----:B------:R-:W-:Y:S02]  /*9040*/  HSET2.LE.AND R7, R7, R28, PT ;  /* 0x0000001c07077233 */ /* 0x000fe40003803000 */
[----:B------:R-:W-:Y:S02]  /*9050*/  LOP3.LUT R6, R6, R17, RZ, 0xc0, !PT ;  /* 0x0000001106067212 */ /* 0x000fe400078ec0ff */
[----:B------:R-:W-:-:S02]  /*9060*/  LOP3.LUT R5, R5, R18, RZ, 0xc0, !PT ;  /* 0x0000001205057212 */ /* 0x000fc400078ec0ff */
[----:B------:R-:W-:Y:S02]  /*9070*/  LOP3.LUT R7, R7, R16, RZ, 0xc0, !PT ;  /* 0x0000001007077212 */ /* 0x000fe400078ec0ff */
[----:B------:R-:W3:Y:S05]  /*9080*/  LDSM.16.MT88.4 R16, [R128+0x7400] ;  /* 0x007400008010783b */ /* 0x000eea0000004200 */
[C---:B-1----:R-:W-:Y:S06]  /*9090*/  HMMA.16816.F32 R80, R4.reuse, R8, R80 ;  /* 0x000000080450723c */ /* 0x042fec0000001850 */
[C---:B------:R-:W-:Y:S01]  /*90a0*/  HMMA.16816.F32 R76, R4.reuse, R10, R76 ;  /* 0x0000000a044c723c */ /* 0x040fe2000000184c */
[----:B------:R-:W1:Y:S05]  /*90b0*/  LDSM.16.MT88.4 R8, [R130+0x7400] ;  /* 0x007400008208783b */ /* 0x000e6a0000004200 */
[C---:B--2---:R-:W-:Y:S06]  /*90c0*/  HMMA.16816.F32 R36, R4.reuse, R12, R36 ;  /* 0x0000000c0424723c */ /* 0x044fec0000001824 */
[C---:B------:R-:W-:Y:S01]  /*90d0*/  HMMA.16816.F32 R40, R4.reuse, R14, R40 ;  /* 0x0000000e0428723c */ /* 0x040fe20000001828 */
[----:B------:R-:W2:Y:S05]  /*90e0*/  LDSM.16.MT88.4 R12, [R130+0x8400] ;  /* 0x00840000820c783b */ /* 0x000eaa0000004200 */
[C---:B---3--:R-:W-:Y:S06]  /*90f0*/  HMMA.16816.F32 R60, R4.reuse, R16, R60 ;  /* 0x00000010043c723c */ /* 0x048fec000000183c */
[----:B------:R-:W-:Y:S01]  /*9100*/  HMMA.16816.F32 R64, R4, R18, R64 ;  /* 0x000000120440723c */ /* 0x000fe20000001840 */
[----:B------:R-:W-:-:S05]  /*9110*/  IMAD.WIDE.U32 R16, R21, -0x2daee0ad, RZ ;  /* 0xd2511f5315107825 */ /* 0x000fca00078e00ff */
[C---:B-1----:R-:W-:Y:S06]  /*9120*/  HMMA.16816.F32 R72, R4.reuse, R8, R72 ;  /* 0x000000080448723c */ /* 0x042fec0000001848 */
[C---:B------:R-:W-:Y:S01]  /*9130*/  HMMA.16816.F32 R68, R4.reuse, R10, R68 ;  /* 0x0000000a0444723c */ /* 0x040fe20000001844 */
[----:B------:R-:W1:Y:S05]  /*9140*/  LDSM.16.MT88.4 R8, [R128+0x8400] ;  /* 0x008400008008783b */ /* 0x000e6a0000004200 */
[C---:B--2---:R-:W-:Y:S06]  /*9150*/  HMMA.16816.F32 R44, R4.reuse, R12, R44 ;  /* 0x0000000c042c723c */ /* 0x044fec000000182c */
[----:B------:R-:W-:Y:S01]  /*9160*/  HMMA.16816.F32 R48, R4, R14, R48 ;  /* 0x0000000e0430723c */ /* 0x000fe20000001830 */
[----:B------:R-:W-:-:S05]  /*9170*/  IMAD.WIDE.U32 R12, R20, -0x2daee0ad, RZ ;  /* 0xd2511f53140c7825 */ /* 0x000fca00078e00ff */
[----:B------:R-:W-:Y:S02]  /*9180*/  LOP3.LUT R22, R13, UR29, R22, 0x96, !PT ;  /* 0x0000001d0d167c12 */ /* 0x000fe4000f8e9616 */
[----:B------:R-:W-:-:S03]  /*9190*/  LOP3.LUT R12, R17, UR7, R12, 0x96, !PT ;  /* 0x00000007110c7c12 */ /* 0x000fc6000f8e960c */
[----:B------:R-:W-:-:S04]  /*91a0*/  IMAD.WIDE.U32 R22, R22, -0x326172a9, RZ ;  /* 0xcd9e8d5716167825 */ /* 0x000fc800078e00ff */
[----:B------:R-:W-:Y:S01]  /*91b0*/  IMAD.WIDE.U32 R12, R12, -0x326172a9, RZ ;  /* 0xcd9e8d570c0c7825 */ /* 0x000fe200078e00ff */
[----:B------:R-:W-:-:S04]  /*91c0*/  LOP3.LUT R155, R23, UR26, R154, 0x96, !PT ;  /* 0x0000001a179b7c12 */ /* 0x000fc8000f8e969a */
[----:B------:R-:W-:Y:S01]  /*91d0*/  LOP3.LUT R154, R13, UR6, R22, 0x96, !PT ;  /* 0x000000060d9a7c12 */ /* 0x000fe2000f8e9616 */
[C---:B-1----:R-:W-:Y:S01]  /*91e0*/  HMMA.16816.F32 R52, R4.reuse, R8, R52 ;  /* 0x000000080434723c */ /* 0x042fe20000001834 */
[----:B------:R-:W-:Y:S05]  /*91f0*/  LDSM.16.MT88.4 R20, [R130+0x6800] ;  /* 0x006800008214783b */ /* 0x000fea0000004200 */
[----:B------:R-:W-:Y:S01]  /*9200*/  HMMA.16816.F32 R56, R4, R10, R56 ;  /* 0x0000000a0438723c */ /* 0x000fe20000001838 */
[----:B------:R-:W-:-:S04]  /*9210*/  IMAD.WIDE.U32 R8, R155, -0x2daee0ad, RZ ;  /* 0xd2511f539b087825 */ /* 0x000fc800078e00ff */
[----:B------:R-:W-:Y:S01]  /*9220*/  IMAD.WIDE.U32 R154, R154, -0x2daee0ad, RZ ;  /* 0xd2511f539a9a7825 */ /* 0x000fe200078e00ff */
[----:B------:R-:W-:-:S04]  /*9230*/  LOP3.LUT R16, R9, UR5, R16, 0x96, !PT ;  /* 0x0000000509107c12 */ /* 0x000fc8000f8e9610 */
[----:B------:R-:W-:Y:S01]  /*9240*/  LOP3.LUT R8, R155, UR27, R8, 0x96, !PT ;  /* 0x0000001b9b087c12 */ /* 0x000fe2000f8e9608 */
[----:B------:R-:W-:-:S04]  /*9250*/  IMAD.WIDE.U32 R16, R16, -0x326172a9, RZ ;  /* 0xcd9e8d5710107825 */ /* 0x000fc800078e00ff */
[----:B------:R-:W-:Y:S01]  /*9260*/  IMAD.WIDE.U32 R8, R8, -0x326172a9, RZ ;  /* 0xcd9e8d5708087825 */ /* 0x000fe200078e00ff */
[----:B------:R-:W-:Y:S02]  /*9270*/  LOP3.LUT R153, R17, UR4, R12, 0x96, !PT ;  /* 0x0000000411997c12 */ /* 0x000fe4000f8e960c */
[----:B------:R-:W1:Y:S02]  /*9280*/  LDSM.16.MT88.4 R12, [R130+0x7800] ;  /* 0x00780000820c783b */ /* 0x000e640000004200 */
[----:B------:R-:W-:Y:S02]  /*9290*/  LOP3.LUT R4, R9, UR18, R16, 0x96, !PT ;  /* 0x0000001209047c12 */ /* 0x000fe4000f8e9610 */
[----:B------:R-:W2:Y:S01]  /*92a0*/  LDSM.16.MT88.4 R16, [R128+0x6800] ;  /* 0x006800008010783b */ /* 0x000ea20000004200 */
[----:B------:R-:W-:Y:S02]  /*92b0*/  LOP3.LUT R10, R8, 0xffff, RZ, 0xc0, !PT ;  /* 0x0000ffff080a7812 */ /* 0x000fe400078ec0ff */
[----:B------:R-:W-:-:S02]  /*92c0*/  LOP3.LUT R6, R4, 0xffff, RZ, 0xc0, !PT ;  /* 0x0000ffff04067812 */ /* 0x000fc400078ec0ff */
[----:B------:R-:W-:Y:S02]  /*92d0*/  LOP3.LUT R5, R4, 0xff, RZ, 0xc0, !PT ;  /* 0x000000ff04057812 */ /* 0x000fe400078ec0ff */
[----:B------:R-:W-:Y:S02]  /*92e0*/  SHF.R.U32.HI R6, RZ, 0x8, R6 ;  /* 0x00000008ff067819 */ /* 0x000fe40000011606 */
[----:B------:R-:W-:Y:S02]  /*92f0*/  SHF.R.U32.HI R11, RZ, 0x10, R4 ;  /* 0x00000010ff0b7819 */ /* 0x000fe40000011604 */
[----:B------:R-:W-:Y:S02]  /*9300*/  SHF.R.U32.HI R9, RZ, 0x10, R8 ;  /* 0x00000010ff097819 */ /* 0x000fe40000011608 */
[----:B------:R-:W-:Y:S02]  /*9310*/  PRMT R5, R5, 0x5410, R6 ;  /* 0x0000541005057816 */ /* 0x000fe40000000006 */
[----:B------:R-:W-:-:S02]  /*9320*/  LOP3.LUT R155, R8, 0xff, RZ, 0xc0, !PT ;  /* 0x000000ff089b7812 */ /* 0x000fc400078ec0ff */
[----:B------:R-:W-:Y:S02]  /*9330*/  SHF.R.U32.HI R4, RZ, 0x18, R4 ;  /* 0x00000018ff047819 */ /* 0x000fe40000011604 */
[----:B------:R-:W-:Y:S02]  /*9340*/  LOP3.LUT R11, R11, 0xff, RZ, 0xc0, !PT ;  /* 0x000000ff0b0b7812 */ /* 0x000fe400078ec0ff */
[----:B------:R-:W-:Y:S02]  /*9350*/  SHF.R.U32.HI R8, RZ, 0x18, R8 ;  /* 0x00000018ff087819 */ /* 0x000fe40000011608 */
[----:B------:R-:W-:Y:S02]  /*9360*/  SHF.R.U32.HI R10, RZ, 0x8, R10 ;  /* 0x00000008ff0a7819 */ /* 0x000fe4000001160a */
[----:B------:R-:W-:Y:S02]  /*9370*/  LOP3.LUT R9, R9, 0xff, RZ, 0xc0, !PT ;  /* 0x000000ff09097812 */ /* 0x000fe400078ec0ff */
[----:B------:R-:W-:-:S02]  /*9380*/  PRMT R11, R11, 0x5410, R4 ;  /* 0x000054100b0b7816 */ /* 0x000fc40000000004 */
[--C-:B------:R-:W-:Y:S02]  /*9390*/  HSET2.LE.AND R5, R5, R28.reuse, PT ;  /* 0x0000001c05057233 */ /* 0x100fe40003803000 */
[----:B------:R-:W-:Y:S02]  /*93a0*/  PRMT R155, R155, 0x5410, R10 ;  /* 0x000054109b9b7816 */ /* 0x000fe4000000000a */
[----:B------:R-:W-:Y:S02]  /*93b0*/  PRMT R9, R9, 0x5410, R8 ;  /* 0x0000541009097816 */ /* 0x000fe40000000008 */
[----:B------:R-:W-:Y:S02]  /*93c0*/  LOP3.LUT R8, R5, R150, RZ, 0xc0, !PT ;  /* 0x0000009605087212 */ /* 0x000fe400078ec0ff */
[--C-:B------:R-:W-:Y:S01]  /*93d0*/  HSET2.LE.AND R11, R11, R28.reuse, PT ;  /* 0x0000001c0b0b7233 */ /* 0x100fe20003803000 */
[----:B------:R-:W3:Y:S01]  /*93e0*/  LDSM.16.MT88.4 R4, [R128+0x7800] ;  /* 0x007800008004783b */ /* 0x000ee20000004200 */
[----:B------:R-:W-:-:S02]  /*93f0*/  HSET2.LE.AND R10, R155, R28, PT ;  /* 0x0000001c9b0a7233 */ /* 0x000fc40003803000 */
[----:B------:R-:W-:Y:S01]  /*9400*/  HSET2.LE.AND R150, R9, R28, PT ;  /* 0x0000001c09967233 */ /* 0x000fe20003803000 */
[----:B------:R-:W4:Y:S01]  /*9410*/  MUFU.EX2 R155, R146 ;  /* 0x00000092009b7308 */ /* 0x000f220000000800 */
[----:B------:R-:W-:Y:S02]  /*9420*/  LOP3.LUT R9, R11, R30, RZ, 0xc0, !PT ;  /* 0x0000001e0b097212 */ /* 0x000fe400078ec0ff */
[----:B------:R-:W-:Y:S02]  /*9430*/  LOP3.LUT R10, R10, R31, RZ, 0xc0, !PT ;  /* 0x0000001f0a0a7212 */ /* 0x000fe400078ec0ff */
[----:B------:R-:W-:-:S07]  /*9440*/  LOP3.LUT R11, R150, R29, RZ, 0xc0, !PT ;  /* 0x0000001d960b7212 */ /* 0x000fce00078ec0ff */
        /* <DEDUP_REMOVED lines=8> */
[----:B------:R-:W-:-:S04]  /*94d0*/  IMAD.WIDE.U32 R4, R153, -0x2daee0ad, RZ ;  /* 0xd2511f5399047825 */ /* 0x000fc800078e00ff */
[----:B------:R-:W-:Y:S02]  /*94e0*/  FADD.FTZ R153, R27, R152 ;  /* 0x000000981b997221 */ /* 0x000fe40000010000 */
[----:B------:R-:W-:Y:S01]  /*94f0*/  LDSM.16.MT88.4 R24, [R128+0x6c00] ;  /* 0x006c00008018783b */ /* 0x000fe20000004200 */
[----:B------:R-:W-:Y:S01]  /*9500*/  LOP3.LUT R154, R5, UR22, R154, 0x96, !PT ;  /* 0x00000016059a7c12 */ /* 0x000fe2000f8e969a */
[C---:B------:R-:W-:Y:S01]  /*9510*/  HMMA.16816.F32 R80, R8.reuse, R20, R80 ;  /* 0x000000140850723c */ /* 0x040fe20000001850 */
[----:B------:R-:W-:Y:S01]  /*9520*/  LOP3.LUT R5, R4, 0xffff, RZ, 0xc0, !PT ;  /* 0x0000ffff04057812 */ /* 0x000fe200078ec0ff */
[----:B------:R-:W-:Y:S01]  /*9530*/  FADD.FTZ R114, R114, R153 ;  /* 0x0000009972727221 */ /* 0x000fe20000010000 */
[----:B------:R-:W-:Y:S02]  /*9540*/  SHF.R.U32.HI R6, RZ, 0x10, R4 ;  /* 0x00000010ff067819 */ /* 0x000fe40000011604 */
[----:B------:R-:W-:Y:S01]  /*9550*/  LOP3.LUT R7, R4, 0xff, RZ, 0xc0, !PT ;  /* 0x000000ff04077812 */ /* 0x000fe200078ec0ff */
[----:B------:R-:W-:Y:S01]  /*9560*/  HMMA.16816.F32 R76, R8, R22, R76 ;  /* 0x00000016084c723c */ /* 0x000fe2000000184c */
[----:B------:R-:W-:Y:S01]  /*9570*/  SHF.R.U32.HI R20, RZ, 0x8, R5 ;  /* 0x00000008ff147819 */ /* 0x000fe20000011605 */
[----:B------:R-:W-:Y:S01]  /*9580*/  FADD.FTZ R103, R103, R114 ;  /* 0x0000007267677221 */ /* 0x000fe20000010000 */
[----:B------:R-:W-:-:S02]  /*9590*/  LOP3.LUT R5, R6, 0xff, RZ, 0xc0, !PT ;  /* 0x000000ff06057812 */ /* 0x000fc400078ec0ff */
[----:B------:R-:W-:Y:S01]  /*95a0*/  SHF.R.U32.HI R4, RZ, 0x18, R4 ;  /* 0x00000018ff047819 */ /* 0x000fe20000011604 */
[C---:B-1----:R-:W-:Y:S01]  /*95b0*/  HMMA.16816.F32 R52, R8.reuse, R12, R52 ;  /* 0x0000000c0834723c */ /* 0x042fe20000001834 */
[----:B------:R-:W-:Y:S01]  /*95c0*/  LOP3.LUT R6, R154, 0xffff, RZ, 0xc0, !PT ;  /* 0x0000ffff9a067812 */ /* 0x000fe200078ec0ff */
[----:B------:R-:W-:Y:S01]  /*95d0*/  IMAD.U32 R23, RZ, RZ, UR17 ;  /* 0x00000011ff177e24 */ /* 0x000fe2000f8e00ff */
[----:B------:R-:W-:Y:S01]  /*95e0*/  PRMT R7, R7, 0x5410, R20 ;  /* 0x0000541007077816 */ /* 0x000fe20000000014 */
[----:B------:R-:W-:Y:S01]  /*95f0*/  FADD.FTZ R102, R102, R103 ;  /* 0x0000006766667221 */ /* 0x000fe20000010000 */
[----:B------:R-:W-:Y:S01]  /*9600*/  PRMT R5, R5, 0x5410, R4 ;  /* 0x0000541005057816 */ /* 0x000fe20000000004 */
[----:B------:R-:W-:Y:S01]  /*9610*/  HMMA.16816.F32 R56, R8, R14, R56 ;  /* 0x0000000e0838723c */ /* 0x000fe20000001838 */
[----:B------:R-:W1:Y:S01]  /*9620*/  LDSM.16.MT88.4 R12, [R130+0x8c00] ;  /* 0x008c0000820c783b */ /* 0x000e620000004200 */
[----:B------:R-:W-:Y:S01]  /*9630*/  SHF.R.U32.HI R6, RZ, 0x8, R6 ;  /* 0x00000008ff067819 */ /* 0x000fe20000011606 */
[----:B------:R-:W-:Y:S01]  /*9640*/  IMAD.WIDE R156, R23, 0x2, R138 ;  /* 0x00000002179c7825 */ /* 0x000fe200078e028a */
[----:B------:R-:W-:-:S03]  /*9650*/  LOP3.LUT R21, R154, 0xff, RZ, 0xc0, !PT ;  /* 0x000000ff9a157812 */ /* 0x000fc600078ec0ff */
[----:B------:R-:W-:Y:S01]  /*9660*/  FADD.FTZ R101, R101, R102 ;  /* 0x0000006665657221 */ /* 0x000fe20000010000 */
[C---:B--2---:R-:W-:Y:S01]  /*9670*/  HMMA.16816.F32 R44, R8.reuse, R16, R44 ;  /* 0x00000010082c723c */ /* 0x044fe2000000182c */
[----:B------:R-:W-:Y:S01]  /*9680*/  SHF.R.U32.HI R4, RZ, 0x10, R154 ;  /* 0x00000010ff047819 */ /* 0x000fe2000001169a */
[----:B------:R2:W-:Y:S01]  /*9690*/  STG.E.U16 desc[UR20][R156.64+-0x80], R147 ;  /* 0xffff80939c007986 */ /* 0x0005e2000c101514 */
[----:B------:R-:W-:Y:S01]  /*96a0*/  PRMT R21, R21, 0x5410, R6 ;  /* 0x0000541015157816 */ /* 0x000fe20000000006 */
[----:B------:R-:W-:Y:S01]  /*96b0*/  FADD.FTZ R100, R100, R101 ;  /* 0x0000006564647221 */ /* 0x000fe20000010000 */
[----:B------:R-:W-:Y:S01]  /*96c0*/  LOP3.LUT R4, R4, 0xff, RZ, 0xc0, !PT ;  /* 0x000000ff04047812 */ /* 0x000fe200078ec0ff */
[----:B------:R-:W-:Y:S01]  /*96d0*/  HMMA.16816.F32 R48, R8, R18, R48 ;  /* 0x000000120830723c */ /* 0x000fe20000001830 */
[----:B------:R-:W3:Y:S01]  /*96e0*/  LDSM.16.MT88.4 R8, [R128+0x8c00] ;  /* 0x008c00008008783b */ /* 0x000ee20000004200 */
[----:B------:R-:W-:Y:S01]  /*96f0*/  SHF.R.U32.HI R17, RZ, 0x18, R154 ;  /* 0x00000018ff117819 */ /* 0x000fe2000001169a */
[----:B------:R-:W-:Y:S01]  /*9700*/  FADD.FTZ R99, R99, R100 ;  /* 0x0000006463637221 */ /* 0x000fe20000010000 */
[----:B------:R-:W-:-:S02]  /*9710*/  HSET2.LE.AND R6, R7, R28, PT ;  /* 0x0000001c07067233 */ /* 0x000fc40003803000 */
[--C-:B------:R-:W-:Y:S01]  /*9720*/  HSET2.LE.AND R7, R5, R28.reuse, PT ;  /* 0x0000001c05077233 */ /* 0x100fe20003803000 */
[----:B------:R-:W-:Y:S01]  /*9730*/  FADD.FTZ R112, R112, R99 ;  /* 0x0000006370707221 */ /* 0x000fe20000010000 */
[----:B------:R-:W-:Y:S02]  /*9740*/  PRMT R17, R4, 0x5410, R17 ;  /* 0x0000541004117816 */ /* 0x000fe40000000011 */
[--C-:B------:R-:W-:Y:S01]  /*9750*/  HSET2.LE.AND R5, R21, R28.reuse, PT ;  /* 0x0000001c15057233 */ /* 0x100fe20003803000 */
[----:B------:R-:W-:Y:S01]  /*9760*/  FADD.FTZ R112, R111, R112 ;  /* 0x000000706f707221 */ /* 0x000fe20000010000 */
[----:B------:R-:W-:Y:S01]  /*9770*/  LOP3.LUT R7, R7, R0, RZ, 0xc0, !PT ;  /* 0x0000000007077212 */ /* 0x000fe200078ec0ff */
[----:B------:R-:W-:Y:S01]  /*9780*/  LDSM.16.MT88.4 R20, [R130+0x7c00] ;  /* 0x007c00008214783b */ /* 0x000fe20000004200 */
[----:B----4-:R-:W-:Y:S01]  /*9790*/  F2FP.F16.F32.PACK_AB R0, R155, R148 ;  /* 0x000000949b00723e */ /* 0x010fe200000000ff */
[----:B------:R-:W-:Y:S01]  /*97a0*/  FADD.FTZ R145, R145, R112 ;  /* 0x0000007091917221 */ /* 0x000fe20000010000 */
[----:B------:R-:W-:-:S02]  /*97b0*/  HSET2.LE.AND R152, R17, R28, PT ;  /* 0x0000001c11987233 */ /* 0x000fc40003803000 */
[----:B------:R-:W-:Y:S01]  /*97c0*/  PRMT R150, R0, 0x7632, R150 ;  /* 0x0000763200967816 */ /* 0x000fe20000000096 */
[----:B------:R-:W4:Y:S01]  /*97d0*/  LDSM.16.MT88.4 R28, [R130+0x6c00] ;  /* 0x006c0000821c783b */ /* 0x000f220000004200 */
[----:B------:R-:W-:Y:S01]  /*97e0*/  LOP3.LUT R4, R5, R144, RZ, 0xc0, !PT ;  /* 0x0000009005047212 */ /* 0x000fe200078ec0ff */
[----:B------:R-:W-:Y:S01]  /*97f0*/  FADD.FTZ R145, R142, R145 ;  /* 0x000000918e917221 */ /* 0x000fe20000010000 */
[----:B------:R-:W-:Y:S01]  /*9800*/  LOP3.LUT R5, R152, R149, RZ, 0xc0, !PT ;  /* 0x0000009598057212 */ /* 0x000fe200078ec0ff */
[----:B------:R-:W5:Y:S01]  /*9810*/  LDSM.16.MT88.4 R16, [R128+0x7c00] ;  /* 0x007c00008010783b */ /* 0x000f620000004200 */
[----:B--2---:R-:W-:Y:S01]  /*9820*/  PRMT R147, R0, 0x7610, R147 ;  /* 0x0000761000937816 */ /* 0x004fe20000000093 */
[----:B------:R-:W-:Y:S02]  /*9830*/  @!P2 HADD2 R2, -R150.H0_H0, -RZ.H0_H0 ;  /* 0xa00000ff9602a230 */ /* 0x000fe40000000900 */
[----:B------:R-:W-:Y:S01]  /*9840*/  FADD.FTZ R148, R148, R145 ;  /* 0x0000009194947221 */ /* 0x000fe20000010000 */
[----:B------:R-:W-:Y:S01]  /*9850*/  IMAD.MOV.U32 R0, RZ, RZ, R32 ;  /* 0x000000ffff007224 */ /* 0x000fe200078e0020 */
[----:B------:R-:W-:Y:S01]  /*9860*/  PRMT R149, R147, 0x5410, R150 ;  /* 0x0000541093957816 */ /* 0x000fe20000000096 */
[----:B------:R-:W-:Y:S01]  /*9870*/  @!P3 HADD2 R3, -R147.H0_H0, -RZ.H0_H0 ;  /* 0xa00000ff9303b230 */ /* 0x000fe20000000900 */
[----:B------:R-:W-:Y:S01]  /*9880*/  @!P2 PRMT R150, R2, 0x5410, RZ ;  /* 0x000054100296a816 */ /* 0x000fe200000000ff */
[--C-:B------:R-:W-:Y:S01]  /*9890*/  IMAD.MOV.U32 R2, RZ, RZ, R33.reuse ;  /* 0x000000ffff027224 */ /* 0x100fe200078e0021 */
[----:B------:R-:W-:Y:S01]  /*98a0*/  LOP3.LUT R6, R6, R149, RZ, 0xc0, !PT ;  /* 0x0000009506067212 */ /* 0x000fe200078ec0ff */
[----:B------:R-:W-:Y:S01]  /*98b0*/  @P0 IMAD.MOV.U32 R0, RZ, RZ, R32 ;  /* 0x000000ffff000224 */ /* 0x000fe200078e0020 */
[----:B------:R-:W-:Y:S01]  /*98c0*/  @!P3 PRMT R147, R3, 0x5410, RZ ;  /* 0x000054100393b816 */ /* 0x000fe200000000ff */
[----:B------:R-:W-:-:S02]  /*98d0*/  @P0 IMAD.MOV.U32 R2, RZ, RZ, R33 ;  /* 0x000000ffff020224 */ /* 0x000fc400078e0021 */
[----:B------:R-:W-:Y:S02]  /*98e0*/  FADD.FTZ R188, R155, R148 ;  /* 0x000000949bbc7221 */ /* 0x000fe40000010000 */
[C---:B-1----:R-:W-:Y:S06]  /*98f0*/  HMMA.16816.F32 R44, R4.reuse, R12, R44 ;  /* 0x0000000c042c723c */ /* 0x042fec000000182c */
[----:B---3--:R-:W-:Y:S01]  /*9900*/  HMMA.16816.F32 R52, R4, R8, R52 ;  /* 0x000000080434723c */ /* 0x008fe20000001834 */
[----:B------:R-:W-:-:S05]  /*9910*/  IMAD.U32 R13, RZ, RZ, UR17 ;  /* 0x00000011ff0d7e24 */ /* 0x000fca000f8e00ff */
[----:B------:R-:W-:Y:S01]  /*9920*/  HMMA.16816.F32 R36, R4, R24, R36 ;  /* 0x000000180424723c */ /* 0x000fe20000001824 */
[----:B------:R-:W-:-:S05]  /*9930*/  IMAD.WIDE R8, R13, 0x2, R138 ;  /* 0x000000020d087825 */ /* 0x000fca00078e028a */
[----:B------:R-:W-:Y:S01]  /*9940*/  STG.E.U16 desc[UR20][R8.64+-0x7e], R94 ;  /* 0xffff825e08007986 */ /* 0x000fe2000c101514 */
[C---:B------:R-:W-:Y:S03]  /*9950*/  HMMA.16816.F32 R40, R4.reuse, R26, R40 ;  /* 0x0000001a0428723c */ /* 0x040fe60000001828 */
[----:B------:R-:W-:Y:S03]  /*9960*/  STG.E.U16 desc[UR20][R138.64+-0x70], R91 ;  /* 0xffff905b8a007986 */ /* 0x000fe6000c101514 */
[C---:B----4-:R-:W-:Y:S01]  /*9970*/  HMMA.16816.F32 R80, R4.reuse, R28, R80 ;  /* 0x0000001c0450723c */ /* 0x050fe20000001850 */
[----:B------:R-:W-:Y:S04]  /*9980*/  STG.E.U16 desc[UR20][R138.64+-0x6e], R90 ;  /* 0xffff925a8a007986 */ /* 0x000fe8000c101514 */
[----:B------:R-:W-:Y:S01]  /*9990*/  STG.E.U16 desc[UR20][R8.64+-0x70], R93 ;  /* 0xffff905d08007986 */ /* 0x000fe2000c101514 */
[C---:B------:R-:W-:Y:S03]  /*99a0*/  HMMA.16816.F32 R76, R4.reuse, R30, R76 ;  /* 0x0000001e044c723c */ /* 0x040fe6000000184c */
[----:B------:R-:W-:Y:S03]  /*99b0*/  STG.E.U16 desc[UR20][R8.64+-0x6e], R92 ;  /* 0xffff925c08007986 */ /* 0x000fe6000c101514 */
[C---:B------:R-:W-:Y:S01]  /*99c0*/  HMMA.16816.F32 R72, R4.reuse, R20, R72 ;  /* 0x000000140448723c */ /* 0x040fe20000001848 */
[----:B------:R-:W-:Y:S04]  /*99d0*/  STG.E.U16 desc[UR20][R138.64+-0x60], R87 ;  /* 0xffffa0578a007986 */ /* 0x000fe8000c101514 */
[----:B------:R-:W-:Y:S01]  /*99e0*/  STG.E.U16 desc[UR20][R138.64+-0x5e], R86 ;  /* 0xffffa2568a007986 */ /* 0x000fe2000c101514 */
[C---:B------:R-:W-:Y:S03]  /*99f0*/  HMMA.16816.F32 R68, R4.reuse, R22, R68 ;  /* 0x000000160444723c */ /* 0x040fe60000001844 */
[----:B------:R-:W-:Y:S03]  /*9a00*/  STG.E.U16 desc[UR20][R8.64+-0x60], R89 ;  /* 0xffffa05908007986 */ /* 0x000fe6000c101514 */
[C---:B-----5:R-:W-:Y:S01]  /*9a10*/  HMMA.16816.F32 R60, R4.reuse, R16, R60 ;  /* 0x00000010043c723c */ /* 0x060fe2000000183c */
[----:B------:R-:W-:Y:S04]  /*9a20*/  STG.E.U16 desc[UR20][R8.64+-0x5e], R88 ;  /* 0xffffa25808007986 */ /* 0x000fe8000c101514 */
[----:B------:R-:W-:Y:S01]  /*9a30*/  STG.E.U16 desc[UR20][R138.64+-0x50], R35 ;  /* 0xffffb0238a007986 */ /* 0x000fe2000c101514 */
[C---:B------:R-:W-:Y:S03]  /*9a40*/  HMMA.16816.F32 R64, R4.reuse, R18, R64 ;  /* 0x000000120440723c */ /* 0x040fe60000001840 */
[----:B------:R-:W-:Y:S03]  /*9a50*/  STG.E.U16 desc[UR20][R138.64+-0x4e], R34 ;  /* 0xffffb2228a007986 */ /* 0x000fe6000c101514 */
[C---:B------:R-:W-:Y:S01]  /*9a60*/  HMMA.16816.F32 R48, R4.reuse, R14, R48 ;  /* 0x0000000e0430723c */ /* 0x040fe20000001830 */
[----:B------:R-:W-:Y:S04]  /*9a70*/  STG.E.U16 desc[UR20][R8.64+-0x50], R85 ;  /* 0xffffb05508007986 */ /* 0x000fe8000c101514 */
[----:B------:R1:W-:Y:S01]  /*9a80*/  STG.E.U16 desc[UR20][R8.64+-0x4e], R84 ;  /* 0xffffb25408007986 */ /* 0x0003e2000c101514 */
[----:B------:R-:W-:Y:S03]  /*9a90*/  HMMA.16816.F32 R56, R4, R10, R56 ;  /* 0x0000000a0438723c */ /* 0x000fe60000001838 */
        /* <DEDUP_REMOVED lines=18> */
[----:B------:R-:W-:Y:S05]  /*9bc0*/  @P0 BRA `(.L_x_994) ;  /* 0x0000000000040947 */ /* 0x000fea0003800000 */
.L_x_990:
[----:B------:R-:W-:-:S12]  /*9bd0*/  UIADD3 UR36, UR23, -0x1, URZ ;  /* 0xffffffff17247890 */ /* 0x000fd8000fffe03f */
.L_x_994:
[----:B------:R-:W-:-:S13]  /*9be0*/  ISETP.LE.AND P0, PT, RZ, UR36, PT ;  /* 0x00000024ff007c0c */ /* 0x000fda000bf03270 */
[----:B------:R-:W-:Y:S05]  /*9bf0*/  @!P0 BRA `(.L_x_995) ;  /* 0x0000003800248947 */ /* 0x000fea0003800000 */
[C---:B------:R-:W-:Y:S01]  /*9c00*/  IMAD.WIDE.U32 R180, R136.reuse, -0x326172a9, RZ ;  /* 0xcd9e8d5788b47825 */ /* 0x040fe200078e00ff */
[----:B------:R-:W-:Y:S01]  /*9c10*/  USHF.R.S32.HI UR34, URZ, 0x1f, UR17 ;  /* 0x0000001f3f227899 */ /* 0x000fe20008011411 */
[----:B------:R-:W-:Y:S01]  /*9c20*/  MOV R85, R0 ;  /* 0x0000000000557202 */ /* 0x000fe20000000f00 */
[----:B------:R-:W-:Y:S01]  /*9c30*/  ULDC UR4, c[0x0][0x2d0] ;  /* 0x0000b40000047ab9 */ /* 0x000fe20000000800 */
[----:B------:R-:W-:Y:S01]  /*9c40*/  MOV R3, R2 ;  /* 0x0000000200037202 */ /* 0x000fe20000000f00 */
[----:B------:R-:W-:Y:S01]  /*9c50*/  IMAD R176, R136, -0x326172a9, RZ ;  /* 0xcd9e8d5788b07824 */ /* 0x000fe200078e02ff */
[----:B------:R-:W-:Y:S01]  /*9c60*/  LOP3.LUT R178, R181, R125, RZ, 0x3c, !PT ;  /* 0x0000007db5b27212 */ /* 0x000fe200078e3cff */
[----:B------:R-:W-:Y:S01]  /*9c70*/  IMAD.WIDE.U32 R182, R124, -0x2daee0ad, RZ ;  /* 0xd2511f537cb67825 */ /* 0x000fe200078e00ff */
[----:B------:R-:W-:Y:S01]  /*9c80*/  MOV R169, 0x7054 ;  /* 0x0000705400a97802 */ /* 0x000fe20000000f00 */
[----:B------:R-:W-:Y:S01]  /*9c90*/  USHF.L.U32 UR35, UR17, 0x1, URZ ;  /* 0x0000000111237899 */ /* 0x000fe2000800063f */
[----:B------:R-:W-:Y:S01]  /*9ca0*/  MOV R184, R126 ;  /* 0x0000007e00b87202 */ /* 0x000fe20000000f00 */
[----:B------:R-:W-:Y:S01]  /*9cb0*/  IMAD.WIDE.U32 R178, R178, -0x2daee0ad, RZ ;  /* 0xd2511f53b2b27825 */ /* 0x000fe200078e00ff */
[----:B------:R-:W-:Y:S01]  /*9cc0*/  MOV R185, R135 ;  /* 0x0000008700b97202 */ /* 0x000fe20000000f00 */
[----:B------:R-:W-:Y:S01]  /*9cd0*/  ULDC UR32, c[0x0][0x2d0] ;  /* 0x0000b40000207ab9 */ /* 0x000fe20000000800 */
[----:B------:R-:W-:Y:S01]  /*9ce0*/  ISETP.GE.AND P4, PT, R174, UR4, PT ;  /* 0x00000004ae007c0c */ /* 0x000fe2000bf86270 */
[----:B------:R-:W-:Y:S01]  /*9cf0*/  USHF.L.U64.HI UR34, UR17, 0x1, UR34 ;  /* 0x0000000111227899 */ /* 0x000fe20008010222 */
[----:B------:R-:W-:Y:S01]  /*9d00*/  ULDC UR4, c[0x0][0x2ec] ;  /* 0x0000bb0000047ab9 */ /* 0x000fe20000000800 */
[----:B------:R-:W-:Y:S01]  /*9d10*/  ULDC.64 UR6, c[0x0][0x248] ;  /* 0x0000920000067ab9 */ /* 0x000fe20000000a00 */
[----:B------:R-:W-:Y:S09]  /*9d20*/  BRA `(.L_x_996) ;  /* 0x0000000400087947 */ /* 0x000ff20003800000 */
.L_x_998:
        /* <DEDUP_REMOVED lines=15> */
[----:B------:R-:W-:Y:S02]  /*9e20*/  IMAD.U32 R0, RZ, RZ, UR26 ;  /* 0x0000001aff007e24 */ /* 0x000fe4000f8e00ff */
[----:B------:R-:W-:Y:S01]  /*9e30*/  IADD3 R100, P6, R2, UR11, RZ ;  /* 0x0000000b02647c10 */ /* 0x000fe2000ffde0ff */
[----:B------:R-:W-:Y:S01]  /*9e40*/  IMAD.U32 R101, RZ, RZ, UR5 ;  /* 0x00000005ff657e24 */ /* 0x000fe2000f8e00ff */
[----:B------:R-:W5:Y:S04]  /*9e50*/  @!P4 LDC.64 R92, c[0x0][0x218] ;  /* 0x00008600ff5ccb82 */ /* 0x000f680000000a00 */
[----:B------:R-:W-:Y:S04]  /*9e60*/  LEA.HI.X R0, R0, R173, R101, 0x6, P0 ;  /* 0x000000ad00007211 */ /* 0x000fe800000f3465 */
        /* <DEDUP_REMOVED lines=11> */
[----:B-----5:R-:W-:Y:S02]  /*9f20*/  @!P4 LEA R92, P5, R100, R92, 0x1 ;  /* 0x0000005c645cc211 */ /* 0x020fe400078a08ff */
[----:B------:R-:W-:Y:S01]  /*9f30*/  @!P2 LEA.HI.X R95, R2, R95, R0, 0x1, P0 ;  /* 0x0000005f025fa211 */ /* 0x000fe200000f0c00 */
[----:B------:R1:W-:Y:S01]  /*9f40*/  @P3 STS.128 [R166+0x4000], RZ ;  /* 0x004000ffa6003388 */ /* 0x0003e20000000c00 */
[----:B------:R-:W-:Y:S02]  /*9f50*/  IADD3.X R0, R0, UR10, RZ, P6, !PT ;  /* 0x0000000a00007c10 */ /* 0x000fe4000b7fe4ff */
[C---:B---3--:R-:W-:Y:S01]  /*9f60*/  @!P3 LEA R90, P1, R100.reuse, R90, 0x1 ;  /* 0x0000005a645ab211 */ /* 0x048fe200078208ff */
[----:B------:R-:W-:Y:S01]  /*9f70*/  @!PT LDS RZ, [RZ] ;  /* 0x00000000fffff984 */ /* 0x000fe20000000800 */
[----:B------:R-:W-:Y:S01]  /*9f80*/  @!PT LDS RZ, [RZ] ;  /* 0x00000000fffff984 */ /* 0x000fe20000000800 */
[----:B------:R-:W-:Y:S01]  /*9f90*/  @!PT LDS RZ, [RZ] ;  /* 0x00000000fffff984 */ /* 0x000fe20000000800 */
[----:B------:R1:W-:Y:S01]  /*9fa0*/  @!P3 LDGSTS.E.BYPASS.LTC128B.128 [R166+0x4000], desc[UR20][R96.64+0x40] ;  /* 0x0400004060a6bfae */ /* 0x0003e2000b901d54 */
[C-C-:B------:R-:W-:Y:S02]  /*9fb0*/  @!P4 LEA.HI.X R93, R100.reuse, R93, R0.reuse, 0x1, P5 ;  /* 0x0000005d645dc211 */ /* 0x140fe400028f0c00 */
[C-C-:B------:R-:W-:Y:S01]  /*9fc0*/  @!P3 LEA.HI.X R91, R100.reuse, R91, R0.reuse, 0x1, P1 ;  /* 0x0000005b645bb211 */ /* 0x140fe200008f0c00 */
[----:B------:R1:W-:Y:S01]  /*9fd0*/  @P2 STS.128 [R166+0x5000], RZ ;  /* 0x005000ffa6002388 */ /* 0x0003e20000000c00 */
[C---:B------:R-:W-:Y:S03]  /*9fe0*/  @!P2 LEA R88, P0, R100.reuse, R88, 0x1 ;  /* 0x000000586458a211 */ /* 0x040fe600078008ff */
[----:B------:R-:W-:Y:S01]  /*9ff0*/  @!PT LDS RZ, [RZ] ;  /* 0x00000000fffff984 */ /* 0x000fe20000000800 */
[----:B------:R-:W-:Y:S01]  /*a000*/  @!PT LDS RZ, [RZ] ;  /* 0x00000000fffff984 */ /* 0x000fe20000000800 */
[----:B------:R-:W-:Y:S01]  /*a010*/  @!PT LDS RZ, [RZ] ;  /* 0x00000000fffff984 */ /* 0x000fe20000000800 */
[----:B------:R1:W-:Y:S01]  /*a020*/  @!P2 LDGSTS.E.BYPASS.LTC128B.128 [R166+0x5000], desc[UR20][R94.64+0x80] ;  /* 0x050000805ea6afae */ /* 0x0003e2000b901d54 */
[----:B------:R-:W-:Y:S03]  /*a030*/  @!P2 LEA.HI.X R89, R100, R89, R0, 0x1, P0 ;  /* 0x000000596459a211 */ /* 0x000fe600000f0c00 */
        /* <DEDUP_REMOVED lines=17> */
.L_x_996:
[----:B------:R-:W-:Y:S01]  /*a150*/  ISETP.GE.AND P3, PT, R168, UR32, PT ;  /* 0x00000020a8007c0c */ /* 0x000fe2000bf66270 */
[----:B-1----:R-:W1:Y:S01]  /*a160*/  @!P4 LDC.64 R200, c[0x0][0x220] ;  /* 0x00008800ffc8cb82 */ /* 0x002e620000000a00 */
[----:B------:R-:W-:Y:S01]  /*a170*/  ISETP.GE.AND P2, PT, R167, UR32, PT ;  /* 0x00000020a7007c0c */ /* 0x000fe2000bf46270 */
[----:B------:R-:W-:Y:S04]  /*a180*/  DEPBAR.LE SB0, 0x0 ;  /* 0x000080000000791a */ /* 0x000fe80000000000 */
[----:B------:R-:W-:Y:S01]  /*a190*/  USHF.R.S32.HI UR16, URZ, 0x1f, UR36 ;  /* 0x0000001f3f107899 */ /* 0x000fe20008011424 */
[----:B------:R-:W-:Y:S01]  /*a1a0*/  IMAD.U32 R203, RZ, RZ, UR36 ;  /* 0x00000024ffcb7e24 */ /* 0x000fe2000f8e00ff */
[----:B------:R-:W-:Y:S01]  /*a1b0*/  UIMAD UR5, UR19, UR36, URZ ;  /* 0x00000024130572a4 */ /* 0x000fe2000f8e023f */
[----:B------:R-:W4:Y:S08]  /*a1c0*/  @!P4 LDC.64 R194, c[0x0][0x220] ;  /* 0x00008800ffc2cb82 */ /* 0x000f300000000a00 */
[----:B------:R-:W-:Y:S01]  /*a1d0*/  BAR.SYNC.DEFER_BLOCKING 0x0 ;  /* 0x0000000000007b1d */ /* 0x000fe20000010000 */
[----:B------:R-:W-:Y:S01]  /*a1e0*/  IMAD.WIDE.U32 R202, R203, UR28, R184 ;  /* 0x0000001ccbca7c25 */ /* 0x000fe2000f8e00b8 */
[----:B------:R-:W-:Y:S02]  /*a1f0*/  UIMAD UR5, UR16, UR28, UR5 ;  /* 0x0000001c100572a4 */ /* 0x000fe4000f8e0205 */
[----:B------:R-:W-:Y:S01]  /*a200*/  UISETP.GE.AND UP0, UPT, UR36, 0x1, UPT ;  /* 0x000000012400788c */ /* 0x000fe2000bf06270 */
[C---:B------:R-:W-:Y:S03]  /*a210*/  IADD3 R2, P5, R202.reuse, UR9, RZ ;  /* 0x00000009ca027c10 */ /* 0x040fe6000ffbe0ff */
[----:B------:R-:W-:Y:S01]  /*a220*/  VIADD R0, R203, UR5 ;  /* 0x00000005cb007c36 */ /* 0x000fe20008000000 */
[----:B------:R-:W-:Y:S01]  /*a230*/  @P4 STS [R166+0x6000], RZ ;  /* 0x006000ffa6004388 */ /* 0x000fe20000000800 */
[----:B------:R-:W5:Y:S03]  /*a240*/  @!P3 LDC.64 R198, c[0x0][0x220] ;  /* 0x00008800ffc6bb82 */ /* 0x000f660000000a00 */
[----:B------:R-:W-:Y:S04]  /*a250*/  @P4 STS [R166+0x6004], RZ ;  /* 0x006004ffa6004388 */ /* 0x000fe80000000800 */
[----:B------:R-:W-:Y:S01]  /*a260*/  @P4 STS.64 [R166+0x6008], RZ ;  /* 0x006008ffa6004388 */ /* 0x000fe20000000a00 */
[----:B------:R-:W2:Y:S08]  /*a270*/  @!P2 LDC.64 R196, c[0x0][0x220] ;  /* 0x00008800ffc4ab82 */ /* 0x000eb00000000a00 */
[----:B------:R-:W3:Y:S08]  /*a280*/  @!P3 LDC.64 R192, c[0x0][0x220] ;  /* 0x00008800ffc0bb82 */ /* 0x000ef00000000a00 */
[----:B------:R-:W3:Y:S01]  /*a290*/  @!P2 LDC.64 R190, c[0x0][0x220] ;  /* 0x00008800ffbeab82 */ /* 0x000ee20000000a00 */
[C---:B-1----:R-:W-:Y:S02]  /*a2a0*/  @!P4 LEA R200, P0, R202.reuse, R200, 0x1 ;  /* 0x000000c8cac8c211 */ /* 0x042fe400078008ff */
[C---:B-----5:R-:W-:Y:S02]  /*a2b0*/  @!P3 LEA R198, P1, R202.reuse, R198, 0x1 ;  /* 0x000000c6cac6b211 */ /* 0x060fe400078208ff */
[C-C-:B------:R-:W-:Y:S02]  /*a2c0*/  @!P4 LEA.HI.X R201, R202.reuse, R201, R0.reuse, 0x1, P0 ;  /* 0x000000c9cac9c211 */ /* 0x140fe400000f0c00 */
[C-C-:B------:R-:W-:Y:S02]  /*a2d0*/  @!P3 LEA.HI.X R199, R202.reuse, R199, R0.reuse, 0x1, P1 ;  /* 0x000000c7cac7b211 */ /* 0x140fe400008f0c00 */
[C---:B--2---:R-:W-:Y:S01]  /*a2e0*/  @!P2 LEA R196, P0, R202.reuse, R196, 0x1 ;  /* 0x000000c4cac4a211 */ /* 0x044fe200078008ff */
[----:B------:R-:W-:Y:S01]  /*a2f0*/  @!PT LDS RZ, [RZ] ;  /* 0x00000000fffff984 */ /* 0x000fe20000000800 */
[----:B------:R-:W-:Y:S01]  /*a300*/  @!PT LDS RZ, [RZ] ;  /* 0x00000000fffff984 */ /* 0x000fe20000000800 */
[----:B------:R-:W-:Y:S01]  /*a310*/  @!PT LDS RZ, [RZ] ;  /* 0x00000000fffff984 */ /* 0x000fe20000000800 */
[----:B------:R1:W-:Y:S03]  /*a320*/  @!P4 LDGSTS.E.BYPASS.LTC128B.128 [R166+0x6000], desc[UR20][R200.64] ;  /* 0x06000000c8a6cfae */ /* 0x0003e6000b901d54 */
[----:B------:R-:W-:Y:S01]  /*a330*/  @!P2 LEA.HI.X R197, R202, R197, R0, 0x1, P0 ;  /* 0x000000c5cac5a211 */ /* 0x000fe200000f0c00 */
[----:B------:R-:W-:Y:S01]  /*a340*/  @P3 STS.128 [R166+0x7000], RZ ;  /* 0x007000ffa6003388 */ /* 0x000fe20000000c00 */
[----:B------:R-:W-:Y:S02]  /*a350*/  IADD3.X R0, R0, UR8, RZ, P5, !PT ;  /* 0x0000000800007c10 */ /* 0x000fe4000affe4ff */
[C---:B----4-:R-:W-:Y:S01]  /*a360*/  @!P4 LEA R194, P5, R2.reuse, R194, 0x1 ;  /* 0x000000c202c2c211 */ /* 0x050fe200078a08ff */
[----:B------:R-:W-:Y:S01]  /*a370*/  @!PT LDS RZ, [RZ] ;  /* 0x00000000fffff984 */ /* 0x000fe20000000800 */
[----:B------:R-:W-:Y:S01]  /*a380*/  @!PT LDS RZ, [RZ] ;  /* 0x00000000fffff984 */ /* 0x000fe20000000800 */
[----:B------:R-:W-:Y:S01]  /*a390*/  @!PT LDS RZ, [RZ] ;  /* 0x00000000fffff984 */ /* 0x000fe20000000800 */
[----:B------:R1:W-:Y:S01]  /*a3a0*/  @!P3 LDGSTS.E.BYPASS.LTC128B.128 [R166+0x7000], desc[UR20][R198.64+0x40] ;  /* 0x07000040c6a6bfae */ /* 0x0003e2000b901d54 */
[C---:B---3--:R-:W-:Y:S02]  /*a3b0*/  @!P3 LEA R192, P1, R2.reuse, R192, 0x1 ;  /* 0x000000c002c0b211 */ /* 0x048fe400078208ff */
[C-C-:B------:R-:W-:Y:S01]  /*a3c0*/  @!P4 LEA.HI.X R195, R2.reuse, R195, R0.reuse, 0x1, P5 ;  /* 0x000000c302c3c211 */ /* 0x140fe200028f0c00 */
[----:B------:R-:W-:Y:S01]  /*a3d0*/  @P2 STS.128 [R166+0x8000], RZ ;  /* 0x008000ffa6002388 */ /* 0x000fe20000000c00 */
[C-C-:B------:R-:W-:Y:S02]  /*a3e0*/  @!P3 LEA.HI.X R193, R2.reuse, R193, R0.reuse, 0x1, P1 ;  /* 0x000000c102c1b211 */ /* 0x140fe400008f0c00 */
[C---:B------:R-:W-:Y:S01]  /*a3f0*/  @!P2 LEA R190, P0, R2.reuse, R190, 0x1 ;  /* 0x000000be02bea211 */ /* 0x040fe200078008ff */
[----:B------:R-:W-:Y:S01]  /*a400*/  @!PT LDS RZ, [RZ] ;  /* 0x00000000fffff984 */ /* 0x000fe20000000800 */
[----:B------:R-:W-:Y:S01]  /*a410*/  @!PT LDS RZ, [RZ] ;  /* 0x00000000fffff984 */ /* 0x000fe20000000800 */
[----:B------:R-:W-:Y:S01]  /*a420*/  @!PT LDS RZ, [RZ] ;  /* 0x00000000fffff984 */ /* 0x000fe20000000800 */
[----:B------:R1:W-:Y:S03]  /*a430*/  @!P2 LDGSTS.E.BYPASS.LTC128B.128 [R166+0x8000], desc[UR20][R196.64+0x80] ;  /* 0x08000080c4a6afae */ /* 0x0003e6000b901d54 */
[----:B------:R-:W-:Y:S01]  /*a440*/  @!P2 LEA.HI.X R191, R2, R191, R0, 0x1, P0 ;  /* 0x000000bf02bfa211 */ /* 0x000fe200000f0c00 */
[----:B------:R-:W-:Y:S01]  /*a450*/  @P4 STS.128 [R166+0x6800], RZ ;  /* 0x006800ffa6004388 */ /* 0x000fe20000000c00 */
[----:B------:R-:W-:Y:S03]  /*a460*/  PLOP3.LUT P0, PT, PT, PT, UP0, 0x80, 0x0 ;  /* 0x000000000000781c */ /* 0x000fe60003f0f008 */
        /* <DEDUP_REMOVED lines=21> */
[----:B------:R-:W1:Y:S04]  /*a5c0*/  LDSM.16.M88.4 R112, [R129+0x3000] ;  /* 0x003000008170783b */ /* 0x000e680000000200 */
[----:B------:R-:W1:Y:S04]  /*a5d0*/  LDSM.16.M88.4 R116, [R129+0x3400] ;  /* 0x003400008174783b */ /* 0x000e680000000200 */
[----:B------:R-:W1:Y:S04]  /*a5e0*/  LDSM.16.M88.4 R120, [R129+0x3800] ;  /* 0x003800008178783b */ /* 0x000e680000000200 */
[----:B------:R-:W-:Y:S01]  /*a5f0*/  LDSM.16.M88.4 R124, [R132+0x4000] ;  /* 0x00400000847c783b */ /* 0x000fe20000000200 */
[C---:B--2---:R-:W-:Y:S06]  /*a600*/  HMMA.16816.F32 R4, R88.reuse, R92, RZ ;  /* 0x0000005c5804723c */ /* 0x044fec00000018ff */
[C---:B------:R-:W-:Y:S01]  /*a610*/  HMMA.16816.F32 R8, R88.reuse, R94, RZ ;  /* 0x0000005e5808723c */ /* 0x040fe200000018ff */
[----:B------:R-:W2:Y:S05]  /*a620*/  LDSM.16.M88.4 R92, [R129+0x3c00] ;  /* 0x003c0000815c783b */ /* 0x000eaa0000000200 */
[C---:B---3--:R-:W-:Y:S06]  /*a630*/  HMMA.16816.F32 R12, R88.reuse, R96, RZ ;  /* 0x00000060580c723c */ /* 0x048fec00000018ff */
[C---:B------:R-:W-:Y:S01]  /*a640*/  HMMA.16816.F32 R16, R88.reuse, R98, RZ ;  /* 0x000000625810723c */ /* 0x040fe200000018ff */
[----:B------:R-:W3:Y:S05]  /*a650*/  LDSM.16.M88.4 R96, [R133+0x1000] ;  /* 0x001000008560783b */ /* 0x000eea0000000200 */
[C---:B----4-:R-:W-:Y:S06]  /*a660*/  HMMA.16816.F32 R20, R88.reuse, R100, RZ ;  /* 0x000000645814723c */ /* 0x050fec00000018ff */
[C---:B------:R-:W-:Y:S01]  /*a670*/  HMMA.16816.F32 R24, R88.reuse, R102, RZ ;  /* 0x000000665818723c */ /* 0x040fe200000018ff */
[----:B------:R-:W-:Y:S05]  /*a680*/  LDSM.16.M88.4 R100, [R132+0x4800] ;  /* 0x004800008464783b */ /* 0x000fea0000000200 */
[C---:B-----5:R-:W-:Y:S06]  /*a690*/  HMMA.16816.F32 R28, R88.reuse, R104, RZ ;  /* 0x00000068581c723c */ /* 0x060fec00000018ff */
[----:B------:R-:W-:Y:S01]  /*a6a0*/  HMMA.16816.F32 R32, R88, R106, RZ ;  /* 0x0000006a5820723c */ /* 0x000fe200000018ff */
[----:B------:R-:W4:Y:S04]  /*a6b0*/  LDSM.16.M88.4 R88, [R132+0x4400] ;  /* 0x004400008458783b */ /* 0x000f280000000200 */
[----:B------:R-:W5:Y:S01]  /*a6c0*/  LDSM.16.M88.4 R104, [R132+0x4c00] ;  /* 0x004c00008468783b */ /* 0x000f620000000200 */
        /* <DEDUP_REMOVED lines=9> */
[C---:B--2---:R-:W-:Y:S06]  /*a760*/  HMMA.16816.F32 R28, R108.reuse, R92, R28 ;  /* 0x0000005c6c1c723c */ /* 0x044fec000000181c */
[----:B------:R-:W-:Y:S01]  /*a770*/  HMMA.16816.F32 R32, R108, R94, R32 ;  /* 0x0000005e6c20723c */ /* 0x000fe20000001820 */
[----:B------:R-:W-:Y:S04]  /*a780*/  LDSM.16.M88.4 R92, [R131+0x1000] ;  /* 0x00100000835c783b */ /* 0x000fe80000000200 */
[----:B------:R-:W1:Y:S01]  /*a790*/  LDSM.16.M88.4 R108, [R129+0x4000] ;  /* 0x00400000816c783b */ /* 0x000e620000000200 */
[C---:B---3--:R-:W-:Y:S06]  /*a7a0*/  HMMA.16816.F32 R4, R96.reuse, R124, R4 ;  /* 0x0000007c6004723c */ /* 0x048fec0000001804 */
[C---:B------:R-:W-:Y:S06]  /*a7b0*/  HMMA.16816.F32 R8, R96.reuse, R126, R8 ;  /* 0x0000007e6008723c */ /* 0x040fec0000001808 */
[C---:B----4-:R-:W-:Y:S06]  /*a7c0*/  HMMA.16816.F32 R12, R96.reuse, R88, R12 ;  /* 0x00000058600c723c */ /* 0x050fec000000180c */
[C---:B------:R-:W-:Y:S01]  /*a7d0*/  HMMA.16816.F32 R16, R96.reuse, R90, R16 ;  /* 0x0000005a6010723c */ /* 0x040fe20000001810 */
[----:B------:R-:W2:Y:S05]  /*a7e0*/  LDSM.16.M88.4 R88, [R129+0x4c00] ;  /* 0x004c00008158783b */ /* 0x000eaa0000000200 */
[C---:B------:R-:W-:Y:S06]  /*a7f0*/  HMMA.16816.F32 R20, R96.reuse, R100, R20 ;  /* 0x000000646014723c */ /* 0x040fec0000001814 */
[C---:B------:R-:W-:Y:S01]  /*a800*/  HMMA.16816.F32 R24, R96.reuse, R102, R24 ;  /* 0x000000666018723c */ /* 0x040fe20000001818 */
[----:B------:R-:W3:Y:S05]  /*a810*/  LDSM.16.M88.4 R100, [R133+0x2000] ;  /* 0x002000008564783b */ /* 0x000eea0000000200 */
[C---:B-----5:R-:W-:Y:S06]  /*a820*/  HMMA.16816.F32 R28, R96.reuse, R104, R28 ;  /* 0x00000068601c723c */ /* 0x060fec000000181c */
[----:B------:R-:W-:Y:S01]  /*a830*/  HMMA.16816.F32 R32, R96, R106, R32 ;  /* 0x0000006a6020723c */ /* 0x000fe20000001820 */
[----:B------:R-:W4:Y:S04]  /*a840*/  LDSM.16.M88.4 R96, [R132+0x5400] ;  /* 0x005400008460783b */ /* 0x000f280000000200 */
[----:B------:R-:W5:Y:S01]  /*a850*/  LDSM.16.M88.4 R104, [R132+0x5800] ;  /* 0x005800008468783b */ /* 0x000f620000000200 */
[C---:B-1----:R-:W-:Y:S06]  /*a860*/  HMMA.16816.F32 R4, R92.reuse, R108, R4 ;  /* 0x0000006c5c04723c */ /* 0x042fec0000001804 */
[C---:B------:R-:W-:Y:S01]  /*a870*/  HMMA.16816.F32 R8, R92.reuse, R110, R8 ;  /* 0x0000006e5c08723c */ /* 0x040fe20000001808 */
[----:B------:R-:W1:Y:S05]  /*a880*/  LDSM.16.M88.4 R108, [R132+0x5c00] ;  /* 0x005c0000846c783b */ /* 0x000e6a0000000200 */
        /* <DEDUP_REMOVED lines=9> */
[----:B------:R-:W2:Y:S01]  /*a920*/  LDSM.16.M88.4 R92, [R129+0x5800] ;  /* 0x00580000815c783b */ /* 0x000ea20000000200 */
[C---:B---3--:R-:W-:Y:S06]  /*a930*/  HMMA.16816.F32 R4, R100.reuse, R120, R4 ;  /* 0x000000786404723c */ /* 0x048fec0000001804 */
[C---:B------:R-:W-:Y:S06]  /*a940*/  HMMA.16816.F32 R8, R100.reuse, R122, R8 ;  /* 0x0000007a6408723c */ /* 0x040fec0000001808 */
[C---:B----4-:R-:W-:Y:S06]  /*a950*/  HMMA.16816.F32 R12, R100.reuse, R96, R12 ;  /* 0x00000060640c723c */ /* 0x050fec000000180c */
[C---:B------:R-:W-:Y:S01]  /*a960*/  HMMA.16816.F32 R16, R100.reuse, R98, R16 ;  /* 0x000000626410723c */ /* 0x040fe20000001810 */
[----:B------:R-:W3:Y:S01]  /*a970*/  LDSM.16.M88.4 R96, [R129+0x5c00] ;  /* 0x005c00008160783b */ /* 0x000ee20000000200 */
[----:B------:R-:W-:Y:S04]  /*a980*/  DEPBAR.LE SB0, 0x0 ;  /* 0x000080000000791a */ /* 0x000fe80000000000 */
[C---:B-----5:R-:W-:Y:S01]  /*a990*/  HMMA.16816.F32 R20, R100.reuse, R104, R20 ;  /* 0x000000686414723c */ /* 0x060fe20000001814 */
[----:B------:R-:W-:Y:S05]  /*a9a0*/  BAR.SYNC.DEFER_BLOCKING 0x0 ;  /* 0x0000000000007b1d */ /* 0x000fea0000010000 */
[C---:B------:R-:W-:Y:S06]  /*a9b0*/  HMMA.16816.F32 R24, R100.reuse, R106, R24 ;  /* 0x0000006a6418723c */ /* 0x040fec0000001818 */
[C---:B-1----:R-:W-:Y:S06]  /*a9c0*/  HMMA.16816.F32 R28, R100.reuse, R108, R28 ;  /* 0x0000006c641c723c */ /* 0x042fec000000181c */
[----:B------:R-:W-:Y:S06]  /*a9d0*/  HMMA.16816.F32 R32, R100, R110, R32 ;  /* 0x0000006e6420723c */ /* 0x000fec0000001820 */
[C---:B------:R-:W-:Y:S06]  /*a9e0*/  HMMA.16816.F32 R4, R112.reuse, R116, R4 ;  /* 0x000000747004723c */ /* 0x040fec0000001804 */
[C---:B------:R-:W-:Y:S06]  /*a9f0*/  HMMA.16816.F32 R8, R112.reuse, R118, R8 ;  /* 0x000000767008723c */ /* 0x040fec0000001808 */
[C---:B--2---:R-:W-:Y:S06]  /*aa00*/  HMMA.16816.F32 R12, R112.reuse, R88, R12 ;  /* 0x00000058700c723c */ /* 0x044fec000000180c */
[C---:B------:R-:W-:Y:S06]  /*aa10*/  HMMA.16816.F32 R16, R112.reuse, R90, R16 ;  /* 0x0000005a7010723c */ /* 0x040fec0000001810 */
[----:B------:R-:W-:Y:S01]  /*aa20*/  FMNMX.FTZ R0, R4, R3, !PT ;  /* 0x0000000304007209 */ /* 0x000fe20007810000 */
[C---:B------:R-:W-:Y:S04]  /*aa30*/  HMMA.16816.F32 R20, R112.reuse, R92, R20 ;  /* 0x0000005c7014723c */ /* 0x040fe80000001814 */
[----:B------:R-:W-:Y:S02]  /*aa40*/  FMNMX.FTZ R177, R5, R0, !PT ;  /* 0x0000000005b17209 */ /* 0x000fe40007810000 */
        /* <DEDUP_REMOVED lines=29> */
.L_x_997:
[----:B-1----:R-:W-:Y:S01]  /*ac20*/  FMNMX.FTZ R89, R27, R86, !PT ;  /* 0x000000561b597209 */ /* 0x002fe20007810000 */
[----:B------:R-:W1:Y:S01]  /*ac30*/  SHFL.BFLY PT, R2, R177, 0x2, 0x1f ;  /* 0x0c401f00b1027f89 */ /* 0x000e6200000e0000 */
[----:B------:R-:W-:Y:S01]  /*ac40*/  IMAD.MOV.U32 R114, RZ, RZ, R84 ;  /* 0x000000ffff727224 */ /* 0x000fe200078e0054 */
[----:B------:R-:W-:Y:S01]  /*ac50*/  UIADD3 UR30, UR25, -0x126145ec, URZ ;  /* 0xed9eba14191e7890 */ /* 0x000fe2000fffe03f */
[----:B------:R-:W-:Y:S01]  /*ac60*/  FMNMX.FTZ R86, R30, R89, !PT ;  /* 0x000000591e567209 */ /* 0x000fe20007810000 */
[----:B------:R-:W-:Y:S01]  /*ac70*/  IMAD.MOV.U32 R115, RZ, RZ, R87 ;  /* 0x000000ffff737224 */ /* 0x000fe200078e0057 */
[----:B------:R-:W-:Y:S02]  /*ac80*/  UIADD3 UR5, UR25, -0x4498517b, URZ ;  /* 0xbb67ae8519057890 */ /* 0x000fe4000fffe03f */
[----:B------:R-:W-:Y:S01]  /*ac90*/  FMNMX.FTZ R89, R31, R86, !PT ;  /* 0x000000561f597209 */ /* 0x000fe20007810000 */
[----:B------:R-:W-:Y:S02]  /*aca0*/  UIADD3 UR17, UR24, 0x3c6ef372, URZ ;  /* 0x3c6ef37218117890 */ /* 0x000fe4000fffe03f */
[----:B------:R-:W-:Y:S01]  /*acb0*/  UIADD3 UR31, UR25, 0x76cf5d0a, URZ ;  /* 0x76cf5d0a191f7890 */ /* 0x000fe2000fffe03f */
[----:B------:R-:W-:Y:S01]  /*acc0*/  FMNMX.FTZ R86, R34, R89, !PT ;  /* 0x0000005922567209 */ /* 0x000fe20007810000 */
[----:B------:R-:W-:Y:S01]  /*acd0*/  UIADD3 UR29, UR24, -0x255992d5, URZ ;  /* 0xdaa66d2b181d7890 */ /* 0x000fe2000fffe03f */
[----:B------:R-:W-:Y:S01]  /*ace0*/  LOP3.LUT R94, R179, UR5, R182, 0x96, !PT ;  /* 0x00000005b35e7c12 */ /* 0x000fe2000f8e96b6 */
[----:B------:R-:W-:Y:S01]  /*acf0*/  UIADD3 UR5, UR25, -0x56f99767, URZ ;  /* 0xa906689919057890 */ /* 0x000fe2000fffe03f */
[----:B------:R-:W-:Y:S01]  /*ad00*/  FMNMX.FTZ R0, R35, R86, !PT ;  /* 0x0000005623007209 */ /* 0x000fe20007810000 */
[----:B------:R-:W-:Y:S02]  /*ad10*/  USHF.L.U32 UR33, UR36, 0x1, URZ ;  /* 0x0000000124217899 */ /* 0x000fe4000800063f */
[----:B------:R-:W-:Y:S01]  /*ad20*/  IMAD.WIDE.U32 R94, R94, -0x326172a9, RZ ;  /* 0xcd9e8d575e5e7825 */ /* 0x000fe200078e00ff */
[----:B------:R-:W-:Y:S01]  /*ad30*/  UIADD3 UR23, UR24, -0x61c88647, URZ ;  /* 0x9e3779b918177890 */ /* 0x000fe2000fffe03f */
[----:B------:R-:W2:Y:S01]  /*ad40*/  SHFL.BFLY PT, R89, R0, 0x2, 0x1f ;  /* 0x0c401f0000597f89 */ /* 0x000ea200000e0000 */
[----:B------:R-:W-:Y:S02]  /*ad50*/  ULOP3.LUT UR16, UR33, UR25, URZ, 0x3c, !UPT ;  /* 0x0000001921107292 */ /* 0x000fe4000f8e3c3f */
[----:B------:R-:W-:Y:S01]  /*ad60*/  UIADD3 UR27, UR25, 0x32370b8f, URZ ;  /* 0x32370b8f191b7890 */ /* 0x000fe2000fffe03f */
[----:B-1----:R-:W-:Y:S01]  /*ad70*/  FMNMX.FTZ R93, R177, R2, !PT ;  /* 0x00000002b15d7209 */ /* 0x002fe20007810000 */
[----:B------:R-:W-:Y:S02]  /*ad80*/  UIADD3 UR26, UR24, 0x1715609d, URZ ;  /* 0x1715609d181a7890 */ /* 0x000fe4000fffe03f */
[----:B------:R-:W-:Y:S01]  /*ad90*/  LOP3.LUT R86, R183, UR16, RZ, 0x3c, !PT ;  /* 0x00000010b7567c12 */ /* 0x000fe2000f8e3cff */
[----:B------:R-:W-:Y:S01]  /*ada0*/  UIADD3 UR16, UR24, 0x78dde6e4, URZ ;  /* 0x78dde6e418107890 */ /* 0x000fe2000fffe03f */
[----:B------:R-:W1:Y:S01]  /*adb0*/  SHFL.BFLY PT, R2, R93, 0x1, 0x1f ;  /* 0x0c201f005d027f89 */ /* 0x000e6200000e0000 */
[----:B------:R-:W-:Y:S02]  /*adc0*/  UIADD3 UR33, UR33, 0x1, URZ ;  /* 0x0000000121217890 */ /* 0x000fe4000fffe03f */
[----:B------:R-:W-:Y:S02]  /*add0*/  IMAD.WIDE.U32 R90, R86, -0x326172a9, RZ ;  /* 0xcd9e8d57565a7825 */ /* 0x000fe400078e00ff */
[----:B------:R-:W-:Y:S03]  /*ade0*/  ULOP3.LUT UR33, UR33, UR25, URZ, 0x3c, !UPT ;  /* 0x0000001921217292 */ /* 0x000fe6000f8e3c3f */
[----:B------:R-:W-:Y:S02]  /*adf0*/  LOP3.LUT R86, R91, UR23, R180, 0x96, !PT ;  /* 0x000000175b567c12 */ /* 0x000fe4000f8e96b4 */
[----:B------:R-:W-:Y:S03]  /*ae00*/  LOP3.LUT R90, R95, UR17, R90, 0x96, !PT ;  /* 0x000000115f5a7c12 */ /* 0x000fe6000f8e965a */
[----:B------:R-:W-:Y:S01]  /*ae10*/  IMAD.WIDE.U32 R190, R86, -0x2daee0ad, RZ ;  /* 0xd2511f5356be7825 */ /* 0x000fe200078e00ff */
[----:B--2---:R-:W-:Y:S03]  /*ae20*/  FMNMX.FTZ R89, R0, R89, !PT ;  /* 0x0000005900597209 */ /* 0x004fe60007810000 */
[----:B------:R-:W-:Y:S01]  /*ae30*/  IMAD.WIDE.U32 R90, R90, -0x2daee0ad, RZ ;  /* 0xd2511f535a5a7825 */ /* 0x000fe200078e00ff */
[----:B------:R-:W-:Y:S01]  /*ae40*/  LOP3.LUT R86, R191, UR31, R178, 0x96, !PT ;  /* 0x0000001fbf567c12 */ /* 0x000fe2000f8e96b2 */
[----:B------:R-:W2:Y:S03]  /*ae50*/  SHFL.BFLY PT, R0, R89, 0x1, 0x1f ;  /* 0x0c201f0059007f89 */ /* 0x000ea600000e0000 */
[----:B------:R-:W-:Y:S01]  /*ae60*/  LOP3.LUT R190, R91, UR27, R190, 0x96, !PT ;  /* 0x0000001b5bbe7c12 */ /* 0x000fe2000f8e96be */
[----:B------:R-:W-:Y:S01]  /*ae70*/  IMAD.WIDE.U32 R194, R86, -0x326172a9, RZ ;  /* 0xcd9e8d5756c27825 */ /* 0x000fe200078e00ff */
[----:B-1----:R-:W-:Y:S03]  /*ae80*/  FMNMX.FTZ R2, R93, R2, !PT ;  /* 0x000000025d027209 */ /* 0x002fe60007810000 */
[----:B------:R-:W-:Y:S01]  /*ae90*/  IMAD.WIDE.U32 R190, R190, -0x326172a9, RZ ;  /* 0xcd9e8d57bebe7825 */ /* 0x000fe200078e00ff */
[C---:B------:R-:W-:Y:S02]  /*aea0*/  FSETP.NEU.FTZ.AND P0, PT, R2.reuse, -INF , PT ;  /* 0xff8000000200780b */ /* 0x040fe40003f1d000 */
[----:B------:R-:W-:Y:S01]  /*aeb0*/  LOP3.LUT R86, R195, UR29, R94, 0x96, !PT ;  /* 0x0000001dc3567c12 */ /* 0x000fe2000f8e965e */
[C---:B------:R-:W-:Y:S01]  /*aec0*/  FMUL.FTZ R106, R2.reuse, UR4 ;  /* 0x00000004026a7c20 */ /* 0x040fe20008410000 */
[----:B------:R-:W-:Y:S01]  /*aed0*/  LOP3.LUT R194, R191, UR16, R194, 0x96, !PT ;  /* 0x00000010bfc27c12 */ /* 0x000fe2000f8e96c2 */
[----:B------:R-:W-:Y:S02]  /*aee0*/  FADD.FTZ R3, -R2, R3 ;  /* 0x0000000302037221 */ /* 0x000fe40000010100 */
[----:B------:R-:W-:Y:S01]  /*aef0*/  IMAD.WIDE.U32 R92, R86, -0x2daee0ad, RZ ;  /* 0xd2511f53565c7825 */ /* 0x000fe200078e00ff */
[----:B------:R-:W-:Y:S03]  /*af00*/  FSEL R106, R106, RZ, P0 ;  /* 0x000000ff6a6a7208 */ /* 0x000fe60000000000 */
[----:B------:R-:W-:Y:S04]  /*af10*/  IMAD.WIDE.U32 R194, R194, -0x2daee0ad, RZ ;  /* 0xd2511f53c2c27825 */ /* 0x000fe800078e00ff */
[----:B------:R-:W-:Y:S01]  /*af20*/  FFMA.FTZ R196, R4, UR4, -R106 ;  /* 0x0000000404c47c23 */ /* 0x000fe2000801086a */
[----:B------:R-:W-:Y:S01]  /*af30*/  LOP3.LUT R4, R93, UR30, R90, 0x96, !PT ;  /* 0x0000001e5d047c12 */ /* 0x000fe2000f8e965a */
[----:B------:R-:W-:Y:S01]  /*af40*/  FFMA.FTZ R123, R20, UR4, -R106 ;  /* 0x00000004147b7c23 */ /* 0x000fe2000801086a */
[----:B------:R-:W-:Y:S01]  /*af50*/  LOP3.LUT R92, R195, UR5, R92, 0x96, !PT ;  /* 0x00000005c35c7c12 */ /* 0x000fe2000f8e965c */
[----:B------:R-:W-:Y:S01]  /*af60*/  FFMA.FTZ R177, R5, UR4, -R106 ;  /* 0x0000000405b17c23 */ /* 0x000fe2000801086a */
[----:B--2---:R-:W-:Y:S01]  /*af70*/  FMNMX.FTZ R0, R89, R0, !PT ;  /* 0x0000000059007209 */ /* 0x004fe20007810000 */
[----:B------:R-:W-:Y:S01]  /*af80*/  IMAD.WIDE.U32 R4, R4, -0x326172a9, RZ ;  /* 0xcd9e8d5704047825 */ /* 0x000fe200078e00ff */
[----:B------:R-:W-:Y:S02]  /*af90*/  MUFU.EX2 R196, R196 ;  /* 0x000000c400c47308 */ /* 0x000fe40000000800 */
[----:B------:R-:W-:Y:S01]  /*afa0*/  FSETP.NEU.FTZ.AND P0, PT, R0, -INF , PT ;  /* 0xff8000000000780b */ /* 0x000fe20003f1d000 */
[----:B------:R-:W-:Y:S01]  /*afb0*/  IMAD.WIDE.U32 R92, R92, -0x326172a9, RZ ;  /* 0xcd9e8d575c5c7825 */ /* 0x000fe200078e00ff */
[----:B------:R-:W-:Y:S03]  /*afc0*/  LOP3.LUT R190, R5, UR26, R190, 0x96, !PT ;  /* 0x0000001a05be7c12 */ /* 0x000fe6000f8e96be */
[--C-:B------:R-:W-:Y:S01]  /*afd0*/  FFMA.FTZ R187, R16, UR4, -R106.reuse ;  /* 0x0000000410bb7c23 */ /* 0x100fe2000801086a */
[----:B------:R-:W-:Y:S01]  /*afe0*/  FFMA.FTZ R127, R17, UR4, -R106 ;  /* 0x00000004117f7c23 */ /* 0x000fe2000801086a */
[----:B------:R-:W-:Y:S01]  /*aff0*/  LOP3.LUT R86, R93, UR18, R4, 0x96, !PT ;  /* 0x000000125d567c12 */ /* 0x000fe2000f8e9604 */
[----:B------:R-:W1:Y:S01]  /*b000*/  MUFU.EX2 R177, R177 ;  /* 0x000000b100b17308 */ /* 0x000e620000000800 */
[----:B------:R-:W-:Y:S01]  /*b010*/  LOP3.LUT R88, R92, 0xff, RZ, 0xc0, !PT ;  /* 0x000000ff5c587812 */ /* 0x000fe200078ec0ff */
[----:B------:R-:W-:Y:S01]  /*b020*/  FMUL.FTZ R189, R0, UR4 ;  /* 0x0000000400bd7c20 */ /* 0x000fe20008410000 */
[----:B------:R-:W-:Y:S01]  /*b030*/  LOP3.LUT R89, R86, 0xff, RZ, 0xc0, !PT ;  /* 0x000000ff56597812 */ /* 0x000fe200078ec0ff */
[----:B------:R-:W-:Y:S01]  /*b040*/  IMAD.WIDE.U32 R190, R190, -0x2daee0ad, RZ ;  /* 0xd2511f53bebe7825 */ /* 0x000fe200078e00ff */
[----:B------:R-:W-:Y:S02]  /*b050*/  LOP3.LUT R5, R86, 0xffff, RZ, 0xc0, !PT ;  /* 0x0000ffff56057812 */ /* 0x000fe400078ec0ff */
[----:B------:R-:W-:Y:S01]  /*b060*/  FSEL R189, R189, RZ, P0 ;  /* 0x000000ffbdbd7208 */ /* 0x000fe20000000000 */
[--C-:B------:R-:W-:Y:S01]  /*b070*/  FFMA.FTZ R118, R21, UR4, -R106.reuse ;  /* 0x0000000415767c23 */ /* 0x100fe2000801086a */
[----:B------:R-:W-:Y:S01]  /*b080*/  ISETP.LE.U32.AND P6, PT, R89, UR12, PT ;  /* 0x0000000c59007c0c */ /* 0x000fe2000bfc3070 */
[----:B------:R-:W-:Y:S01]  /*b090*/  FFMA.FTZ R110, R24, UR4, -R106 ;  /* 0x00000004186e7c23 */ /* 0x000fe2000801086a */
[----:B------:R-:W-:Y:S01]  /*b0a0*/  SHF.R.U32.HI R5, RZ, 0x8, R5 ;  /* 0x00000008ff057819 */ /* 0x000fe20000011605 */
[--C-:B------:R-:W-:Y:S01]  /*b0b0*/  FFMA.FTZ R192, R6, UR4, -R189.reuse ;  /* 0x0000000406c07c23 */ /* 0x100fe200080108bd */
[--C-:B------:R-:W-:Y:S01]  /*b0c0*/  SHF.R.U32.HI R6, RZ, 0x18, R86.reuse ;  /* 0x00000018ff067819 */ /* 0x100fe20000011656 */
[--C-:B------:R-:W-:Y:S01]  /*b0d0*/  FFMA.FTZ R126, R7, UR4, -R189.reuse ;  /* 0x00000004077e7c23 */ /* 0x100fe200080108bd */
[----:B------:R-:W-:Y:S01]  /*b0e0*/  LOP3.LUT R5, R5, 0xffff, RZ, 0xc0, !PT ;  /* 0x0000ffff05057812 */ /* 0x000fe200078ec0ff */
[--C-:B------:R-:W-:Y:S01]  /*b0f0*/  FFMA.FTZ R124, R10, UR4, -R189.reuse ;  /* 0x000000040a7c7c23 */ /* 0x100fe200080108bd */
[----:B-1----:R-:W-:Y:S01]  /*b100*/  F2FP.F16.F32.PACK_AB R103, R177, R196 ;  /* 0x000000c4b167723e */ /* 0x002fe200000000ff */
[----:B------:R-:W-:Y:S01]  /*b110*/  MUFU.EX2 R192, R192 ;  /* 0x000000c000c07308 */ /* 0x000fe20000000800 */
[----:B------:R-:W-:Y:S01]  /*b120*/  ISETP.LE.U32.AND P2, PT, R88, UR12, PT ;  /* 0x0000000c58007c0c */ /* 0x000fe2000bf43070 */
[--C-:B------:R-:W-:Y:S01]  /*b130*/  FFMA.FTZ R111, R11, UR4, -R189.reuse ;  /* 0x000000040b6f7c23 */ /* 0x100fe200080108bd */
[----:B------:R-:W-:Y:S01]  /*b140*/  ISETP.LE.U32.AND P5, PT, R5, UR12, PT ;  /* 0x0000000c05007c0c */ /* 0x000fe2000bfa3070 */
[----:B------:R-:W-:Y:S01]  /*b150*/  @!P6 HADD2 R155, -R103.H0_H0, -RZ.H0_H0 ;  /* 0xa00000ff679be230 */ /* 0x000fe20000000900 */
[----:B------:R-:W-:Y:S01]  /*b160*/  SHF.R.U32.HI R86, RZ, 0x10, R86 ;  /* 0x00000010ff567819 */ /* 0x000fe20000011656 */
[--C-:B------:R-:W-:Y:S01]  /*b170*/  FFMA.FTZ R193, R18, UR4, -R189.reuse ;  /* 0x0000000412c17c23 */ /* 0x100fe200080108bd */
[--C-:B------:R-:W-:Y:S03]  /*b180*/  SHF.R.U32.HI R88, RZ, 0x18, R92.reuse ;  /* 0x00000018ff587819 */ /* 0x100fe6000001165c */
[----:B------:R-:W1:Y:S01]  /*b190*/  MUFU.EX2 R126, R126 ;  /* 0x0000007e007e7308 */ /* 0x000e620000000800 */
[----:B------:R-:W-:Y:S01]  /*b1a0*/  SHF.R.U32.HI R5, RZ, 0x10, R92 ;  /* 0x00000010ff057819 */ /* 0x000fe2000001165c */
[----:B------:R-:W-:Y:S01]  /*b1b0*/  FFMA.FTZ R104, R13, UR4, -R106 ;  /* 0x000000040d687c23 */ /* 0x000fe2000801086a */
[----:B------:R-:W-:Y:S01]  /*b1c0*/  PRMT R100, R103, 0x7632, R100 ;  /* 0x0000763267647816 */ /* 0x000fe20000000064 */
[--C-:B------:R-:W-:Y:S01]  /*b1d0*/  FFMA.FTZ R112, R25, UR4, -R106.reuse ;  /* 0x0000000419707c23 */ /* 0x100fe2000801086a */
[----:B------:R-:W-:Y:S01]  /*b1e0*/  IADD3 R116, P0, R114, UR35, RZ ;  /* 0x0000002372747c10 */ /* 0x000fe2000ff1e0ff */
[--C-:B------:R-:W-:Y:S01]  /*b1f0*/  FFMA.FTZ R108, R29, UR4, -R106.reuse ;  /* 0x000000041d6c7c23 */ /* 0x100fe2000801086a */
[----:B------:R-:W-:Y:S01]  /*b200*/  LOP3.LUT R86, R86, 0xff, RZ, 0xc0, !PT ;  /* 0x000000ff56567812 */ /* 0x000fe200078ec0ff */
[----:B------:R-:W-:Y:S01]  /*b210*/  @!P5 HADD2 R159, -R100.H0_H0, -RZ.H0_H0 ;  /* 0xa00000ff649fd230 */ /* 0x000fe20000000900 */
[----:B------:R-:W-:Y:S01]  /*b220*/  ISETP.LE.U32.AND P1, PT, R88, UR12, PT ;  /* 0x0000000c58007c0c */ /* 0x000fe2000bf23070 */
[----:B------:R-:W-:Y:S01]  /*b230*/  MUFU.EX2 R124, R124 ;  /* 0x0000007c007c7308 */ /* 0x000fe20000000800 */
[----:B------:R-:W-:Y:S01]  /*b240*/  LOP3.LUT R5, R5, 0xff, RZ, 0xc0, !PT ;  /* 0x000000ff05057812 */ /* 0x000fe200078ec0ff */
[----:B------:R-:W-:Y:S01]  /*b250*/  FFMA.FTZ R107, R32, UR4, -R106 ;  /* 0x00000004206b7c23 */ /* 0x000fe2000801086a */
[----:B------:R-:W-:Y:S01]  /*b260*/  PRMT R88, R103, 0x5410, R100 ;  /* 0x0000541067587816 */ /* 0x000fe20000000064 */
[--C-:B------:R-:W-:Y:S01]  /*b270*/  FFMA.FTZ R125, R8, UR4, -R106.reuse ;  /* 0x00000004087d7c23 */ /* 0x100fe2000801086a */
[----:B------:R-:W-:Y:S01]  /*b280*/  @!P6 PRMT R103, R155, 0x5410, RZ ;  /* 0x000054109b67e816 */ /* 0x000fe200000000ff */
[--C-:B------:R-:W-:Y:S01]  /*b290*/  FFMA.FTZ R122, R9, UR4, -R106.reuse ;  /* 0x00000004097a7c23 */ /* 0x100fe2000801086a */
[----:B------:R-:W-:Y:S03]  /*b2a0*/  IADD3.X R117, R115, UR34, RZ, P0, !PT ;  /* 0x0000002273757c10 */ /* 0x000fe600087fe4ff */
[----:B------:R-:W-:Y:S01]  /*b2b0*/  MUFU.EX2 R104, R104 ;  /* 0x0000006800687308 */ /* 0x000fe20000000800 */
[----:B------:R-:W-:Y:S01]  /*b2c0*/  ISETP.LE.U32.AND P6, PT, R86, UR12, PT ;  /* 0x0000000c56007c0c */ /* 0x000fe2000bfc3070 */
[----:B------:R-:W-:Y:S01]  /*b2d0*/  STG.E.U16 desc[UR20][R114.64], R103 ;  /* 0x0000006772007986 */ /* 0x000fe2000c101514 */
[----:B------:R-:W-:Y:S01]  /*b2e0*/  ISETP.LE.U32.AND P0, PT, R5, UR12, PT ;  /* 0x0000000c05007c0c */ /* 0x000fe2000bf03070 */
[----:B------:R-:W-:Y:S01]  /*b2f0*/  FFMA.FTZ R32, R15, UR4, -R189 ;  /* 0x000000040f207c23 */ /* 0x000fe200080108bd */
[----:B------:R-:W-:Y:S01]  /*b300*/  LOP3.LUT R5, R92, 0xffff, RZ, 0xc0, !PT ;  /* 0x0000ffff5c057812 */ /* 0x000fe200078ec0ff */
[----:B------:R-:W-:Y:S01]  /*b310*/  FFMA.FTZ R119, R12, UR4, -R106 ;  /* 0x000000040c777c23 */ /* 0x000fe2000801086a */
[----:B------:R-:W-:Y:S03]  /*b320*/  ISETP.LE.U32.AND P3, PT, R6, UR12, PT ;  /* 0x0000000c06007c0c */ /* 0x000fe6000bf63070 */
[----:B------:R-:W-:Y:S01]  /*b330*/  MUFU.EX2 R125, R125 ;  /* 0x0000007d007d7308 */ /* 0x000fe20000000800 */
[----:B------:R-:W-:Y:S01]  /*b340*/  SHF.R.U32.HI R5, RZ, 0x8, R5 ;  /* 0x00000008ff057819 */ /* 0x000fe20000011605 */
[----:B------:R-:W-:Y:S01]  /*b350*/  FMUL.FTZ R12, R3, UR4 ;  /* 0x00000004030c7c20 */ /* 0x000fe20008410000 */
[----:B-1----:R-:W-:Y:S01]  /*b360*/  F2FP.F16.F32.PACK_AB R101, R126, R192 ;  /* 0x000000c07e65723e */ /* 0x002fe200000000ff */
[----:B------:R-:W-:Y:S01]  /*b370*/  FADD.FTZ R3, -R0, R85 ;  /* 0x0000005500037221 */ /* 0x000fe20000010100 */
[----:B------:R-:W-:Y:S01]  /*b380*/  LOP3.LUT R5, R5, 0xffff, RZ, 0xc0, !PT ;  /* 0x0000ffff05057812 */ /* 0x000fe200078ec0ff */
[----:B------:R-:W-:Y:S01]  /*b390*/  FFMA.FTZ R85, R27, UR4, -R189 ;  /* 0x000000041b557c23 */ /* 0x000fe200080108bd */
[----:B------:R-:W-:Y:S03]  /*b3a0*/  PRMT R98, R101, 0x7632, R98 ;  /* 0x0000763265627816 */ /* 0x000fe60000000062 */
[----:B------:R-:W1:Y:S01]  /*b3b0*/  MUFU.EX2 R122, R122 ;  /* 0x0000007a007a7308 */ /* 0x000e620000000800 */
[----:B------:R-:W-:Y:S01]  /*b3c0*/  @!P5 PRMT R100, R159, 0x5410, RZ ;  /* 0x000054109f64d816 */ /* 0x000fe200000000ff */
[----:B------:R-:W-:Y:S01]  /*b3d0*/  @!P6 HADD2 R156, -R101.H0_H0, -RZ.H0_H0 ;  /* 0xa00000ff659ce230 */ /* 0x000fe20000000900 */
[----:B------:R-:W-:Y:S01]  /*b3e0*/  ISETP.LE.U32.AND P5, PT, R5, UR12, PT ;  /* 0x0000000c05007c0c */ /* 0x000fe2000bfa3070 */
[----:B------:R-:W-:Y:S01]  /*b3f0*/  @!P3 HADD2 R154, -R98.H0_H0, -RZ.H0_H0 ;  /* 0xa00000ff629ab230 */ /* 0x000fe20000000900 */
[----:B------:R-:W-:Y:S01]  /*b400*/  LOP3.LUT R5, R190, 0xff, RZ, 0xc0, !PT ;  /* 0x000000ffbe057812 */ /* 0x000fe200078ec0ff */
[----:B------:R-:W-:Y:S01]  /*b410*/  STG.E.U16 desc[UR20][R114.64+0x2], R100 ;  /* 0x0000026472007986 */ /* 0x000fe2000c101514 */
[----:B------:R-:W-:Y:S03]  /*b420*/  PRMT R89, R101, 0x5410, R98 ;  /* 0x0000541065597816 */ /* 0x000fe60000000062 */
[----:B------:R-:W2:Y:S01]  /*b430*/  MUFU.EX2 R111, R111 ;  /* 0x0000006f006f7308 */ /* 0x000ea20000000800 */
[----:B------:R-:W-:Y:S01]  /*b440*/  @!P6 PRMT R101, R156, 0x5410, RZ ;  /* 0x000054109c65e816 */ /* 0x000fe200000000ff */
[----:B------:R-:W-:Y:S01]  /*b450*/  FMUL.FTZ R13, R3, UR4 ;  /* 0x00000004030d7c20 */ /* 0x000fe20008410000 */
[----:B------:R-:W-:Y:S01]  /*b460*/  ISETP.LE.U32.AND P6, PT, R5, UR12, PT ;  /* 0x0000000c05007c0c */ /* 0x000fe2000bfc3070 */
[----:B------:R-:W-:Y:S01]  /*b470*/  FFMA.FTZ R109, R28, UR4, -R106 ;  /* 0x000000041c6d7c23 */ /* 0x000fe2000801086a */
[----:B------:R-:W-:Y:S01]  /*b480*/  SHF.R.U32.HI R6, RZ, 0x18, R190 ;  /* 0x00000018ff067819 */ /* 0x000fe200000116be */
[----:B------:R-:W-:Y:S01]  /*b490*/  STG.E.U16 desc[UR20][R116.64], R101 ;  /* 0x0000006574007986 */ /* 0x000fe2000c101514 */
[----:B------:R-:W-:Y:S03]  /*b4a0*/  LOP3.LUT R5, R191, UR22, R194, 0x96, !PT ;  /* 0x00000016bf057c12 */ /* 0x000fe6000f8e96c2 */
[----:B------:R-:W3:Y:S01]  /*b4b0*/  MUFU.EX2 R25, R12 ;  /* 0x0000000c00197308 */ /* 0x000ee20000000800 */
[----:B-1----:R-:W-:Y:S01]  /*b4c0*/  F2FP.F16.F32.PACK_AB R99, R122, R125 ;  /* 0x0000007d7a63723e */ /* 0x002fe200000000ff */
[----:B------:R-:W-:Y:S01]  /*b4d0*/  FFMA.FTZ R106, R33, UR4, -R106 ;  /* 0x00000004216a7c23 */ /* 0x000fe2000801086a */
[----:B------:R-:W-:Y:S02]  /*b4e0*/  @!P3 PRMT R98, R154, 0x5410, RZ ;  /* 0x000054109a62b816 */ /* 0x000fe400000000ff */
[----:B------:R-:W-:Y:S01]  /*b4f0*/  ISETP.LE.U32.AND P3, PT, R6, UR12, PT ;  /* 0x0000000c06007c0c */ /* 0x000fe2000bf63070 */
[----:B------:R-:W-:Y:S01]  /*b500*/  @!P2 HADD2 R150, -R99.H0_H0, -RZ.H0_H0 ;  /* 0xa00000ff6396a230 */ /* 0x000fe20000000900 */
[----:B------:R-:W-:Y:S01]  /*b510*/  LOP3.LUT R6, R5, 0xffff, RZ, 0xc0, !PT ;  /* 0x0000ffff05067812 */ /* 0x000fe200078ec0ff */
[----:B------:R-:W-:Y:S01]  /*b520*/  STG.E.U16 desc[UR20][R116.64+0x2], R98 ;  /* 0x0000026274007986 */ /* 0x000fe2000c101514 */
[----:B------:R-:W-:Y:S01]  /*b530*/  PRMT R86, R99, 0x7632, R86 ;  /* 0x0000763263567816 */ /* 0x000fe20000000056 */
[----:B------:R-:W1:Y:S01]  /*b540*/  MUFU.EX2 R3, R13 ;  /* 0x0000000d00037308 */ /* 0x000e620000000800 */
[----:B------:R-:W-:Y:S02]  /*b550*/  SHF.R.U32.HI R6, RZ, 0x8, R6 ;  /* 0x00000008ff067819 */ /* 0x000fe40000011606 */
[----:B--2---:R-:W-:Y:S01]  /*b560*/  F2FP.F16.F32.PACK_AB R97, R111, R124 ;  /* 0x0000007c6f61723e */ /* 0x004fe200000000ff */
[----:B------:R-:W-:Y:S01]  /*b570*/  @!P5 HADD2 R153, -R86.H0_H0, -RZ.H0_H0 ;  /* 0xa00000ff5699d230 */ /* 0x000fe20000000900 */
[----:B------:R-:W-:Y:S02]  /*b580*/  LOP3.LUT R6, R6, 0xffff, RZ, 0xc0, !PT ;  /* 0x0000ffff06067812 */ /* 0x000fe400078ec0ff */
[----:B------:R-:W-:Y:S03]  /*b590*/  PRMT R90, R99, 0x5410, R86 ;  /* 0x00005410635a7816 */ /* 0x000fe60000000056 */
[----:B------:R-:W2:Y:S01]  /*b5a0*/  MUFU.EX2 R119, R119 ;  /* 0x0000007700777308 */ /* 0x000ea20000000800 */
[----:B------:R-:W-:Y:S01]  /*b5b0*/  PRMT R84, R97, 0x7632, R84 ;  /* 0x0000763261547816 */ /* 0x000fe20000000054 */
[----:B---3--:R-:W-:Y:S01]  /*b5c0*/  FMUL.FTZ R16, R25, R68 ;  /* 0x0000004419107220 */ /* 0x008fe20000410000 */
[----:B------:R-:W-:Y:S01]  /*b5d0*/  LOP3.LUT R7, R5, 0xff, RZ, 0xc0, !PT ;  /* 0x000000ff05077812 */ /* 0x000fe200078ec0ff */
[----:B------:R-:W-:Y:S01]  /*b5e0*/  FMUL.FTZ R17, R25, R69 ;  /* 0x0000004519117220 */ /* 0x000fe20000410000 */
[----:B------:R-:W-:Y:S01]  /*b5f0*/  @!P5 PRMT R86, R153, 0x5410, RZ ;  /* 0x000054109956d816 */ /* 0x000fe200000000ff */
[----:B------:R-:W-:Y:S01]  /*b600*/  FMUL.FTZ R21, R25, R61 ;  /* 0x0000003d19157220 */ /* 0x000fe20000410000 */
[----:B------:R-:W-:Y:S01]  /*b610*/  ISETP.LE.U32.AND P5, PT, R6, UR12, PT ;  /* 0x0000000c06007c0c */ /* 0x000fe2000bfa3070 */
[----:B------:R-:W-:Y:S01]  /*b620*/  @!P1 HADD2 R146, -R84.H0_H0, -RZ.H0_H0 ;  /* 0xa00000ff54929230 */ /* 0x000fe20000000900 */
[----:B------:R-:W-:Y:S01]  /*b630*/  SHF.R.U32.HI R6, RZ, 0x10, R190 ;  /* 0x00000010ff067819 */ /* 0x000fe200000116be */
[----:B------:R-:W-:Y:S01]  /*b640*/  STG.E.U16 desc[UR20][R114.64+0x12], R86 ;  /* 0x0000125672007986 */ /* 0x000fe2000c101514 */
[----:B------:R-:W-:Y:S01]  /*b650*/  @!P2 PRMT R99, R150, 0x5410, RZ ;  /* 0x000054109663a816 */ /* 0x000fe200000000ff */
[----:B-1----:R-:W-:Y:S01]  /*b660*/  FMUL.FTZ R10, R3, R78 ;  /* 0x0000004e030a7220 */ /* 0x002fe20000410000 */
[----:B------:R-:W-:Y:S01]  /*b670*/  ISETP.LE.U32.AND P2, PT, R7, UR12, PT ;  /* 0x0000000c07007c0c */ /* 0x000fe2000bf43070 */
[----:B------:R-:W-:Y:S01]  /*b680*/  FMUL.FTZ R11, R3, R79 ;  /* 0x0000004f030b7220 */ /* 0x000fe20000410000 */
[----:B------:R-:W-:Y:S01]  /*b690*/  LOP3.LUT R6, R6, 0xff, RZ, 0xc0, !PT ;  /* 0x000000ff06067812 */ /* 0x000fe200078ec0ff */
[----:B------:R-:W-:Y:S01]  /*b6a0*/  STG.E.U16 desc[UR20][R114.64+0x10], R99 ;  /* 0x0000106372007986 */ /* 0x000fe2000c101514 */
[----:B------:R-:W-:Y:S01]  /*b6b0*/  PRMT R91, R97, 0x5410, R84 ;  /* 0x00005410615b7816 */ /* 0x000fe20000000054 */
[----:B------:R-:W-:Y:S01]  /*b6c0*/  @!P0 HADD2 R147, -R97.H0_H0, -RZ.H0_H0 ;  /* 0xa00000ff61938230 */ /* 0x000fe20000000900 */
[----:B------:R-:W-:Y:S01]  /*b6d0*/  @!P1 PRMT R84, R146, 0x5410, RZ ;  /* 0x0000541092549816 */ /* 0x000fe200000000ff */
[C---:B------:R-:W-:Y:S01]  /*b6e0*/  FMUL.FTZ R15, R3.reuse, R75 ;  /* 0x0000004b030f7220 */ /* 0x040fe20000410000 */
[--C-:B------:R-:W-:Y:S01]  /*b6f0*/  SHF.R.U32.HI R7, RZ, 0x18, R5.reuse ;  /* 0x00000018ff077819 */ /* 0x100fe20000011605 */
[----:B------:R-:W-:Y:S01]  /*b700*/  FMUL.FTZ R18, R3, R70 ;  /* 0x0000004603127220 */ /* 0x000fe20000410000 */
[----:B------:R-:W-:Y:S01]  /*b710*/  ISETP.LE.U32.AND P1, PT, R6, UR12, PT ;  /* 0x0000000c06007c0c */ /* 0x000fe2000bf23070 */
[----:B------:R-:W-:Y:S01]  /*b720*/  STG.E.U16 desc[UR20][R116.64+0x12], R84 ;  /* 0x0000125474007986 */ /* 0x000fe2000c101514 */
[----:B------:R-:W-:Y:S01]  /*b730*/  LOP3.LUT R6, R183, UR33, RZ, 0x3c, !PT ;  /* 0x00000021b7067c12 */ /* 0x000fe2000f8e3cff */
[C---:B------:R-:W-:Y:S01]  /*b740*/  FMUL.FTZ R36, R25.reuse, R36 ;  /* 0x0000002419247220 */ /* 0x040fe20000410000 */
[----:B--2---:R-:W-:Y:S01]  /*b750*/  F2FP.F16.F32.PACK_AB R87, R104, R119 ;  /* 0x000000776857723e */ /* 0x004fe200000000ff */
[----:B------:R-:W-:Y:S01]  /*b760*/  FMUL.FTZ R37, R25, R37 ;  /* 0x0000002519257220 */ /* 0x000fe20000410000 */
[----:B------:R-:W-:Y:S01]  /*b770*/  @!P0 PRMT R97, R147, 0x5410, RZ ;  /* 0x0000541093618816 */ /* 0x000fe200000000ff */
[----:B------:R-:W-:Y:S01]  /*b780*/  FMUL.FTZ R38, R3, R38 ;  /* 0x0000002603267220 */ /* 0x000fe20000410000 */
[----:B------:R-:W-:Y:S01]  /*b790*/  ISETP.LE.U32.AND P0, PT, R7, UR12, PT ;  /* 0x0000000c07007c0c */ /* 0x000fe2000bf03070 */
[----:B------:R-:W-:Y:S01]  /*b7a0*/  @!P2 HADD2 R145, -R87.H0_H0, -RZ.H0_H0 ;  /* 0xa00000ff5791a230 */ /* 0x000fe20000000900 */
[----:B------:R-:W-:Y:S01]  /*b7b0*/  SHF.R.U32.HI R7, RZ, 0x10, R5 ;  /* 0x00000010ff077819 */ /* 0x000fe20000011605 */
[----:B------:R-:W-:Y:S01]  /*b7c0*/  STG.E.U16 desc[UR20][R116.64+0x10], R97 ;  /* 0x0000106174007986 */ /* 0x000fe2000c101514 */
[----:B------:R-:W-:Y:S01]  /*b7d0*/  LOP3.LUT R5, R190, 0xffff, RZ, 0xc0, !PT ;  /* 0x0000ffffbe057812 */ /* 0x000fe200078ec0ff */
[----:B------:R-:W-:Y:S01]  /*b7e0*/  IMAD.WIDE.U32 R8, R6, -0x326172a9, RZ ;  /* 0xcd9e8d5706087825 */ /* 0x000fe200078e00ff */
[----:B------:R-:W-:Y:S01]  /*b7f0*/  PRMT R96, R87, 0x7632, R96 ;  /* 0x0000763257607816 */ /* 0x000fe20000000060 */
[----:B------:R-:W-:Y:S01]  /*b800*/  MUFU.EX2 R127, R127 ;  /* 0x0000007f007f7308 */ /* 0x000fe20000000800 */
[----:B------:R-:W-:Y:S01]  /*b810*/  LOP3.LUT R6, R7, 0xff, RZ, 0xc0, !PT ;  /* 0x000000ff07067812 */ /* 0x000fe200078ec0ff */
[----:B------:R-:W-:Y:S01]  /*b820*/  FMUL.FTZ R39, R3, R39 ;  /* 0x0000002703277220 */ /* 0x000fe20000410000 */
[----:B------:R-:W-:Y:S01]  /*b830*/  SHF.R.U32.HI R5, RZ, 0x8, R5 ;  /* 0x00000008ff057819 */ /* 0x000fe20000011605 */
[----:B------:R-:W-:Y:S01]  /*b840*/  @!P5 HADD2 R144, -R96.H0_H0, -RZ.H0_H0 ;  /* 0xa00000ff6090d230 */ /* 0x000fe20000000900 */
[----:B------:R-:W-:Y:S01]  /*b850*/  PRMT R102, R87, 0x5410, R96 ;  /* 0x0000541057667816 */ /* 0x000fe20000000060 */
[----:B------:R-:W-:Y:S01]  /*b860*/  FMUL.FTZ R40, R25, R40 ;  /* 0x0000002819287220 */ /* 0x000fe20000410000 */
[----:B------:R-:W-:Y:S01]  /*b870*/  LOP3.LUT R7, R9, UR23, R176, 0x96, !PT ;  /* 0x0000001709077c12 */ /* 0x000fe2000f8e96b0 */
[----:B------:R-:W-:Y:S01]  /*b880*/  FMUL.FTZ R41, R25, R41 ;  /* 0x0000002919297220 */ /* 0x000fe20000410000 */
[----:B------:R-:W-:Y:S01]  /*b890*/  @!P2 PRMT R87, R145, 0x5410, RZ ;  /* 0x000054109157a816 */ /* 0x000fe200000000ff */
[C---:B------:R-:W-:Y:S01]  /*b8a0*/  FMUL.FTZ R42, R3.reuse, R42 ;  /* 0x0000002a032a7220 */ /* 0x040fe20000410000 */
[----:B------:R-:W-:Y:S01]  /*b8b0*/  ISETP.LE.U32.AND P2, PT, R6, UR12, PT ;  /* 0x0000000c06007c0c */ /* 0x000fe2000bf43070 */
[----:B------:R-:W-:Y:S01]  /*b8c0*/  FMUL.FTZ R43, R3, R43 ;  /* 0x0000002b032b7220 */ /* 0x000fe20000410000 */
[----:B------:R-:W-:Y:S01]  /*b8d0*/  LOP3.LUT R6, R5, 0xffff, RZ, 0xc0, !PT ;  /* 0x0000ffff05067812 */ /* 0x000fe200078ec0ff */
[----:B------:R-:W-:Y:S01]  /*b8e0*/  STG.E.U16 desc[UR20][R114.64+0x20], R87 ;  /* 0x0000205772007986 */ /* 0x000fe2000c101514 */
[----:B------:R-:W-:Y:S01]  /*b8f0*/  LOP3.LUT R5, R95, UR17, R8, 0x96, !PT ;  /* 0x000000115f057c12 */ /* 0x000fe2000f8e9608 */
[----:B------:R-:W-:Y:S01]  /*b900*/  IMAD.WIDE.U32 R8, R7, -0x2daee0ad, RZ ;  /* 0xd2511f5307087825 */ /* 0x000fe200078e00ff */
[----:B------:R-:W-:Y:S01]  /*b910*/  @!P5 PRMT R96, R144, 0x5410, RZ ;  /* 0x000054109060d816 */ /* 0x000fe200000000ff */
[----:B------:R-:W-:Y:S01]  /*b920*/  MUFU.EX2 R107, R107 ;  /* 0x0000006b006b7308 */ /* 0x000fe20000000800 */
[----:B------:R-:W-:Y:S01]  /*b930*/  ISETP.LE.U32.AND P5, PT, R6, UR12, PT ;  /* 0x0000000c06007c0c */ /* 0x000fe2000bfa3070 */
[----:B------:R-:W-:Y:S01]  /*b940*/  IMAD.WIDE.U32 R198, R5, -0x2daee0ad, RZ ;  /* 0xd2511f5305c67825 */ /* 0x000fe200078e00ff */
[----:B------:R-:W-:Y:S01]  /*b950*/  LOP3.LUT R6, R9, UR31, R178, 0x96, !PT ;  /* 0x0000001f09067c12 */ /* 0x000fe2000f8e96b2 */
[----:B------:R-:W-:Y:S01]  /*b960*/  STG.E.U16 desc[UR20][R114.64+0x22], R96 ;  /* 0x0000226072007986 */ /* 0x000fe2000c101514 */
[----:B------:R-:W-:Y:S01]  /*b970*/  LOP3.LUT R4, R93, UR18, R4, 0x96, !PT ;  /* 0x000000125d047c12 */ /* 0x000fe2000f8e9604 */
[----:B------:R-:W-:Y:S01]  /*b980*/  FMUL.FTZ R9, R25, R77 ;  /* 0x0000004d19097220 */ /* 0x000fe20000410000 */
[----:B------:R-:W-:Y:S01]  /*b990*/  LOP3.LUT R5, R199, UR27, R8, 0x96, !PT ;  /* 0x0000001bc7057c12 */ /* 0x000fe2000f8e9608 */
[----:B------:R-:W-:Y:S01]  /*b9a0*/  IMAD.WIDE.U32 R120, R6, -0x326172a9, RZ ;  /* 0xcd9e8d5706787825 */ /* 0x000fe200078e00ff */
[----:B------:R-:W-:Y:S03]  /*b9b0*/  LOP3.LUT R29, R191, UR22, R194, 0x96, !PT ;  /* 0x00000016bf1d7c12 */ /* 0x000fe6000f8e96c2 */
[----:B------:R-:W-:Y:S01]  /*b9c0*/  FMUL.FTZ R13, R25, R73 ;  /* 0x00000049190d7220 */ /* 0x000fe20000410000 */
[----:B------:R-:W-:Y:S01]  /*b9d0*/  FFMA.FTZ R73, R19, UR4, -R189 ;  /* 0x0000000413497c23 */ /* 0x000fe200080108bd */
[----:B------:R-:W-:Y:S01]  /*b9e0*/  LOP3.LUT R94, R121, UR29, R94, 0x96, !PT ;  /* 0x0000001d795e7c12 */ /* 0x000fe2000f8e965e */
[----:B------:R-:W-:Y:S01]  /*b9f0*/  IMAD.WIDE.U32 R6, R5, -0x326172a9, RZ ;  /* 0xcd9e8d5705067825 */ /* 0x000fe200078e00ff */
[----:B------:R-:W-:Y:S03]  /*ba00*/  LOP3.LUT R5, R4, 0xffff, RZ, 0xc0, !PT ;  /* 0x0000ffff04057812 */ /* 0x000fe600078ec0ff */
[----:B------:R-:W-:Y:S01]  /*ba10*/  FMUL.FTZ R19, R3, R71 ;  /* 0x0000004703137220 */ /* 0x000fe20000410000 */
[----:B------:R-:W-:Y:S01]  /*ba20*/  IMAD.WIDE.U32 R94, R94, -0x2daee0ad, RZ ;  /* 0xd2511f535e5e7825 */ /* 0x000fe200078e00ff */
[----:B------:R-:W-:Y:S01]  /*ba30*/  SHF.R.U32.HI R5, RZ, 0x8, R5 ;  /* 0x00000008ff057819 */ /* 0x000fe20000011605 */
[----:B------:R-:W-:Y:S01]  /*ba40*/  LDSM.16.MT88.4 R68, [R128+0x7000] ;  /* 0x007000008044783b */ /* 0x000fe20000004200 */
[----:B------:R-:W-:Y:S01]  /*ba50*/  LOP3.LUT R120, R7, UR16, R120, 0x96, !PT ;  /* 0x0000001007787c12 */ /* 0x000fe2000f8e9678 */
[----:B------:R-:W-:Y:S01]  /*ba60*/  IMAD.U32 R8, RZ, RZ, UR12 ;  /* 0x0000000cff087e24 */ /* 0x000fe2000f8e00ff */
[----:B------:R-:W-:Y:S01]  /*ba70*/  LOP3.LUT R198, R95, UR30, R198, 0x96, !PT ;  /* 0x0000001e5fc67c12 */ /* 0x000fe2000f8e96c6 */
[C---:B------:R-:W-:Y:S01]  /*ba80*/  FMUL.FTZ R33, R25.reuse, R65 ;  /* 0x0000004119217220 */ /* 0x040fe20000410000 */
[C---:B------:R-:W-:Y:S01]  /*ba90*/  FMUL.FTZ R44, R25.reuse, R44 ;  /* 0x0000002c192c7220 */ /* 0x040fe20000410000 */
[----:B------:R-:W-:Y:S01]  /*baa0*/  IMAD.WIDE.U32 R120, R120, -0x2daee0ad, RZ ;  /* 0xd2511f5378787825 */ /* 0x000fe200078e00ff */
[----:B------:R-:W-:Y:S03]  /*bab0*/  PRMT R105, R8, R169, UR12 ;  /* 0x0000000c08697e16 */ /* 0x000fe600080000a9 */
[----:B------:R-:W-:Y:S01]  /*bac0*/  FMUL.FTZ R8, R25, R76 ;  /* 0x0000004c19087220 */ /* 0x000fe20000410000 */
[----:B------:R-:W-:Y:S01]  /*bad0*/  IMAD.WIDE.U32 R198, R198, -0x326172a9, RZ ;  /* 0xcd9e8d57c6c67825 */ /* 0x000fe200078e00ff */
[----:B------:R-:W-:Y:S01]  /*bae0*/  LOP3.LUT R20, R121, UR5, R94, 0x96, !PT ;  /* 0x0000000579147c12 */ /* 0x000fe2000f8e965e */
[----:B------:R-:W-:Y:S02]  /*baf0*/  LDSM.16.MT88.4 R76, [R128+0x6000] ;  /* 0x00600000804c783b */ /* 0x000fe40000004200 */
[----:B------:R-:W-:Y:S01]  /*bb00*/  FFMA.FTZ R121, R26, UR4, -R189 ;  /* 0x000000041a797c23 */ /* 0x000fe200080108bd */
[----:B------:R-:W-:Y:S01]  /*bb10*/  FMUL.FTZ R45, R25, R45 ;  /* 0x0000002d192d7220 */ /* 0x000fe20000410000 */
[----:B------:R-:W-:Y:S01]  /*bb20*/  LOP3.LUT R113, R199, UR26, R6, 0x96, !PT ;  /* 0x0000001ac7717c12 */ /* 0x000fe2000f8e9606 */
[C---:B------:R-:W-:Y:S01]  /*bb30*/  FMUL.FTZ R48, R25.reuse, R48 ;  /* 0x0000003019307220 */ /* 0x040fe20000410000 */
[----:B------:R-:W-:Y:S01]  /*bb40*/  LOP3.LUT R6, R4, 0xff, RZ, 0xc0, !PT ;  /* 0x000000ff04067812 */ /* 0x000fe200078ec0ff */
[----:B------:R-:W-:Y:S01]  /*bb50*/  FMUL.FTZ R49, R25, R49 ;  /* 0x0000003119317220 */ /* 0x000fe20000410000 */
[C---:B------:R-:W-:Y:S01]  /*bb60*/  FFMA.FTZ R192, R3.reuse, R186, R192 ;  /* 0x000000ba03c07223 */ /* 0x040fe200000100c0 */
[C---:B------:R-:W-:Y:S01]  /*bb70*/  FMUL.FTZ R46, R3.reuse, R46 ;  /* 0x0000002e032e7220 */ /* 0x040fe20000410000 */
[----:B------:R-:W-:Y:S01]  /*bb80*/  PRMT R6, R6, 0x5410, R5 ;  /* 0x0000541006067816 */ /* 0x000fe20000000005 */
[C---:B------:R-:W-:Y:S01]  /*bb90*/  FMUL.FTZ R47, R3.reuse, R47 ;  /* 0x0000002f032f7220 */ /* 0x040fe20000410000 */
[----:B------:R-:W-:Y:S01]  /*bba0*/  FADD.FTZ R65, R126, R192 ;  /* 0x000000c07e417221 */ /* 0x000fe20000010000 */
[----:B------:R-:W-:Y:S01]  /*bbb0*/  SHF.R.U32.HI R192, RZ, 0x10, R29 ;  /* 0x00000010ffc07819 */ /* 0x000fe2000001161d */
[----:B------:R-:W-:Y:S01]  /*bbc0*/  MUFU.EX2 R126, R73 ;  /* 0x00000049007e7308 */ /* 0x000fe20000000800 */
[--C-:B------:R-:W-:Y:S01]  /*bbd0*/  HSET2.LE.AND R5, R6, R105.reuse, PT ;  /* 0x0000006906057233 */ /* 0x100fe20003803000 */
[----:B------:R-:W-:Y:S01]  /*bbe0*/  FADD.FTZ R124, R124, R65 ;  /* 0x000000417c7c7221 */ /* 0x000fe20000010000 */
[----:B------:R-:W-:Y:S01]  /*bbf0*/  LOP3.LUT R6, R92, 0xff, RZ, 0xc0, !PT ;  /* 0x000000ff5c067812 */ /* 0x000fe200078ec0ff */
[C---:B------:R-:W-:Y:S01]  /*bc00*/  FMUL.FTZ R50, R3.reuse, R50 ;  /* 0x0000003203327220 */ /* 0x040fe20000410000 */
[----:B------:R-:W-:Y:S01]  /*bc10*/  LOP3.LUT R192, R192, 0xff, RZ, 0xc0, !PT ;  /* 0x000000ffc0c07812 */ /* 0x000fe200078ec0ff */
[----:B------:R-:W-:Y:S01]  /*bc20*/  FMUL.FTZ R51, R3, R51 ;  /* 0x0000003303337220 */ /* 0x000fe20000410000 */
[----:B------:R-:W-:Y:S01]  /*bc30*/  LOP3.LUT R88, R5, R88, RZ, 0xc0, !PT ;  /* 0x0000005805587212 */ /* 0x000fe200078ec0ff */
[C---:B------:R-:W-:Y:S01]  /*bc40*/  FMUL.FTZ R54, R3.reuse, R54 ;  /* 0x0000003603367220 */ /* 0x040fe20000410000 */
[--C-:B------:R-:W-:Y:S01]  /*bc50*/  SHF.R.U32.HI R5, RZ, 0x10, R4.reuse ;  /* 0x00000010ff057819 */ /* 0x100fe20000011604 */
[C---:B------:R-:W-:Y:S01]  /*bc60*/  FMUL.FTZ R55, R3.reuse, R55 ;  /* 0x0000003703377220 */ /* 0x040fe20000410000 */
[----:B------:R-:W-:Y:S01]  /*bc70*/  SHF.R.U32.HI R4, RZ, 0x18, R4 ;  /* 0x00000018ff047819 */ /* 0x000fe20000011604 */
[----:B------:R-:W-:Y:S01]  /*bc80*/  FMUL.FTZ R58, R3, R58 ;  /* 0x0000003a033a7220 */ /* 0x000fe20000410000 */
[----:B------:R-:W-:Y:S01]  /*bc90*/  LOP3.LUT R5, R5, 0xff, RZ, 0xc0, !PT ;  /* 0x000000ff05057812 */ /* 0x000fe200078ec0ff */
[C---:B------:R-:W-:Y:S01]  /*bca0*/  FMUL.FTZ R59, R3.reuse, R59 ;  /* 0x0000003b033b7220 */ /* 0x040fe20000410000 */
[----:B------:R-:W-:Y:S01]  /*bcb0*/  FFMA.FTZ R194, R14, UR4, -R189 ;  /* 0x000000040ec27c23 */ /* 0x000fe200080108bd */
[----:B------:R-:W-:Y:S01]  /*bcc0*/  FMUL.FTZ R14, R3, R74 ;  /* 0x0000004a030e7220 */ /* 0x000fe20000410000 */
[----:B------:R-:W-:Y:S01]  /*bcd0*/  PRMT R4, R5, 0x5410, R4 ;  /* 0x0000541005047816 */ /* 0x000fe20000000004 */
[C---:B------:R-:W-:Y:S01]  /*bce0*/  FMUL.FTZ R12, R25.reuse, R72 ;  /* 0x00000048190c7220 */ /* 0x040fe20000410000 */
[----:B------:R-:W-:Y:S01]  /*bcf0*/  SHF.R.U32.HI R5, RZ, 0x10, R92 ;  /* 0x00000010ff057819 */ /* 0x000fe2000001165c */
[C---:B------:R-:W-:Y:S01]  /*bd00*/  FFMA.FTZ R196, R25.reuse, R188, R196 ;  /* 0x000000bc19c47223 */ /* 0x040fe200000100c4 */
[----:B------:R-:W-:Y:S01]  /*bd10*/  MUFU.EX2 R194, R194 ;  /* 0x000000c200c27308 */ /* 0x000fe20000000800 */
[--C-:B------:R-:W-:Y:S01]  /*bd20*/  HSET2.LE.AND R4, R4, R105.reuse, PT ;  /* 0x0000006904047233 */ /* 0x100fe20003803000 */
[----:B------:R-:W-:Y:S01]  /*bd30*/  FMUL.FTZ R52, R25, R52 ;  /* 0x0000003419347220 */ /* 0x000fe20000410000 */
[----:B------:R-:W-:Y:S01]  /*bd40*/  LOP3.LUT R5, R5, 0xff, RZ, 0xc0, !PT ;  /* 0x000000ff05057812 */ /* 0x000fe200078ec0ff */
[C---:B------:R-:W-:Y:S01]  /*bd50*/  FMUL.FTZ R53, R25.reuse, R53 ;  /* 0x0000003519357220 */ /* 0x040fe20000410000 */
[C---:B------:R-:W-:Y:S01]  /*bd60*/  FMUL.FTZ R56, R25.reuse, R56 ;  /* 0x0000003819387220 */ /* 0x040fe20000410000 */
[----:B------:R-:W-:Y:S01]  /*bd70*/  LOP3.LUT R89, R4, R89, RZ, 0xc0, !PT ;  /* 0x0000005904597212 */ /* 0x000fe200078ec0ff */
[----:B------:R-:W-:Y:S01]  /*bd80*/  FMUL.FTZ R57, R25, R57 ;  /* 0x0000003919397220 */ /* 0x000fe20000410000 */
[----:B------:R-:W-:Y:S01]  /*bd90*/  LOP3.LUT R4, R92, 0xffff, RZ, 0xc0, !PT ;  /* 0x0000ffff5c047812 */ /* 0x000fe200078ec0ff */
[----:B------:R-:W-:Y:S01]  /*bda0*/  FADD.FTZ R196, R177, R196 ;  /* 0x000000c4b1c47221 */ /* 0x000fe20000010000 */
[----:B------:R-:W-:Y:S01]  /*bdb0*/  SHF.R.U32.HI R92, RZ, 0x18, R92 ;  /* 0x00000018ff5c7819 */ /* 0x000fe2000001165c */
[----:B------:R-:W-:Y:S01]  /*bdc0*/  MUFU.EX2 R121, R121 ;  /* 0x0000007900797308 */ /* 0x000fe20000000800 */
[----:B------:R-:W-:Y:S01]  /*bdd0*/  SHF.R.U32.HI R7, RZ, 0x8, R4 ;  /* 0x00000008ff077819 */ /* 0x000fe20000011604 */
[----:B------:R-:W-:Y:S01]  /*bde0*/  FADD.FTZ R125, R125, R196 ;  /* 0x000000c47d7d7221 */ /* 0x000fe20000010000 */
[----:B------:R-:W-:Y:S02]  /*bdf0*/  PRMT R4, R5, 0x5410, R92 ;  /* 0x0000541005047816 */ /* 0x000fe4000000005c */
[----:B------:R-:W-:Y:S01]  /*be00*/  PRMT R6, R6, 0x5410, R7 ;  /* 0x0000541006067816 */ /* 0x000fe20000000007 */
[----:B------:R-:W1:Y:S01]  /*be10*/  LDSM.16.MT88.4 R92, [R130+0x6000] ;  /* 0x00600000825c783b */ /* 0x000e620000004200 */
[C---:B------:R-:W-:Y:S01]  /*be20*/  FMUL.FTZ R7, R3.reuse, R83 ;  /* 0x0000005303077220 */ /* 0x040fe20000410000 */
[--C-:B------:R-:W-:Y:S01]  /*be30*/  HSET2.LE.AND R4, R4, R105.reuse, PT ;  /* 0x0000006904047233 */ /* 0x100fe20003803000 */
[--C-:B------:R-:W-:Y:S01]  /*be40*/  FFMA.FTZ R83, R34, UR4, -R189.reuse ;  /* 0x0000000422537c23 */ /* 0x100fe200080108bd */
[--C-:B------:R-:W-:Y:S01]  /*be50*/  HSET2.LE.AND R5, R6, R105.reuse, PT ;  /* 0x0000006906057233 */ /* 0x100fe20003803000 */
[----:B------:R-:W-:Y:S01]  /*be60*/  FMUL.FTZ R6, R3, R82 ;  /* 0x0000005203067220 */ /* 0x000fe20000410000 */
[--C-:B------:R-:W-:Y:S01]  /*be70*/  FFMA.FTZ R82, R35, UR4, -R189.reuse ;  /* 0x0000000423527c23 */ /* 0x100fe200080108bd */
[----:B------:R-:W-:Y:S01]  /*be80*/  LOP3.LUT R91, R4, R91, RZ, 0xc0, !PT ;  /* 0x0000005b045b7212 */ /* 0x000fe200078ec0ff */
[----:B------:R-:W-:Y:S01]  /*be90*/  FMUL.FTZ R34, R3, R66 ;  /* 0x0000004203227220 */ /* 0x000fe20000410000 */
[----:B------:R-:W-:Y:S01]  /*bea0*/  LOP3.LUT R90, R5, R90, RZ, 0xc0, !PT ;  /* 0x0000005a055a7212 */ /* 0x000fe200078ec0ff */
[C---:B------:R-:W-:Y:S01]  /*beb0*/  FMUL.FTZ R4, R25.reuse, R80 ;  /* 0x0000005019047220 */ /* 0x040fe20000410000 */
[----:B------:R-:W-:Y:S01]  /*bec0*/  SHF.R.U32.HI R66, RZ, 0x10, R190 ;  /* 0x00000010ff427819 */ /* 0x000fe200000116be */
[----:B------:R-:W-:Y:S01]  /*bed0*/  FMUL.FTZ R5, R25, R81 ;  /* 0x0000005119057220 */ /* 0x000fe20000410000 */
[--C-:B------:R-:W-:Y:S01]  /*bee0*/  FFMA.FTZ R80, R31, UR4, -R189.reuse ;  /* 0x000000041f507c23 */ /* 0x100fe200080108bd */
[----:B------:R-:W-:Y:S01]  /*bef0*/  FFMA.FTZ R81, R30, UR4, -R189 ;  /* 0x000000041e517c23 */ /* 0x000fe200080108bd */
[----:B------:R-:W-:Y:S01]  /*bf00*/  FMUL.FTZ R35, R3, R67 ;  /* 0x0000004303237220 */ /* 0x000fe20000410000 */
[----:B------:R-:W-:Y:S01]  /*bf10*/  LOP3.LUT R67, R66, 0xff, RZ, 0xc0, !PT ;  /* 0x000000ff42437812 */ /* 0x000fe200078ec0ff */
[----:B------:R-:W-:Y:S02]  /*bf20*/  FADD.FTZ R122, R122, R125 ;  /* 0x0000007d7a7a7221 */ /* 0x000fe40000010000 */
[C---:B-1----:R-:W-:Y:S06]  /*bf30*/  HMMA.16816.F32 R4, R88.reuse, R92, R4 ;  /* 0x0000005c5804723c */ /* 0x042fec0000001804 */
[C---:B------:R-:W-:Y:S05]  /*bf40*/  HMMA.16816.F32 R8, R88.reuse, R94, R8 ;  /* 0x0000005e5808723c */ /* 0x040fea0000001808 */
[--C-:B------:R-:W-:Y:S01]  /*bf50*/  FFMA.FTZ R93, R22, UR4, -R189.reuse ;  /* 0x00000004165d7c23 */ /* 0x100fe200080108bd */
[C---:B------:R-:W-:Y:S05]  /*bf60*/  HMMA.16816.F32 R36, R88.reuse, R76, R36 ;  /* 0x0000004c5824723c */ /* 0x040fea0000001824 */
[----:B------:R-:W-:Y:S01]  /*bf70*/  FFMA.FTZ R95, R23, UR4, -R189 ;  /* 0x00000004175f7c23 */ /* 0x000fe200080108bd */
[C---:B------:R-:W-:Y:S01]  /*bf80*/  HMMA.16816.F32 R40, R88.reuse, R78, R40 ;  /* 0x0000004e5828723c */ /* 0x040fe20000001828 */
[----:B------:R-:W1:Y:S04]  /*bf90*/  LDSM.16.MT88.4 R76, [R130+0x7000] ;  /* 0x00700000824c783b */ /* 0x000e680000004200 */
[----:B------:R-:W-:Y:S06]  /*bfa0*/  IMAD.WIDE.U32 R188, R20, -0x326172a9, RZ ;  /* 0xcd9e8d5714bc7825 */ /* 0x000fec00078e00ff */
[C---:B------:R-:W-:Y:S01]  /*bfb0*/  FMUL.FTZ R22, R3.reuse, R62 ;  /* 0x0000003e03167220 */ /* 0x040fe20000410000 */
[----:B------:R-:W-:Y:S01]  /*bfc0*/  FMUL.FTZ R23, R3, R63 ;  /* 0x0000003f03177220 */ /* 0x000fe20000410000 */
[--C-:B------:R-:W-:Y:S01]  /*bfd0*/  LOP3.LUT R74, R189, UR18, R198.reuse, 0x96, !PT ;  /* 0x00000012bd4a7c12 */ /* 0x100fe2000f8e96c6 */
[----:B------:R-:W-:Y:S01]  /*bfe0*/  FMUL.FTZ R20, R25, R60 ;  /* 0x0000003c19147220 */ /* 0x000fe20000410000 */
[----:B------:R-:W-:Y:S02]  /*bff0*/  LOP3.LUT R186, R189, UR18, R198, 0x96, !PT ;  /* 0x00000012bdba7c12 */ /* 0x000fe4000f8e96c6 */
[C---:B------:R-:W-:Y:S02]  /*c000*/  LOP3.LUT R60, R74.reuse, 0xff, RZ, 0xc0, !PT ;  /* 0x000000ff4a3c7812 */ /* 0x040fe400078ec0ff */
[----:B------:R-:W-:Y:S04]  /*c010*/  LOP3.LUT R3, R74, 0xffff, RZ, 0xc0, !PT ;  /* 0x0000ffff4a037812 */ /* 0x000fe800078ec0ff */
[----:B------:R-:W-:Y:S04]  /*c020*/  SHF.R.U32.HI R3, RZ, 0x8, R3 ;  /* 0x00000008ff037819 */ /* 0x000fe80000011603 */
[----:B------:R-:W-:Y:S01]  /*c030*/  LOP3.LUT R3, R3, 0xffff, RZ, 0xc0, !PT ;  /* 0x0000ffff03037812 */ /* 0x000fe200078ec0ff */
[C---:B-1----:R-:W-:Y:S01]  /*c040*/  HMMA.16816.F32 R12, R88.reuse, R76, R12 ;  /* 0x0000004c580c723c */ /* 0x042fe2000000180c */
[----:B------:R-:W1:Y:S05]  /*c050*/  MUFU.EX2 R77, R32 ;  /* 0x00000020004d7308 */ /* 0x000e6a0000000800 */
[C---:B------:R-:W-:Y:S05]  /*c060*/  HMMA.16816.F32 R16, R88.reuse, R78, R16 ;  /* 0x0000004e5810723c */ /* 0x040fea0000001810 */
[----:B------:R2:W3:Y:S01]  /*c070*/  MUFU.EX2 R78, R187 ;  /* 0x000000bb004e7308 */ /* 0x0004e20000000800 */
[----:B------:R-:W-:Y:S01]  /*c080*/  SHF.R.U32.HI R76, RZ, 0x18, R190 ;  /* 0x00000018ff4c7819 */ /* 0x000fe200000116be */
[C---:B------:R-:W-:Y:S04]  /*c090*/  HMMA.16816.F32 R20, R88.reuse, R68, R20 ;  /* 0x000000445814723c */ /* 0x040fe80000001814 */
[----:B------:R-:W-:Y:S04]  /*c0a0*/  PRMT R76, R67, 0x5410, R76 ;  /* 0x00005410434c7816 */ /* 0x000fe8000000004c */
[----:B------:R-:W4:Y:S03]  /*c0b0*/  MUFU.EX2 R79, R193 ;  /* 0x000000c1004f7308 */ /* 0x000f260000000800 */
[----:B-1----:R-:W-:Y:S01]  /*c0c0*/  F2FP.F16.F32.PACK_AB R26, R77, R194 ;  /* 0x000000c24d1a723e */ /* 0x002fe200000000ff */
[----:B------:R-:W-:Y:S03]  /*c0d0*/  FMUL.FTZ R32, R25, R64 ;  /* 0x0000004019207220 */ /* 0x000fe60000410000 */
[C---:B------:R-:W-:Y:S01]  /*c0e0*/  PRMT R25, R26.reuse, 0x7632, R25 ;  /* 0x000076321a197816 */ /* 0x040fe20000000019 */
[----:B------:R-:W-:Y:S01]  /*c0f0*/  @!P2 HADD2 R165, -R26.H0_H0, -RZ.H0_H0 ;  /* 0xa00000ff1aa5a230 */ /* 0x000fe20000000900 */
[----:B------:R-:W-:Y:S01]  /*c100*/  SHF.R.U32.HI R64, RZ, 0x18, R74 ;  /* 0x00000018ff407819 */ /* 0x000fe2000001164a */
[----:B--2---:R-:W-:Y:S01]  /*c110*/  FADD.FTZ R187, R119, R122 ;  /* 0x0000007a77bb7221 */ /* 0x004fe20000010000 */
[----:B------:R-:W-:Y:S01]  /*c120*/  PRMT R31, R26, 0x5410, R25 ;  /* 0x000054101a1f7816 */ /* 0x000fe20000000019 */
[C---:B------:R-:W-:Y:S01]  /*c130*/  HMMA.16816.F32 R32, R88.reuse, R70, R32 ;  /* 0x000000465820723c */ /* 0x040fe20000001820 */
[----:B------:R1:W-:Y:S02]  /*c140*/  MUFU.EX2 R119, R110 ;  /* 0x0000006e00777308 */ /* 0x0003e40000000800 */
[----:B------:R-:W-:Y:S01]  /*c150*/  @!P2 PRMT R26, R165, 0x5410, RZ ;  /* 0x00005410a51aa816 */ /* 0x000fe200000000ff */
[----:B------:R-:W-:Y:S01]  /*c160*/  @!P0 HADD2 R164, -R25.H0_H0, -RZ.H0_H0 ;  /* 0xa00000ff19a48230 */ /* 0x000fe20000000900 */
[----:B------:R-:W-:Y:S01]  /*c170*/  ISETP.LE.U32.AND P2, PT, R60, UR12, PT ;  /* 0x0000000c3c007c0c */ /* 0x000fe2000bf43070 */
[----:B------:R-:W-:Y:S01]  /*c180*/  FADD.FTZ R187, R104, R187 ;  /* 0x000000bb68bb7221 */ /* 0x000fe20000010000 */
[----:B---3--:R-:W-:Y:S01]  /*c190*/  F2FP.F16.F32.PACK_AB R92, R127, R78 ;  /* 0x0000004e7f5c723e */ /* 0x008fe200000000ff */
[----:B------:R-:W2:Y:S03]  /*c1a0*/  LDSM.16.MT88.4 R60, [R130+0x8000] ;  /* 0x00800000823c783b */ /* 0x000ea60000004200 */
[----:B------:R-:W-:Y:S01]  /*c1b0*/  @!P0 PRMT R25, R164, 0x5410, RZ ;  /* 0x00005410a4198816 */ /* 0x000fe200000000ff */
[----:B------:R-:W-:Y:S01]  /*c1c0*/  @!P6 HADD2 R163, -R92.H0_H0, -RZ.H0_H0 ;  /* 0xa00000ff5ca3e230 */ /* 0x000fe20000000900 */
[----:B------:R-:W-:Y:S02]  /*c1d0*/  ISETP.LE.U32.AND P0, PT, R3, UR12, PT ;  /* 0x0000000c03007c0c */ /* 0x000fe4000bf03070 */
[----:B------:R-:W-:Y:S01]  /*c1e0*/  PRMT R3, R92, 0x7632, R3 ;  /* 0x000076325c037816 */ /* 0x000fe20000000003 */
[----:B------:R-:W-:Y:S01]  /*c1f0*/  STG.E.U16 desc[UR20][R116.64+0x20], R26 ;  /* 0x0000201a74007986 */ /* 0x000fe2000c101514 */
[----:B------:R-:W-:Y:S01]  /*c200*/  LOP3.LUT R68, R190, 0xff, RZ, 0xc0, !PT ;  /* 0x000000ffbe447812 */ /* 0x000fe200078ec0ff */
[----:B-1----:R-:W-:Y:S01]  /*c210*/  FADD.FTZ R110, R78, R187 ;  /* 0x000000bb4e6e7221 */ /* 0x002fe20000010000 */
[----:B------:R-:W-:Y:S01]  /*c220*/  PRMT R72, R92, 0x5410, R3 ;  /* 0x000054105c487816 */ /* 0x000fe20000000003 */
[----:B------:R-:W-:Y:S01]  /*c230*/  @!P5 HADD2 R162, -R3.H0_H0, -RZ.H0_H0 ;  /* 0xa00000ff03a2d230 */ /* 0x000fe20000000900 */
[----:B------:R-:W-:Y:S01]  /*c240*/  @!P6 PRMT R92, R163, 0x5410, RZ ;  /* 0x00005410a35ce816 */ /* 0x000fe200000000ff */
[----:B------:R-:W-:Y:S01]  /*c250*/  STG.E.U16 desc[UR20][R116.64+0x22], R25 ;  /* 0x0000221974007986 */ /* 0x000fe2000c101514 */
[----:B------:R-:W-:Y:S01]  /*c260*/  ISETP.LE.U32.AND P6, PT, R64, UR12, PT ;  /* 0x0000000c40007c0c */ /* 0x000fe2000bfc3070 */
[----:B------:R-:W-:Y:S01]  /*c270*/  FADD.FTZ R187, R127, R110 ;  /* 0x0000006e7fbb7221 */ /* 0x000fe20000010000 */
[----:B------:R-:W-:Y:S01]  /*c280*/  @!P5 PRMT R3, R162, 0x5410, RZ ;  /* 0x00005410a203d816 */ /* 0x000fe200000000ff */
[----:B------:R-:W-:Y:S01]  /*c290*/  STG.E.U16 desc[UR20][R114.64+0x30], R92 ;  /* 0x0000305c72007986 */ /* 0x000fe2000c101514 */
[----:B------:R-:W-:Y:S01]  /*c2a0*/  LOP3.LUT R64, R190, 0xffff, RZ, 0xc0, !PT ;  /* 0x0000ffffbe407812 */ /* 0x000fe200078ec0ff */
[----:B------:R-:W-:Y:S01]  /*c2b0*/  MUFU.EX2 R127, R108 ;  /* 0x0000006c007f7308 */ /* 0x000fe20000000800 */
[C---:B------:R-:W-:Y:S01]  /*c2c0*/  LOP3.LUT R190, R29.reuse, 0xff, RZ, 0xc0, !PT ;  /* 0x000000ff1dbe7812 */ /* 0x040fe200078ec0ff */
[----:B------:R1:W-:Y:S01]  /*c2d0*/  STG.E.U16 desc[UR20][R114.64+0x32], R3 ;  /* 0x0000320372007986 */ /* 0x0003e2000c101514 */
[----:B------:R-:W-:Y:S02]  /*c2e0*/  SHF.R.U32.HI R69, RZ, 0x8, R64 ;  /* 0x00000008ff457819 */ /* 0x000fe40000011640 */
[----:B------:R-:W-:Y:S02]  /*c2f0*/  LOP3.LUT R64, R29, 0xffff, RZ, 0xc0, !PT ;  /* 0x0000ffff1d407812 */ /* 0x000fe400078ec0ff */
[----:B------:R-:W-:Y:S02]  /*c300*/  SHF.R.U32.HI R29, RZ, 0x18, R29 ;  /* 0x00000018ff1d7819 */ /* 0x000fe4000001161d */
[----:B------:R-:W-:Y:S02]  /*c310*/  SHF.R.U32.HI R67, RZ, 0x8, R64 ;  /* 0x00000008ff437819 */ /* 0x000fe40000011640 */
[----:B------:R-:W-:Y:S02]  /*c320*/  PRMT R68, R68, 0x5410, R69 ;  /* 0x0000541044447816 */ /* 0x000fe40000000045 */
[----:B------:R-:W-:Y:S02]  /*c330*/  PRMT R190, R190, 0x5410, R67 ;  /* 0x00005410bebe7816 */ /* 0x000fe40000000043 */
[--C-:B------:R-:W-:Y:S01]  /*c340*/  PRMT R192, R192, 0x5410, R29.reuse ;  /* 0x00005410c0c07816 */ /* 0x100fe2000000001d */
[----:B------:R-:W-:Y:S01]  /*c350*/  LDSM.16.MT88.4 R64, [R130+0x6400] ;  /* 0x006400008240783b */ /* 0x000fe20000004200 */
[----:B----4-:R-:W-:Y:S01]  /*c360*/  F2FP.F16.F32.PACK_AB R94, R126, R79 ;  /* 0x0000004f7e5e723e */ /* 0x010fe200000000ff */
[C---:B--2---:R-:W-:Y:S03]  /*c370*/  HMMA.16816.F32 R44, R88.reuse, R60, R44 ;  /* 0x0000003c582c723c */ /* 0x044fe6000000182c */
[----:B------:R-:W-:Y:S01]  /*c380*/  PRMT R29, R94, 0x7632, R29 ;  /* 0x000076325e1d7816 */ /* 0x000fe2000000001d */
[----:B------:R-:W-:Y:S02]  /*c390*/  @!P1 HADD2 R161, -R94.H0_H0, -RZ.H0_H0 ;  /* 0xa00000ff5ea19230 */ /* 0x000fe40000000900 */
[C---:B------:R-:W-:Y:S05]  /*c3a0*/  HMMA.16816.F32 R48, R88.reuse, R62, R48 ;  /* 0x0000003e5830723c */ /* 0x040fea0000001830 */
[----:B------:R-:W-:Y:S01]  /*c3b0*/  LOP3.LUT R60, R188, 0xff, RZ, 0xc0, !PT ;  /* 0x000000ffbc3c7812 */ /* 0x000fe200078ec0ff */
[----:B------:R-:W-:Y:S02]  /*c3c0*/  @!P3 HADD2 R160, -R29.H0_H0, -RZ.H0_H0 ;  /* 0xa00000ff1da0b230 */ /* 0x000fe40000000900 */
[----:B-1----:R-:W-:Y:S01]  /*c3d0*/  IMAD.MOV.U32 R3, RZ, RZ, R2 ;  /* 0x000000ffff037224 */ /* 0x002fe200078e0002 */
[----:B------:R-:W-:Y:S02]  /*c3e0*/  ISETP.LE.U32.AND P5, PT, R60, UR12, PT ;  /* 0x0000000c3c007c0c */ /* 0x000fe4000bfa3070 */
[----:B------:R-:W1:Y:S02]  /*c3f0*/  LDSM.16.MT88.4 R60, [R128+0x8000] ;  /* 0x00800000803c783b */ /* 0x000e640000004200 */
[C---:B-1----:R-:W-:Y:S06]  /*c400*/  HMMA.16816.F32 R52, R88.reuse, R60, R52 ;  /* 0x0000003c5834723c */ /* 0x042fec0000001834 */
[----:B------:R-:W-:Y:S01]  /*c410*/  HMMA.16816.F32 R56, R88, R62, R56 ;  /* 0x0000003e5838723c */ /* 0x000fe20000001838 */
[----:B------:R-:W-:Y:S04]  /*c420*/  MUFU.EX2 R88, R123 ;  /* 0x0000007b00587308 */ /* 0x000fe80000000800 */
[--C-:B------:R-:W-:Y:S02]  /*c430*/  HSET2.LE.AND R61, R190, R105.reuse, PT ;  /* 0x00000069be3d7233 */ /* 0x100fe40003803000 */
[--C-:B------:R-:W-:Y:S01]  /*c440*/  HSET2.LE.AND R63, R68, R105.reuse, PT ;  /* 0x00000069443f7233 */ /* 0x100fe20003803000 */
[----:B------:R-:W-:Y:S01]  /*c450*/  FADD.FTZ R89, R111, R124 ;  /* 0x0000007c6f597221 */ /* 0x000fe20000010000 */
[----:B------:R-:W1:Y:S02]  /*c460*/  LDSM.16.MT88.4 R68, [R128+0x6400] ;  /* 0x006400008044783b */ /* 0x000e640000004200 */
[----:B------:R-:W2:Y:S01]  /*c470*/  MUFU.EX2 R111, R118 ;  /* 0x00000076006f7308 */ /* 0x000ea20000000800 */
[--C-:B------:R-:W-:Y:S01]  /*c480*/  HSET2.LE.AND R62, R192, R105.reuse, PT ;  /* 0x00000069c03e7233 */ /* 0x100fe20003803000 */
[----:B------:R-:W-:Y:S01]  /*c490*/  FADD.FTZ R194, R194, R89 ;  /* 0x00000059c2c27221 */ /* 0x000fe20000010000 */
[----:B------:R-:W-:Y:S02]  /*c4a0*/  LOP3.LUT R60, R61, R102, RZ, 0xc0, !PT ;  /* 0x000000663d3c7212 */ /* 0x000fe400078ec0ff */
[----:B------:R-:W-:Y:S01]  /*c4b0*/  SHF.R.U32.HI R91, RZ, 0x18, R188 ;  /* 0x00000018ff5b7819 */ /* 0x000fe200000116bc */
[----:B------:R-:W-:Y:S01]  /*c4c0*/  FADD.FTZ R194, R77, R194 ;  /* 0x000000c24dc27221 */ /* 0x000fe20000010000 */
[----:B------:R-:W-:Y:S03]  /*c4d0*/  LOP3.LUT R61, R62, R31, RZ, 0xc0, !PT ;  /* 0x0000001f3e3d7212 */ /* 0x000fe600078ec0ff */
[----:B------:R-:W-:Y:S01]  /*c4e0*/  MUFU.EX2 R124, R85 ;  /* 0x00000055007c7308 */ /* 0x000fe20000000800 */
[--C-:B------:R-:W-:Y:S01]  /*c4f0*/  HSET2.LE.AND R31, R76, R105.reuse, PT ;  /* 0x000000694c1f7233 */ /* 0x100fe20003803000 */
[----:B------:R-:W-:Y:S01]  /*c500*/  FADD.FTZ R191, R79, R194 ;  /* 0x000000c24fbf7221 */ /* 0x000fe20000010000 */
[----:B------:R-:W-:Y:S02]  /*c510*/  LOP3.LUT R62, R63, R72, RZ, 0xc0, !PT ;  /* 0x000000483f3e7212 */ /* 0x000fe400078ec0ff */
[----:B------:R-:W-:Y:S01]  /*c520*/  PRMT R72, R94, 0x5410, R29 ;  /* 0x000054105e487816 */ /* 0x000fe2000000001d */
[----:B------:R-:W-:Y:S01]  /*c530*/  FADD.FTZ R191, R126, R191 ;  /* 0x000000bf7ebf7221 */ /* 0x000fe20000010000 */
[----:B------:R-:W-:Y:S03]  /*c540*/  SHF.R.U32.HI R76, RZ, 0x10, R74 ;  /* 0x00000010ff4c7819 */ /* 0x000fe6000001164a */
[----:B------:R-:W-:Y:S01]  /*c550*/  MUFU.EX2 R126, R82 ;  /* 0x00000052007e7308 */ /* 0x000fe20000000800 */
[----:B------:R-:W-:Y:S02]  /*c560*/  LOP3.LUT R63, R31, R72, RZ, 0xc0, !PT ;  /* 0x000000481f3f7212 */ /* 0x000fe400078ec0ff */
[----:B------:R-:W-:Y:S01]  /*c570*/  SHF.R.U32.HI R31, RZ, 0x10, R188 ;  /* 0x00000010ff1f7819 */ /* 0x000fe200000116bc */
[----:B------:R-:W3:Y:S01]  /*c580*/  LDSM.16.MT88.4 R72, [R130+0x7400] ;  /* 0x007400008248783b */ /* 0x000ee20000004200 */
[----:B------:R-:W-:Y:S02]  /*c590*/  LOP3.LUT R76, R76, 0xff, RZ, 0xc0, !PT ;  /* 0x000000ff4c4c7812 */ /* 0x000fe400078ec0ff */
[----:B------:R-:W-:Y:S01]  /*c5a0*/  LOP3.LUT R31, R31, 0xff, RZ, 0xc0, !PT ;  /* 0x000000ff1f1f7812 */ /* 0x000fe200078ec0ff */
[C---:B------:R-:W-:Y:S02]  /*c5b0*/  HMMA.16816.F32 R4, R60.reuse, R64, R4 ;  /* 0x000000403c04723c */ /* 0x040fe40000001804 */
[----:B------:R-:W4:Y:S03]  /*c5c0*/  MUFU.EX2 R118, R112 ;  /* 0x0000007000767308 */ /* 0x000f260000000800 */
[----:B--2---:R-:W-:Y:S01]  /*c5d0*/  F2FP.F16.F32.PACK_AB R102, R111, R88 ;  /* 0x000000586f66723e */ /* 0x004fe200000000ff */
[C---:B------:R-:W-:Y:S01]  /*c5e0*/  HMMA.16816.F32 R8, R60.reuse, R66, R8 ;  /* 0x000000423c08723c */ /* 0x040fe20000001808 */
[----:B------:R-:W2:Y:S04]  /*c5f0*/  LDSM.16.MT88.4 R64, [R128+0x7400] ;  /* 0x007400008040783b */ /* 0x000ea80000004200 */
[----:B------:R-:W-:Y:S01]  /*c600*/  @!P3 PRMT R29, R160, 0x5410, RZ ;  /* 0x00005410a01db816 */ /* 0x000fe200000000ff */
[----:B------:R-:W-:Y:S01]  /*c610*/  @!P2 HADD2 R158, -R102.H0_H0, -RZ.H0_H0 ;  /* 0xa00000ff669ea230 */ /* 0x000fe20000000900 */
[----:B------:R-:W-:Y:S02]  /*c620*/  @!P1 PRMT R94, R161, 0x5410, RZ ;  /* 0x00005410a15e9816 */ /* 0x000fe400000000ff */
[----:B------:R-:W-:Y:S01]  /*c630*/  ISETP.LE.U32.AND P3, PT, R76, UR12, PT ;  /* 0x0000000c4c007c0c */ /* 0x000fe2000bf63070 */
[C---:B-1----:R-:W-:Y:S01]  /*c640*/  HMMA.16816.F32 R36, R60.reuse, R68, R36 ;  /* 0x000000443c24723c */ /* 0x042fe20000001824 */
[----:B------:R-:W-:Y:S02]  /*c650*/  STG.E.U16 desc[UR20][R116.64+0x32], R29 ;  /* 0x0000321d74007986 */ /* 0x000fe4000c101514 */
[----:B------:R-:W-:Y:S02]  /*c660*/  ISETP.LE.U32.AND P1, PT, R31, UR12, PT ;  /* 0x0000000c1f007c0c */ /* 0x000fe4000bf23070 */
[----:B------:R-:W-:Y:S01]  /*c670*/  LOP3.LUT R76, R188, 0xffff, RZ, 0xc0, !PT ;  /* 0x0000ffffbc4c7812 */ /* 0x000fe200078ec0ff */
[----:B------:R-:W-:Y:S01]  /*c680*/  STG.E.U16 desc[UR20][R116.64+0x30], R94 ;  /* 0x0000305e74007986 */ /* 0x000fe2000c101514 */
[----:B------:R-:W-:Y:S01]  /*c690*/  PRMT R31, R102, 0x7632, R31 ;  /* 0x00007632661f7816 */ /* 0x000fe2000000001f */
[C---:B------:R-:W-:Y:S03]  /*c6a0*/  HMMA.16816.F32 R40, R60.reuse, R70, R40 ;  /* 0x000000463c28723c */ /* 0x040fe60000001828 */
[C---:B------:R-:W-:Y:S01]  /*c6b0*/  LOP3.LUT R89, R188.reuse, 0xffff, RZ, 0xc0, !PT ;  /* 0x0000ffffbc597812 */ /* 0x040fe200078ec0ff */
[----:B------:R-:W-:Y:S01]  /*c6c0*/  @!P0 HADD2 R152, -R31.H0_H0, -RZ.H0_H0 ;  /* 0xa00000ff1f988230 */ /* 0x000fe20000000900 */
[----:B------:R-:W-:Y:S02]  /*c6d0*/  LOP3.LUT R192, R188, 0xff, RZ, 0xc0, !PT ;  /* 0x000000ffbcc07812 */ /* 0x000fe400078ec0ff */
[----:B------:R-:W-:Y:S04]  /*c6e0*/  SHF.R.U32.HI R69, RZ, 0x8, R76 ;  /* 0x00000008ff457819 */ /* 0x000fe8000001164c */
[--C-:B------:R-:W-:Y:S01]  /*c6f0*/  SHF.R.U32.HI R90, RZ, 0x10, R188.reuse ;  /* 0x00000010ff5a7819 */ /* 0x100fe200000116bc */
[C---:B---3--:R-:W-:Y:S03]  /*c700*/  HMMA.16816.F32 R12, R60.reuse, R72, R12 ;  /* 0x000000483c0c723c */ /* 0x048fe6000000180c */
[----:B------:R-:W-:Y:S02]  /*c710*/  PRMT R76, R102, 0x5410, R31 ;  /* 0x00005410664c7816 */ /* 0x000fe4000000001f */
[----:B------:R-:W-:Y:S01]  /*c720*/  @!P2 PRMT R102, R158, 0x5410, RZ ;  /* 0x000054109e66a816 */ /* 0x000fe200000000ff */
[C---:B------:R-:W-:Y:S03]  /*c730*/  HMMA.16816.F32 R16, R60.reuse, R74, R16 ;  /* 0x0000004a3c10723c */ /* 0x040fe60000001810 */
[----:B------:R-:W-:Y:S01]  /*c740*/  ISETP.LE.U32.AND P2, PT, R91, UR12, PT ;  /* 0x0000000c5b007c0c */ /* 0x000fe2000bf43070 */
[----:B------:R-:W-:Y:S01]  /*c750*/  STG.E.U16 desc[UR20][R114.64+0x40], R102 ;  /* 0x0000406672007986 */ /* 0x000fe2000c101514 */
[----:B------:R-:W-:Y:S01]  /*c760*/  SHF.R.U32.HI R91, RZ, 0x8, R89 ;  /* 0x00000008ff5b7819 */ /* 0x000fe20000011659 */
[C---:B--2---:R-:W-:Y:S05]  /*c770*/  HMMA.16816.F32 R20, R60.reuse, R64, R20 ;  /* 0x000000403c14723c */ /* 0x044fea0000001814 */
[----:B------:R-:W-:Y:S01]  /*c780*/  PRMT R192, R192, 0x5410, R69 ;  /* 0x00005410c0c07816 */ /* 0x000fe20000000045 */
[C---:B------:R-:W-:Y:S05]  /*c790*/  HMMA.16816.F32 R32, R60.reuse, R66, R32 ;  /* 0x000000423c20723c */ /* 0x040fea0000001820 */
[----:B------:R-:W-:Y:S01]  /*c7a0*/  SHF.R.U32.HI R188, RZ, 0x18, R188 ;  /* 0x00000018ffbc7819 */ /* 0x000fe200000116bc */
[----:B------:R-:W-:Y:S01]  /*c7b0*/  IMAD.WIDE.U32 R68, R113, -0x2daee0ad, RZ ;  /* 0xd2511f5371447825 */ /* 0x000fe200078e00ff */
[----:B------:R-:W-:Y:S01]  /*c7c0*/  LOP3.LUT R89, R90, 0xff, RZ, 0xc0, !PT ;  /* 0x000000ff5a597812 */ /* 0x000fe200078ec0ff */
[----:B------:R1:W-:Y:S03]  /*c7d0*/  MUFU.EX2 R113, R95 ;  /* 0x0000005f00717308 */ /* 0x0003e60000000800 */
[----:B------:R-:W-:Y:S02]  /*c7e0*/  LOP3.LUT R90, R91, 0xffff, RZ, 0xc0, !PT ;  /* 0x0000ffff5b5a7812 */ /* 0x000fe400078ec0ff */
[----:B------:R-:W-:Y:S02]  /*c7f0*/  PRMT R188, R89, 0x5410, R188 ;  /* 0x0000541059bc7816 */ /* 0x000fe400000000bc */
[C-C-:B------:R-:W-:Y:S02]  /*c800*/  LOP3.LUT R89, R69.reuse, UR22, R120.reuse, 0x96, !PT ;  /* 0x0000001645597c12 */ /* 0x140fe4000f8e9678 */
[----:B------:R-:W-:Y:S02]  /*c810*/  LOP3.LUT R91, R69, UR22, R120, 0x96, !PT ;  /* 0x00000016455b7c12 */ /* 0x000fe4000f8e9678 */
[C---:B------:R-:W-:Y:S02]  /*c820*/  LOP3.LUT R190, R68.reuse, 0xffff, RZ, 0xc0, !PT ;  /* 0x0000ffff44be7812 */ /* 0x040fe400078ec0ff */
[C---:B------:R-:W-:Y:S02]  /*c830*/  LOP3.LUT R189, R68.reuse, 0xff, RZ, 0xc0, !PT ;  /* 0x000000ff44bd7812 */ /* 0x040fe400078ec0ff */
[--C-:B------:R-:W-:Y:S02]  /*c840*/  SHF.R.U32.HI R177, RZ, 0x10, R68.reuse ;  /* 0x00000010ffb17819 */ /* 0x100fe40000011644 */
[--C-:B------:R-:W-:Y:S02]  /*c850*/  SHF.R.U32.HI R103, RZ, 0x18, R68.reuse ;  /* 0x00000018ff677819 */ /* 0x100fe40000011644 */
[C---:B------:R-:W-:Y:S02]  /*c860*/  LOP3.LUT R125, R68.reuse, 0xff, RZ, 0xc0, !PT ;  /* 0x000000ff447d7812 */ /* 0x040fe400078ec0ff */
[----:B------:R-:W-:Y:S02]  /*c870*/  LOP3.LUT R123, R68, 0xffff, RZ, 0xc0, !PT ;  /* 0x0000ffff447b7812 */ /* 0x000fe400078ec0ff */
[--C-:B------:R-:W-:Y:S02]  /*c880*/  SHF.R.U32.HI R122, RZ, 0x10, R68.reuse ;  /* 0x00000010ff7a7819 */ /* 0x100fe40000011644 */
[----:B------:R-:W-:Y:S02]  /*c890*/  SHF.R.U32.HI R120, RZ, 0x18, R68 ;  /* 0x00000018ff787819 */ /* 0x000fe40000011644 */
[C---:B------:R-:W-:Y:S02]  /*c8a0*/  LOP3.LUT R68, R186.reuse, 0xffff, RZ, 0xc0, !PT ;  /* 0x0000ffffba447812 */ /* 0x040fe400078ec0ff */
[--C-:B------:R-:W-:Y:S02]  /*c8b0*/  SHF.R.U32.HI R69, RZ, 0x10, R186.reuse ;  /* 0x00000010ff457819 */ /* 0x100fe400000116ba */
[----:B------:R-:W-:Y:S02]  /*c8c0*/  LOP3.LUT R72, R186, 0xff, RZ, 0xc0, !PT ;  /* 0x000000ffba487812 */ /* 0x000fe400078ec0ff */
[----:B------:R-:W-:Y:S02]  /*c8d0*/  SHF.R.U32.HI R74, RZ, 0x18, R186 ;  /* 0x00000018ff4a7819 */ /* 0x000fe400000116ba */
[----:B------:R-:W-:Y:S01]  /*c8e0*/  SHF.R.U32.HI R71, RZ, 0x8, R68 ;  /* 0x00000008ff477819 */ /* 0x000fe20000011644 */
[----:B------:R-:W-:Y:S01]  /*c8f0*/  MUFU.EX2 R186, R109 ;  /* 0x0000006d00ba7308 */ /* 0x000fe20000000800 */
[----:B------:R-:W-:Y:S02]  /*c900*/  LOP3.LUT R69, R69, 0xff, RZ, 0xc0, !PT ;  /* 0x000000ff45457812 */ /* 0x000fe400078ec0ff */
[----:B------:R-:W-:Y:S02]  /*c910*/  PRMT R72, R72, 0x5410, R71 ;  /* 0x0000541048487816 */ /* 0x000fe40000000047 */
[----:B------:R-:W-:Y:S02]  /*c920*/  PRMT R74, R69, 0x5410, R74 ;  /* 0x00005410454a7816 */ /* 0x000fe4000000004a */
[----:B------:R-:W2:Y:S01]  /*c930*/  LDSM.16.MT88.4 R68, [R130+0x8400] ;  /* 0x008400008244783b */ /* 0x000ea20000004200 */
[----:B------:R-:W-:Y:S02]  /*c940*/  @!P0 PRMT R31, R152, 0x5410, RZ ;  /* 0x00005410981f8816 */ /* 0x000fe400000000ff */
[----:B------:R-:W-:Y:S01]  /*c950*/  MUFU.EX2 R109, R81 ;  /* 0x00000051006d7308 */ /* 0x000fe20000000800 */
[----:B------:R-:W-:Y:S02]  /*c960*/  ISETP.LE.U32.AND P0, PT, R90, UR12, PT ;  /* 0x0000000c5a007c0c */ /* 0x000fe4000bf03070 */
[--C-:B------:R-:W-:Y:S02]  /*c970*/  HSET2.LE.AND R65, R72, R105.reuse, PT ;  /* 0x0000006948417233 */ /* 0x100fe40003803000 */
[--C-:B------:R-:W-:Y:S01]  /*c980*/  HSET2.LE.AND R73, R74, R105.reuse, PT ;  /* 0x000000694a497233 */ /* 0x100fe20003803000 */
[----:B------:R-:W-:Y:S01]  /*c990*/  STG.E.U16 desc[UR20][R114.64+0x42], R31 ;  /* 0x0000421f72007986 */ /* 0x000fe2000c101514 */
[----:B----4-:R-:W-:Y:S03]  /*c9a0*/  F2FP.F16.F32.PACK_AB R100, R118, R119 ;  /* 0x000000777664723e */ /* 0x010fe600000000ff */
[----:B------:R-:W3:Y:S01]  /*c9b0*/  MUFU.EX2 R90, R93 ;  /* 0x0000005d005a7308 */ /* 0x000ee20000000800 */
[----:B------:R-:W-:Y:S02]  /*c9c0*/  LOP3.LUT R72, R65, R76, RZ, 0xc0, !PT ;  /* 0x0000004c41487212 */ /* 0x000fe400078ec0ff */
[----:B------:R-:W4:Y:S01]  /*c9d0*/  LDSM.16.MT88.4 R64, [R128+0x8400] ;  /* 0x008400008040783b */ /* 0x000f220000004200 */
[----:B-1----:R-:W-:Y:S01]  /*c9e0*/  PRMT R95, R100, 0x7632, R95 ;  /* 0x00007632645f7816 */ /* 0x002fe2000000005f */
[----:B------:R-:W-:Y:S01]  /*c9f0*/  @!P5 HADD2 R149, -R100.H0_H0, -RZ.H0_H0 ;  /* 0xa00000ff6495d230 */ /* 0x000fe20000000900 */
[----:B------:R-:W-:Y:S02]  /*ca00*/  F2FP.F16.F32.PACK_AB R101, R124, R121 ;  /* 0x000000797c65723e */ /* 0x000fe400000000ff */
[--C-:B------:R-:W-:Y:S01]  /*ca10*/  HSET2.LE.AND R75, R192, R105.reuse, PT ;  /* 0x00000069c04b7233 */ /* 0x100fe20003803000 */
[----:B------:R-:W-:Y:S01]  /*ca20*/  FADD.FTZ R192, R88, R187 ;  /* 0x000000bb58c07221 */ /* 0x000fe20000010000 */
[----:B------:R-:W-:Y:S01]  /*ca30*/  PRMT R74, R100, 0x5410, R95 ;  /* 0x00005410644a7816 */ /* 0x000fe2000000005f */
[----:B------:R-:W-:Y:S01]  /*ca40*/  LDSM.16.MT88.4 R76, [R128+0x6800] ;  /* 0x00680000804c783b */ /* 0x000fe20000004200 */
[----:B------:R-:W-:Y:S01]  /*ca50*/  @!P5 PRMT R100, R149, 0x5410, RZ ;  /* 0x000054109564d816 */ /* 0x000fe200000000ff */
[----:B------:R-:W-:Y:S01]  /*ca60*/  @!P0 HADD2 R148, -R95.H0_H0, -RZ.H0_H0 ;  /* 0xa00000ff5f948230 */ /* 0x000fe20000000900 */
[----:B------:R-:W-:Y:S01]  /*ca70*/  PRMT R98, R101, 0x7632, R98 ;  /* 0x0000763265627816 */ /* 0x000fe20000000062 */
[----:B------:R-:W-:Y:S01]  /*ca80*/  @!P1 HADD2 R134, -R101.H0_H0, -RZ.H0_H0 ;  /* 0xa00000ff65869230 */ /* 0x000fe20000000900 */
[----:B------:R-:W-:Y:S01]  /*ca90*/  LOP3.LUT R74, R75, R74, RZ, 0xc0, !PT ;  /* 0x0000004a4b4a7212 */ /* 0x000fe200078ec0ff */
[----:B---3--:R-:W-:Y:S01]  /*caa0*/  FADD.FTZ R194, R90, R191 ;  /* 0x000000bf5ac27221 */ /* 0x008fe20000010000 */
[----:B------:R-:W-:Y:S01]  /*cab0*/  F2FP.F16.F32.PACK_AB R104, R113, R90 ;  /* 0x0000005a7168723e */ /* 0x000fe200000000ff */
[----:B------:R-:W-:Y:S01]  /*cac0*/  @!P2 HADD2 R139, -R98.H0_H0, -RZ.H0_H0 ;  /* 0xa00000ff628ba230 */ /* 0x000fe20000000900 */
[----:B------:R-:W-:Y:S01]  /*cad0*/  @!P0 PRMT R95, R148, 0x5410, RZ ;  /* 0x00005410945f8816 */ /* 0x000fe200000000ff */
[----:B------:R-:W-:Y:S01]  /*cae0*/  FADD.FTZ R192, R111, R192 ;  /* 0x000000c06fc07221 */ /* 0x000fe20000010000 */
[----:B------:R-:W-:Y:S01]  /*caf0*/  PRMT R93, R104, 0x7632, R93 ;  /* 0x00007632685d7816 */ /* 0x000fe2000000005d */
[----:B------:R-:W-:Y:S01]  /*cb00*/  @!P3 HADD2 R157, -R104.H0_H0, -RZ.H0_H0 ;  /* 0xa00000ff689db230 */ /* 0x000fe20000000900 */
[----:B------:R-:W-:Y:S01]  /*cb10*/  PRMT R75, R101, 0x5410, R98 ;  /* 0x00005410654b7816 */ /* 0x000fe20000000062 */
[----:B------:R-:W-:Y:S01]  /*cb20*/  FADD.FTZ R194, R113, R194 ;  /* 0x000000c271c27221 */ /* 0x000fe20000010000 */
[----:B------:R-:W-:Y:S01]  /*cb30*/  @!P1 PRMT R101, R134, 0x5410, RZ ;  /* 0x0000541086659816 */ /* 0x000fe200000000ff */
[----:B------:R-:W-:Y:S01]  /*cb40*/  @!P6 HADD2 R151, -R93.H0_H0, -RZ.H0_H0 ;  /* 0xa00000ff5d97e230 */ /* 0x000fe20000000900 */
[----:B------:R-:W-:Y:S01]  /*cb50*/  @!P2 PRMT R98, R139, 0x5410, RZ ;  /* 0x000054108b62a816 */ /* 0x000fe200000000ff */
[----:B------:R-:W-:Y:S01]  /*cb60*/  FADD.FTZ R119, R119, R192 ;  /* 0x000000c077777221 */ /* 0x000fe20000010000 */
[C---:B--2---:R-:W-:Y:S03]  /*cb70*/  HMMA.16816.F32 R44, R60.reuse, R68, R44 ;  /* 0x000000443c2c723c */ /* 0x044fe6000000182c */
[----:B------:R-:W-:Y:S01]  /*cb80*/  ISETP.LE.U32.AND P1, PT, R125, UR12, PT ;  /* 0x0000000c7d007c0c */ /* 0x000fe2000bf23070 */
[----:B------:R-:W-:Y:S01]  /*cb90*/  FADD.FTZ R121, R121, R194 ;  /* 0x000000c279797221 */ /* 0x000fe20000010000 */
[----:B------:R-:W-:Y:S01]  /*cba0*/  LOP3.LUT R110, R177, 0xff, RZ, 0xc0, !PT ;  /* 0x000000ffb16e7812 */ /* 0x000fe200078ec0ff */
[C---:B------:R-:W-:Y:S01]  /*cbb0*/  HMMA.16816.F32 R48, R60.reuse, R70, R48 ;  /* 0x000000463c30723c */ /* 0x040fe20000001830 */
[----:B------:R-:W1:Y:S04]  /*cbc0*/  MUFU.EX2 R177, R83 ;  /* 0x0000005300b17308 */ /* 0x000e680000000800 */
[----:B------:R-:W-:Y:S01]  /*cbd0*/  PRMT R68, R104, 0x5410, R93 ;  /* 0x0000541068447816 */ /* 0x000fe2000000005d */
[----:B------:R-:W-:Y:S01]  /*cbe0*/  FADD.FTZ R119, R118, R119 ;  /* 0x0000007776777221 */ /* 0x000fe20000010000 */
[C---:B----4-:R-:W-:Y:S04]  /*cbf0*/  HMMA.16816.F32 R52, R60.reuse, R64, R52 ;  /* 0x000000403c34723c */ /* 0x050fe80000001834 */
[----:B------:R-:W-:Y:S01]  /*cc00*/  LOP3.LUT R73, R73, R68, RZ, 0xc0, !PT ;  /* 0x0000004449497212 */ /* 0x000fe200078ec0ff */
[----:B------:R-:W-:Y:S01]  /*cc10*/  FADD.FTZ R124, R124, R121 ;  /* 0x000000797c7c7221 */ /* 0x000fe20000010000 */
[----:B------:R-:W-:Y:S01]  /*cc20*/  HMMA.16816.F32 R56, R60, R66, R56 ;  /* 0x000000423c38723c */ /* 0x000fe20000001838 */
[----:B------:R-:W2:Y:S04]  /*cc30*/  LDSM.16.MT88.4 R68, [R130+0x6800] ;  /* 0x006800008244783b */ /* 0x000ea80000004200 */
[--C-:B------:R-:W-:Y:S02]  /*cc40*/  HSET2.LE.AND R64, R188, R105.reuse, PT ;  /* 0x00000069bc407233 */ /* 0x100fe40003803000 */
[C---:B------:R-:W-:Y:S01]  /*cc50*/  LOP3.LUT R65, R89.reuse, 0xff, RZ, 0xc0, !PT ;  /* 0x000000ff59417812 */ /* 0x040fe200078ec0ff */
[----:B------:R3:W4:Y:S01]  /*cc60*/  MUFU.EX2 R188, R80 ;  /* 0x0000005000bc7308 */ /* 0x0007220000000800 */
[----:B------:R-:W5:Y:S02]  /*cc70*/  LDSM.16.MT88.4 R60, [R130+0x7800] ;  /* 0x00780000823c783b */ /* 0x000f640000004200 */
[----:B------:R-:W-:Y:S02]  /*cc80*/  LOP3.LUT R75, R64, R75, RZ, 0xc0, !PT ;  /* 0x0000004b404b7212 */ /* 0x000fe400078ec0ff */
[----:B------:R-:W-:Y:S02]  /*cc90*/  LOP3.LUT R64, R89, 0xffff, RZ, 0xc0, !PT ;  /* 0x0000ffff59407812 */ /* 0x000fe400078ec0ff */
[----:B------:R-:W-:Y:S02]  /*cca0*/  @!P3 PRMT R104, R157, 0x5410, RZ ;  /* 0x000054109d68b816 */ /* 0x000fe400000000ff */
[----:B------:R-:W-:Y:S02]  /*ccb0*/  ISETP.LE.U32.AND P3, PT, R65, UR12, PT ;  /* 0x0000000c41007c0c */ /* 0x000fe4000bf63070 */
[----:B------:R-:W-:Y:S01]  /*ccc0*/  @!P6 PRMT R93, R151, 0x5410, RZ ;  /* 0x00005410975de816 */ /* 0x000fe200000000ff */
[----:B------:R-:W-:Y:S01]  /*ccd0*/  STG.E.U16 desc[UR20][R116.64+0x40], R104 ;  /* 0x0000406874007986 */ /* 0x000fe2000c101514 */
[----:B-1----:R-:W-:Y:S02]  /*cce0*/  F2FP.F16.F32.PACK_AB R112, R126, R177 ;  /* 0x000000b17e70723e */ /* 0x002fe400000000ff */
[----:B------:R-:W-:Y:S01]  /*ccf0*/  PRMT R108, R110, 0x5410, R103 ;  /* 0x000054106e6c7816 */ /* 0x000fe20000000067 */
[----:B------:R-:W-:Y:S01]  /*cd00*/  STG.E.U16 desc[UR20][R116.64+0x42], R93 ;  /* 0x0000425d74007986 */ /* 0x000fe2000c101514 */
[----:B------:R-:W-:Y:S02]  /*cd10*/  LOP3.LUT R110, R91, 0xff, RZ, 0xc0, !PT ;  /* 0x000000ff5b6e7812 */ /* 0x000fe400078ec0ff */
[----:B------:R-:W-:Y:S01]  /*cd20*/  LOP3.LUT R122, R122, 0xff, RZ, 0xc0, !PT ;  /* 0x000000ff7a7a7812 */ /* 0x000fe200078ec0ff */
[----:B------:R-:W-:Y:S01]  /*cd30*/  STG.E.U16 desc[UR20][R114.64+0x50], R100 ;  /* 0x0000506472007986 */ /* 0x000fe2000c101514 */
[----:B------:R-:W-:Y:S02]  /*cd40*/  SHF.R.U32.HI R190, RZ, 0x8, R190 ;  /* 0x00000008ffbe7819 */ /* 0x000fe400000116be */
[----:B------:R-:W-:Y:S01]  /*cd50*/  ISETP.LE.U32.AND P2, PT, R122, UR12, PT ;  /* 0x0000000c7a007c0c */ /* 0x000fe2000bf43070 */
[----:B------:R-:W-:Y:S01]  /*cd60*/  STG.E.U16 desc[UR20][R114.64+0x52], R95 ;  /* 0x0000525f72007986 */ /* 0x000fe2000c101514 */
[----:B------:R-:W-:Y:S02]  /*cd70*/  PRMT R86, R189, 0x5410, R190 ;  /* 0x00005410bd567816 */ /* 0x000fe400000000be */
[----:B------:R4:W1:Y:S01]  /*cd80*/  MUFU.EX2 R190, R106 ;  /* 0x0000006a00be7308 */ /* 0x0008620000000800 */
[----:B------:R-:W-:Y:S01]  /*cd90*/  STG.E.U16 desc[UR20][R116.64+0x50], R101 ;  /* 0x0000506574007986 */ /* 0x000fe2000c101514 */
[----:B------:R-:W-:Y:S02]  /*cda0*/  SHF.R.U32.HI R123, RZ, 0x8, R123 ;  /* 0x00000008ff7b7819 */ /* 0x000fe4000001167b */
[--C-:B------:R-:W-:Y:S01]  /*cdb0*/  HSET2.LE.AND R86, R86, R105.reuse, PT ;  /* 0x0000006956567233 */ /* 0x100fe20003803000 */
[----:B------:R-:W-:Y:S01]  /*cdc0*/  STG.E.U16 desc[UR20][R116.64+0x52], R98 ;  /* 0x0000526274007986 */ /* 0x000fe2000c101514 */
[C---:B--2---:R-:W-:Y:S05]  /*cdd0*/  HMMA.16816.F32 R4, R72.reuse, R68, R4 ;  /* 0x000000444804723c */ /* 0x044fea0000001804 */
[----:B------:R-:W-:Y:S01]  /*cde0*/  @!P2 HADD2 R135, -R112.H0_H0, -RZ.H0_H0 ;  /* 0xa00000ff7087a230 */ /* 0x000fe20000000900 */
[C---:B------:R-:W-:Y:S05]  /*cdf0*/  HMMA.16816.F32 R8, R72.reuse, R70, R8 ;  /* 0x000000464808723c */ /* 0x040fea0000001808 */
[----:B------:R-:W-:Y:S01]  /*ce00*/  SHF.R.U32.HI R68, RZ, 0x8, R64 ;  /* 0x00000008ff447819 */ /* 0x000fe20000011640 */
[C---:B------:R-:W-:Y:S01]  /*ce10*/  HMMA.16816.F32 R36, R72.reuse, R76, R36 ;  /* 0x0000004c4824723c */ /* 0x040fe20000001824 */
[----:B------:R-:W2:Y:S04]  /*ce20*/  LDSM.16.MT88.4 R64, [R128+0x7800] ;  /* 0x007800008040783b */ /* 0x000ea80000004200 */
[----:B------:R-:W-:Y:S01]  /*ce30*/  LOP3.LUT R68, R68, 0xffff, RZ, 0xc0, !PT ;  /* 0x0000ffff44447812 */ /* 0x000fe200078ec0ff */
[C---:B------:R-:W-:Y:S03]  /*ce40*/  HMMA.16816.F32 R40, R72.reuse, R78, R40 ;  /* 0x0000004e4828723c */ /* 0x040fe60000001828 */
[----:B------:R-:W-:Y:S02]  /*ce50*/  ISETP.LE.U32.AND P6, PT, R68, UR12, PT ;  /* 0x0000000c44007c0c */ /* 0x000fe4000bfc3070 */
[----:B------:R-:W-:Y:S01]  /*ce60*/  LOP3.LUT R68, R91, 0xffff, RZ, 0xc0, !PT ;  /* 0x0000ffff5b447812 */ /* 0x000fe200078ec0ff */
[C---:B-----5:R-:W-:Y:S05]  /*ce70*/  HMMA.16816.F32 R12, R72.reuse, R60, R12 ;  /* 0x0000003c480c723c */ /* 0x060fea000000180c */
[----:B------:R-:W-:Y:S01]  /*ce80*/  SHF.R.U32.HI R77, RZ, 0x8, R68 ;  /* 0x00000008ff4d7819 */ /* 0x000fe20000011644 */
[C---:B------:R-:W-:Y:S01]  /*ce90*/  HMMA.16816.F32 R16, R72.reuse, R62, R16 ;  /* 0x0000003e4810723c */ /* 0x040fe20000001810 */
[----:B------:R-:W5:Y:S04]  /*cea0*/  LDSM.16.MT88.4 R68, [R130+0x8800] ;  /* 0x008800008244783b */ /* 0x000f680000004200 */
[----:B------:R-:W-:Y:S02]  /*ceb0*/  SHF.R.U32.HI R76, RZ, 0x18, R89 ;  /* 0x00000018ff4c7819 */ /* 0x000fe40000011659 */
[----:B------:R-:W-:Y:S02]  /*cec0*/  PRMT R110, R110, 0x5410, R77 ;  /* 0x000054106e6e7816 */ /* 0x000fe4000000004d */
[----:B------:R-:W-:Y:S02]  /*ced0*/  ISETP.LE.U32.AND P5, PT, R76, UR12, PT ;  /* 0x0000000c4c007c0c */ /* 0x000fe4000bfa3070 */
[--C-:B------:R-:W-:Y:S02]  /*cee0*/  SHF.R.U32.HI R76, RZ, 0x10, R91.reuse ;  /* 0x00000010ff4c7819 */ /* 0x100fe4000001165b */
[----:B------:R-:W-:Y:S02]  /*cef0*/  SHF.R.U32.HI R91, RZ, 0x18, R91 ;  /* 0x00000018ff5b7819 */ /* 0x000fe4000001165b */
[----:B---3--:R-:W-:Y:S02]  /*cf00*/  LOP3.LUT R80, R76, 0xff, RZ, 0xc0, !PT ;  /* 0x000000ff4c507812 */ /* 0x008fe400078ec0ff */
[----:B------:R-:W3:Y:S01]  /*cf10*/  LDSM.16.MT88.4 R76, [R128+0x8800] ;  /* 0x00880000804c783b */ /* 0x000ee20000004200 */
[--C-:B------:R-:W-:Y:S02]  /*cf20*/  HSET2.LE.AND R81, R110, R105.reuse, PT ;  /* 0x000000696e517233 */ /* 0x100fe40003803000 */
[----:B------:R-:W-:Y:S02]  /*cf30*/  PRMT R60, R80, 0x5410, R91 ;  /* 0x00005410503c7816 */ /* 0x000fe4000000005b */
[--C-:B------:R-:W-:Y:S01]  /*cf40*/  HSET2.LE.AND R80, R108, R105.reuse, PT ;  /* 0x000000696c507233 */ /* 0x100fe20003803000 */
[C---:B--2---:R-:W-:Y:S03]  /*cf50*/  HMMA.16816.F32 R20, R72.reuse, R64, R20 ;  /* 0x000000404814723c */ /* 0x044fe60000001814 */
[----:B------:R-:W-:Y:S02]  /*cf60*/  HSET2.LE.AND R85, R60, R105, PT ;  /* 0x000000693c557233 */ /* 0x000fe40003803000 */
[----:B------:R-:W2:Y:S01]  /*cf70*/  LDSM.16.MT88.4 R60, [R130+0x6c00] ;  /* 0x006c0000823c783b */ /* 0x000ea20000004200 */
[C---:B------:R-:W-:Y:S05]  /*cf80*/  HMMA.16816.F32 R32, R72.reuse, R66, R32 ;  /* 0x000000424820723c */ /* 0x040fea0000001820 */
[----:B------:R-:W-:Y:S01]  /*cf90*/  F2FP.F16.F32.PACK_AB R108, R127, R186 ;  /* 0x000000ba7f6c723e */ /* 0x000fe200000000ff */
[----:B------:R-:W-:Y:S01]  /*cfa0*/  FADD.FTZ R186, R186, R119 ;  /* 0x00000077baba7221 */ /* 0x000fe20000010000 */
[----:B------:R-:W2:Y:S01]  /*cfb0*/  LDSM.16.MT88.4 R64, [R128+0x6c00] ;  /* 0x006c00008040783b */ /* 0x000ea20000004200 */
[----:B----4-:R-:W-:Y:S03]  /*cfc0*/  F2FP.F16.F32.PACK_AB R106, R188, R109 ;  /* 0x0000006dbc6a723e */ /* 0x010fe600000000ff */
[----:B-1----:R-:W-:Y:S01]  /*cfd0*/  F2FP.F16.F32.PACK_AB R110, R190, R107 ;  /* 0x0000006bbe6e723e */ /* 0x002fe200000000ff */
[C---:B-----5:R-:W-:Y:S03]  /*cfe0*/  HMMA.16816.F32 R44, R72.reuse, R68, R44 ;  /* 0x00000044482c723c */ /* 0x060fe6000000182c */
[----:B------:R-:W-:Y:S01]  /*cff0*/  PRMT R103, R108, 0x7632, R103 ;  /* 0x000076326c677816 */ /* 0x000fe20000000067 */
[----:B------:R-:W-:Y:S01]  /*d000*/  @!P3 HADD2 R138, -R108.H0_H0, -RZ.H0_H0 ;  /* 0xa00000ff6c8ab230 */ /* 0x000fe20000000900 */
[----:B------:R-:W-:Y:S01]  /*d010*/  PRMT R97, R106, 0x7632, R97 ;  /* 0x000076326a617816 */ /* 0x000fe20000000061 */
[C---:B------:R-:W-:Y:S01]  /*d020*/  HMMA.16816.F32 R48, R72.reuse, R70, R48 ;  /* 0x000000464830723c */ /* 0x040fe20000001830 */
[----:B------:R-:W1:Y:S04]  /*d030*/  LDSM.16.MT88.4 R68, [R130+0x7c00] ;  /* 0x007c00008244783b */ /* 0x000e680000004200 */
[----:B------:R-:W-:Y:S01]  /*d040*/  PRMT R99, R110, 0x7632, R99 ;  /* 0x000076326e637816 */ /* 0x000fe20000000063 */
[----:B------:R-:W-:Y:S01]  /*d050*/  @!P6 HADD2 R137, -R103.H0_H0, -RZ.H0_H0 ;  /* 0xa00000ff6789e230 */ /* 0x000fe20000000900 */
[----:B------:R-:W-:Y:S01]  /*d060*/  PRMT R105, R112, 0x7632, R105 ;  /* 0x0000763270697816 */ /* 0x000fe20000000069 */
[----:B------:R-:W-:Y:S01]  /*d070*/  @!P5 HADD2 R143, -R97.H0_H0, -RZ.H0_H0 ;  /* 0xa00000ff618fd230 */ /* 0x000fe20000000900 */
[C---:B---3--:R-:W-:Y:S03]  /*d080*/  HMMA.16816.F32 R52, R72.reuse, R76, R52 ;  /* 0x0000004c4834723c */ /* 0x048fe60000001834 */
[----:B------:R-:W-:Y:S01]  /*d090*/  SHF.R.U32.HI R89, RZ, 0x10, R89 ;  /* 0x00000010ff597819 */ /* 0x000fe20000011659 */
[----:B------:R-:W-:Y:S01]  /*d0a0*/  @!P1 HADD2 R142, -R110.H0_H0, -RZ.H0_H0 ;  /* 0xa00000ff6e8e9230 */ /* 0x000fe20000000900 */
[----:B------:R-:W-:Y:S01]  /*d0b0*/  PRMT R84, R108, 0x5410, R103 ;  /* 0x000054106c547816 */ /* 0x000fe20000000067 */
[----:B------:R-:W-:Y:S05]  /*d0c0*/  HMMA.16816.F32 R56, R72, R78, R56 ;  /* 0x0000004e4838723c */ /* 0x000fea0000001838 */
[----:B------:R-:W-:Y:S01]  /*d0d0*/  PRMT R76, R106, 0x5410, R97 ;  /* 0x000054106a4c7816 */ /* 0x000fe20000000061 */
[----:B------:R-:W-:Y:S01]  /*d0e0*/  FADD.FTZ R109, R109, R124 ;  /* 0x0000007c6d6d7221 */ /* 0x000fe20000010000 */
[----:B------:R-:W-:Y:S01]  /*d0f0*/  PRMT R77, R110, 0x5410, R99 ;  /* 0x000054106e4d7816 */ /* 0x000fe20000000063 */
[----:B------:R-:W-:Y:S03]  /*d100*/  FADD.FTZ R186, R127, R186 ;  /* 0x000000ba7fba7221 */ /* 0x000fe60000010000 */
[----:B------:R-:W-:Y:S01]  /*d110*/  PRMT R87, R112, 0x5410, R105 ;  /* 0x0000541070577816 */ /* 0x000fe20000000069 */
[----:B------:R-:W-:Y:S01]  /*d120*/  FADD.FTZ R188, R188, R109 ;  /* 0x0000006dbcbc7221 */ /* 0x000fe20000010000 */
[----:B------:R-:W-:Y:S01]  /*d130*/  LOP3.LUT R89, R89, 0xff, RZ, 0xc0, !PT ;  /* 0x000000ff59597812 */ /* 0x000fe200078ec0ff */
[----:B------:R-:W-:Y:S01]  /*d140*/  FADD.FTZ R107, R107, R186 ;  /* 0x000000ba6b6b7221 */ /* 0x000fe20000010000 */
[----:B------:R-:W-:Y:S01]  /*d150*/  LOP3.LUT R84, R81, R84, RZ, 0xc0, !PT ;  /* 0x0000005451547212 */ /* 0x000fe200078ec0ff */
[----:B------:R-:W-:Y:S01]  /*d160*/  FADD.FTZ R177, R177, R188 ;  /* 0x000000bcb1b17221 */ /* 0x000fe20000010000 */
[----:B------:R-:W-:Y:S01]  /*d170*/  LOP3.LUT R85, R85, R76, RZ, 0xc0, !PT ;  /* 0x0000004c55557212 */ /* 0x000fe200078ec0ff */
[----:B------:R-:W-:Y:S01]  /*d180*/  FADD.FTZ R188, R190, R107 ;  /* 0x0000006bbebc7221 */ /* 0x000fe20000010000 */
[----:B------:R-:W-:Y:S01]  /*d190*/  LOP3.LUT R86, R86, R77, RZ, 0xc0, !PT ;  /* 0x0000004d56567212 */ /* 0x000fe200078ec0ff */
[----:B------:R-:W-:Y:S01]  /*d1a0*/  FADD.FTZ R186, R126, R177 ;  /* 0x000000b17eba7221 */ /* 0x000fe20000010000 */
[----:B------:R-:W-:Y:S02]  /*d1b0*/  LOP3.LUT R87, R80, R87, RZ, 0xc0, !PT ;  /* 0x0000005750577212 */ /* 0x000fe400078ec0ff */
[----:B------:R-:W-:Y:S02]  /*d1c0*/  ISETP.LE.U32.AND P0, PT, R89, UR12, PT ;  /* 0x0000000c59007c0c */ /* 0x000fe4000bf03070 */
[----:B------:R-:W3:Y:S01]  /*d1d0*/  LDSM.16.MT88.4 R88, [R128+0x7c00] ;  /* 0x007c00008058783b */ /* 0x000ee20000004200 */
[----:B------:R-:W-:Y:S02]  /*d1e0*/  @!P3 PRMT R108, R138, 0x5410, RZ ;  /* 0x000054108a6cb816 */ /* 0x000fe400000000ff */
[C---:B--2---:R-:W-:Y:S05]  /*d1f0*/  HMMA.16816.F32 R80, R84.reuse, R60, R4 ;  /* 0x0000003c5450723c */ /* 0x044fea0000001804 */
[----:B------:R-:W2:Y:S01]  /*d200*/  LDSM.16.MT88.4 R4, [R130+0x8c00] ;  /* 0x008c00008204783b */ /* 0x000ea20000004200 */
[C---:B------:R-:W-:Y:S05]  /*d210*/  HMMA.16816.F32 R76, R84.reuse, R62, R8 ;  /* 0x0000003e544c723c */ /* 0x040fea0000001808 */
[----:B------:R-:W-:Y:S01]  /*d220*/  @!P6 PRMT R103, R137, 0x5410, RZ ;  /* 0x000054108967e816 */ /* 0x000fe200000000ff */
[C---:B------:R-:W-:Y:S01]  /*d230*/  HMMA.16816.F32 R36, R84.reuse, R64, R36 ;  /* 0x000000405424723c */ /* 0x040fe20000001824 */
[----:B------:R-:W4:Y:S02]  /*d240*/  LDSM.16.MT88.4 R8, [R128+0x8c00] ;  /* 0x008c00008008783b */ /* 0x000f240000004200 */
[----:B------:R-:W-:Y:S02]  /*d250*/  ISETP.LE.U32.AND P6, PT, R120, UR12, PT ;  /* 0x0000000c78007c0c */ /* 0x000fe4000bfc3070 */
[----:B------:R-:W-:Y:S01]  /*d260*/  @!P5 PRMT R97, R143, 0x5410, RZ ;  /* 0x000054108f61d816 */ /* 0x000fe200000000ff */
[C---:B------:R-:W-:Y:S03]  /*d270*/  HMMA.16816.F32 R40, R84.reuse, R66, R40 ;  /* 0x000000425428723c */ /* 0x040fe60000001828 */
[----:B------:R2:W-:Y:S02]  /*d280*/  STG.E.U16 desc[UR20][R114.64+0x60], R108 ;  /* 0x0000606c72007986 */ /* 0x0005e4000c101514 */
[----:B------:R-:W-:Y:S01]  /*d290*/  @!P1 PRMT R110, R142, 0x5410, RZ ;  /* 0x000054108e6e9816 */ /* 0x000fe200000000ff */
[C---:B-1----:R-:W-:Y:S01]  /*d2a0*/  HMMA.16816.F32 R72, R84.reuse, R68, R12 ;  /* 0x000000445448723c */ /* 0x042fe2000000180c */
[----:B------:R1:W-:Y:S01]  /*d2b0*/  STG.E.U16 desc[UR20][R114.64+0x62], R103 ;  /* 0x0000626772007986 */ /* 0x0003e2000c101514 */
[----:B------:R-:W-:Y:S01]  /*d2c0*/  ISETP.LT.AND P1, PT, RZ, UR36, PT ;  /* 0x00000024ff007c0c */ /* 0x000fe2000bf21270 */
[----:B------:R-:W-:Y:S02]  /*d2d0*/  UIADD3 UR36, UR36, -0x1, URZ ;  /* 0xffffffff24247890 */ /* 0x000fe4000fffe03f */
[----:B------:R1:W-:Y:S01]  /*d2e0*/  STG.E.U16 desc[UR20][R116.64+0x62], R97 ;  /* 0x0000626174007986 */ /* 0x0003e2000c101514 */
[C---:B------:R-:W-:Y:S05]  /*d2f0*/  HMMA.16816.F32 R68, R84.reuse, R70, R16 ;  /* 0x000000465444723c */ /* 0x040fea0000001810 */
[----:B------:R-:W-:Y:S01]  /*d300*/  LOP3.LUT R123, R123, 0xffff, RZ, 0xc0, !PT ;  /* 0x0000ffff7b7b7812 */ /* 0x000fe200078ec0ff */
[----:B------:R-:W-:Y:S01]  /*d310*/  @!P0 HADD2 R141, -R106.H0_H0, -RZ.H0_H0 ;  /* 0xa00000ff6a8d8230 */ /* 0x000fe20000000900 */
[C---:B---3--:R-:W-:Y:S03]  /*d320*/  HMMA.16816.F32 R60, R84.reuse, R88, R20 ;  /* 0x00000058543c723c */ /* 0x048fe60000001814 */
[----:B------:R-:W-:Y:S01]  /*d330*/  ISETP.LE.U32.AND P3, PT, R123, UR12, PT ;  /* 0x0000000c7b007c0c */ /* 0x000fe2000bf63070 */
[----:B------:R-:W-:Y:S01]  /*d340*/  @!P6 HADD2 R140, -R105.H0_H0, -RZ.H0_H0 ;  /* 0xa00000ff698ce230 */ /* 0x000fe20000000900 */
[----:B------:R-:W-:Y:S01]  /*d350*/  @!P0 PRMT R106, R141, 0x5410, RZ ;  /* 0x000054108d6a8816 */ /* 0x000fe200000000ff */
[C---:B------:R-:W-:Y:S04]  /*d360*/  HMMA.16816.F32 R64, R84.reuse, R90, R32 ;  /* 0x0000005a5440723c */ /* 0x040fe80000001820 */
[----:B------:R1:W-:Y:S01]  /*d370*/  STG.E.U16 desc[UR20][R116.64+0x60], R106 ;  /* 0x0000606a74007986 */ /* 0x0003e2000c101514 */
[----:B------:R-:W-:Y:S01]  /*d380*/  @!P2 PRMT R112, R135, 0x5410, RZ ;  /* 0x000054108770a816 */ /* 0x000fe200000000ff */
[C---:B--2---:R-:W-:Y:S02]  /*d390*/  HMMA.16816.F32 R44, R84.reuse, R4, R44 ;  /* 0x00000004542c723c */ /* 0x044fe4000000182c */
[----:B------:R1:W-:Y:S03]  /*d3a0*/  STG.E.U16 desc[UR20][R114.64+0x70], R110 ;  /* 0x0000706e72007986 */ /* 0x0003e6000c101514 */
[----:B------:R-:W-:Y:S01]  /*d3b0*/  @!P3 HADD2 R136, -R99.H0_H0, -RZ.H0_H0 ;  /* 0xa00000ff6388b230 */ /* 0x000fe20000000900 */
[C---:B------:R-:W-:Y:S05]  /*d3c0*/  HMMA.16816.F32 R48, R84.reuse, R6, R48 ;  /* 0x000000065430723c */ /* 0x040fea0000001830 */
[----:B------:R-:W-:Y:S01]  /*d3d0*/  @!P3 PRMT R99, R136, 0x5410, RZ ;  /* 0x000054108863b816 */ /* 0x000fe200000000ff */
[C---:B----4-:R-:W-:Y:S04]  /*d3e0*/  HMMA.16816.F32 R52, R84.reuse, R8, R52 ;  /* 0x000000085434723c */ /* 0x050fe80000001834 */
[----:B------:R1:W-:Y:S01]  /*d3f0*/  STG.E.U16 desc[UR20][R114.64+0x72], R99 ;  /* 0x0000726372007986 */ /* 0x0003e2000c101514 */
[----:B------:R-:W-:Y:S01]  /*d400*/  @!P6 PRMT R105, R140, 0x5410, RZ ;  /* 0x000054108c69e816 */ /* 0x000fe200000000ff */
[----:B------:R-:W-:Y:S02]  /*d410*/  HMMA.16816.F32 R56, R84, R10, R56 ;  /* 0x0000000a5438723c */ /* 0x000fe40000001838 */
[----:B------:R1:W-:Y:S04]  /*d420*/  STG.E.U16 desc[UR20][R116.64+0x70], R112 ;  /* 0x0000707074007986 */ /* 0x0003e8000c101514 */
[----:B------:R1:W-:Y:S01]  /*d430*/  STG.E.U16 desc[UR20][R116.64+0x72], R105 ;  /* 0x0000726974007986 */ /* 0x0003e2000c101514 */
[----:B------:R-:W-:Y:S01]  /*d440*/  IADD3 R84, P0, R114, -0x80, RZ ;  /* 0xffffff8072547810 */ /* 0x000fe20007f1e0ff */
[----:B------:R-:W-:Y:S03]  /*d450*/  IMAD.MOV.U32 R85, RZ, RZ, R0 ;  /* 0x000000ffff557224 */ /* 0x000fe600078e0000 */
[----:B------:R-:W-:Y:S01]  /*d460*/  IADD3.X R87, R115, -0x1, RZ, P0, !PT ;  /* 0xffffffff73577810 */ /* 0x000fe200007fe4ff */
[----:B------:R-:W-:Y:S01]  /*d470*/  @!UPT UIADD3 URZ, URZ, URZ, URZ ;  /* 0x0000003f3f3ff290 */ /* 0x000fe2000fffe03f */
[----:B------:R-:W-:Y:S11]  /*d480*/  @P1 BRA `(.L_x_996) ;  /* 0xffffffcc00301947 */ /* 0x000ff6000383ffff */
.L_x_995:
[----:B------:R-:W4:Y:S01]  /*d490*/  SHFL.BFLY PT, R5, R188, 0x2, 0x1f ;  /* 0x0c401f00bc057f89 */ /* 0x000f2200000e0000 */
[----:B------:R-:W-:Y:S01]  /*d4a0*/  MOV R10, 0x3f800000 ;  /* 0x3f800000000a7802 */ /* 0x000fe20000000f00 */
[----:B------:R-:W-:Y:S01]  /*d4b0*/  ULDC UR4, c[0x0][0x38c] ;  /* 0x0000e30000047ab9 */ /* 0x000fe20000000800 */
[----:B---3--:R-:W-:Y:S01]  /*d4c0*/  MOV R9, 0x3f800000 ;  /* 0x3f80000000097802 */ /* 0x008fe20000000f00 */
[----:B------:R-:W3:Y:S01]  /*d4d0*/  SHFL.BFLY PT, R3, R186, 0x2, 0x1f ;  /* 0x0c401f00ba037f89 */ /* 0x000ee200000e0000 */
[----:B------:R-:W5:Y:S01]  /*d4e0*/  S2UR UR6, SR_CgaCtaId ;  /* 0x00000000000679c3 */ /* 0x000f620000008800 */
[----:B------:R-:W-:Y:S01]  /*d4f0*/  UISETP.NE.AND UP0, UPT, UR13, -0x1, UPT ;  /* 0xffffffff0d00788c */ /* 0x000fe2000bf05270 */
[----:B------:R-:W-:-:S05]  /*d500*/  UMOV UR7, 0x400 ;  /* 0x0000040000077882 */ /* 0x000fca0000000000 */
[----:B------:R-:W-:Y:S01]  /*d510*/  PLOP3.LUT P0, PT, PT, PT, UP0, 0x80, 0x0 ;  /* 0x000000000000781c */ /* 0x000fe20003f0f008 */
[----:B----4-:R-:W-:Y:S02]  /*d520*/  FADD.FTZ R4, R5, R188 ;  /* 0x000000bc05047221 */ /* 0x010fe40000010000 */
[----:B------:R-:W4:Y:S01]  /*d530*/  S2R R5, SR_TID.X ;  /* 0x0000000000057919 */ /* 0x000f220000002100 */
[----:B---3--:R-:W-:Y:S02]  /*d540*/  FADD.FTZ R3, R3, R186 ;  /* 0x000000ba03037221 */ /* 0x008fe40000010000 */
[----:B------:R-:W3:Y:S04]  /*d550*/  SHFL.BFLY PT, R7, R4, 0x1, 0x1f ;  /* 0x0c201f0004077f89 */ /* 0x000ee800000e0000 */
[----:B------:R-:W2:Y:S01]  /*d560*/  SHFL.BFLY PT, R6, R3, 0x1, 0x1f ;  /* 0x0c201f0003067f89 */ /* 0x000ea200000e0000 */
[----:B---3--:R-:W-:Y:S01]  /*d570*/  FADD.FTZ R7, R4, R7 ;  /* 0x0000000704077221 */ /* 0x008fe20000010000 */
[----:B----4-:R-:W-:Y:S01]  /*d580*/  SHF.R.S32.HI R8, RZ, 0x1f, R5 ;  /* 0x0000001fff087819 */ /* 0x010fe20000011405 */
[----:B--2---:R-:W-:-:S03]  /*d590*/  FADD.FTZ R6, R3, R6 ;  /* 0x0000000603067221 */ /* 0x004fc60000010000 */
[----:B------:R-:W-:Y:S02]  /*d5a0*/  FSETP.NE.FTZ.AND P5, PT, R7, RZ, PT ;  /* 0x000000ff0700720b */ /* 0x000fe40003fb5000 */
[CC--:B------:R-:W-:Y:S02]  /*d5b0*/  LEA.HI R4, R8.reuse, R5.reuse, RZ, 0x2 ;  /* 0x0000000508047211 */ /* 0x0c0fe400078f10ff */
[-C--:B------:R-:W-:Y:S02]  /*d5c0*/  LEA.HI R3, R8, R5.reuse, RZ, 0x5 ;  /* 0x0000000508037211 */ /* 0x080fe400078f28ff */
[----:B------:R-:W-:Y:S02]  /*d5d0*/  LOP3.LUT R12, R4, 0xfffffffc, RZ, 0xc0, !PT ;  /* 0xfffffffc040c7812 */ /* 0x000fe400078ec0ff */
[----:B------:R-:W-:Y:S02]  /*d5e0*/  SHF.R.S32.HI R8, RZ, 0x5, R3 ;  /* 0x00000005ff087819 */ /* 0x000fe40000011403 */
[----:B------:R-:W-:-:S02]  /*d5f0*/  IADD3 R11, -R12, R5, RZ ;  /* 0x000000050c0b7210 */ /* 0x000fc40007ffe1ff */
[----:B------:R-:W-:Y:S01]  /*d600*/  FSETP.NE.FTZ.AND P4, PT, R6, RZ, PT ;  /* 0x000000ff0600720b */ /* 0x000fe20003f95000 */
[----:B------:R-:W2:Y:S01]  /*d610*/  @P5 MUFU.RCP R10, R7 ;  /* 0x00000007000a5308 */ /* 0x000ea20000001000 */
[----:B------:R-:W-:-:S11]  /*d620*/  LEA R8, R8, R11, 0x8 ;  /* 0x0000000b08087211 */ /* 0x000fd600078e40ff */
[----:B------:R-:W3:Y:S01]  /*d630*/  @P4 MUFU.RCP R9, R6 ;  /* 0x0000000600094308 */ /* 0x000ee20000001000 */
[----:B--2---:R-:W-:-:S04]  /*d640*/  FMUL.FTZ R10, R10, UR4 ;  /* 0x000000040a0a7c20 */ /* 0x004fc80008410000 */
        /* <DEDUP_REMOVED lines=25> */
[----:B---3--:R-:W-:Y:S01]  /*d7e0*/  FMUL.FTZ R9, R9, UR4 ;  /* 0x0000000409097c20 */ /* 0x008fe20008410000 */
[----:B------:R-:W-:Y:S01]  /*d7f0*/  @UP0 ULDC.64 UR4, c[0x0][0x298] ;  /* 0x0000a60000040ab9 */ /* 0x000fe20000000a00 */
[----:B------:R-:W-:Y:S01]  /*d800*/  F2FP.F16.F32.PACK_AB R80, R81, R80 ;  /* 0x000000505150723e */ /* 0x000fe200000000ff */
[----:B------:R-:W-:Y:S01]  /*d810*/  @UP0 UIMAD.WIDE.U32 UR8, UR13, UR4, URZ ;  /* 0x000000040d0802a5 */ /* 0x000fe2000f8e003f */
[----:B------:R-:W-:Y:S01]  /*d820*/  SHF.R.S32.HI R11, RZ, 0x1f, R10 ;  /* 0x0000001fff0b7819 */ /* 0x000fe2000001140a */
[----:B-----5:R-:W-:Y:S01]  /*d830*/  ULEA UR4, UR6, UR7, 0x18 ;  /* 0x0000000706047291 */ /* 0x020fe2000f8ec03f */
        /* <DEDUP_REMOVED lines=8> */
[----:B------:R-:W-:Y:S01]  /*d8c0*/  @UP0 UIMAD UR6, UR13, UR5, UR9 ;  /* 0x000000050d0602a4 */ /* 0x000fe2000f8e0209 */
        /* <DEDUP_REMOVED lines=9> */
[----:B------:R-:W-:Y:S01]  /*d960*/  LOP3.LUT R14, R12, 0x3fffffe, RZ, 0xc0, !PT ;  /* 0x03fffffe0c0e7812 */ /* 0x000fe200078ec0ff */
[C---:B------:R-:W-:Y:S01]  /*d970*/  FMUL.FTZ R63, R9.reuse, R63 ;  /* 0x0000003f093f7220 */ /* 0x040fe20000410000 */
[----:B------:R-:W-:Y:S01]  /*d980*/  SHF.R.S32.HI R12, RZ, 0x1, R12 ;  /* 0x00000001ff0c7819 */ /* 0x000fe2000001140c */
[----:B------:R-:W-:Y:S01]  /*d990*/  FMUL.FTZ R66, R9, R66 ;  /* 0x0000004209427220 */ /* 0x000fe20000410000 */
[----:B------:R-:W-:Y:S01]  /*d9a0*/  IADD3 R11, R11, -R14, RZ ;  /* 0x8000000e0b0b7210 */ /* 0x000fe20007ffe0ff */
[C---:B------:R-:W-:Y:S01]  /*d9b0*/  FMUL.FTZ R67, R9.reuse, R67 ;  /* 0x0000004309437220 */ /* 0x040fe20000410000 */
[----:B------:R-:W-:Y:S01]  /*d9c0*/  SHF.L.U32 R13, R12, 0x6, RZ ;  /* 0x000000060c0d7819 */ /* 0x000fe200000006ff */
[----:B------:R-:W-:Y:S01]  /*d9d0*/  FMUL.FTZ R46, R9, R46 ;  /* 0x0000002e092e7220 */ /* 0x000fe20000410000 */
[----:B------:R-:W-:Y:S01]  /*d9e0*/  LEA R8, R11, R8, 0x4 ;  /* 0x000000080b087211 */ /* 0x000fe200078e20ff */
[----:B------:R-:W-:Y:S01]  /*d9f0*/  FMUL.FTZ R47, R9, R47 ;  /* 0x0000002f092f7220 */ /* 0x000fe20000410000 */
[----:B------:R-:W-:Y:S01]  /*da00*/  LOP3.LUT R13, R13, 0xc0, RZ, 0xc0, !PT ;  /* 0x000000c00d0d7812 */ /* 0x000fe200078ec0ff */
[C---:B------:R-:W-:Y:S01]  /*da10*/  FMUL.FTZ R50, R9.reuse, R50 ;  /* 0x0000003209327220 */ /* 0x040fe20000410000 */
[C---:B------:R-:W-:Y:S01]  /*da20*/  FMUL.FTZ R51, R9.reuse, R51 ;  /* 0x0000003309337220 */ /* 0x040fe20000410000 */
[----:B------:R-:W-:Y:S01]  /*da30*/  FMUL.FTZ R54, R9, R54 ;  /* 0x0000003609367220 */ /* 0x000fe20000410000 */
[----:B------:R-:W-:Y:S01]  /*da40*/  LEA.HI R11, R13, R13, RZ, 0x1d ;  /* 0x0000000d0d0b7211 */ /* 0x000fe200078fe8ff */
[C---:B------:R-:W-:Y:S01]  /*da50*/  FMUL.FTZ R55, R9.reuse, R55 ;  /* 0x0000003709377220 */ /* 0x040fe20000410000 */
[C---:B------:R-:W-:Y:S01]  /*da60*/  FMUL.FTZ R58, R9.reuse, R58 ;  /* 0x0000003a093a7220 */ /* 0x040fe20000410000 */
[----:B------:R-:W-:Y:S01]  /*da70*/  FMUL.FTZ R9, R9, R59 ;  /* 0x0000003b09097220 */ /* 0x000fe20000410000 */
[----:B------:R-:W-:-:S02]  /*da80*/  LEA R8, R8, R11, 0x1 ;  /* 0x0000000b08087211 */ /* 0x000fc400078e08ff */
[----:B------:R-:W-:Y:S02]  /*da90*/  F2FP.F16.F32.PACK_AB R82, R83, R82 ;  /* 0x000000525352723e */ /* 0x000fe400000000ff */
[----:B------:R-:W-:Y:S02]  /*daa0*/  LEA R11, R8, UR4, 0x1 ;  /* 0x00000004080b7c11 */ /* 0x000fe4000f8e08ff */
[----:B------:R-:W-:Y:S02]  /*dab0*/  F2FP.F16.F32.PACK_AB R76, R77, R76 ;  /* 0x0000004c4d4c723e */ /* 0x000fe400000000ff */
[----:B------:R-:W-:Y:S02]  /*dac0*/  F2FP.F16.F32.PACK_AB R78, R79, R78 ;  /* 0x0000004e4f4e723e */ /* 0x000fe400000000ff */
[----:B------:R-:W-:Y:S02]  /*dad0*/  F2FP.F16.F32.PACK_AB R36, R37, R36 ;  /* 0x000000242524723e */ /* 0x000fe400000000ff */
[----:B------:R-:W-:-:S02]  /*dae0*/  F2FP.F16.F32.PACK_AB R38, R39, R38 ;  /* 0x000000262726723e */ /* 0x000fc400000000ff */
[----:B------:R-:W-:Y:S01]  /*daf0*/  F2FP.F16.F32.PACK_AB R40, R41, R40 ;  /* 0x000000282928723e */ /* 0x000fe200000000ff */
[----:B------:R-:W-:Y:S06]  /*db00*/  @P0 BRA `(.L_x_999) ;  /* 0x00000000001c0947 */ /* 0x000fec0003800000 */
[----:B------:R-:W2:Y:S01]  /*db10*/  S2UR UR7, SR_CTAID.Y ;  /* 0x00000000000779c3 */ /* 0x000ea20000002600 */
[----:B------:R-:W-:Y:S01]  /*db20*/  ULDC.64 UR4, c[0x0][0x290] ;  /* 0x0000a40000047ab9 */ /* 0x000fe20000000a00 */
[----:B--2---:R-:W-:Y:S02]  /*db30*/  USHF.R.S32.HI UR6, URZ, 0x1f, UR7 ;  /* 0x0000001f3f067899 */ /* 0x004fe40008011407 */
[----:B------:R-:W-:Y:S02]  /*db40*/  UIMAD.WIDE.U32 UR8, UR7, UR4, URZ ;  /* 0x00000004070872a5 */ /* 0x000fe4000f8e003f */
[----:B------:R-:W-:-:S04]  /*db50*/  UIMAD UR6, UR6, UR4, URZ ;  /* 0x00000004060672a4 */ /* 0x000fc8000f8e023f */
[----:B------:R-:W-:-:S04]  /*db60*/  UIMAD UR6, UR7, UR5, UR6 ;  /* 0x00000005070672a4 */ /* 0x000fc8000f8e0206 */
[----:B------:R-:W-:-:S12]  /*db70*/  UIADD3 UR6, UR9, UR6, URZ ;  /* 0x0000000609067290 */ /* 0x000fd8000fffe03f */
.L_x_999:
[----:B------:R-:W-:Y:S01]  /*db80*/  ULDC.U8 UR4, c[0x0][0x3d8] ;  /* 0x0000f60000047ab9 */ /* 0x000fe20000000000 */
[----:B------:R-:W-:Y:S01]  /*db90*/  ULDC.U8 UR7, c[0x0][0x3d9] ;  /* 0x0000f64000077ab9 */ /* 0x000fe20000000000 */
[----:B------:R-:W-:Y:S02]  /*dba0*/  ISETP.NE.AND P1, PT, RZ, UR4, PT ;  /* 0x00000004ff007c0c */ /* 0x000fe4000bf25270 */
[----:B------:R-:W-:Y:S02]  /*dbb0*/  CS2R R14, SRZ ;  /* 0x00000000000e7805 */ /* 0x000fe4000001ff00 */
        /* <DEDUP_REMOVED lines=9> */
[----:B------:R-:W-:Y:S02]  /*dc50*/  PLOP3.LUT P6, PT, PT, PT, PT, 0x8, 0x0 ;  /* 0x000000000000781c */ /* 0x000fe40003fce170 */
[----:B------:R-:W-:Y:S01]  /*dc60*/  LOP3.LUT R8, R12, 0x1, RZ, 0xc0, !PT ;  /* 0x000000010c087812 */ /* 0x000fe200078ec0ff */
[----:B------:R-:W-:Y:S10]  /*dc70*/  @P0 BRA `(.L_x_1000) ;  /* 0x0000000000200947 */ /* 0x000ff40003800000 */
        /* <DEDUP_REMOVED lines=8> */
.L_x_1000:
[----:B------:R-:W-:Y:S01]  /*dd00*/  ISETP.NE.U32.AND P3, PT, R8, 0x1, PT ;  /* 0x000000010800780c */ /* 0x000fe20003f65070 */
[----:B------:R-:W-:Y:S01]  /*dd10*/  IMAD.MOV.U32 R8, RZ, RZ, 0x20 ;  /* 0x00000020ff087424 */ /* 0x000fe200078e00ff */
[----:B------:R-:W-:Y:S01]  /*dd20*/  ISETP.NE.AND P0, PT, RZ, UR7, PT ;  /* 0x00000007ff007c0c */ /* 0x000fe2000bf05270 */
[----:B------:R-:W-:Y:S01]  /*dd30*/  VIADD R13, R11, 0xfffffff0 ;  /* 0xfffffff00b0d7836 */ /* 0x000fe20000000000 */
[----:B------:R-:W-:Y:S01]  /*dd40*/  LOP3.LUT P2, RZ, R12, 0x2, RZ, 0xc0, !PT ;  /* 0x000000020cff7812 */ /* 0x000fe2000784c0ff */
[----:B------:R-:W-:Y:S01]  /*dd50*/  STS [R11], R80 ;  /* 0x000000500b007388 */ /* 0x000fe20000000800 */
[----:B------:R-:W-:Y:S01]  /*dd60*/  F2FP.F16.F32.PACK_AB R66, R67, R66 ;  /* 0x000000424342723e */ /* 0x000fe200000000ff */
[----:B------:R-:W2:Y:S01]  /*dd70*/  S2UR UR4, SR_CTAID.X ;  /* 0x00000000000479c3 */ /* 0x000ea20000002500 */
[----:B------:R-:W-:Y:S01]  /*dd80*/  SEL R8, R8, 0xffffffe0, !P2 ;  /* 0xffffffe008087807 */ /* 0x000fe20005000000 */
[----:B------:R-:W-:Y:S01]  /*dd90*/  STS [R11+0x200], R82 ;  /* 0x000200520b007388 */ /* 0x000fe20000000800 */
[----:B------:R-:W-:Y:S01]  /*dda0*/  F2FP.F16.F32.PACK_AB R44, R45, R44 ;  /* 0x0000002c2d2c723e */ /* 0x000fe200000000ff */
[----:B------:R-:W3:Y:S01]  /*ddb0*/  @P5 MUFU.LG2 R7, R7 ;  /* 0x0000000700075308 */ /* 0x000ee20000000c00 */
[----:B------:R-:W-:Y:S01]  /*ddc0*/  F2FP.F16.F32.PACK_AB R46, R47, R46 ;  /* 0x0000002e2f2e723e */ /* 0x000fe200000000ff */
[----:B------:R-:W-:Y:S01]  /*ddd0*/  @P3 VIADD R13, R11, 0x10 ;  /* 0x000000100b0d3836 */ /* 0x000fe20000000000 */
[----:B------:R-:W-:Y:S01]  /*dde0*/  F2FP.F16.F32.PACK_AB R48, R49, R48 ;  /* 0x000000303130723e */ /* 0x000fe200000000ff */
[----:B------:R-:W-:Y:S01]  /*ddf0*/  IMAD.IADD R17, R11, 0x1, R8 ;  /* 0x000000010b117824 */ /* 0x000fe200078e0208 */
[----:B------:R-:W4:Y:S01]  /*de00*/  @!P0 LDC R12, c[0x0][0x2c4] ;  /* 0x0000b100ff0c8b82 */ /* 0x000f220000000800 */
[----:B------:R-:W-:Y:S01]  /*de10*/  IMAD.IADD R19, R8, 0x1, R13 ;  /* 0x0000000108137824 */ /* 0x000fe200078e020d */
[----:B------:R-:W-:Y:S01]  /*de20*/  STS [R13], R76 ;  /* 0x0000004c0d007388 */ /* 0x000fe20000000800 */
[----:B------:R-:W-:Y:S01]  /*de30*/  F2FP.F16.F32.PACK_AB R50, R51, R50 ;  /* 0x000000323332723e */ /* 0x000fe200000000ff */
[----:B------:R-:W5:Y:S01]  /*de40*/  @P4 MUFU.LG2 R6, R6 ;  /* 0x0000000600064308 */ /* 0x000f620000000c00 */
[----:B------:R-:W-:Y:S01]  /*de50*/  F2FP.F16.F32.PACK_AB R52, R53, R52 ;  /* 0x000000343534723e */ /* 0x000fe200000000ff */
[----:B------:R-:W-:Y:S01]  /*de60*/  STS [R13+0x200], R78 ;  /* 0x0002004e0d007388 */ /* 0x000fe20000000800 */
[----:B------:R-:W-:Y:S01]  /*de70*/  F2FP.F16.F32.PACK_AB R54, R55, R54 ;  /* 0x000000363736723e */ /* 0x000fe200000000ff */
[----:B------:R-:W1:Y:S01]  /*de80*/  @!P0 LDC R29, c[0x0][0x270] ;  /* 0x00009c00ff1d8b82 */ /* 0x000e620000000800 */
[----:B------:R-:W-:Y:S01]  /*de90*/  F2FP.F16.F32.PACK_AB R56, R57, R56 ;  /* 0x000000383938723e */ /* 0x000fe200000000ff */
[----:B------:R-:W-:Y:S01]  /*dea0*/  STS [R17], R36 ;  /* 0x0000002411007388 */ /* 0x000fe20000000800 */
[----:B------:R-:W-:Y:S01]  /*deb0*/  F2FP.F16.F32.PACK_AB R58, R9, R58 ;  /* 0x0000003a093a723e */ /* 0x000fe200000000ff */
[----:B---3--:R-:W-:Y:S01]  /*dec0*/  @P5 FMUL.FTZ R7, R7, 0.69314718246459960938 ;  /* 0x3f31721807075820 */ /* 0x008fe20000410000 */
[----:B------:R-:W-:Y:S01]  /*ded0*/  PLOP3.LUT P2, PT, PT, PT, PT, 0x8, 0x0 ;  /* 0x000000000000781c */ /* 0x000fe20003f4e170 */
[----:B------:R-:W-:Y:S01]  /*dee0*/  STS [R17+0x200], R38 ;  /* 0x0002002611007388 */ /* 0x000fe20000000800 */
[----:B------:R-:W-:Y:S01]  /*def0*/  @!P0 PLOP3.LUT P2, PT, P1, PT, PT, 0x80, 0x0 ;  /* 0x000000000000881c */ /* 0x000fe20000f4f070 */
[----:B------:R-:W3:Y:S01]  /*df00*/  @P0 LDC.64 R8, c[0x0][0x2c0] ;  /* 0x0000b000ff080b82 */ /* 0x000ee20000000a00 */
[----:B--2---:R-:W-:Y:S01]  /*df10*/  UIMAD UR7, UR4, -0x40, UR15 ;  /* 0xffffffc0040778a4 */ /* 0x004fe2000f8e020f */
[----:B------:R-:W-:Y:S01]  /*df20*/  STS [R19], R40 ;  /* 0x0000002813007388 */ /* 0x000fe20000000800 */
[----:B------:R-:W-:Y:S03]  /*df30*/  BSSY B0, `(.L_x_1001) ;  /* 0x0000056000007945 */ /* 0x000fe60003800000 */
[----:B------:R-:W-:Y:S02]  /*df40*/  STS [R19+0x200], R42 ;  /* 0x0002002a13007388 */ /* 0x000fe40000000800 */
[----:B------:R-:W2:Y:S02]  /*df50*/  @P0 LDC R28, c[0x0][0x2c0] ;  /* 0x0000b000ff1c0b82 */ /* 0x000ea40000000800 */
[----:B------:R-:W-:Y:S04]  /*df60*/  STS [R11+0x1000], R72 ;  /* 0x001000480b007388 */ /* 0x000fe80000000800 */
[----:B------:R-:W-:Y:S02]  /*df70*/  STS [R11+0x1200], R74 ;  /* 0x0012004a0b007388 */ /* 0x000fe40000000800 */
[----:B----4-:R-:W4:Y:S01]  /*df80*/  @P2 LDC R12, c[0x0][0x2e4] ;  /* 0x0000b900ff0c2b82 */ /* 0x010f220000000800 */
[----:B------:R-:W-:Y:S01]  /*df90*/  ISETP.GE.AND P2, PT, R10, UR7, PT ;  /* 0x000000070a007c0c */ /* 0x000fe2000bf46270 */
[----:B------:R-:W-:Y:S04]  /*dfa0*/  STS [R13+0x1000], R68 ;  /* 0x001000440d007388 */ /* 0x000fe80000000800 */
[----:B------:R-:W-:Y:S01]  /*dfb0*/  STS [R13+0x1200], R70 ;  /* 0x001200460d007388 */ /* 0x000fe20000000800 */
[----:B---3--:R-:W-:Y:S01]  /*dfc0*/  @P0 IMAD R9, R9, R8, RZ ;  /* 0x0000000809090224 */ /* 0x008fe200078e02ff */
[----:B------:R-:W-:-:S02]  /*dfd0*/  LOP3.LUT R8, R3, 0xffffffe0, RZ, 0xc0, !PT ;  /* 0xffffffe003087812 */ /* 0x000fc400078ec0ff */
[----:B------:R-:W-:Y:S01]  /*dfe0*/  STS [R17+0x1000], R60 ;  /* 0x0010003c11007388 */ /* 0x000fe20000000800 */
[----:B------:R-:W3:Y:S03]  /*dff0*/  @P4 LDC R3, c[0x0][0x2e8] ;  /* 0x0000ba00ff034b82 */ /* 0x000ee60000000800 */
[----:B------:R-:W-:Y:S01]  /*e000*/  STS [R17+0x1200], R62 ;  /* 0x0012003e11007388 */ /* 0x000fe20000000800 */
[----:B------:R-:W-:Y:S02]  /*e010*/  IMAD.IADD R8, R5, 0x1, -R8 ;  /* 0x0000000105087824 */ /* 0x000fe400078e0a08 */
[----:B------:R-:W-:Y:S01]  /*e020*/  @!P0 IMAD.MOV.U32 R28, RZ, RZ, 0x1 ;  /* 0x00000001ff1c8424 */ /* 0x000fe200078e00ff */
[----:B------:R-:W-:Y:S01]  /*e030*/  STS [R19+0x1000], R64 ;  /* 0x0010004013007388 */ /* 0x000fe20000000800 */
[----:B------:R-:W-:Y:S01]  /*e040*/  IMAD.MOV.U32 R5, RZ, RZ, 0x7f800000 ;  /* 0x7f800000ff057424 */ /* 0x000fe200078e00ff */
[----:B------:R-:W-:Y:S01]  /*e050*/  LOP3.LUT P3, RZ, R8, 0x3, RZ, 0xc0, !PT ;  /* 0x0000000308ff7812 */ /* 0x000fe2000786c0ff */
[----:B--2---:R-:W-:Y:S01]  /*e060*/  IMAD R10, R28, UR4, RZ ;  /* 0x000000041c0a7c24 */ /* 0x004fe2000f8e02ff */
[----:B------:R-:W-:Y:S01]  /*e070*/  STS [R19+0x1200], R66 ;  /* 0x0012004213007388 */ /* 0x000fe20000000800 */
[----:B------:R-:W-:-:S02]  /*e080*/  IMAD.MOV.U32 R8, RZ, RZ, 0x7f800000 ;  /* 0x7f800000ff087424 */ /* 0x000fc400078e00ff */
[----:B----4-:R-:W-:Y:S01]  /*e090*/  @!P0 IMAD.MOV.U32 R9, RZ, RZ, R12 ;  /* 0x000000ffff098224 */ /* 0x010fe200078e000c */
[----:B------:R-:W-:Y:S04]  /*e0a0*/  STS [R11+0x2000], R44 ;  /* 0x0020002c0b007388 */ /* 0x000fe80000000800 */
[----:B------:R2:W-:Y:S04]  /*e0b0*/  STS [R11+0x2200], R46 ;  /* 0x0022002e0b007388 */ /* 0x0005e80000000800 */
[----:B------:R-:W-:Y:S04]  /*e0c0*/  STS [R13+0x2000], R48 ;  /* 0x002000300d007388 */ /* 0x000fe80000000800 */
[----:B------:R4:W-:Y:S04]  /*e0d0*/  STS [R13+0x2200], R50 ;  /* 0x002200320d007388 */ /* 0x0009e80000000800 */
[----:B------:R-:W-:Y:S04]  /*e0e0*/  STS [R17+0x2000], R52 ;  /* 0x0020003411007388 */ /* 0x000fe80000000800 */
[----:B------:R4:W-:Y:S04]  /*e0f0*/  STS [R17+0x2200], R54 ;  /* 0x0022003611007388 */ /* 0x0009e80000000800 */
[----:B------:R-:W-:Y:S04]  /*e100*/  STS [R19+0x2000], R56 ;  /* 0x0020003813007388 */ /* 0x000fe80000000800 */
[----:B------:R4:W-:Y:S01]  /*e110*/  STS [R19+0x2200], R58 ;  /* 0x0022003a13007388 */ /* 0x0009e20000000800 */
[----:B--2---:R-:W-:-:S02]  /*e120*/  @P0 IMAD.MOV.U32 R11, RZ, RZ, 0x1 ;  /* 0x00000001ff0b0424 */ /* 0x004fc400078e00ff */
[----:B-1----:R-:W-:Y:S01]  /*e130*/  @!P0 IMAD R11, R12, R29, RZ ;  /* 0x0000001d0c0b8224 */ /* 0x002fe200078e02ff */
[----:B------:R-:W-:Y:S01]  /*e140*/  BAR.SYNC.DEFER_BLOCKING 0x0 ;  /* 0x0000000000007b1d */ /* 0x000fe20000010000 */
[----:B-----5:R-:W-:-:S04]  /*e150*/  @P4 FMUL.FTZ R29, R6, 0.69314718246459960938 ;  /* 0x3f317218061d4820 */ /* 0x020fc80000410000 */
[----:B---3--:R-:W-:-:S03]  /*e160*/  @P4 FFMA.FTZ R8, R0, R3, R29 ;  /* 0x0000000300084223 */ /* 0x008fc6000001001d */
[----:B----4-:R-:W1:Y:S01]  /*e170*/  @P5 LDC R13, c[0x0][0x2e8] ;  /* 0x0000ba00ff0d5b82 */ /* 0x010e620000000800 */
[----:B------:R-:W2:Y:S01]  /*e180*/  S2R R16, SR_CTAID.Y ;  /* 0x0000000000107919 */ /* 0x000ea20000002600 */
[----:B------:R-:W3:Y:S01]  /*e190*/  S2R R18, SR_CTAID.Z ;  /* 0x0000000000127919 */ /* 0x000ee20000002700 */
[----:B------:R-:W4:Y:S01]  /*e1a0*/  S2R R30, SR_TID.X ;  /* 0x00000000001e7919 */ /* 0x000f220000002100 */
[----:B------:R1:W1:Y:S04]  /*e1b0*/  LDS.128 R24, [R166+0x800] ;  /* 0x00080000a6187984 */ /* 0x0002680000000c00 */
[----:B------:R1:W1:Y:S02]  /*e1c0*/  LDS.128 R20, [R166+0x1800] ;  /* 0x00180000a6147984 */ /* 0x0002640000000c00 */
[----:B-1----:R-:W-:Y:S01]  /*e1d0*/  @P5 FFMA.FTZ R5, R2, R13, R7 ;  /* 0x0000000d02055223 */ /* 0x002fe20000010007 */
[----:B--2---:R-:W-:-:S05]  /*e1e0*/  IMAD R11, R16, R11, RZ ;  /* 0x0000000b100b7224 */ /* 0x004fca00078e02ff */
[----:B------:R-:W-:-:S05]  /*e1f0*/  SEL R11, R11, RZ, !P6 ;  /* 0x000000ff0b0b7207 */ /* 0x000fca0007000000 */
[----:B---3--:R-:W-:Y:S01]  /*e200*/  IMAD R17, R18, R9, R11 ;  /* 0x0000000912117224 */ /* 0x008fe200078e020b */
[----:B----4-:R-:W-:Y:S01]  /*e210*/  SHF.R.S32.HI R11, RZ, 0x1f, R30 ;  /* 0x0000001fff0b7819 */ /* 0x010fe2000001141e */
[----:B------:R-:W-:-:S03]  /*e220*/  IMAD.SHL.U32 R9, R10, 0x40, RZ ;  /* 0x000000400a097824 */ /* 0x000fc600078e00ff */
[----:B------:R-:W-:Y:S02]  /*e230*/  LEA.HI R30, R11, R30, RZ, 0x2 ;  /* 0x0000001e0b1e7211 */ /* 0x000fe400078f10ff */
[----:B------:R-:W-:Y:S02]  /*e240*/  SHF.R.S32.HI R19, RZ, 0x1f, R9 ;  /* 0x0000001fff137819 */ /* 0x000fe40000011409 */
[--C-:B------:R-:W-:Y:S02]  /*e250*/  IADD3 R9, P1, P0, R9, R14, R17.reuse ;  /* 0x0000000e09097210 */ /* 0x100fe4000783e011 */
[----:B------:R-:W-:-:S04]  /*e260*/  SHF.R.S32.HI R14, RZ, 0x1f, R17 ;  /* 0x0000001fff0e7819 */ /* 0x000fc80000011411 */
[----:B------:R-:W-:Y:S01]  /*e270*/  IADD3.X R14, R19, R15, R14, P1, P0 ;  /* 0x0000000f130e7210 */ /* 0x000fe20000fe040e */
[----:B------:R-:W-:Y:S06]  /*e280*/  @P3 BRA `(.L_x_1002) ;  /* 0x0000000000803947 */ /* 0x000fec0003800000 */
[----:B------:R-:W1:Y:S01]  /*e290*/  S2R R0, SR_TID.X ;  /* 0x0000000000007919 */ /* 0x000e620000002100 */
[----:B------:R-:W-:Y:S01]  /*e2a0*/  UIMAD UR5, UR4, -0x40, UR15 ;  /* 0xffffffc0040578a4 */ /* 0x000fe2000f8e020f */
        /* <DEDUP_REMOVED lines=14> */
[----:B------:R-:W-:-:S04]  /*e390*/  ISETP.GE.AND P4, PT, R11, UR5, PT ;  /* 0x000000050b007c0c */ /* 0x000fc8000bf86270 */
[----:B------:R-:W-:-:S09]  /*e3a0*/  ISETP.GE.AND P3, PT, R13, UR5, PT ;  /* 0x000000050d007c0c */ /* 0x000fd2000bf66270 */
[----:B------:R-:W1:Y:S01]  /*e3b0*/  @!P4 LDC.64 R6, c[0x0][0x2b0] ;  /* 0x0000ac00ff06cb82 */ /* 0x000e620000000a00 */
[----:B------:R-:W-:-:S03]  /*e3c0*/  @!P4 IMAD R11, R11, R28, RZ ;  /* 0x0000001c0b0bc224 */ /* 0x000fc600078e02ff */
[----:B------:R-:W-:Y:S02]  /*e3d0*/  @!P3 IMAD R13, R13, R28, RZ ;  /* 0x0000001c0d0db224 */ /* 0x000fe400078e02ff */
        /* <DEDUP_REMOVED lines=11> */
.L_x_1002:
[----:B------:R-:W-:Y:S05]  /*e490*/  BSYNC B0 ;  /* 0x0000000000007941 */ /* 0x000fea0003800000 */
.L_x_1001:
[----:B-1----:R-:W-:Y:S01]  /*e4a0*/  SHF.R.S32.HI R2, RZ, 0x1f, R18 ;  /* 0x0000001fff027819 */ /* 0x002fe20000011412 */
[----:B------:R-:W-:Y:S01]  /*e4b0*/  ULDC.64 UR4, c[0x0][0x2a0] ;  /* 0x0000a80000047ab9 */ /* 0x000fe20000000a00 */
[----:B------:R-:W-:Y:S01]  /*e4c0*/  SHF.R.S32.HI R0, RZ, 0x1f, R174 ;  /* 0x0000001fff007819 */ /* 0x000fe200000114ae */
[----:B------:R1:W2:Y:S01]  /*e4d0*/  LDS.128 R12, [R166] ;  /* 0x00000000a60c7984 */ /* 0x0002a20000000c00 */
[----:B------:R-:W-:Y:S01]  /*e4e0*/  IADD3 R6, P0, R174, UR8, RZ ;  /* 0x00000008ae067c10 */ /* 0x000fe2000ff1e0ff */
[----:B------:R-:W-:Y:S01]  /*e4f0*/  IMAD R3, R2, UR4, RZ ;  /* 0x0000000402037c24 */ /* 0x000fe2000f8e02ff */
[----:B------:R-:W-:Y:S01]  /*e500*/  LEA.HI.SX32 R4, R4, 0x20, 0x1e ;  /* 0x0000002004047811 */ /* 0x000fe200078ff2ff */
[----:B------:R1:W3:Y:S01]  /*e510*/  LDS.128 R8, [R166+0x1000] ;  /* 0x00100000a6087984 */ /* 0x0002e20000000c00 */
[----:B------:R-:W-:Y:S01]  /*e520*/  IADD3.X R7, R0, UR6, RZ, P0, !PT ;  /* 0x0000000600077c10 */ /* 0x000fe200087fe4ff */
[----:B------:R-:W-:Y:S01]  /*e530*/  IMAD R0, R18, UR5, R3 ;  /* 0x0000000512007c24 */ /* 0x000fe2000f8e0203 */
[----:B------:R-:W-:Y:S01]  /*e540*/  ISETP.GE.AND P0, PT, R4, UR7, PT ;  /* 0x0000000704007c0c */ /* 0x000fe2000bf06270 */
[----:B------:R-:W-:Y:S01]  /*e550*/  IMAD.U32 R2, RZ, RZ, UR14 ;  /* 0x0000000eff027e24 */ /* 0x000fe2000f8e00ff */
[----:B------:R-:W-:Y:S01]  /*e560*/  SHF.R.S32.HI R30, RZ, 0x2, R30 ;  /* 0x00000002ff1e7819 */ /* 0x000fe2000001141e */
[----:B------:R-:W-:Y:S01]  /*e570*/  IMAD.WIDE.U32 R18, R18, UR4, R6 ;  /* 0x0000000412127c25 */ /* 0x000fe2000f8e0006 */
[----:B------:R-:W-:Y:S01]  /*e580*/  BSSY B0, `(.L_x_1003) ;  /* 0x0000016000007945 */ /* 0x000fe20003800000 */
[----:B------:R1:W4:Y:S01]  /*e590*/  LDS.128 R4, [R166+0x2000] ;  /* 0x00200000a6047984 */ /* 0x0003220000000c00 */
[----:B------:R-:W-:Y:S01]  /*e5a0*/  SHF.R.S32.HI R31, RZ, 0x1f, R30 ;  /* 0x0000001fff1f7819 */ /* 0x000fe2000001141e */
[----:B------:R-:W-:-:S02]  /*e5b0*/  IMAD.IADD R17, R19, 0x1, R0 ;  /* 0x0000000113117824 */ /* 0x000fc400078e0200 */
        /* <DEDUP_REMOVED lines=18> */
.L_x_1004:
[----:B------:R-:W-:Y:S05]  /*e6e0*/  BSYNC B0 ;  /* 0x0000000000007941 */ /* 0x000fea0003800000 */
.L_x_1003:
        /* <DEDUP_REMOVED lines=23> */
.L_x_972:
[----:B------:R-:W-:Y:S01]  /*e860*/  UISETP.NE.AND UP2, UPT, UR13, -0x1, UPT ;  /* 0xffffffff0d00788c */ /* 0x000fe2000bf45270 */
[----:B------:R-:W-:Y:S01]  /*e870*/  LEA.HI R11, R11, R94, RZ, 0x2 ;  /* 0x0000005e0b0b7211 */ /* 0x000fe200078f10ff */
[----:B------:R-:W-:Y:S01]  /*e880*/  ULDC.U8 UR8, c[0x0][0x3d8] ;  /* 0x0000f60000087ab9 */ /* 0x000fe20000000000 */
[----:B------:R-:W-:Y:S01]  /*e890*/  ULDC.U8 UR11, c[0x0][0x3d9] ;  /* 0x0000f640000b7ab9 */ /* 0x000fe20000000000 */
[----:B------:R-:W-:Y:S01]  /*e8a0*/  UISETP.NE.AND UP3, UPT, UR8, URZ, UPT ;  /* 0x0000003f0800728c */ /* 0x000fe2000bf65270 */
[----:B------:R-:W-:Y:S01]  /*e8b0*/  LOP3.LUT R3, R11, 0xfffffffc, RZ, 0xc0, !PT ;  /* 0xfffffffc0b037812 */ /* 0x000fe200078ec0ff */
[----:B------:R-:W-:Y:S02]  /*e8c0*/  UISETP.NE.AND UP1, UPT, UR11, URZ, UPT ;  /* 0x0000003f0b00728c */ /* 0x000fe4000bf25270 */
[----:B------:R-:W-:Y:S02]  /*e8d0*/  UISETP.EQ.AND UP3, UPT, UR11, URZ, UP3 ;  /* 0x0000003f0b00728c */ /* 0x000fe40009f62270 */
[----:B------:R-:W-:Y:S01]  /*e8e0*/  IMAD.IADD R94, R94, 0x1, -R3 ;  /* 0x000000015e5e7824 */ /* 0x000fe200078e0a03 */
[----:B------:R-:W-:Y:S01]  /*e8f0*/  @!UP2 USHF.R.S32.HI UR9, URZ, 0x1f, UR23 ;  /* 0x0000001f3f09a899 */ /* 0x000fe20008011417 */
[----:B------:R-:W-:Y:S01]  /*e900*/  PLOP3.LUT P0, PT, PT, PT, UP1, 0x80, 0x0 ;  /* 0x000000000000781c */ /* 0x000fe20003f0f018 */
[----:B------:R-:W-:Y:S01]  /*e910*/  @UP2 ULDC.64 UR6, c[0x0][0x298] ;  /* 0x0000a60000062ab9 */ /* 0x000fe20000000a00 */
[----:B------:R-:W-:Y:S01]  /*e920*/  @!UP2 ULDC.64 UR4, c[0x0][0x290] ;  /* 0x0000a4000004aab9 */ /* 0x000fe20000000a00 */
[----:B------:R-:W-:Y:S01]  /*e930*/  @UP2 UIMAD.WIDE.U32 UR16, UR13, UR6, URZ ;  /* 0x000000060d1022a5 */ /* 0x000fe2000f8e003f */
[----:B------:R-:W-:Y:S01]  /*e940*/  IMAD.SHL.U32 R4, R94, 0x8, RZ ;  /* 0x000000085e047824 */ /* 0x000fe200078e00ff */
[----:B------:R-:W-:-:S02]  /*e950*/  UISETP.NE.OR UP0, UPT, UR13, -0x1, !UP3 ;  /* 0xffffffff0d00788c */ /* 0x000fc4000df05670 */
[----:B------:R-:W-:Y:S02]  /*e960*/  @!UP2 UIMAD UR6, UR9, UR4, URZ ;  /* 0x000000040906a2a4 */ /* 0x000fe4000f8e023f */
[----:B------:R-:W-:Y:S02]  /*e970*/  @!UP2 UIMAD.WIDE.U32 UR24, UR23, UR4, URZ ;  /* 0x000000041718a2a5 */ /* 0x000fe4000f8e003f */
[----:B------:R-:W-:Y:S02]  /*e980*/  @!UP2 UIMAD UR6, UR23, UR5, UR6 ;  /* 0x000000051706a2a4 */ /* 0x000fe4000f8e0206 */
[----:B------:R-:W-:Y:S01]  /*e990*/  @UP2 UIMAD UR7, UR13, UR7, UR17 ;  /* 0x000000070d0722a4 */ /* 0x000fe2000f8e0211 */
[----:B------:R-:W-:Y:S01]  /*e9a0*/  @UP1 ULDC.64 UR4, c[0x0][0x2c0] ;  /* 0x0000b00000041ab9 */ /* 0x000fe20000000a00 */
[----:B------:R-:W-:Y:S01]  /*e9b0*/  @!UP3 UMOV UR26, URZ ;  /* 0x0000003f001abc82 */ /* 0x000fe20008000000 */
[----:B------:R-:W-:Y:S01]  /*e9c0*/  @UP1 UIMAD UR11, UR5, UR4, URZ ;  /* 0x00000004050b12a4 */ /* 0x000fe2000f8e023f */
[----:B------:R-:W-:-:S02]  /*e9d0*/  @!UP3 UMOV UR27, URZ ;  /* 0x0000003f001bbc82 */ /* 0x000fc40008000000 */
[----:B------:R-:W-:Y:S01]  /*e9e0*/  @UP3 ULDC UR4, c[0x0][0x2c4] ;  /* 0x0000b10000043ab9 */ /* 0x000fe20000000800 */
[----:B------:R-:W-:Y:S01]  /*e9f0*/  @UP1 ULDC UR12, c[0x0][0x2c0] ;  /* 0x0000b000000c1ab9 */ /* 0x000fe20000000800 */
[----:B------:R-:W-:Y:S01]  /*ea00*/  @!UP0 UIMAD UR13, UR23, UR4, URZ ;  /* 0x00000004170d82a4 */ /* 0x000fe2000f8e023f */
[----:B------:R-:W-:Y:S01]  /*ea10*/  @UP1 UMOV UR9, 0x1 ;  /* 0x0000000100091882 */ /* 0x000fe20000000000 */
[----:B------:R-:W-:Y:S02]  /*ea20*/  @!UP2 UIADD3 UR7, UR25, UR6, URZ ;  /* 0x000000061907a290 */ /* 0x000fe4000fffe03f */
[----:B------:R-:W-:Y:S01]  /*ea30*/  @UP3 USHF.R.S32.HI UR4, URZ, 0x1f, UR13 ;  /* 0x0000001f3f043899 */ /* 0x000fe2000801140d */
[----:B------:R-:W-:Y:S02]  /*ea40*/  @!UP2 UMOV UR16, UR24 ;  /* 0x000000180010ac82 */ /* 0x000fe40008000000 */
        /* <DEDUP_REMOVED lines=9> */
.L_x_1005:
[----:B------:R-:W-:Y:S01]  /*eae0*/  USHF.R.S32.HI UR6, URZ, 0x1f, UR10 ;  /* 0x0000001f3f067899 */ /* 0x000fe2000801140a */
[C---:B------:R-:W-:Y:S01]  /*eaf0*/  IADD3 R2, P0, R4.reuse, UR16, RZ ;  /* 0x0000001004027c10 */ /* 0x040fe2000ff1e0ff */
[----:B------:R-:W-:Y:S01]  /*eb00*/  UIADD3 UR15, -UR19, UR15, URZ ;  /* 0x0000000f130f7290 */ /* 0x000fe2000fffe13f */
[----:B------:R-:W-:Y:S01]  /*eb10*/  SHF.R.S32.HI R12, RZ, 0x2, R11 ;  /* 0x00000002ff0c7819 */ /* 0x000fe2000001140b */
[----:B------:R-:W-:Y:S01]  /*eb20*/  ULDC.64 UR4, c[0x0][0x2a0] ;  /* 0x0000a80000047ab9 */ /* 0x000fe20000000a00 */
[----:B------:R-:W-:Y:S01]  /*eb30*/  UIMAD UR9, UR23, UR9, URZ ;  /* 0x00000009170972a4 */ /* 0x000fe2000f8e023f */
[----:B------:R-:W-:Y:S01]  /*eb40*/  LEA.HI.X.SX32 R3, R4, UR7, 0x1, P0 ;  /* 0x0000000704037c11 */ /* 0x000fe200080f0eff */
[----:B------:R-:W-:Y:S01]  /*eb50*/  UIMAD UR6, UR6, UR4, URZ ;  /* 0x00000004060672a4 */ /* 0x000fe2000f8e023f */
[----:B------:R-:W-:Y:S01]  /*eb60*/  ISETP.GE.AND P0, PT, R12, UR15, PT ;  /* 0x0000000f0c007c0c */ /* 0x000fe2000bf06270 */
[----:B------:R-:W-:Y:S01]  /*eb70*/  USEL UR9, UR9, URZ, !UP3 ;  /* 0x0000003f09097287 */ /* 0x000fe2000d800000 */
[----:B------:R-:W-:Y:S01]  /*eb80*/  IMAD.U32 R6, RZ, RZ, UR4 ;  /* 0x00000004ff067e24 */ /* 0x000fe2000f8e00ff */
[----:B------:R-:W-:Y:S01]  /*eb90*/  UIMAD UR5, UR10, UR5, UR6 ;  /* 0x000000050a0572a4 */ /* 0x000fe2000f8e0206 */
[----:B------:R-:W-:Y:S01]  /*eba0*/  ISETP.NE.AND P5, PT, R94, RZ, PT ;  /* 0x000000ff5e00720c */ /* 0x000fe20003fa5270 */
[----:B------:R-:W-:Y:S01]  /*ebb0*/  UIMAD UR6, UR19, UR12, URZ ;  /* 0x0000000c130672a4 */ /* 0x000fe2000f8e023f */
[----:B------:R-:W-:Y:S01]  /*ebc0*/  IMAD.WIDE.U32 R6, R6, UR10, R2 ;  /* 0x0000000a06067c25 */ /* 0x000fe2000f8e0002 */
[----:B------:R-:W-:Y:S01]  /*ebd0*/  UIMAD UR9, UR10, UR11, UR9 ;  /* 0x0000000b0a0972a4 */ /* 0x000fe2000f8e0209 */
[--C-:B------:R-:W-:Y:S01]  /*ebe0*/  SHF.R.S32.HI R13, RZ, 0x1f, R12.reuse ;  /* 0x0000001fff0d7819 */ /* 0x100fe2000001140c */
[----:B------:R-:W-:Y:S01]  /*ebf0*/  USHF.R.S32.HI UR4, URZ, 0x1f, UR6 ;  /* 0x0000001f3f047899 */ /* 0x000fe20008011406 */
[C---:B------:R-:W-:Y:S01]  /*ec00*/  VIADD R0, R12.reuse, 0x20 ;  /* 0x000000200c007836 */ /* 0x040fe20000000000 */
[----:B------:R-:W-:Y:S01]  /*ec10*/  USHF.R.S32.HI UR7, URZ, 0x1f, UR9 ;  /* 0x0000001f3f077899 */ /* 0x000fe20008011409 */
[----:B------:R-:W-:Y:S01]  /*ec20*/  IMAD.U32 R11, RZ, RZ, UR14 ;  /* 0x0000000eff0b7e24 */ /* 0x000fe2000f8e00ff */
[----:B------:R-:W-:Y:S01]  /*ec30*/  UIADD3 UR6, UP1, UP0, UR6, UR26, UR9 ;  /* 0x0000001a06067290 */ /* 0x000fe2000f83e009 */
[----:B------:R-:W-:Y:S01]  /*ec40*/  VIADD R9, R7, UR5 ;  /* 0x0000000507097c36 */ /* 0x000fe20008000000 */
[----:B------:R-:W-:Y:S01]  /*ec50*/  BSSY B0, `(.L_x_1006) ;  /* 0x0000019000007945 */ /* 0x000fe20003800000 */
[----:B------:R-:W-:Y:S01]  /*ec60*/  ISETP.GE.OR P6, PT, R12, UR15, P5 ;  /* 0x0000000f0c007c0c */ /* 0x000fe2000afc6670 */
[----:B------:R-:W-:Y:S01]  /*ec70*/  UIADD3.X UR26, UR4, UR27, UR7, UP1, UP0 ;  /* 0x0000001b041a7290 */ /* 0x000fe20008fe0407 */
[C---:B------:R-:W-:Y:S01]  /*ec80*/  ISETP.GE.AND P4, PT, R0.reuse, UR15, PT ;  /* 0x0000000f00007c0c */ /* 0x040fe2000bf86270 */
[----:B------:R-:W-:Y:S01]  /*ec90*/  IMAD.WIDE R10, R11, 0x40, R12 ;  /* 0x000000400b0a7825 */ /* 0x000fe200078e020c */
[----:B------:R-:W-:-:S03]  /*eca0*/  ISETP.GE.OR P5, PT, R0, UR15, P5 ;  /* 0x0000000f00007c0c */ /* 0x000fc6000afa6670 */
[C---:B------:R-:W-:Y:S02]  /*ecb0*/  VIADD R3, R4.reuse, 0x20 ;  /* 0x0000002004037836 */ /* 0x040fe40000000000 */
[----:B------:R-:W-:Y:S01]  /*ecc0*/  VIADD R2, R4, 0x40 ;  /* 0x0000004004027836 */ /* 0x000fe20000000000 */
[----:B------:R-:W-:Y:S07]  /*ecd0*/  @P0 BRA `(.L_x_1007) ;  /* 0x0000000000400947 */ /* 0x000fee0003800000 */
        /* <DEDUP_REMOVED lines=16> */
.L_x_1007:
[----:B------:R-:W-:Y:S05]  /*ede0*/  BSYNC B0 ;  /* 0x0000000000007941 */ /* 0x000fea0003800000 */
.L_x_1006:
        /* <DEDUP_REMOVED lines=20> */
.L_x_1009:
[----:B------:R-:W-:Y:S05]  /*ef30*/  BSYNC B0 ;  /* 0x0000000000007941 */ /* 0x000fea0003800000 */
.L_x_1008:
        /* <DEDUP_REMOVED lines=10> */
.L_x_1011:
[----:B------:R-:W-:Y:S05]  /*efe0*/  BSYNC B0 ;  /* 0x0000000000007941 */ /* 0x000fea0003800000 */
.L_x_1010:
        /* <DEDUP_REMOVED lines=10> */
.L_x_1012:
        /* <DEDUP_REMOVED lines=15> */
.L_x_1165:


//--------------------- .text._ZN5flash16flash_fwd_kernelI23Flash_fwd_kernel_traitsILi96ELi64ELi64ELi4ELb0ELb0EN7cutlass6half_tE19Flash_kernel_traitsILi96ELi64ELi64ELi4ES3_EELb0ELb1ELb0ELb0ELb0ELb0ELb1ELb0EEEvNS_16Flash_fwd_paramsE --------------------------
	.section	.text._ZN5flash16flash_fwd_kernelI23Flash_fwd_kernel_traitsILi96ELi64ELi64ELi4ELb0ELb0EN7cutlass6half_tE19Flash_kernel_traitsILi96ELi64ELi64ELi4ES3_EELb0ELb1ELb0ELb0ELb0ELb0ELb1ELb0EEEvNS_16Flash_fwd_paramsE,"ax",@progbits
	.align	128
        .global         _ZN5flash16flash_fwd_kernelI23Flash_fwd_kernel_traitsILi96ELi64ELi64ELi4ELb0ELb0EN7cutlass6half_tE19Flash_kernel_traitsILi96ELi64ELi64ELi4ES3_EELb0ELb1ELb0ELb0ELb0ELb0ELb1ELb0EEEvNS_16Flash_fwd_paramsE
        .type           _ZN5flash16flash_fwd_kernelI23Flash_fwd_kernel_traitsILi96ELi64ELi64ELi4ELb0ELb0EN7cutlass6half_tE19Flash_kernel_traitsILi96ELi64ELi64ELi4ES3_EELb0ELb1ELb0ELb0ELb0ELb0ELb1ELb0EEEvNS_16Flash_fwd_paramsE,@function
        .size           _ZN5flash16flash_fwd_kernelI23Flash_fwd_kernel_traitsILi96ELi64ELi64ELi4ELb0ELb0EN7cutlass6half_tE19Flash_kernel_traitsILi96ELi64ELi64ELi4ES3_EELb0ELb1ELb0ELb0ELb0ELb0ELb1ELb0EEEvNS_16Flash_fwd_paramsE,(.L_x_1166 - _ZN5flash16flash_fwd_kernelI23Flash_fwd_kernel_traitsILi96ELi64ELi64ELi4ELb0ELb0EN7cutlass6half_tE19Flash_kernel_traitsILi96ELi64ELi64ELi4ES3_EELb0ELb1ELb0ELb0ELb0ELb0ELb1ELb0EEEvNS_16Flash_fwd_paramsE)
        .other          _ZN5flash16flash_fwd_kernelI23Flash_fwd_kernel_traitsILi96ELi64ELi64ELi4ELb0ELb0EN7cutlass6half_tE19Flash_kernel_traitsILi96ELi64ELi64ELi4ES3_EELb0ELb1ELb0ELb0ELb0ELb0ELb1ELb0EEEvNS_16Flash_fwd_paramsE,@"STO_CUDA_ENTRY STV_DEFAULT"
_ZN5flash16flash_fwd_kernelI23Flash_fwd_kernel_traitsILi96ELi64ELi64ELi4ELb0ELb0EN7cutlass6half_tE19Flash_kernel_traitsILi96ELi64ELi64ELi4ES3_EELb0ELb1ELb0ELb0ELb0ELb0ELb1ELb0EEEvNS_16Flash_fwd_paramsE:
.text._ZN5flash16flash_fwd_kernelI23Flash_fwd_kernel_traitsILi96ELi64ELi64ELi4ELb0ELb0EN7cutlass6half_tE19Flash_kernel_traitsILi96ELi64ELi64ELi4ES3_EELb0ELb1ELb0ELb0ELb0ELb0ELb1ELb0EEEvNS_16Flash_fwd_paramsE:
        /* <DEDUP_REMOVED lines=38> */
.L_x_1013:
[----:B------:R-:W1:Y:S02]  /*0260*/  LDC R5, c[0x0][0x2c8] ;  /* 0x0000b200ff057b82 */ /* 0x000e640000000800 */
.L_x_1014:
        /* <DEDUP_REMOVED lines=36> */
[----:B------:R-:W-:Y:S02]  /*04b0*/  LOP3.LUT R7, R23, 0xfffffffc, RZ, 0xc0, !PT ;  /* 0xfffffffc17077812 */ /* 0x000fe400078ec0ff */
[----:B------:R-:W-:-:S02]  /*04c0*/  SHF.R.S32.HI R18, RZ, 0x2, R23 ;  /* 0x00000002ff127819 */ /* 0x000fc40000011417 */
[----:B------:R-:W-:Y:S01]  /*04d0*/  SHF.R.S32.HI R15, RZ, 0x3, R5 ;  /* 0x00000003ff0f7819 */ /* 0x000fe20000011405 */
[----:B------:R-:W-:Y:S01]  /*04e0*/  IMAD.IADD R138, R84, 0x1, -R7 ;  /* 0x00000001548a7824 */ /* 0x000fe200078e0a07 */
[----:B------:R-:W-:Y:S01]  /*04f0*/  ISETP.NE.AND P1, PT, R17, -0x1, PT ;  /* 0xffffffff1100780c */ /* 0x000fe20003f25270 */
[----:B------:R-:W-:Y:S01]  /*0500*/  VIADD R9, R18, 0x20 ;  /* 0x0000002012097836 */ /* 0x000fe20000000000 */
[----:B------:R-:W-:Y:S01]  /*0510*/  LOP3.LUT R5, R5, 0xfffffff8, RZ, 0xc0, !PT ;  /* 0xfffffff805057812 */ /* 0x000fe200078ec0ff */
[----:B------:R-:W-:Y:S01]  /*0520*/  IMAD.SHL.U32 R7, R15, 0x40, RZ ;  /* 0x000000400f077824 */ /* 0x000fe200078e00ff */
[----:B------:R-:W-:Y:S02]  /*0530*/  SHF.L.U32 R138, R138, 0x3, RZ ;  /* 0x000000038a8a7819 */ /* 0x000fe400000006ff */
[----:B------:R-:W-:Y:S01]  /*0540*/  LEA.HI R23, R23, R18, RZ, 0x1 ;  /* 0x0000001217177211 */ /* 0x000fe200078f08ff */
        /* <DEDUP_REMOVED lines=10> */
[----:B------:R-:W-:-:S02]  /*05f0*/  SHF.R.S32.HI R89, RZ, 0x5, R86 ;  /* 0x00000005ff597819 */ /* 0x000fc40000011456 */
[----:B------:R-:W-:Y:S01]  /*0600*/  IMAD.IADD R24, R18, 0x1, -R23 ;  /* 0x0000000112187824 */ /* 0x000fe200078e0a17 */
[----:B------:R-:W-:Y:S02]  /*0610*/  LOP3.LUT R22, R27, R22, RZ, 0x3c, !PT ;  /* 0x000000161b167212 */ /* 0x000fe400078e3cff */
[----:B------:R-:W-:Y:S01]  /*0620*/  SHF.R.S32.HI R19, RZ, 0x1f, R18 ;  /* 0x0000001fff137819 */ /* 0x000fe20000011412 */
[----:B------:R-:W-:Y:S01]  /*0630*/  IMAD R129, R89, 0x8, R24 ;  /* 0x0000000859817824 */ /* 0x000fe200078e0218 */
[----:B--2---:R-:W2:Y:S01]  /*0640*/  MUFU.RCP R2, R4 ;  /* 0x0000000400027308 */ /* 0x004ea20000001000 */
[----:B------:R-:W-:Y:S01]  /*0650*/  SHF.R.S32.HI R139, RZ, 0x1f, R138 ;  /* 0x0000001fff8b7819 */ /* 0x000fe2000001148a */
[----:B------:R-:W-:Y:S02]  /*0660*/  IMAD.WIDE R140, R141, 0x40, R18 ;  /* 0x000000408d8c7825 */ /* 0x000fe400078e0212 */
[----:B------:R-:W-:Y:S02]  /*0670*/  LEA R129, R129, R22, 0x5 ;  /* 0x0000001681817211 */ /* 0x000fe400078e28ff */
[----:B---3--:R-:W-:-:S04]  /*0680*/  @P4 IMAD.WIDE.U32 R22, R128, R6, RZ ;  /* 0x0000000680164225 */ /* 0x008fc800078e00ff */
[----:B--2---:R-:W-:Y:S02]  /*0690*/  VIADD R2, R2, 0xffffffe ;  /* 0x0ffffffe02027836 */ /* 0x004fe40000000000 */
[----:B------:R-:W-:Y:S02]  /*06a0*/  IMAD.IADD R4, R132, 0x1, -R91 ;  /* 0x0000000184047824 */ /* 0x000fe400078e0a5b */
[----:B------:R-:W2:Y:S01]  /*06b0*/  F2I.FTZ.U32.TRUNC.NTZ R3, R2 ;  /* 0x0000000200037305 */ /* 0x000ea2000021f000 */
[----:B------:R-:W-:Y:S01]  /*06c0*/  @P4 IMAD.MOV.U32 R6, RZ, RZ, R22 ;  /* 0x000000ffff064224 */ /* 0x000fe200078e0016 */
[----:B------:R-:W-:Y:S01]  /*06d0*/  @P1 IADD3 R22, R12, R17, RZ ;  /* 0x000000110c161210 */ /* 0x000fe20007ffe0ff */
[----:B------:R-:W-:Y:S01]  /*06e0*/  @P4 IMAD R7, R128, R7, R23 ;  /* 0x0000000780074224 */ /* 0x000fe200078e0217 */
        /* <DEDUP_REMOVED lines=8> */
[----:B------:R-:W-:Y:S02]  /*0770*/  LEA.HI R11, R20, R20, RZ, 0x1 ;  /* 0x00000014140b7211 */ /* 0x000fe400078f08ff */
        /* <DEDUP_REMOVED lines=14> */
[----:B------:R-:W-:Y:S02]  /*0860*/  LEA.HI R14, R21, R4, RZ, 0x3 ;  /* 0x00000004150e7211 */ /* 0x000fe400078f18ff */
[----:B------:R-:W-:Y:S01]  /*0870*/  @!P4 SHF.R.S32.HI R21, RZ, 0x1f, R10 ;  /* 0x0000001fff15c819 */ /* 0x000fe2000001140a */
[----:B------:R-:W-:Y:S02]  /*0880*/  IMAD.IADD R85, R4, 0x1, -R85 ;  /* 0x0000000104557824 */ /* 0x000fe400078e0a55 */
[----:B------:R-:W-:Y:S01]  /*0890*/  @!P3 IMAD.IADD R26, R26, 0x1, -R13 ;  /* 0x000000011a1ab824 */ /* 0x000fe200078e0a0d */
[----:B------:R-:W3:Y:S01]  /*08a0*/  @P1 LDC.64 R4, c[0x0][0x250] ;  /* 0x00009400ff041b82 */ /* 0x000ee20000000a00 */
[----:B------:R-:W-:Y:S01]  /*08b0*/  @!P3 VIADD R99, R99, 0x1 ;  /* 0x000000016363b836 */ /* 0x000fe20000000000 */
[----:B------:R-:W-:-:S02]  /*08c0*/  ISETP.NE.AND P3, PT, R8, RZ, PT ;  /* 0x000000ff0800720c */ /* 0x000fc40003f65270 */
[----:B------:R-:W-:Y:S02]  /*08d0*/  ISETP.GE.U32.AND P5, PT, R26, R13, PT ;  /* 0x0000000d1a00720c */ /* 0x000fe40003fa6070 */
[----:B------:R-:W-:-:S05]  /*08e0*/  LOP3.LUT R13, R11, 0x7fffffe, RZ, 0xc0, !PT ;  /* 0x07fffffe0b0d7812 */ /* 0x000fca00078ec0ff */
[----:B------:R-:W-:Y:S01]  /*08f0*/  IMAD.IADD R13, R20, 0x1, -R13 ;  /* 0x00000001140d7824 */ /* 0x000fe200078e0a0d */
[----:B------:R-:W-:Y:S01]  /*0900*/  LOP3.LUT R20, R25, R8, RZ, 0x3c, !PT ;  /* 0x0000000819147212 */ /* 0x000fe200078e3cff */
[----:B--2---:R-:W-:-:S03]  /*0910*/  @!P4 IMAD R21, R21, R2, RZ ;  /* 0x000000021515c224 */ /* 0x004fc600078e02ff */
[----:B------:R-:W-:Y:S01]  /*0920*/  ISETP.GE.AND P2, PT, R20, RZ, PT ;  /* 0x000000ff1400720c */ /* 0x000fe20003f46270 */
[C---:B------:R-:W-:Y:S02]  /*0930*/  @!P4 IMAD R3, R10.reuse, R3, R21 ;  /* 0x000000030a03c224 */ /* 0x040fe400078e0215 */
[----:B------:R-:W-:-:S04]  /*0940*/  @!P4 IMAD.WIDE.U32 R20, R10, R2, RZ ;  /* 0x000000020a14c225 */ /* 0x000fc800078e00ff */
[----:B------:R-:W-:Y:S02]  /*0950*/  @P1 IMAD.IADD R2, R12, 0x1, R17 ;  /* 0x000000010c021824 */ /* 0x000fe400078e0211 */
[----:B------:R-:W-:Y:S02]  /*0960*/  @P5 VIADD R99, R99, 0x1 ;  /* 0x0000000163635836 */ /* 0x000fe40000000000 */
[----:B------:R-:W-:Y:S02]  /*0970*/  @!P4 IMAD.IADD R7, R21, 0x1, R3 ;  /* 0x000000011507c824 */ /* 0x000fe400078e0203 */
[----:B---3--:R-:W-:Y:S02]  /*0980*/  @P1 IMAD R17, R2, R5, RZ ;  /* 0x0000000502111224 */ /* 0x008fe400078e02ff */
[----:B-1----:R-:W-:Y:S02]  /*0990*/  @P1 IMAD R21, R22, R93, RZ ;  /* 0x0000005d16151224 */ /* 0x002fe400078e02ff */
        /* <DEDUP_REMOVED lines=22> */
.L_x_1016:
        /* <DEDUP_REMOVED lines=14> */
.L_x_1017:
        /* <DEDUP_REMOVED lines=21> */
[C---:B------:R-:W-:Y:S01]  /*0d30*/  IADD3 R131, R138.reuse, 0x20, RZ ;  /* 0x000000208a837810 */ /* 0x040fe20007ffe0ff */
        /* <DEDUP_REMOVED lines=12> */
[----:B------:R-:W-:-:S02]  /*0e00*/  SHF.R.S32.HI R3, RZ, 0x1f, R0 ;  /* 0x0000001fff037819 */ /* 0x000fc40000011400 */
[----:B------:R-:W-:Y:S01]  /*0e10*/  LEA R129, R129, UR4, 0x1 ;  /* 0x0000000481817c11 */ /* 0x000fe2000f8e08ff */
[----:B------:R-:W-:Y:S01]  /*0e20*/  IMAD R99, R99, UR7, R2 ;  /* 0x0000000763637c24 */ /* 0x000fe2000f8e0202 */
[----:B------:R-:W-:Y:S02]  /*0e30*/  LEA.HI R12, R3, R10, RZ, 0x2 ;  /* 0x0000000a030c7211 */ /* 0x000fe400078f10ff */
        /* <DEDUP_REMOVED lines=39> */
.L_x_1019:
[----:B------:R-:W-:Y:S05]  /*10b0*/  BSYNC B0 ;  /* 0x0000000000007941 */ /* 0x000fea0003800000 */
.L_x_1018:
        /* <DEDUP_REMOVED lines=9> */
[----:B------:R-:W-:Y:S01]  /*1150*/  IMAD R17, R12, R81, R17 ;  /* 0x000000510c117224 */ /* 0x000fe200078e0211 */
        /* <DEDUP_REMOVED lines=40> */
.L_x_1021:
[----:B------:R-:W-:Y:S05]  /*13e0*/  BSYNC B0 ;  /* 0x0000000000007941 */ /* 0x000fea0003800000 */
.L_x_1020:
        /* <DEDUP_REMOVED lines=35> */
.L_x_1023:
[----:B------:R-:W-:Y:S05]  /*1620*/  BSYNC B0 ;  /* 0x0000000000007941 */ /* 0x000fea0003800000 */
.L_x_1022:
        /* <DEDUP_REMOVED lines=35> */
.L_x_1025:
[----:B------:R-:W-:Y:S05]  /*1860*/  BSYNC B0 ;  /* 0x0000000000007941 */ /* 0x000fea0003800000 */
.L_x_1024:
        /* <DEDUP_REMOVED lines=69> */
.L_x_1027:
[----:B------:R-:W-:Y:S05]  /*1cc0*/  BSYNC B0 ;  /* 0x0000000000007941 */ /* 0x000fea0003800000 */
.L_x_1026:
        /* <DEDUP_REMOVED lines=40> */
.L_x_1029:
[----:B------:R-:W-:Y:S05]  /*1f50*/  BSYNC B0 ;  /* 0x0000000000007941 */ /* 0x000fea0003800000 */
.L_x_1028:
[----:B------:R-:W-:Y:S01]  /*1f60*/  LDSM.16.M88.4 R60, [R121] ;  /* 0x00000000793c783b */ /* 0x000fe20000000200 */
[----:B--23--:R-:W-:Y:S01]  /*1f70*/  IMAD.MOV.U32 R5, RZ, RZ, 0x10 ;  /* 0x00000010ff057424 */ /* 0x00cfe200078e00ff */
[----:B------:R-:W-:Y:S01]  /*1f80*/  LOP3.LUT P1, RZ, R10, 0x2, RZ, 0xc0, !PT ;  /* 0x000000020aff7812 */ /* 0x000fe2000782c0ff */
[----:B------:R-:W-:Y:S01]  /*1f90*/  ULDC UR5, c[0x0][0x39c] ;  /* 0x0000e70000057ab9 */ /* 0x000fe20000000800 */
[----:B------:R-:W2:Y:S01]  /*1fa0*/  LDSM.16.M88.4 R24, [R120+0x3000] ;  /* 0x003000007818783b */ /* 0x000ea20000000200 */
[----:B------:R-:W-:Y:S02]  /*1fb0*/  LOP3.LUT P0, RZ, R11, 0x2, RZ, 0xc0, !PT ;  /* 0x000000020bff7812 */ /* 0x000fe4000780c0ff */
[C---:B------:R-:W-:Y:S01]  /*1fc0*/  SEL R3, R5.reuse, 0xfffffff0, !P1 ;  /* 0xfffffff005037807 */ /* 0x040fe20004800000 */
[----:B------:R-:W3:Y:S01]  /*1fd0*/  LDSM.16.M88.4 R32, [R120+0x3400] ;  /* 0x003400007820783b */ /* 0x000ee20000000200 */
[----:B------:R-:W-:-:S03]  /*1fe0*/  SEL R5, R5, 0xfffffff0, !P0 ;  /* 0xfffffff005057807 */ /* 0x000fc60004000000 */
[----:B------:R-:W-:Y:S01]  /*1ff0*/  IMAD R119, R3, 0x2, R121 ;  /* 0x0000000203777824 */ /* 0x000fe200078e0279 */
[----:B------:R-:W-:Y:S01]  /*2000*/  LDSM.16.M88.4 R56, [R121+0x1000] ;  /* 0x001000007938783b */ /* 0x000fe20000000200 */
[----:B------:R-:W-:-:S03]  /*2010*/  IMAD R117, R5, 0x2, R120 ;  /* 0x0000000205757824 */ /* 0x000fc600078e0278 */
[----:B------:R-:W-:Y:S04]  /*2020*/  LDSM.16.M88.4 R72, [R119] ;  /* 0x000000007748783b */ /* 0x000fe80000000200 */
[----:B------:R-:W5:Y:S04]  /*2030*/  LDSM.16.M88.4 R4, [R117+0x3000] ;  /* 0x003000007504783b */ /* 0x000f680000000200 */
[----:B------:R-:W-:Y:S04]  /*2040*/  LDSM.16.M88.4 R8, [R120+0x4000] ;  /* 0x004000007808783b */ /* 0x000fe80000000200 */
[----:B------:R-:W1:Y:S04]  /*2050*/  LDSM.16.M88.4 R48, [R117+0x3400] ;  /* 0x003400007530783b */ /* 0x000e680000000200 */
[----:B------:R-:W-:Y:S04]  /*2060*/  LDSM.16.M88.4 R12, [R119+0x1000] ;  /* 0x00100000770c783b */ /* 0x000fe80000000200 */
[----:B------:R-:W4:Y:S04]  /*2070*/  LDSM.16.M88.4 R20, [R120+0x4400] ;  /* 0x004400007814783b */ /* 0x000f280000000200 */
[----:B------:R-:W-:Y:S01]  /*2080*/  LDSM.16.M88.4 R44, [R120+0x3800] ;  /* 0x00380000782c783b */ /* 0x000fe20000000200 */
[C---:B--2---:R-:W-:Y:S03]  /*2090*/  HMMA.16816.F32 R16, R60.reuse, R24, RZ ;  /* 0x000000183c10723c */ /* 0x044fe600000018ff */
[----:B------:R-:W-:Y:S04]  /*20a0*/  LDSM.16.M88.4 R76, [R120+0x5000] ;  /* 0x00500000784c783b */ /* 0x000fe80000000200 */
[----:B------:R-:W-:Y:S01]  /*20b0*/  LDSM.16.M88.4 R40, [R120+0x3c00] ;  /* 0x003c00007828783b */ /* 0x000fe20000000200 */
[C---:B------:R-:W-:Y:S03]  /*20c0*/  HMMA.16816.F32 R24, R60.reuse, R26, RZ ;  /* 0x0000001a3c18723c */ /* 0x040fe600000018ff */
[----:B------:R-:W-:Y:S03]  /*20d0*/  LDSM.16.M88.4 R28, [R117+0x3800] ;  /* 0x00380000751c783b */ /* 0x000fe60000000200 */
[C---:B---3--:R-:W-:Y:S01]  /*20e0*/  HMMA.16816.F32 R36, R60.reuse, R32, RZ ;  /* 0x000000203c24723c */ /* 0x048fe200000018ff */
[----:B------:R-:W-:Y:S04]  /*20f0*/  LDSM.16.M88.4 R68, [R117+0x3c00] ;  /* 0x003c00007544783b */ /* 0x000fe80000000200 */
[----:B------:R-:W-:Y:S01]  /*2100*/  LDSM.16.M88.4 R52, [R120+0x4800] ;  /* 0x004800007834783b */ /* 0x000fe20000000200 */
[----:B------:R-:W-:Y:S03]  /*2110*/  HMMA.16816.F32 R32, R60, R34, RZ ;  /* 0x000000223c20723c */ /* 0x000fe600000018ff */
[----:B------:R-:W0:Y:S03]  /*2120*/  LDGDEPBAR ;  /* 0x00000000000079af */ /* 0x000e260000000000 */
[C---:B-----5:R-:W-:Y:S06]  /*2130*/  HMMA.16816.F32 R16, R72.reuse, R4, R16 ;  /* 0x000000044810723c */ /* 0x060fec0000001810 */
[C---:B------:R-:W-:Y:S01]  /*2140*/  HMMA.16816.F32 R24, R72.reuse, R6, R24 ;  /* 0x000000064818723c */ /* 0x040fe20000001818 */
[----:B------:R-:W2:Y:S05]  /*2150*/  LDSM.16.M88.4 R4, [R117+0x4000] ;  /* 0x004000007504783b */ /* 0x000eaa0000000200 */
[C---:B-1----:R-:W-:Y:S06]  /*2160*/  HMMA.16816.F32 R36, R72.reuse, R48, R36 ;  /* 0x000000304824723c */ /* 0x042fec0000001824 */
[----:B------:R-:W-:Y:S06]  /*2170*/  HMMA.16816.F32 R32, R72, R50, R32 ;  /* 0x000000324820723c */ /* 0x000fec0000001820 */
[C---:B------:R-:W-:Y:S06]  /*2180*/  HMMA.16816.F32 R16, R56.reuse, R8, R16 ;  /* 0x000000083810723c */ /* 0x040fec0000001810 */
[C---:B------:R-:W-:Y:S01]  /*2190*/  HMMA.16816.F32 R24, R56.reuse, R10, R24 ;  /* 0x0000000a3818723c */ /* 0x040fe20000001818 */
[----:B------:R-:W1:Y:S05]  /*21a0*/  LDSM.16.M88.4 R8, [R121+0x2000] ;  /* 0x002000007908783b */ /* 0x000e6a0000000200 */
[C---:B----4-:R-:W-:Y:S06]  /*21b0*/  HMMA.16816.F32 R36, R56.reuse, R20, R36 ;  /* 0x000000143824723c */ /* 0x050fec0000001824 */
[----:B------:R-:W-:Y:S01]  /*21c0*/  HMMA.16816.F32 R32, R56, R22, R32 ;  /* 0x000000163820723c */ /* 0x000fe20000001820 */
[----:B------:R-:W-:Y:S05]  /*21d0*/  LDSM.16.M88.4 R20, [R117+0x5000] ;  /* 0x005000007514783b */ /* 0x000fea0000000200 */
[C---:B--2---:R-:W-:Y:S06]  /*21e0*/  HMMA.16816.F32 R16, R12.reuse, R4, R16 ;  /* 0x000000040c10723c */ /* 0x044fec0000001810 */
[----:B------:R-:W-:Y:S01]  /*21f0*/  HMMA.16816.F32 R24, R12, R6, R24 ;  /* 0x000000060c18723c */ /* 0x000fe20000001818 */
[----:B------:R-:W2:Y:S05]  /*2200*/  LDSM.16.M88.4 R4, [R119+0x2000] ;  /* 0x002000007704783b */ /* 0x000eaa0000000200 */
[C---:B------:R-:W-:Y:S06]  /*2210*/  HMMA.16816.F32 R48, R60.reuse, R44, RZ ;  /* 0x0000002c3c30723c */ /* 0x040fec00000018ff */
[----:B------:R-:W-:Y:S06]  /*2220*/  HMMA.16816.F32 R44, R60, R46, RZ ;  /* 0x0000002e3c2c723c */ /* 0x000fec00000018ff */
[----:B-1----:R-:W-:Y:S06]  /*2230*/  HMMA.16816.F32 R16, R8, R76, R16 ;  /* 0x0000004c0810723c */ /* 0x002fec0000001810 */
[C---:B------:R-:W-:Y:S06]  /*2240*/  HMMA.16816.F32 R64, R60.reuse, R40, RZ ;  /* 0x000000283c40723c */ /* 0x040fec00000018ff */
[----:B------:R-:W-:Y:S01]  /*2250*/  HMMA.16816.F32 R60, R60, R42, RZ ;  /* 0x0000002a3c3c723c */ /* 0x000fe200000018ff */
[----:B------:R-:W1:Y:S05]  /*2260*/  LDSM.16.M88.4 R40, [R117+0x4400] ;  /* 0x004400007528783b */ /* 0x000e6a0000000200 */
[----:B------:R-:W-:Y:S06]  /*2270*/  HMMA.16816.F32 R48, R72, R28, R48 ;  /* 0x0000001c4830723c */ /* 0x000fec0000001830 */
[----:B------:R-:W-:Y:S01]  /*2280*/  HMMA.16816.F32 R24, R8, R78, R24 ;  /* 0x0000004e0818723c */ /* 0x000fe20000001818 */
[----:B------:R-:W3:Y:S05]  /*2290*/  LDSM.16.M88.4 R76, [R117+0x4800] ;  /* 0x00480000754c783b */ /* 0x000eea0000000200 */
[----:B--2---:R-:W-:Y:S06]  /*22a0*/  HMMA.16816.F32 R16, R4, R20, R16 ;  /* 0x000000140410723c */ /* 0x004fec0000001810 */
[C---:B------:R-:W-:Y:S01]  /*22b0*/  HMMA.16816.F32 R44, R72.reuse, R30, R44 ;  /* 0x0000001e482c723c */ /* 0x040fe2000000182c */
[----:B------:R-:W2:Y:S05]  /*22c0*/  LDSM.16.M88.4 R28, [R120+0x5400] ;  /* 0x00540000781c783b */ /* 0x000eaa0000000200 */
[----:B------:R-:W-:Y:S06]  /*22d0*/  HMMA.16816.F32 R64, R72, R68, R64 ;  /* 0x000000444840723c */ /* 0x000fec0000001840 */
[----:B------:R-:W-:Y:S06]  /*22e0*/  HMMA.16816.F32 R48, R56, R52, R48 ;  /* 0x000000343830723c */ /* 0x000fec0000001830 */
[----:B-1----:R-:W-:Y:S01]  /*22f0*/  HMMA.16816.F32 R36, R12, R40, R36 ;  /* 0x000000280c24723c */ /* 0x002fe20000001824 */
[----:B------:R-:W-:Y:S01]  /*2300*/  FMUL.FTZ R52, R16, UR5 ;  /* 0x0000000510347c20 */ /* 0x000fe20008410000 */
[----:B------:R-:W-:Y:S01]  /*2310*/  FMUL.FTZ R68, R17, UR5 ;  /* 0x0000000511447c20 */ /* 0x000fe20008410000 */
[----:B------:R-:W-:Y:S01]  /*2320*/  FMUL.FTZ R53, R18, UR5 ;  /* 0x0000000512357c20 */ /* 0x000fe20008410000 */
[----:B------:R-:W-:-:S02]  /*2330*/  FMUL.FTZ R69, R19, UR5 ;  /* 0x0000000513457c20 */ /* 0x000fc40008410000 */
[----:B------:R-:W-:Y:S01]  /*2340*/  HMMA.16816.F32 R40, R12, R42, R32 ;  /* 0x0000002a0c28723c */ /* 0x000fe20000001820 */
[----:B------:R-:W1:Y:S01]  /*2350*/  LDSM.16.M88.4 R16, [R120+0x4c00] ;  /* 0x004c00007810783b */ /* 0x000e620000000200 */
[----:B------:R-:W4:Y:S03]  /*2360*/  MUFU.TANH R68, R68 ;  /* 0x0000004400447308 */ /* 0x000f260000002400 */
[----:B------:R-:W5:Y:S01]  /*2370*/  LDSM.16.M88.4 R32, [R117+0x5400] ;  /* 0x005400007520783b */ /* 0x000f620000000200 */
[----:B------:R-:W-:Y:S03]  /*2380*/  HMMA.16816.F32 R24, R4, R22, R24 ;  /* 0x000000160418723c */ /* 0x000fe60000001818 */
[----:B------:R-:W4:Y:S01]  /*2390*/  LDSM.16.M88.4 R20, [R120+0x5800] ;  /* 0x005800007814783b */ /* 0x000f220000000200 */
[----:B------:R-:W4:Y:S02]  /*23a0*/  MUFU.TANH R69, R69 ;  /* 0x0000004500457308 */ /* 0x000f240000002400 */
[----:B---3--:R-:W-:Y:S06]  /*23b0*/  HMMA.16816.F32 R48, R12, R76, R48 ;  /* 0x0000004c0c30723c */ /* 0x008fec0000001830 */
[----:B------:R-:W-:Y:S01]  /*23c0*/  HMMA.16816.F32 R44, R56, R54, R44 ;  /* 0x00000036382c723c */ /* 0x000fe2000000182c */
[----:B------:R-:W-:Y:S05]  /*23d0*/  MUFU.TANH R52, R52 ;  /* 0x0000003400347308 */ /* 0x000fea0000002400 */
[C---:B--2---:R-:W-:Y:S03]  /*23e0*/  HMMA.16816.F32 R36, R8.reuse, R28, R36 ;  /* 0x0000001c0824723c */ /* 0x044fe60000001824 */
[----:B------:R-:W-:Y:S03]  /*23f0*/  MUFU.TANH R53, R53 ;  /* 0x0000003500357308 */ /* 0x000fe60000002400 */
[----:B------:R-:W-:Y:S01]  /*2400*/  HMMA.16816.F32 R40, R8, R30, R40 ;  /* 0x0000001e0828723c */ /* 0x000fe20000001828 */
[----:B------:R-:W-:Y:S01]  /*2410*/  FMUL.FTZ R76, R24, UR5 ;  /* 0x00000005184c7c20 */ /* 0x000fe20008410000 */
[----:B------:R-:W-:Y:S01]  /*2420*/  FMUL.FTZ R54, R25, UR5 ;  /* 0x0000000519367c20 */ /* 0x000fe20008410000 */
[----:B------:R-:W-:Y:S01]  /*2430*/  FMUL.FTZ R55, R26, UR5 ;  /* 0x000000051a377c20 */ /* 0x000fe20008410000 */
[----:B------:R-:W-:Y:S01]  /*2440*/  FMUL.FTZ R77, R27, UR5 ;  /* 0x000000051b4d7c20 */ /* 0x000fe20008410000 */
[----:B------:R-:W-:Y:S01]  /*2450*/  LDSM.16.M88.4 R28, [R117+0x5800] ;  /* 0x00580000751c783b */ /* 0x000fe20000000200 */
[----:B------:R-:W-:Y:S01]  /*2460*/  HMMA.16816.F32 R60, R72, R70, R60 ;  /* 0x00000046483c723c */ /* 0x000fe2000000183c */
[----:B------:R-:W2:Y:S02]  /*2470*/  MUFU.TANH R76, R76 ;  /* 0x0000004c004c7308 */ /* 0x000ea40000002400 */
[----:B------:R-:W3:Y:S03]  /*2480*/  LDSM.16.M88.4 R24, [R117+0x4c00] ;  /* 0x004c00007518783b */ /* 0x000ee60000000200 */
[----:B-1----:R-:W-:Y:S03]  /*2490*/  HMMA.16816.F32 R64, R56, R16, R64 ;  /* 0x000000103840723c */ /* 0x002fe60000001840 */
[----:B------:R-:W1:Y:S03]  /*24a0*/  MUFU.TANH R55, R55 ;  /* 0x0000003700377308 */ /* 0x000e660000002400 */
[C---:B-----5:R-:W-:Y:S05]  /*24b0*/  HMMA.16816.F32 R36, R4.reuse, R32, R36 ;  /* 0x000000200424723c */ /* 0x060fea0000001824 */
[----:B------:R-:W-:Y:S01]  /*24c0*/  MUFU.TANH R54, R54 ;  /* 0x0000003600367308 */ /* 0x000fe20000002400 */
[----:B------:R-:W-:Y:S01]  /*24d0*/  HMMA.16816.F32 R40, R4, R34, R40 ;  /* 0x000000220428723c */ /* 0x000fe20000001828 */
[----:B------:R-:W5:Y:S05]  /*24e0*/  LDSM.16.M88.4 R32, [R120+0x5c00] ;  /* 0x005c00007820783b */ /* 0x000f6a0000000200 */
[----:B------:R-:W-:Y:S01]  /*24f0*/  HMMA.16816.F32 R44, R12, R78, R44 ;  /* 0x0000004e0c2c723c */ /* 0x000fe2000000182c */
[----:B------:R-:W-:Y:S05]  /*2500*/  MUFU.TANH R77, R77 ;  /* 0x0000004d004d7308 */ /* 0x000fea0000002400 */
[----:B------:R-:W-:Y:S06]  /*2510*/  HMMA.16816.F32 R60, R56, R18, R60 ;  /* 0x00000012383c723c */ /* 0x000fec000000183c */
[----:B----4-:R-:W-:Y:S01]  /*2520*/  HMMA.16816.F32 R48, R8, R20, R48 ;  /* 0x000000140830723c */ /* 0x010fe20000001830 */
[----:B------:R-:W-:Y:S01]  /*2530*/  FMUL.FTZ R16, R38, UR5 ;  /* 0x0000000526107c20 */ /* 0x000fe20008410000 */
[----:B------:R-:W-:Y:S01]  /*2540*/  FMUL.FTZ R37, R37, UR5 ;  /* 0x0000000525257c20 */ /* 0x000fe20008410000 */
[----:B------:R-:W-:Y:S01]  /*2550*/  FMUL.FTZ R17, R39, UR5 ;  /* 0x0000000527117c20 */ /* 0x000fe20008410000 */
[----:B------:R-:W-:-:S02]  /*2560*/  FMUL.FTZ R36, R36, UR5 ;  /* 0x0000000524247c20 */ /* 0x000fc40008410000 */
[----:B------:R-:W-:Y:S01]  /*2570*/  FMUL.FTZ R43, R43, UR5 ;  /* 0x000000052b2b7c20 */ /* 0x000fe20008410000 */
[----:B---3--:R-:W-:Y:S01]  /*2580*/  HMMA.16816.F32 R64, R12, R24, R64 ;  /* 0x000000180c40723c */ /* 0x008fe20000001840 */
[----:B------:R-:W-:Y:S05]  /*2590*/  MUFU.TANH R37, R37 ;  /* 0x0000002500257308 */ /* 0x000fea0000002400 */
[----:B------:R-:W-:Y:S01]  /*25a0*/  HMMA.16816.F32 R44, R8, R22, R44 ;  /* 0x00000016082c723c */ /* 0x000fe2000000182c */
[----:B------:R-:W3:Y:S01]  /*25b0*/  LDSM.16.M88.4 R20, [R117+0x5c00] ;  /* 0x005c00007514783b */ /* 0x000ee20000000200 */
[----:B------:R-:W-:Y:S01]  /*25c0*/  LOP3.LUT R25, R86, 0xffffffe0, RZ, 0xc0, !PT ;  /* 0xffffffe056197812 */ /* 0x000fe200078ec0ff */
[----:B------:R-:W4:Y:S01]  /*25d0*/  MUFU.TANH R16, R16 ;  /* 0x0000001000107308 */ /* 0x000f220000002400 */
[----:B------:R-:W-:Y:S01]  /*25e0*/  FMUL.FTZ R24, R42, UR5 ;  /* 0x000000052a187c20 */ /* 0x000fe20008410000 */
[----:B------:R-:W-:-:S04]  /*25f0*/  DEPBAR.LE SB0, 0x0 ;  /* 0x000080000000791a */ /* 0x000fc80000000000 */
[----:B------:R-:W-:Y:S01]  /*2600*/  HMMA.16816.F32 R60, R12, R26, R60 ;  /* 0x0000001a0c3c723c */ /* 0x000fe2000000183c */
[----:B------:R-:W-:Y:S01]  /*2610*/  IMAD.IADD R25, R84, 0x1, -R25 ;  /* 0x0000000154197824 */ /* 0x000fe200078e0a19 */
[----:B------:R-:W4:Y:S04]  /*2620*/  MUFU.TANH R17, R17 ;  /* 0x0000001100117308 */ /* 0x000f280000002400 */
[----:B------:R-:W-:Y:S01]  /*2630*/  SHF.R.S32.HI R38, RZ, 0x1f, R25 ;  /* 0x0000001fff267819 */ /* 0x000fe20000011419 */
[----:B------:R-:W-:Y:S01]  /*2640*/  HMMA.16816.F32 R48, R4, R28, R48 ;  /* 0x0000001c0430723c */ /* 0x000fe20000001830 */
[----:B------:R-:W-:Y:S02]  /*2650*/  IMAD R13, R85, 0x20, R80 ;  /* 0x00000020550d7824 */ /* 0x000fe400078e0250 */
[----:B------:R-:W-:Y:S01]  /*2660*/  LEA.HI R38, R38, R25, RZ, 0x2 ;  /* 0x0000001926267211 */ /* 0x000fe200078f10ff */
[----:B------:R-:W4:Y:S01]  /*2670*/  MUFU.TANH R36, R36 ;  /* 0x0000002400247308 */ /* 0x000f220000002400 */
[----:B------:R-:W-:Y:S01]  /*2680*/  IMAD.IADD R118, R2, 0x1, R13 ;  /* 0x0000000102767824 */ /* 0x000fe200078e020d */
[----:B-----5:R-:W-:Y:S01]  /*2690*/  HMMA.16816.F32 R64, R8, R32, R64 ;  /* 0x000000200840723c */ /* 0x020fe20000001840 */
[----:B------:R-:W-:Y:S01]  /*26a0*/  SHF.R.S32.HI R133, RZ, 0x2, R38 ;  /* 0x00000002ff857819 */ /* 0x000fe20000011426 */
[----:B------:R-:W-:Y:S01]  /*26b0*/  FMUL.FTZ R28, R40, UR5 ;  /* 0x00000005281c7c20 */ /* 0x000fe20008410000 */
[----:B------:R-:W-:-:S03]  /*26c0*/  FMUL.FTZ R29, R41, UR5 ;  /* 0x00000005291d7c20 */ /* 0x000fc60008410000 */
[----:B------:R-:W-:Y:S01]  /*26d0*/  HMMA.16816.F32 R44, R4, R30, R44 ;  /* 0x0000001e042c723c */ /* 0x000fe2000000182c */
[----:B------:R-:W-:Y:S01]  /*26e0*/  IMAD.SHL.U32 R32, R84, 0x2, RZ ;  /* 0x0000000254207824 */ /* 0x000fe200078e00ff */
[----:B------:R-:W-:Y:S04]  /*26f0*/  MUFU.TANH R28, R28 ;  /* 0x0000001c001c7308 */ /* 0x000fe80000002400 */
[----:B------:R-:W-:Y:S01]  /*2700*/  HMMA.16816.F32 R60, R8, R34, R60 ;  /* 0x00000022083c723c */ /* 0x000fe2000000183c */
[----:B------:R-:W-:Y:S01]  /*2710*/  IMAD R30, R89, 0x10, R91 ;  /* 0x00000010591e7824 */ /* 0x000fe200078e025b */
[----:B------:R-:W-:Y:S02]  /*2720*/  LOP3.LUT R32, R32, 0x6, RZ, 0xc0, !PT ;  /* 0x0000000620207812 */ /* 0x000fe400078ec0ff */
[----:B------:R-:W-:Y:S02]  /*2730*/  MUFU.TANH R29, R29 ;  /* 0x0000001d001d7308 */ /* 0x000fe40000002400 */
[----:B------:R-:W-:Y:S01]  /*2740*/  IADD3 R25, R30, 0x1, R133 ;  /* 0x000000011e197810 */ /* 0x000fe20007ffe085 */
[----:B------:R-:W-:-:S02]  /*2750*/  IMAD R12, R83, 0x40, R32 ;  /* 0x00000040530c7824 */ /* 0x000fc400078e0220 */
[----:B------:R-:W-:Y:S01]  /*2760*/  FMUL.FTZ R48, R48, UR5 ;  /* 0x0000000530307c20 */ /* 0x000fe20008410000 */
[----:B------:R-:W-:Y:S01]  /*2770*/  FMUL.FTZ R19, R49, UR5 ;  /* 0x0000000531137c20 */ /* 0x000fe20008410000 */
[----:B------:R-:W-:Y:S01]  /*2780*/  IADD3 R30, R82, R25, -R132 ;  /* 0x00000019521e7210 */ /* 0x000fe20007ffe884 */
[C---:B------:R-:W-:Y:S01]  /*2790*/  VIADD R14, R12.reuse, 0x1 ;  /* 0x000000010c0e7836 */ /* 0x040fe20000000000 */
[----:B---3--:R-:W-:Y:S01]  /*27a0*/  HMMA.16816.F32 R64, R4, R20, R64 ;  /* 0x000000140440723c */ /* 0x008fe20000001840 */
[----:B------:R-:W3:Y:S01]  /*27b0*/  MUFU.TANH R24, R24 ;  /* 0x0000001800187308 */ /* 0x000ee20000002400 */
[----:B------:R-:W-:Y:S02]  /*27c0*/  VIADD R8, R12, 0x11 ;  /* 0x000000110c087836 */ /* 0x000fe40000000000 */
[----:B------:R-:W-:Y:S01]  /*27d0*/  FMUL.FTZ R50, R50, UR5 ;  /* 0x0000000532327c20 */ /* 0x000fe20008410000 */
[----:B------:R-:W-:Y:S02]  /*27e0*/  IMAD.IADD R87, R30, 0x1, R87 ;  /* 0x000000011e577824 */ /* 0x000fe400078e0257 */
[----:B------:R-:W-:Y:S01]  /*27f0*/  FMUL.FTZ R51, R51, UR5 ;  /* 0x0000000533337c20 */ /* 0x000fe20008410000 */
[----:B------:R-:W-:Y:S01]  /*2800*/  FMUL.FTZ R44, R44, UR5 ;  /* 0x000000052c2c7c20 */ /* 0x000fe20008410000 */
[----:B------:R-:W-:-:S02]  /*2810*/  VIADD R15, R12, 0x9 ;  /* 0x000000090c0f7836 */ /* 0x000fc40000000000 */
[----:B------:R-:W-:Y:S01]  /*2820*/  FMUL.FTZ R45, R45, UR5 ;  /* 0x000000052d2d7c20 */ /* 0x000fe20008410000 */
[C---:B------:R-:W-:Y:S01]  /*2830*/  VIMNMX R100, R87.reuse, R82, PT ;  /* 0x0000005257647248 */ /* 0x040fe20003fe0100 */
[----:B------:R5:W3:Y:S01]  /*2840*/  MUFU.TANH R18, R43 ;  /* 0x0000002b00127308 */ /* 0x000ae20000002400 */
[----:B------:R-:W-:Y:S01]  /*2850*/  VIADDMNMX R95, R87, 0x8, R82, PT ;  /* 0x00000008575f7846 */ /* 0x000fe20003800152 */
[----:B------:R-:W-:Y:S01]  /*2860*/  HMMA.16816.F32 R60, R4, R22, R60 ;  /* 0x00000016043c723c */ /* 0x000fe2000000183c */
[-C--:B------:R-:W-:Y:S01]  /*2870*/  ISETP.GE.AND P6, PT, R14, R100.reuse, PT ;  /* 0x000000640e00720c */ /* 0x080fe20003fc6270 */
[----:B------:R-:W-:Y:S01]  /*2880*/  VIADD R9, R12, 0x18 ;  /* 0x000000180c097836 */ /* 0x000fe20000000000 */
[-C--:B------:R-:W-:Y:S01]  /*2890*/  ISETP.GE.AND P2, PT, R14, R95.reuse, PT ;  /* 0x0000005f0e00720c */ /* 0x080fe20003f46270 */
[----:B------:R-:W-:Y:S01]  /*28a0*/  VIADD R14, R12, 0x8 ;  /* 0x000000080c0e7836 */ /* 0x000fe20000000000 */
[----:B------:R-:W-:Y:S01]  /*28b0*/  FSEL R21, R68, -INF , !P6 ;  /* 0xff80000044157808 */ /* 0x000fe20007000000 */
[----:B------:R-:W3:Y:S01]  /*28c0*/  MUFU.TANH R111, R48 ;  /* 0x00000030006f7308 */ /* 0x000ee20000002400 */
[----:B------:R-:W-:Y:S01]  /*28d0*/  FSEL R69, R69, -INF , !P2 ;  /* 0xff80000045457808 */ /* 0x000fe20005000000 */
[----:B------:R-:W-:Y:S01]  /*28e0*/  VIADD R5, R12, 0x20 ;  /* 0x000000200c057836 */ /* 0x000fe20000000000 */
[----:B------:R-:W-:Y:S01]  /*28f0*/  ISETP.GE.AND P3, PT, R14, R100, PT ;  /* 0x000000640e00720c */ /* 0x000fe20003f66270 */
[----:B------:R-:W-:Y:S01]  /*2900*/  VIADD R4, R12, 0x21 ;  /* 0x000000210c047836 */ /* 0x000fe20000000000 */
[----:B------:R-:W-:Y:S01]  /*2910*/  ISETP.GE.AND P0, PT, R14, R95, PT ;  /* 0x0000005f0e00720c */ /* 0x000fe20003f06270 */
[----:B------:R-:W-:-:S02]  /*2920*/  VIADD R14, R12, 0x10 ;  /* 0x000000100c0e7836 */ /* 0x000fc40000000000 */
[----:B------:R-:W-:Y:S01]  /*2930*/  FMUL.FTZ R27, R67, UR5 ;  /* 0x00000005431b7c20 */ /* 0x000fe20008410000 */
[----:B------:R-:W3:Y:S01]  /*2940*/  MUFU.TANH R109, R44 ;  /* 0x0000002c006d7308 */ /* 0x000ee20000002400 */
[----:B--2---:R-:W-:Y:S01]  /*2950*/  FSEL R25, R76, -INF , !P3 ;  /* 0xff8000004c197808 */ /* 0x004fe20005800000 */
[----:B------:R-:W-:Y:S01]  /*2960*/  FMUL.FTZ R46, R46, UR5 ;  /* 0x000000052e2e7c20 */ /* 0x000fe20008410000 */
[-C--:B------:R-:W-:Y:S01]  /*2970*/  ISETP.GE.AND P6, PT, R14, R95.reuse, PT ;  /* 0x0000005f0e00720c */ /* 0x080fe20003fc6270 */
[----:B------:R-:W-:Y:S01]  /*2980*/  FMUL.FTZ R33, R47, UR5 ;  /* 0x000000052f217c20 */ /* 0x000fe20008410000 */
[-C--:B------:R-:W-:Y:S01]  /*2990*/  ISETP.GE.AND P2, PT, R8, R100.reuse, PT ;  /* 0x000000640800720c */ /* 0x080fe20003f46270 */
[----:B------:R-:W-:Y:S01]  /*29a0*/  FMUL.FTZ R26, R66, UR5 ;  /* 0x00000005421a7c20 */ /* 0x000fe20008410000 */
[-C--:B------:R-:W-:Y:S01]  /*29b0*/  ISETP.GE.AND P3, PT, R8, R95.reuse, PT ;  /* 0x0000005f0800720c */ /* 0x080fe20003f66270 */
[----:B------:R-:W-:Y:S01]  /*29c0*/  VIADD R8, R12, 0x19 ;  /* 0x000000190c087836 */ /* 0x000fe20000000000 */
[CC--:B------:R-:W-:Y:S01]  /*29d0*/  ISETP.GE.AND P5, PT, R15.reuse, R100.reuse, PT ;  /* 0x000000640f00720c */ /* 0x0c0fe20003fa6270 */
[----:B------:R-:W-:Y:S01]  /*29e0*/  MUFU.TANH R19, R19 ;  /* 0x0000001300137308 */ /* 0x000fe20000002400 */
[----:B------:R-:W-:Y:S01]  /*29f0*/  ISETP.GE.AND P4, PT, R15, R95, PT ;  /* 0x0000005f0f00720c */ /* 0x000fe20003f86270 */
[----:B------:R-:W-:Y:S01]  /*2a00*/  FMUL.FTZ R64, R64, UR5 ;  /* 0x0000000540407c20 */ /* 0x000fe20008410000 */
[----:B-1----:R-:W-:Y:S01]  /*2a10*/  FSEL R55, R55, -INF , !P0 ;  /* 0xff80000037377808 */ /* 0x002fe20004000000 */
[----:B------:R-:W-:Y:S01]  /*2a20*/  FMUL.FTZ R65, R65, UR5 ;  /* 0x0000000541417c20 */ /* 0x000fe20008410000 */
[-C--:B------:R-:W-:Y:S01]  /*2a30*/  ISETP.GE.AND P0, PT, R9, R100.reuse, PT ;  /* 0x000000640900720c */ /* 0x080fe20003f06270 */
[----:B------:R-:W-:Y:S01]  /*2a40*/  FMUL.FTZ R60, R60, UR5 ;  /* 0x000000053c3c7c20 */ /* 0x000fe20008410000 */
[----:B----4-:R-:W-:Y:S01]  /*2a50*/  FSEL R39, R16, -INF , !P6 ;  /* 0xff80000010277808 */ /* 0x010fe20007000000 */
[----:B------:R-:W1:Y:S01]  /*2a60*/  MUFU.TANH R107, R50 ;  /* 0x00000032006b7308 */ /* 0x000e620000002400 */
[----:B------:R-:W-:Y:S01]  /*2a70*/  FSEL R23, R37, -INF , !P2 ;  /* 0xff80000025177808 */ /* 0x000fe20005000000 */
[----:B------:R-:W-:Y:S01]  /*2a80*/  FMUL.FTZ R61, R61, UR5 ;  /* 0x000000053d3d7c20 */ /* 0x000fe20008410000 */
[----:B------:R-:W-:Y:S01]  /*2a90*/  ISETP.GE.AND P1, PT, R14, R100, PT ;  /* 0x000000640e00720c */ /* 0x000fe20003f26270 */
[----:B------:R-:W-:Y:S01]  /*2aa0*/  IMAD.MOV.U32 R20, RZ, RZ, R83 ;  /* 0x000000ffff147224 */ /* 0x000fe200078e0053 */
[----:B------:R-:W-:-:S02]  /*2ab0*/  FSEL R31, R54, -INF , !P5 ;  /* 0xff800000361f7808 */ /* 0x000fc40006800000 */
[----:B------:R-:W-:Y:S01]  /*2ac0*/  FSEL R15, R77, -INF , !P4 ;  /* 0xff8000004d0f7808 */ /* 0x000fe20006000000 */
[----:B------:R-:W2:Y:S01]  /*2ad0*/  MUFU.TANH R27, R27 ;  /* 0x0000001b001b7308 */ /* 0x000ea20000002400 */
[CC--:B------:R-:W-:Y:S02]  /*2ae0*/  ISETP.GE.AND P6, PT, R5.reuse, R100.reuse, PT ;  /* 0x000000640500720c */ /* 0x0c0fe40003fc6270 */
[-C--:B------:R-:W-:Y:S01]  /*2af0*/  ISETP.GE.AND P2, PT, R5, R95.reuse, PT ;  /* 0x0000005f0500720c */ /* 0x080fe20003f46270 */
[----:B------:R-:W-:Y:S01]  /*2b00*/  VIADD R5, R12, 0x28 ;  /* 0x000000280c057836 */ /* 0x000fe20000000000 */
[----:B------:R-:W-:Y:S02]  /*2b10*/  ISETP.GE.AND P5, PT, R9, R95, PT ;  /* 0x0000005f0900720c */ /* 0x000fe40003fa6270 */
[----:B------:R-:W-:Y:S01]  /*2b20*/  ISETP.GE.AND P4, PT, R8, R100, PT ;  /* 0x000000640800720c */ /* 0x000fe20003f86270 */
[----:B------:R4:W-:Y:S01]  /*2b30*/  MUFU.TANH R35, R45 ;  /* 0x0000002d00237308 */ /* 0x0009e20000002400 */
[----:B------:R-:W-:-:S02]  /*2b40*/  FSEL R41, R17, -INF , !P3 ;  /* 0xff80000011297808 */ /* 0x000fc40005800000 */
[----:B-----5:R-:W-:Y:S02]  /*2b50*/  FSEL R43, R36, -INF , !P1 ;  /* 0xff800000242b7808 */ /* 0x020fe40004800000 */
[-C--:B------:R-:W-:Y:S02]  /*2b60*/  ISETP.GE.AND P3, PT, R4, R100.reuse, PT ;  /* 0x000000640400720c */ /* 0x080fe40003f66270 */
[----:B------:R-:W-:Y:S01]  /*2b70*/  ISETP.GE.AND P1, PT, R8, R95, PT ;  /* 0x0000005f0800720c */ /* 0x000fe20003f26270 */
[----:B------:R-:W5:Y:S01]  /*2b80*/  MUFU.TANH R85, R46 ;  /* 0x0000002e00557308 */ /* 0x000f620000002400 */
[----:B---3--:R-:W-:Y:S02]  /*2b90*/  FSEL R37, R24, -INF , !P5 ;  /* 0xff80000018257808 */ /* 0x008fe40006800000 */
[----:B------:R-:W-:Y:S01]  /*2ba0*/  FSEL R47, R29, -INF , !P4 ;  /* 0xff8000001d2f7808 */ /* 0x000fe20006000000 */
[----:B------:R-:W-:Y:S01]  /*2bb0*/  FMUL.FTZ R29, R62, UR5 ;  /* 0x000000053e1d7c20 */ /* 0x000fe20008410000 */
[----:B------:R-:W-:-:S02]  /*2bc0*/  ISETP.GE.AND P5, PT, R5, R100, PT ;  /* 0x000000640500720c */ /* 0x000fc40003fa6270 */
[-C--:B------:R-:W-:Y:S01]  /*2bd0*/  ISETP.GE.AND P4, PT, R5, R95.reuse, PT ;  /* 0x0000005f0500720c */ /* 0x080fe20003f86270 */
[----:B------:R-:W3:Y:S01]  /*2be0*/  MUFU.TANH R105, R51 ;  /* 0x0000003300697308 */ /* 0x000ee20000002400 */
[----:B----4-:R-:W-:Y:S01]  /*2bf0*/  FSEL R45, R28, -INF , !P0 ;  /* 0xff8000001c2d7808 */ /* 0x010fe20004000000 */
[----:B------:R-:W-:Y:S01]  /*2c00*/  VIADD R5, R12, 0x31 ;  /* 0x000000310c057836 */ /* 0x000fe20000000000 */
[----:B------:R-:W-:Y:S01]  /*2c10*/  ISETP.GE.AND P0, PT, R4, R95, PT ;  /* 0x0000005f0400720c */ /* 0x000fe20003f06270 */
[----:B------:R-:W-:Y:S01]  /*2c20*/  VIADD R4, R12, 0x29 ;  /* 0x000000290c047836 */ /* 0x000fe20000000000 */
[----:B------:R-:W-:Y:S01]  /*2c30*/  FSEL R17, R18, -INF , !P1 ;  /* 0xff80000012117808 */ /* 0x000fe20004800000 */
[----:B------:R-:W-:Y:S01]  /*2c40*/  FMUL.FTZ R28, R63, UR5 ;  /* 0x000000053f1c7c20 */ /* 0x000fe20008410000 */
[----:B------:R-:W-:Y:S01]  /*2c50*/  FSEL R111, R111, -INF , !P6 ;  /* 0xff8000006f6f7808 */ /* 0x000fe20007000000 */
[----:B------:R-:W4:Y:S01]  /*2c60*/  MUFU.TANH R33, R33 ;  /* 0x0000002100217308 */ /* 0x000f220000002400 */
[----:B------:R-:W-:-:S02]  /*2c70*/  ISETP.GE.AND P1, PT, R4, R100, PT ;  /* 0x000000640400720c */ /* 0x000fc40003f26270 */
[-C--:B------:R-:W-:Y:S01]  /*2c80*/  ISETP.GE.AND P6, PT, R4, R95.reuse, PT ;  /* 0x0000005f0400720c */ /* 0x080fe20003fc6270 */
[----:B------:R-:W-:Y:S01]  /*2c90*/  VIADD R4, R12, 0x30 ;  /* 0x000000300c047836 */ /* 0x000fe20000000000 */
[----:B------:R-:W-:Y:S02]  /*2ca0*/  FSEL R109, R109, -INF , !P5 ;  /* 0xff8000006d6d7808 */ /* 0x000fe40006800000 */
[----:B------:R-:W-:Y:S01]  /*2cb0*/  ISETP.GE.AND P5, PT, R5, R95, PT ;  /* 0x0000005f0500720c */ /* 0x000fe20003fa6270 */
[----:B------:R-:W4:Y:S01]  /*2cc0*/  MUFU.TANH R91, R64 ;  /* 0x00000040005b7308 */ /* 0x000f220000002400 */
[----:B-1----:R-:W-:Y:S02]  /*2cd0*/  FSEL R107, R107, -INF , !P2 ;  /* 0xff8000006b6b7808 */ /* 0x002fe40005000000 */
[----:B------:R-:W-:Y:S02]  /*2ce0*/  FSEL R87, R19, -INF , !P3 ;  /* 0xff80000013577808 */ /* 0x000fe40005800000 */
[----:B------:R-:W-:-:S02]  /*2cf0*/  ISETP.GE.AND P2, PT, R4, R100, PT ;  /* 0x000000640400720c */ /* 0x000fc40003f46270 */
[----:B------:R-:W-:Y:S01]  /*2d00*/  ISETP.GE.AND P3, PT, R4, R95, PT ;  /* 0x0000005f0400720c */ /* 0x000fe20003f66270 */
[----:B------:R-:W1:Y:S01]  /*2d10*/  MUFU.TANH R89, R65 ;  /* 0x0000004100597308 */ /* 0x000e620000002400 */
[----:B--2---:R-:W-:Y:S01]  /*2d20*/  FSEL R27, R27, -INF , !P5 ;  /* 0xff8000001b1b7808 */ /* 0x004fe20006800000 */
[----:B------:R-:W-:Y:S01]  /*2d30*/  VIADD R4, R12, 0x38 ;  /* 0x000000380c047836 */ /* 0x000fe20000000000 */
[----:B------:R-:W-:Y:S02]  /*2d40*/  ISETP.GE.AND P5, PT, R94, 0x2, PT ;  /* 0x000000025e00780c */ /* 0x000fe40003fa6270 */
[----:B-----5:R-:W-:Y:S02]  /*2d50*/  FSEL R85, R85, -INF , !P4 ;  /* 0xff80000055557808 */ /* 0x020fe40006000000 */
[----:B------:R-:W-:Y:S01]  /*2d60*/  FSEL R35, R35, -INF , !P1 ;  /* 0xff80000023237808 */ /* 0x000fe20004800000 */
[----:B------:R-:W2:Y:S01]  /*2d70*/  MUFU.TANH R26, R26 ;  /* 0x0000001a001a7308 */ /* 0x000ea20000002400 */
[----:B---3--:R-:W-:-:S02]  /*2d80*/  FSEL R105, R105, -INF , !P0 ;  /* 0xff80000069697808 */ /* 0x008fc40004000000 */
[CC--:B------:R-:W-:Y:S02]  /*2d90*/  ISETP.GE.AND P4, PT, R4.reuse, R100.reuse, PT ;  /* 0x000000640400720c */ /* 0x0c0fe40003f86270 */
[----:B------:R-:W-:Y:S01]  /*2da0*/  ISETP.GE.AND P1, PT, R4, R95, PT ;  /* 0x0000005f0400720c */ /* 0x000fe20003f26270 */
[----:B------:R-:W-:Y:S01]  /*2db0*/  VIADD R4, R12, 0x39 ;  /* 0x000000390c047836 */ /* 0x000fe20000000000 */
[----:B------:R-:W-:Y:S01]  /*2dc0*/  ISETP.GE.AND P0, PT, R5, R100, PT ;  /* 0x000000640500720c */ /* 0x000fe20003f06270 */
[----:B------:R-:W3:Y:S01]  /*2dd0*/  MUFU.TANH R102, R60 ;  /* 0x0000003c00667308 */ /* 0x000ee20000002400 */
[----:B----4-:R-:W-:Y:S02]  /*2de0*/  FSEL R33, R33, -INF , !P6 ;  /* 0xff80000021217808 */ /* 0x010fe40007000000 */
[----:B------:R-:W-:Y:S02]  /*2df0*/  FSEL R91, R91, -INF , !P2 ;  /* 0xff8000005b5b7808 */ /* 0x000fe40005000000 */
[----:B-1----:R-:W-:-:S02]  /*2e00*/  FSEL R89, R89, -INF , !P0 ;  /* 0xff80000059597808 */ /* 0x002fc40004000000 */
[-C--:B------:R-:W-:Y:S01]  /*2e10*/  ISETP.GE.AND P6, PT, R12, R100.reuse, PT ;  /* 0x000000640c00720c */ /* 0x080fe20003fc6270 */
[----:B------:R-:W1:Y:S01]  /*2e20*/  MUFU.TANH R101, R61 ;  /* 0x0000003d00657308 */ /* 0x000e620000002400 */
[----:B--2---:R-:W-:Y:S01]  /*2e30*/  FSEL R26, R26, -INF , !P3 ;  /* 0xff8000001a1a7808 */ /* 0x004fe20005800000 */
[----:B------:R-:W-:Y:S01]  /*2e40*/  BAR.SYNC.DEFER_BLOCKING 0x0 ;  /* 0x0000000000007b1d */ /* 0x000fe20000010000 */
[-C--:B------:R-:W-:Y:S02]  /*2e50*/  ISETP.GE.AND P2, PT, R12, R95.reuse, PT ;  /* 0x0000005f0c00720c */ /* 0x080fe40003f46270 */
[C---:B------:R-:W-:Y:S02]  /*2e60*/  ISETP.GE.AND P3, PT, R4.reuse, R100, PT ;  /* 0x000000640400720c */ /* 0x040fe40003f66270 */
[----:B------:R-:W-:Y:S01]  /*2e70*/  ISETP.GE.AND P0, PT, R4, R95, PT ;  /* 0x0000005f0400720c */ /* 0x000fe20003f06270 */
[----:B------:R-:W2:Y:S01]  /*2e80*/  MUFU.TANH R29, R29 ;  /* 0x0000001d001d7308 */ /* 0x000ea20000002400 */
[----:B---3--:R-:W-:-:S02]  /*2e90*/  FSEL R102, R102, -INF , !P4 ;  /* 0xff80000066667808 */ /* 0x008fc40006000000 */
[----:B------:R-:W-:Y:S02]  /*2ea0*/  FSEL R19, R52, -INF , !P6 ;  /* 0xff80000034137808 */ /* 0x000fe40007000000 */
[----:B------:R-:W-:-:S03]  /*2eb0*/  FSEL R53, R53, -INF , !P2 ;  /* 0xff80000035357808 */ /* 0x000fc60005000000 */
[----:B------:R-:W3:Y:S01]  /*2ec0*/  MUFU.TANH R28, R28 ;  /* 0x0000001c001c7308 */ /* 0x000ee20000002400 */
[----:B-1----:R-:W-:Y:S02]  /*2ed0*/  FSEL R101, R101, -INF , !P3 ;  /* 0xff80000065657808 */ /* 0x002fe40005800000 */
[----:B--2---:R-:W-:Y:S02]  /*2ee0*/  FSEL R29, R29, -INF , !P1 ;  /* 0xff8000001d1d7808 */ /* 0x004fe40004800000 */
[----:B---3--:R-:W-:Y:S01]  /*2ef0*/  FSEL R28, R28, -INF , !P0 ;  /* 0xff8000001c1c7808 */ /* 0x008fe20004000000 */
        /* <DEDUP_REMOVED lines=65> */
.L_x_1032:
[----:B------:R-:W-:Y:S05]  /*3310*/  BSYNC B0 ;  /* 0x0000000000007941 */ /* 0x000fea0003800000 */
.L_x_1031:
[----:B------:R-:W0:Y:S02]  /*3320*/  LDGDEPBAR ;  /* 0x00000000000079af */ /* 0x000e240000000000 */
.L_x_1030:
[----:B------:R-:W-:Y:S01]  /*3330*/  FMNMX.FTZ R2, R19, R21, !PT ;  /* 0x0000001513027209 */ /* 0x000fe20007810000 */
        /* <DEDUP_REMOVED lines=21> */
[----:B--2---:R-:W-:Y:S02]  /*3490*/  FMNMX.FTZ R7, R33, R0, !PT ;  /* 0x0000000021077209 */ /* 0x004fe40007810000 */
[----:B------:R-:W-:Y:S02]  /*34a0*/  FMNMX.FTZ R2, R91, R2, !PT ;  /* 0x000000025b027209 */ /* 0x000fe40007810000 */
[----:B------:R-:W-:-:S02]  /*34b0*/  FMNMX.FTZ R0, R26, R7, !PT ;  /* 0x000000071a007209 */ /* 0x000fc40007810000 */
[----:B-1----:R-:W-:Y:S02]  /*34c0*/  FMNMX.FTZ R5, R89, R2, !PT ;  /* 0x0000000259057209 */ /* 0x002fe40007810000 */
        /* <DEDUP_REMOVED lines=10> */
[----:B------:R-:W-:Y:S01]  /*3570*/  LDSM.16.MT88.4 R60, [R118+0x7000] ;  /* 0x00700000763c783b */ /* 0x000fe20000004200 */
[----:B-1----:R-:W-:-:S03]  /*3580*/  FMNMX.FTZ R5, R4, R5, !PT ;  /* 0x0000000504057209 */ /* 0x002fc60007810000 */
        /* <DEDUP_REMOVED lines=19> */
[----:B-1----:R-:W-:Y:S01]  /*36c0*/  FMNMX.FTZ R0, R4, R5, !PT ;  /* 0x0000000504007209 */ /* 0x002fe20007810000 */
[--C-:B------:R-:W-:Y:S01]  /*36d0*/  FFMA.FTZ R86, R109, UR6, -R106.reuse ;  /* 0x000000066d567c23 */ /* 0x100fe2000801086a */
[--C-:B------:R-:W-:Y:S01]  /*36e0*/  FFMA.FTZ R35, R35, UR6, -R106.reuse ;  /* 0x0000000623237c23 */ /* 0x100fe2000801086a */
[----:B------:R-:W-:Y:S01]  /*36f0*/  MUFU.EX2 R115, R115 ;  /* 0x0000007300737308 */ /* 0x000fe20000000800 */
[C---:B------:R-:W-:Y:S01]  /*3700*/  FSETP.NEU.FTZ.AND P0, PT, R0.reuse, -INF , PT ;  /* 0xff8000000000780b */ /* 0x040fe20003f1d000 */
[----:B------:R-:W-:Y:S01]  /*3710*/  FMUL.FTZ R30, R0, UR6 ;  /* 0x00000006001e7c20 */ /* 0x000fe20008410000 */
[--C-:B------:R-:W-:Y:S01]  /*3720*/  FFMA.FTZ R91, R91, UR6, -R106.reuse ;  /* 0x000000065b5b7c23 */ /* 0x100fe2000801086a */
[--C-:B------:R-:W-:Y:S01]  /*3730*/  FFMA.FTZ R102, R102, UR6, -R106.reuse ;  /* 0x0000000666667c23 */ /* 0x100fe2000801086a */
[--C-:B------:R-:W-:Y:S01]  /*3740*/  FFMA.FTZ R101, R101, UR6, -R106.reuse ;  /* 0x0000000665657c23 */ /* 0x100fe2000801086a */
[----:B------:R-:W-:Y:S01]  /*3750*/  FFMA.FTZ R89, R89, UR6, -R106 ;  /* 0x0000000659597c23 */ /* 0x000fe2000801086a */
[----:B------:R-:W-:Y:S01]  /*3760*/  FSEL R30, R30, RZ, P0 ;  /* 0x000000ff1e1e7208 */ /* 0x000fe20000000000 */
[----:B------:R-:W1:Y:S04]  /*3770*/  MUFU.EX2 R88, R88 ;  /* 0x0000005800587308 */ /* 0x000e680000000800 */
        /* <DEDUP_REMOVED lines=9> */
[----:B------:R-:W3:Y:S01]  /*3810*/  LDSM.16.MT88.4 R52, [R116+0x7000] ;  /* 0x007000007434783b */ /* 0x000ee20000004200 */
[--C-:B------:R-:W-:Y:S01]  /*3820*/  FFMA.FTZ R33, R33, UR6, -R30.reuse ;  /* 0x0000000621217c23 */ /* 0x100fe2000801081e */
[--C-:B------:R-:W-:Y:S01]  /*3830*/  FFMA.FTZ R107, R107, UR6, -R30.reuse ;  /* 0x000000066b6b7c23 */ /* 0x100fe2000801081e */
[----:B------:R-:W-:Y:S01]  /*3840*/  MUFU.EX2 R84, R84 ;  /* 0x0000005400547308 */ /* 0x000fe20000000800 */
[----:B-1----:R-:W-:Y:S01]  /*3850*/  F2FP.F16.F32.PACK_AB R48, R88, R115 ;  /* 0x000000735830723e */ /* 0x002fe200000000ff */
[----:B------:R-:W1:Y:S01]  /*3860*/  LDSM.16.MT88.4 R40, [R118+0x8000] ;  /* 0x008000007628783b */ /* 0x000e620000004200 */
[----:B------:R-:W-:Y:S01]  /*3870*/  FFMA.FTZ R105, R105, UR6, -R30 ;  /* 0x0000000669697c23 */ /* 0x000fe2000801081e */
[----:B------:R-:W-:Y:S01]  /*3880*/  FADD.FTZ R115, R115, R88 ;  /* 0x0000005873737221 */ /* 0x000fe20000010000 */
[--C-:B------:R-:W-:Y:S01]  /*3890*/  FFMA.FTZ R26, R26, UR6, -R30.reuse ;  /* 0x000000061a1a7c23 */ /* 0x100fe2000801081e */
[----:B------:R-:W4:Y:S01]  /*38a0*/  LDSM.16.MT88.4 R68, [R116+0x6000] ;  /* 0x006000007444783b */ /* 0x000f220000004200 */
[--C-:B------:R-:W-:Y:S01]  /*38b0*/  FFMA.FTZ R27, R27, UR6, -R30.reuse ;  /* 0x000000061b1b7c23 */ /* 0x100fe2000801081e */
[----:B------:R-:W5:Y:S01]  /*38c0*/  MUFU.EX2 R113, R113 ;  /* 0x0000007100717308 */ /* 0x000f620000000800 */
[----:B--2---:R-:W-:Y:S01]  /*38d0*/  F2FP.F16.F32.PACK_AB R50, R103, R104 ;  /* 0x000000686732723e */ /* 0x004fe200000000ff */
[----:B------:R-:W2:Y:S01]  /*38e0*/  LDSM.16.MT88.4 R16, [R116+0x6400] ;  /* 0x006400007410783b */ /* 0x000ea20000004200 */
[----:B------:R-:W-:Y:S01]  /*38f0*/  FADD.FTZ R104, R104, R115 ;  /* 0x0000007368687221 */ /* 0x000fe20000010000 */
[--C-:B------:R-:W-:Y:S01]  /*3900*/  FFMA.FTZ R29, R29, UR6, -R30.reuse ;  /* 0x000000061d1d7c23 */ /* 0x100fe2000801081e */
[----:B------:R-:W-:Y:S01]  /*3910*/  FFMA.FTZ R146, R28, UR6, -R30 ;  /* 0x000000061c927c23 */ /* 0x000fe2000801081e */
[----:B------:R-:W2:Y:S01]  /*3920*/  LDSM.16.MT88.4 R12, [R118+0x7400] ;  /* 0x00740000760c783b */ /* 0x000ea20000004200 */
[----:B------:R-:W-:Y:S01]  /*3930*/  FADD.FTZ R103, R103, R104 ;  /* 0x0000006867677221 */ /* 0x000fe20000010000 */
[----:B------:R-:W-:Y:S08]  /*3940*/  MUFU.EX2 R108, R108 ;  /* 0x0000006c006c7308 */ /* 0x000ff00000000800 */
[----:B------:R-:W3:Y:S01]  /*3950*/  MUFU.EX2 R31, R31 ;  /* 0x0000001f001f7308 */ /* 0x000ee20000000800 */
[----:B-----5:R-:W-:Y:S01]  /*3960*/  F2FP.F16.F32.PACK_AB R49, R113, R84 ;  /* 0x000000547131723e */ /* 0x020fe200000000ff */
[----:B------:R-:W-:Y:S01]  /*3970*/  FADD.FTZ R113, R84, R113 ;  /* 0x0000007154717221 */ /* 0x000fe20000010000 */
[----:B------:R-:W-:-:S05]  /*3980*/  FFMA.FTZ R84, R85, UR6, -R30 ;  /* 0x0000000655547c23 */ /* 0x000fca000801081e */
[----:B------:R-:W-:Y:S08]  /*3990*/  MUFU.EX2 R32, R32 ;  /* 0x0000002000207308 */ /* 0x000ff00000000800 */
[----:B------:R-:W5:Y:S01]  /*39a0*/  MUFU.EX2 R23, R23 ;  /* 0x0000001700177308 */ /* 0x000f620000000800 */
[----:B---3--:R-:W-:Y:S01]  /*39b0*/  F2FP.F16.F32.PACK_AB R51, R31, R108 ;  /* 0x0000006c1f33723e */ /* 0x008fe200000000ff */
[----:B------:R-:W-:-:S04]  /*39c0*/  FADD.FTZ R108, R108, R113 ;  /* 0x000000716c6c7221 */ /* 0x000fc80000010000 */
[----:B------:R-:W-:Y:S02]  /*39d0*/  FADD.FTZ R31, R31, R108 ;  /* 0x0000006c1f1f7221 */ /* 0x000fe40000010000 */
[C---:B------:R-:W-:Y:S01]  /*39e0*/  HMMA.16816.F32 R80, R48.reuse, R76, RZ ;  /* 0x0000004c3050723c */ /* 0x040fe200000018ff */
[----:B------:R-:W-:Y:S05]  /*39f0*/  MUFU.EX2 R22, R22 ;  /* 0x0000001600167308 */ /* 0x000fea0000000800 */
[C---:B------:R-:W-:Y:S03]  /*3a00*/  HMMA.16816.F32 R76, R48.reuse, R78, RZ ;  /* 0x0000004e304c723c */ /* 0x040fe600000018ff */
[----:B------:R-:W3:Y:S01]  /*3a10*/  MUFU.EX2 R21, R21 ;  /* 0x0000001500157308 */ /* 0x000ee20000000800 */
[C---:B-----5:R-:W-:Y:S01]  /*3a20*/  F2FP.F16.F32.PACK_AB R4, R23.reuse, R32 ;  /* 0x000000201704723e */ /* 0x060fe200000000ff */
[----:B------:R-:W-:Y:S01]  /*3a30*/  FADD.FTZ R32, R32, R103 ;  /* 0x0000006720207221 */ /* 0x000fe20000010000 */
[----:B------:R-:W-:Y:S03]  /*3a40*/  HMMA.16816.F32 R56, R48, R52, RZ ;  /* 0x000000343038723c */ /* 0x000fe600000018ff */
[----:B------:R-:W-:-:S02]  /*3a50*/  FADD.FTZ R23, R23, R32 ;  /* 0x0000002017177221 */ /* 0x000fc40000010000 */
[----:B------:R-:W-:Y:S01]  /*3a60*/  MUFU.EX2 R34, R34 ;  /* 0x0000002200227308 */ /* 0x000fe20000000800 */
[C---:B------:R-:W-:Y:S06]  /*3a70*/  HMMA.16816.F32 R52, R48.reuse, R54, RZ ;  /* 0x000000363034723c */ /* 0x040fec00000018ff */
[----:B-1----:R-:W-:Y:S01]  /*3a80*/  HMMA.16816.F32 R36, R48, R40, RZ ;  /* 0x000000283024723c */ /* 0x002fe200000018ff */
[----:B------:R-:W1:Y:S01]  /*3a90*/  MUFU.EX2 R25, R25 ;  /* 0x0000001900197308 */ /* 0x000e620000000800 */
[----:B---3--:R-:W-:Y:S01]  /*3aa0*/  F2FP.F16.F32.PACK_AB R6, R21, R22 ;  /* 0x000000161506723e */ /* 0x008fe200000000ff */
[----:B------:R-:W-:-:S03]  /*3ab0*/  FADD.FTZ R22, R22, R23 ;  /* 0x0000001716167221 */ /* 0x000fc60000010000 */
[C---:B------:R-:W-:Y:S01]  /*3ac0*/  HMMA.16816.F32 R40, R48.reuse, R42, RZ ;  /* 0x0000002a3028723c */ /* 0x040fe200000018ff */
[----:B------:R-:W-:Y:S02]  /*3ad0*/  FADD.FTZ R21, R21, R22 ;  /* 0x0000001615157221 */ /* 0x000fe40000010000 */
[----:B------:R-:W-:Y:S03]  /*3ae0*/  MUFU.EX2 R24, R24 ;  /* 0x0000001800187308 */ /* 0x000fe60000000800 */
[C---:B----4-:R-:W-:Y:S05]  /*3af0*/  HMMA.16816.F32 R72, R48.reuse, R68, RZ ;  /* 0x000000443048723c */ /* 0x050fea00000018ff */
[----:B------:R-:W3:Y:S01]  /*3b00*/  MUFU.EX2 R3, R3 ;  /* 0x0000000300037308 */ /* 0x000ee20000000800 */
[----:B-1----:R-:W-:Y:S01]  /*3b10*/  F2FP.F16.F32.PACK_AB R5, R25, R34 ;  /* 0x000000221905723e */ /* 0x002fe200000000ff */
[----:B------:R-:W-:Y:S01]  /*3b20*/  HMMA.16816.F32 R64, R48, R60, RZ ;  /* 0x0000003c3040723c */ /* 0x000fe200000018ff */
[----:B------:R-:W-:-:S04]  /*3b30*/  FADD.FTZ R34, R34, R31 ;  /* 0x0000001f22227221 */ /* 0x000fc80000010000 */
[----:B------:R-:W-:Y:S01]  /*3b40*/  FADD.FTZ R25, R25, R34 ;  /* 0x0000002219197221 */ /* 0x000fe20000010000 */
[C---:B------:R-:W-:Y:S01]  /*3b50*/  HMMA.16816.F32 R68, R48.reuse, R70, RZ ;  /* 0x000000463044723c */ /* 0x040fe200000018ff */
[----:B------:R-:W-:Y:S05]  /*3b60*/  MUFU.EX2 R90, R90 ;  /* 0x0000005a005a7308 */ /* 0x000fea0000000800 */
[----:B------:R-:W-:Y:S01]  /*3b70*/  HMMA.16816.F32 R60, R48, R62, RZ ;  /* 0x0000003e303c723c */ /* 0x000fe200000018ff */
[----:B---3--:R-:W-:Y:S02]  /*3b80*/  F2FP.F16.F32.PACK_AB R7, R3, R24 ;  /* 0x000000180307723e */ /* 0x008fe400000000ff */
[----:B------:R-:W1:Y:S01]  /*3b90*/  MUFU.EX2 R87, R87 ;  /* 0x0000005700577308 */ /* 0x000e620000000800 */
[----:B------:R-:W-:-:S04]  /*3ba0*/  FADD.FTZ R24, R24, R25 ;  /* 0x0000001918187221 */ /* 0x000fc80000010000 */
[----:B------:R-:W-:Y:S01]  /*3bb0*/  FADD.FTZ R3, R3, R24 ;  /* 0x0000001803037221 */ /* 0x000fe20000010000 */
[C---:B------:R-:W-:Y:S02]  /*3bc0*/  HMMA.16816.F32 R80, R4.reuse, R8, R80 ;  /* 0x000000080450723c */ /* 0x040fe40000001850 */
[----:B------:R-:W-:Y:S04]  /*3bd0*/  MUFU.EX2 R86, R86 ;  /* 0x0000005600567308 */ /* 0x000fe80000000800 */
[C---:B------:R-:W-:Y:S01]  /*3be0*/  HMMA.16816.F32 R76, R4.reuse, R10, R76 ;  /* 0x0000000a044c723c */ /* 0x040fe2000000184c */
[----:B------:R-:W3:Y:S03]  /*3bf0*/  LDSM.16.MT88.4 R8, [R116+0x7400] ;  /* 0x007400007408783b */ /* 0x000ee60000004200 */
[----:B------:R-:W-:Y:S02]  /*3c00*/  MUFU.EX2 R35, R35 ;  /* 0x0000002300237308 */ /* 0x000fe40000000800 */
[C---:B--2---:R-:W-:Y:S06]  /*3c10*/  HMMA.16816.F32 R72, R4.reuse, R16, R72 ;  /* 0x000000100448723c */ /* 0x044fec0000001848 */
[----:B------:R-:W-:Y:S01]  /*3c20*/  MUFU.EX2 R88, R107 ;  /* 0x0000006b00587308 */ /* 0x000fe20000000800 */
[C---:B------:R-:W-:Y:S01]  /*3c30*/  HMMA.16816.F32 R68, R4.reuse, R18, R68 ;  /* 0x000000120444723c */ /* 0x040fe20000001844 */
[----:B------:R-:W-:Y:S05]  /*3c40*/  LDSM.16.MT88.4 R16, [R118+0x6c00] ;  /* 0x006c00007610783b */ /* 0x000fea0000004200 */
[C---:B------:R-:W-:Y:S01]  /*3c50*/  HMMA.16816.F32 R64, R4.reuse, R12, R64 ;  /* 0x0000000c0440723c */ /* 0x040fe20000001840 */
[----:B------:R-:W2:Y:S05]  /*3c60*/  MUFU.EX2 R85, R105 ;  /* 0x0000006900557308 */ /* 0x000eaa0000000800 */
[C---:B------:R-:W-:Y:S01]  /*3c70*/  HMMA.16816.F32 R60, R4.reuse, R14, R60 ;  /* 0x0000000e043c723c */ /* 0x040fe2000000183c */
[----:B------:R-:W-:Y:S02]  /*3c80*/  LDSM.16.MT88.4 R12, [R116+0x6c00] ;  /* 0x006c0000740c783b */ /* 0x000fe40000004200 */
[----:B------:R-:W-:Y:S08]  /*3c90*/  MUFU.EX2 R84, R84 ;  /* 0x0000005400547308 */ /* 0x000ff00000000800 */
[----:B------:R-:W4:Y:S01]  /*3ca0*/  MUFU.EX2 R33, R33 ;  /* 0x0000002100217308 */ /* 0x000f220000000800 */
[C---:B---3--:R-:W-:Y:S07]  /*3cb0*/  HMMA.16816.F32 R56, R4.reuse, R8, R56 ;  /* 0x000000080438723c */ /* 0x048fee0000001838 */
[----:B------:R-:W-:Y:S01]  /*3cc0*/  MUFU.EX2 R91, R91 ;  /* 0x0000005b005b7308 */ /* 0x000fe20000000800 */
[C---:B------:R-:W-:Y:S01]  /*3cd0*/  HMMA.16816.F32 R52, R4.reuse, R10, R52 ;  /* 0x0000000a0434723c */ /* 0x040fe20000001834 */
[----:B------:R-:W3:Y:S06]  /*3ce0*/  LDSM.16.MT88.4 R8, [R118+0x8400] ;  /* 0x008400007608783b */ /* 0x000eec0000004200 */
        /* <DEDUP_REMOVED lines=17> */
[----:B-1----:R-:W-:Y:S01]  /*3e00*/  F2FP.F16.F32.PACK_AB R4, R87, R90 ;  /* 0x0000005a5704723e */ /* 0x002fe200000000ff */
[----:B------:R-:W-:Y:S01]  /*3e10*/  FADD.FTZ R90, R90, R21 ;  /* 0x000000155a5a7221 */ /* 0x000fe20000010000 */
[----:B--2---:R-:W-:Y:S01]  /*3e20*/  F2FP.F16.F32.PACK_AB R5, R85, R88 ;  /* 0x000000585505723e */ /* 0x004fe200000000ff */
        /* <DEDUP_REMOVED lines=63> */
[----:B------:R-:W-:Y:S02]  /*4220*/  ISETP.GE.AND P2, PT, R130, UR4, PT ;  /* 0x0000000482007c0c */ /* 0x000fe4000bf46270 */
[----:B------:R-:W-:Y:S01]  /*4230*/  SHF.R.S32.HI R3, RZ, 0x1f, R19 ;  /* 0x0000001fff037819 */ /* 0x000fe20000011413 */
[-C--:B------:R-:W-:Y:S02]  /*4240*/  IMAD.WIDE.U32 R18, R19, R125.reuse, R98 ;  /* 0x0000007d13127225 */ /* 0x080fe400078e0062 */
[----:B------:R-:W1:Y:S02]  /*4250*/  @!P4 LDC.64 R14, c[0x0][0x220] ;  /* 0x00008800ff0ecb82 */ /* 0x000e640000000a00 */
[----:B------:R-:W-:Y:S01]  /*4260*/  IMAD R16, R3, R125, R16 ;  /* 0x0000007d03107224 */ /* 0x000fe200078e0210 */
[----:B------:R-:W-:-:S03]  /*4270*/  IADD3 R3, P6, R127, R18, RZ ;  /* 0x000000127f037210 */ /* 0x000fc60007fde0ff */
[----:B------:R-:W-:Y:S02]  /*4280*/  IMAD.IADD R16, R19, 0x1, R16 ;  /* 0x0000000113107824 */ /* 0x000fe400078e0210 */
[----:B------:R-:W2:Y:S08]  /*4290*/  @!P3 LDC.64 R12, c[0x0][0x220] ;  /* 0x00008800ff0cbb82 */ /* 0x000eb00000000a00 */
        /* <DEDUP_REMOVED lines=35> */
[----:B------:R1:W-:Y:S01]  /*44d0*/  @!P4 LDGSTS.E.BYPASS.LTC128B.128 [R129+0x6800], desc[UR8][R18.64] ;  /* 0x068000001281cfae */ /* 0x0003e2000b901d48 */
        /* <DEDUP_REMOVED lines=14> */
[----:B------:R-:W4:Y:S04]  /*45c0*/  LDSM.16.M88.4 R28, [R120+0x3000] ;  /* 0x00300000781c783b */ /* 0x000f280000000200 */
[----:B---3--:R-:W3:Y:S04]  /*45d0*/  LDSM.16.M88.4 R20, [R120+0x3400] ;  /* 0x003400007814783b */ /* 0x008ee80000000200 */
[----:B------:R-:W-:Y:S04]  /*45e0*/  LDSM.16.M88.4 R84, [R119] ;  /* 0x000000007754783b */ /* 0x000fe80000000200 */
[----:B------:R-:W5:Y:S04]  /*45f0*/  LDSM.16.M88.4 R8, [R117+0x3000] ;  /* 0x003000007508783b */ /* 0x000f680000000200 */
[----:B-1----:R-:W1:Y:S04]  /*4600*/  LDSM.16.M88.4 R16, [R117+0x3400] ;  /* 0x003400007510783b */ /* 0x002e680000000200 */
[----:B------:R-:W1:Y:S04]  /*4610*/  LDSM.16.M88.4 R12, [R120+0x3800] ;  /* 0x00380000780c783b */ /* 0x000e680000000200 */
[----:B--2---:R-:W-:Y:S01]  /*4620*/  LDSM.16.M88.4 R88, [R120+0x3c00] ;  /* 0x003c00007858783b */ /* 0x004fe20000000200 */
[----:B------:R-:W2:Y:S03]  /*4630*/  S2R R3, SR_TID.X ;  /* 0x0000000000037919 */ /* 0x000ea60000002100 */
[----:B------:R-:W0:Y:S01]  /*4640*/  LDGDEPBAR ;  /* 0x00000000000079af */ /* 0x000e220000000000 */
[C---:B----4-:R-:W-:Y:S06]  /*4650*/  HMMA.16816.F32 R32, R4.reuse, R28, RZ ;  /* 0x0000001c0420723c */ /* 0x050fec00000018ff */
[C---:B------:R-:W-:Y:S06]  /*4660*/  HMMA.16816.F32 R28, R4.reuse, R30, RZ ;  /* 0x0000001e041c723c */ /* 0x040fec00000018ff */
[C---:B---3--:R-:W-:Y:S06]  /*4670*/  HMMA.16816.F32 R24, R4.reuse, R20, RZ ;  /* 0x000000140418723c */ /* 0x048fec00000018ff */
[----:B------:R-:W-:Y:S01]  /*4680*/  HMMA.16816.F32 R20, R4, R22, RZ ;  /* 0x000000160414723c */ /* 0x000fe200000018ff */
[----:B--2---:R-:W-:-:S05]  /*4690*/  IMAD.SHL.U32 R3, R3, 0x2, RZ ;  /* 0x0000000203037824 */ /* 0x004fca00078e00ff */
[C---:B-----5:R-:W-:Y:S06]  /*46a0*/  HMMA.16816.F32 R32, R84.reuse, R8, R32 ;  /* 0x000000085420723c */ /* 0x060fec0000001820 */
[C---:B------:R-:W-:Y:S01]  /*46b0*/  HMMA.16816.F32 R28, R84.reuse, R10, R28 ;  /* 0x0000000a541c723c */ /* 0x040fe2000000181c */
[----:B------:R-:W2:Y:S05]  /*46c0*/  LDSM.16.M88.4 R8, [R117+0x3800] ;  /* 0x003800007508783b */ /* 0x000eaa0000000200 */
[C---:B-1----:R-:W-:Y:S06]  /*46d0*/  HMMA.16816.F32 R24, R84.reuse, R16, R24 ;  /* 0x000000105418723c */ /* 0x042fec0000001818 */
[----:B------:R-:W-:Y:S06]  /*46e0*/  HMMA.16816.F32 R20, R84, R18, R20 ;  /* 0x000000125414723c */ /* 0x000fec0000001814 */
[C---:B------:R-:W-:Y:S06]  /*46f0*/  HMMA.16816.F32 R16, R4.reuse, R12, RZ ;  /* 0x0000000c0410723c */ /* 0x040fec00000018ff */
        /* <DEDUP_REMOVED lines=55> */
[----:B------:R-:W-:Y:S01]  /*4a70*/  FMUL.FTZ R33, R33, UR5 ;  /* 0x0000000521217c20 */ /* 0x000fe20008410000 */
[----:B------:R-:W-:Y:S01]  /*4a80*/  FMUL.FTZ R35, R35, UR5 ;  /* 0x0000000523237c20 */ /* 0x000fe20008410000 */
[----:B------:R-:W-:-:S03]  /*4a90*/  FMUL.FTZ R32, R32, UR5 ;  /* 0x0000000520207c20 */ /* 0x000fc60008410000 */
[----:B------:R-:W-:Y:S08]  /*4aa0*/  MUFU.TANH R108, R35 ;  /* 0x00000023006c7308 */ /* 0x000ff00000002400 */
[----:B------:R-:W2:Y:S08]  /*4ab0*/  MUFU.TANH R33, R33 ;  /* 0x0000002100217308 */ /* 0x000eb00000002400 */
[----:B------:R-:W-:Y:S01]  /*4ac0*/  MUFU.TANH R32, R32 ;  /* 0x0000002000207308 */ /* 0x000fe20000002400 */
[C---:B-1----:R-:W-:Y:S06]  /*4ad0*/  HMMA.16816.F32 R24, R88.reuse, R84, R24 ;  /* 0x000000545818723c */ /* 0x042fec0000001818 */
[----:B------:R-:W-:Y:S01]  /*4ae0*/  HMMA.16816.F32 R20, R88, R86, R20 ;  /* 0x000000565814723c */ /* 0x000fe20000001814 */
[----:B------:R-:W1:-:S15]  /*4af0*/  LDSM.16.M88.4 R84, [R117+0x5800] ;  /* 0x005800007554783b */ /* 0x000e5e0000000200 */
[----:B------:R-:W-:-:S02]  /*4b00*/  NOP ;  /* 0x0000000000007918 */ /* 0x000fc40000000000 */
[----:B------:R-:W-:Y:S01]  /*4b10*/  FMUL.FTZ R24, R24, UR5 ;  /* 0x0000000518187c20 */ /* 0x000fe20008410000 */
[----:B------:R-:W-:Y:S01]  /*4b20*/  FMUL.FTZ R26, R26, UR5 ;  /* 0x000000051a1a7c20 */ /* 0x000fe20008410000 */
[----:B------:R-:W-:-:S03]  /*4b30*/  FMUL.FTZ R25, R25, UR5 ;  /* 0x0000000519197c20 */ /* 0x000fc60008410000 */
[----:B------:R-:W-:Y:S01]  /*4b40*/  MUFU.TANH R104, R26 ;  /* 0x0000001a00687308 */ /* 0x000fe20000002400 */
[----:B------:R-:W-:Y:S01]  /*4b50*/  FMUL.FTZ R102, R23, UR5 ;  /* 0x0000000517667c20 */ /* 0x000fe20008410000 */
[----:B------:R-:W-:Y:S01]  /*4b60*/  FMUL.FTZ R21, R21, UR5 ;  /* 0x0000000515157c20 */ /* 0x000fe20008410000 */
[----:B------:R-:W-:-:S05]  /*4b70*/  FMUL.FTZ R22, R22, UR5 ;  /* 0x0000000516167c20 */ /* 0x000fca0008410000 */
[----:B------:R-:W-:Y:S08]  /*4b80*/  MUFU.TANH R106, R22 ;  /* 0x00000016006a7308 */ /* 0x000ff00000002400 */
[----:B------:R-:W-:Y:S01]  /*4b90*/  MUFU.TANH R102, R102 ;  /* 0x0000006600667308 */ /* 0x000fe20000002400 */
[C---:B-1----:R-:W-:Y:S06]  /*4ba0*/  HMMA.16816.F32 R16, R88.reuse, R84, R16 ;  /* 0x000000545810723c */ /* 0x042fec0000001810 */
[----:B------:R-:W-:Y:S01]  /*4bb0*/  HMMA.16816.F32 R12, R88, R86, R12 ;  /* 0x00000056580c723c */ /* 0x000fe2000000180c */
[----:B------:R-:W1:Y:S01]  /*4bc0*/  LDSM.16.M88.4 R84, [R117+0x5c00] ;  /* 0x005c00007554783b */ /* 0x000e620000000200 */
[----:B------:R-:W-:-:S15]  /*4bd0*/  DEPBAR.LE SB0, 0x0 ;  /* 0x000080000000791a */ /* 0x000fde0000000000 */
[----:B------:R-:W-:-:S01]  /*4be0*/  NOP ;  /* 0x0000000000007918 */ /* 0x000fc20000000000 */
[----:B------:R-:W-:-:S06]  /*4bf0*/  FMUL.FTZ R18, R18, UR5 ;  /* 0x0000000512127c20 */ /* 0x000fcc0008410000 */
[----:B------:R-:W-:Y:S01]  /*4c00*/  MUFU.TANH R18, R18 ;  /* 0x0000001200127308 */ /* 0x000fe20000002400 */
[----:B------:R-:W-:Y:S01]  /*4c10*/  FMUL.FTZ R14, R14, UR5 ;  /* 0x000000050e0e7c20 */ /* 0x000fe20008410000 */
[----:B------:R-:W-:Y:S01]  /*4c20*/  FMUL.FTZ R13, R13, UR5 ;  /* 0x000000050d0d7c20 */ /* 0x000fe20008410000 */
[----:B------:R-:W-:-:S05]  /*4c30*/  FMUL.FTZ R15, R15, UR5 ;  /* 0x000000050f0f7c20 */ /* 0x000fca0008410000 */
[----:B------:R-:W-:Y:S01]  /*4c40*/  MUFU.TANH R22, R15 ;  /* 0x0000000f00167308 */ /* 0x000fe20000002400 */
[C---:B-1----:R-:W-:Y:S06]  /*4c50*/  HMMA.16816.F32 R8, R88.reuse, R84, R8 ;  /* 0x000000545808723c */ /* 0x042fec0000001808 */
[----:B------:R-:W-:Y:S01]  /*4c60*/  HMMA.16816.F32 R4, R88, R86, R4 ;  /* 0x000000565804723c */ /* 0x000fe20000001804 */
[----:B------:R-:W-:Y:S01]  /*4c70*/  FMUL.FTZ R84, R34, UR5 ;  /* 0x0000000522547c20 */ /* 0x000fe20008410000 */
[----:B------:R-:W-:Y:S01]  /*4c80*/  FMUL.FTZ R34, R28, UR5 ;  /* 0x000000051c227c20 */ /* 0x000fe20008410000 */
[----:B------:R-:W-:Y:S01]  /*4c90*/  FMUL.FTZ R28, R29, UR5 ;  /* 0x000000051d1c7c20 */ /* 0x000fe20008410000 */
[----:B------:R-:W-:Y:S01]  /*4ca0*/  FMUL.FTZ R29, R20, UR5 ;  /* 0x00000005141d7c20 */ /* 0x000fe20008410000 */
[----:B------:R-:W-:Y:S01]  /*4cb0*/  LOP3.LUT R20, R3, 0x6, RZ, 0xc0, !PT ;  /* 0x0000000603147812 */ /* 0x000fe200078ec0ff */
[----:B------:R-:W-:-:S02]  /*4cc0*/  VIADD R3, R94, 0xfffffffe ;  /* 0xfffffffe5e037836 */ /* 0x000fc40000000000 */
[----:B------:R-:W-:Y:S01]  /*4cd0*/  FMUL.FTZ R90, R30, UR5 ;  /* 0x000000051e5a7c20 */ /* 0x000fe20008410000 */
[----:B------:R-:W-:Y:S01]  /*4ce0*/  MUFU.TANH R34, R34 ;  /* 0x0000002200227308 */ /* 0x000fe20000002400 */
[----:B------:R-:W-:Y:S01]  /*4cf0*/  FMUL.FTZ R30, R31, UR5 ;  /* 0x000000051f1e7c20 */ /* 0x000fe20008410000 */
[----:B------:R-:W-:Y:S02]  /*4d00*/  IMAD R23, R3, 0x40, R20 ;  /* 0x0000004003177824 */ /* 0x000fe400078e0214 */
[----:B------:R-:W-:Y:S01]  /*4d10*/  FMUL.FTZ R20, R16, UR5 ;  /* 0x0000000510147c20 */ /* 0x000fe20008410000 */
[----:B------:R-:W-:Y:S01]  /*4d20*/  FMUL.FTZ R88, R27, UR5 ;  /* 0x000000051b587c20 */ /* 0x000fe20008410000 */
[----:B------:R-:W-:Y:S02]  /*4d30*/  VIADD R16, R23, 0x1 ;  /* 0x0000000117107836 */ /* 0x000fe40000000000 */
[----:B------:R-:W1:Y:S01]  /*4d40*/  MUFU.TANH R90, R90 ;  /* 0x0000005a005a7308 */ /* 0x000e620000002400 */
[----:B------:R-:W-:-:S02]  /*4d50*/  FMUL.FTZ R8, R8, UR5 ;  /* 0x0000000508087c20 */ /* 0x000fc40008410000 */
[CC--:B------:R-:W-:Y:S02]  /*4d60*/  ISETP.GE.AND P0, PT, R16.reuse, R100.reuse, PT ;  /* 0x000000641000720c */ /* 0x0c0fe40003f06270 */
[----:B------:R-:W-:Y:S01]  /*4d70*/  ISETP.GE.AND P5, PT, R16, R95, PT ;  /* 0x0000005f1000720c */ /* 0x000fe20003fa6270 */
[----:B------:R-:W-:Y:S01]  /*4d80*/  FMUL.FTZ R16, R17, UR5 ;  /* 0x0000000511107c20 */ /* 0x000fe20008410000 */
[----:B------:R-:W-:Y:S01]  /*4d90*/  VIADD R17, R23, 0x8 ;  /* 0x0000000817117836 */ /* 0x000fe20000000000 */
[----:B------:R-:W-:Y:S01]  /*4da0*/  MUFU.TANH R28, R28 ;  /* 0x0000001c001c7308 */ /* 0x000fe20000002400 */
[----:B--2---:R-:W-:Y:S01]  /*4db0*/  FSEL R35, R33, -INF , !P0 ;  /* 0xff80000021237808 */ /* 0x004fe20004000000 */
[----:B------:R-:W-:Y:S01]  /*4dc0*/  FMUL.FTZ R6, R6, UR5 ;  /* 0x0000000506067c20 */ /* 0x000fe20008410000 */
[----:B------:R-:W-:Y:S01]  /*4dd0*/  FSEL R108, R108, -INF , !P5 ;  /* 0xff8000006c6c7808 */ /* 0x000fe20006800000 */
[----:B------:R-:W-:Y:S01]  /*4de0*/  FMUL.FTZ R7, R7, UR5 ;  /* 0x0000000507077c20 */ /* 0x000fe20008410000 */
[----:B------:R-:W-:-:S02]  /*4df0*/  ISETP.GE.AND P6, PT, R17, R100, PT ;  /* 0x000000641100720c */ /* 0x000fc40003fc6270 */
[----:B------:R-:W-:Y:S01]  /*4e00*/  ISETP.GE.AND P1, PT, R17, R95, PT ;  /* 0x0000005f1100720c */ /* 0x000fe20003f26270 */
[----:B------:R-:W2:Y:S01]  /*4e10*/  MUFU.TANH R30, R30 ;  /* 0x0000001e001e7308 */ /* 0x000ea20000002400 */
[----:B------:R-:W-:Y:S02]  /*4e20*/  VIADD R17, R23, 0x9 ;  /* 0x0000000917117836 */ /* 0x000fe40000000000 */
[----:B-1----:R-:W-:-:S03]  /*4e30*/  FSEL R90, R90, -INF , !P1 ;  /* 0xff8000005a5a7808 */ /* 0x002fc60004800000 */
[C---:B------:R-:W-:Y:S02]  /*4e40*/  ISETP.GE.AND P0, PT, R17.reuse, R100, PT ;  /* 0x000000641100720c */ /* 0x040fe40003f06270 */
[----:B------:R-:W1:Y:S01]  /*4e50*/  MUFU.TANH R91, R24 ;  /* 0x00000018005b7308 */ /* 0x000e620000002400 */
[----:B------:R-:W-:Y:S02]  /*4e60*/  ISETP.GE.AND P5, PT, R17, R95, PT ;  /* 0x0000005f1100720c */ /* 0x000fe40003fa6270 */
[----:B------:R-:W-:Y:S01]  /*4e70*/  FSEL R17, R34, -INF , !P6 ;  /* 0xff80000022117808 */ /* 0x000fe20007000000 */
[----:B------:R-:W-:Y:S01]  /*4e80*/  FMUL.FTZ R34, R12, UR5 ;  /* 0x000000050c227c20 */ /* 0x000fe20008410000 */
[----:B------:R-:W-:-:S03]  /*4e90*/  VIADD R12, R23, 0x11 ;  /* 0x00000011170c7836 */ /* 0x000fc60000000000 */
[----:B------:R3:W-:Y:S01]  /*4ea0*/  MUFU.TANH R27, R21 ;  /* 0x00000015001b7308 */ /* 0x0007e20000002400 */
[----:B--2---:R-:W-:Y:S02]  /*4eb0*/  FSEL R26, R30, -INF , !P5 ;  /* 0xff8000001e1a7808 */ /* 0x004fe40006800000 */
[----:B------:R-:W-:-:S05]  /*4ec0*/  ISETP.GE.AND P5, PT, R12, R95, PT ;  /* 0x0000005f0c00720c */ /* 0x000fca0003fa6270 */
[----:B------:R-:W2:Y:S08]  /*4ed0*/  MUFU.TANH R89, R25 ;  /* 0x0000001900597308 */ /* 0x000eb00000002400 */
[----:B------:R-:W4:Y:S01]  /*4ee0*/  MUFU.TANH R88, R88 ;  /* 0x0000005800587308 */ /* 0x000f220000002400 */
[----:B---3--:R-:W-:Y:S01]  /*4ef0*/  FMUL.FTZ R21, R19, UR5 ;  /* 0x0000000513157c20 */ /* 0x008fe20008410000 */
[----:B------:R-:W-:-:S05]  /*4f00*/  VIADD R19, R23, 0x10 ;  /* 0x0000001017137836 */ /* 0x000fca0000000000 */
[CC--:B------:R-:W-:Y:S01]  /*4f10*/  ISETP.GE.AND P6, PT, R19.reuse, R100.reuse, PT ;  /* 0x000000641300720c */ /* 0x0c0fe20003fc6270 */
[----:B------:R-:W3:Y:S01]  /*4f20*/  MUFU.TANH R29, R29 ;  /* 0x0000001d001d7308 */ /* 0x000ee20000002400 */
[----:B------:R-:W-:Y:S02]  /*4f30*/  ISETP.GE.AND P1, PT, R19, R95, PT ;  /* 0x0000005f1300720c */ /* 0x000fe40003f26270 */
[----:B------:R-:W-:Y:S01]  /*4f40*/  FSEL R19, R28, -INF , !P0 ;  /* 0xff8000001c137808 */ /* 0x000fe20004000000 */
[----:B------:R-:W-:Y:S01]  /*4f50*/  FMUL.FTZ R28, R9, UR5 ;  /* 0x00000005091c7c20 */ /* 0x000fe20008410000 */
[-C--:B------:R-:W-:Y:S01]  /*4f60*/  ISETP.GE.AND P0, PT, R12, R100.reuse, PT ;  /* 0x000000640c00720c */ /* 0x080fe20003f06270 */
[----:B------:R-:W-:Y:S01]  /*4f70*/  VIADD R12, R23, 0x18 ;  /* 0x00000018170c7836 */ /* 0x000fe20000000000 */
[----:B-1----:R-:W-:Y:S01]  /*4f80*/  FSEL R91, R91, -INF , !P6 ;  /* 0xff8000005b5b7808 */ /* 0x002fe20007000000 */
[----:B------:R-:W-:Y:S01]  /*4f90*/  MUFU.TANH R20, R20 ;  /* 0x0000001400147308 */ /* 0x000fe20000002400 */
[----:B------:R-:W-:Y:S01]  /*4fa0*/  FSEL R104, R104, -INF , !P1 ;  /* 0xff80000068687808 */ /* 0x000fe20004800000 */
[----:B------:R-:W-:Y:S01]  /*4fb0*/  VIADD R9, R23, 0x28 ;  /* 0x0000002817097836 */ /* 0x000fe20000000000 */
[----:B------:R-:W-:-:S02]  /*4fc0*/  ISETP.GE.AND P6, PT, R12, R100, PT ;  /* 0x000000640c00720c */ /* 0x000fc40003fc6270 */
[-C--:B------:R-:W-:Y:S01]  /*4fd0*/  ISETP.GE.AND P1, PT, R12, R95.reuse, PT ;  /* 0x0000005f0c00720c */ /* 0x080fe20003f26270 */
[----:B------:R-:W-:Y:S01]  /*4fe0*/  VIADD R12, R23, 0x19 ;  /* 0x00000019170c7836 */ /* 0x000fe20000000000 */
[----:B--2---:R-:W-:Y:S01]  /*4ff0*/  FSEL R89, R89, -INF , !P0 ;  /* 0xff80000059597808 */ /* 0x004fe20004000000 */
[----:B------:R-:W-:Y:S01]  /*5000*/  MUFU.TANH R34, R34 ;  /* 0x0000002200227308 */ /* 0x000fe20000002400 */
[----:B----4-:R-:W-:Y:S02]  /*5010*/  FSEL R88, R88, -INF , !P5 ;  /* 0xff80000058587808 */ /* 0x010fe40006800000 */
[C---:B------:R-:W-:Y:S02]  /*5020*/  ISETP.GE.AND P0, PT, R12.reuse, R100, PT ;  /* 0x000000640c00720c */ /* 0x040fe40003f06270 */
[----:B------:R-:W-:Y:S01]  /*5030*/  ISETP.GE.AND P5, PT, R12, R95, PT ;  /* 0x0000005f0c00720c */ /* 0x000fe20003fa6270 */
[----:B------:R-:W-:Y:S01]  /*5040*/  VIADD R12, R23, 0x20 ;  /* 0x00000020170c7836 */ /* 0x000fe20000000000 */
[----:B---3--:R-:W-:Y:S01]  /*5050*/  FSEL R29, R29, -INF , !P6 ;  /* 0xff8000001d1d7808 */ /* 0x008fe20007000000 */
[----:B------:R-:W1:Y:S01]  /*5060*/  MUFU.TANH R33, R14 ;  /* 0x0000000e00217308 */ /* 0x000e620000002400 */
[----:B------:R-:W-:-:S02]  /*5070*/  FSEL R106, R106, -INF , !P1 ;  /* 0xff8000006a6a7808 */ /* 0x000fc40004800000 */
[CC--:B------:R-:W-:Y:S02]  /*5080*/  ISETP.GE.AND P6, PT, R12.reuse, R100.reuse, PT ;  /* 0x000000640c00720c */ /* 0x0c0fe40003fc6270 */
[-C--:B------:R-:W-:Y:S01]  /*5090*/  ISETP.GE.AND P1, PT, R12, R95.reuse, PT ;  /* 0x0000005f0c00720c */ /* 0x080fe20003f26270 */
[----:B------:R-:W-:Y:S01]  /*50a0*/  VIADD R12, R23, 0x21 ;  /* 0x00000021170c7836 */ /* 0x000fe20000000000 */
[----:B------:R-:W-:Y:S01]  /*50b0*/  FSEL R27, R27, -INF , !P0 ;  /* 0xff8000001b1b7808 */ /* 0x000fe20004000000 */
[----:B------:R-:W2:Y:S01]  /*50c0*/  MUFU.TANH R16, R16 ;  /* 0x0000001000107308 */ /* 0x000ea20000002400 */
[----:B------:R-:W-:Y:S02]  /*50d0*/  FSEL R102, R102, -INF , !P5 ;  /* 0xff80000066667808 */ /* 0x000fe40006800000 */
[C---:B------:R-:W-:Y:S02]  /*50e0*/  ISETP.GE.AND P0, PT, R12.reuse, R100, PT ;  /* 0x000000640c00720c */ /* 0x040fe40003f06270 */
[----:B------:R-:W-:-:S02]  /*50f0*/  ISETP.GE.AND P5, PT, R12, R95, PT ;  /* 0x0000005f0c00720c */ /* 0x000fc40003fa6270 */
[----:B------:R-:W-:Y:S01]  /*5100*/  FSEL R12, R18, -INF , !P1 ;  /* 0xff800000120c7808 */ /* 0x000fe20004800000 */
[----:B------:R-:W3:Y:S01]  /*5110*/  MUFU.TANH R21, R21 ;  /* 0x0000001500157308 */ /* 0x000ee20000002400 */
[----:B------:R-:W-:-:S04]  /*5120*/  ISETP.GE.AND P1, PT, R9, R95, PT ;  /* 0x0000005f0900720c */ /* 0x000fc80003f26270 */
[----:B-1----:R-:W-:-:S03]  /*5130*/  FSEL R33, R33, -INF , !P1 ;  /* 0xff80000021217808 */ /* 0x002fc60004800000 */
[----:B------:R1:W4:Y:S01]  /*5140*/  MUFU.TANH R87, R13 ;  /* 0x0000000d00577308 */ /* 0x0003220000002400 */
[----:B--2---:R-:W-:-:S07]  /*5150*/  FSEL R15, R16, -INF , !P0 ;  /* 0xff800000100f7808 */ /* 0x004fce0004000000 */
[----:B------:R-:W2:Y:S01]  /*5160*/  MUFU.TANH R28, R28 ;  /* 0x0000001c001c7308 */ /* 0x000ea20000002400 */
[----:B---3--:R-:W-:-:S07]  /*5170*/  FSEL R14, R21, -INF , !P5 ;  /* 0xff800000150e7808 */ /* 0x008fce0006800000 */
[----:B------:R-:W3:Y:S01]  /*5180*/  MUFU.TANH R8, R8 ;  /* 0x0000000800087308 */ /* 0x000ee20000002400 */
[----:B-1----:R-:W-:Y:S01]  /*5190*/  FSEL R13, R20, -INF , !P6 ;  /* 0xff800000140d7808 */ /* 0x002fe20007000000 */
[----:B------:R-:W-:Y:S01]  /*51a0*/  FMUL.FTZ R20, R10, UR5 ;  /* 0x000000050a147c20 */ /* 0x000fe20008410000 */
[----:B------:R-:W-:Y:S01]  /*51b0*/  BAR.SYNC.DEFER_BLOCKING 0x0 ;  /* 0x0000000000007b1d */ /* 0x000fe20000010000 */
[-C--:B------:R-:W-:Y:S01]  /*51c0*/  ISETP.GE.AND P6, PT, R9, R100.reuse, PT ;  /* 0x000000640900720c */ /* 0x080fe20003fc6270 */
[C---:B------:R-:W-:Y:S02]  /*51d0*/  VIADD R10, R23.reuse, 0x30 ;  /* 0x00000030170a7836 */ /* 0x040fe40000000000 */
[----:B------:R-:W-:Y:S01]  /*51e0*/  VIADD R9, R23, 0x29 ;  /* 0x0000002917097836 */ /* 0x000fe20000000000 */
[----:B------:R-:W-:Y:S01]  /*51f0*/  FSEL R34, R34, -INF , !P6 ;  /* 0xff80000022227808 */ /* 0x000fe20007000000 */
[----:B------:R-:W1:Y:S01]  /*5200*/  MUFU.TANH R20, R20 ;  /* 0x0000001400147308 */ /* 0x000e620000002400 */
[----:B------:R-:W-:-:S02]  /*5210*/  ISETP.GE.AND P6, PT, R10, R100, PT ;  /* 0x000000640a00720c */ /* 0x000fc40003fc6270 */
[-C--:B------:R-:W-:Y:S01]  /*5220*/  ISETP.GE.AND P1, PT, R10, R95.reuse, PT ;  /* 0x0000005f0a00720c */ /* 0x080fe20003f26270 */
[----:B------:R-:W-:Y:S01]  /*5230*/  FMUL.FTZ R10, R4, UR5 ;  /* 0x00000005040a7c20 */ /* 0x000fe20008410000 */
[-C--:B------:R-:W-:Y:S01]  /*5240*/  ISETP.GE.AND P0, PT, R9, R100.reuse, PT ;  /* 0x000000640900720c */ /* 0x080fe20003f06270 */
[----:B------:R-:W-:Y:S01]  /*5250*/  VIADD R4, R23, 0x31 ;  /* 0x0000003117047836 */ /* 0x000fe20000000000 */
[----:B------:R-:W-:Y:S01]  /*5260*/  ISETP.GE.AND P5, PT, R9, R95, PT ;  /* 0x0000005f0900720c */ /* 0x000fe20003fa6270 */
[----:B------:R-:W-:Y:S01]  /*5270*/  FMUL.FTZ R9, R11, UR5 ;  /* 0x000000050b097c20 */ /* 0x000fe20008410000 */
[----:B----4-:R-:W-:Y:S01]  /*5280*/  FSEL R87, R87, -INF , !P0 ;  /* 0xff80000057577808 */ /* 0x010fe20004000000 */
[----:B------:R-:W-:Y:S01]  /*5290*/  MUFU.TANH R10, R10 ;  /* 0x0000000a000a7308 */ /* 0x000fe20000002400 */
[----:B------:R-:W-:Y:S01]  /*52a0*/  ISETP.GE.AND P0, PT, R4, R100, PT ;  /* 0x000000640400720c */ /* 0x000fe20003f06270 */
[----:B------:R-:W-:Y:S01]  /*52b0*/  FMUL.FTZ R11, R5, UR5 ;  /* 0x00000005050b7c20 */ /* 0x000fe20008410000 */
[----:B------:R-:W-:Y:S01]  /*52c0*/  FSEL R18, R22, -INF , !P5 ;  /* 0xff80000016127808 */ /* 0x000fe20006800000 */
[----:B------:R-:W-:Y:S01]  /*52d0*/  VIADD R5, R23, 0x38 ;  /* 0x0000003817057836 */ /* 0x000fe20000000000 */
[----:B--2---:R-:W-:-:S02]  /*52e0*/  FSEL R28, R28, -INF , !P0 ;  /* 0xff8000001c1c7808 */ /* 0x004fc40004000000 */
[-C--:B------:R-:W-:Y:S01]  /*52f0*/  ISETP.GE.AND P0, PT, R23, R100.reuse, PT ;  /* 0x000000641700720c */ /* 0x080fe20003f06270 */
[----:B------:R-:W2:Y:S01]  /*5300*/  MUFU.TANH R9, R9 ;  /* 0x0000000900097308 */ /* 0x000ea20000002400 */
[-C--:B------:R-:W-:Y:S02]  /*5310*/  ISETP.GE.AND P5, PT, R4, R95.reuse, PT ;  /* 0x0000005f0400720c */ /* 0x080fe40003fa6270 */
[----:B---3--:R-:W-:Y:S02]  /*5320*/  FSEL R21, R8, -INF , !P6 ;  /* 0xff80000008157808 */ /* 0x008fe40007000000 */
[----:B-1----:R-:W-:Y:S02]  /*5330*/  FSEL R20, R20, -INF , !P1 ;  /* 0xff80000014147808 */ /* 0x002fe40004800000 */
[C---:B------:R-:W-:Y:S01]  /*5340*/  ISETP.GE.AND P6, PT, R5.reuse, R100, PT ;  /* 0x000000640500720c */ /* 0x040fe20003fc6270 */
[----:B------:R-:W1:Y:S01]  /*5350*/  MUFU.TANH R30, R6 ;  /* 0x00000006001e7308 */ /* 0x000e620000002400 */
[----:B------:R-:W-:Y:S01]  /*5360*/  ISETP.GE.AND P1, PT, R5, R95, PT ;  /* 0x0000005f0500720c */ /* 0x000fe20003f26270 */
[----:B------:R-:W-:-:S06]  /*5370*/  VIADD R5, R23, 0x39 ;  /* 0x0000003917057836 */ /* 0x000fcc0000000000 */
[----:B------:R-:W3:Y:S01]  /*5380*/  MUFU.TANH R84, R84 ;  /* 0x0000005400547308 */ /* 0x000ee20000002400 */
[----:B--2---:R-:W-:Y:S02]  /*5390*/  FSEL R22, R9, -INF , !P5 ;  /* 0xff80000009167808 */ /* 0x004fe40006800000 */
[-C--:B------:R-:W-:Y:S02]  /*53a0*/  ISETP.GE.AND P5, PT, R23, R95.reuse, PT ;  /* 0x0000005f1700720c */ /* 0x080fe40003fa6270 */
[----:B------:R-:W-:Y:S02]  /*53b0*/  FSEL R23, R10, -INF , !P6 ;  /* 0xff8000000a177808 */ /* 0x000fe40007000000 */
[C---:B------:R-:W-:Y:S01]  /*53c0*/  ISETP.GE.AND P6, PT, R5.reuse, R100, PT ;  /* 0x000000640500720c */ /* 0x040fe20003fc6270 */
[----:B------:R2:W4:Y:S01]  /*53d0*/  MUFU.TANH R4, R11 ;  /* 0x0000000b00047308 */ /* 0x0005220000002400 */
[----:B-1----:R-:W-:Y:S02]  /*53e0*/  FSEL R30, R30, -INF , !P1 ;  /* 0xff8000001e1e7808 */ /* 0x002fe40004800000 */
[----:B------:R-:W-:-:S05]  /*53f0*/  ISETP.GE.AND P1, PT, R5, R95, PT ;  /* 0x0000005f0500720c */ /* 0x000fca0003f26270 */
[----:B------:R-:W1:Y:S01]  /*5400*/  MUFU.TANH R31, R7 ;  /* 0x00000007001f7308 */ /* 0x000e620000002400 */
[----:B---3--:R-:W-:Y:S02]  /*5410*/  FSEL R10, R84, -INF , !P5 ;  /* 0xff800000540a7808 */ /* 0x008fe40006800000 */
[----:B--2---:R-:W-:Y:S02]  /*5420*/  FSEL R11, R32, -INF , !P0 ;  /* 0xff800000200b7808 */ /* 0x004fe40004000000 */
[----:B------:R-:W-:Y:S02]  /*5430*/  ISETP.GE.AND P0, PT, R94, 0x3, PT ;  /* 0x000000035e00780c */ /* 0x000fe40003f06270 */
[----:B----4-:R-:W-:Y:S02]  /*5440*/  FSEL R32, R4, -INF , !P6 ;  /* 0xff80000004207808 */ /* 0x010fe40007000000 */
[----:B-1----:R-:W-:-:S09]  /*5450*/  FSEL R31, R31, -INF , !P1 ;  /* 0xff8000001f1f7808 */ /* 0x002fd20004800000 */
[----:B------:R-:W-:Y:S05]  /*5460*/  @!P0 BRA `(.L_x_1034) ;  /* 0x0000000400008947 */ /* 0x000fea0003800000 */
[----:B------:R-:W-:Y:S01]  /*5470*/  VIADD R6, R94, 0xfffffffd ;  /* 0xfffffffd5e067836 */ /* 0x000fe20000000000 */
[----:B------:R-:W1:Y:S01]  /*5480*/  @!P4 LDC.64 R4, c[0x0][0x218] ;  /* 0x00008600ff04cb82 */ /* 0x000e620000000a00 */
[----:B------:R2:W-:Y:S01]  /*5490*/  @P4 STS [R129+0x3000], RZ ;  /* 0x003000ff81004388 */ /* 0x0005e20000000800 */
[----:B------:R-:W-:Y:S01]  /*54a0*/  BSSY B0, `(.L_x_1035) ;  /* 0x000003b000007945 */ /* 0x000fe20003800000 */
[----:B------:R-:W-:Y:S01]  /*54b0*/  IMAD.WIDE.U32 R8, R6, R92, RZ ;  /* 0x0000005c06087225 */ /* 0x000fe200078e00ff */
[----:B------:R-:W-:Y:S01]  /*54c0*/  SHF.R.S32.HI R7, RZ, 0x1f, R6 ;  /* 0x0000001fff077819 */ /* 0x000fe20000011406 */
[----:B------:R2:W-:Y:S01]  /*54d0*/  @P4 STS [R129+0x3004], RZ ;  /* 0x003004ff81004388 */ /* 0x0005e20000000800 */
[----:B------:R-:W-:-:S03]  /*54e0*/  LEA R25, P1, R8, R134, 0x6 ;  /* 0x0000008608197211 */ /* 0x000fc600078230ff */
[----:B------:R-:W-:Y:S01]  /*54f0*/  IMAD R7, R7, R92, RZ ;  /* 0x0000005c07077224 */ /* 0x000fe200078e02ff */
[----:B------:R2:W-:Y:S03]  /*5500*/  @P4 STS.64 [R129+0x3008], RZ ;  /* 0x003008ff81004388 */ /* 0x0005e60000000a00 */
[----:B------:R-:W-:Y:S02]  /*5510*/  IMAD R93, R6, R93, R7 ;  /* 0x0000005d065d7224 */ /* 0x000fe400078e0207 */
[----:B------:R-:W3:Y:S02]  /*5520*/  @!P3 LDC.64 R6, c[0x0][0x218] ;  /* 0x00008600ff06bb82 */ /* 0x000ee40000000a00 */
[----:B------:R-:W-:-:S05]  /*5530*/  IMAD.IADD R93, R9, 0x1, R93 ;  /* 0x00000001095d7824 */ /* 0x000fca00078e025d */
[----:B------:R-:W-:Y:S02]  /*5540*/  LEA.HI.X R16, R8, R137, R93, 0x6, P1 ;  /* 0x0000008908107211 */ /* 0x000fe400008f345d */
[----:B------:R-:W4:Y:S01]  /*5550*/  @!P2 LDC.64 R8, c[0x0][0x218] ;  /* 0x00008600ff08ab82 */ /* 0x000f220000000a00 */
[----:B-1----:R-:W-:-:S04]  /*5560*/  @!P4 LEA R84, P1, R25, R4, 0x1 ;  /* 0x000000041954c211 */ /* 0x002fc800078208ff */
[----:B------:R-:W-:-:S03]  /*5570*/  @!P4 LEA.HI.X R85, R25, R5, R16, 0x1, P1 ;  /* 0x000000051955c211 */ /* 0x000fc600008f0c10 */
[----:B------:R-:W1:Y:S02]  /*5580*/  @!P4 LDC.64 R4, c[0x0][0x218] ;  /* 0x00008600ff04cb82 */ /* 0x000e640000000a00 */
[----:B------:R-:W-:Y:S01]  /*5590*/  @!PT LDS RZ, [RZ] ;  /* 0x00000000fffff984 */ /* 0x000fe20000000800 */
[----:B------:R-:W-:Y:S01]  /*55a0*/  @!PT LDS RZ, [RZ] ;  /* 0x00000000fffff984 */ /* 0x000fe20000000800 */
[----:B------:R-:W-:Y:S01]  /*55b0*/  @!PT LDS RZ, [RZ] ;  /* 0x00000000fffff984 */ /* 0x000fe20000000800 */
[----:B------:R2:W-:Y:S04]  /*55c0*/  @!P4 LDGSTS.E.BYPASS.LTC128B.128 [R129+0x3000], desc[UR8][R84.64] ;  /* 0x030000005481cfae */ /* 0x0005e8000b901d48 */
[----:B------:R2:W-:Y:S01]  /*55d0*/  @P3 STS.128 [R129+0x4000], RZ ;  /* 0x004000ff81003388 */ /* 0x0005e20000000c00 */
[----:B---3--:R-:W-:-:S04]  /*55e0*/  @!P3 LEA R92, P1, R25, R6, 0x1 ;  /* 0x00000006195cb211 */ /* 0x008fc800078208ff */
[C-C-:B------:R-:W-:Y:S02]  /*55f0*/  @!P3 LEA.HI.X R93, R25.reuse, R7, R16.reuse, 0x1, P1 ;  /* 0x00000007195db211 */ /* 0x140fe400008f0c10 */
[----:B------:R-:W3:Y:S01]  /*5600*/  @!P3 LDC.64 R6, c[0x0][0x218] ;  /* 0x00008600ff06bb82 */ /* 0x000ee20000000a00 */
[C---:B----4-:R-:W-:Y:S02]  /*5610*/  @!P2 LEA R8, P1, R25.reuse, R8, 0x1 ;  /* 0x000000081908a211 */ /* 0x050fe400078208ff */
[----:B------:R-:W-:Y:S01]  /*5620*/  @!PT LDS RZ, [RZ] ;  /* 0x00000000fffff984 */ /* 0x000fe20000000800 */
[----:B------:R-:W-:Y:S01]  /*5630*/  @!PT LDS RZ, [RZ] ;  /* 0x00000000fffff984 */ /* 0x000fe20000000800 */
[----:B------:R-:W-:Y:S01]  /*5640*/  @!PT LDS RZ, [RZ] ;  /* 0x00000000fffff984 */ /* 0x000fe20000000800 */
[----:B------:R2:W-:Y:S02]  /*5650*/  @!P3 LDGSTS.E.BYPASS.LTC128B.128 [R129+0x4000], desc[UR8][R92.64+0x40] ;  /* 0x040000405c81bfae */ /* 0x0005e4000b901d48 */
[----:B------:R-:W-:Y:S02]  /*5660*/  @!P2 LEA.HI.X R9, R25, R9, R16, 0x1, P1 ;  /* 0x000000091909a211 */ /* 0x000fe400008f0c10 */
[----:B------:R2:W-:Y:S01]  /*5670*/  @P2 STS.128 [R129+0x5000], RZ ;  /* 0x005000ff81002388 */ /* 0x0005e20000000c00 */
[----:B------:R-:W-:-:S03]  /*5680*/  IADD3 R25, P5, R123, R25, RZ ;  /* 0x000000197b197210 */ /* 0x000fc60007fbe0ff */
[----:B------:R-:W-:Y:S01]  /*5690*/  @!PT LDS RZ, [RZ] ;  /* 0x00000000fffff984 */ /* 0x000fe20000000800 */
[----:B------:R-:W-:Y:S01]  /*56a0*/  @!PT LDS RZ, [RZ] ;  /* 0x00000000fffff984 */ /* 0x000fe20000000800 */
[----:B------:R-:W-:Y:S01]  /*56b0*/  @!PT LDS RZ, [RZ] ;  /* 0x00000000fffff984 */ /* 0x000fe20000000800 */
[----:B------:R2:W-:Y:S01]  /*56c0*/  @!P2 LDGSTS.E.BYPASS.LTC128B.128 [R129+0x5000], desc[UR8][R8.64+0x80] ;  /* 0x050000800881afae */ /* 0x0005e2000b901d48 */
[C---:B-1----:R-:W-:Y:S01]  /*56d0*/  @!P4 LEA R4, P1, R25.reuse, R4, 0x1 ;  /* 0x000000041904c211 */ /* 0x042fe200078208ff */
[----:B------:R-:W-:Y:S02]  /*56e0*/  IMAD.X R16, R122, 0x1, R16, P5 ;  /* 0x000000017a107824 */ /* 0x000fe400028e0610 */
[----:B------:R2:W-:Y:S03]  /*56f0*/  @P4 STS.128 [R129+0x3800], RZ ;  /* 0x003800ff81004388 */ /* 0x0005e60000000c00 */
        /* <DEDUP_REMOVED lines=21> */
.L_x_1036:
[----:B------:R-:W-:Y:S05]  /*5850*/  BSYNC B0 ;  /* 0x0000000000007941 */ /* 0x000fea0003800000 */
.L_x_1035:
[----:B------:R-:W0:Y:S02]  /*5860*/  LDGDEPBAR ;  /* 0x00000000000079af */ /* 0x000e240000000000 */
.L_x_1034:
[----:B-12---:R-:W-:Y:S02]  /*5870*/  FMNMX.FTZ R4, R2, R11, !PT ;  /* 0x0000000b02047209 */ /* 0x006fe40007810000 */
        /* <DEDUP_REMOVED lines=18> */
[----:B------:R-:W-:Y:S02]  /*59a0*/  @P0 IADD3 R142, R94, -0x3, RZ ;  /* 0xfffffffd5e8e0810 */ /* 0x000fe40007ffe0ff */
        /* <DEDUP_REMOVED lines=23> */
[----:B--2---:R-:W-:-:S03]  /*5b20*/  FMNMX.FTZ R24, R5, R24, !PT ;  /* 0x0000001805187209 */ /* 0x004fc60007810000 */
[--C-:B------:R-:W-:Y:S01]  /*5b30*/  FFMA.FTZ R92, R11, UR6, -R86.reuse ;  /* 0x000000060b5c7c23 */ /* 0x100fe20008010856 */
[----:B------:R-:W-:Y:S01]  /*5b40*/  FSEL R5, R25, RZ, P2 ;  /* 0x000000ff19057208 */ /* 0x000fe20001000000 */
[--C-:B------:R-:W-:Y:S01]  /*5b50*/  FFMA.FTZ R84, R35, UR6, -R86.reuse ;  /* 0x0000000623547c23 */ /* 0x100fe20008010856 */
[C---:B------:R-:W-:Y:S01]  /*5b60*/  FSETP.NEU.FTZ.AND P1, PT, R24.reuse, -INF , PT ;  /* 0xff8000001800780b */ /* 0x040fe20003f3d000 */
[----:B------:R-:W-:Y:S01]  /*5b70*/  FMUL.FTZ R85, R24, UR6 ;  /* 0x0000000618557c20 */ /* 0x000fe20008410000 */
[--C-:B------:R-:W-:Y:S01]  /*5b80*/  FFMA.FTZ R16, R19, UR6, -R86.reuse ;  /* 0x0000000613107c23 */ /* 0x100fe20008010856 */
[----:B------:R-:W-:Y:S01]  /*5b90*/  FADD.FTZ R4, R2, -R5 ;  /* 0x8000000502047221 */ /* 0x000fe20000010000 */
[----:B------:R-:W-:Y:S01]  /*5ba0*/  FSEL R5, R24, RZ, P1 ;  /* 0x000000ff18057208 */ /* 0x000fe20000800000 */
[--C-:B------:R-:W-:Y:S01]  /*5bb0*/  FFMA.FTZ R17, R17, UR6, -R86.reuse ;  /* 0x0000000611117c23 */ /* 0x100fe20008010856 */
[----:B------:R-:W-:Y:S01]  /*5bc0*/  FSEL R85, R85, RZ, P1 ;  /* 0x000000ff55557208 */ /* 0x000fe20000800000 */
[----:B------:R-:W-:Y:S01]  /*5bd0*/  FMUL.FTZ R100, R4, UR6 ;  /* 0x0000000604647c20 */ /* 0x000fe20008410000 */
[----:B------:R-:W-:Y:S01]  /*5be0*/  MUFU.EX2 R92, R92 ;  /* 0x0000005c005c7308 */ /* 0x000fe20000000800 */
[----:B------:R-:W-:Y:S01]  /*5bf0*/  FADD.FTZ R5, R0, -R5 ;  /* 0x8000000500057221 */ /* 0x000fe20000010000 */
[--C-:B------:R-:W-:Y:S01]  /*5c00*/  FFMA.FTZ R91, R91, UR6, -R86.reuse ;  /* 0x000000065b5b7c23 */ /* 0x100fe20008010856 */
[--C-:B------:R-:W-:Y:S01]  /*5c10*/  FFMA.FTZ R93, R10, UR6, -R85.reuse ;  /* 0x000000060a5d7c23 */ /* 0x100fe20008010855 */
[--C-:B------:R-:W-:Y:S01]  /*5c20*/  FFMA.FTZ R35, R108, UR6, -R85.reuse ;  /* 0x000000066c237c23 */ /* 0x100fe20008010855 */
[----:B------:R-:W1:Y:S01]  /*5c30*/  LDSM.16.MT88.4 R8, [R118+0x6000] ;  /* 0x006000007608783b */ /* 0x000e620000004200 */
[--C-:B------:R-:W-:Y:S01]  /*5c40*/  FFMA.FTZ R2, R90, UR6, -R85.reuse ;  /* 0x000000065a027c23 */ /* 0x100fe20008010855 */
[----:B------:R-:W-:Y:S01]  /*5c50*/  FMUL.FTZ R95, R5, UR6 ;  /* 0x00000006055f7c20 */ /* 0x000fe20008410000 */
        /* <DEDUP_REMOVED lines=18> */
[----:B--2---:R-:W-:Y:S01]  /*5d80*/  F2FP.F16.F32.PACK_AB R4, R84, R92 ;  /* 0x0000005c5404723e */ /* 0x004fe200000000ff */
[----:B------:R-:W-:-:S06]  /*5d90*/  FFMA.FTZ R20, R20, UR6, -R85 ;  /* 0x0000000614147c23 */ /* 0x000fcc0008010855 */
[----:B------:R-:W-:Y:S08]  /*5da0*/  MUFU.EX2 R93, R93 ;  /* 0x0000005d005d7308 */ /* 0x000ff00000000800 */
        /* <DEDUP_REMOVED lines=65> */
[--C-:B------:R-:W-:Y:S01]  /*61c0*/  FFMA.FTZ R100, R18, UR6, -R85.reuse ;  /* 0x0000000612647c23 */ /* 0x100fe20008010855 */
[----:B------:R-:W-:Y:S01]  /*61d0*/  LDSM.16.MT88.4 R12, [R118+0x6800] ;  /* 0x00680000760c783b */ /* 0x000fe20000004200 */
[----:B------:R-:W2:Y:S01]  /*61e0*/  MUFU.EX2 R90, R90 ;  /* 0x0000005a005a7308 */ /* 0x000ea20000000800 */
[----:B------:R-:W-:Y:S01]  /*61f0*/  FFMA.FTZ R86, R32, UR6, -R86 ;  /* 0x0000000620567c23 */ /* 0x000fe20008010856 */
[--C-:B------:R-:W-:Y:S01]  /*6200*/  FFMA.FTZ R32, R22, UR6, -R85.reuse ;  /* 0x0000000616207c23 */ /* 0x100fe20008010855 */
[--C-:B------:R-:W-:Y:S01]  /*6210*/  FFMA.FTZ R18, R30, UR6, -R85.reuse ;  /* 0x000000061e127c23 */ /* 0x100fe20008010855 */
[----:B------:R-:W-:Y:S01]  /*6220*/  FFMA.FTZ R85, R31, UR6, -R85 ;  /* 0x000000061f557c23 */ /* 0x000fe20008010855 */
[----:B------:R-:W-:Y:S01]  /*6230*/  FADD.FTZ R84, R84, R143 ;  /* 0x0000008f54547221 */ /* 0x000fe20000010000 */
[----:B------:R-:W-:-:S02]  /*6240*/  FADD.FTZ R21, R35, R146 ;  /* 0x0000009223157221 */ /* 0x000fc40000010000 */
[----:B------:R-:W-:Y:S01]  /*6250*/  MUFU.EX2 R29, R29 ;  /* 0x0000001d001d7308 */ /* 0x000fe20000000800 */
[----:B------:R-:W-:Y:S01]  /*6260*/  FADD.FTZ R17, R17, R84 ;  /* 0x0000005411117221 */ /* 0x000fe20000010000 */
[C---:B-1----:R-:W-:Y:S01]  /*6270*/  HMMA.16816.F32 R72, R4.reuse, R8, R72 ;  /* 0x000000080448723c */ /* 0x042fe20000001848 */
[----:B------:R-:W-:Y:S02]  /*6280*/  FADD.FTZ R2, R2, R21 ;  /* 0x0000001502027221 */ /* 0x000fe40000010000 */
[----:B------:R-:W-:Y:S02]  /*6290*/  FADD.FTZ R16, R16, R17 ;  /* 0x0000001110107221 */ /* 0x000fe40000010000 */
[----:B------:R-:W-:Y:S01]  /*62a0*/  FADD.FTZ R2, R19, R2 ;  /* 0x0000000213027221 */ /* 0x000fe20000010000 */
        /* <DEDUP_REMOVED lines=46> */
[----:B------:R-:W-:Y:S01]  /*6590*/  @P0 MOV R2, R25 ;  /* 0x0000001900020202 */ /* 0x000fe20000000f00 */
[----:B------:R-:W-:-:S04]  /*65a0*/  FADD.FTZ R27, R27, R88 ;  /* 0x000000581b1b7221 */ /* 0x000fc80000010000 */
        /* <DEDUP_REMOVED lines=20> */
[----:B------:R-:W-:Y:S01]  /*66f0*/  F2FP.F16.F32.PACK_AB R5, R102, R95 ;  /* 0x0000005f6605723e */ /* 0x000fe200000000ff */
[----:B------:R-:W-:Y:S01]  /*6700*/  FADD.FTZ R95, R95, R0 ;  /* 0x000000005f5f7221 */ /* 0x000fe20000010000 */
[----:B------:R-:W-:Y:S02]  /*6710*/  F2FP.F16.F32.PACK_AB R6, R87, R34 ;  /* 0x000000225706723e */ /* 0x000fe400000000ff */
[----:B------:R-:W-:Y:S01]  /*6720*/  F2FP.F16.F32.PACK_AB R7, R100, R33 ;  /* 0x000000216407723e */ /* 0x000fe200000000ff */
[----:B------:R-:W-:Y:S01]  /*6730*/  FADD.FTZ R102, R102, R95 ;  /* 0x0000005f66667221 */ /* 0x000fe20000010000 */
[-C--:B------:R-:W-:Y:S02]  /*6740*/  MOV R0, R24.reuse ;  /* 0x0000001800007202 */ /* 0x080fe40000000f00 */
        /* <DEDUP_REMOVED lines=41> */
[----:B------:R-:W-:Y:S01]  /*69e0*/  HMMA.16816.F32 R40, R4, R14, R40 ;  /* 0x0000000e0428723c */ /* 0x000fe20000001828 */
[----:B------:R-:W-:-:S04]  /*69f0*/  FADD.FTZ R13, R29, R90 ;  /* 0x0000005a1d0d7221 */ /* 0x000fc80000010000 */
[----:B------:R-:W-:-:S04]  /*6a00*/  FADD.FTZ R13, R26, R13 ;  /* 0x0000000d1a0d7221 */ /* 0x000fc80000010000 */
[----:B------:R-:W-:-:S04]  /*6a10*/  FADD.FTZ R92, R92, R13 ;  /* 0x0000000d5c5c7221 */ /* 0x000fc80000010000 */
        /* <DEDUP_REMOVED lines=8> */
[----:B------:R-:W-:Y:S01]  /*6aa0*/  FADD.FTZ R143, R143, R30 ;  /* 0x0000001e8f8f7221 */ /* 0x000fe20000010000 */
[----:B------:R-:W-:Y:S10]  /*6ab0*/  @P0 BRA `(.L_x_1037) ;  /* 0x0000000000040947 */ /* 0x000ff40003800000 */
.L_x_1033:
[----:B------:R-:W-:-:S07]  /*6ac0*/  IADD3 R142, R20, -0x1, RZ ;  /* 0xffffffff148e7810 */ /* 0x000fce0007ffe0ff */
.L_x_1037:
        /* <DEDUP_REMOVED lines=10> */
[----:B------:R-:W-:Y:S01]  /*6b70*/  ULDC UR4, c[0x0][0x2ec] ;  /* 0x0000bb0000047ab9 */ /* 0x000fe20000000800 */
[----:B------:R-:W-:Y:S01]  /*6b80*/  ULDC.64 UR6, c[0x0][0x248] ;  /* 0x0000920000067ab9 */ /* 0x000fe20000000a00 */
[----:B------:R-:W-:Y:S09]  /*6b90*/  BRA `(.L_x_1039) ;  /* 0x0000000000fc7947 */ /* 0x000ff20003800000 */
.L_x_1041:
[----:B------:R-:W-:Y:S01]  /*6ba0*/  ISETP.GE.AND P4, PT, R138, UR10, PT ;  /* 0x0000000a8a007c0c */ /* 0x000fe2000bf86270 */
[----:B-1----:R-:W-:Y:S01]  /*6bb0*/  VIADD R0, R142, 0xffffffff ;  /* 0xffffffff8e007836 */ /* 0x002fe20000000000 */
        /* <DEDUP_REMOVED lines=61> */
.L_x_1039:
        /* <DEDUP_REMOVED lines=10> */
[----:B------:R-:W-:Y:S04]  /*7030*/  IADD3 R2, P6, R127, R158, RZ ;  /* 0x0000009e7f027210 */ /* 0x000fe80007fde0ff */
[----:B------:R-:W-:Y:S02]  /*7040*/  IADD3 R0, R159, R0, RZ ;  /* 0x000000009f007210 */ /* 0x000fe40007ffe0ff */
[----:B--2---:R-:W-:Y:S01]  /*7050*/  @!P4 LEA R150, P5, R2, R150, 0x1 ;  /* 0x000000960296c211 */ /* 0x004fe200078a08ff */
        /* <DEDUP_REMOVED lines=21> */
[----:B------:R-:W-:Y:S04]  /*71b0*/  @!P2 LEA.HI.X R153, R158, R153, R0, 0x1, P0 ;  /* 0x000000999e99a211 */ /* 0x000fe800000f0c00 */
[----:B------:R-:W-:Y:S01]  /*71c0*/  @P2 STS.128 [R129+0x8000], RZ ;  /* 0x008000ff81002388 */ /* 0x000fe20000000c00 */
[----:B------:R-:W-:Y:S02]  /*71d0*/  IADD3.X R0, R126, R0, RZ, P6, !PT ;  /* 0x000000007e007210 */ /* 0x000fe400037fe4ff */
[C---:B---3--:R-:W-:Y:S02]  /*71e0*/  @!P3 LEA R148, P1, R2.reuse, R148, 0x1 ;  /* 0x000000940294b211 */ /* 0x048fe400078208ff */
[----:B------:R-:W-:Y:S01]  /*71f0*/  @!PT LDS RZ, [RZ] ;  /* 0x00000000fffff984 */ /* 0x000fe20000000800 */
[----:B------:R-:W-:Y:S01]  /*7200*/  @!PT LDS RZ, [RZ] ;  /* 0x00000000fffff984 */ /* 0x000fe20000000800 */
[----:B------:R-:W-:Y:S01]  /*7210*/  @!PT LDS RZ, [RZ] ;  /* 0x00000000fffff984 */ /* 0x000fe20000000800 */
[----:B------:R-:W-:Y:S01]  /*7220*/  @!P2 LDGSTS.E.BYPASS.LTC128B.128 [R129+0x8000], desc[UR8][R152.64+0x80] ;  /* 0x080000809881afae */ /* 0x000fe2000b901d48 */
[C-C-:B------:R-:W-:Y:S02]  /*7230*/  @!P4 LEA.HI.X R151, R2.reuse, R151, R0.reuse, 0x1, P5 ;  /* 0x000000970297c211 */ /* 0x140fe400028f0c00 */
[--C-:B------:R-:W-:Y:S02]  /*7240*/  @!P3 LEA.HI.X R149, R2, R149, R0.reuse, 0x1, P1 ;  /* 0x000000950295b211 */ /* 0x100fe400008f0c00 */
[----:B------:R-:W-:Y:S01]  /*7250*/  @P4 STS.128 [R129+0x6800], RZ ;  /* 0x006800ff81004388 */ /* 0x000fe20000000c00 */
[----:B------:R-:W-:Y:S04]  /*7260*/  ISETP.GT.AND P5, PT, R142, RZ, PT ;  /* 0x000000ff8e00720c */ /* 0x000fe80003fa4270 */
[----:B------:R-:W-:Y:S01]  /*7270*/  @!PT LDS RZ, [RZ] ;  /* 0x00000000fffff984 */ /* 0x000fe20000000800 */
[----:B------:R-:W-:Y:S01]  /*7280*/  @!PT LDS RZ, [RZ] ;  /* 0x00000000fffff984 */ /* 0x000fe20000000800 */
[----:B------:R-:W-:Y:S01]  /*7290*/  @!PT LDS RZ, [RZ] ;  /* 0x00000000fffff984 */ /* 0x000fe20000000800 */
[----:B------:R-:W-:Y:S01]  /*72a0*/  @!P4 LDGSTS.E.BYPASS.LTC128B.128 [R129+0x6800], desc[UR8][R150.64] ;  /* 0x068000009681cfae */ /* 0x000fe2000b901d48 */
        /* <DEDUP_REMOVED lines=13> */
[----:B------:R-:W2:Y:S05]  /*7380*/  LDSM.16.M88.4 R92, [R120+0x3000] ;  /* 0x00300000785c783b */ /* 0x000eaa0000000200 */
[----:B------:R-:W3:Y:S05]  /*7390*/  LDSM.16.M88.4 R96, [R120+0x3400] ;  /* 0x003400007860783b */ /* 0x000eea0000000200 */
[----:B------:R-:W4:Y:S05]  /*73a0*/  LDSM.16.M88.4 R100, [R120+0x3800] ;  /* 0x003800007864783b */ /* 0x000f2a0000000200 */
[----:B------:R-:W5:Y:S05]  /*73b0*/  LDSM.16.M88.4 R104, [R120+0x3c00] ;  /* 0x003c00007868783b */ /* 0x000f6a0000000200 */
[----:B------:R-:W0:Y:S05]  /*73c0*/  LDGDEPBAR ;  /* 0x00000000000079af */ /* 0x000e2a0000000000 */
[----:B------:R-:W-:Y:S05]  /*73d0*/  LDSM.16.M88.4 R108, [R119] ;  /* 0x00000000776c783b */ /* 0x000fea0000000200 */
        /* <DEDUP_REMOVED lines=34> */
[----:B------:R-:W1:Y:S05]  /*7600*/  LDSM.16.M88.4 R92, [R117+0x4000] ;  /* 0x00400000755c783b */ /* 0x000e6a0000000200 */
        /* <DEDUP_REMOVED lines=35> */
[----:B------:R-:W-:Y:S01]  /*7840*/  FMUL.FTZ R2, R4, UR5 ;  /* 0x0000000504027c20 */ /* 0x000fe20008410000 */
[----:B------:R-:W-:Y:S03]  /*7850*/  FMUL.FTZ R0, R5, UR5 ;  /* 0x0000000505007c20 */ /* 0x000fe60008410000 */
[----:B------:R-:W-:Y:S01]  /*7860*/  FMUL.FTZ R164, R6, UR5 ;  /* 0x0000000506a47c20 */ /* 0x000fe20008410000 */
[----:B------:R3:W4:Y:S01]  /*7870*/  MUFU.TANH R101, R2 ;  /* 0x0000000200657308 */ /* 0x0007220000002400 */
[----:B------:R-:W-:Y:S01]  /*7880*/  FMUL.FTZ R165, R7, UR5 ;  /* 0x0000000507a57c20 */ /* 0x000fe20008410000 */
[----:B------:R-:W-:Y:S01]  /*7890*/  FMUL.FTZ R86, R8, UR5 ;  /* 0x0000000508567c20 */ /* 0x000fe20008410000 */
[----:B------:R-:W-:Y:S03]  /*78a0*/  FMUL.FTZ R84, R9, UR5 ;  /* 0x0000000509547c20 */ /* 0x000fe60008410000 */
[----:B------:R-:W-:Y:S01]  /*78b0*/  FMUL.FTZ R157, R12, UR5 ;  /* 0x000000050c9d7c20 */ /* 0x000fe20008410000 */
[----:B------:R-:W-:Y:S03]  /*78c0*/  FMUL.FTZ R156, R13, UR5 ;  /* 0x000000050d9c7c20 */ /* 0x000fe60008410000 */
[----:B------:R5:W2:Y:S01]  /*78d0*/  MUFU.TANH R114, R0 ;  /* 0x0000000000727308 */ /* 0x000aa20000002400 */
[----:B------:R-:W-:Y:S01]  /*78e0*/  FMUL.FTZ R155, R14, UR5 ;  /* 0x000000050e9b7c20 */ /* 0x000fe20008410000 */
[----:B------:R-:W-:Y:S01]  /*78f0*/  FMUL.FTZ R158, R15, UR5 ;  /* 0x000000050f9e7c20 */ /* 0x000fe20008410000 */
[----:B------:R-:W-:Y:S01]  /*7900*/  FMUL.FTZ R153, R16, UR5 ;  /* 0x0000000510997c20 */ /* 0x000fe20008410000 */
[----:B------:R-:W-:Y:S01]  /*7910*/  FMUL.FTZ R149, R17, UR5 ;  /* 0x0000000511957c20 */ /* 0x000fe20008410000 */
[----:B------:R-:W-:Y:S01]  /*7920*/  FMUL.FTZ R148, R18, UR5 ;  /* 0x0000000512947c20 */ /* 0x000fe20008410000 */
[----:B------:R-:W-:Y:S04]  /*7930*/  FMUL.FTZ R147, R19, UR5 ;  /* 0x0000000513937c20 */ /* 0x000fe80008410000 */
[----:B------:R-:W4:Y:S01]  /*7940*/  MUFU.TANH R164, R164 ;  /* 0x000000a400a47308 */ /* 0x000f220000002400 */
[C---:B-1----:R-:W-:Y:S05]  /*7950*/  HMMA.16816.F32 R20, R88.reuse, R92, R20 ;  /* 0x0000005c5814723c */ /* 0x042fea0000001814 */
[----:B---3--:R-:W-:Y:S01]  /*7960*/  FMUL.FTZ R2, R10, UR5 ;  /* 0x000000050a027c20 */ /* 0x008fe20008410000 */
[C---:B------:R-:W-:Y:S03]  /*7970*/  HMMA.16816.F32 R24, R88.reuse, R94, R24 ;  /* 0x0000005e5818723c */ /* 0x040fe60000001818 */
[----:B------:R-:W1:Y:S02]  /*7980*/  MUFU.TANH R165, R165 ;  /* 0x000000a500a57308 */ /* 0x000e640000002400 */
[----:B-----5:R-:W-:Y:S01]  /*7990*/  FMUL.FTZ R0, R11, UR5 ;  /* 0x000000050b007c20 */ /* 0x020fe20008410000 */
[C---:B--2---:R-:W-:Y:S07]  /*79a0*/  HMMA.16816.F32 R28, R88.reuse, R96, R28 ;  /* 0x00000060581c723c */ /* 0x044fee000000181c */
[----:B------:R-:W2:Y:S01]  /*79b0*/  MUFU.TANH R110, R86 ;  /* 0x00000056006e7308 */ /* 0x000ea20000002400 */
[----:B------:R-:W-:Y:S09]  /*79c0*/  HMMA.16816.F32 R32, R88, R98, R32 ;  /* 0x000000625820723c */ /* 0x000ff20000001820 */
[----:B------:R-:W3:Y:S02]  /*79d0*/  MUFU.TANH R112, R84 ;  /* 0x0000005400707308 */ /* 0x000ee40000002400 */
[----:B------:R-:W-:Y:S01]  /*79e0*/  FMUL.FTZ R150, R20, UR5 ;  /* 0x0000000514967c20 */ /* 0x000fe20008410000 */
[----:B------:R-:W-:Y:S01]  /*79f0*/  FMUL.FTZ R152, R21, UR5 ;  /* 0x0000000515987c20 */ /* 0x000fe20008410000 */
[----:B------:R-:W-:Y:S01]  /*7a00*/  FMUL.FTZ R151, R22, UR5 ;  /* 0x0000000516977c20 */ /* 0x000fe20008410000 */
[----:B------:R-:W-:Y:S01]  /*7a10*/  FMUL.FTZ R154, R23, UR5 ;  /* 0x00000005179a7c20 */ /* 0x000fe20008410000 */
[----:B------:R-:W-:Y:S04]  /*7a20*/  FMUL.FTZ R160, R24, UR5 ;  /* 0x0000000518a07c20 */ /* 0x000fe80008410000 */
[----:B------:R5:W1:Y:S01]  /*7a30*/  MUFU.TANH R115, R2 ;  /* 0x0000000200737308 */ /* 0x000a620000002400 */
[----:B------:R-:W-:Y:S01]  /*7a40*/  FMUL.FTZ R159, R25, UR5 ;  /* 0x00000005199f7c20 */ /* 0x000fe20008410000 */
[----:B------:R-:W-:Y:S01]  /*7a50*/  FMUL.FTZ R161, R26, UR5 ;  /* 0x000000051aa17c20 */ /* 0x000fe20008410000 */
[----:B------:R-:W-:Y:S01]  /*7a60*/  FMUL.FTZ R162, R27, UR5 ;  /* 0x000000051ba27c20 */ /* 0x000fe20008410000 */
[----:B------:R-:W-:Y:S06]  /*7a70*/  FMUL.FTZ R163, R28, UR5 ;  /* 0x000000051ca37c20 */ /* 0x000fec0008410000 */
[----:B------:R1:W1:Y:S10]  /*7a80*/  MUFU.TANH R113, R0 ;  /* 0x0000000000717308 */ /* 0x0002740000002400 */
[----:B------:R-:W1:Y:S01]  /*7a90*/  MUFU.TANH R157, R157 ;  /* 0x0000009d009d7308 */ /* 0x000e620000002400 */
[----:B-----5:R-:W-:Y:S09]  /*7aa0*/  FMUL.FTZ R2, R29, UR5 ;  /* 0x000000051d027c20 */ /* 0x020ff20008410000 */
[----:B------:R-:W1:Y:S10]  /*7ab0*/  MUFU.TANH R156, R156 ;  /* 0x0000009c009c7308 */ /* 0x000e740000002400 */
        /* <DEDUP_REMOVED lines=14> */
[----:B------:R-:W1:Y:S01]  /*7ba0*/  MUFU.TANH R163, R163 ;  /* 0x000000a300a37308 */ /* 0x000e620000002400 */
[----:B--234-:R-:W-:Y:S05]  /*7bb0*/  @P5 BRA `(.L_x_1041) ;  /* 0xffffffec00f85947 */ /* 0x01cfea000383ffff */
.L_x_1040:
[----:B------:R2:W4:Y:S01]  /*7bc0*/  MUFU.TANH R102, R2 ;  /* 0x0000000200667308 */ /* 0x0005220000002400 */
[----:B---3--:R-:W-:Y:S01]  /*7bd0*/  FMNMX.FTZ R5, R101, R85, !PT ;  /* 0x0000005565057209 */ /* 0x008fe20007810000 */
[----:B------:R-:W-:Y:S01]  /*7be0*/  FMUL.FTZ R30, R30, UR5 ;  /* 0x000000051e1e7c20 */ /* 0x000fe20008410000 */
[----:B-1----:R-:W-:Y:S01]  /*7bf0*/  FMNMX.FTZ R0, R164, R3, !PT ;  /* 0x00000003a4007209 */ /* 0x002fe20007810000 */
[----:B------:R-:W-:Y:S01]  /*7c00*/  FMUL.FTZ R32, R32, UR5 ;  /* 0x0000000520207c20 */ /* 0x000fe20008410000 */
[----:B------:R-:W-:Y:S01]  /*7c10*/  FMNMX.FTZ R5, R114, R5, !PT ;  /* 0x0000000572057209 */ /* 0x000fe20007810000 */
[----:B------:R-:W-:Y:S01]  /*7c20*/  LDSM.16.MT88.4 R20, [R116+0x6000] ;  /* 0x006000007414783b */ /* 0x000fe20000004200 */
[----:B------:R-:W-:Y:S03]  /*7c30*/  FMNMX.FTZ R0, R165, R0, !PT ;  /* 0x00000000a5007209 */ /* 0x000fe60007810000 */
[----:B------:R-:W1:Y:S01]  /*7c40*/  MUFU.TANH R103, R30 ;  /* 0x0000001e00677308 */ /* 0x000e620000002400 */
[----:B------:R-:W-:Y:S01]  /*7c50*/  FMNMX.FTZ R5, R110, R5, !PT ;  /* 0x000000056e057209 */ /* 0x000fe20007810000 */
[----:B------:R-:W-:Y:S01]  /*7c60*/  FMUL.FTZ R31, R31, UR5 ;  /* 0x000000051f1f7c20 */ /* 0x000fe20008410000 */
[----:B------:R-:W-:Y:S01]  /*7c70*/  FMNMX.FTZ R0, R115, R0, !PT ;  /* 0x0000000073007209 */ /* 0x000fe20007810000 */
[----:B------:R-:W-:Y:S01]  /*7c80*/  FMUL.FTZ R33, R33, UR5 ;  /* 0x0000000521217c20 */ /* 0x000fe20008410000 */
[----:B------:R-:W-:Y:S01]  /*7c90*/  FMNMX.FTZ R4, R112, R5, !PT ;  /* 0x0000000570047209 */ /* 0x000fe20007810000 */
[----:B------:R-:W-:Y:S01]  /*7ca0*/  FMUL.FTZ R34, R34, UR5 ;  /* 0x0000000522227c20 */ /* 0x000fe20008410000 */
[----:B------:R-:W-:Y:S03]  /*7cb0*/  FMUL.FTZ R35, R35, UR5 ;  /* 0x0000000523237c20 */ /* 0x000fe60008410000 */
[----:B------:R-:W3:Y:S01]  /*7cc0*/  MUFU.TANH R105, R32 ;  /* 0x0000002000697308 */ /* 0x000ee20000002400 */
[----:B------:R-:W-:Y:S02]  /*7cd0*/  FMNMX.FTZ R5, R157, R4, !PT ;  /* 0x000000049d057209 */ /* 0x000fe40007810000 */
[----:B--2---:R-:W-:Y:S02]  /*7ce0*/  FMNMX.FTZ R2, R113, R0, !PT ;  /* 0x0000000071027209 */ /* 0x004fe40007810000 */
[----:B------:R-:W-:Y:S02]  /*7cf0*/  FMNMX.FTZ R0, R156, R5, !PT ;  /* 0x000000059c007209 */ /* 0x000fe40007810000 */
[----:B------:R-:W-:Y:S03]  /*7d00*/  FMNMX.FTZ R5, R155, R2, !PT ;  /* 0x000000029b057209 */ /* 0x000fe60007810000 */
[----:B------:R2:W5:Y:S01]  /*7d10*/  MUFU.TANH R104, R31 ;  /* 0x0000001f00687308 */ /* 0x0005620000002400 */
[----:B------:R-:W-:Y:S02]  /*7d20*/  FMNMX.FTZ R0, R153, R0, !PT ;  /* 0x0000000099007209 */ /* 0x000fe40007810000 */
[----:B------:R-:W-:Y:S02]  /*7d30*/  FMNMX.FTZ R5, R158, R5, !PT ;  /* 0x000000059e057209 */ /* 0x000fe40007810000 */
[----:B------:R-:W-:Y:S02]  /*7d40*/  FMNMX.FTZ R7, R149, R0, !PT ;  /* 0x0000000095077209 */ /* 0x000fe40007810000 */
[----:B------:R-:W-:Y:S03]  /*7d50*/  FMNMX.FTZ R0, R148, R5, !PT ;  /* 0x0000000594007209 */ /* 0x000fe60007810000 */
[----:B------:R-:W5:Y:S01]  /*7d60*/  MUFU.TANH R106, R33 ;  /* 0x00000021006a7308 */ /* 0x000f620000002400 */
[----:B------:R-:W-:Y:S02]  /*7d70*/  FMNMX.FTZ R7, R150, R7, !PT ;  /* 0x0000000796077209 */ /* 0x000fe40007810000 */
[----:B------:R-:W-:Y:S02]  /*7d80*/  FMNMX.FTZ R0, R147, R0, !PT ;  /* 0x0000000093007209 */ /* 0x000fe40007810000 */
[----:B------:R-:W-:Y:S02]  /*7d90*/  FMNMX.FTZ R7, R152, R7, !PT ;  /* 0x0000000798077209 */ /* 0x000fe40007810000 */
[----:B------:R-:W-:Y:S03]  /*7da0*/  FMNMX.FTZ R5, R151, R0, !PT ;  /* 0x0000000097057209 */ /* 0x000fe60007810000 */
[----:B------:R-:W5:Y:S01]  /*7db0*/  MUFU.TANH R87, R34 ;  /* 0x0000002200577308 */ /* 0x000f620000002400 */
[----:B------:R-:W-:Y:S01]  /*7dc0*/  FMNMX.FTZ R0, R160, R7, !PT ;  /* 0x00000007a0007209 */ /* 0x000fe20007810000 */
[----:B--2---:R-:W-:Y:S01]  /*7dd0*/  LDSM.16.MT88.4 R28, [R118+0x7000] ;  /* 0x00700000761c783b */ /* 0x004fe20000004200 */
[----:B------:R-:W-:Y:S02]  /*7de0*/  FMNMX.FTZ R2, R154, R5, !PT ;  /* 0x000000059a027209 */ /* 0x000fe40007810000 */
[----:B------:R-:W-:Y:S02]  /*7df0*/  FMNMX.FTZ R0, R159, R0, !PT ;  /* 0x000000009f007209 */ /* 0x000fe40007810000 */
[----:B------:R-:W-:Y:S03]  /*7e00*/  FMNMX.FTZ R5, R161, R2, !PT ;  /* 0x00000002a1057209 */ /* 0x000fe60007810000 */
[----:B------:R-:W2:Y:S01]  /*7e10*/  MUFU.TANH R86, R35 ;  /* 0x0000002300567308 */ /* 0x000ea20000002400 */
[----:B------:R-:W-:Y:S02]  /*7e20*/  FMNMX.FTZ R7, R163, R0, !PT ;  /* 0x00000000a3077209 */ /* 0x000fe40007810000 */
[----:B------:R-:W-:Y:S02]  /*7e30*/  FMNMX.FTZ R0, R162, R5, !PT ;  /* 0x00000005a2007209 */ /* 0x000fe40007810000 */
[----:B------:R-:W-:Y:S02]  /*7e40*/  IADD3 R142, R142, -0x1, RZ ;  /* 0xffffffff8e8e7810 */ /* 0x000fe40007ffe0ff */
[----:B----4-:R-:W-:Y:S02]  /*7e50*/  FMNMX.FTZ R2, R102, R7, !PT ;  /* 0x0000000766027209 */ /* 0x010fe40007810000 */
[----:B-1----:R-:W-:Y:S02]  /*7e60*/  FMNMX.FTZ R5, R103, R0, !PT ;  /* 0x0000000067057209 */ /* 0x002fe40007810000 */
[----:B---3--:R-:W-:Y:S02]  /*7e70*/  FMNMX.FTZ R9, R105, R2, !PT ;  /* 0x0000000269097209 */ /* 0x008fe40007810000 */
[----:B-----5:R-:W-:Y:S02]  /*7e80*/  FMNMX.FTZ R0, R104, R5, !PT ;  /* 0x0000000568007209 */ /* 0x020fe40007810000 */
[----:B------:R-:W-:Y:S02]  /*7e90*/  FMNMX.FTZ R6, R106, R9, !PT ;  /* 0x000000096a067209 */ /* 0x000fe40007810000 */
[----:B------:R-:W-:Y:S03]  /*7ea0*/  FMNMX.FTZ R9, R87, R0, !PT ;  /* 0x0000000057097209 */ /* 0x000fe60007810000 */
[----:B------:R-:W1:Y:S01]  /*7eb0*/  SHFL.BFLY PT, R13, R6, 0x2, 0x1f ;  /* 0x0c401f00060d7f89 */ /* 0x000e6200000e0000 */
[----:B--2---:R-:W-:Y:S07]  /*7ec0*/  FMNMX.FTZ R7, R86, R9, !PT ;  /* 0x0000000956077209 */ /* 0x004fee0007810000 */
[----:B------:R-:W2:Y:S01]  /*7ed0*/  SHFL.BFLY PT, R0, R7, 0x2, 0x1f ;  /* 0x0c401f0007007f89 */ /* 0x000ea200000e0000 */
[----:B-1----:R-:W-:Y:S07]  /*7ee0*/  FMNMX.FTZ R11, R6, R13, !PT ;  /* 0x0000000d060b7209 */ /* 0x002fee0007810000 */
[----:B------:R-:W-:Y:S01]  /*7ef0*/  LDSM.16.MT88.4 R12, [R118+0x6000] ;  /* 0x00600000760c783b */ /* 0x000fe20000004200 */
[----:B--2---:R-:W-:Y:S07]  /*7f00*/  FMNMX.FTZ R5, R7, R0, !PT ;  /* 0x0000000007057209 */ /* 0x004fee0007810000 */
[----:B------:R-:W1:Y:S08]  /*7f10*/  SHFL.BFLY PT, R2, R11, 0x1, 0x1f ;  /* 0x0c201f000b027f89 */ /* 0x000e7000000e0000 */
[----:B------:R-:W2:Y:S01]  /*7f20*/  SHFL.BFLY PT, R0, R5, 0x1, 0x1f ;  /* 0x0c201f0005007f89 */ /* 0x000ea200000e0000 */
[----:B-1----:R-:W-:Y:S02]  /*7f30*/  FMNMX.FTZ R2, R11, R2, !PT ;  /* 0x000000020b027209 */ /* 0x002fe40007810000 */
[----:B--2---:R-:W-:Y:S03]  /*7f40*/  FMNMX.FTZ R0, R5, R0, !PT ;  /* 0x0000000005007209 */ /* 0x004fe60007810000 */
[C---:B------:R-:W-:Y:S01]  /*7f50*/  FMUL.FTZ R107, R2.reuse, UR4 ;  /* 0x00000004026b7c20 */ /* 0x040fe20008410000 */
[C---:B------:R-:W-:Y:S01]  /*7f60*/  FSETP.NEU.FTZ.AND P0, PT, R2.reuse, -INF , PT ;  /* 0xff8000000200780b */ /* 0x040fe20003f1d000 */
[----:B------:R-:W-:Y:S01]  /*7f70*/  FADD.FTZ R4, -R2, R85 ;  /* 0x0000005502047221 */ /* 0x000fe20000010100 */
[----:B------:R-:W-:Y:S01]  /*7f80*/  MOV R85, R2 ;  /* 0x0000000200557202 */ /* 0x000fe20000000f00 */
[C---:B------:R-:W-:Y:S01]  /*7f90*/  FMUL.FTZ R108, R0.reuse, UR4 ;  /* 0x00000004006c7c20 */ /* 0x040fe20008410000 */
[----:B------:R-:W-:Y:S01]  /*7fa0*/  FSEL R107, R107, RZ, P0 ;  /* 0x000000ff6b6b7208 */ /* 0x000fe20000000000 */
[C---:B------:R-:W-:Y:S01]  /*7fb0*/  FADD.FTZ R3, -R0.reuse, R3 ;  /* 0x0000000300037221 */ /* 0x040fe20000010100 */
[----:B------:R-:W-:Y:S01]  /*7fc0*/  FSETP.NEU.FTZ.AND P0, PT, R0, -INF , PT ;  /* 0xff8000000000780b */ /* 0x000fe20003f1d000 */
[----:B------:R-:W-:Y:S02]  /*7fd0*/  FMUL.FTZ R84, R4, UR4 ;  /* 0x0000000404547c20 */ /* 0x000fe40008410000 */
[--C-:B------:R-:W-:Y:S01]  /*7fe0*/  FFMA.FTZ R101, R101, UR4, -R107.reuse ;  /* 0x0000000465657c23 */ /* 0x100fe2000801086b */
[----:B------:R-:W-:Y:S01]  /*7ff0*/  FSEL R108, R108, RZ, P0 ;  /* 0x000000ff6c6c7208 */ /* 0x000fe20000000000 */
[--C-:B------:R-:W-:Y:S01]  /*8000*/  FFMA.FTZ R93, R114, UR4, -R107.reuse ;  /* 0x00000004725d7c23 */ /* 0x100fe2000801086b */
[--C-:B------:R-:W-:Y:S01]  /*8010*/  FFMA.FTZ R90, R110, UR4, -R107.reuse ;  /* 0x000000046e5a7c23 */ /* 0x100fe2000801086b */
[--C-:B------:R-:W-:Y:S01]  /*8020*/  FFMA.FTZ R89, R112, UR4, -R107.reuse ;  /* 0x0000000470597c23 */ /* 0x100fe2000801086b */
[----:B------:R-:W-:Y:S01]  /*8030*/  FMUL.FTZ R6, R3, UR4 ;  /* 0x0000000403067c20 */ /* 0x000fe20008410000 */
[--C-:B------:R-:W-:Y:S01]  /*8040*/  FFMA.FTZ R100, R164, UR4, -R108.reuse ;  /* 0x00000004a4647c23 */ /* 0x100fe2000801086c */
[--C-:B------:R-:W-:Y:S01]  /*8050*/  FFMA.FTZ R92, R165, UR4, -R108.reuse ;  /* 0x00000004a55c7c23 */ /* 0x100fe2000801086c */
        /* <DEDUP_REMOVED lines=14> */
[----:B------:R-:W-:Y:S01]  /*8140*/  FFMA.FTZ R159, R159, UR4, -R107 ;  /* 0x000000049f9f7c23 */ /* 0x000fe2000801086b */
        /* <DEDUP_REMOVED lines=22> */
[----:B------:R-:W2:Y:S01]  /*82b0*/  LDSM.16.MT88.4 R60, [R116+0x7000] ;  /* 0x00700000743c783b */ /* 0x000ea20000004200 */
[C---:B------:R-:W-:Y:S01]  /*82c0*/  FMUL.FTZ R32, R84.reuse, R52 ;  /* 0x0000003454207220 */ /* 0x040fe20000410000 */
[C---:B------:R-:W-:Y:S01]  /*82d0*/  FMUL.FTZ R33, R84.reuse, R53 ;  /* 0x0000003554217220 */ /* 0x040fe20000410000 */
[C---:B------:R-:W-:Y:S01]  /*82e0*/  FMUL.FTZ R34, R3.reuse, R54 ;  /* 0x0000003603227220 */ /* 0x040fe20000410000 */
[----:B------:R-:W-:Y:S03]  /*82f0*/  FMUL.FTZ R35, R3, R55 ;  /* 0x0000003703237220 */ /* 0x000fe60000410000 */
[----:B------:R-:W3:Y:S01]  /*8300*/  MUFU.EX2 R92, R92 ;  /* 0x0000005c005c7308 */ /* 0x000ee20000000800 */
[----:B-1----:R-:W-:Y:S01]  /*8310*/  F2FP.F16.F32.PACK_AB R80, R93, R101 ;  /* 0x000000655d50723e */ /* 0x002fe200000000ff */
[C---:B------:R-:W-:Y:S01]  /*8320*/  FMUL.FTZ R36, R84.reuse, R36 ;  /* 0x0000002454247220 */ /* 0x040fe20000410000 */
[----:B------:R-:W1:Y:S01]  /*8330*/  LDSM.16.MT88.4 R52, [R118+0x8000] ;  /* 0x008000007634783b */ /* 0x000e620000004200 */
        /* <DEDUP_REMOVED lines=13> */
[----:B---3--:R-:W-:Y:S01]  /*8410*/  F2FP.F16.F32.PACK_AB R81, R92, R100 ;  /* 0x000000645c51723e */ /* 0x008fe200000000ff */
[C---:B------:R-:W-:Y:S01]  /*8420*/  FMUL.FTZ R48, R84.reuse, R48 ;  /* 0x0000003054307220 */ /* 0x040fe20000410000 */
[----:B------:R-:W-:Y:S01]  /*8430*/  FMUL.FTZ R49, R84, R49 ;  /* 0x0000003154317220 */ /* 0x000fe20000410000 */
[C---:B------:R-:W-:Y:S01]  /*8440*/  FMUL.FTZ R50, R3.reuse, R50 ;  /* 0x0000003203327220 */ /* 0x040fe20000410000 */
[----:B------:R-:W-:Y:S01]  /*8450*/  FMUL.FTZ R51, R3, R51 ;  /* 0x0000003303337220 */ /* 0x000fe20000410000 */
[----:B------:R-:W-:Y:S01]  /*8460*/  LDSM.16.MT88.4 R76, [R118+0x6c00] ;  /* 0x006c0000764c783b */ /* 0x000fe20000004200 */
[----:B------:R-:W-:Y:S03]  /*8470*/  FFMA.FTZ R68, R104, UR4, -R108 ;  /* 0x0000000468447c23 */ /* 0x000fe6000801086c */
[----:B------:R-:W-:Y:S01]  /*8480*/  MUFU.EX2 R91, R91 ;  /* 0x0000005b005b7308 */ /* 0x000fe20000000800 */
[----:B------:R-:W-:Y:S01]  /*8490*/  FFMA.FTZ R101, R84, R143, R101 ;  /* 0x0000008f54657223 */ /* 0x000fe20000010065 */
[--C-:B------:R-:W-:Y:S01]  /*84a0*/  FFMA.FTZ R163, R163, UR4, -R107.reuse ;  /* 0x00000004a3a37c23 */ /* 0x100fe2000801086b */
[--C-:B------:R-:W-:Y:S01]  /*84b0*/  FFMA.FTZ R102, R102, UR4, -R107.reuse ;  /* 0x0000000466667c23 */ /* 0x100fe2000801086b */
[----:B------:R-:W-:Y:S01]  /*84c0*/  FFMA.FTZ R105, R105, UR4, -R107 ;  /* 0x0000000469697c23 */ /* 0x000fe2000801086b */
[----:B------:R-:W-:Y:S01]  /*84d0*/  FFMA.FTZ R100, R3, R146, R100 ;  /* 0x0000009203647223 */ /* 0x000fe20000010064 */
[----:B------:R-:W-:Y:S04]  /*84e0*/  FADD.FTZ R101, R93, R101 ;  /* 0x000000655d657221 */ /* 0x000fe80000010000 */
[----:B------:R-:W3:Y:S01]  /*84f0*/  MUFU.EX2 R88, R88 ;  /* 0x0000005800587308 */ /* 0x000ee20000000800 */
[C---:B----4-:R-:W-:Y:S01]  /*8500*/  F2FP.F16.F32.PACK_AB R82, R89.reuse, R90 ;  /* 0x0000005a5952723e */ /* 0x050fe200000000ff */
[----:B------:R-:W-:Y:S01]  /*8510*/  FADD.FTZ R100, R92, R100 ;  /* 0x000000645c647221 */ /* 0x000fe20000010000 */
[----:B------:R-:W-:Y:S04]  /*8520*/  FADD.FTZ R90, R90, R101 ;  /* 0x000000655a5a7221 */ /* 0x000fe80000010000 */
[----:B------:R-:W-:Y:S03]  /*8530*/  FADD.FTZ R90, R89, R90 ;  /* 0x0000005a595a7221 */ /* 0x000fe60000010000 */
[----:B------:R-:W-:Y:S10]  /*8540*/  MUFU.EX2 R94, R94 ;  /* 0x0000005e005e7308 */ /* 0x000ff40000000800 */
[----:B------:R-:W-:Y:S01]  /*8550*/  MUFU.EX2 R95, R95 ;  /* 0x0000005f005f7308 */ /* 0x000fe20000000800 */
        /* <DEDUP_REMOVED lines=21> */
[--C-:B------:R-:W-:Y:S01]  /*86b0*/  FFMA.FTZ R66, R87, UR4, -R108.reuse ;  /* 0x0000000457427c23 */ /* 0x100fe2000801086c */
[--C-:B------:R-:W-:Y:S01]  /*86c0*/  FFMA.FTZ R65, R157, UR4, -R107.reuse ;  /* 0x000000049d417c23 */ /* 0x100fe2000801086b */
[----:B------:R-:W-:Y:S01]  /*86d0*/  FFMA.FTZ R107, R106, UR4, -R107 ;  /* 0x000000046a6b7c23 */ /* 0x000fe2000801086b */
[C---:B------:R-:W-:Y:S04]  /*86e0*/  HMMA.16816.F32 R20, R80.reuse, R28, R20 ;  /* 0x0000001c5014723c */ /* 0x040fe80000001814 */
[----:B------:R-:W-:Y:S01]  /*86f0*/  MUFU.EX2 R106, R160 ;  /* 0x000000a0006a7308 */ /* 0x000fe20000000800 */
[--C-:B------:R-:W-:Y:S01]  /*8700*/  FFMA.FTZ R64, R155, UR4, -R108.reuse ;  /* 0x000000049b407c23 */ /* 0x100fe2000801086c */
[----:B------:R-:W-:Y:S01]  /*8710*/  FFMA.FTZ R108, R86, UR4, -R108 ;  /* 0x00000004566c7c23 */ /* 0x000fe2000801086c */
[C---:B------:R-:W-:Y:S07]  /*8720*/  HMMA.16816.F32 R24, R80.reuse, R30, R24 ;  /* 0x0000001e5018723c */ /* 0x040fee0000001818 */
[----:B------:R-:W3:Y:S01]  /*8730*/  MUFU.EX2 R65, R65 ;  /* 0x0000004100417308 */ /* 0x000ee20000000800 */
[C---:B------:R-:W-:Y:S03]  /*8740*/  FMUL.FTZ R28, R84.reuse, R56 ;  /* 0x00000038541c7220 */ /* 0x040fe60000410000 */
[----:B------:R-:W-:Y:S01]  /*8750*/  FMUL.FTZ R29, R84, R57 ;  /* 0x00000039541d7220 */ /* 0x000fe20000410000 */
[C---:B------:R-:W-:Y:S01]  /*8760*/  FMUL.FTZ R30, R3.reuse, R58 ;  /* 0x0000003a031e7220 */ /* 0x040fe20000410000 */
[----:B------:R-:W-:Y:S02]  /*8770*/  FMUL.FTZ R31, R3, R59 ;  /* 0x0000003b031f7220 */ /* 0x000fe40000410000 */
[----:B------:R-:W-:Y:S02]  /*8780*/  LDSM.16.MT88.4 R56, [R118+0x6400] ;  /* 0x006400007638783b */ /* 0x000fe40000004200 */
[----:B------:R4:W-:Y:S03]  /*8790*/  MUFU.EX2 R84, R68 ;  /* 0x0000004400547308 */ /* 0x0009e60000000800 */
[C---:B--2---:R-:W-:Y:S07]  /*87a0*/  HMMA.16816.F32 R28, R80.reuse, R60, R28 ;  /* 0x0000003c501c723c */ /* 0x044fee000000181c */
[----:B------:R-:W-:Y:S01]  /*87b0*/  MUFU.EX2 R87, R159 ;  /* 0x0000009f00577308 */ /* 0x000fe20000000800 */
[C---:B------:R-:W-:Y:S01]  /*87c0*/  HMMA.16816.F32 R32, R80.reuse, R62, R32 ;  /* 0x0000003e5020723c */ /* 0x040fe20000001820 */
[----:B------:R-:W-:Y:S02]  /*87d0*/  LDSM.16.MT88.4 R60, [R116+0x6800] ;  /* 0x00680000743c783b */ /* 0x000fe40000004200 */
[----:B---3--:R-:W-:Y:S03]  /*87e0*/  FADD.FTZ R101, R65, R90 ;  /* 0x0000005a41657221 */ /* 0x008fe60000010000 */
[C---:B-1----:R-:W-:Y:S03]  /*87f0*/  HMMA.16816.F32 R36, R80.reuse, R52, R36 ;  /* 0x000000345024723c */ /* 0x042fe60000001824 */
[----:B------:R-:W-:Y:S01]  /*8800*/  MUFU.EX2 R103, R161 ;  /* 0x000000a100677308 */ /* 0x000fe20000000800 */
[----:B----4-:R-:W-:Y:S01]  /*8810*/  LDSM.16.MT88.4 R68, [R116+0x6c00] ;  /* 0x006c00007444783b */ /* 0x010fe20000004200 */
[----:B------:R-:W-:Y:S01]  /*8820*/  FADD.FTZ R101, R94, R101 ;  /* 0x000000655e657221 */ /* 0x000fe20000010000 */
[C---:B------:R-:W-:Y:S07]  /*8830*/  HMMA.16816.F32 R40, R80.reuse, R54, R40 ;  /* 0x000000365028723c */ /* 0x040fee0000001828 */
[----:B------:R-:W1:Y:S01]  /*8840*/  MUFU.EX2 R64, R64 ;  /* 0x0000004000407308 */ /* 0x000e620000000800 */
[----:B------:R-:W2:Y:S09]  /*8850*/  LDSM.16.MT88.4 R52, [R116+0x8000] ;  /* 0x008000007434783b */ /* 0x000eb20000004200 */
[----:B------:R-:W3:Y:S10]  /*8860*/  MUFU.EX2 R99, R99 ;  /* 0x0000006300637308 */ /* 0x000ef40000000800 */
[----:B------:R-:W-:Y:S01]  /*8870*/  MUFU.EX2 R98, R98 ;  /* 0x0000006200627308 */ /* 0x000fe20000000800 */
[----:B-1----:R-:W-:Y:S09]  /*8880*/  FADD.FTZ R100, R64, R91 ;  /* 0x0000005b40647221 */ /* 0x002ff20000010000 */
[----:B------:R-:W1:Y:S10]  /*8890*/  MUFU.EX2 R97, R97 ;  /* 0x0000006100617308 */ /* 0x000e740000000800 */
[----:B------:R-:W-:Y:S10]  /*88a0*/  MUFU.EX2 R86, R162 ;  /* 0x000000a200567308 */ /* 0x000ff40000000800 */
[----:B------:R-:W-:Y:S01]  /*88b0*/  MUFU.EX2 R163, R163 ;  /* 0x000000a300a37308 */ /* 0x000fe20000000800 */
[C---:B--2---:R-:W-:Y:S06]  /*88c0*/  HMMA.16816.F32 R44, R80.reuse, R52, R44 ;  /* 0x00000034502c723c */ /* 0x044fec000000182c */
[----:B------:R-:W-:Y:S03]  /*88d0*/  HMMA.16816.F32 R48, R80, R54, R48 ;  /* 0x000000365030723c */ /* 0x000fe60000001830 */
[----:B------:R-:W2:Y:S02]  /*88e0*/  MUFU.EX2 R102, R102 ;  /* 0x0000006600667308 */ /* 0x000ea40000000800 */
[----:B------:R-:W-:Y:S02]  /*88f0*/  F2FP.F16.F32.PACK_AB R52, R94, R65 ;  /* 0x000000415e34723e */ /* 0x000fe400000000ff */
[C---:B------:R-:W-:Y:S01]  /*8900*/  F2FP.F16.F32.PACK_AB R53, R95.reuse, R64 ;  /* 0x000000405f35723e */ /* 0x040fe200000000ff */
[----:B------:R-:W-:Y:S05]  /*8910*/  FADD.FTZ R95, R95, R100 ;  /* 0x000000645f5f7221 */ /* 0x000fea0000010000 */
[----:B------:R-:W4:Y:S01]  /*8920*/  MUFU.EX2 R3, R67 ;  /* 0x0000004300037308 */ /* 0x000f220000000800 */
[----:B---3--:R-:W-:Y:S01]  /*8930*/  F2FP.F16.F32.PACK_AB R54, R99, R96 ;  /* 0x000000606336723e */ /* 0x008fe200000000ff */
[----:B------:R-:W-:Y:S01]  /*8940*/  FADD.FTZ R96, R96, R101 ;  /* 0x0000006560607221 */ /* 0x000fe20000010000 */
[----:B-1----:R-:W-:Y:S03]  /*8950*/  F2FP.F16.F32.PACK_AB R55, R97, R98 ;  /* 0x000000626137723e */ /* 0x002fe600000000ff */
[----:B------:R-:W-:Y:S04]  /*8960*/  FADD.FTZ R96, R99, R96 ;  /* 0x0000006063607221 */ /* 0x000fe80000010000 */
[----:B------:R-:W-:Y:S01]  /*8970*/  MUFU.EX2 R105, R105 ;  /* 0x0000006900697308 */ /* 0x000fe20000000800 */
[----:B--2---:R-:W-:Y:S01]  /*8980*/  F2FP.F16.F32.PACK_AB R88, R102, R163 ;  /* 0x000000a36658723e */ /* 0x004fe200000000ff */
[C---:B------:R-:W-:Y:S08]  /*8990*/  HMMA.16816.F32 R4, R52.reuse, R56, R4 ;  /* 0x000000383404723c */ /* 0x040ff00000001804 */
[----:B------:R-:W1:Y:S01]  /*89a0*/  MUFU.EX2 R92, R107 ;  /* 0x0000006b005c7308 */ /* 0x000e620000000800 */
[C---:B------:R-:W-:Y:S01]  /*89b0*/  HMMA.16816.F32 R8, R52.reuse, R58, R8 ;  /* 0x0000003a3408723c */ /* 0x040fe20000001808 */
[----:B------:R-:W2:Y:S02]  /*89c0*/  LDSM.16.MT88.4 R56, [R116+0x6400] ;  /* 0x006400007438783b */ /* 0x000ea40000004200 */
[----:B----4-:R-:W-:Y:S06]  /*89d0*/  F2FP.F16.F32.PACK_AB R89, R84, R3 ;  /* 0x000000035459723e */ /* 0x010fec00000000ff */
[----:B------:R-:W-:Y:S10]  /*89e0*/  MUFU.EX2 R93, R66 ;  /* 0x00000042005d7308 */ /* 0x000ff40000000800 */
[----:B------:R-:W3:Y:S01]  /*89f0*/  MUFU.EX2 R108, R108 ;  /* 0x0000006c006c7308 */ /* 0x000ee20000000800 */
[----:B-1----:R-:W-:Y:S02]  /*8a00*/  F2FP.F16.F32.PACK_AB R90, R92, R105 ;  /* 0x000000695c5a723e */ /* 0x002fe400000000ff */
[----:B---3--:R-:W-:Y:S01]  /*8a10*/  F2FP.F16.F32.PACK_AB R91, R108, R93 ;  /* 0x0000005d6c5b723e */ /* 0x008fe200000000ff */
        /* <DEDUP_REMOVED lines=16> */
[----:B------:R-:W-:Y:S02]  /*8b20*/  F2FP.F16.F32.PACK_AB R53, R104, R109 ;  /* 0x0000006d6835723e */ /* 0x000fe400000000ff */
[----:B------:R-:W-:Y:S02]  /*8b30*/  F2FP.F16.F32.PACK_AB R54, R87, R106 ;  /* 0x0000006a5736723e */ /* 0x000fe400000000ff */
[----:B------:R-:W-:Y:S07]  /*8b40*/  F2FP.F16.F32.PACK_AB R55, R86, R103 ;  /* 0x000000675637723e */ /* 0x000fee00000000ff */
        /* <DEDUP_REMOVED lines=23> */
[----:B------:R-:W4:Y:S04]  /*8cc0*/  LDSM.16.MT88.4 R8, [R116+0x8c00] ;  /* 0x008c00007408783b */ /* 0x000f280000004200 */
[----:B------:R-:W-:Y:S06]  /*8cd0*/  FADD.FTZ R12, R98, R95 ;  /* 0x0000005f620c7221 */ /* 0x000fec0000010000 */
[----:B------:R-:W-:Y:S04]  /*8ce0*/  FADD.FTZ R12, R97, R12 ;  /* 0x0000000c610c7221 */ /* 0x000fe80000010000 */
[----:B------:R-:W-:Y:S01]  /*8cf0*/  FADD.FTZ R109, R109, R12 ;  /* 0x0000000c6d6d7221 */ /* 0x000fe20000010000 */
[C---:B-1----:R-:W-:Y:S03]  /*8d00*/  HMMA.16816.F32 R64, R88.reuse, R60, R20 ;  /* 0x0000003c5840723c */ /* 0x042fe60000001814 */
[----:B------:R-:W-:Y:S03]  /*8d10*/  FADD.FTZ R104, R104, R109 ;  /* 0x0000006d68687221 */ /* 0x000fe60000010000 */
[C---:B------:R-:W-:Y:S05]  /*8d20*/  HMMA.16816.F32 R60, R88.reuse, R62, R24 ;  /* 0x0000003e583c723c */ /* 0x040fea0000001818 */
[----:B------:R-:W-:Y:S01]  /*8d30*/  FADD.FTZ R103, R103, R104 ;  /* 0x0000006867677221 */ /* 0x000fe20000010000 */
[C---:B--2---:R-:W-:Y:S05]  /*8d40*/  HMMA.16816.F32 R56, R88.reuse, R52, R28 ;  /* 0x000000345838723c */ /* 0x044fea000000181c */
        /* <DEDUP_REMOVED lines=8> */
[----:B------:R-:W-:Y:S01]  /*8dd0*/  MOV R3, R0 ;  /* 0x0000000000037202 */ /* 0x000fe20000000f00 */
[----:B------:R-:W-:Y:S01]  /*8de0*/  FADD.FTZ R5, R110, R5 ;  /* 0x000000056e057221 */ /* 0x000fe20000010000 */
[----:B------:R-:W-:Y:S04]  /*8df0*/  HMMA.16816.F32 R48, R88, R10, R48 ;  /* 0x0000000a5830723c */ /* 0x000fe80000001830 */
[----:B------:R-:W-:Y:S01]  /*8e00*/  FADD.FTZ R106, R106, R5 ;  /* 0x000000056a6a7221 */ /* 0x000fe20000010000 */
[----:B------:R-:W-:Y:S03]  /*8e10*/  FADD.FTZ R93, R93, R84 ;  /* 0x000000545d5d7221 */ /* 0x000fe60000010000 */
[----:B------:R-:W-:Y:S03]  /*8e20*/  FADD.FTZ R106, R87, R106 ;  /* 0x0000006a576a7221 */ /* 0x000fe60000010000 */
[----:B------:R-:W-:Y:S01]  /*8e30*/  FADD.FTZ R146, R108, R93 ;  /* 0x0000005d6c927221 */ /* 0x000fe20000010000 */
[----:B------:R-:W-:Y:S04]  /*8e40*/  FADD.FTZ R163, R163, R106 ;  /* 0x0000006aa3a37221 */ /* 0x000fe80000010000 */
[----:B------:R-:W-:Y:S04]  /*8e50*/  FADD.FTZ R102, R102, R163 ;  /* 0x000000a366667221 */ /* 0x000fe80000010000 */
[----:B------:R-:W-:Y:S04]  /*8e60*/  FADD.FTZ R105, R105, R102 ;  /* 0x0000006669697221 */ /* 0x000fe80000010000 */
[----:B------:R-:W-:Y:S01]  /*8e70*/  FADD.FTZ R143, R92, R105 ;  /* 0x000000695c8f7221 */ /* 0x000fe20000010000 */
[----:B------:R-:W-:Y:S06]  /*8e80*/  @P5 BRA `(.L_x_1039) ;  /* 0xffffffe000405947 */ /* 0x000fec000383ffff */
.L_x_1038:
        /* <DEDUP_REMOVED lines=105> */
.L_x_1042:
        /* <DEDUP_REMOVED lines=23> */
.L_x_1043:
        /* <DEDUP_REMOVED lines=109> */
.L_x_1045:
[----:B------:R-:W-:Y:S05]  /*9d60*/  BSYNC B0 ;  /* 0x0000000000007941 */ /* 0x000fea0003800000 */
.L_x_1044:
        /* <DEDUP_REMOVED lines=34> */
.L_x_1047:
[----:B------:R-:W-:Y:S05]  /*9f90*/  BSYNC B0 ;  /* 0x0000000000007941 */ /* 0x000fea0003800000 */
.L_x_1046:
        /* <DEDUP_REMOVED lines=23> */
.L_x_1015:
[----:B------:R-:W1:Y:S01]  /*a110*/  LDC.U8 R0, c[0x0][0x3d9] ;  /* 0x0000f640ff007b82 */ /* 0x000e620000000000 */
[----:B------:R-:W-:Y:S01]  /*a120*/  ISETP.NE.AND P3, PT, R128, -0x1, PT ;  /* 0xffffffff8000780c */ /* 0x000fe20003f65270 */
[----:B------:R-:W-:Y:S01]  /*a130*/  IMAD.IADD R132, R132, 0x1, -R91 ;  /* 0x0000000184847824 */ /* 0x000fe200078e0a5b */
[----:B------:R-:W-:Y:S01]  /*a140*/  SHF.R.S32.HI R11, RZ, 0x1f, R84 ;  /* 0x0000001fff0b7819 */ /* 0x000fe20000011454 */
[----:B------:R-:W-:Y:S01]  /*a150*/  ULDC.64 UR4, c[0x0][0x2a0] ;  /* 0x0000a80000047ab9 */ /* 0x000fe20000000a00 */
[----:B------:R-:W-:Y:S01]  /*a160*/  BSSY B0, `(.L_x_1048) ;  /* 0x000004b000007945 */ /* 0x000fe20003800000 */
[----:B------:R-:W-:Y:S02]  /*a170*/  CS2R R20, SRZ ;  /* 0x0000000000147805 */ /* 0x000fe4000001ff00 */
[----:B------:R-:W-:Y:S01]  /*a180*/  LEA.HI R8, R11, R84, RZ, 0x2 ;  /* 0x000000540b087211 */ /* 0x000fe200078f10ff */
[----:B------:R-:W2:Y:S03]  /*a190*/  LDC.U8 R6, c[0x0][0x3d8] ;  /* 0x0000f600ff067b82 */ /* 0x000ea60000000000 */
[----:B------:R-:W-:-:S02]  /*a1a0*/  LOP3.LUT R11, R8, 0xfffffffc, RZ, 0xc0, !PT ;  /* 0xfffffffc080b7812 */ /* 0x000fc400078ec0ff */
[----:B------:R-:W-:Y:S02]  /*a1b0*/  SHF.R.S32.HI R14, RZ, 0x2, R8 ;  /* 0x00000002ff0e7819 */ /* 0x000fe40000011408 */
[----:B------:R-:W-:Y:S01]  /*a1c0*/  @!P3 SHF.R.S32.HI R13, RZ, 0x1f, R10 ;  /* 0x0000001fff0db819 */ /* 0x000fe2000001140a */
[----:B------:R-:W3:Y:S01]  /*a1d0*/  @!P3 LDC.64 R2, c[0x0][0x290] ;  /* 0x0000a400ff02bb82 */ /* 0x000ee20000000a00 */
[----:B------:R-:W-:Y:S01]  /*a1e0*/  IMAD.IADD R11, R84, 0x1, -R11 ;  /* 0x00000001540b7824 */ /* 0x000fe200078e0a0b */
[-C--:B------:R-:W-:Y:S02]  /*a1f0*/  ISETP.GE.AND P4, PT, R14, R132.reuse, PT ;  /* 0x000000840e00720c */ /* 0x080fe40003f86270 */
[--C-:B------:R-:W-:Y:S02]  /*a200*/  SHF.R.S32.HI R15, RZ, 0x1f, R14.reuse ;  /* 0x0000001fff0f7819 */ /* 0x100fe4000001140e */
[C---:B------:R-:W-:Y:S02]  /*a210*/  ISETP.NE.AND P5, PT, R11.reuse, RZ, PT ;  /* 0x000000ff0b00720c */ /* 0x040fe40003fa5270 */
[----:B-1----:R-:W-:Y:S01]  /*a220*/  ISETP.NE.AND P1, PT, R0, RZ, PT ;  /* 0x000000ff0000720c */ /* 0x002fe20003f25270 */
[----:B------:R-:W1:Y:S01]  /*a230*/  @P3 LDC.64 R4, c[0x0][0x298] ;  /* 0x0000a600ff043b82 */ /* 0x000e620000000a00 */
[----:B------:R-:W-:Y:S01]  /*a240*/  SHF.L.U32 R11, R11, 0x3, RZ ;  /* 0x000000030b0b7819 */ /* 0x000fe200000006ff */
[----:B------:R-:W-:Y:S01]  /*a250*/  IMAD.WIDE R18, R141, 0x40, R14 ;  /* 0x000000408d127825 */ /* 0x000fe200078e020e */
[----:B------:R-:W-:-:S02]  /*a260*/  ISETP.GE.OR P6, PT, R14, R132, P5 ;  /* 0x000000840e00720c */ /* 0x000fc40002fc6670 */
[C---:B--2---:R-:W-:Y:S02]  /*a270*/  ISETP.NE.AND P0, PT, R6.reuse, RZ, !P1 ;  /* 0x000000ff0600720c */ /* 0x044fe40004f05270 */
[----:B------:R-:W-:-:S05]  /*a280*/  ISETP.NE.AND P2, PT, R6, RZ, PT ;  /* 0x000000ff0600720c */ /* 0x000fca0003f45270 */
[----:B------:R-:W2:Y:S01]  /*a290*/  @!P1 LDC R7, c[0x0][0x2c4] ;  /* 0x0000b100ff079b82 */ /* 0x000ea20000000800 */
[----:B------:R-:W-:Y:S01]  /*a2a0*/  ISETP.NE.OR P2, PT, R0, RZ, !P2 ;  /* 0x000000ff0000720c */ /* 0x000fe20005745670 */
[-C--:B---3--:R-:W-:Y:S02]  /*a2b0*/  @!P3 IMAD R6, R13, R2.reuse, RZ ;  /* 0x000000020d06b224 */ /* 0x088fe400078e02ff */
[----:B------:R-:W-:-:S04]  /*a2c0*/  @!P3 IMAD.WIDE.U32 R12, R10, R2, RZ ;  /* 0x000000020a0cb225 */ /* 0x000fc800078e00ff */
[----:B------:R-:W3:Y:S01]  /*a2d0*/  @!P1 LDC R0, c[0x0][0x270] ;  /* 0x00009c00ff009b82 */ /* 0x000ee20000000800 */
[----:B------:R-:W-:Y:S02]  /*a2e0*/  @!P3 IMAD R6, R10, R3, R6 ;  /* 0x000000030a06b224 */ /* 0x000fe400078e0206 */
[----:B-1----:R-:W-:-:S05]  /*a2f0*/  @P3 IMAD.WIDE.U32 R16, R128, R4, RZ ;  /* 0x0000000480103225 */ /* 0x002fca00078e00ff */
[----:B------:R-:W1:Y:S01]  /*a300*/  @P1 LDC.64 R2, c[0x0][0x2c0] ;  /* 0x0000b000ff021b82 */ /* 0x000e620000000a00 */
[----:B------:R-:W-:Y:S02]  /*a310*/  @!P3 IMAD.MOV.U32 R16, RZ, RZ, R12 ;  /* 0x000000ffff10b224 */ /* 0x000fe400078e000c */
[C---:B------:R-:W-:Y:S02]  /*a320*/  @P3 IMAD R5, R128.reuse, R5, R17 ;  /* 0x0000000580053224 */ /* 0x040fe400078e0211 */
[----:B------:R-:W-:Y:S01]  /*a330*/  @!P3 IMAD.IADD R5, R13, 0x1, R6 ;  /* 0x000000010d05b824 */ /* 0x000fe200078e0206 */
[----:B------:R-:W-:Y:S02]  /*a340*/  @P1 MOV R13, 0x1 ;  /* 0x00000001000d1802 */ /* 0x000fe40000000f00 */
[----:B--2---:R-:W3:Y:S01]  /*a350*/  @P0 LDC R7, c[0x0][0x2e4] ;  /* 0x0000b900ff070b82 */ /* 0x004ee20000000800 */
[----:B------:R-:W-:Y:S02]  /*a360*/  ISETP.NE.OR P0, PT, R128, -0x1, P2 ;  /* 0xffffffff8000780c */ /* 0x000fe40001705670 */
[----:B------:R-:W-:-:S04]  /*a370*/  IADD3 R16, P3, R11, R16, RZ ;  /* 0x000000100b107210 */ /* 0x000fc80007f7e0ff */
[----:B------:R-:W-:Y:S01]  /*a380*/  LEA.HI.X.SX32 R17, R11, R5, 0x1, P3 ;  /* 0x000000050b117211 */ /* 0x000fe200018f0eff */
[----:B------:R-:W2:Y:S08]  /*a390*/  @!P2 LDC R9, c[0x0][0x2c4] ;  /* 0x0000b100ff09ab82 */ /* 0x000eb00000000800 */
[----:B------:R-:W4:Y:S01]  /*a3a0*/  @P1 LDC R4, c[0x0][0x2c0] ;  /* 0x0000b000ff041b82 */ /* 0x000f220000000800 */
[----:B-1----:R-:W-:-:S02]  /*a3b0*/  @P1 IMAD R2, R3, R2, RZ ;  /* 0x0000000203021224 */ /* 0x002fc400078e02ff */
[----:B------:R-:W-:Y:S02]  /*a3c0*/  VIADD R3, R11, 0x20 ;  /* 0x000000200b037836 */ /* 0x000fe40000000000 */
[----:B---3--:R-:W-:Y:S01]  /*a3d0*/  @!P1 IMAD R13, R7, R0, RZ ;  /* 0x00000000070d9224 */ /* 0x008fe200078e02ff */
[----:B------:R-:W-:Y:S01]  /*a3e0*/  SHF.R.S32.HI R0, RZ, 0x1f, R25 ;  /* 0x0000001fff007819 */ /* 0x000fe20000011419 */
[----:B------:R-:W-:Y:S02]  /*a3f0*/  @!P1 IMAD.MOV.U32 R2, RZ, RZ, R7 ;  /* 0x000000ffff029224 */ /* 0x000fe400078e0007 */
[----:B------:R-:W-:Y:S02]  /*a400*/  IMAD R13, R10, R13, RZ ;  /* 0x0000000d0a0d7224 */ /* 0x000fe400078e02ff */
[----:B------:R-:W-:Y:S02]  /*a410*/  IMAD R0, R0, UR4, RZ ;  /* 0x0000000400007c24 */ /* 0x000fe4000f8e02ff */
[----:B--2---:R-:W-:Y:S01]  /*a420*/  @!P0 IMAD R128, R10, R9, RZ ;  /* 0x000000090a808224 */ /* 0x004fe200078e02ff */
[----:B------:R-:W-:Y:S01]  /*a430*/  SEL R13, R13, RZ, P2 ;  /* 0x000000ff0d0d7207 */ /* 0x000fe20001000000 */
[----:B------:R-:W-:-:S02]  /*a440*/  VIADD R9, R14, 0x20 ;  /* 0x000000200e097836 */ /* 0x000fc40000000000 */
[C---:B------:R-:W-:Y:S01]  /*a450*/  IMAD R0, R25.reuse, UR5, R0 ;  /* 0x0000000519007c24 */ /* 0x040fe2000f8e0200 */
[----:B------:R-:W-:Y:S01]  /*a460*/  @!P2 SHF.R.S32.HI R21, RZ, 0x1f, R128 ;  /* 0x0000001fff15a819 */ /* 0x000fe20000011480 */
[----:B------:R-:W-:Y:S01]  /*a470*/  IMAD.WIDE.U32 R6, R25, UR4, R16 ;  /* 0x0000000419067c25 */ /* 0x000fe2000f8e0010 */
[----:B------:R-:W-:Y:S02]  /*a480*/  ISETP.GE.AND P0, PT, R9, R132, PT ;  /* 0x000000840900720c */ /* 0x000fe40003f06270 */
[----:B------:R-:W-:Y:S01]  /*a490*/  @!P1 MOV R4, 0x1 ;  /* 0x0000000100049802 */ /* 0x000fe20000000f00 */
[----:B------:R-:W-:Y:S01]  /*a4a0*/  IMAD R25, R25, R2, R13 ;  /* 0x0000000219197224 */ /* 0x000fe200078e020d */
[----:B------:R-:W-:Y:S01]  /*a4b0*/  ISETP.GE.OR P5, PT, R9, R132, P5 ;  /* 0x000000840900720c */ /* 0x000fe20002fa6670 */
[----:B------:R-:W-:Y:S01]  /*a4c0*/  @!P2 IMAD.MOV.U32 R20, RZ, RZ, R128 ;  /* 0x000000ffff14a224 */ /* 0x000fe200078e0080 */
[----:B------:R-:W-:Y:S01]  /*a4d0*/  IADD3 R13, R0, R7, RZ ;  /* 0x00000007000d7210 */ /* 0x000fe20007ffe0ff */
[----:B----4-:R-:W-:-:S02]  /*a4e0*/  IMAD R5, R91, R4, RZ ;  /* 0x000000045b057224 */ /* 0x010fc400078e02ff */
        /* <DEDUP_REMOVED lines=18> */
.L_x_1049:
[----:B------:R-:W-:Y:S05]  /*a610*/  BSYNC B0 ;  /* 0x0000000000007941 */ /* 0x000fea0003800000 */
.L_x_1048:
        /* <DEDUP_REMOVED lines=23> */
.L_x_1051:
[----:B------:R-:W-:Y:S05]  /*a790*/  BSYNC B0 ;  /* 0x0000000000007941 */ /* 0x000fea0003800000 */
.L_x_1050:
        /* <DEDUP_REMOVED lines=11> */
.L_x_1053:
[----:B------:R-:W-:Y:S05]  /*a850*/  BSYNC B0 ;  /* 0x0000000000007941 */ /* 0x000fea0003800000 */
.L_x_1052:
        /* <DEDUP_REMOVED lines=10> */
.L_x_1054:
        /* <DEDUP_REMOVED lines=16> */
.L_x_1166:


//--------------------- .text._ZN5flash16flash_fwd_kernelI23Flash_fwd_kernel_traitsILi96ELi64ELi64ELi4ELb0ELb0EN7cutlass6half_tE19Flash_kernel_traitsILi96ELi64ELi64ELi4ES3_EELb1ELb1ELb0ELb1ELb0ELb0ELb0ELb1EEEvNS_16Flash_fwd_paramsE --------------------------
	.section	.text._ZN5flash16flash_fwd_kernelI23Flash_fwd_kernel_traitsILi96ELi64ELi64ELi4ELb0ELb0EN7cutlass6half_tE19Flash_kernel_traitsILi96ELi64ELi64ELi4ES3_EELb1ELb1ELb0ELb1ELb0ELb0ELb0ELb1EEEvNS_16Flash_fwd_paramsE,"ax",@progbits
	.align	128
        .global         _ZN5flash16flash_fwd_kernelI23Flash_fwd_kernel_traitsILi96ELi64ELi64ELi4ELb0ELb0EN7cutlass6half_tE19Flash_kernel_traitsILi96ELi64ELi64ELi4ES3_EELb1ELb1ELb0ELb1ELb0ELb0ELb0ELb1EEEvNS_16Flash_fwd_paramsE
        .type           _ZN5flash16flash_fwd_kernelI23Flash_fwd_kernel_traitsILi96ELi64ELi64ELi4ELb0ELb0EN7cutlass6half_tE19Flash_kernel_traitsILi96ELi64ELi64ELi4ES3_EELb1ELb1ELb0ELb1ELb0ELb0ELb0ELb1EEEvNS_16Flash_fwd_paramsE,@function
        .size           _ZN5flash16flash_fwd_kernelI23Flash_fwd_kernel_traitsILi96ELi64ELi64ELi4ELb0ELb0EN7cutlass6half_tE19Flash_kernel_traitsILi96ELi64ELi64ELi4ES3_EELb1ELb1ELb0ELb1ELb0ELb0ELb0ELb1EEEvNS_16Flash_fwd_paramsE,(.L_x_1167 - _ZN5flash16flash_fwd_kernelI23Flash_fwd_kernel_traitsILi96ELi64ELi64ELi4ELb0ELb0EN7cutlass6half_tE19Flash_kernel_traitsILi96ELi64ELi64ELi4ES3_EELb1ELb1ELb0ELb1ELb0ELb0ELb0ELb1EEEvNS_16Flash_fwd_paramsE)
        .other          _ZN5flash16flash_fwd_kernelI23Flash_fwd_kernel_traitsILi96ELi64ELi64ELi4ELb0ELb0EN7cutlass6half_tE19Flash_kernel_traitsILi96ELi64ELi64ELi4ES3_EELb1ELb1ELb0ELb1ELb0ELb0ELb0ELb1EEEvNS_16Flash_fwd_paramsE,@"STO_CUDA_ENTRY STV_DEFAULT"
_ZN5flash16flash_fwd_kernelI23Flash_fwd_kernel_traitsILi96ELi64ELi64ELi4ELb0ELb0EN7cutlass6half_tE19Flash_kernel_traitsILi96ELi64ELi64ELi4ES3_EELb1ELb1ELb0ELb1ELb0ELb0ELb0ELb1EEEvNS_16Flash_fwd_paramsE:
.text._ZN5flash16flash_fwd_kernelI23Flash_fwd_kernel_traitsILi96ELi64ELi64ELi4ELb0ELb0EN7cutlass6half_tE19Flash_kernel_traitsILi96ELi64ELi64ELi4ES3_EELb1ELb1ELb0ELb1ELb0ELb0ELb0ELb1EEEvNS_16Flash_fwd_paramsE:
        /* <DEDUP_REMOVED lines=10> */
[----:B------:R-:W-:-:S06]  /*00a0*/  ULDC.64 UR8, c[0x0][0x2f0] ;  /* 0x0000bc0000087ab9 */ /* 0x000fcc0000000a00 */
[----:B------:R-:W-:Y:S01]  /*00b0*/  S2UR UR7, SR_CTAID.X ;  /* 0x00000000000779c3 */ /* 0x000fe20000002500 */
[----:B------:R-:W4:Y:S07]  /*00c0*/  @P2 LDG.E.64 R6, desc[UR22][R6.64] ;  /* 0x0000001606062981 */ /* 0x000f2e000c1e1b00 */
[----:B------:R-:W5:Y:S01]  /*00d0*/  S2UR UR20, SR_CTAID.Y ;  /* 0x00000000001479c3 */ /* 0x000f620000002600 */
[----:B-1----:R-:W-:-:S07]  /*00e0*/  @P2 IMAD.MOV.U32 R12, RZ, RZ, R130 ;  /* 0x000000ffff0c2224 */ /* 0x002fce00078e0082 */
[----:B------:R-:W1:Y:S01]  /*00f0*/  S2UR UR18, SR_CTAID.Z ;  /* 0x00000000001279c3 */ /* 0x000e620000002700 */
[----:B--2---:R-:W2:Y:S01]  /*0100*/  @P2 LDG.E.64 R4, desc[UR22][R12.64] ;  /* 0x000000160c042981 */ /* 0x004ea2000c1e1b00 */
[----:B------:R-:W-:Y:S01]  /*0110*/  UISETP.NE.U32.AND UP2, UPT, UR8, URZ, UPT ;  /* 0x0000003f0800728c */ /* 0x000fe2000bf45070 */
[----:B------:R-:W-:Y:S01]  /*0120*/  ULDC.U8 UR6, c[0x0][0x3c2] ;  /* 0x0000f08000067ab9 */ /* 0x000fe20000000000 */
[----:B------:R-:W-:Y:S02]  /*0130*/  UMOV UR13, 0xffffffff ;  /* 0xffffffff000d7882 */ /* 0x000fe40000000000 */
[----:B------:R-:W-:Y:S02]  /*0140*/  UISETP.NE.AND.EX UP2, UPT, UR9, URZ, UPT, UP2 ;  /* 0x0000003f0900728c */ /* 0x000fe4000bf45320 */
[----:B------:R-:W2:Y:S01]  /*0150*/  @P2 LDC R0, c[0x0][0x3b0] ;  /* 0x0000ec00ff002b82 */ /* 0x000ea20000000800 */
[----:B------:R-:W-:Y:S01]  /*0160*/  ULDC.64 UR8, c[0x0][0x2f0] ;  /* 0x0000bc0000087ab9 */ /* 0x000fe20000000a00 */
[----:B------:R-:W-:-:S02]  /*0170*/  UISETP.NE.AND UP3, UPT, UR6, URZ, UPT ;  /* 0x0000003f0600728c */ /* 0x000fc4000bf65270 */
[----:B------:R-:W-:Y:S01]  /*0180*/  PLOP3.LUT P0, PT, PT, PT, UP2, 0x80, 0x0 ;  /* 0x000000000000781c */ /* 0x000fe20003f0f028 */
[----:B------:R-:W-:Y:S01]  /*0190*/  ULDC.U8 UR12, c[0x0][0x388] ;  /* 0x0000e200000c7ab9 */ /* 0x000fe20000000000 */
[----:B-----5:R-:W-:-:S06]  /*01a0*/  UIMAD.WIDE UR8, UR20, 0x4, UR8 ;  /* 0x00000004140878a5 */ /* 0x020fcc000f8e0208 */
[----:B------:R-:W-:Y:S01]  /*01b0*/  IMAD.U32 R10, RZ, RZ, UR8 ;  /* 0x00000008ff0a7e24 */ /* 0x000fe2000f8e00ff */
[----:B-1----:R-:W-:Y:S01]  /*01c0*/  ULOP3.LUT UR4, UR18, UR7, UR20, 0xfe, !UPT ;  /* 0x0000000712047292 */ /* 0x002fe2000f8efe14 */
[----:B------:R-:W-:Y:S01]  /*01d0*/  IMAD.U32 R11, RZ, RZ, UR9 ;  /* 0x00000009ff0b7e24 */ /* 0x000fe2000f8e00ff */
[----:B------:R-:W-:-:S04]  /*01e0*/  ULDC.64 UR8, c[0x0][0x2f8] ;  /* 0x0000be0000087ab9 */ /* 0x000fc80000000a00 */
        /* <DEDUP_REMOVED lines=18> */
[----:B------:R-:W-:Y:S01]  /*0310*/  PLOP3.LUT P1, PT, PT, PT, UP1, 0x80, 0x0 ;  /* 0x000000000000781c */ /* 0x000fe20003f2f018 */
[----:B------:R-:W-:-:S05]  /*0320*/  @!P3 IMAD.MOV.U32 R12, RZ, RZ, R130 ;  /* 0x000000ffff0cb224 */ /* 0x000fca00078e0082 */
[----:B------:R2:W-:Y:S04]  /*0330*/  @!P3 STG.E.64 desc[UR22][R2.64+0x8], R12 ;  /* 0x0000080c0200b986 */ /* 0x0005e8000c101b16 */
[----:B------:R-:W3:Y:S04]  /*0340*/  @P0 LDG.E R6, desc[UR22][R10.64] ;  /* 0x000000160a060981 */ /* 0x000ee8000c1e1900 */
[----:B------:R-:W4:Y:S01]  /*0350*/  @P0 LDG.E R0, desc[UR22][R10.64+0x4] ;  /* 0x000004160a000981 */ /* 0x000f22000c1e1900 */
[----:B------:R-:W-:Y:S01]  /*0360*/  PLOP3.LUT P2, PT, PT, PT, UP0, 0x80, 0x0 ;  /* 0x000000000000781c */ /* 0x000fe20003f4f008 */
[----:B------:R-:W-:-:S02]  /*0370*/  IMAD.U32 R4, RZ, RZ, UR8 ;  /* 0x00000008ff047e24 */ /* 0x000fc4000f8e00ff */
[----:B------:R-:W-:Y:S02]  /*0380*/  IMAD.U32 R5, RZ, RZ, UR9 ;  /* 0x00000009ff057e24 */ /* 0x000fe4000f8e00ff */
[----:B-1----:R-:W-:Y:S02]  /*0390*/  IMAD.U32 R8, RZ, RZ, UR10 ;  /* 0x0000000aff087e24 */ /* 0x002fe4000f8e00ff */
[----:B------:R-:W-:-:S05]  /*03a0*/  IMAD.U32 R9, RZ, RZ, UR11 ;  /* 0x0000000bff097e24 */ /* 0x000fca000f8e00ff */
[----:B--2---:R-:W2:Y:S04]  /*03b0*/  @P1 LDG.E R2, desc[UR22][R8.64] ;  /* 0x0000001608021981 */ /* 0x004ea8000c1e1900 */
[----:B------:R-:W5:Y:S01]  /*03c0*/  @!P2 LDG.E R3, desc[UR22][R4.64] ;  /* 0x000000160403a981 */ /* 0x000f62000c1e1900 */
[----:B------:R-:W-:Y:S01]  /*03d0*/  UMOV UR11, URZ ;  /* 0x0000003f000b7c82 */ /* 0x000fe20008000000 */
[----:B------:R-:W-:Y:S01]  /*03e0*/  UMOV UR6, 0xffffffff ;  /* 0xffffffff00067882 */ /* 0x000fe20000000000 */
[----:B------:R-:W-:Y:S02]  /*03f0*/  SHF.R.S32.HI R14, RZ, 0x1f, R85 ;  /* 0x0000001fff0e7819 */ /* 0x000fe40000011455 */
[----:B---3--:R-:W-:Y:S02]  /*0400*/  @P0 R2UR UR13, R6 ;  /* 0x00000000060d02ca */ /* 0x008fe400000e0000 */
[----:B----4-:R-:W-:-:S02]  /*0410*/  @P0 R2UR UR14, R0 ;  /* 0x00000000000e02ca */ /* 0x010fc400000e0000 */
[----:B------:R-:W-:-:S04]  /*0420*/  ISETP.NE.U32.AND P0, PT, RZ, UR4, PT ;  /* 0x00000004ff007c0c */ /* 0x000fc8000bf05070 */
[----:B------:R-:W-:-:S07]  /*0430*/  ISETP.NE.AND.EX P0, PT, RZ, UR5, PT, P0 ;  /* 0x00000005ff007c0c */ /* 0x000fce000bf05300 */
[----:B------:R-:W-:-:S07]  /*0440*/  @UP2 UIADD3 UR14, UR14, -UR13, URZ ;  /* 0x8000000d0e0e2290 */ /* 0x000fce000fffe03f */
[----:B------:R-:W-:Y:S01]  /*0450*/  @!UP2 ULDC UR14, c[0x0][0x2c4] ;  /* 0x0000b100000eaab9 */ /* 0x000fe20000000800 */
[----:B--2---:R-:W-:Y:S02]  /*0460*/  @P1 R2UR UR11, R2 ;  /* 0x00000000020b12ca */ /* 0x004fe400000e0000 */
[----:B-----5:R-:W-:Y:S02]  /*0470*/  @!P2 R2UR UR6, R3 ;  /* 0x000000000306a2ca */ /* 0x020fe400000e0000 */
[----:B------:R-:W-:Y:S01]  /*0480*/  LEA.HI R3, R14, R85, RZ, 0x5 ;  /* 0x000000550e037211 */ /* 0x000fe200078f28ff */
[----:B------:R-:W-:-:S12]  /*0490*/  @!P0 BRA `(.L_x_1055) ;  /* 0x00000000001c8947 */ /* 0x000fd80003800000 */
[----:B------:R-:W-:-:S13]  /*04a0*/  PLOP3.LUT P0, PT, PT, PT, UP3, 0x80, 0x0 ;  /* 0x000000000000781c */ /* 0x000fda0003f0f038 */
[----:B------:R-:W2:Y:S04]  /*04b0*/  @P0 LDG.E R0, desc[UR22][R4.64+0x4] ;  /* 0x0000041604000981 */ /* 0x000ea8000c1e1900 */
[----:B------:R-:W3:Y:S01]  /*04c0*/  @!P0 LDG.E R2, desc[UR22][R4.64] ;  /* 0x0000001604028981 */ /* 0x000ee2000c1e1900 */
[----:B--2---:R-:W-:-:S13]  /*04d0*/  @P0 R2UR UR8, R0 ;  /* 0x00000000000802ca */ /* 0x004fda00000e0000 */
[----:B------:R-:W-:-:S07]  /*04e0*/  @UP3 UIADD3 UR8, UR8, -UR6, URZ ;  /* 0x8000000608083290 */ /* 0x000fce000fffe03f */
[----:B---3--:R-:W-:Y:S01]  /*04f0*/  @!P0 R2UR UR8, R2 ;  /* 0x00000000020882ca */ /* 0x008fe200000e0000 */
[----:B------:R-:W-:-:S14]  /*0500*/  BRA `(.L_x_1056) ;  /* 0x0000000000047947 */ /* 0x000fdc0003800000 */
.L_x_1055:
[----:B------:R-:W-:-:S05]  /*0510*/  ULDC UR8, c[0x0][0x2c8] ;  /* 0x0000b20000087ab9 */ /* 0x000fca0000000800 */
.L_x_1056:
        /* <DEDUP_REMOVED lines=39> */
[----:B------:R-:W-:Y:S01]  /*0790*/  LOP3.LUT R22, R3, 0xffffffe0, RZ, 0xc0, !PT ;  /* 0xffffffe003167812 */ /* 0x000fe200078ec0ff */
[----:B------:R-:W-:Y:S01]  /*07a0*/  ULDC UR7, c[0x0][0x270] ;  /* 0x00009c0000077ab9 */ /* 0x000fe20000000800 */
[----:B------:R-:W-:Y:S01]  /*07b0*/  LEA.HI R12, R14, R85, RZ, 0x3 ;  /* 0x000000550e0c7211 */ /* 0x000fe200078f18ff */
[----:B------:R-:W-:Y:S01]  /*07c0*/  UIMAD UR7, UR20, UR7, UR18 ;  /* 0x00000007140772a4 */ /* 0x000fe2000f8e0212 */
[----:B------:R-:W-:Y:S01]  /*07d0*/  SHF.R.S32.HI R86, RZ, 0x5, R3 ;  /* 0x00000005ff567819 */ /* 0x000fe20000011403 */
[----:B------:R-:W-:Y:S01]  /*07e0*/  IMAD.IADD R22, R85, 0x1, -R22 ;  /* 0x0000000155167824 */ /* 0x000fe200078e0a16 */
[----:B------:R-:W-:Y:S01]  /*07f0*/  SHF.R.S32.HI R9, RZ, 0x3, R12 ;  /* 0x00000003ff097819 */ /* 0x000fe2000001140c */
[----:B------:R-:W-:-:S02]  /*0800*/  USHF.L.U32 UR8, UR7, 0x5, URZ ;  /* 0x0000000507087899 */ /* 0x000fc4000800063f */
[----:B------:R-:W-:Y:S01]  /*0810*/  UISETP.NE.AND UP0, UPT, UR6, -0x1, UPT ;  /* 0xffffffff0600788c */ /* 0x000fe2000bf05270 */
[----:B------:R-:W-:Y:S01]  /*0820*/  @UP1 ULDC.64 UR4, c[0x0][0x240] ;  /* 0x0000900000041ab9 */ /* 0x000fe20000000a00 */
[----:B------:R-:W-:Y:S01]  /*0830*/  ULDC UR16, c[0x0][0x2d8] ;  /* 0x0000b60000107ab9 */ /* 0x000fe20000000800 */
[----:B------:R-:W-:Y:S01]  /*0840*/  @UP1 UIMAD.WIDE.U32 UR30, UR13, UR4, URZ ;  /* 0x000000040d1e12a5 */ /* 0x000fe2000f8e003f */
[----:B------:R-:W-:Y:S01]  /*0850*/  IADD3 R130, P1, P0, R130, UR8, R22 ;  /* 0x0000000882827c10 */ /* 0x000fe2000f83e016 */
[----:B------:R-:W-:Y:S02]  /*0860*/  USHF.R.S32.HI UR4, URZ, 0x1f, UR8 ;  /* 0x0000001f3f047899 */ /* 0x000fe40008011408 */
[----:B------:R-:W-:Y:S02]  /*0870*/  @!UP1 USHF.R.S32.HI UR8, URZ, 0x1f, UR20 ;  /* 0x0000001f3f089899 */ /* 0x000fe40008011414 */
[----:B------:R-:W-:Y:S01]  /*0880*/  @UP1 UIMAD UR10, UR13, UR5, UR31 ;  /* 0x000000050d0a12a4 */ /* 0x000fe2000f8e021f */
[----:B-1----:R-:W-:Y:S01]  /*0890*/  IABS R4, R2 ;  /* 0x0000000200047213 */ /* 0x002fe20000000000 */
[----:B------:R-:W-:Y:S01]  /*08a0*/  @UP0 UIADD3 UR25, UR11, UR6, URZ ;  /* 0x000000060b190290 */ /* 0x000fe2000fffe03f */
[----:B------:R-:W-:-:S02]  /*08b0*/  ISETP.NE.AND P3, PT, R2, RZ, PT ;  /* 0x000000ff0200720c */ /* 0x000fc40003f65270 */
[----:B------:R-:W1:Y:S01]  /*08c0*/  I2F.RP R8, R4 ;  /* 0x0000000400087306 */ /* 0x000e620000209400 */
[----:B--2---:R-:W-:-:S07]  /*08d0*/  IABS R0, R0 ;  /* 0x0000000000007213 */ /* 0x004fce0000000000 */
[----:B-1----:R-:W1:Y:S02]  /*08e0*/  MUFU.RCP R6, R8 ;  /* 0x0000000800067308 */ /* 0x002e640000001000 */
[----:B-1----:R-:W-:-:S06]  /*08f0*/  VIADD R6, R6, 0xffffffe ;  /* 0x0ffffffe06067836 */ /* 0x002fcc0000000000 */
[----:B------:R-:W1:Y:S02]  /*0900*/  F2I.FTZ.U32.TRUNC.NTZ R7, R6 ;  /* 0x0000000600077305 */ /* 0x000e64000021f000 */
[----:B-1----:R-:W-:Y:S02]  /*0910*/  IMAD.MOV R5, RZ, RZ, -R7 ;  /* 0x000000ffff057224 */ /* 0x002fe400078e0a07 */
[----:B------:R-:W-:Y:S02]  /*0920*/  IMAD.MOV.U32 R6, RZ, RZ, RZ ;  /* 0x000000ffff067224 */ /* 0x000fe400078e00ff */
[----:B------:R-:W-:-:S04]  /*0930*/  IMAD R5, R5, R4, RZ ;  /* 0x0000000405057224 */ /* 0x000fc800078e02ff */
[----:B------:R-:W-:Y:S01]  /*0940*/  IMAD.HI.U32 R5, R7, R5, R6 ;  /* 0x0000000507057227 */ /* 0x000fe200078e0006 */
[----:B------:R-:W-:-:S04]  /*0950*/  LEA.HI R7, R14, R85, RZ, 0x2 ;  /* 0x000000550e077211 */ /* 0x000fc800078f10ff */
[----:B------:R-:W-:Y:S01]  /*0960*/  LOP3.LUT R170, R7, 0xfffffffc, RZ, 0xc0, !PT ;  /* 0xfffffffc07aa7812 */ /* 0x000fe200078ec0ff */
[----:B------:R-:W-:Y:S01]  /*0970*/  IMAD.HI.U32 R135, R5, R0, RZ ;  /* 0x0000000005877227 */ /* 0x000fe200078e00ff */
[----:B------:R-:W-:-:S03]  /*0980*/  SHF.R.S32.HI R16, RZ, 0x2, R7 ;  /* 0x00000002ff107819 */ /* 0x000fc60000011407 */
[----:B------:R-:W-:Y:S01]  /*0990*/  IMAD.MOV R11, RZ, RZ, -R135 ;  /* 0x000000ffff0b7224 */ /* 0x000fe200078e0a87 */
[----:B------:R-:W-:Y:S01]  /*09a0*/  LEA.HI R7, R7, R16, RZ, 0x1 ;  /* 0x0000001007077211 */ /* 0x000fe200078f08ff */
[----:B------:R-:W-:Y:S02]  /*09b0*/  IMAD.IADD R170, R85, 0x1, -R170 ;  /* 0x0000000155aa7824 */ /* 0x000fe400078e0aaa */
[----:B------:R-:W-:Y:S01]  /*09c0*/  IMAD R11, R4, R11, R0 ;  /* 0x0000000b040b7224 */ /* 0x000fe200078e0200 */
[----:B------:R-:W-:Y:S01]  /*09d0*/  SHF.R.S32.HI R0, RZ, 0x1f, R22 ;  /* 0x0000001fff007819 */ /* 0x000fe20000011416 */
[----:B------:R-:W-:Y:S01]  /*09e0*/  IMAD.SHL.U32 R5, R9, 0x40, RZ ;  /* 0x0000004009057824 */ /* 0x000fe200078e00ff */
[----:B------:R-:W-:Y:S01]  /*09f0*/  LOP3.LUT R7, R7, 0x7fffffe, RZ, 0xc0, !PT ;  /* 0x07fffffe07077812 */ /* 0x000fe200078ec0ff */
[----:B------:R-:W-:Y:S01]  /*0a00*/  IMAD.SHL.U32 R170, R170, 0x8, RZ ;  /* 0x00000008aaaa7824 */ /* 0x000fe200078e00ff */
[----:B------:R-:W-:Y:S02]  /*0a10*/  ISETP.GT.U32.AND P2, PT, R4, R11, PT ;  /* 0x0000000b0400720c */ /* 0x000fe40003f44070 */
[----:B------:R-:W-:Y:S01]  /*0a20*/  IADD3.X R0, R13, UR4, R0, P1, P0 ;  /* 0x000000040d007c10 */ /* 0x000fe20008fe0400 */
[----:B------:R-:W-:Y:S01]  /*0a30*/  @!UP1 ULDC.64 UR4, c[0x0][0x228] ;  /* 0x00008a0000049ab9 */ /* 0x000fe20000000a00 */
[----:B------:R-:W-:Y:S01]  /*0a40*/  PLOP3.LUT P0, PT, PT, PT, UP0, 0x80, 0x0 ;  /* 0x000000000000781c */ /* 0x000fe20003f0f008 */
[----:B------:R-:W-:Y:S01]  /*0a50*/  @!UP1 UIMAD UR8, UR8, UR4, URZ ;  /* 0x00000004080892a4 */ /* 0x000fe2000f8e023f */
[----:B------:R-:W-:Y:S01]  /*0a60*/  LOP3.LUT R5, R5, 0xc0, RZ, 0xc0, !PT ;  /* 0x000000c005057812 */ /* 0x000fe200078ec0ff */
[----:B------:R-:W-:Y:S01]  /*0a70*/  @!UP1 UIMAD.WIDE.U32 UR34, UR20, UR4, URZ ;  /* 0x00000004142292a5 */ /* 0x000fe2000f8e003f */
[----:B------:R-:W-:Y:S01]  /*0a80*/  IMAD.IADD R7, R16, 0x1, -R7 ;  /* 0x0000000110077824 */ /* 0x000fe200078e0a07 */
[----:B------:R-:W-:Y:S01]  /*0a90*/  @!UP1 UIMAD UR5, UR20, UR5, UR8 ;  /* 0x00000005140592a4 */ /* 0x000fe2000f8e0208 */
[----:B------:R-:W-:Y:S01]  /*0aa0*/  LOP3.LUT R6, R5, 0x18, R170, 0xf8, !PT ;  /* 0x0000001805067812 */ /* 0x000fe200078ef8aa */
[----:B------:R-:W-:Y:S01]  /*0ab0*/  ULDC UR4, c[0x0][0x2d4] ;  /* 0x0000b50000047ab9 */ /* 0x000fe20000000800 */
[----:B------:R-:W-:Y:S01]  /*0ac0*/  @UP0 ULDC.64 UR8, c[0x0][0x248] ;  /* 0x0000920000080ab9 */ /* 0x000fe20000000a00 */
[----:B------:R-:W-:Y:S01]  /*0ad0*/  @!P2 IMAD.IADD R11, R11, 0x1, -R4 ;  /* 0x000000010b0ba824 */ /* 0x000fe200078e0a04 */
[----:B------:R-:W-:Y:S01]  /*0ae0*/  SHF.R.U32.HI R5, RZ, 0x3, R5 ;  /* 0x00000003ff057819 */ /* 0x000fe20000011605 */
[----:B------:R-:W-:Y:S01]  /*0af0*/  @UP0 UIMAD.WIDE.U32 UR32, UR25, UR8, URZ ;  /* 0x00000008192002a5 */ /* 0x000fe2000f8e003f */
[----:B------:R-:W-:Y:S01]  /*0b00*/  @!P2 VIADD R135, R135, 0x1 ;  /* 0x000000018787a836 */ /* 0x000fe20000000000 */
[----:B------:R-:W-:Y:S01]  /*0b10*/  UIMAD UR4, UR7, UR4, UR21 ;  /* 0x00000004070472a4 */ /* 0x000fe2000f8e0215 */
[----:B------:R-:W-:Y:S01]  /*0b20*/  ISETP.GE.U32.AND P4, PT, R11, R4, PT ;  /* 0x000000040b00720c */ /* 0x000fe20003f86070 */
[----:B------:R-:W-:Y:S01]  /*0b30*/  @UP0 UIMAD UR25, UR25, UR9, URZ ;  /* 0x00000009191902a4 */ /* 0x000fe2000f8e023f */
[----:B------:R-:W-:Y:S01]  /*0b40*/  SHF.R.S32.HI R11, RZ, 0x1f, R22 ;  /* 0x0000001fff0b7819 */ /* 0x000fe20000011416 */
[----:B------:R-:W-:Y:S01]  /*0b50*/  UIMAD UR28, UR4, UR16, URZ ;  /* 0x00000010041c72a4 */ /* 0x000fe2000f8e023f */
[----:B------:R-:W-:Y:S01]  /*0b60*/  LOP3.LUT R5, R6, R5, RZ, 0x3c, !PT ;  /* 0x0000000506057212 */ /* 0x000fe200078e3cff */
[----:B------:R-:W-:Y:S01]  /*0b70*/  @UP0 UIADD3 UR25, UR33, UR25, URZ ;  /* 0x0000001921190290 */ /* 0x000fe2000fffe03f */
[----:B------:R-:W-:Y:S01]  /*0b80*/  LEA.HI R8, R11, R22, RZ, 0x2 ;  /* 0x000000160b087211 */ /* 0x000fe200078f10ff */
[----:B------:R-:W-:Y:S01]  /*0b90*/  @!UP1 UIADD3 UR10, UR35, UR5, URZ ;  /* 0x00000005230a9290 */ /* 0x000fe2000fffe03f */
[----:B------:R-:W-:Y:S01]  /*0ba0*/  LOP3.LUT R6, R2, UR18, RZ, 0x3c, !PT ;  /* 0x0000001202067c12 */ /* 0x000fe2000f8e3cff */
[----:B------:R-:W-:Y:S01]  /*0bb0*/  @!UP1 UMOV UR30, UR34 ;  /* 0x00000022001e9c82 */ /* 0x000fe20008000000 */
[----:B------:R-:W-:Y:S01]  /*0bc0*/  LOP3.LUT R11, R8, 0x7ffffffc, RZ, 0xc0, !PT ;  /* 0x7ffffffc080b7812 */ /* 0x000fe200078ec0ff */
[----:B------:R-:W-:Y:S01]  /*0bd0*/  IMAD R162, R86, 0x8, R7 ;  /* 0x0000000856a27824 */ /* 0x000fe200078e0207 */
[----:B------:R-:W-:Y:S01]  /*0be0*/  ISETP.GE.AND P1, PT, R6, RZ, PT ;  /* 0x000000ff0600720c */ /* 0x000fe20003f26270 */
[----:B------:R-:W-:-:S02]  /*0bf0*/  @P4 VIADD R135, R135, 0x1 ;  /* 0x0000000187874836 */ /* 0x000fc40000000000 */
[----:B------:R-:W-:Y:S01]  /*0c00*/  IMAD.IADD R22, R22, 0x1, -R11 ;  /* 0x0000000116167824 */ /* 0x000fe200078e0a0b */
[----:B------:R-:W-:Y:S09]  /*0c10*/  @P0 BRA `(.L_x_1058) ;  /* 0x0000000000300947 */ /* 0x000ff20003800000 */
        /* <DEDUP_REMOVED lines=12> */
.L_x_1058:
[----:B------:R-:W-:Y:S01]  /*0ce0*/  @UP0 UIADD3 UR29, UR11, UR6, URZ ;  /* 0x000000060b1d0290 */ /* 0x000fe2000fffe03f */
[----:B------:R-:W-:Y:S01]  /*0cf0*/  @!P1 IMAD.MOV R135, RZ, RZ, -R135 ;  /* 0x000000ffff879224 */ /* 0x000fe200078e0a87 */
[----:B------:R-:W-:Y:S01]  /*0d00*/  USHF.R.S32.HI UR19, URZ, 0x1f, UR18 ;  /* 0x0000001f3f137899 */ /* 0x000fe20008011412 */
[----:B------:R-:W-:Y:S01]  /*0d10*/  IMAD.U32 R162, R162, 0x20, R5 ;  /* 0x00000020a2a27824 */ /* 0x000fe200078e0005 */
[----:B------:R-:W-:Y:S01]  /*0d20*/  @UP0 ULDC.64 UR6, c[0x0][0x250] ;  /* 0x0000940000060ab9 */ /* 0x000fe20000000a00 */
[----:B------:R-:W-:Y:S01]  /*0d30*/  SHF.R.S32.HI R171, RZ, 0x1f, R170 ;  /* 0x0000001fffab7819 */ /* 0x000fe200000114aa */
[----:B------:R-:W-:Y:S01]  /*0d40*/  @UP0 UIMAD.WIDE.U32 UR34, UR29, UR6, URZ ;  /* 0x000000061d2202a5 */ /* 0x000fe2000f8e003f */
[----:B------:R-:W-:Y:S01]  /*0d50*/  @!P3 LOP3.LUT R135, RZ, R2, RZ, 0x33, !PT ;  /* 0x00000002ff87b212 */ /* 0x000fe200078e33ff */
[----:B------:R-:W-:Y:S01]  /*0d60*/  @UP0 UIMAD UR29, UR29, UR7, URZ ;  /* 0x000000071d1d02a4 */ /* 0x000fe2000f8e023f */
[----:B------:R-:W-:-:S03]  /*0d70*/  SHF.R.S32.HI R17, RZ, 0x1f, R16 ;  /* 0x0000001fff117819 */ /* 0x000fc60000011410 */
        /* <DEDUP_REMOVED lines=14> */
.L_x_1059:
[--C-:B------:R-:W-:Y:S01]  /*0e60*/  IMAD.WIDE.U32 R18, R16, UR8, R170.reuse ;  /* 0x0000000810127c25 */ /* 0x100fe2000f8e00aa */
[----:B------:R-:W1:Y:S01]  /*0e70*/  S2R R83, SR_CTAID.X ;  /* 0x0000000000537919 */ /* 0x000e620000002500 */
[----:B------:R-:W-:Y:S01]  /*0e80*/  IADD3 R6, P0, R170, UR30, RZ ;  /* 0x0000001eaa067c10 */ /* 0x000fe2000ff1e0ff */
[----:B------:R-:W2:Y:S01]  /*0e90*/  S2UR UR30, SR_CgaCtaId ;  /* 0x00000000001e79c3 */ /* 0x000ea20000008800 */
[C---:B------:R-:W-:Y:S01]  /*0ea0*/  IMAD R7, R17.reuse, UR8, RZ ;  /* 0x0000000811077c24 */ /* 0x040fe2000f8e02ff */
[----:B------:R-:W-:Y:S01]  /*0eb0*/  IADD3 R166, P1, R18, UR32, RZ ;  /* 0x0000002012a67c10 */ /* 0x000fe2000ff3e0ff */
[C---:B------:R-:W-:Y:S01]  /*0ec0*/  IMAD.WIDE.U32 R10, R16.reuse, UR6, R170 ;  /* 0x00000006100a7c25 */ /* 0x040fe2000f8e00aa */
[----:B------:R-:W-:Y:S01]  /*0ed0*/  ULDC.64 UR4, c[0x0][0x258] ;  /* 0x0000960000047ab9 */ /* 0x000fe20000000a00 */
[----:B------:R-:W-:Y:S01]  /*0ee0*/  SHF.R.S32.HI R3, RZ, 0x1f, R3 ;  /* 0x0000001fff037819 */ /* 0x000fe20000011403 */
[----:B------:R-:W-:Y:S01]  /*0ef0*/  BSSY B0, `(.L_x_1060) ;  /* 0x000004d000007945 */ /* 0x000fe20003800000 */
[----:B------:R-:W-:Y:S01]  /*0f00*/  IMAD R5, R17, UR6, RZ ;  /* 0x0000000611057c24 */ /* 0x000fe2000f8e02ff */
[----:B------:R-:W-:Y:S01]  /*0f10*/  MOV R20, UR4 ;  /* 0x0000000400147c02 */ /* 0x000fe20008000f00 */
[C---:B------:R-:W-:Y:S01]  /*0f20*/  IMAD R4, R16.reuse, UR9, R7 ;  /* 0x0000000910047c24 */ /* 0x040fe2000f8e0207 */
[----:B------:R-:W-:Y:S01]  /*0f30*/  IADD3.X R7, R171, UR10, RZ, P0, !PT ;  /* 0x0000000aab077c10 */ /* 0x000fe200087fe4ff */
[----:B------:R-:W-:Y:S01]  /*0f40*/  IMAD R2, R16, UR7, R5 ;  /* 0x0000000710027c24 */ /* 0x000fe2000f8e0205 */
[----:B------:R-:W-:Y:S01]  /*0f50*/  IADD3 R132, P0, R10, UR34, RZ ;  /* 0x000000220a847c10 */ /* 0x000fe2000ff1e0ff */
[----:B------:R-:W-:Y:S01]  /*0f60*/  ULDC.64 UR10, c[0x0][0x260] ;  /* 0x00009800000a7ab9 */ /* 0x000fe20000000a00 */
[----:B------:R-:W-:Y:S01]  /*0f70*/  IADD3.X R167, R19, UR25, R4, P1, !PT ;  /* 0x0000001913a77c10 */ /* 0x000fe20008ffe404 */
[----:B------:R-:W-:Y:S01]  /*0f80*/  UIMAD UR4, UR19, UR4, URZ ;  /* 0x00000004130472a4 */ /* 0x000fe2000f8e023f */
[----:B------:R-:W-:Y:S01]  /*0f90*/  SHF.R.S32.HI R4, RZ, 0x1f, R135 ;  /* 0x0000001fff047819 */ /* 0x000fe20000011487 */
[----:B------:R-:W-:Y:S01]  /*0fa0*/  IMAD.WIDE.U32 R20, R20, UR18, R6 ;  /* 0x0000001214147c25 */ /* 0x000fe2000f8e0006 */
[----:B------:R-:W-:Y:S01]  /*0fb0*/  IADD3.X R133, R11, UR29, R2, P0, !PT ;  /* 0x0000001d0b857c10 */ /* 0x000fe200087fe402 */
[----:B------:R-:W-:Y:S01]  /*0fc0*/  UIADD3 UR29, -UR21, UR14, URZ ;  /* 0x0000000e151d7290 */ /* 0x000fe2000fffe13f */
[----:B------:R-:W-:Y:S01]  /*0fd0*/  SHF.R.S32.HI R8, RZ, 0x2, R8 ;  /* 0x00000002ff087819 */ /* 0x000fe20000011408 */
[----:B------:R-:W-:Y:S01]  /*0fe0*/  IMAD R2, R4, UR10, RZ ;  /* 0x0000000a04027c24 */ /* 0x000fe2000f8e02ff */
[----:B------:R-:W-:Y:S01]  /*0ff0*/  UIADD3 UR25, UR15, -0x1, URZ ;  /* 0xffffffff0f197890 */ /* 0x000fe2000fffe03f */
[----:B------:R-:W-:Y:S01]  /*1000*/  IMAD.WIDE.U32 R166, R135, UR10, R166 ;  /* 0x0000000a87a67c25 */ /* 0x000fe2000f8e00a6 */
[----:B------:R-:W-:-:S02]  /*1010*/  IADD3 R163, R170, 0x40, RZ ;  /* 0x00000040aaa37810 */ /* 0x000fc40007ffe0ff */
[C---:B------:R-:W-:Y:S01]  /*1020*/  ISETP.GE.AND P0, PT, R16.reuse, UR29, PT ;  /* 0x0000001d10007c0c */ /* 0x040fe2000bf06270 */
[----:B------:R-:W-:Y:S01]  /*1030*/  IMAD R169, R135, UR11, R2 ;  /* 0x0000000b87a97c24 */ /* 0x000fe2000f8e0202 */
[----:B------:R-:W-:Y:S01]  /*1040*/  LEA.HI R2, R3, R86, RZ, 0x2 ;  /* 0x0000005603027211 */ /* 0x000fe200078f10ff */
[----:B------:R-:W-:Y:S01]  /*1050*/  ULDC.64 UR10, c[0x0][0x268] ;  /* 0x00009a00000a7ab9 */ /* 0x000fe20000000a00 */
[----:B------:R-:W-:Y:S01]  /*1060*/  VIADD R10, R16, 0x20 ;  /* 0x00000020100a7836 */ /* 0x000fe20000000000 */
[----:B------:R-:W-:Y:S01]  /*1070*/  SHF.L.U32 R22, R22, 0x1, RZ ;  /* 0x0000000116167819 */ /* 0x000fe200000006ff */
[----:B------:R-:W-:Y:S01]  /*1080*/  IMAD R4, R4, UR10, RZ ;  /* 0x0000000a04047c24 */ /* 0x000fe2000f8e02ff */
[----:B------:R-:W-:Y:S01]  /*1090*/  LOP3.LUT R165, R2, 0xffffffc, RZ, 0xc0, !PT ;  /* 0x0ffffffc02a57812 */ /* 0x000fe200078ec0ff */
[C---:B------:R-:W-:Y:S01]  /*10a0*/  IMAD.WIDE.U32 R132, R135.reuse, UR10, R132 ;  /* 0x0000000a87847c25 */ /* 0x040fe2000f8e0084 */
[----:B------:R-:W-:Y:S02]  /*10b0*/  UIMAD UR10, UR18, UR5, UR4 ;  /* 0x00000005120a72a4 */ /* 0x000fe4000f8e0204 */
[----:B------:R-:W-:Y:S01]  /*10c0*/  IADD3 R165, R86, -R165, RZ ;  /* 0x800000a556a57210 */ /* 0x000fe20007ffe0ff */
[----:B------:R-:W-:Y:S01]  /*10d0*/  UMOV UR4, 0x400 ;  /* 0x0000040000047882 */ /* 0x000fe20000000000 */
[----:B------:R-:W-:Y:S01]  /*10e0*/  IMAD R135, R135, UR11, R4 ;  /* 0x0000000b87877c24 */ /* 0x000fe2000f8e0204 */
[----:B--2---:R-:W-:Y:S01]  /*10f0*/  ULEA UR4, UR30, UR4, 0x18 ;  /* 0x000000041e047291 */ /* 0x004fe2000f8ec03f */
[----:B------:R-:W-:Y:S01]  /*1100*/  IADD3 R19, R21, UR10, RZ ;  /* 0x0000000a15137c10 */ /* 0x000fe2000fffe0ff */
[----:B------:R-:W-:Y:S01]  /*1110*/  USHF.R.S32.HI UR5, URZ, 0x1f, UR25 ;  /* 0x0000001f3f057899 */ /* 0x000fe20008011419 */
[----:B-1----:R-:W-:-:S03]  /*1120*/  IMAD.WIDE R174, R83, 0x40, R16 ;  /* 0x0000004053ae7825 */ /* 0x002fc600078e0210 */
[----:B------:R-:W-:Y:S01]  /*1130*/  LEA R162, R162, UR4, 0x1 ;  /* 0x00000004a2a27c11 */ /* 0x000fe2000f8e08ff */
        /* <DEDUP_REMOVED lines=40> */
.L_x_1061:
[----:B------:R-:W-:Y:S05]  /*13c0*/  BSYNC B0 ;  /* 0x0000000000007941 */ /* 0x000fea0003800000 */
.L_x_1060:
[----:B------:R-:W-:Y:S01]  /*13d0*/  ISETP.GE.AND P0, PT, R10, UR29, PT ;  /* 0x0000001d0a007c0c */ /* 0x000fe2000bf06270 */
[----:B------:R-:W-:Y:S01]  /*13e0*/  ULEA UR10, UR15, UR28, 0x6 ;  /* 0x0000001c0f0a7291 */ /* 0x000fe2000f8e303f */
[----:B------:R-:W-:Y:S01]  /*13f0*/  IMAD R81, R165, UR16, R22 ;  /* 0x00000010a5517c24 */ /* 0x000fe2000f8e0216 */
[----:B------:R-:W-:Y:S01]  /*1400*/  UIMAD UR28, UR25, -0x40, UR24 ;  /* 0xffffffc0191c78a4 */ /* 0x000fe2000f8e0218 */
[----:B------:R-:W-:Y:S01]  /*1410*/  BSSY B0, `(.L_x_1062) ;  /* 0x000002a000007945 */ /* 0x000fe20003800000 */
[----:B------:R-:W-:-:S06]  /*1420*/  UIADD3 UR10, UR10, -0x40, URZ ;  /* 0xffffffc00a0a7890 */ /* 0x000fcc000fffe03f */
[----:B------:R-:W-:Y:S02]  /*1430*/  IADD3 R84, P5, R81, UR10, RZ ;  /* 0x0000000a51547c10 */ /* 0x000fe4000ffbe0ff */
[----:B-12---:R-:W-:Y:S01]  /*1440*/  MOV R2, UR10 ;  /* 0x0000000a00027c02 */ /* 0x006fe20008000f00 */
[----:B------:R-:W-:Y:S10]  /*1450*/  @P0 BRA `(.L_x_1063) ;  /* 0x0000000000940947 */ /* 0x000ff40003800000 */
        /* <DEDUP_REMOVED lines=12> */
[----:B------:R2:W-:Y:S06]  /*1520*/  @P3 STS.128 [R162+0x800], RZ ;  /* 0x000800ffa2003388 */ /* 0x0005ec0000000c00 */
[----:B------:R-:W3:Y:S01]  /*1530*/  @!P2 LDC.64 R4, c[0x0][0x210] ;  /* 0x00008400ff04ab82 */ /* 0x000ee20000000a00 */
[----:B-1----:R-:W-:Y:S01]  /*1540*/  @!P3 LEA R18, P4, R20, R6, 0x1 ;  /* 0x000000061412b211 */ /* 0x002fe200078808ff */
[----:B------:R-:W-:-:S05]  /*1550*/  IMAD.IADD R6, R21, 0x1, R3 ;  /* 0x0000000115067824 */ /* 0x000fca00078e0203 */
        /* <DEDUP_REMOVED lines=21> */
.L_x_1063:
[----:B------:R-:W-:Y:S05]  /*16b0*/  BSYNC B0 ;  /* 0x0000000000007941 */ /* 0x000fea0003800000 */
.L_x_1062:
        /* <DEDUP_REMOVED lines=11> */
[----:B--2---:R-:W-:Y:S01]  /*1770*/  IADD3 R18, R21, UR10, RZ ;  /* 0x0000000a15127c10 */ /* 0x004fe2000fffe0ff */
        /* <DEDUP_REMOVED lines=32> */
.L_x_1065:
[----:B------:R-:W-:Y:S05]  /*1980*/  BSYNC B0 ;  /* 0x0000000000007941 */ /* 0x000fea0003800000 */
.L_x_1064:
        /* <DEDUP_REMOVED lines=12> */
[----:B-12---:R-:W1:Y:S01]  /*1a50*/  @!P2 LDC.64 R4, c[0x0][0x218] ;  /* 0x00008600ff04ab82 */ /* 0x006e620000000a00 */
        /* <DEDUP_REMOVED lines=22> */
.L_x_1067:
[----:B------:R-:W-:Y:S05]  /*1bc0*/  BSYNC B0 ;  /* 0x0000000000007941 */ /* 0x000fea0003800000 */
.L_x_1066:
        /* <DEDUP_REMOVED lines=10> */
[----:B------:R-:W-:Y:S01]  /*1c70*/  LEA.HI R14, R14, R85, RZ, 0x4 ;  /* 0x000000550e0e7211 */ /* 0x000fe200078f20ff */
[----:B------:R-:W-:Y:S01]  /*1c80*/  @UP1 ULEA UR10, UP0, UR18, UR10, 0x2 ;  /* 0x0000000a120a1291 */ /* 0x000fe2000f80103f */
[----:B------:R-:W-:Y:S01]  /*1c90*/  ISETP.GE.AND P1, PT, R16, UR28, PT ;  /* 0x0000001c10007c0c */ /* 0x000fe2000bf26270 */
[----:B------:R-:W-:Y:S01]  /*1ca0*/  @UP1 UIADD3 UR9, UR19, UR9, URZ ;  /* 0x0000000913091290 */ /* 0x000fe2000fffe03f */
[----:B------:R-:W-:Y:S01]  /*1cb0*/  LOP3.LUT R12, R12, 0xfffffff8, RZ, 0xc0, !PT ;  /* 0xfffffff80c0c7812 */ /* 0x000fe200078ec0ff */
[----:B------:R-:W-:-:S04]  /*1cc0*/  DEPBAR.LE SB0, 0x0 ;  /* 0x000080000000791a */ /* 0x000fc80000000000 */
[----:B------:R-:W-:Y:S01]  /*1cd0*/  @UP1 ULEA.HI.X UR11, UR18, UR11, UR9, 0x2, UP0 ;  /* 0x0000000b120b1291 */ /* 0x000fe200080f1409 */
[----:B-1234-:R-:W-:Y:S01]  /*1ce0*/  IMAD.U32 R4, RZ, RZ, UR10 ;  /* 0x0000000aff047e24 */ /* 0x01efe2000f8e00ff */
[----:B------:R-:W-:Y:S01]  /*1cf0*/  LEA R15, R86, UR21, 0x4 ;  /* 0x00000015560f7c11 */ /* 0x000fe2000f8e20ff */
[----:B------:R-:W-:-:S03]  /*1d00*/  @UP1 ULDC UR8, c[0x0][0x2e8] ;  /* 0x0000ba0000081ab9 */ /* 0x000fc60000000800 */
[----:B------:R-:W-:-:S05]  /*1d10*/  IMAD.U32 R5, RZ, RZ, UR11 ;  /* 0x0000000bff057e24 */ /* 0x000fca000f8e00ff */
[----:B------:R1:W2:Y:S01]  /*1d20*/  @P0 LDG.E R4, desc[UR22][R4.64] ;  /* 0x0000001604040981 */ /* 0x0002a2000c1e1900 */
[----:B------:R-:W-:Y:S01]  /*1d30*/  LOP3.LUT R88, R14, 0xfffffff0, RZ, 0xc0, !PT ;  /* 0xfffffff00e587812 */ /* 0x000fe200078ec0ff */
[C---:B------:R-:W-:Y:S01]  /*1d40*/  IMAD.IADD R7, R85.reuse, 0x1, -R12 ;  /* 0x0000000155077824 */ /* 0x040fe200078e0a0c */
[----:B------:R-:W-:Y:S01]  /*1d50*/  SHF.R.S32.HI R3, RZ, 0x4, R14 ;  /* 0x00000004ff037819 */ /* 0x000fe2000001140e */
[----:B------:R-:W-:Y:S01]  /*1d60*/  BAR.SYNC.DEFER_BLOCKING 0x0 ;  /* 0x0000000000007b1d */ /* 0x000fe20000010000 */
[----:B------:R-:W-:Y:S01]  /*1d70*/  ISETP.GE.AND P6, PT, R10, UR28, PT ;  /* 0x0000001c0a007c0c */ /* 0x000fe2000bfc6270 */
[----:B------:R-:W-:Y:S01]  /*1d80*/  IMAD.IADD R88, R85, 0x1, -R88 ;  /* 0x0000000155587824 */ /* 0x000fe200078e0a58 */
[----:B------:R-:W-:Y:S01]  /*1d90*/  LEA.HI R14, R14, R3, RZ, 0x1 ;  /* 0x000000030e0e7211 */ /* 0x000fe200078f08ff */
[----:B------:R-:W-:Y:S01]  /*1da0*/  IMAD.SHL.U32 R9, R9, 0x8, RZ ;  /* 0x0000000809097824 */ /* 0x000fe200078e00ff */
[----:B------:R-:W-:Y:S01]  /*1db0*/  IADD3 R80, R15, 0x1, R8 ;  /* 0x000000010f507810 */ /* 0x000fe20007ffe008 */
[----:B------:R-:W-:Y:S01]  /*1dc0*/  USHF.L.U64.HI UR10, UR6, 0x6, UR7 ;  /* 0x00000006060a7899 */ /* 0x000fe20008010207 */
[-C--:B------:R-:W-:Y:S01]  /*1dd0*/  LEA.HI R16, R88, R88.reuse, RZ, 0x1 ;  /* 0x0000005858107211 */ /* 0x080fe200078f08ff */
[----:B------:R-:W-:Y:S01]  /*1de0*/  USHF.L.U32 UR11, UR6, 0x6, URZ ;  /* 0x00000006060b7899 */ /* 0x000fe2000800063f */
[----:B------:R-:W-:Y:S01]  /*1df0*/  SHF.R.S32.HI R13, RZ, 0x1f, R88 ;  /* 0x0000001fff0d7819 */ /* 0x000fe20000011458 */
[----:B------:R-:W-:Y:S01]  /*1e00*/  UIMAD UR9, UR10, UR25, URZ ;  /* 0x000000190a0972a4 */ /* 0x000fe2000f8e023f */
[----:B------:R-:W-:Y:S01]  /*1e10*/  LOP3.LUT R10, R14, 0xfffffffe, RZ, 0xc0, !PT ;  /* 0xfffffffe0e0a7812 */ /* 0x000fe200078ec0ff */
[----:B------:R-:W-:Y:S01]  /*1e20*/  IMAD.IADD R135, R133, 0x1, R135 ;  /* 0x0000000185877824 */ /* 0x000fe200078e0287 */
[----:B------:R-:W-:Y:S01]  /*1e30*/  LEA.HI R6, R13, R88, RZ, 0x3 ;  /* 0x000000580d067211 */ /* 0x000fe200078f18ff */
[----:B------:R-:W-:Y:S01]  /*1e40*/  IMAD.MOV.U32 R134, RZ, RZ, R132 ;  /* 0x000000ffff867224 */ /* 0x000fe200078e0084 */
[----:B------:R-:W-:Y:S01]  /*1e50*/  LEA.HI R12, R7, R7, RZ, 0x1 ;  /* 0x00000007070c7211 */ /* 0x000fe200078f08ff */
[----:B------:R-:W-:Y:S01]  /*1e60*/  IMAD.IADD R10, R3, 0x1, -R10 ;  /* 0x00000001030a7824 */ /* 0x000fe200078e0a0a */
[----:B------:R-:W-:Y:S01]  /*1e70*/  UIMAD UR9, UR5, UR11, UR9 ;  /* 0x0000000b050972a4 */ /* 0x000fe2000f8e0209 */
[----:B------:R-:W-:Y:S01]  /*1e80*/  IMAD.SHL.U32 R6, R6, 0x20, RZ ;  /* 0x0000002006067824 */ /* 0x000fe200078e00ff */
[----:B------:R-:W-:Y:S01]  /*1e90*/  SHF.R.S32.HI R3, RZ, 0x1, R12 ;  /* 0x00000001ff037819 */ /* 0x000fe2000001140c */
[----:B------:R-:W-:Y:S01]  /*1ea0*/  BSSY B0, `(.L_x_1068) ;  /* 0x000004a000007945 */ /* 0x000fe20003800000 */
[----:B-1----:R-:W-:-:S02]  /*1eb0*/  LOP3.LUT R5, R16, 0x7fffffe, RZ, 0xc0, !PT ;  /* 0x07fffffe10057812 */ /* 0x002fc400078ec0ff */
[----:B------:R-:W-:Y:S01]  /*1ec0*/  LOP3.LUT R12, R12, 0x7fffffe, RZ, 0xc0, !PT ;  /* 0x07fffffe0c0c7812 */ /* 0x000fe200078ec0ff */
[----:B------:R-:W-:Y:S01]  /*1ed0*/  IMAD.SHL.U32 R14, R3, 0x40, RZ ;  /* 0x00000040030e7824 */ /* 0x000fe200078e00ff */
[----:B------:R1:W-:Y:S01]  /*1ee0*/  @P1 STS [R162+0x6000], RZ ;  /* 0x006000ffa2001388 */ /* 0x0003e20000000800 */
[----:B------:R-:W-:Y:S01]  /*1ef0*/  IMAD.IADD R88, R88, 0x1, -R5 ;  /* 0x0000000158587824 */ /* 0x000fe200078e0a05 */
[----:B------:R-:W-:Y:S01]  /*1f00*/  SHF.R.S32.HI R5, RZ, 0x1, R16 ;  /* 0x00000001ff057819 */ /* 0x000fe20000011410 */
[----:B------:R-:W-:Y:S01]  /*1f10*/  IMAD.IADD R15, R7, 0x1, -R12 ;  /* 0x00000001070f7824 */ /* 0x000fe200078e0a0c */
[----:B------:R-:W-:Y:S01]  /*1f20*/  SHF.R.S32.HI R16, RZ, 0x1f, R16 ;  /* 0x0000001fff107819 */ /* 0x000fe20000011410 */
[----:B------:R1:W-:Y:S01]  /*1f30*/  @P1 STS [R162+0x6004], RZ ;  /* 0x006004ffa2001388 */ /* 0x0003e20000000800 */
[----:B------:R-:W-:Y:S01]  /*1f40*/  LOP3.LUT R14, R14, 0xc0, RZ, 0xc0, !PT ;  /* 0x000000c00e0e7812 */ /* 0x000fe200078ec0ff */
[----:B------:R-:W-:Y:S01]  /*1f50*/  IMAD R128, R10, 0x8, R15 ;  /* 0x000000080a807824 */ /* 0x000fe200078e020f */
[----:B------:R-:W-:Y:S01]  /*1f60*/  LEA.HI R13, R16, R5, RZ, 0x2 ;  /* 0x00000005100d7211 */ /* 0x000fe200078f10ff */
[----:B------:R1:W-:Y:S01]  /*1f70*/  @P1 STS.64 [R162+0x6008], RZ ;  /* 0x006008ffa2001388 */ /* 0x0003e20000000a00 */
[----:B------:R-:W-:Y:S01]  /*1f80*/  LOP3.LUT R9, R14, 0x8, R9, 0xf8, !PT ;  /* 0x000000080e097812 */ /* 0x000fe200078ef809 */
[----:B------:R-:W-:Y:S01]  /*1f90*/  IMAD.SHL.U32 R10, R10, 0x8, RZ ;  /* 0x000000080a0a7824 */ /* 0x000fe200078e00ff */
[----:B------:R-:W-:Y:S01]  /*1fa0*/  LOP3.LUT R8, R13, 0xfffffffc, RZ, 0xc0, !PT ;  /* 0xfffffffc0d087812 */ /* 0x000fe200078ec0ff */
[----:B------:R1:W-:Y:S01]  /*1fb0*/  @P1 STS.128 [R162+0x7000], RZ ;  /* 0x007000ffa2001388 */ /* 0x0003e20000000c00 */
[----:B------:R-:W-:Y:S01]  /*1fc0*/  SHF.R.U32.HI R14, RZ, 0x3, R14 ;  /* 0x00000003ff0e7819 */ /* 0x000fe2000001160e */
[----:B------:R-:W-:Y:S01]  /*1fd0*/  IMAD.U32 R13, RZ, RZ, UR24 ;  /* 0x00000018ff0d7e24 */ /* 0x000fe2000f8e00ff */
[----:B------:R-:W-:Y:S01]  /*1fe0*/  LOP3.LUT R87, R6, 0xffffff00, RZ, 0xc0, !PT ;  /* 0xffffff0006577812 */ /* 0x000fe200078ec0ff */
[----:B------:R-:W-:Y:S01]  /*1ff0*/  IMAD.IADD R8, R5, 0x1, -R8 ;  /* 0x0000000105087824 */ /* 0x000fe200078e0a08 */
[----:B------:R-:W-:Y:S01]  /*2000*/  LOP3.LUT R7, R9, R14, RZ, 0x3c, !PT ;  /* 0x0000000e09077212 */ /* 0x000fe200078e3cff */
[----:B------:R-:W2:Y:S01]  /*2010*/  @P0 MUFU.RCP R5, UR8 ;  /* 0x0000000800050d08 */ /* 0x000ea20008001000 */
[----:B------:R1:W-:Y:S01]  /*2020*/  @P1 STS.128 [R162+0x8000], RZ ;  /* 0x008000ffa2001388 */ /* 0x0003e20000000c00 */
[----:B------:R-:W-:Y:S01]  /*2030*/  IMAD.SHL.U32 R9, R8, 0x40, RZ ;  /* 0x0000004008097824 */ /* 0x000fe200078e00ff */
[----:B------:R-:W-:Y:S01]  /*2040*/  IADD3 R80, R13, -UR14, R80 ;  /* 0x8000000e0d507c10 */ /* 0x000fe2000fffe050 */
[----:B------:R-:W-:-:S02]  /*2050*/  IMAD R129, R86, 0x200, R87 ;  /* 0x0000020056817824 */ /* 0x000fc400078e0257 */
[----:B------:R-:W-:Y:S01]  /*2060*/  IMAD.WIDE.U32 R12, R11, UR11, R134 ;  /* 0x0000000b0b0c7c25 */ /* 0x000fe2000f8e0086 */
[----:B------:R-:W-:-:S03]  /*2070*/  LOP3.LUT R9, R9, 0xc0, RZ, 0xc0, !PT ;  /* 0x000000c009097812 */ /* 0x000fc600078ec0ff */
[----:B------:R-:W-:Y:S01]  /*2080*/  VIADD R80, R80, UR17 ;  /* 0x0000001150507c36 */ /* 0x000fe20008000000 */
[----:B------:R-:W-:Y:S01]  /*2090*/  LOP3.LUT R10, R9, 0x8, R10, 0xf8, !PT ;  /* 0x00000008090a7812 */ /* 0x000fe200078ef80a */
[----:B------:R-:W-:Y:S01]  /*20a0*/  IMAD R129, R88, 0x20, R129 ;  /* 0x0000002058817824 */ /* 0x000fe200078e0281 */
[----:B------:R-:W-:Y:S01]  /*20b0*/  SHF.R.U32.HI R9, RZ, 0x3, R9 ;  /* 0x00000003ff097819 */ /* 0x000fe20000011609 */
[----:B------:R-:W-:Y:S01]  /*20c0*/  UMOV UR17, URZ ;  /* 0x0000003f00117c82 */ /* 0x000fe20008000000 */
[----:B------:R-:W-:Y:S02]  /*20d0*/  IMAD.U32 R128, R128, 0x20, R7 ;  /* 0x0000002080807824 */ /* 0x000fe400078e0007 */
[----:B------:R-:W-:Y:S01]  /*20e0*/  LOP3.LUT R82, R10, R9, RZ, 0x3c, !PT ;  /* 0x000000090a527212 */ /* 0x000fe200078e3cff */
[----:B------:R-:W-:-:S04]  /*20f0*/  VIADD R10, R13, UR9 ;  /* 0x000000090d0a7c36 */ /* 0x000fc80008000000 */
[----:B------:R-:W-:Y:S02]  /*2100*/  IMAD.IADD R129, R82, 0x1, R129 ;  /* 0x0000000152817824 */ /* 0x000fe400078e0281 */
[----:B--2---:R-:W-:-:S05]  /*2110*/  @P0 FMUL.FTZ R4, R4, R5 ;  /* 0x0000000504040220 */ /* 0x004fca0000410000 */
[----:B------:R-:W-:-:S13]  /*2120*/  @P0 R2UR UR8, R4 ;  /* 0x00000000040802ca */ /* 0x000fda00000e0000 */
        /* <DEDUP_REMOVED lines=33> */
.L_x_1069:
[----:B------:R-:W-:Y:S05]  /*2340*/  BSYNC B0 ;  /* 0x0000000000007941 */ /* 0x000fea0003800000 */
.L_x_1068:
        /* <DEDUP_REMOVED lines=40> */
.L_x_1071:
[----:B------:R-:W-:Y:S05]  /*25d0*/  BSYNC B0 ;  /* 0x0000000000007941 */ /* 0x000fea0003800000 */
.L_x_1070:
[----:B------:R-:W-:Y:S01]  /*25e0*/  LDSM.16.M88.4 R64, [R129] ;  /* 0x000000008140783b */ /* 0x000fe20000000200 */
[----:B-12-4-:R-:W-:Y:S01]  /*25f0*/  IMAD.MOV.U32 R5, RZ, RZ, 0x10 ;  /* 0x00000010ff057424 */ /* 0x016fe200078e00ff */
[----:B------:R-:W-:Y:S01]  /*2600*/  LOP3.LUT P1, RZ, R8, 0x2, RZ, 0xc0, !PT ;  /* 0x0000000208ff7812 */ /* 0x000fe2000782c0ff */
[----:B------:R-:W-:Y:S01]  /*2610*/  IMAD.SHL.U32 R172, R85, 0x2, RZ ;  /* 0x0000000255ac7824 */ /* 0x000fe200078e00ff */
[----:B------:R-:W1:Y:S01]  /*2620*/  LDSM.16.M88.4 R36, [R128+0x3000] ;  /* 0x003000008024783b */ /* 0x000e620000000200 */
[----:B------:R-:W-:Y:S01]  /*2630*/  LOP3.LUT P0, RZ, R3, 0x2, RZ, 0xc0, !PT ;  /* 0x0000000203ff7812 */ /* 0x000fe2000780c0ff */
[----:B------:R-:W-:Y:S01]  /*2640*/  IMAD.U32 R137, RZ, RZ, UR24 ;  /* 0x00000018ff897e24 */ /* 0x000fe2000f8e00ff */
[C---:B------:R-:W-:Y:S01]  /*2650*/  SEL R3, R5.reuse, 0xfffffff0, !P1 ;  /* 0xfffffff005037807 */ /* 0x040fe20004800000 */
[----:B------:R-:W2:Y:S01]  /*2660*/  LDSM.16.M88.4 R20, [R128+0x3800] ;  /* 0x003800008014783b */ /* 0x000ea20000000200 */
[----:B------:R-:W-:Y:S01]  /*2670*/  SEL R5, R5, 0xfffffff0, !P0 ;  /* 0xfffffff005057807 */ /* 0x000fe20004000000 */
[----:B------:R-:W-:Y:S01]  /*2680*/  UISETP.GE.AND UP0, UPT, UR15, 0x2, UPT ;  /* 0x000000020f00788c */ /* 0x000fe2000bf06270 */
[----:B------:R-:W-:Y:S01]  /*2690*/  LOP3.LUT R172, R172, 0x6, RZ, 0xc0, !PT ;  /* 0x00000006acac7812 */ /* 0x000fe200078ec0ff */
[----:B------:R-:W4:Y:S01]  /*26a0*/  LDSM.16.M88.4 R28, [R128+0x3400] ;  /* 0x00340000801c783b */ /* 0x000f220000000200 */
[----:B------:R-:W-:Y:S01]  /*26b0*/  IMAD R127, R3, 0x2, R129 ;  /* 0x00000002037f7824 */ /* 0x000fe200078e0281 */
[----:B------:R-:W-:Y:S01]  /*26c0*/  SHF.R.S32.HI R97, RZ, 0x1f, R81 ;  /* 0x0000001fff617819 */ /* 0x000fe20000011451 */
[----:B------:R-:W-:Y:S01]  /*26d0*/  IMAD R125, R5, 0x2, R128 ;  /* 0x00000002057d7824 */ /* 0x000fe200078e0280 */
[----:B------:R-:W5:Y:S01]  /*26e0*/  LDSM.16.M88.4 R44, [R128+0x3c00] ;  /* 0x003c0000802c783b */ /* 0x000f620000000200 */
[----:B------:R-:W-:Y:S01]  /*26f0*/  VIADDMNMX R137, R80, 0x8, R137, PT ;  /* 0x0000000850897846 */ /* 0x000fe20003800189 */
[----:B------:R-:W-:Y:S01]  /*2700*/  IMAD R87, R88, 0x20, R87 ;  /* 0x0000002058577824 */ /* 0x000fe200078e0257 */
[----:B------:R-:W-:Y:S01]  /*2710*/  VIMNMX R142, R80, UR24, PT ;  /* 0x00000018508e7c48 */ /* 0x000fe2000bfe0100 */
[----:B------:R-:W-:Y:S01]  /*2720*/  LDSM.16.M88.4 R60, [R127] ;  /* 0x000000007f3c783b */ /* 0x000fe20000000200 */
[----:B------:R-:W-:Y:S01]  /*2730*/  LEA.HI.X.SX32 R97, R2, R97, 0x1, P5 ;  /* 0x0000006102617211 */ /* 0x000fe200028f0eff */
[----:B------:R-:W-:Y:S01]  /*2740*/  UIADD3 UR19, UR27, 0x646e171e, URZ ;  /* 0x646e171e1b137890 */ /* 0x000fe2000fffe03f */
[----:B------:R-:W-:Y:S01]  /*2750*/  IMAD R136, R83, 0x4, R86 ;  /* 0x0000000453887824 */ /* 0x000fe200078e0256 */
[----:B------:R-:W3:Y:S01]  /*2760*/  LDSM.16.M88.4 R12, [R125+0x3000] ;  /* 0x003000007d0c783b */ /* 0x000ee20000000200 */
[----:B------:R-:W-:Y:S01]  /*2770*/  UIADD3 UR18, UR26, -0x4ab325aa, URZ ;  /* 0xb54cda561a127890 */ /* 0x000fe2000fffe03f */
[----:B------:R-:W-:-:S02]  /*2780*/  UMOV UR38, UR25 ;  /* 0x0000001900267c82 */ /* 0x000fc40008000000 */
[----:B------:R-:W3:Y:S04]  /*2790*/  LDSM.16.M88.4 R4, [R125+0x3800] ;  /* 0x003800007d04783b */ /* 0x000ee80000000200 */
[----:B------:R-:W3:Y:S04]  /*27a0*/  LDSM.16.M88.4 R8, [R125+0x3400] ;  /* 0x003400007d08783b */ /* 0x000ee80000000200 */
[----:B------:R-:W3:Y:S04]  /*27b0*/  LDSM.16.M88.4 R72, [R125+0x3c00] ;  /* 0x003c00007d48783b */ /* 0x000ee80000000200 */
[----:B------:R-:W-:Y:S01]  /*27c0*/  LDSM.16.M88.4 R16, [R129+0x1000] ;  /* 0x001000008110783b */ /* 0x000fe20000000200 */
[C---:B-1----:R-:W-:Y:S03]  /*27d0*/  HMMA.16816.F32 R40, R64.reuse, R36, RZ ;  /* 0x000000244028723c */ /* 0x042fe600000018ff */
[----:B------:R-:W1:Y:S04]  /*27e0*/  LDSM.16.M88.4 R56, [R128+0x4000] ;  /* 0x004000008038783b */ /* 0x000e680000000200 */
[----:B------:R-:W1:Y:S01]  /*27f0*/  LDSM.16.M88.4 R48, [R128+0x4800] ;  /* 0x004800008030783b */ /* 0x000e620000000200 */
[C---:B------:R-:W-:Y:S03]  /*2800*/  HMMA.16816.F32 R36, R64.reuse, R38, RZ ;  /* 0x000000264024723c */ /* 0x040fe600000018ff */
[----:B------:R-:W1:Y:S03]  /*2810*/  LDSM.16.M88.4 R52, [R128+0x4400] ;  /* 0x004400008034783b */ /* 0x000e660000000200 */
[C---:B--2---:R-:W-:Y:S01]  /*2820*/  HMMA.16816.F32 R24, R64.reuse, R20, RZ ;  /* 0x000000144018723c */ /* 0x044fe200000018ff */
[----:B------:R-:W-:Y:S04]  /*2830*/  LDSM.16.M88.4 R76, [R127+0x1000] ;  /* 0x001000007f4c783b */ /* 0x000fe80000000200 */
[----:B------:R-:W0:Y:S01]  /*2840*/  LDGDEPBAR ;  /* 0x00000000000079af */ /* 0x000e220000000000 */
[C---:B----4-:R-:W-:Y:S06]  /*2850*/  HMMA.16816.F32 R32, R64.reuse, R28, RZ ;  /* 0x0000001c4020723c */ /* 0x050fec00000018ff */
[C---:B------:R-:W-:Y:S06]  /*2860*/  HMMA.16816.F32 R28, R64.reuse, R30, RZ ;  /* 0x0000001e401c723c */ /* 0x040fec00000018ff */
[C---:B------:R-:W-:Y:S06]  /*2870*/  HMMA.16816.F32 R20, R64.reuse, R22, RZ ;  /* 0x000000164014723c */ /* 0x040fec00000018ff */
[C---:B-----5:R-:W-:Y:S06]  /*2880*/  HMMA.16816.F32 R68, R64.reuse, R44, RZ ;  /* 0x0000002c4044723c */ /* 0x060fec00000018ff */
[----:B------:R-:W-:Y:S01]  /*2890*/  HMMA.16816.F32 R64, R64, R46, RZ ;  /* 0x0000002e4040723c */ /* 0x000fe200000018ff */
[----:B------:R-:W2:Y:S05]  /*28a0*/  LDSM.16.M88.4 R44, [R128+0x4c00] ;  /* 0x004c0000802c783b */ /* 0x000eaa0000000200 */
[C---:B---3--:R-:W-:Y:S06]  /*28b0*/  HMMA.16816.F32 R40, R60.reuse, R12, R40 ;  /* 0x0000000c3c28723c */ /* 0x048fec0000001828 */
[C---:B------:R-:W-:Y:S01]  /*28c0*/  HMMA.16816.F32 R36, R60.reuse, R14, R36 ;  /* 0x0000000e3c24723c */ /* 0x040fe20000001824 */
        /* <DEDUP_REMOVED lines=15> */
[C---:B------:R-:W-:Y:S06]  /*29c0*/  HMMA.16816.F32 R32, R16.reuse, R52, R32 ;  /* 0x000000341020723c */ /* 0x040fec0000001820 */
[C---:B------:R-:W-:Y:S01]  /*29d0*/  HMMA.16816.F32 R28, R16.reuse, R54, R28 ;  /* 0x00000036101c723c */ /* 0x040fe2000000181c */
[----:B------:R-:W-:Y:S05]  /*29e0*/  LDSM.16.M88.4 R52, [R128+0x5400] ;  /* 0x005400008034783b */ /* 0x000fea0000000200 */
[C---:B------:R-:W-:Y:S01]  /*29f0*/  HMMA.16816.F32 R20, R16.reuse, R50, R20 ;  /* 0x000000321014723c */ /* 0x040fe20000001814 */
[----:B------:R-:W1:Y:S05]  /*2a00*/  LDSM.16.M88.4 R48, [R128+0x5800] ;  /* 0x005800008030783b */ /* 0x000e6a0000000200 */
[C---:B--2---:R-:W-:Y:S06]  /*2a10*/  HMMA.16816.F32 R68, R16.reuse, R44, R68 ;  /* 0x0000002c1044723c */ /* 0x044fec0000001844 */
[----:B------:R-:W-:Y:S01]  /*2a20*/  HMMA.16816.F32 R64, R16, R46, R64 ;  /* 0x0000002e1040723c */ /* 0x000fe20000001840 */
[----:B------:R-:W2:Y:S04]  /*2a30*/  LDSM.16.M88.4 R44, [R128+0x5c00] ;  /* 0x005c0000802c783b */ /* 0x000ea80000000200 */
[----:B------:R-:W-:Y:S01]  /*2a40*/  LDSM.16.M88.4 R16, [R125+0x5000] ;  /* 0x005000007d10783b */ /* 0x000fe20000000200 */
[C---:B---3--:R-:W-:Y:S06]  /*2a50*/  HMMA.16816.F32 R40, R76.reuse, R12, R40 ;  /* 0x0000000c4c28723c */ /* 0x048fec0000001828 */
[C---:B------:R-:W-:Y:S01]  /*2a60*/  HMMA.16816.F32 R36, R76.reuse, R14, R36 ;  /* 0x0000000e4c24723c */ /* 0x040fe20000001824 */
[----:B------:R-:W-:Y:S05]  /*2a70*/  LDSM.16.M88.4 R12, [R125+0x5400] ;  /* 0x005400007d0c783b */ /* 0x000fea0000000200 */
[C---:B----4-:R-:W-:Y:S06]  /*2a80*/  HMMA.16816.F32 R24, R76.reuse, R4, R24 ;  /* 0x000000044c18723c */ /* 0x050fec0000001818 */
[C---:B------:R-:W-:Y:S06]  /*2a90*/  HMMA.16816.F32 R32, R76.reuse, R8, R32 ;  /* 0x000000084c20723c */ /* 0x040fec0000001820 */
[C---:B------:R-:W-:Y:S01]  /*2aa0*/  HMMA.16816.F32 R28, R76.reuse, R10, R28 ;  /* 0x0000000a4c1c723c */ /* 0x040fe2000000181c */
[----:B------:R-:W3:Y:S05]  /*2ab0*/  LDSM.16.M88.4 R8, [R127+0x2000] ;  /* 0x002000007f08783b */ /* 0x000eea0000000200 */
[C---:B------:R-:W-:Y:S01]  /*2ac0*/  HMMA.16816.F32 R20, R76.reuse, R6, R20 ;  /* 0x000000064c14723c */ /* 0x040fe20000001814 */
[----:B------:R-:W4:Y:S05]  /*2ad0*/  LDSM.16.M88.4 R4, [R125+0x5800] ;  /* 0x005800007d04783b */ /* 0x000f2a0000000200 */
[C---:B-----5:R-:W-:Y:S06]  /*2ae0*/  HMMA.16816.F32 R68, R76.reuse, R72, R68 ;  /* 0x000000484c44723c */ /* 0x060fec0000001844 */
[----:B------:R-:W-:Y:S06]  /*2af0*/  HMMA.16816.F32 R64, R76, R74, R64 ;  /* 0x0000004a4c40723c */ /* 0x000fec0000001840 */
[C---:B-1----:R-:W-:Y:S06]  /*2b00*/  HMMA.16816.F32 R40, R60.reuse, R56, R40 ;  /* 0x000000383c28723c */ /* 0x042fec0000001828 */
[C---:B------:R-:W-:Y:S06]  /*2b10*/  HMMA.16816.F32 R36, R60.reuse, R58, R36 ;  /* 0x0000003a3c24723c */ /* 0x040fec0000001824 */
[C---:B------:R-:W-:Y:S06]  /*2b20*/  HMMA.16816.F32 R24, R60.reuse, R48, R24 ;  /* 0x000000303c18723c */ /* 0x040fec0000001818 */
[C---:B------:R-:W-:Y:S06]  /*2b30*/  HMMA.16816.F32 R32, R60.reuse, R52, R32 ;  /* 0x000000343c20723c */ /* 0x040fec0000001820 */
[----:B------:R-:W-:Y:S01]  /*2b40*/  HMMA.16816.F32 R52, R60, R54, R28 ;  /* 0x000000363c34723c */ /* 0x000fe2000000181c */
[----:B------:R-:W1:Y:S01]  /*2b50*/  LDSM.16.M88.4 R28, [R125+0x5c00] ;  /* 0x005c00007d1c783b */ /* 0x000e620000000200 */
[----:B------:R-:W-:-:S04]  /*2b60*/  DEPBAR.LE SB0, 0x0 ;  /* 0x000080000000791a */ /* 0x000fc80000000000 */
[C---:B------:R-:W-:Y:S06]  /*2b70*/  HMMA.16816.F32 R20, R60.reuse, R50, R20 ;  /* 0x000000323c14723c */ /* 0x040fec0000001814 */
[C---:B--2---:R-:W-:Y:S06]  /*2b80*/  HMMA.16816.F32 R68, R60.reuse, R44, R68 ;  /* 0x0000002c3c44723c */ /* 0x044fec0000001844 */
[----:B------:R-:W-:Y:S06]  /*2b90*/  HMMA.16816.F32 R64, R60, R46, R64 ;  /* 0x0000002e3c40723c */ /* 0x000fec0000001840 */
[C---:B---3--:R-:W-:Y:S06]  /*2ba0*/  HMMA.16816.F32 R40, R8.reuse, R16, R40 ;  /* 0x000000100828723c */ /* 0x048fec0000001828 */
[C---:B------:R-:W-:Y:S06]  /*2bb0*/  HMMA.16816.F32 R36, R8.reuse, R18, R36 ;  /* 0x000000120824723c */ /* 0x040fec0000001824 */
[C---:B----4-:R-:W-:Y:S06]  /*2bc0*/  HMMA.16816.F32 R24, R8.reuse, R4, R24 ;  /* 0x000000040818723c */ /* 0x050fec0000001818 */
[----:B------:R-:W-:Y:S01]  /*2bd0*/  HMMA.16816.F32 R32, R8, R12, R32 ;  /* 0x0000000c0820723c */ /* 0x000fe20000001820 */
[----:B------:R-:W-:-:S02]  /*2be0*/  IMAD.U32 R5, RZ, RZ, UR25 ;  /* 0x00000019ff057e24 */ /* 0x000fc4000f8e00ff */
[----:B------:R-:W-:-:S03]  /*2bf0*/  IMAD.IADD R4, R82, 0x1, R87 ;  /* 0x0000000152047824 */ /* 0x000fc600078e0257 */
[----:B------:R-:W-:Y:S01]  /*2c00*/  HMMA.16816.F32 R20, R8, R6, R20 ;  /* 0x000000060814723c */ /* 0x000fe20000001814 */
[----:B------:R-:W-:-:S04]  /*2c10*/  IMAD R12, R5, 0x40, R172 ;  /* 0x00000040050c7824 */ /* 0x000fc800078e02ac */
[C---:B------:R-:W-:Y:S01]  /*2c20*/  VIADD R5, R12.reuse, 0x1 ;  /* 0x000000010c057836 */ /* 0x040fe20000000000 */
[C---:B-1----:R-:W-:Y:S01]  /*2c30*/  HMMA.16816.F32 R68, R8.reuse, R28, R68 ;  /* 0x0000001c0844723c */ /* 0x042fe20000001844 */
[C---:B------:R-:W-:Y:S02]  /*2c40*/  VIADD R6, R12.reuse, 0x8 ;  /* 0x000000080c067836 */ /* 0x040fe40000000000 */
[C---:B------:R-:W-:Y:S01]  /*2c50*/  VIADD R18, R12.reuse, 0x9 ;  /* 0x000000090c127836 */ /* 0x040fe20000000000 */
[C---:B------:R-:W-:Y:S02]  /*2c60*/  ISETP.GE.AND P6, PT, R5.reuse, R142, PT ;  /* 0x0000008e0500720c */ /* 0x040fe40003fc6270 */
[----:B------:R-:W-:Y:S01]  /*2c70*/  ISETP.GE.AND P3, PT, R5, R137, PT ;  /* 0x000000890500720c */ /* 0x000fe20003f66270 */
[----:B------:R-:W-:Y:S01]  /*2c80*/  HMMA.16816.F32 R64, R8, R30, R64 ;  /* 0x0000001e0840723c */ /* 0x000fe20000001840 */
[----:B------:R-:W-:Y:S01]  /*2c90*/  I2FP.F32.S32 R2, R5 ;  /* 0x0000000500027245 */ /* 0x000fe20000201400 */
[----:B------:R-:W-:Y:S01]  /*2ca0*/  VIADD R28, R12, 0x19 ;  /* 0x000000190c1c7836 */ /* 0x000fe20000000000 */
[----:B------:R-:W-:-:S02]  /*2cb0*/  I2FP.F32.S32 R5, R6 ;  /* 0x0000000600057245 */ /* 0x000fc40000201400 */
[-C--:B------:R-:W-:Y:S01]  /*2cc0*/  ISETP.GE.AND P4, PT, R6, R142.reuse, PT ;  /* 0x0000008e0600720c */ /* 0x080fe20003f86270 */
[----:B------:R-:W-:Y:S01]  /*2cd0*/  HMMA.16816.F32 R52, R8, R14, R52 ;  /* 0x0000000e0834723c */ /* 0x000fe20000001834 */
[----:B------:R-:W-:Y:S01]  /*2ce0*/  FFMA.FTZ R29, R2, UR17, R41 ;  /* 0x00000011021d7c23 */ /* 0x000fe20008010029 */
[C---:B------:R-:W-:Y:S01]  /*2cf0*/  FFMA.FTZ R7, R5.reuse, UR17, R36 ;  /* 0x0000001105077c23 */ /* 0x040fe20008010024 */
[----:B------:R-:W-:Y:S01]  /*2d00*/  FFMA.FTZ R30, R5, UR17, R38 ;  /* 0x00000011051e7c23 */ /* 0x000fe20008010026 */
[-C--:B------:R-:W-:Y:S01]  /*2d10*/  ISETP.GE.AND P1, PT, R6, R137.reuse, PT ;  /* 0x000000890600720c */ /* 0x080fe20003f26270 */
[----:B------:R-:W-:Y:S01]  /*2d20*/  FFMA.FTZ R2, R2, UR17, R43 ;  /* 0x0000001102027c23 */ /* 0x000fe2000801002b */
[C---:B------:R-:W-:Y:S01]  /*2d30*/  VIADD R5, R12.reuse, 0x10 ;  /* 0x000000100c057836 */ /* 0x040fe20000000000 */
[----:B------:R-:W-:Y:S01]  /*2d40*/  FSEL R29, R29, -INF , !P6 ;  /* 0xff8000001d1d7808 */ /* 0x000fe20007000000 */
[----:B------:R-:W-:Y:S01]  /*2d50*/  VIADD R6, R12, 0x11 ;  /* 0x000000110c067836 */ /* 0x000fe20000000000 */
[-C--:B------:R-:W-:Y:S01]  /*2d60*/  ISETP.GE.AND P0, PT, R18, R142.reuse, PT ;  /* 0x0000008e1200720c */ /* 0x080fe20003f06270 */
[----:B------:R-:W-:Y:S01]  /*2d70*/  VIADD R9, R12, 0x20 ;  /* 0x000000200c097836 */ /* 0x000fe20000000000 */
[-C--:B------:R-:W-:Y:S01]  /*2d80*/  ISETP.GE.AND P5, PT, R18, R137.reuse, PT ;  /* 0x000000891200720c */ /* 0x080fe20003fa6270 */
[C---:B------:R-:W-:Y:S01]  /*2d90*/  VIADD R10, R12.reuse, 0x21 ;  /* 0x000000210c0a7836 */ /* 0x040fe20000000000 */
[C---:B------:R-:W-:Y:S01]  /*2da0*/  ISETP.GE.AND P2, PT, R5.reuse, R142, PT ;  /* 0x0000008e0500720c */ /* 0x040fe20003f46270 */
[C---:B------:R-:W-:Y:S01]  /*2db0*/  VIADD R8, R12.reuse, 0x29 ;  /* 0x000000290c087836 */ /* 0x040fe20000000000 */
[----:B------:R-:W-:Y:S01]  /*2dc0*/  BAR.SYNC.DEFER_BLOCKING 0x0 ;  /* 0x0000000000007b1d */ /* 0x000fe20000010000 */
[----:B------:R-:W-:Y:S01]  /*2dd0*/  ISETP.GE.AND P6, PT, R5, R137, PT ;  /* 0x000000890500720c */ /* 0x000fe20003fc6270 */
[----:B------:R-:W-:Y:S01]  /*2de0*/  VIADD R11, R12, 0x30 ;  /* 0x000000300c0b7836 */ /* 0x000fe20000000000 */
        /* <DEDUP_REMOVED lines=11> */
[----:B------:R-:W-:Y:S01]  /*2ea0*/  VIADD R5, R12, 0x18 ;  /* 0x000000180c057836 */ /* 0x000fe20000000000 */
[----:B------:R-:W-:Y:S01]  /*2eb0*/  FSEL R30, R30, -INF , !P1 ;  /* 0xff8000001e1e7808 */ /* 0x000fe20004800000 */
[C---:B------:R-:W-:Y:S01]  /*2ec0*/  FFMA.FTZ R19, R6.reuse, UR17, R33 ;  /* 0x0000001106137c23 */ /* 0x040fe20008010021 */
[----:B------:R-:W-:Y:S01]  /*2ed0*/  FSEL R101, R37, -INF , !P0 ;  /* 0xff80000025657808 */ /* 0x000fe20004000000 */
[----:B------:R-:W-:Y:S01]  /*2ee0*/  FFMA.FTZ R6, R6, UR17, R35 ;  /* 0x0000001106067c23 */ /* 0x000fe20008010023 */
[----:B------:R-:W-:-:S02]  /*2ef0*/  ISETP.GE.AND P1, PT, R5, R142, PT ;  /* 0x0000008e0500720c */ /* 0x000fc40003f26270 */
[----:B------:R-:W-:Y:S02]  /*2f00*/  ISETP.GE.AND P0, PT, R5, R137, PT ;  /* 0x000000890500720c */ /* 0x000fe40003f06270 */
[----:B------:R-:W-:Y:S02]  /*2f10*/  FSEL R18, R18, -INF , !P5 ;  /* 0xff80000012127808 */ /* 0x000fe40006800000 */
[----:B------:R-:W-:Y:S02]  /*2f20*/  FSEL R99, R32, -INF , !P2 ;  /* 0xff80000020637808 */ /* 0x000fe40005000000 */
[----:B------:R-:W-:Y:S02]  /*2f30*/  FSEL R98, R34, -INF , !P6 ;  /* 0xff80000022627808 */ /* 0x000fe40007000000 */
[----:B------:R-:W-:Y:S02]  /*2f40*/  FSEL R19, R19, -INF , !P3 ;  /* 0xff80000013137808 */ /* 0x000fe40005800000 */
[----:B------:R-:W-:-:S02]  /*2f50*/  I2FP.F32.S32 R5, R5 ;  /* 0x0000000500057245 */ /* 0x000fc40000201400 */
[CC--:B------:R-:W-:Y:S02]  /*2f60*/  ISETP.GE.AND P5, PT, R28.reuse, R142.reuse, PT ;  /* 0x0000008e1c00720c */ /* 0x0c0fe40003fa6270 */
[-C--:B------:R-:W-:Y:S01]  /*2f70*/  ISETP.GE.AND P2, PT, R28, R137.reuse, PT ;  /* 0x000000891c00720c */ /* 0x080fe20003f46270 */
[----:B------:R-:W-:Y:S01]  /*2f80*/  FFMA.FTZ R52, R5, UR17, R52 ;  /* 0x0000001105347c23 */ /* 0x000fe20008010034 */
[----:B------:R-:W-:Y:S01]  /*2f90*/  ISETP.GE.AND P6, PT, R9, R142, PT ;  /* 0x0000008e0900720c */ /* 0x000fe20003fc6270 */
[----:B------:R-:W-:Y:S01]  /*2fa0*/  FFMA.FTZ R54, R5, UR17, R54 ;  /* 0x0000001105367c23 */ /* 0x000fe20008010036 */
[----:B------:R-:W-:Y:S02]  /*2fb0*/  ISETP.GE.AND P3, PT, R9, R137, PT ;  /* 0x000000890900720c */ /* 0x000fe40003f66270 */
[----:B------:R-:W-:Y:S02]  /*2fc0*/  I2FP.F32.S32 R28, R28 ;  /* 0x0000001c001c7245 */ /* 0x000fe40000201400 */
[----:B------:R-:W-:-:S02]  /*2fd0*/  I2FP.F32.S32 R9, R9 ;  /* 0x0000000900097245 */ /* 0x000fc40000201400 */
[----:B------:R-:W-:Y:S01]  /*2fe0*/  FSEL R94, R54, -INF , !P0 ;  /* 0xff800000365e7808 */ /* 0x000fe20004000000 */
[----:B------:R-:W-:Y:S01]  /*2ff0*/  FFMA.FTZ R5, R28, UR17, R53 ;  /* 0x000000111c057c23 */ /* 0x000fe20008010035 */
[----:B------:R-:W-:Y:S01]  /*3000*/  FSEL R6, R6, -INF , !P4 ;  /* 0xff80000006067808 */ /* 0x000fe20006000000 */
[C---:B------:R-:W-:Y:S01]  /*3010*/  FFMA.FTZ R24, R9.reuse, UR17, R24 ;  /* 0x0000001109187c23 */ /* 0x040fe20008010018 */
[----:B------:R-:W-:Y:S01]  /*3020*/  FFMA.FTZ R26, R9, UR17, R26 ;  /* 0x00000011091a7c23 */ /* 0x000fe2000801001a */
[----:B------:R-:W-:Y:S01]  /*3030*/  VIADD R9, R12, 0x28 ;  /* 0x000000280c097836 */ /* 0x000fe20000000000 */
[----:B------:R-:W-:Y:S01]  /*3040*/  FSEL R5, R5, -INF , !P5 ;  /* 0xff80000005057808 */ /* 0x000fe20006800000 */
[----:B------:R-:W-:Y:S01]  /*3050*/  FFMA.FTZ R28, R28, UR17, R55 ;  /* 0x000000111c1c7c23 */ /* 0x000fe20008010037 */
[----:B------:R-:W-:Y:S02]  /*3060*/  FSEL R93, R52, -INF , !P1 ;  /* 0xff800000345d7808 */ /* 0x000fe40004800000 */
[----:B------:R-:W-:-:S02]  /*3070*/  ISETP.GE.AND P0, PT, R9, R142, PT ;  /* 0x0000008e0900720c */ /* 0x000fc40003f06270 */
[----:B------:R-:W-:Y:S02]  /*3080*/  ISETP.GE.AND P5, PT, R9, R137, PT ;  /* 0x000000890900720c */ /* 0x000fe40003fa6270 */
[----:B------:R-:W-:Y:S02]  /*3090*/  I2FP.F32.S32 R9, R9 ;  /* 0x0000000900097245 */ /* 0x000fe40000201400 */
[C---:B------:R-:W-:Y:S02]  /*30a0*/  ISETP.GE.AND P4, PT, R10.reuse, R142, PT ;  /* 0x0000008e0a00720c */ /* 0x040fe40003f86270 */
[----:B------:R-:W-:Y:S01]  /*30b0*/  ISETP.GE.AND P1, PT, R10, R137, PT ;  /* 0x000000890a00720c */ /* 0x000fe20003f26270 */
[C---:B------:R-:W-:Y:S01]  /*30c0*/  FFMA.FTZ R20, R9.reuse, UR17, R20 ;  /* 0x0000001109147c23 */ /* 0x040fe20008010014 */
[----:B------:R-:W-:Y:S01]  /*30d0*/  I2FP.F32.S32 R10, R10 ;  /* 0x0000000a000a7245 */ /* 0x000fe20000201400 */
[----:B------:R-:W-:Y:S01]  /*30e0*/  FFMA.FTZ R22, R9, UR17, R22 ;  /* 0x0000001109167c23 */ /* 0x000fe20008010016 */
[----:B------:R-:W-:Y:S01]  /*30f0*/  VIADD R9, R12, 0x31 ;  /* 0x000000310c097836 */ /* 0x000fe20000000000 */
[----:B------:R-:W-:-:S02]  /*3100*/  FSEL R28, R28, -INF , !P2 ;  /* 0xff8000001c1c7808 */ /* 0x000fc40005000000 */
[----:B------:R-:W-:Y:S01]  /*3110*/  FSEL R43, R24, -INF , !P6 ;  /* 0xff800000182b7808 */ /* 0x000fe20007000000 */
[----:B------:R-:W-:Y:S01]  /*3120*/  FFMA.FTZ R25, R10, UR17, R25 ;  /* 0x000000110a197c23 */ /* 0x000fe20008010019 */
[----:B------:R-:W-:Y:S01]  /*3130*/  ISETP.GE.AND P2, PT, R8, R142, PT ;  /* 0x0000008e0800720c */ /* 0x000fe20003f46270 */
[----:B------:R-:W-:Y:S01]  /*3140*/  FFMA.FTZ R27, R10, UR17, R27 ;  /* 0x000000110a1b7c23 */ /* 0x000fe2000801001b */
[----:B------:R-:W-:Y:S02]  /*3150*/  ISETP.GE.AND P6, PT, R8, R137, PT ;  /* 0x000000890800720c */ /* 0x000fe40003fc6270 */
[----:B------:R-:W-:Y:S02]  /*3160*/  I2FP.F32.S32 R8, R8 ;  /* 0x0000000800087245 */ /* 0x000fe40000201400 */
[----:B------:R-:W-:Y:S02]  /*3170*/  I2FP.F32.S32 R10, R9 ;  /* 0x00000009000a7245 */ /* 0x000fe40000201400 */
[----:B------:R-:W-:Y:S01]  /*3180*/  FSEL R76, R26, -INF , !P3 ;  /* 0xff8000001a4c7808 */ /* 0x000fe20005800000 */
[C---:B------:R-:W-:Y:S01]  /*3190*/  FFMA.FTZ R21, R8.reuse, UR17, R21 ;  /* 0x0000001108157c23 */ /* 0x040fe20008010015 */
[----:B------:R-:W-:Y:S01]  /*31a0*/  FSEL R45, R25, -INF , !P4 ;  /* 0xff800000192d7808 */ /* 0x000fe20006000000 */
[----:B------:R-:W-:Y:S01]  /*31b0*/  FFMA.FTZ R23, R8, UR17, R23 ;  /* 0x0000001108177c23 */ /* 0x000fe20008010017 */
[C---:B------:R-:W-:Y:S01]  /*31c0*/  ISETP.GE.AND P3, PT, R11.reuse, R142, PT ;  /* 0x0000008e0b00720c */ /* 0x040fe20003f66270 */
[----:B------:R-:W-:Y:S01]  /*31d0*/  VIADD R8, R12, 0x38 ;  /* 0x000000380c087836 */ /* 0x000fe20000000000 */
[----:B------:R-:W-:Y:S01]  /*31e0*/  ISETP.GE.AND P4, PT, R11, R137, PT ;  /* 0x000000890b00720c */ /* 0x000fe20003f86270 */
[C---:B------:R-:W-:Y:S01]  /*31f0*/  FFMA.FTZ R36, R10.reuse, UR17, R71 ;  /* 0x000000110a247c23 */ /* 0x040fe20008010047 */
[----:B------:R-:W-:Y:S01]  /*3200*/  I2FP.F32.S32 R11, R11 ;  /* 0x0000000b000b7245 */ /* 0x000fe20000201400 */
[----:B------:R-:W-:Y:S01]  /*3210*/  FFMA.FTZ R25, R10, UR17, R69 ;  /* 0x000000110a197c23 */ /* 0x000fe20008010045 */
[----:B------:R-:W-:-:S02]  /*3220*/  FSEL R41, R20, -INF , !P0 ;  /* 0xff80000014297808 */ /* 0x000fc40004000000 */
[----:B------:R-:W-:Y:S01]  /*3230*/  ISETP.GE.AND P0, PT, R9, R137, PT ;  /* 0x000000890900720c */ /* 0x000fe20003f06270 */
[----:B------:R-:W-:Y:S01]  /*3240*/  FFMA.FTZ R24, R11, UR17, R70 ;  /* 0x000000110b187c23 */ /* 0x000fe20008010046 */
[----:B------:R-:W-:Y:S01]  /*3250*/  FSEL R46, R27, -INF , !P1 ;  /* 0xff8000001b2e7808 */ /* 0x000fe20004800000 */
[----:B------:R-:W-:Y:S01]  /*3260*/  FFMA.FTZ R37, R11, UR17, R68 ;  /* 0x000000110b257c23 */ /* 0x000fe20008010044 */
[-C--:B------:R-:W-:Y:S02]  /*3270*/  ISETP.GE.AND P1, PT, R9, R142.reuse, PT ;  /* 0x0000008e0900720c */ /* 0x080fe40003f26270 */
[----:B------:R-:W-:Y:S02]  /*3280*/  FSEL R38, R22, -INF , !P5 ;  /* 0xff80000016267808 */ /* 0x000fe40006800000 */
[----:B------:R-:W-:Y:S02]  /*3290*/  FSEL R39, R21, -INF , !P2 ;  /* 0xff80000015277808 */ /* 0x000fe40005000000 */
[----:B------:R-:W-:-:S02]  /*32a0*/  ISETP.GE.AND P5, PT, R8, R142, PT ;  /* 0x0000008e0800720c */ /* 0x000fc40003fa6270 */
[----:B------:R-:W-:Y:S02]  /*32b0*/  ISETP.GE.AND P2, PT, R8, R137, PT ;  /* 0x000000890800720c */ /* 0x000fe40003f46270 */
[----:B------:R-:W-:Y:S01]  /*32c0*/  I2FP.F32.S32 R9, R8 ;  /* 0x0000000800097245 */ /* 0x000fe20000201400 */
[----:B------:R-:W-:Y:S01]  /*32d0*/  VIADD R8, R12, 0x39 ;  /* 0x000000390c087836 */ /* 0x000fe20000000000 */
[----:B------:R-:W-:Y:S02]  /*32e0*/  FSEL R36, R36, -INF , !P0 ;  /* 0xff80000024247808 */ /* 0x000fe40004000000 */
[----:B------:R-:W-:Y:S01]  /*32f0*/  PLOP3.LUT P0, PT, PT, PT, UP0, 0x80, 0x0 ;  /* 0x000000000000781c */ /* 0x000fe20003f0f008 */
[C---:B------:R-:W-:Y:S01]  /*3300*/  FFMA.FTZ R64, R9.reuse, UR17, R64 ;  /* 0x0000001109407c23 */ /* 0x040fe20008010040 */
[----:B------:R-:W-:Y:S01]  /*3310*/  FSEL R24, R24, -INF , !P4 ;  /* 0xff80000018187808 */ /* 0x000fe20006000000 */
[----:B------:R-:W-:Y:S01]  /*3320*/  FFMA.FTZ R22, R9, UR17, R66 ;  /* 0x0000001109167c23 */ /* 0x000fe20008010042 */
[----:B------:R-:W-:-:S02]  /*3330*/  FSEL R25, R25, -INF , !P1 ;  /* 0xff80000019197808 */ /* 0x000fc40004800000 */
        /* <DEDUP_REMOVED lines=84> */
.L_x_1074:
[----:B------:R-:W-:Y:S05]  /*3880*/  BSYNC B0 ;  /* 0x0000000000007941 */ /* 0x000fea0003800000 */
.L_x_1073:
[----:B------:R-:W0:Y:S02]  /*3890*/  LDGDEPBAR ;  /* 0x00000000000079af */ /* 0x000e240000000000 */
.L_x_1072:
[----:B-12---:R-:W-:Y:S01]  /*38a0*/  FMNMX.FTZ R9, R146, R2, !PT ;  /* 0x0000000292097209 */ /* 0x006fe20007810000 */
[----:B------:R-:W-:Y:S01]  /*38b0*/  IMAD.WIDE.U32 R116, R136, -0x326172a9, RZ ;  /* 0xcd9e8d5788747825 */ /* 0x000fe200078e00ff */
[----:B------:R-:W-:Y:S01]  /*38c0*/  FMNMX.FTZ R8, R149, R29, !PT ;  /* 0x0000001d95087209 */ /* 0x000fe20007810000 */
[----:B------:R-:W-:Y:S01]  /*38d0*/  ULDC UR6, c[0x0][0x2ec] ;  /* 0x0000bb0000067ab9 */ /* 0x000fe20000000800 */
[----:B------:R-:W-:Y:S01]  /*38e0*/  FMNMX.FTZ R9, R30, R9, !PT ;  /* 0x000000091e097209 */ /* 0x000fe20007810000 */
[----:B------:R-:W-:Y:S01]  /*38f0*/  USHF.L.U32 UR5, UR38, 0x1, URZ ;  /* 0x0000000126057899 */ /* 0x000fe2000800063f */
[----:B------:R-:W-:Y:S01]  /*3900*/  FMNMX.FTZ R8, R7, R8, !PT ;  /* 0x0000000807087209 */ /* 0x000fe20007810000 */
[----:B------:R-:W-:Y:S01]  /*3910*/  UIADD3 UR36, UR27, -0x4498517b, URZ ;  /* 0xbb67ae851b247890 */ /* 0x000fe2000fffe03f */
[----:B------:R-:W-:Y:S01]  /*3920*/  FMNMX.FTZ R9, R18, R9, !PT ;  /* 0x0000000912097209 */ /* 0x000fe20007810000 */
[----:B------:R-:W-:Y:S01]  /*3930*/  ULOP3.LUT UR7, UR5, UR27, URZ, 0x3c, !UPT ;  /* 0x0000001b05077292 */ /* 0x000fe2000f8e3c3f */
[----:B------:R-:W-:Y:S01]  /*3940*/  FMNMX.FTZ R8, R101, R8, !PT ;  /* 0x0000000865087209 */ /* 0x000fe20007810000 */
[----:B------:R-:W-:Y:S01]  /*3950*/  IMAD.WIDE.U32 R68, R130, -0x2daee0ad, RZ ;  /* 0xd2511f5382447825 */ /* 0x000fe200078e00ff */
        /* <DEDUP_REMOVED lines=17> */
[----:B------:R-:W-:Y:S01]  /*3a70*/  IMAD.U32 R147, RZ, RZ, UR12 ;  /* 0x0000000cff937e24 */ /* 0x000fe2000f8e00ff */
[----:B------:R-:W-:Y:S01]  /*3a80*/  FMNMX.FTZ R8, R43, R8, !PT ;  /* 0x000000082b087209 */ /* 0x000fe20007810000 */
[----:B------:R-:W-:Y:S01]  /*3a90*/  UIADD3 UR21, UR26, 0x1715609d, URZ ;  /* 0x1715609d1a157890 */ /* 0x000fe2000fffe03f */
        /* <DEDUP_REMOVED lines=12> */
[----:B------:R-:W-:Y:S02]  /*3b60*/  LOP3.LUT R131, R0, UR26, RZ, 0x3c, !PT ;  /* 0x0000001a00837c12 */ /* 0x000fe4000f8e3cff */
[----:B------:R-:W-:Y:S02]  /*3b70*/  FMNMX.FTZ R10, R20, R9, !PT ;  /* 0x00000009140a7209 */ /* 0x000fe40007810000 */
[----:B------:R-:W-:-:S02]  /*3b80*/  LOP3.LUT R114, R117, R131, RZ, 0x3c, !PT ;  /* 0x0000008375727212 */ /* 0x000fc400078e3cff */
[----:B------:R-:W-:Y:S01]  /*3b90*/  LEA R126, R4, UR4, 0x1 ;  /* 0x00000004047e7c11 */ /* 0x000fe2000f8e08ff */
[----:B------:R-:W1:Y:S01]  /*3ba0*/  SHFL.BFLY PT, R11, R10, 0x2, 0x1f ;  /* 0x0c401f000a0b7f89 */ /* 0x000e6200000e0000 */
[----:B------:R-:W-:Y:S01]  /*3bb0*/  LEA R147, R147, UR12, 0x10 ;  /* 0x0000000c93937c11 */ /* 0x000fe2000f8e80ff */
[----:B------:R-:W-:Y:S01]  /*3bc0*/  IMAD.WIDE.U32 R114, R114, -0x2daee0ad, RZ ;  /* 0xd2511f5372727825 */ /* 0x000fe200078e00ff */
[----:B------:R-:W-:Y:S01]  /*3bd0*/  UIADD3 UR4, UR5, 0x1, URZ ;  /* 0x0000000105047890 */ /* 0x000fe2000fffe03f */
[----:B------:R-:W-:Y:S02]  /*3be0*/  LDSM.16.MT88.4 R56, [R126+0x6000] ;  /* 0x006000007e38783b */ /* 0x000fe40000004200 */
[----:B------:R-:W-:Y:S01]  /*3bf0*/  IMAD R124, R3, 0x2, R126 ;  /* 0x00000002037c7824 */ /* 0x000fe200078e027e */
[----:B------:R-:W-:Y:S01]  /*3c00*/  LOP3.LUT R138, R115, UR36, R68, 0x96, !PT ;  /* 0x00000024738a7c12 */ /* 0x000fe2000f8e9644 */
[----:B------:R-:W-:Y:S01]  /*3c10*/  LDSM.16.MT88.4 R72, [R126+0x7000] ;  /* 0x007000007e48783b */ /* 0x000fe20000004200 */
[----:B------:R-:W-:-:S03]  /*3c20*/  ULOP3.LUT UR4, UR4, UR27, URZ, 0x3c, !UPT ;  /* 0x0000001b04047292 */ /* 0x000fc6000f8e3c3f */
[----:B------:R-:W-:Y:S01]  /*3c30*/  IMAD.WIDE.U32 R138, R138, -0x326172a9, RZ ;  /* 0xcd9e8d578a8a7825 */ /* 0x000fe200078e00ff */
[----:B------:R-:W-:Y:S02]  /*3c40*/  LDSM.16.MT88.4 R64, [R124+0x6000] ;  /* 0x006000007c40783b */ /* 0x000fe40000004200 */
[----:B------:R-:W-:Y:S01]  /*3c50*/  LOP3.LUT R68, R69, UR4, RZ, 0x3c, !PT ;  /* 0x0000000445447c12 */ /* 0x000fe2000f8e3cff */
[----:B------:R-:W-:Y:S01]  /*3c60*/  ULDC.64 UR4, c[0x0][0x2a8] ;  /* 0x0000aa0000047ab9 */ /* 0x000fe20000000a00 */
[----:B-1----:R-:W-:Y:S02]  /*3c70*/  FMNMX.FTZ R11, R10, R11, !PT ;  /* 0x0000000b0a0b7209 */ /* 0x002fe40007810000 */
[----:B------:R-:W-:-:S03]  /*3c80*/  FMNMX.FTZ R10, R23, R12, !PT ;  /* 0x0000000c170a7209 */ /* 0x000fc60007810000 */
[----:B------:R-:W1:Y:S01]  /*3c90*/  SHFL.BFLY PT, R8, R11, 0x1, 0x1f ;  /* 0x0c201f000b087f89 */ /* 0x000e6200000e0000 */
[----:B------:R-:W-:-:S05]  /*3ca0*/  FMNMX.FTZ R9, R21, R10, !PT ;  /* 0x0000000a15097209 */ /* 0x000fca0007810000 */
[----:B------:R-:W2:Y:S01]  /*3cb0*/  SHFL.BFLY PT, R10, R9, 0x2, 0x1f ;  /* 0x0c401f00090a7f89 */ /* 0x000ea200000e0000 */
[----:B-1----:R-:W-:Y:S02]  /*3cc0*/  FMNMX.FTZ R0, R11, R8, !PT ;  /* 0x000000080b007209 */ /* 0x002fe40007810000 */
[----:B------:R-:W-:Y:S02]  /*3cd0*/  LOP3.LUT R8, R69, UR7, RZ, 0x3c, !PT ;  /* 0x0000000745087c12 */ /* 0x000fe4000f8e3cff */
[C---:B------:R-:W-:Y:S01]  /*3ce0*/  FSETP.NEU.FTZ.AND P1, PT, R0.reuse, -INF , PT ;  /* 0xff8000000000780b */ /* 0x040fe20003f3d000 */
[----:B------:R-:W-:Y:S01]  /*3cf0*/  FMUL.FTZ R151, R0, UR6 ;  /* 0x0000000600977c20 */ /* 0x000fe20008410000 */
[----:B--2---:R-:W-:Y:S01]  /*3d00*/  FMNMX.FTZ R9, R9, R10, !PT ;  /* 0x0000000a09097209 */ /* 0x004fe20007810000 */
[----:B------:R-:W-:-:S03]  /*3d10*/  IMAD.WIDE.U32 R112, R8, -0x326172a9, RZ ;  /* 0xcd9e8d5708707825 */ /* 0x000fc600078e00ff */
[----:B------:R-:W-:Y:S02]  /*3d20*/  FSEL R151, R151, RZ, P1 ;  /* 0x000000ff97977208 */ /* 0x000fe40000800000 */
[----:B------:R-:W-:Y:S02]  /*3d30*/  LOP3.LUT R8, R113, UR37, R116, 0x96, !PT ;  /* 0x0000002571087c12 */ /* 0x000fe4000f8e9674 */
[----:B------:R-:W-:Y:S01]  /*3d40*/  LOP3.LUT R112, R139, UR35, R112, 0x96, !PT ;  /* 0x000000238b707c12 */ /* 0x000fe2000f8e9670 */
[--C-:B------:R-:W-:Y:S01]  /*3d50*/  FFMA.FTZ R145, R2, UR6, -R151.reuse ;  /* 0x0000000602917c23 */ /* 0x100fe20008010897 */
[----:B------:R-:W-:Y:S01]  /*3d60*/  FFMA.FTZ R146, R146, UR6, -R151 ;  /* 0x0000000692927c23 */ /* 0x000fe20008010897 */
[----:B------:R-:W1:Y:S01]  /*3d70*/  SHFL.BFLY PT, R2, R9, 0x1, 0x1f ;  /* 0x0c201f0009027f89 */ /* 0x000e6200000e0000 */
[----:B------:R-:W-:-:S04]  /*3d80*/  IMAD.WIDE.U32 R154, R8, -0x2daee0ad, RZ ;  /* 0xd2511f53089a7825 */ /* 0x000fc800078e00ff */
[--C-:B------:R-:W-:Y:S01]  /*3d90*/  FFMA.FTZ R141, R30, UR6, -R151.reuse ;  /* 0x000000061e8d7c23 */ /* 0x100fe20008010897 */
[----:B------:R-:W-:Y:S01]  /*3da0*/  FFMA.FTZ R100, R18, UR6, -R151 ;  /* 0x0000000612647c23 */ /* 0x000fe20008010897 */
[----:B------:R-:W-:Y:S01]  /*3db0*/  MUFU.EX2 R145, R145 ;  /* 0x0000009100917308 */ /* 0x000fe20000000800 */
[----:B------:R-:W-:Y:S01]  /*3dc0*/  IMAD.WIDE.U32 R112, R112, -0x2daee0ad, RZ ;  /* 0xd2511f5370707825 */ /* 0x000fe200078e00ff */
[----:B------:R-:W-:-:S03]  /*3dd0*/  LOP3.LUT R8, R155, UR34, R114, 0x96, !PT ;  /* 0x000000229b087c12 */ /* 0x000fc6000f8e9672 */
[--C-:B------:R-:W-:Y:S01]  /*3de0*/  FFMA.FTZ R98, R98, UR6, -R151.reuse ;  /* 0x0000000662627c23 */ /* 0x100fe20008010897 */
[--C-:B------:R-:W-:Y:S01]  /*3df0*/  FFMA.FTZ R95, R6, UR6, -R151.reuse ;  /* 0x00000006065f7c23 */ /* 0x100fe20008010897 */
[--C-:B------:R-:W-:Y:S01]  /*3e00*/  FFMA.FTZ R94, R94, UR6, -R151.reuse ;  /* 0x000000065e5e7c23 */ /* 0x100fe20008010897 */
[----:B------:R-:W-:Y:S01]  /*3e10*/  LOP3.LUT R154, R113, UR28, R154, 0x96, !PT ;  /* 0x0000001c719a7c12 */ /* 0x000fe2000f8e969a */
[----:B------:R-:W-:Y:S01]  /*3e20*/  IMAD.WIDE.U32 R108, R8, -0x326172a9, RZ ;  /* 0xcd9e8d57086c7825 */ /* 0x000fe200078e00ff */
[----:B------:R-:W2:Y:S03]  /*3e30*/  MUFU.EX2 R146, R146 ;  /* 0x0000009200927308 */ /* 0x000ea60000000800 */
[--C-:B------:R-:W-:Y:S01]  /*3e40*/  FFMA.FTZ R89, R28, UR6, -R151.reuse ;  /* 0x000000061c597c23 */ /* 0x100fe20008010897 */
[----:B------:R-:W-:Y:S01]  /*3e50*/  FFMA.FTZ R119, R76, UR6, -R151 ;  /* 0x000000064c777c23 */ /* 0x000fe20008010897 */
[----:B------:R-:W-:Y:S01]  /*3e60*/  IMAD.WIDE.U32 R154, R154, -0x326172a9, RZ ;  /* 0xcd9e8d579a9a7825 */ /* 0x000fe200078e00ff */
[----:B------:R-:W-:-:S03]  /*3e70*/  LOP3.LUT R8, R109, UR33, R138, 0x96, !PT ;  /* 0x000000216d087c12 */ /* 0x000fc6000f8e968a */
[--C-:B------:R-:W-:Y:S01]  /*3e80*/  FFMA.FTZ R118, R46, UR6, -R151.reuse ;  /* 0x000000062e767c23 */ /* 0x100fe20008010897 */
[----:B------:R-:W-:Y:S01]  /*3e90*/  FFMA.FTZ R184, R20, UR6, -R151 ;  /* 0x0000000614b87c23 */ /* 0x000fe20008010897 */
[----:B------:R-:W-:Y:S01]  /*3ea0*/  LOP3.LUT R108, R155, UR25, R108, 0x96, !PT ;  /* 0x000000199b6c7c12 */ /* 0x000fe2000f8e966c */
[----:B------:R-:W-:Y:S01]  /*3eb0*/  IMAD.WIDE.U32 R10, R8, -0x2daee0ad, RZ ;  /* 0xd2511f53080a7825 */ /* 0x000fe200078e00ff */
[----:B------:R-:W-:Y:S01]  /*3ec0*/  MUFU.EX2 R141, R141 ;  /* 0x0000008d008d7308 */ /* 0x000fe20000000800 */
[----:B-1----:R-:W-:Y:S02]  /*3ed0*/  FMNMX.FTZ R2, R9, R2, !PT ;  /* 0x0000000209027209 */ /* 0x002fe40007810000 */
[----:B------:R-:W-:Y:S01]  /*3ee0*/  IMAD.WIDE.U32 R108, R108, -0x2daee0ad, RZ ;  /* 0xd2511f536c6c7825 */ /* 0x000fe200078e00ff */
[----:B------:R-:W-:Y:S02]  /*3ef0*/  LOP3.LUT R112, R11, UR24, R112, 0x96, !PT ;  /* 0x000000180b707c12 */ /* 0x000fe4000f8e9670 */
[C---:B------:R-:W-:Y:S01]  /*3f00*/  FSETP.NEU.FTZ.AND P1, PT, R2.reuse, -INF , PT ;  /* 0xff8000000200780b */ /* 0x040fe20003f3d000 */
[----:B------:R-:W-:Y:S01]  /*3f10*/  FMUL.FTZ R150, R2, UR6 ;  /* 0x0000000602967c20 */ /* 0x000fe20008410000 */
[----:B------:R-:W-:Y:S01]  /*3f20*/  LOP3.LUT R110, R109, UR20, R10, 0x96, !PT ;  /* 0x000000146d6e7c12 */ /* 0x000fe2000f8e960a */
[----:B------:R-:W-:Y:S01]  /*3f30*/  IMAD.WIDE.U32 R112, R112, -0x326172a9, RZ ;  /* 0xcd9e8d5770707825 */ /* 0x000fe200078e00ff */
[----:B------:R-:W-:Y:S01]  /*3f40*/  MUFU.EX2 R100, R100 ;  /* 0x0000006400647308 */ /* 0x000fe20000000800 */
[----:B--2---:R-:W-:-:S02]  /*3f50*/  F2FP.F16.F32.PACK_AB R90, R145, R146 ;  /* 0x00000092915a723e */ /* 0x004fc400000000ff */
[----:B------:R-:W-:Y:S01]  /*3f60*/  FSEL R150, R150, RZ, P1 ;  /* 0x000000ff96967208 */ /* 0x000fe20000800000 */
[----:B------:R-:W-:Y:S01]  /*3f70*/  IMAD.WIDE.U32 R110, R110, -0x326172a9, RZ ;  /* 0xcd9e8d576e6e7825 */ /* 0x000fe200078e00ff */
[----:B------:R-:W-:Y:S02]  /*3f80*/  LOP3.LUT R154, R113, UR21, R154, 0x96, !PT ;  /* 0x00000015719a7c12 */ /* 0x000fe4000f8e969a */
[----:B------:R-:W-:Y:S01]  /*3f90*/  PRMT R87, R90, 0x7632, R87 ;  /* 0x000076325a577816 */ /* 0x000fe20000000057 */
[--C-:B------:R-:W-:Y:S01]  /*3fa0*/  FFMA.FTZ R149, R149, UR6, -R150.reuse ;  /* 0x0000000695957c23 */ /* 0x100fe20008010896 */
[--C-:B------:R-:W-:Y:S01]  /*3fb0*/  FFMA.FTZ R148, R29, UR6, -R150.reuse ;  /* 0x000000061d947c23 */ /* 0x100fe20008010896 */
[--C-:B------:R-:W-:Y:S01]  /*3fc0*/  FFMA.FTZ R152, R7, UR6, -R150.reuse ;  /* 0x0000000607987c23 */ /* 0x100fe20008010896 */
[----:B------:R-:W-:Y:S01]  /*3fd0*/  FFMA.FTZ R101, R101, UR6, -R150 ;  /* 0x0000000665657c23 */ /* 0x000fe20008010896 */
[----:B------:R-:W-:Y:S01]  /*3fe0*/  LOP3.LUT R11, R111, UR18, R112, 0x96, !PT ;  /* 0x000000126f0b7c12 */ /* 0x000fe2000f8e9670 */
[--C-:B------:R-:W-:Y:S01]  /*3ff0*/  FFMA.FTZ R99, R99, UR6, -R150.reuse ;  /* 0x0000000663637c23 */ /* 0x100fe20008010896 */
[----:B------:R-:W-:Y:S01]  /*4000*/  MUFU.EX2 R149, R149 ;  /* 0x0000009500957308 */ /* 0x000fe20000000800 */
[----:B------:R-:W-:Y:S01]  /*4010*/  LOP3.LUT R9, R110, 0xffff, RZ, 0xc0, !PT ;  /* 0x0000ffff6e097812 */ /* 0x000fe200078ec0ff */
[--C-:B------:R-:W-:Y:S01]  /*4020*/  FFMA.FTZ R96, R19, UR6, -R150.reuse ;  /* 0x0000000613607c23 */ /* 0x100fe20008010896 */
[----:B------:R-:W-:Y:S01]  /*4030*/  LOP3.LUT R13, R11, 0xffff, RZ, 0xc0, !PT ;  /* 0x0000ffff0b0d7812 */ /* 0x000fe200078ec0ff */
[--C-:B------:R-:W-:Y:S01]  /*4040*/  FFMA.FTZ R88, R5, UR6, -R150.reuse ;  /* 0x0000000605587c23 */ /* 0x100fe20008010896 */
[----:B------:R-:W-:Y:S01]  /*4050*/  LOP3.LUT R18, R11, 0xff, RZ, 0xc0, !PT ;  /* 0x000000ff0b127812 */ /* 0x000fe200078ec0ff */
[----:B------:R-:W-:Y:S01]  /*4060*/  IMAD.WIDE.U32 R154, R154, -0x2daee0ad, RZ ;  /* 0xd2511f539a9a7825 */ /* 0x000fe200078e00ff */
[----:B------:R-:W-:Y:S01]  /*4070*/  SHF.R.U32.HI R13, RZ, 0x8, R13 ;  /* 0x00000008ff0d7819 */ /* 0x000fe2000001160d */
[----:B------:R-:W1:Y:S01]  /*4080*/  MUFU.EX2 R148, R148 ;  /* 0x0000009400947308 */ /* 0x000e620000000800 */
[----:B------:R-:W-:Y:S01]  /*4090*/  SHF.R.U32.HI R16, RZ, 0x10, R11 ;  /* 0x00000010ff107819 */ /* 0x000fe2000001160b */
[--C-:B------:R-:W-:Y:S01]  /*40a0*/  FFMA.FTZ R93, R93, UR6, -R150.reuse ;  /* 0x000000065d5d7c23 */ /* 0x100fe20008010896 */
[----:B------:R-:W-:Y:S01]  /*40b0*/  PRMT R18, R18, 0x5410, R13 ;  /* 0x0000541012127816 */ /* 0x000fe2000000000d */
[--C-:B------:R-:W-:Y:S01]  /*40c0*/  FFMA.FTZ R144, R43, UR6, -R150.reuse ;  /* 0x000000062b907c23 */ /* 0x100fe20008010896 */
[----:B------:R-:W-:Y:S01]  /*40d0*/  SHF.R.U32.HI R11, RZ, 0x18, R11 ;  /* 0x00000018ff0b7819 */ /* 0x000fe2000001160b */
[----:B------:R-:W-:Y:S01]  /*40e0*/  FFMA.FTZ R143, R45, UR6, -R150 ;  /* 0x000000062d8f7c23 */ /* 0x000fe20008010896 */
[----:B------:R-:W-:Y:S01]  /*40f0*/  LOP3.LUT R16, R16, 0xff, RZ, 0xc0, !PT ;  /* 0x000000ff10107812 */ /* 0x000fe200078ec0ff */
[----:B------:R-:W-:Y:S01]  /*4100*/  MUFU.EX2 R152, R152 ;  /* 0x0000009800987308 */ /* 0x000fe20000000800 */
[----:B------:R-:W-:Y:S01]  /*4110*/  SHF.R.U32.HI R12, RZ, 0x10, R110 ;  /* 0x00000010ff0c7819 */ /* 0x000fe2000001166e */
[--C-:B------:R-:W-:Y:S01]  /*4120*/  FFMA.FTZ R123, R41, UR6, -R150.reuse ;  /* 0x00000006297b7c23 */ /* 0x100fe20008010896 */
[----:B------:R-:W-:Y:S01]  /*4130*/  PRMT R16, R16, 0x5410, R11 ;  /* 0x0000541010107816 */ /* 0x000fe2000000000b */
[--C-:B------:R-:W-:Y:S01]  /*4140*/  FFMA.FTZ R122, R39, UR6, -R150.reuse ;  /* 0x00000006277a7c23 */ /* 0x100fe20008010896 */
[----:B------:R-:W-:Y:S01]  /*4150*/  HSET2.LE.AND R18, R18, R147, PT ;  /* 0x0000009312127233 */ /* 0x000fe20003803000 */
[--C-:B------:R-:W-:Y:S01]  /*4160*/  FFMA.FTZ R121, R37, UR6, -R150.reuse ;  /* 0x0000000625797c23 */ /* 0x100fe20008010896 */
[----:B------:R-:W-:Y:S01]  /*4170*/  LOP3.LUT R14, R110, 0xff, RZ, 0xc0, !PT ;  /* 0x000000ff6e0e7812 */ /* 0x000fe200078ec0ff */
[----:B------:R-:W2:Y:S01]  /*4180*/  MUFU.EX2 R101, R101 ;  /* 0x0000006500657308 */ /* 0x000ea20000000800 */
[----:B-1----:R-:W-:Y:S01]  /*4190*/  F2FP.F16.F32.PACK_AB R92, R148, R149 ;  /* 0x00000095945c723e */ /* 0x002fe200000000ff */
[--C-:B------:R-:W-:Y:S01]  /*41a0*/  FFMA.FTZ R120, R25, UR6, -R150.reuse ;  /* 0x0000000619787c23 */ /* 0x100fe20008010896 */
[----:B------:R-:W-:Y:S01]  /*41b0*/  SHF.R.U32.HI R9, RZ, 0x8, R9 ;  /* 0x00000008ff097819 */ /* 0x000fe20000011609 */
[----:B------:R-:W-:Y:S01]  /*41c0*/  FFMA.FTZ R185, R21, UR6, -R150 ;  /* 0x0000000615b97c23 */ /* 0x000fe20008010896 */
[----:B------:R-:W-:Y:S01]  /*41d0*/  PRMT R91, R92, 0x7632, R91 ;  /* 0x000076325c5b7816 */ /* 0x000fe2000000005b */
[----:B------:R-:W-:Y:S01]  /*41e0*/  FADD.FTZ R149, R149, R148 ;  /* 0x0000009495957221 */ /* 0x000fe20000010000 */
[----:B------:R-:W-:Y:S01]  /*41f0*/  SHF.R.U32.HI R15, RZ, 0x18, R110 ;  /* 0x00000018ff0f7819 */ /* 0x000fe2000001166e */
[----:B------:R-:W-:Y:S01]  /*4200*/  MUFU.EX2 R99, R99 ;  /* 0x0000006300637308 */ /* 0x000fe20000000800 */
[----:B------:R-:W-:-:S02]  /*4210*/  LOP3.LUT R12, R12, 0xff, RZ, 0xc0, !PT ;  /* 0x000000ff0c0c7812 */ /* 0x000fc400078ec0ff */
[----:B------:R-:W-:Y:S02]  /*4220*/  PRMT R5, R92, 0x5410, R91 ;  /* 0x000054105c057816 */ /* 0x000fe4000000005b */
[----:B------:R-:W-:Y:S02]  /*4230*/  F2FP.F16.F32.PACK_AB R35, R100, R141 ;  /* 0x0000008d6423723e */ /* 0x000fe400000000ff */
[----:B------:R-:W-:Y:S01]  /*4240*/  PRMT R14, R14, 0x5410, R9 ;  /* 0x000054100e0e7816 */ /* 0x000fe20000000009 */
[----:B------:R-:W1:Y:S01]  /*4250*/  MUFU.EX2 R96, R96 ;  /* 0x0000006000607308 */ /* 0x000e620000000800 */
[C---:B--2---:R-:W-:Y:S01]  /*4260*/  F2FP.F16.F32.PACK_AB R86, R101.reuse, R152 ;  /* 0x000000986556723e */ /* 0x044fe200000000ff */
[----:B------:R-:W-:Y:S01]  /*4270*/  FADD.FTZ R152, R152, R149 ;  /* 0x0000009598987221 */ /* 0x000fe20000010000 */
[----:B------:R-:W-:Y:S02]  /*4280*/  PRMT R12, R12, 0x5410, R15 ;  /* 0x000054100c0c7816 */ /* 0x000fe4000000000f */
[----:B------:R-:W-:Y:S01]  /*4290*/  HSET2.LE.AND R49, R16, R147, PT ;  /* 0x0000009310317233 */ /* 0x000fe20003803000 */
[----:B------:R-:W-:Y:S01]  /*42a0*/  FADD.FTZ R152, R101, R152 ;  /* 0x0000009865987221 */ /* 0x000fe20000010000 */
[----:B------:R-:W-:Y:S01]  /*42b0*/  LOP3.LUT R48, R18, R5, RZ, 0xc0, !PT ;  /* 0x0000000512307212 */ /* 0x000fe200078ec0ff */
[----:B------:R-:W-:Y:S01]  /*42c0*/  MUFU.EX2 R98, R98 ;  /* 0x0000006200627308 */ /* 0x000fe20000000800 */
[----:B------:R-:W2:Y:S01]  /*42d0*/  LDSM.16.MT88.4 R16, [R126+0x6400] ;  /* 0x006400007e10783b */ /* 0x000ea20000004200 */
[----:B------:R-:W-:-:S02]  /*42e0*/  LOP3.LUT R9, R154, 0xffff, RZ, 0xc0, !PT ;  /* 0x0000ffff9a097812 */ /* 0x000fc400078ec0ff */
[----:B------:R-:W-:Y:S02]  /*42f0*/  PRMT R85, R86, 0x7632, R85 ;  /* 0x0000763256557816 */ /* 0x000fe40000000055 */
[----:B------:R-:W-:Y:S02]  /*4300*/  PRMT R34, R35, 0x7632, R34 ;  /* 0x0000763223227816 */ /* 0x000fe40000000022 */
[----:B------:R-:W3:Y:S01]  /*4310*/  MUFU.EX2 R95, R95 ;  /* 0x0000005f005f7308 */ /* 0x000ee20000000800 */
[--C-:B------:R-:W-:Y:S02]  /*4320*/  HSET2.LE.AND R14, R14, R147.reuse, PT ;  /* 0x000000930e0e7233 */ /* 0x100fe40003803000 */
[----:B------:R-:W-:Y:S02]  /*4330*/  HSET2.LE.AND R12, R12, R147, PT ;  /* 0x000000930c0c7233 */ /* 0x000fe40003803000 */
[----:B------:R-:W-:Y:S02]  /*4340*/  LOP3.LUT R10, R154, 0xff, RZ, 0xc0, !PT ;  /* 0x000000ff9a0a7812 */ /* 0x000fe400078ec0ff */
[----:B------:R-:W-:Y:S01]  /*4350*/  SHF.R.U32.HI R9, RZ, 0x8, R9 ;  /* 0x00000008ff097819 */ /* 0x000fe20000011609 */
[----:B------:R-:W-:Y:S01]  /*4360*/  MUFU.EX2 R94, R94 ;  /* 0x0000005e005e7308 */ /* 0x000fe20000000800 */
[----:B------:R-:W-:-:S02]  /*4370*/  PRMT R4, R90, 0x5410, R87 ;  /* 0x000054105a047816 */ /* 0x000fc40000000057 */
[----:B------:R-:W-:Y:S02]  /*4380*/  PRMT R5, R86, 0x5410, R85 ;  /* 0x0000541056057816 */ /* 0x000fe40000000055 */
[----:B------:R-:W-:Y:S02]  /*4390*/  PRMT R51, R35, 0x5410, R34 ;  /* 0x0000541023337816 */ /* 0x000fe40000000022 */
[----:B------:R-:W-:Y:S01]  /*43a0*/  LOP3.LUT R7, R155, UR19, R108, 0x96, !PT ;  /* 0x000000139b077c12 */ /* 0x000fe2000f8e966c */
[----:B------:R-:W-:Y:S01]  /*43b0*/  MUFU.EX2 R93, R93 ;  /* 0x0000005d005d7308 */ /* 0x000fe20000000800 */
[----:B------:R-:W-:Y:S02]  /*43c0*/  PRMT R10, R10, 0x5410, R9 ;  /* 0x000054100a0a7816 */ /* 0x000fe40000000009 */
[----:B------:R-:W-:Y:S02]  /*43d0*/  LOP3.LUT R49, R49, R4, RZ, 0xc0, !PT ;  /* 0x0000000431317212 */ /* 0x000fe400078ec0ff */
[----:B------:R-:W-:-:S02]  /*43e0*/  LOP3.LUT R50, R14, R5, RZ, 0xc0, !PT ;  /* 0x000000050e327212 */ /* 0x000fc400078ec0ff */
[----:B------:R-:W-:Y:S01]  /*43f0*/  LOP3.LUT R51, R12, R51, RZ, 0xc0, !PT ;  /* 0x000000330c337212 */ /* 0x000fe200078ec0ff */
[----:B------:R-:W4:Y:S01]  /*4400*/  MUFU.EX2 R88, R88 ;  /* 0x0000005800587308 */ /* 0x000f220000000800 */
[C---:B------:R-:W-:Y:S01]  /*4410*/  LOP3.LUT R9, R7.reuse, 0xffff, RZ, 0xc0, !PT ;  /* 0x0000ffff07097812 */ /* 0x040fe200078ec0ff */
[----:B------:R-:W5:Y:S01]  /*4420*/  LDSM.16.MT88.4 R12, [R124+0x6400] ;  /* 0x006400007c0c783b */ /* 0x000f620000004200 */
[----:B------:R-:W-:Y:S02]  /*4430*/  LOP3.LUT R8, R7, 0xff, RZ, 0xc0, !PT ;  /* 0x000000ff07087812 */ /* 0x000fe400078ec0ff */
[----:B------:R-:W-:Y:S01]  /*4440*/  SHF.R.U32.HI R9, RZ, 0x8, R9 ;  /* 0x00000008ff097819 */ /* 0x000fe20000011609 */
[----:B------:R-:W-:Y:S01]  /*4450*/  HMMA.16816.F32 R52, R48, R56, RZ ;  /* 0x000000383034723c */ /* 0x000fe200000018ff */
[----:B------:R-:W-:Y:S01]  /*4460*/  SHF.R.U32.HI R6, RZ, 0x10, R154 ;  /* 0x00000010ff067819 */ /* 0x000fe2000001169a */
[----:B------:R-:W2:Y:S01]  /*4470*/  MUFU.EX2 R89, R89 ;  /* 0x0000005900597308 */ /* 0x000ea20000000800 */
[----:B------:R-:W-:-:S02]  /*4480*/  SHF.R.U32.HI R60, RZ, 0x10, R7 ;  /* 0x00000010ff3c7819 */ /* 0x000fc40000011607 */
[----:B-1----:R-:W-:Y:S01]  /*4490*/  F2FP.F16.F32.PACK_AB R26, R96, R99 ;  /* 0x00000063601a723e */ /* 0x002fe200000000ff */
[----:B------:R-:W-:Y:S01]  /*44a0*/  HMMA.16816.F32 R56, R48, R58, RZ ;  /* 0x0000003a3038723c */ /* 0x000fe200000018ff */
[----:B------:R-:W-:Y:S01]  /*44b0*/  PRMT R8, R8, 0x5410, R9 ;  /* 0x0000541008087816 */ /* 0x000fe20000000009 */
[----:B------:R-:W-:Y:S01]  /*44c0*/  FADD.FTZ R99, R99, R152 ;  /* 0x0000009863637221 */ /* 0x000fe20000010000 */
[----:B------:R-:W-:Y:S01]  /*44d0*/  SHF.R.U32.HI R11, RZ, 0x18, R154 ;  /* 0x00000018ff0b7819 */ /* 0x000fe2000001169a */
[----:B------:R-:W-:Y:S01]  /*44e0*/  MUFU.EX2 R144, R144 ;  /* 0x0000009000907308 */ /* 0x000fe20000000800 */
[----:B------:R-:W-:Y:S01]  /*44f0*/  LOP3.LUT R6, R6, 0xff, RZ, 0xc0, !PT ;  /* 0x000000ff06067812 */ /* 0x000fe200078ec0ff */
[----:B------:R-:W-:Y:S01]  /*4500*/  FADD.FTZ R96, R96, R99 ;  /* 0x0000006360607221 */ /* 0x000fe20000010000 */
[----:B------:R-:W-:Y:S02]  /*4510*/  SHF.R.U32.HI R7, RZ, 0x18, R7 ;  /* 0x00000018ff077819 */ /* 0x000fe40000011607 */
[----:B------:R-:W-:-:S02]  /*4520*/  LOP3.LUT R60, R60, 0xff, RZ, 0xc0, !PT ;  /* 0x000000ff3c3c7812 */ /* 0x000fc400078ec0ff */
[----:B------:R-:W-:Y:S01]  /*4530*/  PRMT R27, R26, 0x7632, R27 ;  /* 0x000076321a1b7816 */ /* 0x000fe2000000001b */
[----:B------:R-:W1:Y:S01]  /*4540*/  MUFU.EX2 R143, R143 ;  /* 0x0000008f008f7308 */ /* 0x000e620000000800 */
[----:B---3--:R-:W-:Y:S02]  /*4550*/  F2FP.F16.F32.PACK_AB R33, R95, R98 ;  /* 0x000000625f21723e */ /* 0x008fe400000000ff */
[----:B----4-:R-:W-:Y:S01]  /*4560*/  F2FP.F16.F32.PACK_AB R28, R88, R93 ;  /* 0x0000005d581c723e */ /* 0x010fe200000000ff */
[----:B------:R-:W-:Y:S01]  /*4570*/  FADD.FTZ R93, R93, R96 ;  /* 0x000000605d5d7221 */ /* 0x000fe20000010000 */
[----:B--2---:R-:W-:Y:S02]  /*4580*/  F2FP.F16.F32.PACK_AB R31, R89, R94 ;  /* 0x0000005e591f723e */ /* 0x004fe400000000ff */
[----:B------:R-:W-:Y:S01]  /*4590*/  PRMT R6, R6, 0x5410, R11 ;  /* 0x0000541006067816 */ /* 0x000fe2000000000b */
[----:B------:R-:W-:Y:S01]  /*45a0*/  MUFU.EX2 R119, R119 ;  /* 0x0000007700777308 */ /* 0x000fe20000000800 */
[----:B------:R-:W-:Y:S01]  /*45b0*/  PRMT R60, R60, 0x5410, R7 ;  /* 0x000054103c3c7816 */ /* 0x000fe20000000007 */
[----:B------:R-:W-:Y:S01]  /*45c0*/  FADD.FTZ R93, R88, R93 ;  /* 0x0000005d585d7221 */ /* 0x000fe20000010000 */
[----:B------:R-:W-:-:S02]  /*45d0*/  HSET2.LE.AND R8, R8, R147, PT ;  /* 0x0000009308087233 */ /* 0x000fc40003803000 */
[----:B------:R-:W-:Y:S02]  /*45e0*/  PRMT R5, R26, 0x5410, R27 ;  /* 0x000054101a057816 */ /* 0x000fe4000000001b */
[----:B------:R-:W-:Y:S01]  /*45f0*/  PRMT R32, R33, 0x7632, R32 ;  /* 0x0000763221207816 */ /* 0x000fe20000000020 */
[----:B------:R-:W2:Y:S01]  /*4600*/  MUFU.EX2 R118, R118 ;  /* 0x0000007600767308 */ /* 0x000ea20000000800 */
[----:B------:R-:W-:Y:S02]  /*4610*/  PRMT R29, R28, 0x7632, R29 ;  /* 0x000076321c1d7816 */ /* 0x000fe4000000001d */
[----:B------:R-:W-:Y:S02]  /*4620*/  PRMT R30, R31, 0x7632, R30 ;  /* 0x000076321f1e7816 */ /* 0x000fe4000000001e */
[----:B------:R-:W-:Y:S02]  /*4630*/  LOP3.LUT R8, R8, R5, RZ, 0xc0, !PT ;  /* 0x0000000508087212 */ /* 0x000fe400078ec0ff */
[--C-:B------:R-:W-:Y:S01]  /*4640*/  HSET2.LE.AND R9, R60, R147.reuse, PT ;  /* 0x000000933c097233 */ /* 0x100fe20003803000 */
[----:B------:R-:W-:Y:S01]  /*4650*/  MUFU.EX2 R123, R123 ;  /* 0x0000007b007b7308 */ /* 0x000fe20000000800 */
[--C-:B------:R-:W-:Y:S01]  /*4660*/  HSET2.LE.AND R10, R10, R147.reuse, PT ;  /* 0x000000930a0a7233 */ /* 0x100fe20003803000 */
[----:B------:R-:W-:Y:S01]  /*4670*/  HMMA.16816.F32 R60, R48, R64, RZ ;  /* 0x00000040303c723c */ /* 0x000fe200000018ff */
[----:B------:R-:W-:-:S02]  /*4680*/  HSET2.LE.AND R6, R6, R147, PT ;  /* 0x0000009306067233 */ /* 0x000fc40003803000 */
[----:B------:R-:W-:Y:S02]  /*4690*/  PRMT R4, R33, 0x5410, R32 ;  /* 0x0000541021047816 */ /* 0x000fe40000000020 */
[----:B------:R-:W-:Y:S01]  /*46a0*/  PRMT R5, R28, 0x5410, R29 ;  /* 0x000054101c057816 */ /* 0x000fe2000000001d */
[----:B------:R-:W-:Y:S01]  /*46b0*/  HMMA.16816.F32 R64, R48, R66, RZ ;  /* 0x000000423040723c */ /* 0x000fe200000018ff */
[----:B------:R-:W-:Y:S01]  /*46c0*/  PRMT R11, R31, 0x5410, R30 ;  /* 0x000054101f0b7816 */ /* 0x000fe2000000001e */
[----:B------:R-:W-:Y:S01]  /*46d0*/  MUFU.EX2 R122, R122 ;  /* 0x0000007a007a7308 */ /* 0x000fe20000000800 */
[----:B------:R-:W-:Y:S02]  /*46e0*/  LOP3.LUT R9, R9, R4, RZ, 0xc0, !PT ;  /* 0x0000000409097212 */ /* 0x000fe400078ec0ff */
[----:B------:R-:W-:Y:S02]  /*46f0*/  LOP3.LUT R10, R10, R5, RZ, 0xc0, !PT ;  /* 0x000000050a0a7212 */ /* 0x000fe400078ec0ff */
[----:B------:R-:W-:-:S02]  /*4700*/  LOP3.LUT R11, R6, R11, RZ, 0xc0, !PT ;  /* 0x0000000b060b7212 */ /* 0x000fc400078ec0ff */
[----:B------:R-:W3:Y:S01]  /*4710*/  LDSM.16.MT88.4 R4, [R126+0x7400] ;  /* 0x007400007e04783b */ /* 0x000ee20000004200 */
[----:B------:R-:W-:Y:S01]  /*4720*/  SHF.R.U32.HI R153, RZ, 0x10, R110 ;  /* 0x00000010ff997819 */ /* 0x000fe2000001166e */
[----:B------:R-:W-:Y:S03]  /*4730*/  MUFU.EX2 R121, R121 ;  /* 0x0000007900797308 */ /* 0x000fe60000000800 */
[----:B------:R-:W-:Y:S01]  /*4740*/  HMMA.16816.F32 R52, R8, R16, R52 ;  /* 0x000000100834723c */ /* 0x000fe20000001834 */
[----:B------:R-:W-:-:S04]  /*4750*/  LOP3.LUT R153, R153, 0xff, RZ, 0xc0, !PT ;  /* 0x000000ff99997812 */ /* 0x000fc800078ec0ff */
[----:B------:R-:W-:Y:S01]  /*4760*/  MUFU.EX2 R120, R120 ;  /* 0x0000007800787308 */ /* 0x000fe20000000800 */
[----:B------:R-:W-:Y:S01]  /*4770*/  HMMA.16816.F32 R56, R8, R18, R56 ;  /* 0x000000120838723c */ /* 0x000fe20000001838 */
[----:B------:R-:W-:-:S05]  /*4780*/  IMAD.WIDE.U32 R16, R68, -0x326172a9, RZ ;  /* 0xcd9e8d5744107825 */ /* 0x000fca00078e00ff */
[----:B------:R-:W-:Y:S01]  /*4790*/  LOP3.LUT R116, R17, UR37, R116, 0x96, !PT ;  /* 0x0000002511747c12 */ /* 0x000fe2000f8e9674 */
[----:B------:R-:W-:Y:S01]  /*47a0*/  HMMA.16816.F32 R68, R48, R72, RZ ;  /* 0x000000483044723c */ /* 0x000fe200000018ff */
[----:B------:R-:W-:Y:S01]  /*47b0*/  LOP3.LUT R16, R139, UR35, R16, 0x96, !PT ;  /* 0x000000238b107c12 */ /* 0x000fe2000f8e9610 */
[----:B------:R-:W-:Y:S02]  /*47c0*/  MUFU.EX2 R185, R185 ;  /* 0x000000b900b97308 */ /* 0x000fe40000000800 */
[----:B------:R-:W-:Y:S02]  /*47d0*/  IMAD.WIDE.U32 R116, R116, -0x2daee0ad, RZ ;  /* 0xd2511f5374747825 */ /* 0x000fe400078e00ff */
[----:B-----5:R-:W-:Y:S02]  /*47e0*/  HMMA.16816.F32 R60, R8, R12, R60 ;  /* 0x0000000c083c723c */ /* 0x020fe4000000183c */
[----:B------:R-:W-:Y:S01]  /*47f0*/  IMAD.WIDE.U32 R16, R16, -0x2daee0ad, RZ ;  /* 0xd2511f5310107825 */ /* 0x000fe200078e00ff */
[----:B------:R-:W-:-:S03]  /*4800*/  LOP3.LUT R114, R117, UR34, R114, 0x96, !PT ;  /* 0x0000002275727c12 */ /* 0x000fc6000f8e9672 */
[----:B------:R-:W-:Y:S01]  /*4810*/  FFMA.FTZ R117, R38, UR6, -R151 ;  /* 0x0000000626757c23 */ /* 0x000fe20008010897 */
[----:B------:R-:W-:Y:S01]  /*4820*/  MUFU.EX2 R184, R184 ;  /* 0x000000b800b87308 */ /* 0x000fe20000000800 */
[----:B------:R-:W-:Y:S01]  /*4830*/  HMMA.16816.F32 R64, R8, R14, R64 ;  /* 0x0000000e0840723c */ /* 0x000fe20000001840 */
[----:B------:R-:W-:Y:S01]  /*4840*/  LOP3.LUT R18, R17, UR28, R116, 0x96, !PT ;  /* 0x0000001c11127c12 */ /* 0x000fe2000f8e9674 */
[----:B------:R-:W-:-:S04]  /*4850*/  IMAD.WIDE.U32 R114, R114, -0x326172a9, RZ ;  /* 0xcd9e8d5772727825 */ /* 0x000fc800078e00ff */
[----:B------:R-:W-:Y:S01]  /*4860*/  FFMA.FTZ R116, R44, UR6, -R151 ;  /* 0x000000062c747c23 */ /* 0x000fe20008010897 */
[----:B------:R-:W-:Y:S01]  /*4870*/  IMAD.WIDE.U32 R18, R18, -0x326172a9, RZ ;  /* 0xcd9e8d5712127825 */ /* 0x000fe200078e00ff */
[C-C-:B------:R-:W-:Y:S01]  /*4880*/  LOP3.LUT R12, R115.reuse, UR33, R138.reuse, 0x96, !PT ;  /* 0x00000021730c7c12 */ /* 0x140fe2000f8e968a */
[----:B------:R-:W-:Y:S01]  /*4890*/  HMMA.16816.F32 R72, R48, R74, RZ ;  /* 0x0000004a3048723c */ /* 0x000fe200000018ff */
[----:B------:R-:W-:Y:S01]  /*48a0*/  LOP3.LUT R13, R115, UR33, R138, 0x96, !PT ;  /* 0x00000021730d7c12 */ /* 0x000fe2000f8e968a */
[----:B------:R-:W-:Y:S01]  /*48b0*/  MUFU.EX2 R117, R117 ;  /* 0x0000007500757308 */ /* 0x000fe20000000800 */
[C-C-:B------:R-:W-:Y:S02]  /*48c0*/  LOP3.LUT R14, R19.reuse, UR25, R114.reuse, 0x96, !PT ;  /* 0x00000019130e7c12 */ /* 0x140fe4000f8e9672 */
[----:B------:R-:W-:Y:S01]  /*48d0*/  LOP3.LUT R158, R19, UR25, R114, 0x96, !PT ;  /* 0x00000019139e7c12 */ /* 0x000fe2000f8e9672 */
[----:B------:R-:W-:Y:S01]  /*48e0*/  IMAD.WIDE.U32 R114, R12, -0x2daee0ad, RZ ;  /* 0xd2511f530c727825 */ /* 0x000fe200078e00ff */
[----:B---3--:R-:W-:Y:S03]  /*48f0*/  HMMA.16816.F32 R68, R8, R4, R68 ;  /* 0x000000040844723c */ /* 0x008fe60000001844 */
[----:B------:R-:W-:Y:S01]  /*4900*/  IMAD.WIDE.U32 R14, R14, -0x2daee0ad, RZ ;  /* 0xd2511f530e0e7825 */ /* 0x000fe200078e00ff */
[----:B------:R-:W3:Y:S03]  /*4910*/  MUFU.EX2 R116, R116 ;  /* 0x0000007400747308 */ /* 0x000ee60000000800 */
[----:B------:R-:W-:Y:S01]  /*4920*/  LOP3.LUT R4, R115, UR24, R16, 0x96, !PT ;  /* 0x0000001873047c12 */ /* 0x000fe2000f8e9610 */
[----:B------:R-:W-:Y:S01]  /*4930*/  IMAD R13, R13, -0x2daee0ad, RZ ;  /* 0xd2511f530d0d7824 */ /* 0x000fe200078e02ff */
[----:B------:R-:W-:Y:S01]  /*4940*/  LOP3.LUT R12, R15, UR20, R114, 0x96, !PT ;  /* 0x000000140f0c7c12 */ /* 0x000fe2000f8e9672 */
[----:B------:R-:W-:Y:S01]  /*4950*/  IMAD.WIDE.U32 R158, R158, -0x2daee0ad, RZ ;  /* 0xd2511f539e9e7825 */ /* 0x000fe200078e00ff */
[----:B------:R-:W-:-:S03]  /*4960*/  LOP3.LUT R5, R111, UR18, R112, 0x96, !PT ;  /* 0x000000126f057c12 */ /* 0x000fc6000f8e9670 */
[----:B------:R-:W-:Y:S01]  /*4970*/  IMAD.WIDE.U32 R114, R12, -0x326172a9, RZ ;  /* 0xcd9e8d570c727825 */ /* 0x000fe200078e00ff */
[----:B------:R-:W-:Y:S02]  /*4980*/  LOP3.LUT R12, R110, 0xff, RZ, 0xc0, !PT ;  /* 0x000000ff6e0c7812 */ /* 0x000fe400078ec0ff */
[----:B------:R-:W-:Y:S01]  /*4990*/  HMMA.16816.F32 R72, R8, R6, R72 ;  /* 0x000000060848723c */ /* 0x000fe20000001848 */
[----:B------:R-:W-:Y:S01]  /*49a0*/  IMAD.WIDE.U32 R112, R4, -0x326172a9, RZ ;  /* 0xcd9e8d5704707825 */ /* 0x000fe200078e00ff */
[----:B------:R-:W-:Y:S02]  /*49b0*/  ISETP.LE.U32.AND P6, PT, R12, UR12, PT ;  /* 0x0000000c0c007c0c */ /* 0x000fe4000bfc3070 */
[----:B------:R-:W-:Y:S02]  /*49c0*/  LOP3.LUT R107, R114, 0xff, RZ, 0xc0, !PT ;  /* 0x000000ff726b7812 */ /* 0x000fe400078ec0ff */
[----:B------:R-:W-:Y:S02]  /*49d0*/  LOP3.LUT R16, R115, UR18, R112, 0x96, !PT ;  /* 0x0000001273107c12 */ /* 0x000fe4000f8e9670 */
[----:B------:R-:W-:-:S02]  /*49e0*/  ISETP.LE.U32.AND P3, PT, R107, UR12, PT ;  /* 0x0000000c6b007c0c */ /* 0x000fc4000bf63070 */
[C---:B------:R-:W-:Y:S02]  /*49f0*/  LOP3.LUT R12, R16.reuse, 0xffff, RZ, 0xc0, !PT ;  /* 0x0000ffff100c7812 */ /* 0x040fe400078ec0ff */
[----:B------:R-:W-:Y:S02]  /*4a00*/  LOP3.LUT R107, R16, 0xff, RZ, 0xc0, !PT ;  /* 0x000000ff106b7812 */ /* 0x000fe400078ec0ff */
[----:B------:R-:W-:Y:S01]  /*4a10*/  SHF.R.U32.HI R12, RZ, 0x8, R12 ;  /* 0x00000008ff0c7819 */ /* 0x000fe2000001160c */
[----:B------:R-:W-:Y:S01]  /*4a20*/  @!P6 HADD2 R40, -R86.H0_H0, -RZ.H0_H0 ;  /* 0xa00000ff5628e230 */ /* 0x000fe20000000900 */
[----:B------:R-:W-:Y:S02]  /*4a30*/  LOP3.LUT R7, R110, 0xffff, RZ, 0xc0, !PT ;  /* 0x0000ffff6e077812 */ /* 0x000fe400078ec0ff */
[----:B------:R-:W-:Y:S02]  /*4a40*/  LOP3.LUT R12, R12, 0xffff, RZ, 0xc0, !PT ;  /* 0x0000ffff0c0c7812 */ /* 0x000fe400078ec0ff */
[----:B------:R-:W-:-:S02]  /*4a50*/  SHF.R.U32.HI R110, RZ, 0x18, R110 ;  /* 0x00000018ff6e7819 */ /* 0x000fc4000001166e */
[----:B------:R-:W-:Y:S02]  /*4a60*/  ISETP.LE.U32.AND P4, PT, R107, UR12, PT ;  /* 0x0000000c6b007c0c */ /* 0x000fe4000bf83070 */
[----:B------:R-:W-:Y:S02]  /*4a70*/  ISETP.LE.U32.AND P5, PT, R12, UR12, PT ;  /* 0x0000000c0c007c0c */ /* 0x000fe4000bfa3070 */
[----:B------:R-:W-:Y:S02]  /*4a80*/  ISETP.LE.U32.AND P2, PT, R110, UR12, PT ;  /* 0x0000000c6e007c0c */ /* 0x000fe4000bf43070 */
[C---:B-1----:R-:W-:Y:S01]  /*4a90*/  F2FP.F16.F32.PACK_AB R110, R143.reuse, R144 ;  /* 0x000000908f6e723e */ /* 0x042fe200000000ff */
[----:B------:R-:W-:Y:S01]  /*4aa0*/  FADD.FTZ R144, R144, R93 ;  /* 0x0000005d90907221 */ /* 0x000fe20000010000 */
[----:B------:R-:W-:Y:S02]  /*4ab0*/  SHF.R.U32.HI R107, RZ, 0x18, R16 ;  /* 0x00000018ff6b7819 */ /* 0x000fe40000011610 */
[----:B------:R-:W-:Y:S01]  /*4ac0*/  PRMT R111, R110, 0x7632, R111 ;  /* 0x000076326e6f7816 */ /* 0x000fe2000000006f */
[----:B------:R-:W-:Y:S01]  /*4ad0*/  FADD.FTZ R144, R143, R144 ;  /* 0x000000908f907221 */ /* 0x000fe20000010000 */
[----:B------:R-:W-:Y:S01]  /*4ae0*/  SHF.R.U32.HI R16, RZ, 0x10, R16 ;  /* 0x00000010ff107819 */ /* 0x000fe20000011610 */
[----:B------:R-:W-:Y:S01]  /*4af0*/  @!P4 HADD2 R106, -R110.H0_H0, -RZ.H0_H0 ;  /* 0xa00000ff6e6ac230 */ /* 0x000fe20000000900 */
[----:B------:R-:W-:Y:S01]  /*4b00*/  LOP3.LUT R6, R159, UR20, R13, 0x96, !PT ;  /* 0x000000149f067c12 */ /* 0x000fe2000f8e960d */
[----:B------:R-:W-:Y:S01]  /*4b10*/  @!P5 HADD2 R105, -R111.H0_H0, -RZ.H0_H0 ;  /* 0xa00000ff6f69d230 */ /* 0x000fe20000000900 */
[----:B------:R-:W-:Y:S01]  /*4b20*/  LOP3.LUT R16, R16, 0xff, RZ, 0xc0, !PT ;  /* 0x000000ff10107812 */ /* 0x000fe200078ec0ff */
[----:B------:R-:W-:Y:S01]  /*4b30*/  @!P2 HADD2 R37, -R34.H0_H0, -RZ.H0_H0 ;  /* 0xa00000ff2225a230 */ /* 0x000fe20000000900 */
[----:B------:R-:W-:Y:S01]  /*4b40*/  PRMT R12, R110, 0x5410, R111 ;  /* 0x000054106e0c7816 */ /* 0x000fe2000000006f */
[----:B------:R-:W-:Y:S01]  /*4b50*/  IMAD.WIDE.U32 R156, R6, -0x326172a9, RZ ;  /* 0xcd9e8d57069c7825 */ /* 0x000fe200078e00ff */
[----:B------:R-:W-:-:S02]  /*4b60*/  @!P4 PRMT R110, R106, 0x5410, RZ ;  /* 0x000054106a6ec816 */ /* 0x000fc400000000ff */
[----:B------:R-:W-:Y:S02]  /*4b70*/  ISETP.LE.U32.AND P4, PT, R107, UR12, PT ;  /* 0x0000000c6b007c0c */ /* 0x000fe4000bf83070 */
[----:B------:R-:W-:Y:S02]  /*4b80*/  @!P5 PRMT R111, R105, 0x5410, RZ ;  /* 0x00005410696fd816 */ /* 0x000fe400000000ff */
[----:B------:R-:W-:Y:S02]  /*4b90*/  ISETP.LE.U32.AND P5, PT, R16, UR12, PT ;  /* 0x0000000c10007c0c */ /* 0x000fe4000bfa3070 */
[C-C-:B------:R-:W-:Y:S02]  /*4ba0*/  LOP3.LUT R160, R113.reuse, UR21, R18.reuse, 0x96, !PT ;  /* 0x0000001571a07c12 */ /* 0x140fe4000f8e9612 */
[----:B------:R-:W-:Y:S02]  /*4bb0*/  LOP3.LUT R4, R113, UR21, R18, 0x96, !PT ;  /* 0x0000001571047c12 */ /* 0x000fe4000f8e9612 */
[----:B--2---:R-:W-:Y:S01]  /*4bc0*/  F2FP.F16.F32.PACK_AB R113, R118, R119 ;  /* 0x000000777671723e */ /* 0x004fe200000000ff */
[----:B------:R-:W-:Y:S01]  /*4bd0*/  IMAD.WIDE.U32 R160, R160, -0x2daee0ad, RZ ;  /* 0xd2511f53a0a07825 */ /* 0x000fe200078e00ff */
[----:B------:R-:W-:-:S02]  /*4be0*/  LOP3.LUT R18, R157, UR18, R112, 0x96, !PT ;  /* 0x000000129d127c12 */ /* 0x000fc4000f8e9670 */
[----:B------:R-:W-:Y:S01]  /*4bf0*/  LOP3.LUT R15, R114, 0xffff, RZ, 0xc0, !PT ;  /* 0x0000ffff720f7812 */ /* 0x000fe200078ec0ff */
[----:B------:R-:W-:Y:S01]  /*4c00*/  FFMA.FTZ R115, R24, UR6, -R151 ;  /* 0x0000000618737c23 */ /* 0x000fe20008010897 */
[----:B------:R-:W-:Y:S01]  /*4c10*/  PRMT R112, R113, 0x7632, R112 ;  /* 0x0000763271707816 */ /* 0x000fe20000000070 */
[----:B------:R-:W-:Y:S01]  /*4c20*/  @!P5 HADD2 R103, -R113.H0_H0, -RZ.H0_H0 ;  /* 0xa00000ff7167d230 */ /* 0x000fe20000000900 */
[--C-:B------:R-:W-:Y:S02]  /*4c30*/  SHF.R.U32.HI R13, RZ, 0x10, R114.reuse ;  /* 0x00000010ff0d7819 */ /* 0x100fe40000011672 */
[----:B------:R-:W-:Y:S01]  /*4c40*/  SHF.R.U32.HI R17, RZ, 0x18, R114 ;  /* 0x00000018ff117819 */ /* 0x000fe20000011672 */
[----:B------:R-:W-:Y:S01]  /*4c50*/  @!P4 HADD2 R104, -R112.H0_H0, -RZ.H0_H0 ;  /* 0xa00000ff7068c230 */ /* 0x000fe20000000900 */
[----:B------:R-:W-:Y:S01]  /*4c60*/  SHF.R.U32.HI R15, RZ, 0x8, R15 ;  /* 0x00000008ff0f7819 */ /* 0x000fe2000001160f */
[----:B------:R-:W-:Y:S01]  /*4c70*/  FFMA.FTZ R114, R36, UR6, -R151 ;  /* 0x0000000624727c23 */ /* 0x000fe20008010897 */
[----:B------:R-:W-:Y:S01]  /*4c80*/  LOP3.LUT R16, R13, 0xff, RZ, 0xc0, !PT ;  /* 0x000000ff0d107812 */ /* 0x000fe200078ec0ff */
[----:B------:R-:W-:Y:S01]  /*4c90*/  MUFU.EX2 R115, R115 ;  /* 0x0000007300737308 */ /* 0x000fe20000000800 */
[----:B------:R-:W-:-:S02]  /*4ca0*/  ISETP.LE.U32.AND P1, PT, R17, UR12, PT ;  /* 0x0000000c11007c0c */ /* 0x000fc4000bf23070 */
[----:B------:R-:W-:Y:S02]  /*4cb0*/  LOP3.LUT R15, R15, 0xffff, RZ, 0xc0, !PT ;  /* 0x0000ffff0f0f7812 */ /* 0x000fe400078ec0ff */
[----:B------:R-:W-:Y:S02]  /*4cc0*/  PRMT R13, R113, 0x5410, R112 ;  /* 0x00005410710d7816 */ /* 0x000fe40000000070 */
[----:B------:R-:W-:Y:S01]  /*4cd0*/  @!P4 PRMT R112, R104, 0x5410, RZ ;  /* 0x000054106870c816 */ /* 0x000fe200000000ff */
[----:B------:R-:W1:Y:S01]  /*4ce0*/  MUFU.EX2 R114, R114 ;  /* 0x0000007200727308 */ /* 0x000e620000000800 */
[----:B------:R-:W-:Y:S02]  /*4cf0*/  ISETP.LE.U32.AND P4, PT, R16, UR12, PT ;  /* 0x0000000c10007c0c */ /* 0x000fe4000bf83070 */
[----:B------:R-:W-:Y:S02]  /*4d00*/  @!P5 PRMT R113, R103, 0x5410, RZ ;  /* 0x000054106771d816 */ /* 0x000fe400000000ff */
[----:B------:R-:W-:-:S02]  /*4d10*/  ISETP.LE.U32.AND P5, PT, R15, UR12, PT ;  /* 0x0000000c0f007c0c */ /* 0x000fc4000bfa3070 */
[----:B------:R-:W-:Y:S02]  /*4d20*/  LOP3.LUT R16, R161, UR19, R14, 0x96, !PT ;  /* 0x00000013a1107c12 */ /* 0x000fe4000f8e960e */
[----:B---3--:R-:W-:Y:S02]  /*4d30*/  F2FP.F16.F32.PACK_AB R109, R116, R117 ;  /* 0x00000075746d723e */ /* 0x008fe400000000ff */
[C---:B------:R-:W-:Y:S01]  /*4d40*/  F2FP.F16.F32.PACK_AB R106, R122.reuse, R123 ;  /* 0x0000007b7a6a723e */ /* 0x040fe200000000ff */
[----:B------:R-:W-:Y:S01]  /*4d50*/  FADD.FTZ R123, R123, R144 ;  /* 0x000000907b7b7221 */ /* 0x000fe20000010000 */
[----:B------:R-:W-:Y:S01]  /*4d60*/  LOP3.LUT R17, R155, UR19, R108, 0x96, !PT ;  /* 0x000000139b117c12 */ /* 0x000fe2000f8e966c */
[----:B------:R-:W-:Y:S01]  /*4d70*/  @!P4 HADD2 R82, -R109.H0_H0, -RZ.H0_H0 ;  /* 0xa00000ff6d52c230 */ /* 0x000fe20000000900 */
[----:B------:R-:W-:Y:S01]  /*4d80*/  SHF.R.U32.HI R15, RZ, 0x10, R16 ;  /* 0x00000010ff0f7819 */ /* 0x000fe20000011610 */
[----:B------:R-:W-:Y:S01]  /*4d90*/  @!P3 HADD2 R102, -R106.H0_H0, -RZ.H0_H0 ;  /* 0xa00000ff6a66b230 */ /* 0x000fe20000000900 */
[----:B------:R-:W-:Y:S01]  /*4da0*/  PRMT R108, R109, 0x7632, R108 ;  /* 0x000076326d6c7816 */ /* 0x000fe2000000006c */
[----:B------:R-:W-:Y:S01]  /*4db0*/  FADD.FTZ R122, R122, R123 ;  /* 0x0000007b7a7a7221 */ /* 0x000fe20000010000 */
[----:B------:R-:W-:-:S02]  /*4dc0*/  PRMT R107, R106, 0x7632, R107 ;  /* 0x000076326a6b7816 */ /* 0x000fc4000000006b */
[----:B------:R-:W-:Y:S01]  /*4dd0*/  LOP3.LUT R15, R15, 0xff, RZ, 0xc0, !PT ;  /* 0x000000ff0f0f7812 */ /* 0x000fe200078ec0ff */
[----:B------:R-:W-:Y:S01]  /*4de0*/  @!P1 HADD2 R81, -R108.H0_H0, -RZ.H0_H0 ;  /* 0xa00000ff6c519230 */ /* 0x000fe20000000900 */
[----:B------:R-:W-:Y:S01]  /*4df0*/  PRMT R14, R106, 0x5410, R107 ;  /* 0x000054106a0e7816 */ /* 0x000fe2000000006b */
[----:B------:R-:W-:Y:S01]  /*4e00*/  @!P5 HADD2 R83, -R107.H0_H0, -RZ.H0_H0 ;  /* 0xa00000ff6b53d230 */ /* 0x000fe20000000900 */
[----:B------:R-:W-:Y:S02]  /*4e10*/  @!P3 PRMT R106, R102, 0x5410, RZ ;  /* 0x00005410666ab816 */ /* 0x000fe400000000ff */
[----:B------:R-:W-:Y:S02]  /*4e20*/  ISETP.LE.U32.AND P3, PT, R15, UR12, PT ;  /* 0x0000000c0f007c0c */ /* 0x000fe4000bf63070 */
[----:B------:R-:W-:Y:S02]  /*4e30*/  PRMT R15, R109, 0x5410, R108 ;  /* 0x000054106d0f7816 */ /* 0x000fe4000000006c */
[----:B------:R-:W-:-:S02]  /*4e40*/  @!P1 PRMT R108, R81, 0x5410, RZ ;  /* 0x00005410516c9816 */ /* 0x000fc400000000ff */
[C---:B------:R-:W-:Y:S02]  /*4e50*/  LOP3.LUT R81, R16.reuse, 0xff, RZ, 0xc0, !PT ;  /* 0x000000ff10517812 */ /* 0x040fe400078ec0ff */
[----:B------:R-:W-:Y:S02]  /*4e60*/  @!P5 PRMT R107, R83, 0x5410, RZ ;  /* 0x00005410536bd816 */ /* 0x000fe400000000ff */
[----:B------:R-:W-:Y:S02]  /*4e70*/  ISETP.LE.U32.AND P5, PT, R81, UR12, PT ;  /* 0x0000000c51007c0c */ /* 0x000fe4000bfa3070 */
[----:B------:R-:W-:Y:S02]  /*4e80*/  SHF.R.U32.HI R81, RZ, 0x18, R16 ;  /* 0x00000018ff517819 */ /* 0x000fe40000011610 */
[----:B------:R-:W-:Y:S02]  /*4e90*/  LOP3.LUT R16, R16, 0xffff, RZ, 0xc0, !PT ;  /* 0x0000ffff10107812 */ /* 0x000fe400078ec0ff */
[----:B------:R-:W-:-:S02]  /*4ea0*/  @!P4 PRMT R109, R82, 0x5410, RZ ;  /* 0x00005410526dc816 */ /* 0x000fc400000000ff */
[----:B------:R-:W-:Y:S02]  /*4eb0*/  SHF.R.U32.HI R16, RZ, 0x8, R16 ;  /* 0x00000008ff107819 */ /* 0x000fe40000011610 */
[----:B------:R-:W-:Y:S01]  /*4ec0*/  F2FP.F16.F32.PACK_AB R102, R120, R121 ;  /* 0x000000797866723e */ /* 0x000fe200000000ff */
[----:B------:R-:W-:Y:S01]  /*4ed0*/  FADD.FTZ R121, R121, R122 ;  /* 0x0000007a79797221 */ /* 0x000fe20000010000 */
[----:B------:R-:W-:Y:S02]  /*4ee0*/  LOP3.LUT R16, R16, 0xffff, RZ, 0xc0, !PT ;  /* 0x0000ffff10107812 */ /* 0x000fe400078ec0ff */
[----:B------:R-:W-:Y:S01]  /*4ef0*/  PRMT R103, R102, 0x7632, R103 ;  /* 0x0000763266677816 */ /* 0x000fe20000000067 */
[----:B------:R-:W-:Y:S01]  /*4f00*/  @!P5 HADD2 R80, -R102.H0_H0, -RZ.H0_H0 ;  /* 0xa00000ff6650d230 */ /* 0x000fe20000000900 */
[----:B------:R-:W-:Y:S01]  /*4f10*/  ISETP.LE.U32.AND P4, PT, R16, UR12, PT ;  /* 0x0000000c10007c0c */ /* 0x000fe2000bf83070 */
[----:B------:R-:W-:Y:S01]  /*4f20*/  FADD.FTZ R121, R120, R121 ;  /* 0x0000007978797221 */ /* 0x000fe20000010000 */
[----:B------:R-:W-:-:S02]  /*4f30*/  PRMT R16, R102, 0x5410, R103 ;  /* 0x0000541066107816 */ /* 0x000fc40000000067 */
[----:B------:R-:W-:Y:S02]  /*4f40*/  @!P5 PRMT R102, R80, 0x5410, RZ ;  /* 0x000054105066d816 */ /* 0x000fe400000000ff */
[----:B------:R-:W-:Y:S02]  /*4f50*/  SHF.R.U32.HI R80, RZ, 0x18, R17 ;  /* 0x00000018ff507819 */ /* 0x000fe40000011611 */
[----:B------:R-:W-:Y:S02]  /*4f60*/  ISETP.LE.U32.AND P1, PT, R81, UR12, PT ;  /* 0x0000000c51007c0c */ /* 0x000fe4000bf23070 */
[----:B------:R-:W-:Y:S02]  /*4f70*/  LOP3.LUT R81, R17, 0xff, RZ, 0xc0, !PT ;  /* 0x000000ff11517812 */ /* 0x000fe400078ec0ff */
[----:B-1----:R-:W-:Y:S01]  /*4f80*/  F2FP.F16.F32.PACK_AB R105, R114, R115 ;  /* 0x000000737269723e */ /* 0x002fe200000000ff */
[----:B------:R-:W-:Y:S01]  /*4f90*/  @!P4 HADD2 R79, -R103.H0_H0, -RZ.H0_H0 ;  /* 0xa00000ff674fc230 */ /* 0x000fe20000000900 */
[----:B------:R-:W-:-:S02]  /*4fa0*/  ISETP.LE.U32.AND P5, PT, R81, UR12, PT ;  /* 0x0000000c51007c0c */ /* 0x000fc4000bfa3070 */
[----:B------:R-:W-:Y:S01]  /*4fb0*/  PRMT R104, R105, 0x7632, R104 ;  /* 0x0000763269687816 */ /* 0x000fe20000000068 */
[----:B------:R-:W-:Y:S01]  /*4fc0*/  @!P3 HADD2 R47, -R105.H0_H0, -RZ.H0_H0 ;  /* 0xa00000ff692fb230 */ /* 0x000fe20000000900 */
[----:B------:R-:W-:Y:S02]  /*4fd0*/  @!P4 PRMT R103, R79, 0x5410, RZ ;  /* 0x000054104f67c816 */ /* 0x000fe400000000ff */
[----:B------:R-:W-:Y:S01]  /*4fe0*/  ISETP.LE.U32.AND P4, PT, R80, UR12, PT ;  /* 0x0000000c50007c0c */ /* 0x000fe2000bf83070 */
[----:B------:R-:W-:Y:S01]  /*4ff0*/  @!P1 HADD2 R78, -R104.H0_H0, -RZ.H0_H0 ;  /* 0xa00000ff684e9230 */ /* 0x000fe20000000900 */
[----:B------:R-:W-:Y:S02]  /*5000*/  LOP3.LUT R80, R17, 0xffff, RZ, 0xc0, !PT ;  /* 0x0000ffff11507812 */ /* 0x000fe400078ec0ff */
[----:B------:R-:W-:Y:S02]  /*5010*/  SHF.R.U32.HI R79, RZ, 0x10, R17 ;  /* 0x00000010ff4f7819 */ /* 0x000fe40000011611 */
[----:B------:R-:W-:Y:S01]  /*5020*/  SHF.R.U32.HI R80, RZ, 0x8, R80 ;  /* 0x00000008ff507819 */ /* 0x000fe20000011650 */
[----:B------:R-:W-:Y:S01]  /*5030*/  @!P5 HADD2 R77, -R26.H0_H0, -RZ.H0_H0 ;  /* 0xa00000ff1a4dd230 */ /* 0x000fe20000000900 */
[----:B------:R-:W-:-:S02]  /*5040*/  PRMT R17, R105, 0x5410, R104 ;  /* 0x0000541069117816 */ /* 0x000fc40000000068 */
[----:B------:R-:W-:Y:S02]  /*5050*/  LOP3.LUT R80, R80, 0xffff, RZ, 0xc0, !PT ;  /* 0x0000ffff50507812 */ /* 0x000fe400078ec0ff */
[----:B------:R-:W-:Y:S01]  /*5060*/  @!P3 PRMT R105, R47, 0x5410, RZ ;  /* 0x000054102f69b816 */ /* 0x000fe200000000ff */
[----:B------:R-:W-:Y:S01]  /*5070*/  @!P4 HADD2 R76, -R32.H0_H0, -RZ.H0_H0 ;  /* 0xa00000ff204cc230 */ /* 0x000fe20000000900 */
[----:B------:R-:W-:Y:S02]  /*5080*/  LOP3.LUT R79, R79, 0xff, RZ, 0xc0, !PT ;  /* 0x000000ff4f4f7812 */ /* 0x000fe400078ec0ff */
[----:B------:R-:W-:Y:S02]  /*5090*/  ISETP.LE.U32.AND P3, PT, R80, UR12, PT ;  /* 0x0000000c50007c0c */ /* 0x000fe4000bf63070 */
[----:B------:R-:W-:Y:S01]  /*50a0*/  SHF.R.U32.HI R47, RZ, 0x10, R5 ;  /* 0x00000010ff2f7819 */ /* 0x000fe20000011605 */
[----:B------:R-:W1:Y:S01]  /*50b0*/  LDSM.16.MT88.4 R80, [R124+0x7000] ;  /* 0x007000007c50783b */ /* 0x000e620000004200 */
[----:B------:R-:W-:-:S02]  /*50c0*/  @!P1 PRMT R104, R78, 0x5410, RZ ;  /* 0x000054104e689816 */ /* 0x000fc400000000ff */
[----:B------:R-:W-:Y:S02]  /*50d0*/  ISETP.LE.U32.AND P1, PT, R79, UR12, PT ;  /* 0x0000000c4f007c0c */ /* 0x000fe4000bf23070 */
[----:B------:R-:W-:Y:S02]  /*50e0*/  LOP3.LUT R47, R47, 0xff, RZ, 0xc0, !PT ;  /* 0x000000ff2f2f7812 */ /* 0x000fe400078ec0ff */
[----:B------:R-:W-:Y:S02]  /*50f0*/  @!P5 PRMT R26, R77, 0x5410, RZ ;  /* 0x000054104d1ad816 */ /* 0x000fe400000000ff */
[----:B------:R-:W-:Y:S01]  /*5100*/  ISETP.LE.U32.AND P5, PT, R47, UR12, PT ;  /* 0x0000000c2f007c0c */ /* 0x000fe2000bfa3070 */
[----:B------:R-:W-:Y:S01]  /*5110*/  @!P3 HADD2 R46, -R27.H0_H0, -RZ.H0_H0 ;  /* 0xa00000ff1b2eb230 */ /* 0x000fe20000000900 */
[----:B------:R-:W-:Y:S02]  /*5120*/  LOP3.LUT R47, R5, 0xffff, RZ, 0xc0, !PT ;  /* 0x0000ffff052f7812 */ /* 0x000fe400078ec0ff */
[----:B------:R-:W-:-:S02]  /*5130*/  @!P4 PRMT R32, R76, 0x5410, RZ ;  /* 0x000054104c20c816 */ /* 0x000fc400000000ff */
[----:B------:R-:W-:Y:S01]  /*5140*/  SHF.R.U32.HI R47, RZ, 0x8, R47 ;  /* 0x00000008ff2f7819 */ /* 0x000fe2000001162f */
[----:B------:R-:W-:Y:S01]  /*5150*/  @!P1 HADD2 R45, -R33.H0_H0, -RZ.H0_H0 ;  /* 0xa00000ff212d9230 */ /* 0x000fe20000000900 */
[----:B------:R-:W-:Y:S02]  /*5160*/  @!P3 PRMT R27, R46, 0x5410, RZ ;  /* 0x000054102e1bb816 */ /* 0x000fe400000000ff */
[----:B------:R-:W-:Y:S02]  /*5170*/  LOP3.LUT R47, R47, 0xffff, RZ, 0xc0, !PT ;  /* 0x0000ffff2f2f7812 */ /* 0x000fe400078ec0ff */
[----:B------:R-:W-:Y:S01]  /*5180*/  LOP3.LUT R46, R5, 0xff, RZ, 0xc0, !PT ;  /* 0x000000ff052e7812 */ /* 0x000fe200078ec0ff */
[----:B------:R-:W-:Y:S01]  /*5190*/  @!P5 HADD2 R42, -R90.H0_H0, -RZ.H0_H0 ;  /* 0xa00000ff5a2ad230 */ /* 0x000fe20000000900 */
[----:B------:R-:W-:Y:S02]  /*51a0*/  SHF.R.U32.HI R5, RZ, 0x18, R5 ;  /* 0x00000018ff057819 */ /* 0x000fe40000011605 */
[----:B------:R-:W-:-:S02]  /*51b0*/  @!P1 PRMT R33, R45, 0x5410, RZ ;  /* 0x000054102d219816 */ /* 0x000fc400000000ff */
[----:B------:R-:W-:Y:S02]  /*51c0*/  ISETP.LE.U32.AND P3, PT, R47, UR12, PT ;  /* 0x0000000c2f007c0c */ /* 0x000fe4000bf63070 */
[----:B------:R-:W-:Y:S02]  /*51d0*/  ISETP.LE.U32.AND P1, PT, R46, UR12, PT ;  /* 0x0000000c2e007c0c */ /* 0x000fe4000bf23070 */
[----:B------:R-:W-:Y:S02]  /*51e0*/  ISETP.LE.U32.AND P4, PT, R5, UR12, PT ;  /* 0x0000000c05007c0c */ /* 0x000fe4000bf83070 */
[----:B------:R-:W-:Y:S02]  /*51f0*/  SHF.R.U32.HI R6, RZ, 0x10, R156 ;  /* 0x00000010ff067819 */ /* 0x000fe4000001169c */
[C---:B------:R-:W-:Y:S02]  /*5200*/  LOP3.LUT R140, R156.reuse, 0xffff, RZ, 0xc0, !PT ;  /* 0x0000ffff9c8c7812 */ /* 0x040fe400078ec0ff */
[----:B------:R-:W-:-:S02]  /*5210*/  LOP3.LUT R19, R156, 0xff, RZ, 0xc0, !PT ;  /* 0x000000ff9c137812 */ /* 0x000fc400078ec0ff */
[C---:B------:R-:W-:Y:S01]  /*5220*/  LOP3.LUT R47, R154.reuse, 0xff, RZ, 0xc0, !PT ;  /* 0x000000ff9a2f7812 */ /* 0x040fe200078ec0ff */
[----:B------:R-:W-:Y:S01]  /*5230*/  @!P3 HADD2 R43, -R91.H0_H0, -RZ.H0_H0 ;  /* 0xa00000ff5b2bb230 */ /* 0x000fe20000000900 */
[----:B------:R-:W-:Y:S01]  /*5240*/  LOP3.LUT R45, R154, 0xffff, RZ, 0xc0, !PT ;  /* 0x0000ffff9a2d7812 */ /* 0x000fe200078ec0ff */
[----:B------:R-:W-:Y:S01]  /*5250*/  @!P1 HADD2 R44, -R92.H0_H0, -RZ.H0_H0 ;  /* 0xa00000ff5c2c9230 */ /* 0x000fe20000000900 */
[----:B------:R-:W-:Y:S01]  /*5260*/  SHF.R.U32.HI R46, RZ, 0x10, R154 ;  /* 0x00000010ff2e7819 */ /* 0x000fe2000001169a */
[----:B------:R-:W-:Y:S01]  /*5270*/  @!P4 HADD2 R41, -R87.H0_H0, -RZ.H0_H0 ;  /* 0xa00000ff5729c230 */ /* 0x000fe20000000900 */
[----:B------:R-:W-:Y:S01]  /*5280*/  SHF.R.U32.HI R156, RZ, 0x18, R156 ;  /* 0x00000018ff9c7819 */ /* 0x000fe2000001169c */
[----:B-1----:R-:W-:Y:S01]  /*5290*/  HMMA.16816.F32 R76, R48, R80, RZ ;  /* 0x00000050304c723c */ /* 0x002fe200000018ff */
[----:B------:R-:W-:Y:S02]  /*52a0*/  SHF.R.U32.HI R154, RZ, 0x18, R154 ;  /* 0x00000018ff9a7819 */ /* 0x000fe4000001169a */
[----:B------:R-:W-:-:S02]  /*52b0*/  LOP3.LUT R5, R6, 0xff, RZ, 0xc0, !PT ;  /* 0x000000ff06057812 */ /* 0x000fc400078ec0ff */
[----:B------:R-:W-:Y:S01]  /*52c0*/  SHF.R.U32.HI R7, RZ, 0x8, R7 ;  /* 0x00000008ff077819 */ /* 0x000fe20000011607 */
[----:B------:R-:W-:Y:S01]  /*52d0*/  HMMA.16816.F32 R80, R48, R82, RZ ;  /* 0x000000523050723c */ /* 0x000fe200000018ff */
[----:B------:R-:W-:Y:S02]  /*52e0*/  @!P5 PRMT R90, R42, 0x5410, RZ ;  /* 0x000054102a5ad816 */ /* 0x000fe400000000ff */
[----:B------:R-:W-:Y:S02]  /*52f0*/  ISETP.LE.U32.AND P5, PT, R154, UR12, PT ;  /* 0x0000000c9a007c0c */ /* 0x000fe4000bfa3070 */
[----:B------:R-:W-:Y:S01]  /*5300*/  PRMT R156, R5, 0x5410, R156 ;  /* 0x00005410059c7816 */ /* 0x000fe2000000009c */
[----:B------:R-:W-:Y:S01]  /*5310*/  IMAD.WIDE.U32 R4, R4, -0x2daee0ad, RZ ;  /* 0xd2511f5304047825 */ /* 0x000fe200078e00ff */
[----:B------:R-:W-:Y:S02]  /*5320*/  SHF.R.U32.HI R154, RZ, 0x8, R140 ;  /* 0x00000008ff9a7819 */ /* 0x000fe4000001168c */
[----:B------:R-:W-:-:S02]  /*5330*/  LOP3.LUT R7, R7, 0xffff, RZ, 0xc0, !PT ;  /* 0x0000ffff07077812 */ /* 0x000fc400078ec0ff */
[----:B------:R-:W-:Y:S02]  /*5340*/  @!P1 PRMT R92, R44, 0x5410, RZ ;  /* 0x000054102c5c9816 */ /* 0x000fe400000000ff */
[----:B------:R-:W-:Y:S02]  /*5350*/  @!P3 PRMT R91, R43, 0x5410, RZ ;  /* 0x000054102b5bb816 */ /* 0x000fe400000000ff */
[C---:B------:R-:W-:Y:S02]  /*5360*/  LOP3.LUT R43, R160.reuse, 0xff, RZ, 0xc0, !PT ;  /* 0x000000ffa02b7812 */ /* 0x040fe400078ec0ff */
[----:B------:R-:W-:Y:S02]  /*5370*/  LOP3.LUT R44, R160, 0xffff, RZ, 0xc0, !PT ;  /* 0x0000ffffa02c7812 */ /* 0x000fe400078ec0ff */
[--C-:B------:R-:W-:Y:S02]  /*5380*/  SHF.R.U32.HI R42, RZ, 0x10, R160.reuse ;  /* 0x00000010ff2a7819 */ /* 0x100fe400000116a0 */
[----:B------:R-:W-:-:S02]  /*5390*/  SHF.R.U32.HI R140, RZ, 0x18, R160 ;  /* 0x00000018ff8c7819 */ /* 0x000fc400000116a0 */
[----:B------:R-:W-:Y:S02]  /*53a0*/  PRMT R154, R19, 0x5410, R154 ;  /* 0x00005410139a7816 */ /* 0x000fe4000000009a */
[----:B------:R-:W-:Y:S02]  /*53b0*/  @!P4 PRMT R87, R41, 0x5410, RZ ;  /* 0x000054102957c816 */ /* 0x000fe400000000ff */
[----:B------:R-:W-:Y:S02]  /*53c0*/  ISETP.LE.U32.AND P4, PT, R7, UR12, PT ;  /* 0x0000000c07007c0c */ /* 0x000fe4000bf83070 */
[----:B------:R-:W-:Y:S02]  /*53d0*/  LOP3.LUT R159, R5, UR19, R158, 0x96, !PT ;  /* 0x00000013059f7c12 */ /* 0x000fe4000f8e969e */
[C---:B------:R-:W-:Y:S02]  /*53e0*/  LOP3.LUT R19, R4.reuse, 0xffff, RZ, 0xc0, !PT ;  /* 0x0000ffff04137812 */ /* 0x040fe400078ec0ff */
[----:B------:R-:W-:-:S02]  /*53f0*/  LOP3.LUT R176, R4, 0xff, RZ, 0xc0, !PT ;  /* 0x000000ff04b07812 */ /* 0x000fc400078ec0ff */
[--C-:B------:R-:W-:Y:S02]  /*5400*/  SHF.R.U32.HI R41, RZ, 0x10, R4.reuse ;  /* 0x00000010ff297819 */ /* 0x100fe40000011604 */
[----:B------:R-:W-:Y:S02]  /*5410*/  SHF.R.U32.HI R160, RZ, 0x18, R4 ;  /* 0x00000018ffa07819 */ /* 0x000fe40000011604 */
[----:B------:R-:W1:Y:S01]  /*5420*/  LDSM.16.MT88.4 R4, [R124+0x7400] ;  /* 0x007400007c04783b */ /* 0x000e620000004200 */
[----:B------:R-:W-:Y:S01]  /*5430*/  @!P4 HADD2 R39, -R85.H0_H0, -RZ.H0_H0 ;  /* 0xa00000ff5527c230 */ /* 0x000fe20000000900 */
[----:B------:R-:W-:Y:S02]  /*5440*/  LOP3.LUT R42, R42, 0xff, RZ, 0xc0, !PT ;  /* 0x000000ff2a2a7812 */ /* 0x000fe400078ec0ff */
[----:B------:R-:W-:Y:S02]  /*5450*/  LOP3.LUT R41, R41, 0xff, RZ, 0xc0, !PT ;  /* 0x000000ff29297812 */ /* 0x000fe400078ec0ff */
[----:B------:R-:W-:-:S02]  /*5460*/  @!P4 PRMT R85, R39, 0x5410, RZ ;  /* 0x000054102755c816 */ /* 0x000fc400000000ff */
[----:B------:R-:W-:Y:S02]  /*5470*/  @!P2 PRMT R34, R37, 0x5410, RZ ;  /* 0x000054102522a816 */ /* 0x000fe400000000ff */
[----:B------:R-:W-:Y:S02]  /*5480*/  @!P6 PRMT R86, R40, 0x5410, RZ ;  /* 0x000054102856e816 */ /* 0x000fe400000000ff */
[----:B------:R-:W-:Y:S02]  /*5490*/  ISETP.LE.U32.AND P4, PT, R43, UR12, PT ;  /* 0x0000000c2b007c0c */ /* 0x000fe4000bf83070 */
[----:B------:R-:W-:Y:S02]  /*54a0*/  ISETP.LE.U32.AND P2, PT, R42, UR12, PT ;  /* 0x0000000c2a007c0c */ /* 0x000fe4000bf43070 */
[----:B------:R-:W-:Y:S02]  /*54b0*/  PRMT R160, R41, 0x5410, R160 ;  /* 0x0000541029a07816 */ /* 0x000fe400000000a0 */
[----:B------:R-:W2:Y:S01]  /*54c0*/  LDSM.16.MT88.4 R40, [R126+0x8000] ;  /* 0x008000007e28783b */ /* 0x000ea20000004200 */
[----:B------:R-:W-:-:S02]  /*54d0*/  ISETP.LE.U32.AND P3, PT, R47, UR12, PT ;  /* 0x0000000c2f007c0c */ /* 0x000fc4000bf63070 */
[----:B------:R-:W-:Y:S02]  /*54e0*/  LOP3.LUT R158, R18, 0xff, RZ, 0xc0, !PT ;  /* 0x000000ff129e7812 */ /* 0x000fe400078ec0ff */
[----:B------:R-:W-:Y:S02]  /*54f0*/  LOP3.LUT R180, R159, 0xff, RZ, 0xc0, !PT ;  /* 0x000000ff9fb47812 */ /* 0x000fe400078ec0ff */
[----:B------:R-:W-:Y:S02]  /*5500*/  SHF.R.U32.HI R178, RZ, 0x18, R159 ;  /* 0x00000018ffb27819 */ /* 0x000fe4000001169f */
[----:B------:R-:W-:Y:S02]  /*5510*/  ISETP.LE.U32.AND P1, PT, R153, UR12, PT ;  /* 0x0000000c99007c0c */ /* 0x000fe4000bf23070 */
[----:B------:R-:W-:Y:S02]  /*5520*/  SHF.R.U32.HI R19, RZ, 0x8, R19 ;  /* 0x00000008ff137819 */ /* 0x000fe40000011613 */
[----:B------:R-:W-:Y:S01]  /*5530*/  SHF.R.U32.HI R45, RZ, 0x8, R45 ;  /* 0x00000008ff2d7819 */ /* 0x000fe2000001162d */
[----:B------:R-:W-:Y:S01]  /*5540*/  @!P3 HADD2 R36, -R28.H0_H0, -RZ.H0_H0 ;  /* 0xa00000ff1c24b230 */ /* 0x000fe20000000900 */
[----:B------:R-:W-:Y:S01]  /*5550*/  PRMT R176, R176, 0x5410, R19 ;  /* 0x00005410b0b07816 */ /* 0x000fe20000000013 */
[----:B------:R-:W-:Y:S01]  /*5560*/  FFMA.FTZ R19, R22, UR6, -R151 ;  /* 0x0000000616137c23 */ /* 0x000fe20008010897 */
[----:B------:R-:W-:-:S02]  /*5570*/  LOP3.LUT R46, R46, 0xff, RZ, 0xc0, !PT ;  /* 0x000000ff2e2e7812 */ /* 0x000fc400078ec0ff */
[----:B------:R-:W-:Y:S02]  /*5580*/  @!P3 PRMT R28, R36, 0x5410, RZ ;  /* 0x00005410241cb816 */ /* 0x000fe400000000ff */
[----:B------:R-:W-:Y:S01]  /*5590*/  LOP3.LUT R45, R45, 0xffff, RZ, 0xc0, !PT ;  /* 0x0000ffff2d2d7812 */ /* 0x000fe200078ec0ff */
[C---:B-1----:R-:W-:Y:S01]  /*55a0*/  HMMA.16816.F32 R76, R8.reuse, R4, R76 ;  /* 0x00000004084c723c */ /* 0x042fe2000000184c */
[----:B------:R-:W-:Y:S01]  /*55b0*/  @!P1 HADD2 R38, -R35.H0_H0, -RZ.H0_H0 ;  /* 0xa00000ff23269230 */ /* 0x000fe20000000900 */
[----:B------:R-:W-:Y:S02]  /*55c0*/  ISETP.LE.U32.AND P6, PT, R46, UR12, PT ;  /* 0x0000000c2e007c0c */ /* 0x000fe4000bfc3070 */
[----:B------:R-:W-:Y:S02]  /*55d0*/  HSET2.LE.AND R156, R156, R147, PT ;  /* 0x000000939c9c7233 */ /* 0x000fe40003803000 */
[----:B------:R-:W-:Y:S01]  /*55e0*/  HMMA.16816.F32 R80, R8, R6, R80 ;  /* 0x000000060850723c */ /* 0x000fe20000001850 */
[----:B------:R-:W-:-:S02]  /*55f0*/  SHF.R.U32.HI R5, RZ, 0x10, R18 ;  /* 0x00000010ff057819 */ /* 0x000fc40000011612 */
[----:B------:R-:W-:Y:S02]  /*5600*/  LOP3.LUT R4, R18, 0xffff, RZ, 0xc0, !PT ;  /* 0x0000ffff12047812 */ /* 0x000fe400078ec0ff */
[----:B------:R-:W-:Y:S02]  /*5610*/  SHF.R.U32.HI R18, RZ, 0x18, R18 ;  /* 0x00000018ff127819 */ /* 0x000fe40000011612 */
[----:B------:R-:W-:Y:S02]  /*5620*/  LOP3.LUT R5, R5, 0xff, RZ, 0xc0, !PT ;  /* 0x000000ff05057812 */ /* 0x000fe400078ec0ff */
[----:B------:R-:W-:Y:S01]  /*5630*/  SHF.R.U32.HI R7, RZ, 0x8, R4 ;  /* 0x00000008ff077819 */ /* 0x000fe20000011604 */
[----:B------:R-:W-:Y:S01]  /*5640*/  @!P6 HADD2 R24, -R31.H0_H0, -RZ.H0_H0 ;  /* 0xa00000ff1f18e230 */ /* 0x000fe20000000900 */
[----:B------:R-:W-:Y:S02]  /*5650*/  PRMT R18, R5, 0x5410, R18 ;  /* 0x0000541005127816 */ /* 0x000fe40000000012 */
[----:B------:R-:W-:-:S02]  /*5660*/  SHF.R.U32.HI R6, RZ, 0x8, R44 ;  /* 0x00000008ff067819 */ /* 0x000fc4000001162c */
[----:B------:R-:W-:Y:S02]  /*5670*/  LOP3.LUT R4, R159, 0xffff, RZ, 0xc0, !PT ;  /* 0x0000ffff9f047812 */ /* 0x000fe400078ec0ff */
[----:B------:R-:W-:Y:S02]  /*5680*/  SHF.R.U32.HI R5, RZ, 0x10, R159 ;  /* 0x00000010ff057819 */ /* 0x000fe4000001169f */
[----:B------:R-:W-:Y:S02]  /*5690*/  PRMT R158, R158, 0x5410, R7 ;  /* 0x000054109e9e7816 */ /* 0x000fe40000000007 */
[----:B------:R-:W-:Y:S02]  /*56a0*/  LOP3.LUT R6, R6, 0xffff, RZ, 0xc0, !PT ;  /* 0x0000ffff06067812 */ /* 0x000fe400078ec0ff */
[----:B------:R-:W-:Y:S02]  /*56b0*/  SHF.R.U32.HI R7, RZ, 0x8, R4 ;  /* 0x00000008ff077819 */ /* 0x000fe40000011604 */
[----:B------:R-:W-:-:S02]  /*56c0*/  LOP3.LUT R5, R5, 0xff, RZ, 0xc0, !PT ;  /* 0x000000ff05057812 */ /* 0x000fc400078ec0ff */
[----:B------:R-:W-:Y:S02]  /*56d0*/  ISETP.LE.U32.AND P3, PT, R6, UR12, PT ;  /* 0x0000000c06007c0c */ /* 0x000fe4000bf63070 */
[----:B------:R-:W-:Y:S02]  /*56e0*/  PRMT R180, R180, 0x5410, R7 ;  /* 0x00005410b4b47816 */ /* 0x000fe40000000007 */
[----:B------:R-:W-:Y:S02]  /*56f0*/  PRMT R178, R5, 0x5410, R178 ;  /* 0x0000541005b27816 */ /* 0x000fe400000000b2 */
[----:B------:R-:W1:Y:S01]  /*5700*/  LDSM.16.MT88.4 R4, [R126+0x8400] ;  /* 0x008400007e04783b */ /* 0x000e620000004200 */
[----:B------:R-:W-:Y:S02]  /*5710*/  @!P1 PRMT R35, R38, 0x5410, RZ ;  /* 0x0000541026239816 */ /* 0x000fe400000000ff */
[----:B--2---:R-:W-:Y:S01]  /*5720*/  HMMA.16816.F32 R36, R48, R40, RZ ;  /* 0x000000283024723c */ /* 0x004fe200000018ff */
[----:B------:R-:W-:-:S02]  /*5730*/  HSET2.LE.AND R149, R158, R147, PT ;  /* 0x000000939e957233 */ /* 0x000fc40003803000 */
[----:B------:R-:W-:Y:S02]  /*5740*/  ISETP.LE.U32.AND P1, PT, R45, UR12, PT ;  /* 0x0000000c2d007c0c */ /* 0x000fe4000bf23070 */
[--C-:B------:R-:W-:Y:S01]  /*5750*/  HSET2.LE.AND R178, R178, R147.reuse, PT ;  /* 0x00000093b2b27233 */ /* 0x100fe20003803000 */
[----:B------:R-:W-:Y:S01]  /*5760*/  HMMA.16816.F32 R40, R48, R42, RZ ;  /* 0x0000002a3028723c */ /* 0x000fe200000018ff */
[----:B------:R-:W-:Y:S02]  /*5770*/  HSET2.LE.AND R18, R18, R147, PT ;  /* 0x0000009312127233 */ /* 0x000fe40003803000 */
[----:B------:R-:W-:Y:S02]  /*5780*/  LOP3.LUT R12, R149, R12, RZ, 0xc0, !PT ;  /* 0x0000000c950c7212 */ /* 0x000fe400078ec0ff */
[----:B------:R-:W-:Y:S02]  /*5790*/  LOP3.LUT R15, R156, R15, RZ, 0xc0, !PT ;  /* 0x0000000f9c0f7212 */ /* 0x000fe400078ec0ff */
[----:B------:R-:W-:-:S02]  /*57a0*/  LOP3.LUT R13, R18, R13, RZ, 0xc0, !PT ;  /* 0x0000000d120d7212 */ /* 0x000fc400078ec0ff */
[----:B------:R-:W-:Y:S01]  /*57b0*/  @!P6 PRMT R31, R24, 0x5410, RZ ;  /* 0x00005410181fe816 */ /* 0x000fe200000000ff */
[----:B------:R-:W-:-:S05]  /*57c0*/  @!P1 HADD2 R25, -R29.H0_H0, -RZ.H0_H0 ;  /* 0xa00000ff1d199230 */ /* 0x000fca0000000900 */
[----:B------:R-:W-:Y:S02]  /*57d0*/  @!P1 PRMT R29, R25, 0x5410, RZ ;  /* 0x00005410191d9816 */ /* 0x000fe400000000ff */
[----:B------:R-:W-:Y:S01]  /*57e0*/  ISETP.LE.U32.AND P1, PT, R140, UR12, PT ;  /* 0x0000000c8c007c0c */ /* 0x000fe2000bf23070 */
[C---:B-1----:R-:W-:Y:S06]  /*57f0*/  HMMA.16816.F32 R36, R8.reuse, R4, R36 ;  /* 0x000000040824723c */ /* 0x042fec0000001824 */
[----:B------:R-:W-:Y:S01]  /*5800*/  HMMA.16816.F32 R40, R8, R6, R40 ;  /* 0x000000060828723c */ /* 0x000fe20000001828 */
[----:B------:R-:W-:Y:S01]  /*5810*/  FADD.FTZ R4, R146, R145 ;  /* 0x0000009192047221 */ /* 0x000fe20000010000 */
[----:B------:R-:W-:Y:S01]  /*5820*/  FFMA.FTZ R146, R23, UR6, -R150 ;  /* 0x0000000617927c23 */ /* 0x000fe20008010896 */
[----:B------:R-:W1:Y:S01]  /*5830*/  MUFU.EX2 R145, R19 ;  /* 0x0000001300917308 */ /* 0x000e620000000800 */
[----:B------:R-:W-:-:S02]  /*5840*/  @!P5 HADD2 R23, -R30.H0_H0, -RZ.H0_H0 ;  /* 0xa00000ff1e17d230 */ /* 0x000fc40000000900 */
[----:B------:R-:W-:Y:S02]  /*5850*/  FADD.FTZ R141, R141, R4 ;  /* 0x000000048d8d7221 */ /* 0x000fe40000010000 */
[----:B------:R-:W2:Y:S02]  /*5860*/  LDSM.16.MT88.4 R4, [R124+0x8000] ;  /* 0x008000007c04783b */ /* 0x000ea40000004200 */
[----:B------:R-:W-:Y:S01]  /*5870*/  FADD.FTZ R141, R100, R141 ;  /* 0x0000008d648d7221 */ /* 0x000fe20000010000 */
[----:B------:R-:W-:Y:S01]  /*5880*/  @!P5 PRMT R30, R23, 0x5410, RZ ;  /* 0x00005410171ed816 */ /* 0x000fe200000000ff */
[----:B------:R-:W3:Y:S01]  /*5890*/  MUFU.EX2 R146, R146 ;  /* 0x0000009200927308 */ /* 0x000ee20000000800 */
[----:B------:R-:W-:Y:S01]  /*58a0*/  LEA R140, P5, R84, UR4, 0x1 ;  /* 0x00000004548c7c11 */ /* 0x000fe2000f8a08ff */
[----:B------:R-:W-:-:S03]  /*58b0*/  FADD.FTZ R98, R98, R141 ;  /* 0x0000008d62627221 */ /* 0x000fc60000010000 */
[----:B------:R-:W-:Y:S01]  /*58c0*/  LEA.HI.X R141, R84, UR5, R97, 0x1, P5 ;  /* 0x00000005548d7c11 */ /* 0x000fe2000a8f0c61 */
[----:B------:R-:W-:Y:S01]  /*58d0*/  FADD.FTZ R95, R95, R98 ;  /* 0x000000625f5f7221 */ /* 0x000fe20000010000 */
[----:B-1----:R-:W-:-:S03]  /*58e0*/  F2FP.F16.F32.PACK_AB R150, R184, R145 ;  /* 0x00000091b896723e */ /* 0x002fc600000000ff */
[----:B------:R-:W-:Y:S01]  /*58f0*/  FADD.FTZ R94, R94, R95 ;  /* 0x0000005f5e5e7221 */ /* 0x000fe20000010000 */
[----:B------:R-:W-:Y:S01]  /*5900*/  HSET2.LE.AND R19, R180, R147, PT ;  /* 0x00000093b4137233 */ /* 0x000fe20003803000 */
[----:B------:R-:W-:Y:S01]  /*5910*/  STG.E.U16 desc[UR22][R140.64], R92 ;  /* 0x0000005c8c007986 */ /* 0x000fe2000c101516 */
[----:B------:R-:W-:Y:S01]  /*5920*/  PRMT R149, R150, 0x7632, R149 ;  /* 0x0000763296957816 */ /* 0x000fe20000000095 */
[----:B------:R-:W-:Y:S01]  /*5930*/  FADD.FTZ R94, R89, R94 ;  /* 0x0000005e595e7221 */ /* 0x000fe20000010000 */
[----:B------:R-:W-:Y:S01]  /*5940*/  @!P2 HADD2 R20, -R150.H0_H0, -RZ.H0_H0 ;  /* 0xa00000ff9614a230 */ /* 0x000fe20000000900 */
[----:B------:R-:W-:Y:S01]  /*5950*/  STG.E.U16 desc[UR22][R140.64+0x2], R91 ;  /* 0x0000025b8c007986 */ /* 0x000fe2000c101516 */
[----:B---3--:R-:W-:Y:S01]  /*5960*/  F2FP.F16.F32.PACK_AB R148, R185, R146 ;  /* 0x00000092b994723e */ /* 0x008fe200000000ff */
[----:B------:R-:W-:Y:S02]  /*5970*/  @!P1 HADD2 R3, -R149.H0_H0, -RZ.H0_H0 ;  /* 0xa00000ff95039230 */ /* 0x000fe40000000900 */
[----:B------:R-:W-:Y:S01]  /*5980*/  FADD.FTZ R119, R119, R94 ;  /* 0x0000005e77777221 */ /* 0x000fe20000010000 */
[----:B------:R-:W-:Y:S01]  /*5990*/  FADD.FTZ R146, R146, R121 ;  /* 0x0000007992927221 */ /* 0x000fe20000010000 */
[----:B------:R-:W-:-:S02]  /*59a0*/  @!P4 HADD2 R22, -R148.H0_H0, -RZ.H0_H0 ;  /* 0xa00000ff9416c230 */ /* 0x000fc40000000900 */
[----:B------:R-:W-:Y:S01]  /*59b0*/  FADD.FTZ R118, R118, R119 ;  /* 0x0000007776767221 */ /* 0x000fe20000010000 */
[----:B------:R-:W-:-:S03]  /*59c0*/  FADD.FTZ R185, R185, R146 ;  /* 0x00000092b9b97221 */ /* 0x000fc60000010000 */
[----:B------:R-:W-:-:S04]  /*59d0*/  FADD.FTZ R117, R117, R118 ;  /* 0x0000007675757221 */ /* 0x000fc80000010000 */
[----:B------:R-:W-:-:S04]  /*59e0*/  FADD.FTZ R116, R116, R117 ;  /* 0x0000007574747221 */ /* 0x000fc80000010000 */
[----:B------:R-:W-:Y:S01]  /*59f0*/  FADD.FTZ R115, R115, R116 ;  /* 0x0000007473737221 */ /* 0x000fe20000010000 */
[----:B--2---:R-:W-:Y:S03]  /*5a00*/  HMMA.16816.F32 R44, R48, R4, RZ ;  /* 0x00000004302c723c */ /* 0x004fe600000018ff */
[----:B------:R-:W-:-:S03]  /*5a10*/  FADD.FTZ R114, R114, R115 ;  /* 0x0000007372727221 */ /* 0x000fc60000010000 */
[----:B------:R-:W-:Y:S01]  /*5a20*/  HMMA.16816.F32 R48, R48, R6, RZ ;  /* 0x000000063030723c */ /* 0x000fe200000018ff */
[--C-:B------:R-:W-:Y:S01]  /*5a30*/  HSET2.LE.AND R5, R154, R147.reuse, PT ;  /* 0x000000939a057233 */ /* 0x100fe20003803000 */
[----:B------:R-:W-:Y:S01]  /*5a40*/  FADD.FTZ R145, R145, R114 ;  /* 0x0000007291917221 */ /* 0x000fe20000010000 */
[----:B------:R-:W-:Y:S02]  /*5a50*/  LOP3.LUT R4, R19, R16, RZ, 0xc0, !PT ;  /* 0x0000001013047212 */ /* 0x000fe400078ec0ff */
[----:B------:R-:W-:Y:S01]  /*5a60*/  PRMT R16, R150, 0x5410, R149 ;  /* 0x0000541096107816 */ /* 0x000fe20000000095 */
[----:B------:R-:W-:Y:S01]  /*5a70*/  FADD.FTZ R184, R184, R145 ;  /* 0x00000091b8b87221 */ /* 0x000fe20000010000 */
[--C-:B------:R-:W-:Y:S02]  /*5a80*/  HSET2.LE.AND R6, R176, R147.reuse, PT ;  /* 0x00000093b0067233 */ /* 0x100fe40003803000 */
[----:B------:R-:W-:Y:S02]  /*5a90*/  HSET2.LE.AND R7, R160, R147, PT ;  /* 0x00000093a0077233 */ /* 0x000fe40003803000 */
[----:B------:R-:W-:-:S02]  /*5aa0*/  PRMT R147, R148, 0x7632, R147 ;  /* 0x0000763294937816 */ /* 0x000fc40000000093 */
[----:B------:R-:W-:Y:S02]  /*5ab0*/  LOP3.LUT R14, R5, R14, RZ, 0xc0, !PT ;  /* 0x0000000e050e7212 */ /* 0x000fe400078ec0ff */
[----:B------:R-:W-:Y:S01]  /*5ac0*/  LOP3.LUT R5, R178, R17, RZ, 0xc0, !PT ;  /* 0x00000011b2057212 */ /* 0x000fe200078ec0ff */
[----:B------:R-:W-:Y:S01]  /*5ad0*/  @!P3 HADD2 R21, -R147.H0_H0, -RZ.H0_H0 ;  /* 0xa00000ff9315b230 */ /* 0x000fe20000000900 */
[----:B------:R-:W-:Y:S02]  /*5ae0*/  PRMT R17, R148, 0x5410, R147 ;  /* 0x0000541094117816 */ /* 0x000fe40000000093 */
[----:B------:R-:W-:Y:S02]  /*5af0*/  LOP3.LUT R7, R7, R16, RZ, 0xc0, !PT ;  /* 0x0000001007077212 */ /* 0x000fe400078ec0ff */
[----:B------:R-:W-:Y:S02]  /*5b00*/  LOP3.LUT R6, R6, R17, RZ, 0xc0, !PT ;  /* 0x0000001106067212 */ /* 0x000fe400078ec0ff */
[----:B------:R-:W1:Y:S01]  /*5b10*/  LDSM.16.MT88.4 R16, [R124+0x8400] ;  /* 0x008400007c10783b */ /* 0x000e620000004200 */
[----:B------:R-:W-:Y:S01]  /*5b20*/  @!P1 PRMT R149, R3, 0x5410, RZ ;  /* 0x0000541003959816 */ /* 0x000fe200000000ff */
[----:B------:R-:W-:Y:S01]  /*5b30*/  IMAD.U32 R3, RZ, RZ, UR16 ;  /* 0x00000010ff037e24 */ /* 0x000fe2000f8e00ff */
[----:B------:R-:W-:-:S02]  /*5b40*/  @!P4 PRMT R148, R22, 0x5410, RZ ;  /* 0x000054101694c816 */ /* 0x000fc400000000ff */
[----:B------:R-:W-:Y:S02]  /*5b50*/  @!P3 PRMT R147, R21, 0x5410, RZ ;  /* 0x000054101593b816 */ /* 0x000fe400000000ff */
[----:B------:R-:W-:Y:S02]  /*5b60*/  @!P2 PRMT R150, R20, 0x5410, RZ ;  /* 0x000054101496a816 */ /* 0x000fe400000000ff */
[----:B------:R-:W-:Y:S01]  /*5b70*/  IADD3 R84, P1, R140, -0x80, RZ ;  /* 0xffffff808c547810 */ /* 0x000fe20007f3e0ff */
        /* <DEDUP_REMOVED lines=30> */
[C---:B------:R-:W-:Y:S06]  /*5d60*/  HMMA.16816.F32 R64, R4.reuse, R18, R64 ;  /* 0x000000120440723c */ /* 0x040fec0000001840 */
[C---:B-1----:R-:W-:Y:S06]  /*5d70*/  HMMA.16816.F32 R76, R4.reuse, R8, R76 ;  /* 0x00000008044c723c */ /* 0x042fec000000184c */
[C---:B------:R-:W-:Y:S01]  /*5d80*/  HMMA.16816.F32 R80, R4.reuse, R10, R80 ;  /* 0x0000000a0450723c */ /* 0x040fe20000001850 */
[----:B------:R-:W1:Y:S05]  /*5d90*/  LDSM.16.MT88.4 R8, [R124+0x8c00] ;  /* 0x008c00007c08783b */ /* 0x000e6a0000004200 */
[C---:B--2---:R-:W-:Y:S06]  /*5da0*/  HMMA.16816.F32 R36, R4.reuse, R12, R36 ;  /* 0x0000000c0424723c */ /* 0x044fec0000001824 */
[----:B------:R-:W-:Y:S01]  /*5db0*/  HMMA.16816.F32 R40, R4, R14, R40 ;  /* 0x0000000e0428723c */ /* 0x000fe20000001828 */
[----:B------:R-:W-:-:S05]  /*5dc0*/  IMAD.WIDE R12, R3, 0x2, R140 ;  /* 0x00000002030c7825 */ /* 0x000fca00078e028c */
[----:B------:R-:W-:Y:S04]  /*5dd0*/  STG.E.U16 desc[UR22][R12.64], R90 ;  /* 0x0000005a0c007986 */ /* 0x000fe8000c101516 */
[----:B------:R2:W-:Y:S04]  /*5de0*/  STG.E.U16 desc[UR22][R12.64+0x2], R87 ;  /* 0x000002570c007986 */ /* 0x0005e8000c101516 */
[----:B------:R3:W-:Y:S04]  /*5df0*/  STG.E.U16 desc[UR22][R140.64+0x10], R86 ;  /* 0x000010568c007986 */ /* 0x0007e8000c101516 */
[----:B------:R3:W-:Y:S04]  /*5e00*/  STG.E.U16 desc[UR22][R140.64+0x12], R85 ;  /* 0x000012558c007986 */ /* 0x0007e8000c101516 */
[----:B------:R3:W-:Y:S04]  /*5e10*/  STG.E.U16 desc[UR22][R12.64+0x10], R35 ;  /* 0x000010230c007986 */ /* 0x0007e8000c101516 */
[----:B------:R3:W-:Y:S01]  /*5e20*/  STG.E.U16 desc[UR22][R12.64+0x12], R34 ;  /* 0x000012220c007986 */ /* 0x0007e2000c101516 */
[C---:B-1----:R-:W-:Y:S03]  /*5e30*/  HMMA.16816.F32 R44, R4.reuse, R8, R44 ;  /* 0x00000008042c723c */ /* 0x042fe6000000182c */
[----:B------:R3:W-:Y:S04]  /*5e40*/  STG.E.U16 desc[UR22][R140.64+0x20], R26 ;  /* 0x0000201a8c007986 */ /* 0x0007e8000c101516 */
[----:B------:R3:W-:Y:S01]  /*5e50*/  STG.E.U16 desc[UR22][R140.64+0x22], R27 ;  /* 0x0000221b8c007986 */ /* 0x0007e2000c101516 */
[----:B------:R-:W-:Y:S01]  /*5e60*/  HMMA.16816.F32 R48, R4, R10, R48 ;  /* 0x0000000a0430723c */ /* 0x000fe20000001830 */
[----:B--2---:R-:W-:-:S02]  /*5e70*/  IADD3.X R87, R141, -0x1, RZ, P1, !PT ;  /* 0xffffffff8d577810 */ /* 0x004fc40000ffe4ff */
        /* <DEDUP_REMOVED lines=24> */
[----:B------:R-:W-:-:S04]  /*6000*/  DEPBAR.LE SB0, 0x0 ;  /* 0x000080000000791a */ /* 0x000fc80000000000 */
[----:B------:R-:W-:Y:S01]  /*6010*/  BAR.SYNC.DEFER_BLOCKING 0x0 ;  /* 0x0000000000007b1d */ /* 0x000fe20000010000 */
[----:B------:R-:W-:Y:S01]  /*6020*/  ISETP.GE.AND P5, PT, R170, UR4, PT ;  /* 0x00000004aa007c0c */ /* 0x000fe2000bfa6270 */
[----:B------:R-:W-:Y:S01]  /*6030*/  IMAD.MOV.U32 R18, RZ, RZ, R132 ;  /* 0x000000ffff127224 */ /* 0x000fe200078e0084 */
[----:B------:R-:W-:Y:S01]  /*6040*/  ISETP.GE.AND P4, PT, R164, UR4, PT ;  /* 0x00000004a4007c0c */ /* 0x000fe2000bf86270 */
[----:B------:R-:W-:Y:S01]  /*6050*/  IMAD.MOV.U32 R19, RZ, RZ, R135 ;  /* 0x000000ffff137224 */ /* 0x000fe200078e0087 */
[----:B------:R-:W-:Y:S01]  /*6060*/  ISETP.GE.AND P3, PT, R163, UR4, PT ;  /* 0x00000004a3007c0c */ /* 0x000fe2000bf66270 */
[----:B------:R-:W-:Y:S02]  /*6070*/  UIADD3 UR4, UR15, -0x2, URZ ;  /* 0xfffffffe0f047890 */ /* 0x000fe4000fffe03f */
[----:B------:R-:W-:Y:S02]  /*6080*/  UISETP.GE.AND UP0, UPT, UR15, 0x3, UPT ;  /* 0x000000030f00788c */ /* 0x000fe4000bf06270 */
[----:B------:R-:W-:-:S02]  /*6090*/  USHF.R.S32.HI UR7, URZ, 0x1f, UR4 ;  /* 0x0000001f3f077899 */ /* 0x000fc40008011404 */
[----:B------:R-:W-:Y:S01]  /*60a0*/  UIMAD UR5, UR10, UR4, URZ ;  /* 0x000000040a0572a4 */ /* 0x000fe2000f8e023f */
[----:B------:R-:W-:Y:S01]  /*60b0*/  IMAD.U32 R3, RZ, RZ, UR4 ;  /* 0x00000004ff037e24 */ /* 0x000fe2000f8e00ff */
[----:B------:R-:W1:Y:S02]  /*60c0*/  @!P5 LDC.64 R14, c[0x0][0x220] ;  /* 0x00008800ff0edb82 */ /* 0x000e640000000a00 */
[----:B------:R-:W-:Y:S01]  /*60d0*/  UIMAD UR5, UR7, UR11, UR5 ;  /* 0x0000000b070572a4 */ /* 0x000fe2000f8e0205 */
[----:B------:R-:W-:-:S05]  /*60e0*/  IMAD.WIDE.U32 R18, R3, UR11, R18 ;  /* 0x0000000b03127c25 */ /* 0x000fca000f8e0012 */
[----:B---3--:R-:W2:Y:S01]  /*60f0*/  @!P4 LDC.64 R12, c[0x0][0x220] ;  /* 0x00008800ff0ccb82 */ /* 0x008ea20000000a00 */
        /* <DEDUP_REMOVED lines=58> */
[----:B---3--:R-:W-:Y:S04]  /*64a0*/  LDSM.16.M88.4 R12, [R127] ;  /* 0x000000007f0c783b */ /* 0x008fe80000000200 */
[----:B------:R-:W3:Y:S04]  /*64b0*/  LDSM.16.M88.4 R112, [R125+0x3000] ;  /* 0x003000007d70783b */ /* 0x000ee80000000200 */
        /* <DEDUP_REMOVED lines=8> */
[----:B------:R-:W-:Y:S03]  /*6540*/  LDSM.16.M88.4 R120, [R128+0x5000] ;  /* 0x005000008078783b */ /* 0x000fe60000000200 */
[C---:B----4-:R-:W-:Y:S01]  /*6550*/  HMMA.16816.F32 R28, R108.reuse, R24, RZ ;  /* 0x000000186c1c723c */ /* 0x050fe200000018ff */
[----:B------:R-:W0:Y:S05]  /*6560*/  LDGDEPBAR ;  /* 0x00000000000079af */ /* 0x000e2a0000000000 */
[C---:B------:R-:W-:Y:S06]  /*6570*/  HMMA.16816.F32 R88, R108.reuse, R90, RZ ;  /* 0x0000005a6c58723c */ /* 0x040fec00000018ff */
[C---:B------:R-:W-:Y:S06]  /*6580*/  HMMA.16816.F32 R32, R108.reuse, R34, RZ ;  /* 0x000000226c20723c */ /* 0x040fec00000018ff */
[C---:B------:R-:W-:Y:S06]  /*6590*/  HMMA.16816.F32 R24, R108.reuse, R26, RZ ;  /* 0x0000001a6c18723c */ /* 0x040fec00000018ff */
[C---:B-----5:R-:W-:Y:S06]  /*65a0*/  HMMA.16816.F32 R20, R108.reuse, R100, RZ ;  /* 0x000000646c14723c */ /* 0x060fec00000018ff */
[----:B------:R-:W-:Y:S01]  /*65b0*/  HMMA.16816.F32 R108, R108, R102, RZ ;  /* 0x000000666c6c723c */ /* 0x000fe200000018ff */
[----:B------:R-:W-:Y:S05]  /*65c0*/  LDSM.16.M88.4 R100, [R128+0x4800] ;  /* 0x004800008064783b */ /* 0x000fea0000000200 */
[C---:B---3--:R-:W-:Y:S06]  /*65d0*/  HMMA.16816.F32 R4, R12.reuse, R112, R4 ;  /* 0x000000700c04723c */ /* 0x048fec0000001804 */
        /* <DEDUP_REMOVED lines=11> */
[----:B------:R-:W-:Y:S01]  /*6690*/  LDSM.16.M88.4 R116, [R125+0x4c00] ;  /* 0x004c00007d74783b */ /* 0x000fe20000000200 */
[C---:B-1----:R-:W-:Y:S06]  /*66a0*/  HMMA.16816.F32 R4, R92.reuse, R8, R4 ;  /* 0x000000085c04723c */ /* 0x042fec0000001804 */
[C---:B------:R-:W-:Y:S01]  /*66b0*/  HMMA.16816.F32 R88, R92.reuse, R10, R88 ;  /* 0x0000000a5c58723c */ /* 0x040fe20000001858 */
[----:B------:R-:W-:Y:S05]  /*66c0*/  LDSM.16.M88.4 R8, [R125+0x4800] ;  /* 0x004800007d08783b */ /* 0x000fea0000000200 */
[C---:B------:R-:W-:Y:S06]  /*66d0*/  HMMA.16816.F32 R84, R92.reuse, R104, R84 ;  /* 0x000000685c54723c */ /* 0x040fec0000001854 */
[----:B------:R-:W-:Y:S01]  /*66e0*/  HMMA.16816.F32 R32, R92, R106, R32 ;  /* 0x0000006a5c20723c */ /* 0x000fe20000001820 */
[----:B------:R-:W1:Y:S05]  /*66f0*/  LDSM.16.M88.4 R104, [R129+0x2000] ;  /* 0x002000008168783b */ /* 0x000e6a0000000200 */
[----:B--2---:R-:W-:Y:S06]  /*6700*/  HMMA.16816.F32 R4, R112, R16, R4 ;  /* 0x000000107004723c */ /* 0x004fec0000001804 */
[C---:B------:R-:W-:Y:S06]  /*6710*/  HMMA.16816.F32 R28, R92.reuse, R100, R28 ;  /* 0x000000645c1c723c */ /* 0x040fec000000181c */
[----:B------:R-:W-:Y:S01]  /*6720*/  HMMA.16816.F32 R24, R92, R102, R24 ;  /* 0x000000665c18723c */ /* 0x000fe20000001818 */
[----:B------:R-:W2:Y:S05]  /*6730*/  LDSM.16.M88.4 R100, [R128+0x5400] ;  /* 0x005400008064783b */ /* 0x000eaa0000000200 */
[C---:B------:R-:W-:Y:S01]  /*6740*/  HMMA.16816.F32 R88, R112.reuse, R18, R88 ;  /* 0x000000127058723c */ /* 0x040fe20000001858 */
[----:B------:R-:W-:Y:S05]  /*6750*/  LDSM.16.M88.4 R16, [R127+0x2000] ;  /* 0x002000007f10783b */ /* 0x000fea0000000200 */
[C---:B---3--:R-:W-:Y:S06]  /*6760*/  HMMA.16816.F32 R84, R112.reuse, R12, R84 ;  /* 0x0000000c7054723c */ /* 0x048fec0000001854 */
[----:B------:R-:W-:Y:S01]  /*6770*/  HMMA.16816.F32 R32, R112, R14, R32 ;  /* 0x0000000e7020723c */ /* 0x000fe20000001820 */
[----:B------:R-:W3:Y:S05]  /*6780*/  LDSM.16.M88.4 R12, [R125+0x5000] ;  /* 0x005000007d0c783b */ /* 0x000eea0000000200 */
[C---:B------:R-:W-:Y:S06]  /*6790*/  HMMA.16816.F32 R20, R92.reuse, R96, R20 ;  /* 0x000000605c14723c */ /* 0x040fec0000001814 */
[----:B------:R-:W-:Y:S01]  /*67a0*/  HMMA.16816.F32 R108, R92, R98, R108 ;  /* 0x000000625c6c723c */ /* 0x000fe2000000186c */
[----:B------:R-:W4:Y:S04]  /*67b0*/  LDSM.16.M88.4 R92, [R128+0x5c00] ;  /* 0x005c0000805c783b */ /* 0x000f280000000200 */
[----:B------:R-:W5:Y:S01]  /*67c0*/  LDSM.16.M88.4 R96, [R128+0x5800] ;  /* 0x005800008060783b */ /* 0x000f620000000200 */
[----:B-1----:R-:W-:Y:S06]  /*67d0*/  HMMA.16816.F32 R4, R104, R120, R4 ;  /* 0x000000786804723c */ /* 0x002fec0000001804 */
[C---:B------:R-:W-:Y:S06]  /*67e0*/  HMMA.16816.F32 R28, R112.reuse, R8, R28 ;  /* 0x00000008701c723c */ /* 0x040fec000000181c */
[----:B------:R-:W-:Y:S01]  /*67f0*/  HMMA.16816.F32 R24, R112, R10, R24 ;  /* 0x0000000a7018723c */ /* 0x000fe20000001818 */
[----:B------:R-:W1:Y:S05]  /*6800*/  LDSM.16.M88.4 R8, [R125+0x5400] ;  /* 0x005400007d08783b */ /* 0x000e6a0000000200 */
[----:B------:R-:W-:Y:S06]  /*6810*/  HMMA.16816.F32 R88, R104, R122, R88 ;  /* 0x0000007a6858723c */ /* 0x000fec0000001858 */
[C---:B------:R-:W-:Y:S06]  /*6820*/  HMMA.16816.F32 R20, R112.reuse, R116, R20 ;  /* 0x000000747014723c */ /* 0x040fec0000001814 */
[----:B------:R-:W-:Y:S06]  /*6830*/  HMMA.16816.F32 R108, R112, R118, R108 ;  /* 0x00000076706c723c */ /* 0x000fec000000186c */
[----:B--2---:R-:W-:Y:S06]  /*6840*/  HMMA.16816.F32 R84, R104, R100, R84 ;  /* 0x000000646854723c */ /* 0x004fec0000001854 */
[----:B---3--:R-:W-:Y:S06]  /*6850*/  HMMA.16816.F32 R4, R16, R12, R4 ;  /* 0x0000000c1004723c */ /* 0x008fec0000001804 */
[----:B------:R-:W-:Y:S06]  /*6860*/  HMMA.16816.F32 R32, R104, R102, R32 ;  /* 0x000000666820723c */ /* 0x000fec0000001820 */
[----:B------:R-:W-:Y:S01]  /*6870*/  HMMA.16816.F32 R88, R16, R14, R88 ;  /* 0x0000000e1058723c */ /* 0x000fe20000001858 */
[----:B------:R-:W2:Y:S05]  /*6880*/  LDSM.16.M88.4 R12, [R125+0x5800] ;  /* 0x005800007d0c783b */ /* 0x000eaa0000000200 */
[C---:B----4-:R-:W-:Y:S06]  /*6890*/  HMMA.16816.F32 R20, R104.reuse, R92, R20 ;  /* 0x0000005c6814723c */ /* 0x050fec0000001814 */
[----:B------:R-:W-:Y:S01]  /*68a0*/  HMMA.16816.F32 R108, R104, R94, R108 ;  /* 0x0000005e686c723c */ /* 0x000fe2000000186c */
[----:B------:R-:W-:-:S05]  /*68b0*/  VIADD R92, R3, 0x1 ;  /* 0x00000001035c7836 */ /* 0x000fca0000000000 */
[----:B-----5:R-:W-:Y:S01]  /*68c0*/  HMMA.16816.F32 R28, R104, R96, R28 ;  /* 0x00000060681c723c */ /* 0x020fe2000000181c */
[----:B------:R-:W-:Y:S02]  /*68d0*/  I2FP.F32.S32 R94, R92 ;  /* 0x0000005c005e7245 */ /* 0x000fe40000201400 */
[C---:B------:R-:W-:Y:S02]  /*68e0*/  ISETP.GE.AND P0, PT, R92.reuse, R142, PT ;  /* 0x0000008e5c00720c */ /* 0x040fe40003f06270 */
[----:B------:R-:W-:Y:S01]  /*68f0*/  ISETP.GE.AND P2, PT, R92, R137, PT ;  /* 0x000000895c00720c */ /* 0x000fe20003f46270 */
[----:B-1----:R-:W-:Y:S01]  /*6900*/  HMMA.16816.F32 R84, R16, R8, R84 ;  /* 0x000000081054723c */ /* 0x002fe20000001854 */
[C---:B------:R-:W-:Y:S01]  /*6910*/  FFMA.FTZ R96, R94.reuse, UR17, R5 ;  /* 0x000000115e607c23 */ /* 0x040fe20008010005 */
[----:B------:R-:W-:-:S04]  /*6920*/  FFMA.FTZ R7, R94, UR17, R7 ;  /* 0x000000115e077c23 */ /* 0x000fc80008010007 */
[----:B------:R-:W-:Y:S01]  /*6930*/  FSEL R96, R96, -INF , !P0 ;  /* 0xff80000060607808 */ /* 0x000fe20004000000 */
[----:B------:R-:W-:Y:S01]  /*6940*/  VIADD R8, R3, 0x9 ;  /* 0x0000000903087836 */ /* 0x000fe20000000000 */
[----:B------:R-:W-:Y:S01]  /*6950*/  FSEL R95, R7, -INF , !P2 ;  /* 0xff800000075f7808 */ /* 0x000fe20005000000 */
[C---:B------:R-:W-:Y:S01]  /*6960*/  VIADD R9, R3.reuse, 0x8 ;  /* 0x0000000803097836 */ /* 0x040fe20000000000 */
[----:B------:R-:W-:Y:S01]  /*6970*/  HMMA.16816.F32 R32, R16, R10, R32 ;  /* 0x0000000a1020723c */ /* 0x000fe20000001820 */
[----:B------:R-:W-:Y:S01]  /*6980*/  VIADD R7, R3, 0x19 ;  /* 0x0000001903077836 */ /* 0x000fe20000000000 */
[C---:B------:R-:W-:Y:S02]  /*6990*/  ISETP.GE.AND P0, PT, R8.reuse, R142, PT ;  /* 0x0000008e0800720c */ /* 0x040fe40003f06270 */
[----:B------:R-:W-:Y:S02]  /*69a0*/  ISETP.GE.AND P2, PT, R8, R137, PT ;  /* 0x000000890800720c */ /* 0x000fe40003f46270 */
[----:B------:R-:W-:Y:S01]  /*69b0*/  I2FP.F32.S32 R8, R8 ;  /* 0x0000000800087245 */ /* 0x000fe20000201400 */
[----:B------:R-:W-:Y:S01]  /*69c0*/  HMMA.16816.F32 R24, R104, R98, R24 ;  /* 0x000000626818723c */ /* 0x000fe20000001818 */
[----:B------:R-:W-:-:S02]  /*69d0*/  ISETP.GE.AND P6, PT, R9, R142, PT ;  /* 0x0000008e0900720c */ /* 0x000fc40003fc6270 */
[----:B------:R-:W-:Y:S01]  /*69e0*/  ISETP.GE.AND P1, PT, R9, R137, PT ;  /* 0x000000890900720c */ /* 0x000fe20003f26270 */
[C---:B------:R-:W-:Y:S01]  /*69f0*/  FFMA.FTZ R89, R8.reuse, UR17, R89 ;  /* 0x0000001108597c23 */ /* 0x040fe20008010059 */
[----:B------:R-:W-:Y:S01]  /*6a00*/  I2FP.F32.S32 R5, R9 ;  /* 0x0000000900057245 */ /* 0x000fe20000201400 */
[----:B------:R-:W-:Y:S01]  /*6a10*/  FFMA.FTZ R91, R8, UR17, R91 ;  /* 0x00000011085b7c23 */ /* 0x000fe2000801005b */
[----:B--2---:R-:W-:Y:S01]  /*6a20*/  HMMA.16816.F32 R28, R16, R12, R28 ;  /* 0x0000000c101c723c */ /* 0x004fe2000000181c */
[----:B------:R-:W1:Y:S01]  /*6a30*/  LDSM.16.M88.4 R8, [R125+0x5c00] ;  /* 0x005c00007d08783b */ /* 0x000e620000000200 */
[----:B------:R-:W-:-:S04]  /*6a40*/  DEPBAR.LE SB0, 0x0 ;  /* 0x000080000000791a */ /* 0x000fc80000000000 */
[C---:B------:R-:W-:Y:S01]  /*6a50*/  FFMA.FTZ R94, R5.reuse, UR17, R88 ;  /* 0x00000011055e7c23 */ /* 0x040fe20008010058 */
[----:B------:R-:W-:Y:S01]  /*6a60*/  FFMA.FTZ R90, R5, UR17, R90 ;  /* 0x00000011055a7c23 */ /* 0x000fe2000801005a */
[----:B------:R-:W-:Y:S01]  /*6a70*/  VIADD R5, R3, 0x10 ;  /* 0x0000001003057836 */ /* 0x000fe20000000000 */
[----:B------:R-:W-:Y:S01]  /*6a80*/  FSEL R91, R91, -INF , !P2 ;  /* 0xff8000005b5b7808 */ /* 0x000fe20005000000 */
[----:B------:R-:W-:Y:S01]  /*6a90*/  VIADD R88, R3, 0x11 ;  /* 0x0000001103587836 */ /* 0x000fe20000000000 */
[----:B------:R-:W-:Y:S02]  /*6aa0*/  FSEL R94, R94, -INF , !P6 ;  /* 0xff8000005e5e7808 */ /* 0x000fe40007000000 */
[----:B------:R-:W-:Y:S02]  /*6ab0*/  FSEL R93, R90, -INF , !P1 ;  /* 0xff8000005a5d7808 */ /* 0x000fe40004800000 */
[C---:B------:R-:W-:Y:S01]  /*6ac0*/  ISETP.GE.AND P6, PT, R5.reuse, R142, PT ;  /* 0x0000008e0500720c */ /* 0x040fe20003fc6270 */
[----:B------:R-:W-:Y:S01]  /*6ad0*/  BAR.SYNC.DEFER_BLOCKING 0x0 ;  /* 0x0000000000007b1d */ /* 0x000fe20000010000 */
[----:B------:R-:W-:Y:S01]  /*6ae0*/  ISETP.GE.AND P1, PT, R5, R137, PT ;  /* 0x000000890500720c */ /* 0x000fe20003f26270 */
[----:B------:R-:W-:Y:S01]  /*6af0*/  HMMA.16816.F32 R24, R16, R14, R24 ;  /* 0x0000000e1018723c */ /* 0x000fe20000001818 */
[----:B------:R-:W-:-:S02]  /*6b00*/  I2FP.F32.S32 R5, R5 ;  /* 0x0000000500057245 */ /* 0x000fc40000201400 */
[----:B------:R-:W-:Y:S02]  /*6b10*/  FSEL R90, R89, -INF , !P0 ;  /* 0xff800000595a7808 */ /* 0x000fe40004000000 */
[C---:B------:R-:W-:Y:S01]  /*6b20*/  ISETP.GE.AND P0, PT, R88.reuse, R142, PT ;  /* 0x0000008e5800720c */ /* 0x040fe20003f06270 */
[C---:B------:R-:W-:Y:S01]  /*6b30*/  FFMA.FTZ R84, R5.reuse, UR17, R84 ;  /* 0x0000001105547c23 */ /* 0x040fe20008010054 */
[----:B------:R-:W-:Y:S01]  /*6b40*/  ISETP.GE.AND P2, PT, R88, R137, PT ;  /* 0x000000895800720c */ /* 0x000fe20003f46270 */
[----:B------:R-:W-:Y:S01]  /*6b50*/  FFMA.FTZ R86, R5, UR17, R86 ;  /* 0x0000001105567c23 */ /* 0x000fe20008010056 */
[----:B------:R-:W-:Y:S01]  /*6b60*/  I2FP.F32.S32 R88, R88 ;  /* 0x0000005800587245 */ /* 0x000fe20000201400 */
[C---:B------:R-:W-:Y:S01]  /*6b70*/  VIADD R5, R3.reuse, 0x18 ;  /* 0x0000001803057836 */ /* 0x040fe20000000000 */
[----:B------:R-:W-:Y:S01]  /*6b80*/  I2FP.F32.S32 R12, R7 ;  /* 0x00000007000c7245 */ /* 0x000fe20000201400 */
[----:B------:R-:W-:Y:S01]  /*6b90*/  VIADD R15, R3, 0x20 ;  /* 0x00000020030f7836 */ /* 0x000fe20000000000 */
[----:B------:R-:W-:Y:S01]  /*6ba0*/  FSEL R89, R86, -INF , !P1 ;  /* 0xff80000056597808 */ /* 0x000fe20004800000 */
[C---:B------:R-:W-:Y:S01]  /*6bb0*/  FFMA.FTZ R85, R88.reuse, UR17, R85 ;  /* 0x0000001158557c23 */ /* 0x040fe20008010055 */
[----:B------:R-:W-:Y:S01]  /*6bc0*/  FFMA.FTZ R13, R88, UR17, R87 ;  /* 0x00000011580d7c23 */ /* 0x000fe20008010057 */
[----:B------:R-:W-:Y:S01]  /*6bd0*/  FSEL R88, R84, -INF , !P6 ;  /* 0xff80000054587808 */ /* 0x000fe20007000000 */
[----:B------:R-:W-:Y:S01]  /*6be0*/  FFMA.FTZ R33, R12, UR17, R33 ;  /* 0x000000110c217c23 */ /* 0x000fe20008010021 */
[----:B------:R-:W-:-:S02]  /*6bf0*/  ISETP.GE.AND P6, PT, R5, R142, PT ;  /* 0x0000008e0500720c */ /* 0x000fc40003fc6270 */
[----:B------:R-:W-:Y:S02]  /*6c00*/  ISETP.GE.AND P1, PT, R5, R137, PT ;  /* 0x000000890500720c */ /* 0x000fe40003f26270 */
[----:B------:R-:W-:Y:S01]  /*6c10*/  I2FP.F32.S32 R5, R5 ;  /* 0x0000000500057245 */ /* 0x000fe20000201400 */
[C---:B-1----:R-:W-:Y:S01]  /*6c20*/  HMMA.16816.F32 R20, R16.reuse, R8, R20 ;  /* 0x000000081014723c */ /* 0x042fe20000001814 */
[----:B------:R-:W-:Y:S02]  /*6c30*/  FSEL R86, R85, -INF , !P0 ;  /* 0xff80000055567808 */ /* 0x000fe40004000000 */
[----:B------:R-:W-:Y:S01]  /*6c40*/  FSEL R13, R13, -INF , !P2 ;  /* 0xff8000000d0d7808 */ /* 0x000fe20005000000 */
[----:B------:R-:W-:Y:S01]  /*6c50*/  FFMA.FTZ R14, R5, UR17, R32 ;  /* 0x00000011050e7c23 */ /* 0x000fe20008010020 */
[-C--:B------:R-:W-:Y:S01]  /*6c60*/  ISETP.GE.AND P0, PT, R7, R142.reuse, PT ;  /* 0x0000008e0700720c */ /* 0x080fe20003f06270 */
[----:B------:R-:W-:Y:S01]  /*6c70*/  VIADD R32, R3, 0x21 ;  /* 0x0000002103207836 */ /* 0x000fe20000000000 */
[----:B------:R-:W-:Y:S01]  /*6c80*/  ISETP.GE.AND P2, PT, R7, R137, PT ;  /* 0x000000890700720c */ /* 0x000fe20003f46270 */
[----:B------:R-:W-:Y:S01]  /*6c90*/  FFMA.FTZ R7, R5, UR17, R34 ;  /* 0x0000001105077c23 */ /* 0x000fe20008010022 */
[----:B------:R-:W-:Y:S01]  /*6ca0*/  FSEL R14, R14, -INF , !P6 ;  /* 0xff8000000e0e7808 */ /* 0x000fe20007000000 */
[----:B------:R-:W-:Y:S01]  /*6cb0*/  FFMA.FTZ R5, R12, UR17, R35 ;  /* 0x000000110c057c23 */ /* 0x000fe20008010023 */
[----:B------:R-:W-:Y:S01]  /*6cc0*/  ISETP.GE.AND P6, PT, R15, R142, PT ;  /* 0x0000008e0f00720c */ /* 0x000fe20003fc6270 */
[----:B------:R-:W-:Y:S01]  /*6cd0*/  HMMA.16816.F32 R108, R16, R10, R108 ;  /* 0x0000000a106c723c */ /* 0x000fe2000000186c */
[----:B------:R-:W-:-:S02]  /*6ce0*/  FSEL R7, R7, -INF , !P1 ;  /* 0xff80000007077808 */ /* 0x000fc40004800000 */
[----:B------:R-:W-:Y:S02]  /*6cf0*/  ISETP.GE.AND P1, PT, R15, R137, PT ;  /* 0x000000890f00720c */ /* 0x000fe40003f26270 */
[----:B------:R-:W-:Y:S02]  /*6d00*/  I2FP.F32.S32 R15, R15 ;  /* 0x0000000f000f7245 */ /* 0x000fe40000201400 */
[----:B------:R-:W-:Y:S01]  /*6d10*/  FSEL R12, R33, -INF , !P0 ;  /* 0xff800000210c7808 */ /* 0x000fe20004000000 */
[----:B------:R-:W-:Y:S01]  /*6d20*/  VIADD R10, R3, 0x30 ;  /* 0x00000030030a7836 */ /* 0x000fe20000000000 */
[----:B------:R-:W-:Y:S01]  /*6d30*/  FSEL R5, R5, -INF , !P2 ;  /* 0xff80000005057808 */ /* 0x000fe20005000000 */
[C---:B------:R-:W-:Y:S01]  /*6d40*/  FFMA.FTZ R8, R15.reuse, UR17, R28 ;  /* 0x000000110f087c23 */ /* 0x040fe2000801001c */
[C---:B------:R-:W-:Y:S01]  /*6d50*/  ISETP.GE.AND P0, PT, R32.reuse, R142, PT ;  /* 0x0000008e2000720c */ /* 0x040fe20003f06270 */
[----:B------:R-:W-:Y:S01]  /*6d60*/  FFMA.FTZ R9, R15, UR17, R30 ;  /* 0x000000110f097c23 */ /* 0x000fe2000801001e */
[----:B------:R-:W-:Y:S01]  /*6d70*/  ISETP.GE.AND P2, PT, R32, R137, PT ;  /* 0x000000892000720c */ /* 0x000fe20003f46270 */
[C---:B------:R-:W-:Y:S01]  /*6d80*/  VIADD R15, R3.reuse, 0x28 ;  /* 0x00000028030f7836 */ /* 0x040fe20000000000 */
[----:B------:R-:W-:Y:S01]  /*6d90*/  I2FP.F32.S32 R32, R32 ;  /* 0x0000002000207245 */ /* 0x000fe20000201400 */
[C---:B------:R-:W-:Y:S01]  /*6da0*/  VIADD R28, R3.reuse, 0x29 ;  /* 0x00000029031c7836 */ /* 0x040fe20000000000 */
[----:B------:R-:W-:Y:S01]  /*6db0*/  FSEL R8, R8, -INF , !P6 ;  /* 0xff80000008087808 */ /* 0x000fe20007000000 */
[----:B------:R-:W-:Y:S01]  /*6dc0*/  VIADD R11, R3, 0x31 ;  /* 0x00000031030b7836 */ /* 0x000fe20000000000 */
[----:B------:R-:W-:Y:S01]  /*6dd0*/  FSEL R9, R9, -INF , !P1 ;  /* 0xff80000009097808 */ /* 0x000fe20004800000 */
[C---:B------:R-:W-:Y:S01]  /*6de0*/  FFMA.FTZ R29, R32.reuse, UR17, R29 ;  /* 0x00000011201d7c23 */ /* 0x040fe2000801001d */
[----:B------:R-:W-:Y:S01]  /*6df0*/  FFMA.FTZ R31, R32, UR17, R31 ;  /* 0x00000011201f7c23 */ /* 0x000fe2000801001f */
[----:B------:R-:W-:-:S02]  /*6e00*/  ISETP.GE.AND P6, PT, R15, R142, PT ;  /* 0x0000008e0f00720c */ /* 0x000fc40003fc6270 */
[----:B------:R-:W-:Y:S02]  /*6e10*/  ISETP.GE.AND P1, PT, R15, R137, PT ;  /* 0x000000890f00720c */ /* 0x000fe40003f26270 */
[----:B------:R-:W-:Y:S02]  /*6e20*/  I2FP.F32.S32 R15, R15 ;  /* 0x0000000f000f7245 */ /* 0x000fe40000201400 */
[----:B------:R-:W-:Y:S02]  /*6e30*/  FSEL R123, R29, -INF , !P0 ;  /* 0xff8000001d7b7808 */ /* 0x000fe40004000000 */
[----:B------:R-:W-:Y:S01]  /*6e40*/  FSEL R117, R31, -INF , !P2 ;  /* 0xff8000001f757808 */ /* 0x000fe20005000000 */
[C---:B------:R-:W-:Y:S01]  /*6e50*/  FFMA.FTZ R24, R15.reuse, UR17, R24 ;  /* 0x000000110f187c23 */ /* 0x040fe20008010018 */
[C---:B------:R-:W-:Y:S01]  /*6e60*/  ISETP.GE.AND P0, PT, R28.reuse, R142, PT ;  /* 0x0000008e1c00720c */ /* 0x040fe20003f06270 */
[----:B------:R-:W-:Y:S01]  /*6e70*/  FFMA.FTZ R15, R15, UR17, R26 ;  /* 0x000000110f0f7c23 */ /* 0x000fe2000801001a */
[----:B------:R-:W-:-:S02]  /*6e80*/  ISETP.GE.AND P2, PT, R28, R137, PT ;  /* 0x000000891c00720c */ /* 0x000fc40003f46270 */
[----:B------:R-:W-:Y:S02]  /*6e90*/  I2FP.F32.S32 R28, R28 ;  /* 0x0000001c001c7245 */ /* 0x000fe40000201400 */
[----:B------:R-:W-:Y:S02]  /*6ea0*/  FSEL R144, R24, -INF , !P6 ;  /* 0xff80000018907808 */ /* 0x000fe40007000000 */
[----:B------:R-:W-:Y:S01]  /*6eb0*/  FSEL R15, R15, -INF , !P1 ;  /* 0xff8000000f0f7808 */ /* 0x000fe20004800000 */
[C---:B------:R-:W-:Y:S01]  /*6ec0*/  FFMA.FTZ R25, R28.reuse, UR17, R25 ;  /* 0x000000111c197c23 */ /* 0x040fe20008010019 */
[----:B------:R-:W-:Y:S01]  /*6ed0*/  FFMA.FTZ R27, R28, UR17, R27 ;  /* 0x000000111c1b7c23 */ /* 0x000fe2000801001b */
[C---:B------:R-:W-:Y:S02]  /*6ee0*/  ISETP.GE.AND P6, PT, R10.reuse, R142, PT ;  /* 0x0000008e0a00720c */ /* 0x040fe40003fc6270 */
[----:B------:R-:W-:Y:S02]  /*6ef0*/  ISETP.GE.AND P1, PT, R10, R137, PT ;  /* 0x000000890a00720c */ /* 0x000fe40003f26270 */
[----:B------:R-:W-:Y:S01]  /*6f00*/  I2FP.F32.S32 R17, R10 ;  /* 0x0000000a00117245 */ /* 0x000fe20000201400 */
        /* <DEDUP_REMOVED lines=11> */
[----:B------:R-:W-:Y:S01]  /*6fc0*/  FFMA.FTZ R23, R16, UR17, R23 ;  /* 0x0000001110177c23 */ /* 0x000fe20008010017 */
[C---:B------:R-:W-:Y:S01]  /*6fd0*/  FFMA.FTZ R108, R11.reuse, UR17, R108 ;  /* 0x000000110b6c7c23 */ /* 0x040fe2000801006c */
[----:B------:R-:W-:Y:S01]  /*6fe0*/  FFMA.FTZ R27, R11, UR17, R110 ;  /* 0x000000110b1b7c23 */ /* 0x000fe2000801006e */
[----:B------:R-:W-:-:S02]  /*6ff0*/  I2FP.F32.S32 R11, R3 ;  /* 0x00000003000b7245 */ /* 0x000fc40000201400 */
[----:B------:R-:W-:Y:S02]  /*7000*/  FSEL R106, R21, -INF , !P0 ;  /* 0xff800000156a7808 */ /* 0x000fe40004000000 */
[----:B------:R-:W-:Y:S01]  /*7010*/  ISETP.GE.AND P0, PT, R3, R142, PT ;  /* 0x0000008e0300720c */ /* 0x000fe20003f06270 */
[----:B------:R-:W-:Y:S01]  /*7020*/  FFMA.FTZ R92, R11, UR17, R4 ;  /* 0x000000110b5c7c23 */ /* 0x000fe20008010004 */
[----:B------:R-:W-:Y:S01]  /*7030*/  FSEL R113, R23, -INF , !P2 ;  /* 0xff80000017717808 */ /* 0x000fe20005000000 */
[----:B------:R-:W-:Y:S01]  /*7040*/  FFMA.FTZ R6, R11, UR17, R6 ;  /* 0x000000110b067c23 */ /* 0x000fe20008010006 */
[C---:B------:R-:W-:Y:S01]  /*7050*/  ISETP.GE.AND P2, PT, R3.reuse, R137, PT ;  /* 0x000000890300720c */ /* 0x040fe20003f46270 */
[----:B------:R-:W-:Y:S01]  /*7060*/  VIADD R3, R3, 0x39 ;  /* 0x0000003903037836 */ /* 0x000fe20000000000 */
[----:B------:R-:W-:Y:S02]  /*7070*/  FSEL R92, R92, -INF , !P0 ;  /* 0xff8000005c5c7808 */ /* 0x000fe40004000000 */
[----:B------:R-:W-:-:S02]  /*7080*/  PLOP3.LUT P0, PT, PT, PT, UP0, 0x80, 0x0 ;  /* 0x000000000000781c */ /* 0x000fc40003f0f008 */
[----:B------:R-:W-:Y:S02]  /*7090*/  FSEL R25, R22, -INF , !P1 ;  /* 0xff80000016197808 */ /* 0x000fe40004800000 */
[----:B------:R-:W-:Y:S02]  /*70a0*/  I2FP.F32.S32 R4, R3 ;  /* 0x0000000300047245 */ /* 0x000fe40000201400 */
[C---:B------:R-:W-:Y:S02]  /*70b0*/  ISETP.GE.AND P6, PT, R10.reuse, R142, PT ;  /* 0x0000008e0a00720c */ /* 0x040fe40003fc6270 */
[----:B------:R-:W-:Y:S01]  /*70c0*/  ISETP.GE.AND P1, PT, R10, R137, PT ;  /* 0x000000890a00720c */ /* 0x000fe20003f26270 */
[----:B------:R-:W-:Y:S01]  /*70d0*/  FFMA.FTZ R109, R4, UR17, R109 ;  /* 0x00000011046d7c23 */ /* 0x000fe2000801006d */
[----:B------:R-:W-:Y:S01]  /*70e0*/  FSEL R122, R108, -INF , !P6 ;  /* 0xff8000006c7a7808 */ /* 0x000fe20007000000 */
[----:B------:R-:W-:Y:S01]  /*70f0*/  FFMA.FTZ R29, R4, UR17, R111 ;  /* 0x00000011041d7c23 */ /* 0x000fe2000801006f */
        /* <DEDUP_REMOVED lines=70> */
.L_x_1078:
[----:B------:R-:W-:Y:S05]  /*7560*/  BSYNC B0 ;  /* 0x0000000000007941 */ /* 0x000fea0003800000 */
.L_x_1077:
[----:B------:R-:W0:Y:S02]  /*7570*/  LDGDEPBAR ;  /* 0x00000000000079af */ /* 0x000e240000000000 */
.L_x_1076:
[----:B------:R-:W-:Y:S01]  /*7580*/  FMNMX.FTZ R3, R2, R92, !PT ;  /* 0x0000005c02037209 */ /* 0x000fe20007810000 */
[----:B------:R-:W-:Y:S01]  /*7590*/  UIADD3 UR38, UR15, -0x2, URZ ;  /* 0xfffffffe0f267890 */ /* 0x000fe2000fffe03f */
[----:B--2---:R-:W-:Y:S01]  /*75a0*/  FMNMX.FTZ R22, R0, R107, !PT ;  /* 0x0000006b00167209 */ /* 0x004fe20007810000 */
[----:B------:R-:W-:Y:S01]  /*75b0*/  IMAD.WIDE.U32 R104, R130, -0x2daee0ad, RZ ;  /* 0xd2511f5382687825 */ /* 0x000fe200078e00ff */
[----:B------:R-:W-:Y:S01]  /*75c0*/  FMNMX.FTZ R3, R96, R3, !PT ;  /* 0x0000000360037209 */ /* 0x000fe20007810000 */
[----:B------:R-:W-:Y:S01]  /*75d0*/  USHF.L.U32 UR4, UR38, 0x1, URZ ;  /* 0x0000000126047899 */ /* 0x000fe2000800063f */
[----:B------:R-:W-:Y:S01]  /*75e0*/  FMNMX.FTZ R22, R95, R22, !PT ;  /* 0x000000165f167209 */ /* 0x000fe20007810000 */
[----:B------:R-:W-:Y:S01]  /*75f0*/  @UP0 UIADD3 UR15, UR15, -0x3, URZ ;  /* 0xfffffffd0f0f0890 */ /* 0x000fe2000fffe03f */
        /* <DEDUP_REMOVED lines=27> */
[----:B------:R-:W-:Y:S01]  /*77b0*/  IMAD.U32 R3, RZ, RZ, UR27 ;  /* 0x0000001bff037e24 */ /* 0x000fe2000f8e00ff */
[----:B------:R-:W-:Y:S01]  /*77c0*/  FMNMX.FTZ R97, R29, R22, !PT ;  /* 0x000000161d617209 */ /* 0x000fe20007810000 */
[----:B------:R-:W-:Y:S02]  /*77d0*/  IMAD.WIDE.U32 R22, R136, -0x326172a9, RZ ;  /* 0xcd9e8d5788167825 */ /* 0x000fe400078e00ff */
[----:B------:R-:W2:Y:S01]  /*77e0*/  SHFL.BFLY PT, R87, R20, 0x2, 0x1f ;  /* 0x0c401f0014577f89 */ /* 0x000ea200000e0000 */
[----:B------:R-:W-:Y:S01]  /*77f0*/  LOP3.LUT R3, R105, UR4, R3, 0x96, !PT ;  /* 0x0000000469037c12 */ /* 0x000fe2000f8e9603 */
[----:B------:R-:W-:Y:S02]  /*7800*/  ULEA UR4, UR38, 0x1, 0x1 ;  /* 0x0000000126047891 */ /* 0x000fe4000f8e083f */
[----:B------:R-:W3:Y:S02]  /*7810*/  SHFL.BFLY PT, R98, R97, 0x2, 0x1f ;  /* 0x0c401f0061627f89 */ /* 0x000ee400000e0000 */
[----:B------:R-:W-:Y:S01]  /*7820*/  IMAD.WIDE.U32 R156, R3, -0x326172a9, RZ ;  /* 0xcd9e8d57039c7825 */ /* 0x000fe200078e00ff */
[----:B------:R-:W-:-:S04]  /*7830*/  ULOP3.LUT UR4, UR4, UR27, URZ, 0x3c, !UPT ;  /* 0x0000001b04047292 */ /* 0x000fc8000f8e3c3f */
[----:B------:R-:W-:Y:S02]  /*7840*/  LOP3.LUT R102, R157, UR37, R22, 0x96, !PT ;  /* 0x000000259d667c12 */ /* 0x000fe4000f8e9616 */
[----:B------:R-:W-:Y:S02]  /*7850*/  LOP3.LUT R156, R139, UR35, R156, 0x96, !PT ;  /* 0x000000238b9c7c12 */ /* 0x000fe4000f8e969c */
[----:B------:R-:W-:Y:S01]  /*7860*/  LOP3.LUT R104, R105, UR4, RZ, 0x3c, !PT ;  /* 0x0000000469687c12 */ /* 0x000fe2000f8e3cff */
[----:B------:R-:W-:-:S04]  /*7870*/  IMAD.WIDE.U32 R102, R102, -0x2daee0ad, RZ ;  /* 0xd2511f5366667825 */ /* 0x000fc800078e00ff */
[----:B------:R-:W-:Y:S01]  /*7880*/  IMAD.WIDE.U32 R156, R156, -0x2daee0ad, RZ ;  /* 0xd2511f539c9c7825 */ /* 0x000fe200078e00ff */
[----:B--2---:R-:W-:Y:S02]  /*7890*/  FMNMX.FTZ R87, R20, R87, !PT ;  /* 0x0000005714577209 */ /* 0x004fe40007810000 */
[----:B------:R-:W-:Y:S02]  /*78a0*/  LOP3.LUT R20, R23, R131, RZ, 0x3c, !PT ;  /* 0x0000008317147212 */ /* 0x000fe400078e3cff */
[--C-:B------:R-:W-:Y:S01]  /*78b0*/  LOP3.LUT R3, R157, UR28, R102.reuse, 0x96, !PT ;  /* 0x0000001c9d037c12 */ /* 0x100fe2000f8e9666 */
[----:B------:R-:W2:Y:S01]  /*78c0*/  SHFL.BFLY PT, R32, R87, 0x1, 0x1f ;  /* 0x0c201f0057207f89 */ /* 0x000ea200000e0000 */
[----:B---3--:R-:W-:Y:S01]  /*78d0*/  FMNMX.FTZ R98, R97, R98, !PT ;  /* 0x0000006261627209 */ /* 0x008fe20007810000 */
[----:B------:R-:W-:Y:S01]  /*78e0*/  IMAD R20, R20, -0x2daee0ad, RZ ;  /* 0xd2511f5314147824 */ /* 0x000fe200078e02ff */
[----:B------:R-:W-:Y:S01]  /*78f0*/  LOP3.LUT R155, R157, UR28, R102, 0x96, !PT ;  /* 0x0000001c9d9b7c12 */ /* 0x000fe2000f8e9666 */
[----:B------:R-:W-:-:S02]  /*7900*/  IMAD.WIDE.U32 R110, R3, -0x326172a9, RZ ;  /* 0xcd9e8d57036e7825 */ /* 0x000fc400078e00ff */
[----:B------:R-:W3:Y:S01]  /*7910*/  SHFL.BFLY PT, R3, R98, 0x1, 0x1f ;  /* 0x0c201f0062037f89 */ /* 0x000ee200000e0000 */
[----:B------:R-:W-:-:S05]  /*7920*/  LOP3.LUT R23, R103, UR34, R20, 0x96, !PT ;  /* 0x0000002267177c12 */ /* 0x000fca000f8e9614 */
[----:B------:R-:W-:-:S05]  /*7930*/  IMAD.WIDE.U32 R108, R23, -0x326172a9, RZ ;  /* 0xcd9e8d57176c7825 */ /* 0x000fca00078e00ff */
[----:B------:R-:W-:Y:S02]  /*7940*/  LOP3.LUT R23, R109, UR33, R138, 0x96, !PT ;  /* 0x000000216d177c12 */ /* 0x000fe4000f8e968a */
[----:B------:R-:W-:-:S03]  /*7950*/  LOP3.LUT R108, R111, UR25, R108, 0x96, !PT ;  /* 0x000000196f6c7c12 */ /* 0x000fc6000f8e966c */
[----:B------:R-:W-:Y:S01]  /*7960*/  IMAD.WIDE.U32 R100, R23, -0x2daee0ad, RZ ;  /* 0xd2511f5317647825 */ /* 0x000fe200078e00ff */
[----:B--2---:R-:W-:-:S03]  /*7970*/  FMNMX.FTZ R32, R87, R32, !PT ;  /* 0x0000002057207209 */ /* 0x004fc60007810000 */
[----:B------:R-:W-:Y:S01]  /*7980*/  IMAD.WIDE.U32 R108, R108, -0x2daee0ad, RZ ;  /* 0xd2511f536c6c7825 */ /* 0x000fe200078e00ff */
[----:B------:R-:W-:-:S03]  /*7990*/  LOP3.LUT R87, R101, UR24, R156, 0x96, !PT ;  /* 0x0000001865577c12 */ /* 0x000fc6000f8e969c */
[C---:B------:R-:W-:Y:S01]  /*79a0*/  FMUL.FTZ R143, R32.reuse, UR6 ;  /* 0x00000006208f7c20 */ /* 0x040fe20008410000 */
[----:B------:R-:W-:Y:S02]  /*79b0*/  FSETP.NEU.FTZ.AND P4, PT, R32, -INF , PT ;  /* 0xff8000002000780b */ /* 0x000fe40003f9d000 */
[----:B------:R-:W-:Y:S01]  /*79c0*/  LOP3.LUT R23, R109, UR20, R100, 0x96, !PT ;  /* 0x000000146d177c12 */ /* 0x000fe2000f8e9664 */
[----:B------:R-:W-:Y:S01]  /*79d0*/  IMAD.WIDE.U32 R120, R87, -0x326172a9, RZ ;  /* 0xcd9e8d5757787825 */ /* 0x000fe200078e00ff */
[----:B------:R-:W-:Y:S02]  /*79e0*/  FSEL R143, R143, RZ, P4 ;  /* 0x000000ff8f8f7208 */ /* 0x000fe40002000000 */
[----:B---3--:R-:W-:Y:S01]  /*79f0*/  FMNMX.FTZ R3, R98, R3, !PT ;  /* 0x0000000362037209 */ /* 0x008fe20007810000 */
[----:B------:R-:W-:Y:S01]  /*7a00*/  IMAD.WIDE.U32 R118, R23, -0x326172a9, RZ ;  /* 0xcd9e8d5717767825 */ /* 0x000fe200078e00ff */
[----:B------:R-:W-:-:S03]  /*7a10*/  LOP3.LUT R110, R121, UR21, R110, 0x96, !PT ;  /* 0x00000015796e7c12 */ /* 0x000fc6000f8e966e */
[--C-:B------:R-:W-:Y:S01]  /*7a20*/  FFMA.FTZ R92, R92, UR6, -R143.reuse ;  /* 0x000000065c5c7c23 */ /* 0x100fe2000801088f */
[--C-:B------:R-:W-:Y:S01]  /*7a30*/  FFMA.FTZ R100, R96, UR6, -R143.reuse ;  /* 0x0000000660647c23 */ /* 0x100fe2000801088f */
[----:B------:R-:W-:Y:S01]  /*7a40*/  FMUL.FTZ R98, R3, UR6 ;  /* 0x0000000603627c20 */ /* 0x000fe20008410000 */
[----:B------:R-:W-:Y:S01]  /*7a50*/  SHF.R.U32.HI R23, RZ, 0x18, R118 ;  /* 0x00000018ff177819 */ /* 0x000fe20000011676 */
[----:B------:R-:W-:Y:S01]  /*7a60*/  FFMA.FTZ R94, R94, UR6, -R143 ;  /* 0x000000065e5e7c23 */ /* 0x000fe2000801088f */
[----:B------:R-:W-:Y:S01]  /*7a70*/  LOP3.LUT R96, R119, UR18, R120, 0x96, !PT ;  /* 0x0000001277607c12 */ /* 0x000fe2000f8e9678 */
[----:B------:R-:W-:Y:S01]  /*7a80*/  MUFU.EX2 R92, R92 ;  /* 0x0000005c005c7308 */ /* 0x000fe20000000800 */
[----:B------:R-:W-:Y:S01]  /*7a90*/  FSETP.NEU.FTZ.AND P6, PT, R3, -INF , PT ;  /* 0xff8000000300780b */ /* 0x000fe20003fdd000 */
[----:B------:R-:W-:Y:S01]  /*7aa0*/  IMAD.WIDE.U32 R110, R110, -0x2daee0ad, RZ ;  /* 0xd2511f536e6e7825 */ /* 0x000fe200078e00ff */
[----:B------:R-:W-:-:S03]  /*7ab0*/  SHF.R.U32.HI R87, RZ, 0x10, R118 ;  /* 0x00000010ff577819 */ /* 0x000fc60000011676 */
[--C-:B------:R-:W-:Y:S01]  /*7ac0*/  FFMA.FTZ R137, R88, UR6, -R143.reuse ;  /* 0x0000000658897c23 */ /* 0x100fe2000801088f */
[----:B------:R-:W-:Y:S01]  /*7ad0*/  ISETP.LE.U32.AND P3, PT, R23, UR12, PT ;  /* 0x0000000c17007c0c */ /* 0x000fe2000bf63070 */
[--C-:B------:R-:W-:Y:S01]  /*7ae0*/  FFMA.FTZ R114, R86, UR6, -R143.reuse ;  /* 0x0000000656727c23 */ /* 0x100fe2000801088f */
[----:B------:R-:W-:Y:S01]  /*7af0*/  LOP3.LUT R99, R96, 0xff, RZ, 0xc0, !PT ;  /* 0x000000ff60637812 */ /* 0x000fe200078ec0ff */
[----:B------:R-:W2:Y:S01]  /*7b00*/  MUFU.EX2 R100, R100 ;  /* 0x0000006400647308 */ /* 0x000ea20000000800 */
[----:B------:R-:W-:Y:S01]  /*7b10*/  FSEL R98, R98, RZ, P6 ;  /* 0x000000ff62627208 */ /* 0x000fe20003000000 */
[--C-:B------:R-:W-:Y:S01]  /*7b20*/  FFMA.FTZ R88, R12, UR6, -R143.reuse ;  /* 0x000000060c587c23 */ /* 0x100fe2000801088f */
[----:B------:R-:W-:Y:S01]  /*7b30*/  LOP3.LUT R23, R87, 0xff, RZ, 0xc0, !PT ;  /* 0x000000ff57177812 */ /* 0x000fe200078ec0ff */
[----:B------:R-:W-:Y:S01]  /*7b40*/  FFMA.FTZ R121, R24, UR6, -R143 ;  /* 0x0000000618797c23 */ /* 0x000fe2000801088f */
[----:B------:R-:W-:Y:S01]  /*7b50*/  LOP3.LUT R87, R96, 0xffff, RZ, 0xc0, !PT ;  /* 0x0000ffff60577812 */ /* 0x000fe200078ec0ff */
[--C-:B------:R-:W-:Y:S01]  /*7b60*/  FFMA.FTZ R107, R107, UR6, -R98.reuse ;  /* 0x000000066b6b7c23 */ /* 0x100fe20008010862 */
[----:B------:R-:W-:Y:S01]  /*7b70*/  ISETP.LE.U32.AND P2, PT, R99, UR12, PT ;  /* 0x0000000c63007c0c */ /* 0x000fe2000bf43070 */
[----:B------:R-:W-:Y:S01]  /*7b80*/  MUFU.EX2 R137, R137 ;  /* 0x0000008900897308 */ /* 0x000fe20000000800 */
[----:B------:R-:W-:Y:S01]  /*7b90*/  ISETP.LE.U32.AND P5, PT, R23, UR12, PT ;  /* 0x0000000c17007c0c */ /* 0x000fe2000bfa3070 */
[--C-:B------:R-:W-:Y:S01]  /*7ba0*/  FFMA.FTZ R23, R95, UR6, -R98.reuse ;  /* 0x000000065f177c23 */ /* 0x100fe20008010862 */
[----:B------:R-:W-:Y:S01]  /*7bb0*/  SHF.R.U32.HI R87, RZ, 0x8, R87 ;  /* 0x00000008ff577819 */ /* 0x000fe20000011657 */
[--C-:B------:R-:W-:Y:S01]  /*7bc0*/  FFMA.FTZ R152, R13, UR6, -R98.reuse ;  /* 0x000000060d987c23 */ /* 0x100fe20008010862 */
[----:B------:R-:W-:Y:S01]  /*7bd0*/  FSEL R95, R32, RZ, P4 ;  /* 0x000000ff205f7208 */ /* 0x000fe20002000000 */
[----:B------:R-:W-:Y:S01]  /*7be0*/  FFMA.FTZ R116, R25, UR6, -R98 ;  /* 0x0000000619747c23 */ /* 0x000fe20008010862 */
[----:B------:R-:W-:Y:S01]  /*7bf0*/  LOP3.LUT R87, R87, 0xffff, RZ, 0xc0, !PT ;  /* 0x0000ffff57577812 */ /* 0x000fe200078ec0ff */
[----:B------:R-:W-:Y:S01]  /*7c00*/  MUFU.EX2 R107, R107 ;  /* 0x0000006b006b7308 */ /* 0x000fe20000000800 */
[----:B--2---:R-:W-:Y:S01]  /*7c10*/  F2FP.F16.F32.PACK_AB R154, R100, R92 ;  /* 0x0000005c649a723e */ /* 0x004fe200000000ff */
[----:B------:R-:W-:Y:S01]  /*7c20*/  FADD.FTZ R95, R2, -R95 ;  /* 0x8000005f025f7221 */ /* 0x000fe20000010000 */
[----:B------:R-:W-:Y:S01]  /*7c30*/  ISETP.LE.U32.AND P4, PT, R87, UR12, PT ;  /* 0x0000000c57007c0c */ /* 0x000fe2000bf83070 */
[----:B------:R-:W-:Y:S01]  /*7c40*/  FFMA.FTZ R146, R8, UR6, -R143 ;  /* 0x0000000608927c23 */ /* 0x000fe2000801088f */
[C---:B------:R-:W-:Y:S01]  /*7c50*/  PRMT R153, R154.reuse, 0x7632, R153 ;  /* 0x000076329a997816 */ /* 0x040fe20000000099 */
[----:B------:R-:W-:Y:S01]  /*7c60*/  @!P2 HADD2 R85, -R154.H0_H0, -RZ.H0_H0 ;  /* 0xa00000ff9a55a230 */ /* 0x000fe20000000900 */
[--C-:B------:R-:W-:Y:S01]  /*7c70*/  SHF.R.U32.HI R99, RZ, 0x18, R96.reuse ;  /* 0x00000018ff637819 */ /* 0x100fe20000011660 */
[----:B------:R-:W2:Y:S01]  /*7c80*/  MUFU.EX2 R23, R23 ;  /* 0x0000001700177308 */ /* 0x000ea20000000800 */
[----:B------:R-:W-:Y:S01]  /*7c90*/  PRMT R150, R154, 0x5410, R153 ;  /* 0x000054109a967816 */ /* 0x000fe20000000099 */
[--C-:B------:R-:W-:Y:S01]  /*7ca0*/  FFMA.FTZ R123, R123, UR6, -R143.reuse ;  /* 0x000000067b7b7c23 */ /* 0x100fe2000801088f */
[----:B------:R-:W-:Y:S01]  /*7cb0*/  @!P2 PRMT R154, R85, 0x5410, RZ ;  /* 0x00005410559aa816 */ /* 0x000fe200000000ff */
[--C-:B------:R-:W-:Y:S01]  /*7cc0*/  FFMA.FTZ R144, R144, UR6, -R143.reuse ;  /* 0x0000000690907c23 */ /* 0x100fe2000801088f */
[----:B------:R-:W-:Y:S01]  /*7cd0*/  SHF.R.U32.HI R85, RZ, 0x10, R96 ;  /* 0x00000010ff557819 */ /* 0x000fe20000011660 */
[--C-:B------:R-:W-:Y:S01]  /*7ce0*/  FFMA.FTZ R96, R90, UR6, -R143.reuse ;  /* 0x000000065a607c23 */ /* 0x100fe2000801088f */
[----:B------:R-:W-:Y:S01]  /*7cf0*/  ISETP.LE.U32.AND P2, PT, R99, UR12, PT ;  /* 0x0000000c63007c0c */ /* 0x000fe2000bf43070 */
[----:B------:R-:W-:Y:S01]  /*7d00*/  @!P4 HADD2 R31, -R153.H0_H0, -RZ.H0_H0 ;  /* 0xa00000ff991fc230 */ /* 0x000fe20000000900 */
[----:B------:R3:W-:Y:S01]  /*7d10*/  MUFU.EX2 R99, R94 ;  /* 0x0000005e00637308 */ /* 0x0007e20000000800 */
[----:B------:R-:W-:Y:S01]  /*7d20*/  LOP3.LUT R85, R85, 0xff, RZ, 0xc0, !PT ;  /* 0x000000ff55557812 */ /* 0x000fe200078ec0ff */
[--C-:B------:R-:W-:Y:S01]  /*7d30*/  FFMA.FTZ R120, R9, UR6, -R98.reuse ;  /* 0x0000000609787c23 */ /* 0x100fe20008010862 */
[----:B------:R-:W-:Y:S01]  /*7d40*/  LOP3.LUT R101, R118, 0xffff, RZ, 0xc0, !PT ;  /* 0x0000ffff76657812 */ /* 0x000fe200078ec0ff */
[--C-:B------:R-:W-:Y:S01]  /*7d50*/  FFMA.FTZ R119, R106, UR6, -R143.reuse ;  /* 0x000000066a777c23 */ /* 0x100fe2000801088f */
[----:B------:R-:W-:Y:S01]  /*7d60*/  @!P4 PRMT R153, R31, 0x5410, RZ ;  /* 0x000054101f99c816 */ /* 0x000fe200000000ff */
[--C-:B------:R-:W-:Y:S01]  /*7d70*/  FFMA.FTZ R117, R117, UR6, -R98.reuse ;  /* 0x0000000675757c23 */ /* 0x100fe20008010862 */
[----:B------:R-:W-:Y:S01]  /*7d80*/  ISETP.LE.U32.AND P4, PT, R85, UR12, PT ;  /* 0x0000000c55007c0c */ /* 0x000fe2000bf83070 */
[----:B------:R-:W4:Y:S01]  /*7d90*/  MUFU.EX2 R96, R96 ;  /* 0x0000006000607308 */ /* 0x000f220000000800 */
[----:B--2---:R-:W-:Y:S01]  /*7da0*/  F2FP.F16.F32.PACK_AB R112, R23, R107 ;  /* 0x0000006b1770723e */ /* 0x004fe200000000ff */
[----:B------:R-:W-:Y:S01]  /*7db0*/  FFMA.FTZ R142, R26, UR6, -R143 ;  /* 0x000000061a8e7c23 */ /* 0x000fe2000801088f */
[----:B------:R-:W-:Y:S01]  /*7dc0*/  SHF.R.U32.HI R85, RZ, 0x8, R101 ;  /* 0x00000008ff557819 */ /* 0x000fe20000011665 */
[--C-:B------:R-:W-:Y:S01]  /*7dd0*/  FFMA.FTZ R101, R93, UR6, -R98.reuse ;  /* 0x000000065d657c23 */ /* 0x100fe20008010862 */
[C---:B------:R-:W-:Y:S01]  /*7de0*/  PRMT R147, R112.reuse, 0x7632, R147 ;  /* 0x0000763270937816 */ /* 0x040fe20000000093 */
[--C-:B------:R-:W-:Y:S01]  /*7df0*/  FFMA.FTZ R115, R115, UR6, -R98.reuse ;  /* 0x0000000673737c23 */ /* 0x100fe20008010862 */
[----:B------:R-:W-:Y:S01]  /*7e00*/  LOP3.LUT R85, R85, 0xffff, RZ, 0xc0, !PT ;  /* 0x0000ffff55557812 */ /* 0x000fe200078ec0ff */
[----:B------:R-:W-:Y:S01]  /*7e10*/  MUFU.EX2 R114, R114 ;  /* 0x0000007200727308 */ /* 0x000fe20000000800 */
[--C-:B---3--:R-:W-:Y:S01]  /*7e20*/  FFMA.FTZ R94, R91, UR6, -R98.reuse ;  /* 0x000000065b5e7c23 */ /* 0x108fe20008010862 */
[----:B------:R-:W-:Y:S01]  /*7e30*/  @!P2 HADD2 R84, -R147.H0_H0, -RZ.H0_H0 ;  /* 0xa00000ff9354a230 */ /* 0x000fe20000000900 */
[----:B------:R-:W-:Y:S01]  /*7e40*/  PRMT R31, R112, 0x5410, R147 ;  /* 0x00005410701f7816 */ /* 0x000fe20000000093 */
[----:B------:R-:W-:Y:S01]  /*7e50*/  @!P4 HADD2 R30, -R112.H0_H0, -RZ.H0_H0 ;  /* 0xa00000ff701ec230 */ /* 0x000fe20000000900 */
[----:B------:R-:W-:Y:S01]  /*7e60*/  LOP3.LUT R97, R118, 0xff, RZ, 0xc0, !PT ;  /* 0x000000ff76617812 */ /* 0x000fe200078ec0ff */
[--C-:B------:R-:W-:Y:S01]  /*7e70*/  FFMA.FTZ R118, R15, UR6, -R98.reuse ;  /* 0x000000060f767c23 */ /* 0x100fe20008010862 */
[----:B------:R-:W-:Y:S01]  /*7e80*/  @!P2 PRMT R147, R84, 0x5410, RZ ;  /* 0x000054105493a816 */ /* 0x000fe200000000ff */
[----:B------:R-:W-:Y:S01]  /*7e90*/  MUFU.EX2 R101, R101 ;  /* 0x0000006500657308 */ /* 0x000fe20000000800 */
[----:B------:R-:W-:Y:S01]  /*7ea0*/  ISETP.LE.U32.AND P2, PT, R85, UR12, PT ;  /* 0x0000000c55007c0c */ /* 0x000fe2000bf43070 */
[----:B------:R-:W-:Y:S01]  /*7eb0*/  FFMA.FTZ R113, R113, UR6, -R98 ;  /* 0x0000000671717c23 */ /* 0x000fe20008010862 */
[----:B----4-:R-:W-:Y:S01]  /*7ec0*/  F2FP.F16.F32.PACK_AB R151, R96, R99 ;  /* 0x000000636097723e */ /* 0x010fe200000000ff */
[----:B------:R-:W-:Y:S01]  /*7ed0*/  FFMA.FTZ R122, R122, UR6, -R143 ;  /* 0x000000067a7a7c23 */ /* 0x000fe2000801088f */
[----:B------:R-:W-:Y:S01]  /*7ee0*/  SHF.R.U32.HI R87, RZ, 0x10, R110 ;  /* 0x00000010ff577819 */ /* 0x000fe2000001166e */
[----:B------:R-:W-:Y:S01]  /*7ef0*/  STG.E.U16 desc[UR22][R140.64+-0x80], R154 ;  /* 0xffff809a8c007986 */ /* 0x000fe2000c101516 */
[----:B------:R-:W-:Y:S01]  /*7f00*/  PRMT R85, R151, 0x7632, R85 ;  /* 0x0000763297557816 */ /* 0x000fe20000000055 */
[----:B------:R-:W2:Y:S01]  /*7f10*/  MUFU.EX2 R94, R94 ;  /* 0x0000005e005e7308 */ /* 0x000ea20000000800 */
[----:B------:R-:W-:Y:S01]  /*7f20*/  ISETP.LE.U32.AND P1, PT, R97, UR12, PT ;  /* 0x0000000c61007c0c */ /* 0x000fe2000bf23070 */
[----:B------:R-:W-:Y:S01]  /*7f30*/  STG.E.U16 desc[UR22][R140.64+-0x7e], R153 ;  /* 0xffff82998c007986 */ /* 0x000fe2000c101516 */
[----:B------:R-:W-:-:S02]  /*7f40*/  LOP3.LUT R87, R87, 0xff, RZ, 0xc0, !PT ;  /* 0x000000ff57577812 */ /* 0x000fc400078ec0ff */
[----:B------:R-:W-:Y:S01]  /*7f50*/  @!P4 PRMT R112, R30, 0x5410, RZ ;  /* 0x000054101e70c816 */ /* 0x000fe200000000ff */
[----:B------:R-:W-:Y:S01]  /*7f60*/  @!P2 HADD2 R28, -R85.H0_H0, -RZ.H0_H0 ;  /* 0xa00000ff551ca230 */ /* 0x000fe20000000900 */
[----:B------:R-:W-:Y:S01]  /*7f70*/  PRMT R30, R151, 0x5410, R85 ;  /* 0x00005410971e7816 */ /* 0x000fe20000000055 */
[----:B------:R-:W-:Y:S01]  /*7f80*/  MUFU.EX2 R152, R152 ;  /* 0x0000009800987308 */ /* 0x000fe20000000800 */
[----:B------:R-:W-:Y:S02]  /*7f90*/  LOP3.LUT R108, R111, UR19, R108, 0x96, !PT ;  /* 0x000000136f6c7c12 */ /* 0x000fe4000f8e966c */
[----:B------:R-:W-:Y:S02]  /*7fa0*/  @!P2 PRMT R85, R28, 0x5410, RZ ;  /* 0x000054101c55a816 */ /* 0x000fe400000000ff */
[----:B------:R-:W-:Y:S01]  /*7fb0*/  ISETP.LE.U32.AND P2, PT, R87, UR12, PT ;  /* 0x0000000c57007c0c */ /* 0x000fe2000bf43070 */
[----:B------:R-:W-:Y:S01]  /*7fc0*/  @!P1 HADD2 R34, -R151.H0_H0, -RZ.H0_H0 ;  /* 0xa00000ff97229230 */ /* 0x000fe20000000900 */
[----:B------:R-:W-:Y:S01]  /*7fd0*/  LOP3.LUT R28, R108, 0xffff, RZ, 0xc0, !PT ;  /* 0x0000ffff6c1c7812 */ /* 0x000fe200078ec0ff */
[----:B------:R-:W-:Y:S01]  /*7fe0*/  MUFU.EX2 R88, R88 ;  /* 0x0000005800587308 */ /* 0x000fe20000000800 */
[----:B--2---:R-:W-:-:S02]  /*7ff0*/  F2FP.F16.F32.PACK_AB R87, R94, R101 ;  /* 0x000000655e57723e */ /* 0x004fc400000000ff */
[----:B------:R-:W-:Y:S02]  /*8000*/  SHF.R.U32.HI R28, RZ, 0x8, R28 ;  /* 0x00000008ff1c7819 */ /* 0x000fe4000001161c */
[----:B------:R-:W-:Y:S01]  /*8010*/  PRMT R86, R87, 0x7632, R86 ;  /* 0x0000763257567816 */ /* 0x000fe20000000056 */
[----:B------:R-:W-:Y:S01]  /*8020*/  @!P5 HADD2 R33, -R87.H0_H0, -RZ.H0_H0 ;  /* 0xa00000ff5721d230 */ /* 0x000fe20000000900 */
[----:B------:R-:W-:Y:S01]  /*8030*/  SHF.R.U32.HI R97, RZ, 0x18, R110 ;  /* 0x00000018ff617819 */ /* 0x000fe2000001166e */
[----:B------:R-:W-:Y:S01]  /*8040*/  MUFU.EX2 R146, R146 ;  /* 0x0000009200927308 */ /* 0x000fe20000000800 */
[----:B------:R-:W-:Y:S01]  /*8050*/  @!P1 PRMT R151, R34, 0x5410, RZ ;  /* 0x0000541022979816 */ /* 0x000fe200000000ff */
[----:B------:R-:W-:Y:S01]  /*8060*/  @!P3 HADD2 R19, -R86.H0_H0, -RZ.H0_H0 ;  /* 0xa00000ff5613b230 */ /* 0x000fe20000000900 */
[----:B------:R-:W-:Y:S02]  /*8070*/  LOP3.LUT R84, R108, 0xff, RZ, 0xc0, !PT ;  /* 0x000000ff6c547812 */ /* 0x000fe400078ec0ff */
[----:B------:R-:W-:-:S02]  /*8080*/  LOP3.LUT R34, R28, 0xffff, RZ, 0xc0, !PT ;  /* 0x0000ffff1c227812 */ /* 0x000fc400078ec0ff */
[----:B------:R-:W-:Y:S01]  /*8090*/  PRMT R28, R87, 0x5410, R86 ;  /* 0x00005410571c7816 */ /* 0x000fe20000000056 */
[----:B------:R-:W-:Y:S01]  /*80a0*/  MUFU.EX2 R123, R123 ;  /* 0x0000007b007b7308 */ /* 0x000fe20000000800 */
[----:B------:R-:W-:Y:S01]  /*80b0*/  ISETP.LE.U32.AND P1, PT, R97, UR12, PT ;  /* 0x0000000c61007c0c */ /* 0x000fe2000bf23070 */
[----:B------:R-:W-:Y:S01]  /*80c0*/  FFMA.FTZ R97, R89, UR6, -R98 ;  /* 0x0000000659617c23 */ /* 0x000fe20008010862 */
[----:B------:R-:W-:Y:S01]  /*80d0*/  @!P3 PRMT R86, R19, 0x5410, RZ ;  /* 0x000054101356b816 */ /* 0x000fe200000000ff */
[--C-:B------:R-:W-:Y:S01]  /*80e0*/  FFMA.FTZ R89, R14, UR6, -R143.reuse ;  /* 0x000000060e597c23 */ /* 0x100fe2000801088f */
[----:B------:R-:W-:Y:S01]  /*80f0*/  ISETP.LE.U32.AND P3, PT, R84, UR12, PT ;  /* 0x0000000c54007c0c */ /* 0x000fe2000bf63070 */
[----:B------:R-:W-:Y:S01]  /*8100*/  FFMA.FTZ R143, R4, UR6, -R143 ;  /* 0x00000006048f7c23 */ /* 0x000fe2000801088f */
[----:B------:R-:W-:Y:S01]  /*8110*/  @!P5 PRMT R87, R33, 0x5410, RZ ;  /* 0x000054102157d816 */ /* 0x000fe200000000ff */
[----:B------:R-:W2:Y:S01]  /*8120*/  MUFU.EX2 R97, R97 ;  /* 0x0000006100617308 */ /* 0x000ea20000000800 */
[----:B------:R-:W-:-:S02]  /*8130*/  ISETP.LE.U32.AND P5, PT, R34, UR12, PT ;  /* 0x0000000c22007c0c */ /* 0x000fc4000bfa3070 */
[----:B------:R-:W-:Y:S02]  /*8140*/  F2FP.F16.F32.PACK_AB R34, R114, R137 ;  /* 0x000000897222723e */ /* 0x000fe400000000ff */
[----:B------:R-:W-:Y:S02]  /*8150*/  SHF.R.U32.HI R84, RZ, 0x18, R108 ;  /* 0x00000018ff547819 */ /* 0x000fe4000001166c */
[----:B------:R-:W-:Y:S01]  /*8160*/  PRMT R33, R34, 0x7632, R33 ;  /* 0x0000763222217816 */ /* 0x000fe20000000021 */
[----:B------:R-:W3:Y:S01]  /*8170*/  MUFU.EX2 R89, R89 ;  /* 0x0000005900597308 */ /* 0x000ee20000000800 */
[----:B------:R-:W-:Y:S01]  /*8180*/  LOP3.LUT R105, R110, 0xffff, RZ, 0xc0, !PT ;  /* 0x0000ffff6e697812 */ /* 0x000fe200078ec0ff */
[----:B------:R-:W-:Y:S01]  /*8190*/  @!P3 HADD2 R35, -R34.H0_H0, -RZ.H0_H0 ;  /* 0xa00000ff2223b230 */ /* 0x000fe20000000900 */
[----:B------:R-:W-:Y:S01]  /*81a0*/  PRMT R19, R34, 0x5410, R33 ;  /* 0x0000541022137816 */ /* 0x000fe20000000021 */
[----:B------:R-:W-:Y:S01]  /*81b0*/  FFMA.FTZ R111, R27, UR6, -R98 ;  /* 0x000000061b6f7c23 */ /* 0x000fe20008010862 */
[----:B------:R-:W-:Y:S01]  /*81c0*/  SHF.R.U32.HI R91, RZ, 0x8, R105 ;  /* 0x00000008ff5b7819 */ /* 0x000fe20000011669 */
[----:B------:R-:W-:Y:S01]  /*81d0*/  @!P5 HADD2 R17, -R33.H0_H0, -RZ.H0_H0 ;  /* 0xa00000ff2111d230 */ /* 0x000fe20000000900 */
[----:B------:R-:W-:Y:S01]  /*81e0*/  @!P3 PRMT R34, R35, 0x5410, RZ ;  /* 0x000054102322b816 */ /* 0x000fe200000000ff */
[----:B------:R-:W-:Y:S01]  /*81f0*/  MUFU.EX2 R144, R144 ;  /* 0x0000009000907308 */ /* 0x000fe20000000800 */
[----:B------:R-:W-:-:S02]  /*8200*/  ISETP.LE.U32.AND P3, PT, R84, UR12, PT ;  /* 0x0000000c54007c0c */ /* 0x000fc4000bf63070 */
[----:B--2---:R-:W-:Y:S02]  /*8210*/  F2FP.F16.F32.PACK_AB R84, R152, R97 ;  /* 0x000000619854723e */ /* 0x004fe400000000ff */
[----:B------:R-:W-:Y:S02]  /*8220*/  SHF.R.U32.HI R108, RZ, 0x10, R108 ;  /* 0x00000010ff6c7819 */ /* 0x000fe4000001166c */
[C---:B------:R-:W-:Y:S01]  /*8230*/  PRMT R35, R84.reuse, 0x7632, R35 ;  /* 0x0000763254237816 */ /* 0x040fe20000000023 */
[----:B------:R-:W-:Y:S01]  /*8240*/  MUFU.EX2 R121, R121 ;  /* 0x0000007900797308 */ /* 0x000fe20000000800 */
[----:B------:R-:W-:Y:S02]  /*8250*/  LOP3.LUT R91, R91, 0xffff, RZ, 0xc0, !PT ;  /* 0x0000ffff5b5b7812 */ /* 0x000fe400078ec0ff */
[----:B------:R-:W-:Y:S02]  /*8260*/  @!P5 PRMT R33, R17, 0x5410, RZ ;  /* 0x000054101121d816 */ /* 0x000fe400000000ff */
[----:B------:R-:W-:Y:S01]  /*8270*/  PRMT R17, R84, 0x5410, R35 ;  /* 0x0000541054117816 */ /* 0x000fe20000000023 */
[----:B------:R-:W-:Y:S01]  /*8280*/  @!P3 HADD2 R90, -R35.H0_H0, -RZ.H0_H0 ;  /* 0xa00000ff235ab230 */ /* 0x000fe20000000900 */
[----:B------:R-:W-:Y:S01]  /*8290*/  LOP3.LUT R108, R108, 0xff, RZ, 0xc0, !PT ;  /* 0x000000ff6c6c7812 */ /* 0x000fe200078ec0ff */
[----:B------:R-:W-:Y:S01]  /*82a0*/  MUFU.EX2 R120, R120 ;  /* 0x0000007800787308 */ /* 0x000fe20000000800 */
[----:B---3--:R-:W-:-:S02]  /*82b0*/  F2FP.F16.F32.PACK_AB R2, R88, R89 ;  /* 0x000000595802723e */ /* 0x008fc400000000ff */
[----:B------:R-:W-:Y:S01]  /*82c0*/  @!P3 PRMT R35, R90, 0x5410, RZ ;  /* 0x000054105a23b816 */ /* 0x000fe200000000ff */
[--C-:B------:R-:W-:Y:S01]  /*82d0*/  FFMA.FTZ R90, R5, UR6, -R98.reuse ;  /* 0x00000006055a7c23 */ /* 0x100fe20008010862 */
[----:B------:R-:W-:Y:S01]  /*82e0*/  ISETP.LE.U32.AND P3, PT, R91, UR12, PT ;  /* 0x0000000c5b007c0c */ /* 0x000fe2000bf63070 */
[--C-:B------:R-:W-:Y:S01]  /*82f0*/  FFMA.FTZ R91, R7, UR6, -R98.reuse ;  /* 0x00000006075b7c23 */ /* 0x100fe20008010862 */
[----:B------:R-:W-:Y:S01]  /*8300*/  ISETP.LE.U32.AND P5, PT, R108, UR12, PT ;  /* 0x0000000c6c007c0c */ /* 0x000fe2000bfa3070 */
[----:B------:R-:W-:Y:S01]  /*8310*/  FMUL.FTZ R108, R95, UR6 ;  /* 0x000000065f6c7c20 */ /* 0x000fe20008410000 */
[----:B------:R-:W-:Y:S01]  /*8320*/  LOP3.LUT R109, R110, 0xff, RZ, 0xc0, !PT ;  /* 0x000000ff6e6d7812 */ /* 0x000fe200078ec0ff */
[----:B------:R-:W-:Y:S01]  /*8330*/  MUFU.EX2 R90, R90 ;  /* 0x0000005a005a7308 */ /* 0x000fe20000000800 */
[----:B------:R-:W-:Y:S01]  /*8340*/  PRMT R93, R2, 0x7632, R93 ;  /* 0x00007632025d7816 */ /* 0x000fe2000000005d */
[----:B------:R-:W-:Y:S01]  /*8350*/  FFMA.FTZ R98, R29, UR6, -R98 ;  /* 0x000000061d627c23 */ /* 0x000fe20008010862 */
[----:B------:R-:W-:-:S05]  /*8360*/  ISETP.LE.U32.AND P4, PT, R109, UR12, PT ;  /* 0x0000000c6d007c0c */ /* 0x000fca000bf83070 */
[----:B------:R-:W2:Y:S01]  /*8370*/  MUFU.EX2 R91, R91 ;  /* 0x0000005b005b7308 */ /* 0x000ea20000000800 */
[----:B------:R-:W-:Y:S02]  /*8380*/  @!P3 HADD2 R16, -R93.H0_H0, -RZ.H0_H0 ;  /* 0xa00000ff5d10b230 */ /* 0x000fe40000000900 */
[----:B------:R-:W-:-:S05]  /*8390*/  @!P5 HADD2 R18, -R84.H0_H0, -RZ.H0_H0 ;  /* 0xa00000ff5412d230 */ /* 0x000fca0000000900 */
[----:B------:R-:W3:Y:S01]  /*83a0*/  MUFU.EX2 R108, R108 ;  /* 0x0000006c006c7308 */ /* 0x000ee20000000800 */
[----:B------:R-:W-:Y:S01]  /*83b0*/  @!P5 PRMT R84, R18, 0x5410, RZ ;  /* 0x000054101254d816 */ /* 0x000fe200000000ff */
[----:B------:R-:W-:Y:S01]  /*83c0*/  @!P4 HADD2 R27, -R2.H0_H0, -RZ.H0_H0 ;  /* 0xa00000ff021bc230 */ /* 0x000fe20000000900 */
[----:B------:R-:W-:Y:S02]  /*83d0*/  PRMT R18, R2, 0x5410, R93 ;  /* 0x0000541002127816 */ /* 0x000fe4000000005d */
[----:B------:R-:W-:Y:S02]  /*83e0*/  @!P3 PRMT R93, R16, 0x5410, RZ ;  /* 0x00005410105db816 */ /* 0x000fe400000000ff */
[----:B------:R-:W-:Y:S01]  /*83f0*/  @!P4 PRMT R2, R27, 0x5410, RZ ;  /* 0x000054101b02c816 */ /* 0x000fe200000000ff */
[----:B------:R-:W4:Y:S01]  /*8400*/  MUFU.EX2 R117, R117 ;  /* 0x0000007500757308 */ /* 0x000f220000000800 */
[----:B--2---:R-:W-:-:S05]  /*8410*/  F2FP.F16.F32.PACK_AB R95, R90, R91 ;  /* 0x0000005b5a5f723e */ /* 0x004fca00000000ff */
[----:B------:R-:W-:Y:S02]  /*8420*/  @!P2 HADD2 R25, -R95.H0_H0, -RZ.H0_H0 ;  /* 0xa00000ff5f19a230 */ /* 0x000fe40000000900 */
[----:B------:R-:W-:Y:S01]  /*8430*/  MUFU.EX2 R118, R118 ;  /* 0x0000007600767308 */ /* 0x000fe20000000800 */
[-CC-:B---3--:R-:W-:Y:S01]  /*8440*/  FFMA.FTZ R185, R185, R108.reuse, R92.reuse ;  /* 0x0000006cb9b97223 */ /* 0x188fe2000001005c */
[----:B------:R-:W-:Y:S01]  /*8450*/  PRMT R92, R95, 0x7632, R92 ;  /* 0x000076325f5c7816 */ /* 0x000fe2000000005c */
[-C--:B------:R-:W-:Y:S01]  /*8460*/  FMUL.FTZ R52, R52, R108.reuse ;  /* 0x0000006c34347220 */ /* 0x080fe20000410000 */
[-C--:B------:R-:W-:Y:S01]  /*8470*/  FMUL.FTZ R53, R53, R108.reuse ;  /* 0x0000006c35357220 */ /* 0x080fe20000410000 */
[-C--:B------:R-:W-:Y:S01]  /*8480*/  FMUL.FTZ R56, R56, R108.reuse ;  /* 0x0000006c38387220 */ /* 0x080fe20000410000 */
[----:B------:R-:W-:Y:S01]  /*8490*/  PRMT R16, R95, 0x5410, R92 ;  /* 0x000054105f107816 */ /* 0x000fe2000000005c */
[----:B------:R-:W-:Y:S01]  /*84a0*/  @!P1 HADD2 R24, -R92.H0_H0, -RZ.H0_H0 ;  /* 0xa00000ff5c189230 */ /* 0x000fe20000000900 */
[----:B------:R-:W-:Y:S01]  /*84b0*/  @!P2 PRMT R95, R25, 0x5410, RZ ;  /* 0x00005410195fa816 */ /* 0x000fe200000000ff */
[-C--:B------:R-:W-:Y:S01]  /*84c0*/  FMUL.FTZ R57, R57, R108.reuse ;  /* 0x0000006c39397220 */ /* 0x080fe20000410000 */
[-C--:B------:R-:W-:Y:S01]  /*84d0*/  FMUL.FTZ R60, R60, R108.reuse ;  /* 0x0000006c3c3c7220 */ /* 0x080fe20000410000 */
[----:B------:R-:W-:Y:S01]  /*84e0*/  FMUL.FTZ R61, R61, R108 ;  /* 0x0000006c3d3d7220 */ /* 0x000fe20000410000 */
[----:B------:R-:W-:Y:S01]  /*84f0*/  @!P1 PRMT R92, R24, 0x5410, RZ ;  /* 0x00005410185c9816 */ /* 0x000fe200000000ff */
[----:B------:R-:W-:-:S04]  /*8500*/  IMAD.WIDE.U32 R24, R104, -0x326172a9, RZ ;  /* 0xcd9e8d5768187825 */ /* 0x000fc800078e00ff */
[-C--:B------:R-:W-:Y:S01]  /*8510*/  FMUL.FTZ R64, R64, R108.reuse ;  /* 0x0000006c40407220 */ /* 0x080fe20000410000 */
[-C--:B------:R-:W-:Y:S01]  /*8520*/  FMUL.FTZ R65, R65, R108.reuse ;  /* 0x0000006c41417220 */ /* 0x080fe20000410000 */
[-C--:B------:R-:W-:Y:S01]  /*8530*/  FMUL.FTZ R68, R68, R108.reuse ;  /* 0x0000006c44447220 */ /* 0x080fe20000410000 */
[-C--:B------:R-:W-:Y:S01]  /*8540*/  FMUL.FTZ R69, R69, R108.reuse ;  /* 0x0000006c45457220 */ /* 0x080fe20000410000 */
[----:B------:R-:W-:Y:S01]  /*8550*/  LOP3.LUT R104, R25, UR37, R22, 0x96, !PT ;  /* 0x0000002519687c12 */ /* 0x000fe2000f8e9616 */
[-C--:B------:R-:W-:Y:S01]  /*8560*/  FMUL.FTZ R72, R72, R108.reuse ;  /* 0x0000006c48487220 */ /* 0x080fe20000410000 */
[----:B------:R-:W-:Y:S01]  /*8570*/  LOP3.LUT R27, R139, UR35, R24, 0x96, !PT ;  /* 0x000000238b1b7c12 */ /* 0x000fe2000f8e9618 */
[-C--:B------:R-:W-:Y:S01]  /*8580*/  FMUL.FTZ R73, R73, R108.reuse ;  /* 0x0000006c49497220 */ /* 0x080fe20000410000 */
[----:B------:R-:W-:Y:S01]  /*8590*/  FMUL.FTZ R76, R76, R108 ;  /* 0x0000006c4c4c7220 */ /* 0x000fe20000410000 */
[----:B------:R-:W-:-:S04]  /*85a0*/  IMAD.WIDE.U32 R104, R104, -0x2daee0ad, RZ ;  /* 0xd2511f5368687825 */ /* 0x000fc800078e00ff */
[-C--:B------:R-:W-:Y:S01]  /*85b0*/  FMUL.FTZ R77, R77, R108.reuse ;  /* 0x0000006c4d4d7220 */ /* 0x080fe20000410000 */
[-C--:B------:R-:W-:Y:S01]  /*85c0*/  FMUL.FTZ R80, R80, R108.reuse ;  /* 0x0000006c50507220 */ /* 0x080fe20000410000 */
[----:B------:R-:W-:Y:S01]  /*85d0*/  FMUL.FTZ R81, R81, R108 ;  /* 0x0000006c51517220 */ /* 0x000fe20000410000 */
[----:B------:R-:W-:Y:S01]  /*85e0*/  IMAD.WIDE.U32 R158, R27, -0x2daee0ad, RZ ;  /* 0xd2511f531b9e7825 */ /* 0x000fe200078e00ff */
[----:B------:R-:W-:-:S03]  /*85f0*/  LOP3.LUT R27, R105, UR34, R20, 0x96, !PT ;  /* 0x00000022691b7c12 */ /* 0x000fc6000f8e9614 */
[-C--:B------:R-:W-:Y:S01]  /*8600*/  FMUL.FTZ R36, R36, R108.reuse ;  /* 0x0000006c24247220 */ /* 0x080fe20000410000 */
[----:B------:R-:W-:Y:S01]  /*8610*/  FSEL R105, R3, RZ, P6 ;  /* 0x000000ff03697208 */ /* 0x000fe20003000000 */
[----:B------:R-:W-:Y:S01]  /*8620*/  FMUL.FTZ R37, R37, R108 ;  /* 0x0000006c25257220 */ /* 0x000fe20000410000 */
[----:B------:R-:W-:Y:S01]  /*8630*/  LOP3.LUT R104, R159, UR28, R104, 0x96, !PT ;  /* 0x0000001c9f687c12 */ /* 0x000fe2000f8e9668 */
[----:B------:R-:W-:-:S04]  /*8640*/  IMAD.WIDE.U32 R148, R27, -0x326172a9, RZ ;  /* 0xcd9e8d571b947825 */ /* 0x000fc800078e00ff */
[-C--:B------:R-:W-:Y:S01]  /*8650*/  FMUL.FTZ R40, R40, R108.reuse ;  /* 0x0000006c28287220 */ /* 0x080fe20000410000 */
[----:B------:R-:W-:Y:S01]  /*8660*/  FADD.FTZ R106, R0, -R105 ;  /* 0x80000069006a7221 */ /* 0x000fe20000010000 */
[----:B------:R-:W-:Y:S01]  /*8670*/  FMUL.FTZ R41, R41, R108 ;  /* 0x0000006c29297220 */ /* 0x000fe20000410000 */
[----:B------:R-:W-:Y:S01]  /*8680*/  IMAD.WIDE.U32 R104, R104, -0x326172a9, RZ ;  /* 0xcd9e8d5768687825 */ /* 0x000fe200078e00ff */
[----:B------:R-:W-:-:S03]  /*8690*/  LOP3.LUT R27, R149, UR33, R138, 0x96, !PT ;  /* 0x00000021951b7c12 */ /* 0x000fc6000f8e968a */
[----:B------:R-:W-:Y:S01]  /*86a0*/  FMUL.FTZ R106, R106, UR6 ;  /* 0x000000066a6a7c20 */ /* 0x000fe20008410000 */
[-C--:B------:R-:W-:Y:S01]  /*86b0*/  FMUL.FTZ R44, R44, R108.reuse ;  /* 0x0000006c2c2c7220 */ /* 0x080fe20000410000 */
[----:B------:R-:W-:Y:S01]  /*86c0*/  FMUL.FTZ R45, R45, R108 ;  /* 0x0000006c2d2d7220 */ /* 0x000fe20000410000 */
[----:B------:R-:W-:Y:S01]  /*86d0*/  LOP3.LUT R148, R105, UR25, R148, 0x96, !PT ;  /* 0x0000001969947c12 */ /* 0x000fe2000f8e9694 */
[----:B------:R-:W-:-:S04]  /*86e0*/  IMAD.WIDE.U32 R160, R27, -0x2daee0ad, RZ ;  /* 0xd2511f531ba07825 */ /* 0x000fc800078e00ff */
[-C--:B------:R-:W-:Y:S01]  /*86f0*/  FMUL.FTZ R48, R48, R108.reuse ;  /* 0x0000006c30307220 */ /* 0x080fe20000410000 */
[----:B------:R-:W2:Y:S01]  /*8700*/  MUFU.EX2 R106, R106 ;  /* 0x0000006a006a7308 */ /* 0x000ea20000000800 */
[----:B------:R-:W-:Y:S01]  /*8710*/  FMUL.FTZ R49, R49, R108 ;  /* 0x0000006c31317220 */ /* 0x000fe20000410000 */
[----:B------:R-:W-:Y:S01]  /*8720*/  IMAD.WIDE.U32 R148, R148, -0x2daee0ad, RZ ;  /* 0xd2511f5394947825 */ /* 0x000fe200078e00ff */
[----:B------:R-:W-:-:S03]  /*8730*/  LOP3.LUT R27, R161, UR24, R158, 0x96, !PT ;  /* 0x00000018a11b7c12 */ /* 0x000fc6000f8e969e */
[----:B------:R-:W-:Y:S01]  /*8740*/  FADD.FTZ R100, R100, R185 ;  /* 0x000000b964647221 */ /* 0x000fe20000010000 */
[----:B------:R-:W-:Y:S02]  /*8750*/  F2FP.F16.F32.PACK_AB R108, R123, R146 ;  /* 0x000000927b6c723e */ /* 0x000fe400000000ff */
[----:B------:R-:W-:Y:S01]  /*8760*/  LOP3.LUT R158, R149, UR20, R160, 0x96, !PT ;  /* 0x00000014959e7c12 */ /* 0x000fe2000f8e96a0 */
[----:B------:R-:W-:Y:S01]  /*8770*/  IMAD.WIDE.U32 R160, R27, -0x326172a9, RZ ;  /* 0xcd9e8d571ba07825 */ /* 0x000fe200078e00ff */
[----:B------:R-:W3:Y:S01]  /*8780*/  MUFU.EX2 R115, R115 ;  /* 0x0000007300737308 */ /* 0x000ee20000000800 */
[----:B----4-:R-:W-:Y:S02]  /*8790*/  F2FP.F16.F32.PACK_AB R110, R117, R120 ;  /* 0x00000078756e723e */ /* 0x010fe400000000ff */
[----:B------:R-:W-:Y:S01]  /*87a0*/  FADD.FTZ R99, R99, R100 ;  /* 0x0000006463637221 */ /* 0x000fe20000010000 */
[----:B------:R-:W-:Y:S01]  /*87b0*/  IMAD.WIDE.U32 R158, R158, -0x326172a9, RZ ;  /* 0xcd9e8d579e9e7825 */ /* 0x000fe200078e00ff */
[----:B------:R-:W-:-:S03]  /*87c0*/  LOP3.LUT R105, R161, UR21, R104, 0x96, !PT ;  /* 0x00000015a1697c12 */ /* 0x000fc6000f8e9668 */
[----:B------:R-:W-:Y:S01]  /*87d0*/  FADD.FTZ R96, R96, R99 ;  /* 0x0000006360607221 */ /* 0x000fe20000010000 */
[----:B------:R-:W-:Y:S01]  /*87e0*/  LOP3.LUT R22, R25, UR37, R22, 0x96, !PT ;  /* 0x0000002519167c12 */ /* 0x000fe2000f8e9616 */
[-CC-:B--2---:R-:W-:Y:S01]  /*87f0*/  FFMA.FTZ R184, R184, R106.reuse, R107.reuse ;  /* 0x0000006ab8b87223 */ /* 0x184fe2000001006b */
[----:B------:R-:W-:Y:S01]  /*8800*/  LOP3.LUT R27, R159, UR18, R160, 0x96, !PT ;  /* 0x000000129f1b7c12 */ /* 0x000fe2000f8e96a0 */
[-C--:B------:R-:W-:Y:S01]  /*8810*/  FMUL.FTZ R54, R54, R106.reuse ;  /* 0x0000006a36367220 */ /* 0x080fe20000410000 */
[----:B------:R-:W-:Y:S01]  /*8820*/  PRMT R107, R108, 0x7632, R107 ;  /* 0x000076326c6b7816 */ /* 0x000fe2000000006b */
[-C--:B------:R-:W-:Y:S01]  /*8830*/  FMUL.FTZ R55, R55, R106.reuse ;  /* 0x0000006a37377220 */ /* 0x080fe20000410000 */
[----:B------:R-:W-:Y:S01]  /*8840*/  LOP3.LUT R104, R27, 0xff, RZ, 0xc0, !PT ;  /* 0x000000ff1b687812 */ /* 0x000fe200078ec0ff */
[-C--:B------:R-:W-:Y:S01]  /*8850*/  FMUL.FTZ R58, R58, R106.reuse ;  /* 0x0000006a3a3a7220 */ /* 0x080fe20000410000 */
[-C--:B------:R-:W-:Y:S01]  /*8860*/  FMUL.FTZ R59, R59, R106.reuse ;  /* 0x0000006a3b3b7220 */ /* 0x080fe20000410000 */
[-C--:B------:R-:W-:Y:S01]  /*8870*/  FMUL.FTZ R62, R62, R106.reuse ;  /* 0x0000006a3e3e7220 */ /* 0x080fe20000410000 */
[----:B------:R-:W-:Y:S01]  /*8880*/  ISETP.LE.U32.AND P3, PT, R104, UR12, PT ;  /* 0x0000000c68007c0c */ /* 0x000fe2000bf63070 */
[-C--:B------:R-:W-:Y:S01]  /*8890*/  FMUL.FTZ R63, R63, R106.reuse ;  /* 0x0000006a3f3f7220 */ /* 0x080fe20000410000 */
[----:B------:R-:W-:Y:S01]  /*88a0*/  LOP3.LUT R104, R27, 0xffff, RZ, 0xc0, !PT ;  /* 0x0000ffff1b687812 */ /* 0x000fe200078ec0ff */
[-C--:B------:R-:W-:Y:S01]  /*88b0*/  FMUL.FTZ R66, R66, R106.reuse ;  /* 0x0000006a42427220 */ /* 0x080fe20000410000 */
[-C--:B------:R-:W-:Y:S01]  /*88c0*/  FMUL.FTZ R67, R67, R106.reuse ;  /* 0x0000006a43437220 */ /* 0x080fe20000410000 */
[-C--:B------:R-:W-:Y:S01]  /*88d0*/  FMUL.FTZ R70, R70, R106.reuse ;  /* 0x0000006a46467220 */ /* 0x080fe20000410000 */
[----:B------:R-:W-:Y:S01]  /*88e0*/  SHF.R.U32.HI R104, RZ, 0x8, R104 ;  /* 0x00000008ff687819 */ /* 0x000fe20000011668 */
[-C--:B------:R-:W-:Y:S01]  /*88f0*/  FMUL.FTZ R71, R71, R106.reuse ;  /* 0x0000006a47477220 */ /* 0x080fe20000410000 */
[-C--:B------:R-:W-:Y:S01]  /*8900*/  FMUL.FTZ R74, R74, R106.reuse ;  /* 0x0000006a4a4a7220 */ /* 0x080fe20000410000 */
[-C--:B------:R-:W-:Y:S01]  /*8910*/  FMUL.FTZ R75, R75, R106.reuse ;  /* 0x0000006a4b4b7220 */ /* 0x080fe20000410000 */
[----:B------:R-:W-:Y:S01]  /*8920*/  LOP3.LUT R104, R104, 0xffff, RZ, 0xc0, !PT ;  /* 0x0000ffff68687812 */ /* 0x000fe200078ec0ff */
[-C--:B------:R-:W-:Y:S01]  /*8930*/  FMUL.FTZ R78, R78, R106.reuse ;  /* 0x0000006a4e4e7220 */ /* 0x080fe20000410000 */
[-C--:B------:R-:W-:Y:S01]  /*8940*/  FMUL.FTZ R79, R79, R106.reuse ;  /* 0x0000006a4f4f7220 */ /* 0x080fe20000410000 */
[-C--:B------:R-:W-:Y:S01]  /*8950*/  FMUL.FTZ R82, R82, R106.reuse ;  /* 0x0000006a52527220 */ /* 0x080fe20000410000 */
[----:B------:R-:W-:Y:S01]  /*8960*/  ISETP.LE.U32.AND P1, PT, R104, UR12, PT ;  /* 0x0000000c68007c0c */ /* 0x000fe2000bf23070 */
[-C--:B------:R-:W-:Y:S01]  /*8970*/  FMUL.FTZ R83, R83, R106.reuse ;  /* 0x0000006a53537220 */ /* 0x080fe20000410000 */
[--C-:B------:R-:W-:Y:S01]  /*8980*/  SHF.R.U32.HI R104, RZ, 0x10, R27.reuse ;  /* 0x00000010ff687819 */ /* 0x100fe2000001161b */
[-C--:B------:R-:W-:Y:S01]  /*8990*/  FMUL.FTZ R38, R38, R106.reuse ;  /* 0x0000006a26267220 */ /* 0x080fe20000410000 */
[----:B------:R-:W-:Y:S01]  /*89a0*/  SHF.R.U32.HI R27, RZ, 0x18, R27 ;  /* 0x00000018ff1b7819 */ /* 0x000fe2000001161b */
[-C--:B------:R-:W-:Y:S01]  /*89b0*/  FMUL.FTZ R39, R39, R106.reuse ;  /* 0x0000006a27277220 */ /* 0x080fe20000410000 */
[----:B------:R-:W-:Y:S01]  /*89c0*/  LOP3.LUT R104, R104, 0xff, RZ, 0xc0, !PT ;  /* 0x000000ff68687812 */ /* 0x000fe200078ec0ff */
[-C--:B------:R-:W-:Y:S01]  /*89d0*/  FMUL.FTZ R42, R42, R106.reuse ;  /* 0x0000006a2a2a7220 */ /* 0x080fe20000410000 */
[----:B------:R-:W-:Y:S01]  /*89e0*/  ISETP.LE.U32.AND P4, PT, R27, UR12, PT ;  /* 0x0000000c1b007c0c */ /* 0x000fe2000bf83070 */
[-C--:B------:R-:W-:Y:S01]  /*89f0*/  FMUL.FTZ R43, R43, R106.reuse ;  /* 0x0000006a2b2b7220 */ /* 0x080fe20000410000 */
[----:B------:R-:W-:Y:S01]  /*8a00*/  ISETP.LE.U32.AND P6, PT, R104, UR12, PT ;  /* 0x0000000c68007c0c */ /* 0x000fe2000bfc3070 */
[-C--:B------:R-:W-:Y:S01]  /*8a10*/  FMUL.FTZ R46, R46, R106.reuse ;  /* 0x0000006a2e2e7220 */ /* 0x080fe20000410000 */
[C---:B------:R-:W-:Y:S01]  /*8a20*/  LOP3.LUT R27, R158.reuse, 0xff, RZ, 0xc0, !PT ;  /* 0x000000ff9e1b7812 */ /* 0x040fe200078ec0ff */
[----:B------:R-:W-:Y:S01]  /*8a30*/  @!P1 HADD2 R26, -R107.H0_H0, -RZ.H0_H0 ;  /* 0xa00000ff6b1a9230 */ /* 0x000fe20000000900 */
[----:B------:R-:W-:Y:S01]  /*8a40*/  LOP3.LUT R104, R158, 0xffff, RZ, 0xc0, !PT ;  /* 0x0000ffff9e687812 */ /* 0x000fe200078ec0ff */
[-C--:B------:R-:W-:Y:S01]  /*8a50*/  FMUL.FTZ R47, R47, R106.reuse ;  /* 0x0000006a2f2f7220 */ /* 0x080fe20000410000 */
[----:B------:R-:W-:Y:S01]  /*8a60*/  ISETP.LE.U32.AND P5, PT, R27, UR12, PT ;  /* 0x0000000c1b007c0c */ /* 0x000fe2000bfa3070 */
[-C--:B------:R-:W-:Y:S01]  /*8a70*/  FMUL.FTZ R50, R50, R106.reuse ;  /* 0x0000006a32327220 */ /* 0x080fe20000410000 */
[----:B------:R-:W-:Y:S01]  /*8a80*/  SHF.R.U32.HI R104, RZ, 0x8, R104 ;  /* 0x00000008ff687819 */ /* 0x000fe20000011668 */
[----:B------:R-:W-:Y:S01]  /*8a90*/  FMUL.FTZ R51, R51, R106 ;  /* 0x0000006a33337220 */ /* 0x000fe20000410000 */
[----:B------:R-:W-:Y:S01]  /*8aa0*/  SHF.R.U32.HI R27, RZ, 0x10, R158 ;  /* 0x00000010ff1b7819 */ /* 0x000fe2000001169e */
[----:B------:R-:W-:Y:S01]  /*8ab0*/  @!P3 HADD2 R29, -R108.H0_H0, -RZ.H0_H0 ;  /* 0xa00000ff6c1db230 */ /* 0x000fe20000000900 */
[----:B------:R-:W-:Y:S01]  /*8ac0*/  LOP3.LUT R104, R104, 0xffff, RZ, 0xc0, !PT ;  /* 0x0000ffff68687812 */ /* 0x000fe200078ec0ff */
[----:B------:R-:W-:Y:S01]  /*8ad0*/  FADD.FTZ R184, R23, R184 ;  /* 0x000000b817b87221 */ /* 0x000fe20000010000 */
[----:B------:R-:W-:Y:S01]  /*8ae0*/  LOP3.LUT R106, R27, 0xff, RZ, 0xc0, !PT ;  /* 0x000000ff1b6a7812 */ /* 0x000fe200078ec0ff */
[----:B------:R-:W-:Y:S01]  /*8af0*/  MUFU.EX2 R142, R142 ;  /* 0x0000008e008e7308 */ /* 0x000fe20000000800 */
[----:B------:R-:W-:Y:S01]  /*8b00*/  PRMT R27, R108, 0x5410, R107 ;  /* 0x000054106c1b7816 */ /* 0x000fe2000000006b */
[----:B------:R-:W-:Y:S01]  /*8b10*/  @!P6 HADD2 R15, -R110.H0_H0, -RZ.H0_H0 ;  /* 0xa00000ff6e0fe230 */ /* 0x000fe20000000900 */
[----:B------:R-:W-:Y:S01]  /*8b20*/  @!P1 PRMT R107, R26, 0x5410, RZ ;  /* 0x000054101a6b9816 */ /* 0x000fe200000000ff */
[----:B------:R-:W-:Y:S01]  /*8b30*/  FADD.FTZ R101, R101, R184 ;  /* 0x000000b865657221 */ /* 0x000fe20000010000 */
[----:B------:R-:W-:Y:S01]  /*8b40*/  ISETP.LE.U32.AND P1, PT, R104, UR12, PT ;  /* 0x0000000c68007c0c */ /* 0x000fe2000bf23070 */
[----:B------:R-:W-:Y:S01]  /*8b50*/  FADD.FTZ R137, R137, R96 ;  /* 0x0000006089897221 */ /* 0x000fe20000010000 */
[----:B------:R-:W-:Y:S01]  /*8b60*/  F2FP.F16.F32.PACK_AB R104, R121, R144 ;  /* 0x000000907968723e */ /* 0x000fe200000000ff */
[----:B------:R-:W2:Y:S01]  /*8b70*/  MUFU.EX2 R119, R119 ;  /* 0x0000007700777308 */ /* 0x000ea20000000800 */
[----:B------:R-:W-:Y:S01]  /*8b80*/  @!P3 PRMT R108, R29, 0x5410, RZ ;  /* 0x000054101d6cb816 */ /* 0x000fe200000000ff */
[----:B------:R-:W-:Y:S01]  /*8b90*/  FADD.FTZ R94, R94, R101 ;  /* 0x000000655e5e7221 */ /* 0x000fe20000010000 */
[----:B------:R-:W-:Y:S01]  /*8ba0*/  LOP3.LUT R29, R103, UR34, R20, 0x96, !PT ;  /* 0x00000022671d7c12 */ /* 0x000fe2000f8e9614 */
[----:B------:R-:W-:Y:S01]  /*8bb0*/  @!P5 HADD2 R14, -R104.H0_H0, -RZ.H0_H0 ;  /* 0xa00000ff680ed230 */ /* 0x000fe20000000900 */
[----:B------:R-:W-:Y:S01]  /*8bc0*/  PRMT R103, R104, 0x7632, R103 ;  /* 0x0000763268677816 */ /* 0x000fe20000000067 */
[----:B------:R-:W-:Y:S01]  /*8bd0*/  FADD.FTZ R114, R114, R137 ;  /* 0x0000008972727221 */ /* 0x000fe20000010000 */
[----:B------:R-:W-:Y:S01]  /*8be0*/  SHF.R.U32.HI R109, RZ, 0x18, R158 ;  /* 0x00000018ff6d7819 */ /* 0x000fe2000001169e */
[----:B------:R-:W-:Y:S01]  /*8bf0*/  IMAD.WIDE.U32 R158, R105, -0x2daee0ad, RZ ;  /* 0xd2511f53699e7825 */ /* 0x000fe200078e00ff */
[----:B------:R-:W-:-:S03]  /*8c00*/  PRMT R23, R104, 0x5410, R103 ;  /* 0x0000541068177816 */ /* 0x000fc60000000067 */
[----:B------:R-:W-:Y:S01]  /*8c10*/  @!P1 HADD2 R13, -R103.H0_H0, -RZ.H0_H0 ;  /* 0xa00000ff670d9230 */ /* 0x000fe20000000900 */
[----:B------:R-:W-:Y:S01]  /*8c20*/  ISETP.LE.U32.AND P2, PT, R109, UR12, PT ;  /* 0x0000000c6d007c0c */ /* 0x000fe2000bf43070 */
[----:B------:R-:W-:Y:S01]  /*8c30*/  MUFU.EX2 R122, R122 ;  /* 0x0000007a007a7308 */ /* 0x000fe20000000800 */
[----:B------:R-:W-:Y:S01]  /*8c40*/  LOP3.LUT R145, R159, UR19, R148, 0x96, !PT ;  /* 0x000000139f917c12 */ /* 0x000fe2000f8e9694 */
[----:B------:R-:W-:Y:S01]  /*8c50*/  FADD.FTZ R89, R89, R114 ;  /* 0x0000007259597221 */ /* 0x000fe20000010000 */
[----:B------:R-:W-:Y:S02]  /*8c60*/  PRMT R109, R110, 0x7632, R109 ;  /* 0x000076326e6d7816 */ /* 0x000fe4000000006d */
[----:B------:R-:W-:Y:S01]  /*8c70*/  @!P1 PRMT R103, R13, 0x5410, RZ ;  /* 0x000054100d679816 */ /* 0x000fe200000000ff */
[----:B------:R-:W-:Y:S01]  /*8c80*/  FADD.FTZ R89, R88, R89 ;  /* 0x0000005958597221 */ /* 0x000fe20000010000 */
[----:B------:R-:W-:Y:S01]  /*8c90*/  LOP3.LUT R13, R145, 0xff, RZ, 0xc0, !PT ;  /* 0x000000ff910d7812 */ /* 0x000fe200078ec0ff */
[----:B------:R-:W-:Y:S01]  /*8ca0*/  @!P4 HADD2 R21, -R109.H0_H0, -RZ.H0_H0 ;  /* 0xa00000ff6d15c230 */ /* 0x000fe20000000900 */
[----:B------:R-:W-:Y:S01]  /*8cb0*/  ISETP.LE.U32.AND P3, PT, R106, UR12, PT ;  /* 0x0000000c6a007c0c */ /* 0x000fe2000bf63070 */
[----:B------:R-:W4:Y:S01]  /*8cc0*/  MUFU.EX2 R185, R143 ;  /* 0x0000008f00b97308 */ /* 0x000f220000000800 */
[----:B------:R-:W-:Y:S01]  /*8cd0*/  ISETP.LE.U32.AND P1, PT, R13, UR12, PT ;  /* 0x0000000c0d007c0c */ /* 0x000fe2000bf23070 */
[----:B------:R-:W-:Y:S01]  /*8ce0*/  FADD.FTZ R146, R146, R89 ;  /* 0x0000005992927221 */ /* 0x000fe20000010000 */
[----:B------:R-:W-:-:S02]  /*8cf0*/  SHF.R.U32.HI R13, RZ, 0x18, R145 ;  /* 0x00000018ff0d7819 */ /* 0x000fc40000011691 */
[----:B------:R-:W-:Y:S01]  /*8d00*/  LOP3.LUT R105, R158, 0xff, RZ, 0xc0, !PT ;  /* 0x000000ff9e697812 */ /* 0x000fe200078ec0ff */
[----:B------:R-:W-:Y:S01]  /*8d10*/  FADD.FTZ R123, R123, R146 ;  /* 0x000000927b7b7221 */ /* 0x000fe20000010000 */
[----:B---3--:R-:W-:Y:S01]  /*8d20*/  F2FP.F16.F32.PACK_AB R106, R115, R118 ;  /* 0x00000076736a723e */ /* 0x008fe200000000ff */
[----:B------:R-:W-:Y:S01]  /*8d30*/  MUFU.EX2 R116, R116 ;  /* 0x0000007400747308 */ /* 0x000fe20000000800 */
[----:B------:R-:W-:Y:S01]  /*8d40*/  PRMT R26, R110, 0x5410, R109 ;  /* 0x000054106e1a7816 */ /* 0x000fe2000000006d */
[----:B------:R-:W-:Y:S01]  /*8d50*/  FADD.FTZ R144, R144, R123 ;  /* 0x0000007b90907221 */ /* 0x000fe20000010000 */
[----:B------:R-:W-:Y:S01]  /*8d60*/  @!P5 PRMT R104, R14, 0x5410, RZ ;  /* 0x000054100e68d816 */ /* 0x000fe200000000ff */
[----:B-1----:R-:W-:Y:S01]  /*8d70*/  @!P3 HADD2 R11, -R106.H0_H0, -RZ.H0_H0 ;  /* 0xa00000ff6a0bb230 */ /* 0x002fe20000000900 */
[----:B------:R-:W-:Y:S01]  /*8d80*/  @!P4 PRMT R109, R21, 0x5410, RZ ;  /* 0x00005410156dc816 */ /* 0x000fe200000000ff */
[----:B------:R-:W-:Y:S01]  /*8d90*/  FADD.FTZ R121, R121, R144 ;  /* 0x0000009079797221 */ /* 0x000fe20000010000 */
[----:B------:R-:W-:Y:S01]  /*8da0*/  ISETP.LE.U32.AND P5, PT, R13, UR12, PT ;  /* 0x0000000c0d007c0c */ /* 0x000fe2000bfa3070 */
[----:B------:R-:W1:Y:S01]  /*8db0*/  MUFU.EX2 R113, R113 ;  /* 0x0000007100717308 */ /* 0x000e620000000800 */
[----:B------:R-:W-:-:S02]  /*8dc0*/  ISETP.LE.U32.AND P4, PT, R105, UR12, PT ;  /* 0x0000000c69007c0c */ /* 0x000fc4000bf83070 */
[----:B------:R-:W-:Y:S02]  /*8dd0*/  LOP3.LUT R13, R145, 0xffff, RZ, 0xc0, !PT ;  /* 0x0000ffff910d7812 */ /* 0x000fe400078ec0ff */
[----:B------:R-:W-:Y:S02]  /*8de0*/  SHF.R.U32.HI R21, RZ, 0x10, R145 ;  /* 0x00000010ff157819 */ /* 0x000fe40000011691 */
[----:B------:R-:W-:Y:S01]  /*8df0*/  PRMT R105, R106, 0x7632, R105 ;  /* 0x000076326a697816 */ /* 0x000fe20000000069 */
[----:B------:R4:W-:Y:S01]  /*8e00*/  MUFU.EX2 R184, R98 ;  /* 0x0000006200b87308 */ /* 0x0009e20000000800 */
[----:B------:R-:W-:Y:S02]  /*8e10*/  SHF.R.U32.HI R13, RZ, 0x8, R13 ;  /* 0x00000008ff0d7819 */ /* 0x000fe4000001160d */
[----:B------:R-:W-:Y:S01]  /*8e20*/  LOP3.LUT R21, R21, 0xff, RZ, 0xc0, !PT ;  /* 0x000000ff15157812 */ /* 0x000fe200078ec0ff */
[----:B------:R-:W-:Y:S01]  /*8e30*/  @!P2 HADD2 R12, -R105.H0_H0, -RZ.H0_H0 ;  /* 0xa00000ff690ca230 */ /* 0x000fe20000000900 */
[----:B------:R-:W-:Y:S01]  /*8e40*/  @!P6 PRMT R110, R15, 0x5410, RZ ;  /* 0x000054100f6ee816 */ /* 0x000fe200000000ff */
[----:B------:R-:W-:Y:S01]  /*8e50*/  IMAD.WIDE.U32 R14, R29, -0x326172a9, RZ ;  /* 0xcd9e8d571d0e7825 */ /* 0x000fe200078e00ff */
[----:B------:R-:W-:Y:S01]  /*8e60*/  LOP3.LUT R13, R13, 0xffff, RZ, 0xc0, !PT ;  /* 0x0000ffff0d0d7812 */ /* 0x000fe200078ec0ff */
[----:B------:R-:W3:Y:S01]  /*8e70*/  MUFU.EX2 R111, R111 ;  /* 0x0000006f006f7308 */ /* 0x000ee20000000800 */
[----:B------:R-:W-:-:S02]  /*8e80*/  ISETP.LE.U32.AND P6, PT, R21, UR12, PT ;  /* 0x0000000c15007c0c */ /* 0x000fc4000bfc3070 */
[----:B------:R-:W-:Y:S02]  /*8e90*/  PRMT R21, R106, 0x5410, R105 ;  /* 0x000054106a157816 */ /* 0x000fe40000000069 */
[----:B------:R-:W-:Y:S02]  /*8ea0*/  @!P2 PRMT R105, R12, 0x5410, RZ ;  /* 0x000054100c69a816 */ /* 0x000fe400000000ff */
[----:B------:R-:W-:Y:S02]  /*8eb0*/  LOP3.LUT R149, R158, 0xffff, RZ, 0xc0, !PT ;  /* 0x0000ffff9e957812 */ /* 0x000fe400078ec0ff */
[----:B------:R-:W-:Y:S01]  /*8ec0*/  ISETP.LE.U32.AND P2, PT, R13, UR12, PT ;  /* 0x0000000c0d007c0c */ /* 0x000fe2000bf43070 */
[----:B------:R-:W-:Y:S01]  /*8ed0*/  IMAD.WIDE.U32 R12, R155, -0x326172a9, RZ ;  /* 0xcd9e8d579b0c7825 */ /* 0x000fe200078e00ff */
[----:B--2---:R-:W-:-:S03]  /*8ee0*/  F2FP.F16.F32.PACK_AB R100, R119, R142 ;  /* 0x0000008e7764723e */ /* 0x004fc600000000ff */
[----:B------:R-:W-:Y:S01]  /*8ef0*/  FADD.FTZ R142, R142, R121 ;  /* 0x000000798e8e7221 */ /* 0x000fe20000010000 */
[----:B------:R-:W-:Y:S02]  /*8f00*/  SHF.R.U32.HI R149, RZ, 0x8, R149 ;  /* 0x00000008ff957819 */ /* 0x000fe40000011695 */
[C---:B------:R-:W-:Y:S01]  /*8f10*/  PRMT R99, R100.reuse, 0x7632, R99 ;  /* 0x0000763264637816 */ /* 0x040fe20000000063 */
[----:B------:R-:W-:Y:S01]  /*8f20*/  @!P1 HADD2 R10, -R100.H0_H0, -RZ.H0_H0 ;  /* 0xa00000ff640a9230 */ /* 0x000fe20000000900 */
[----:B------:R-:W-:Y:S01]  /*8f30*/  LOP3.LUT R149, R149, 0xffff, RZ, 0xc0, !PT ;  /* 0x0000ffff95957812 */ /* 0x000fe200078ec0ff */
[----:B------:R-:W-:Y:S01]  /*8f40*/  FADD.FTZ R119, R119, R142 ;  /* 0x0000008e77777221 */ /* 0x000fe20000010000 */
[----:B------:R-:W-:Y:S02]  /*8f50*/  @!P3 PRMT R106, R11, 0x5410, RZ ;  /* 0x000054100b6ab816 */ /* 0x000fe400000000ff */
[----:B------:R-:W-:Y:S01]  /*8f60*/  ISETP.LE.U32.AND P3, PT, R149, UR12, PT ;  /* 0x0000000c95007c0c */ /* 0x000fe2000bf63070 */
[----:B------:R-:W-:Y:S01]  /*8f70*/  @!P2 HADD2 R9, -R99.H0_H0, -RZ.H0_H0 ;  /* 0xa00000ff6309a230 */ /* 0x000fe20000000900 */
[----:B----4-:R-:W-:Y:S01]  /*8f80*/  F2FP.F16.F32.PACK_AB R98, R185, R122 ;  /* 0x0000007ab962723e */ /* 0x010fe200000000ff */
[----:B------:R-:W-:Y:S01]  /*8f90*/  IMAD.U32 R149, RZ, RZ, UR16 ;  /* 0x00000010ff957e24 */ /* 0x000fe2000f8e00ff */
[----:B------:R-:W-:Y:S01]  /*8fa0*/  PRMT R145, R100, 0x5410, R99 ;  /* 0x0000541064917816 */ /* 0x000fe20000000063 */
[----:B------:R-:W-:Y:S01]  /*8fb0*/  FADD.FTZ R122, R122, R119 ;  /* 0x000000777a7a7221 */ /* 0x000fe20000010000 */
[----:B------:R-:W-:Y:S01]  /*8fc0*/  @!P2 PRMT R99, R9, 0x5410, RZ ;  /* 0x000054100963a816 */ /* 0x000fe200000000ff */
[----:B------:R-:W-:Y:S01]  /*8fd0*/  FADD.FTZ R9, R97, R94 ;  /* 0x0000005e61097221 */ /* 0x000fe20000010000 */
[C---:B------:R-:W-:Y:S01]  /*8fe0*/  PRMT R97, R98.reuse, 0x7632, R97 ;  /* 0x0000763262617816 */ /* 0x040fe20000000061 */
[----:B------:R-:W-:Y:S01]  /*8ff0*/  @!P4 HADD2 R5, -R98.H0_H0, -RZ.H0_H0 ;  /* 0xa00000ff6205c230 */ /* 0x000fe20000000900 */
[----:B-1----:R-:W-:Y:S01]  /*9000*/  F2FP.F16.F32.PACK_AB R102, R113, R116 ;  /* 0x000000747166723e */ /* 0x002fe200000000ff */
[----:B------:R-:W-:Y:S01]  /*9010*/  FADD.FTZ R185, R185, R122 ;  /* 0x0000007ab9b97221 */ /* 0x000fe20000010000 */
[----:B------:R-:W-:Y:S01]  /*9020*/  PRMT R137, R98, 0x5410, R97 ;  /* 0x0000541062897816 */ /* 0x000fe20000000061 */
[----:B------:R-:W-:Y:S01]  /*9030*/  @!P3 HADD2 R4, -R97.H0_H0, -RZ.H0_H0 ;  /* 0xa00000ff6104b230 */ /* 0x000fe20000000900 */
[----:B------:R-:W-:Y:S01]  /*9040*/  SHF.R.U32.HI R148, RZ, 0x10, R158 ;  /* 0x00000010ff947819 */ /* 0x000fe2000001169e */
[----:B------:R-:W-:Y:S01]  /*9050*/  @!P6 HADD2 R8, -R102.H0_H0, -RZ.H0_H0 ;  /* 0xa00000ff6608e230 */ /* 0x000fe20000000900 */
[----:B------:R-:W-:-:S02]  /*9060*/  LOP3.LUT R14, R13, UR25, R14, 0x96, !PT ;  /* 0x000000190d0e7c12 */ /* 0x000fc4000f8e960e */
[----:B------:R-:W-:Y:S02]  /*9070*/  @!P3 PRMT R97, R4, 0x5410, RZ ;  /* 0x000054100461b816 */ /* 0x000fe400000000ff */
[----:B------:R-:W-:Y:S01]  /*9080*/  LOP3.LUT R4, R15, UR33, R138, 0x96, !PT ;  /* 0x000000210f047c12 */ /* 0x000fe2000f8e968a */
[----:B------:R-:W-:Y:S01]  /*9090*/  IMAD.WIDE.U32 R14, R14, -0x2daee0ad, RZ ;  /* 0xd2511f530e0e7825 */ /* 0x000fe200078e00ff */
[----:B------:R-:W-:Y:S02]  /*90a0*/  SHF.R.U32.HI R158, RZ, 0x18, R158 ;  /* 0x00000018ff9e7819 */ /* 0x000fe4000001169e */
[----:B------:R-:W-:Y:S02]  /*90b0*/  PRMT R101, R102, 0x7632, R101 ;  /* 0x0000763266657816 */ /* 0x000fe40000000065 */
[----:B------:R-:W-:Y:S02]  /*90c0*/  LOP3.LUT R148, R148, 0xff, RZ, 0xc0, !PT ;  /* 0x000000ff94947812 */ /* 0x000fe400078ec0ff */
[----:B------:R-:W-:Y:S01]  /*90d0*/  @!P1 PRMT R100, R10, 0x5410, RZ ;  /* 0x000054100a649816 */ /* 0x000fe200000000ff */
[----:B------:R-:W-:Y:S01]  /*90e0*/  @!P5 HADD2 R0, -R101.H0_H0, -RZ.H0_H0 ;  /* 0xa00000ff6500d230 */ /* 0x000fe20000000900 */
[----:B------:R-:W-:Y:S01]  /*90f0*/  @!P4 PRMT R98, R5, 0x5410, RZ ;  /* 0x000054100562c816 */ /* 0x000fe200000000ff */
[----:B------:R-:W-:Y:S01]  /*9100*/  IMAD.WIDE.U32 R4, R4, -0x2daee0ad, RZ ;  /* 0xd2511f5304047825 */ /* 0x000fe200078e00ff */
[----:B------:R-:W-:-:S02]  /*9110*/  ISETP.LE.U32.AND P1, PT, R158, UR12, PT ;  /* 0x0000000c9e007c0c */ /* 0x000fc4000bf23070 */
[----:B------:R-:W-:Y:S01]  /*9120*/  ISETP.LE.U32.AND P2, PT, R148, UR12, PT ;  /* 0x0000000c94007c0c */ /* 0x000fe2000bf43070 */
[----:B------:R-:W-:Y:S01]  /*9130*/  IMAD.WIDE R148, R149, 0x2, R140 ;  /* 0x0000000295947825 */ /* 0x000fe200078e028c */
[----:B------:R-:W-:Y:S02]  /*9140*/  LOP3.LUT R156, R5, UR24, R156, 0x96, !PT ;  /* 0x00000018059c7c12 */ /* 0x000fe4000f8e969c */
[----:B------:R-:W-:Y:S02]  /*9150*/  LOP3.LUT R10, R15, UR20, R4, 0x96, !PT ;  /* 0x000000140f0a7c12 */ /* 0x000fe4000f8e9604 */
[----:B------:R-:W-:Y:S01]  /*9160*/  PRMT R143, R102, 0x5410, R101 ;  /* 0x00005410668f7816 */ /* 0x000fe20000000065 */
[----:B------:R-:W-:Y:S01]  /*9170*/  IMAD.WIDE.U32 R156, R156, -0x326172a9, RZ ;  /* 0xcd9e8d579c9c7825 */ /* 0x000fe200078e00ff */
[----:B------:R-:W-:Y:S01]  /*9180*/  @!P5 PRMT R101, R0, 0x5410, RZ ;  /* 0x000054100065d816 */ /* 0x000fe200000000ff */
[----:B------:R1:W-:Y:S01]  /*9190*/  STG.E.U16 desc[UR22][R148.64+-0x7e], R147 ;  /* 0xffff829394007986 */ /* 0x0003e2000c101516 */
[----:B---3--:R-:W-:Y:S01]  /*91a0*/  F2FP.F16.F32.PACK_AB R0, R184, R111 ;  /* 0x0000006fb800723e */ /* 0x008fe200000000ff */
[----:B------:R-:W-:Y:S01]  /*91b0*/  IMAD.WIDE.U32 R10, R10, -0x326172a9, RZ ;  /* 0xcd9e8d570a0a7825 */ /* 0x000fe200078e00ff */
[----:B------:R-:W-:Y:S01]  /*91c0*/  @!P6 PRMT R102, R8, 0x5410, RZ ;  /* 0x000054100866e816 */ /* 0x000fe200000000ff */
[----:B------:R2:W-:Y:S01]  /*91d0*/  STG.E.U16 desc[UR22][R148.64+-0x80], R112 ;  /* 0xffff807094007986 */ /* 0x0005e2000c101516 */
[C---:B------:R-:W-:Y:S01]  /*91e0*/  @P1 PRMT R94, R0.reuse, 0x7632, R94 ;  /* 0x00007632005e1816 */ /* 0x040fe2000000005e */
[C---:B------:R-:W-:Y:S01]  /*91f0*/  @!P1 HADD2 R6, -R0.reuse.H1_H1, -RZ.H0_H0 ;  /* 0xa00000ff00069230 */ /* 0x040fe20000000d00 */
[----:B------:R-:W-:Y:S01]  /*9200*/  LOP3.LUT R5, R11, UR18, R156, 0x96, !PT ;  /* 0x000000120b057c12 */ /* 0x000fe2000f8e969c */
[----:B------:R-:W-:Y:S01]  /*9210*/  @!P2 HADD2 R7, -R0.H0_H0, -RZ.H0_H0 ;  /* 0xa00000ff0007a230 */ /* 0x000fe20000000900 */
[----:B------:R-:W-:Y:S01]  /*9220*/  @P2 PRMT R96, R0, 0x7610, R96 ;  /* 0x0000761000602816 */ /* 0x000fe20000000060 */
[----:B------:R-:W-:Y:S01]  /*9230*/  IMAD.U32 R8, RZ, RZ, UR12 ;  /* 0x0000000cff087e24 */ /* 0x000fe2000f8e00ff */
[----:B------:R-:W-:Y:S01]  /*9240*/  @!P1 PRMT R94, R6, 0x5410, RZ ;  /* 0x00005410065e9816 */ /* 0x000fe200000000ff */
[----:B------:R-:W-:Y:S01]  /*9250*/  STG.E.U16 desc[UR22][R140.64+-0x70], R151 ;  /* 0xffff90978c007986 */ /* 0x000fe2000c101516 */
[----:B------:R-:W-:-:S02]  /*9260*/  SHF.R.U32.HI R6, RZ, 0x10, R5 ;  /* 0x00000010ff067819 */ /* 0x000fc40000011605 */
[----:B------:R-:W-:Y:S01]  /*9270*/  @!P2 PRMT R96, R7, 0x5410, RZ ;  /* 0x000054100760a816 */ /* 0x000fe200000000ff */
[----:B------:R-:W-:Y:S01]  /*9280*/  STG.E.U16 desc[UR22][R140.64+-0x6e], R85 ;  /* 0xffff92558c007986 */ /* 0x000fe2000c101516 */
[C---:B------:R-:W-:Y:S02]  /*9290*/  LOP3.LUT R7, R5.reuse, 0xffff, RZ, 0xc0, !PT ;  /* 0x0000ffff05077812 */ /* 0x040fe400078ec0ff */
[----:B------:R-:W-:Y:S01]  /*92a0*/  LOP3.LUT R4, R5, 0xff, RZ, 0xc0, !PT ;  /* 0x000000ff05047812 */ /* 0x000fe200078ec0ff */
[----:B------:R-:W-:Y:S01]  /*92b0*/  STG.E.U16 desc[UR22][R148.64+-0x70], R87 ;  /* 0xffff905794007986 */ /* 0x000fe2000c101516 */
[----:B------:R-:W-:Y:S02]  /*92c0*/  SHF.R.U32.HI R5, RZ, 0x18, R5 ;  /* 0x00000018ff057819 */ /* 0x000fe40000011605 */
[----:B------:R-:W-:Y:S01]  /*92d0*/  LOP3.LUT R6, R6, 0xff, RZ, 0xc0, !PT ;  /* 0x000000ff06067812 */ /* 0x000fe200078ec0ff */
[----:B------:R-:W-:Y:S01]  /*92e0*/  STG.E.U16 desc[UR22][R148.64+-0x6e], R86 ;  /* 0xffff925694007986 */ /* 0x000fe2000c101516 */
[----:B------:R-:W-:Y:S01]  /*92f0*/  SHF.R.U32.HI R7, RZ, 0x8, R7 ;  /* 0x00000008ff077819 */ /* 0x000fe20000011607 */
[----:B-1----:R-:W-:Y:S01]  /*9300*/  IMAD.MOV.U32 R147, RZ, RZ, 0x7054 ;  /* 0x00007054ff937424 */ /* 0x002fe200078e00ff */
[----:B------:R-:W-:Y:S01]  /*9310*/  PRMT R6, R6, 0x5410, R5 ;  /* 0x0000541006067816 */ /* 0x000fe20000000005 */
[----:B------:R-:W-:Y:S01]  /*9320*/  STG.E.U16 desc[UR22][R140.64+-0x60], R34 ;  /* 0xffffa0228c007986 */ /* 0x000fe2000c101516 */
[----:B------:R-:W-:Y:S01]  /*9330*/  LOP3.LUT R5, R10, 0xffff, RZ, 0xc0, !PT ;  /* 0x0000ffff0a057812 */ /* 0x000fe200078ec0ff */
[----:B--2---:R-:W-:Y:S01]  /*9340*/  FADD.FTZ R112, R152, R9 ;  /* 0x0000000998707221 */ /* 0x004fe20000010000 */
[----:B------:R-:W-:Y:S01]  /*9350*/  PRMT R4, R4, 0x5410, R7 ;  /* 0x0000541004047816 */ /* 0x000fe20000000007 */
[----:B------:R-:W-:Y:S01]  /*9360*/  STG.E.U16 desc[UR22][R140.64+-0x5e], R33 ;  /* 0xffffa2218c007986 */ /* 0x000fe2000c101516 */
[----:B------:R-:W-:Y:S01]  /*9370*/  PRMT R147, R8, R147, UR12 ;  /* 0x0000000c08937e16 */ /* 0x000fe20008000093 */
[----:B------:R-:W-:Y:S01]  /*9380*/  FADD.FTZ R91, R91, R112 ;  /* 0x000000705b5b7221 */ /* 0x000fe20000010000 */
[----:B------:R-:W-:Y:S01]  /*9390*/  SHF.R.U32.HI R5, RZ, 0x8, R5 ;  /* 0x00000008ff057819 */ /* 0x000fe20000011605 */
[----:B------:R1:W-:Y:S01]  /*93a0*/  STG.E.U16 desc[UR22][R148.64+-0x60], R84 ;  /* 0xffffa05494007986 */ /* 0x0003e2000c101516 */
[----:B------:R-:W-:Y:S01]  /*93b0*/  LOP3.LUT R8, R10, 0xff, RZ, 0xc0, !PT ;  /* 0x000000ff0a087812 */ /* 0x000fe200078ec0ff */
[----:B------:R-:W-:Y:S01]  /*93c0*/  FADD.FTZ R91, R90, R91 ;  /* 0x0000005b5a5b7221 */ /* 0x000fe20000010000 */
[--C-:B------:R-:W-:Y:S01]  /*93d0*/  HSET2.LE.AND R9, R4, R147.reuse, PT ;  /* 0x0000009304097233 */ /* 0x100fe20003803000 */
[----:B------:R-:W-:Y:S01]  /*93e0*/  STG.E.U16 desc[UR22][R148.64+-0x5e], R35 ;  /* 0xffffa22394007986 */ /* 0x000fe2000c101516 */
[----:B------:R-:W-:Y:S01]  /*93f0*/  PRMT R8, R8, 0x5410, R5 ;  /* 0x0000541008087816 */ /* 0x000fe20000000005 */
[----:B------:R-:W-:Y:S01]  /*9400*/  FADD.FTZ R120, R120, R91 ;  /* 0x0000005b78787221 */ /* 0x000fe20000010000 */
[----:B------:R-:W-:Y:S01]  /*9410*/  SHF.R.U32.HI R7, RZ, 0x10, R10 ;  /* 0x00000010ff077819 */ /* 0x000fe2000001160a */
[----:B------:R2:W-:Y:S01]  /*9420*/  STG.E.U16 desc[UR22][R140.64+-0x50], R2 ;  /* 0xffffb0028c007986 */ /* 0x0005e2000c101516 */
[----:B------:R-:W-:Y:S01]  /*9430*/  LOP3.LUT R4, R9, R150, RZ, 0xc0, !PT ;  /* 0x0000009609047212 */ /* 0x000fe200078ec0ff */
[----:B------:R-:W-:Y:S01]  /*9440*/  FADD.FTZ R117, R117, R120 ;  /* 0x0000007875757221 */ /* 0x000fe20000010000 */
[----:B------:R-:W-:Y:S01]  /*9450*/  LOP3.LUT R150, R7, 0xff, RZ, 0xc0, !PT ;  /* 0x000000ff07967812 */ /* 0x000fe200078ec0ff */
[----:B------:R-:W-:Y:S01]  /*9460*/  STG.E.U16 desc[UR22][R140.64+-0x4e], R93 ;  /* 0xffffb25d8c007986 */ /* 0x000fe2000c101516 */
[----:B------:R-:W-:Y:S01]  /*9470*/  SHF.R.U32.HI R5, RZ, 0x18, R10 ;  /* 0x00000018ff057819 */ /* 0x000fe2000001160a */
[----:B------:R-:W-:Y:S01]  /*9480*/  FADD.FTZ R118, R118, R117 ;  /* 0x0000007576767221 */ /* 0x000fe20000010000 */
[--C-:B------:R-:W-:Y:S01]  /*9490*/  HSET2.LE.AND R7, R8, R147.reuse, PT ;  /* 0x0000009308077233 */ /* 0x100fe20003803000 */
[----:B------:R-:W-:Y:S01]  /*94a0*/  STG.E.U16 desc[UR22][R148.64+-0x50], R95 ;  /* 0xffffb05f94007986 */ /* 0x000fe2000c101516 */
[--C-:B------:R-:W-:Y:S01]  /*94b0*/  HSET2.LE.AND R6, R6, R147.reuse, PT ;  /* 0x0000009306067233 */ /* 0x100fe20003803000 */
[----:B------:R-:W-:Y:S01]  /*94c0*/  FADD.FTZ R115, R115, R118 ;  /* 0x0000007673737221 */ /* 0x000fe20000010000 */
[----:B------:R-:W-:Y:S01]  /*94d0*/  PRMT R150, R150, 0x5410, R5 ;  /* 0x0000541096967816 */ /* 0x000fe20000000005 */
[----:B------:R-:W3:Y:S01]  /*94e0*/  LDSM.16.MT88.4 R8, [R126+0x6000] ;  /* 0x006000007e08783b */ /* 0x000ee20000004200 */
[----:B------:R-:W-:Y:S01]  /*94f0*/  LOP3.LUT R12, R157, UR21, R12, 0x96, !PT ;  /* 0x000000159d0c7c12 */ /* 0x000fe2000f8e960c */
[----:B------:R-:W-:Y:S01]  /*9500*/  FADD.FTZ R116, R116, R115 ;  /* 0x0000007374747221 */ /* 0x000fe20000010000 */
[----:B------:R-:W-:Y:S01]  /*9510*/  LOP3.LUT R5, R6, R31, RZ, 0xc0, !PT ;  /* 0x0000001f06057212 */ /* 0x000fe200078ec0ff */
[----:B------:R-:W-:Y:S01]  /*9520*/  STG.E.U16 desc[UR22][R148.64+-0x4e], R92 ;  /* 0xffffb25c94007986 */ /* 0x000fe2000c101516 */
[----:B------:R-:W-:Y:S01]  /*9530*/  LOP3.LUT R6, R7, R30, RZ, 0xc0, !PT ;  /* 0x0000001e07067212 */ /* 0x000fe200078ec0ff */
[----:B------:R-:W-:Y:S01]  /*9540*/  IMAD.WIDE.U32 R12, R12, -0x2daee0ad, RZ ;  /* 0xd2511f530c0c7825 */ /* 0x000fe200078e00ff */
[----:B------:R-:W-:Y:S01]  /*9550*/  HSET2.LE.AND R7, R150, R147, PT ;  /* 0x0000009396077233 */ /* 0x000fe20003803000 */
[----:B------:R-:W-:Y:S01]  /*9560*/  STG.E.U16 desc[UR22][R140.64+-0x40], R108 ;  /* 0xffffc06c8c007986 */ /* 0x000fe2000c101516 */
[----:B------:R-:W-:Y:S01]  /*9570*/  LOP3.LUT R24, R139, UR35, R24, 0x96, !PT ;  /* 0x000000238b187c12 */ /* 0x000fe2000f8e9618 */
[----:B------:R-:W-:Y:S01]  /*9580*/  FADD.FTZ R116, R113, R116 ;  /* 0x0000007471747221 */ /* 0x000fe20000010000 */
[----:B-1----:R-:W-:Y:S01]  /*9590*/  IADD3 R84, P1, R140, -0x100, RZ ;  /* 0xffffff008c547810 */ /* 0x002fe20007f3e0ff */
[----:B------:R-:W-:Y:S01]  /*95a0*/  STG.E.U16 desc[UR22][R140.64+-0x3e], R107 ;  /* 0xffffc26b8c007986 */ /* 0x000fe2000c101516 */
[----:B------:R-:W-:Y:S01]  /*95b0*/  LOP3.LUT R7, R7, R28, RZ, 0xc0, !PT ;  /* 0x0000001c07077212 */ /* 0x000fe200078ec0ff */
[----:B------:R-:W-:-:S04]  /*95c0*/  IMAD.WIDE.U32 R28, R22, -0x2daee0ad, RZ ;  /* 0xd2511f53161c7825 */ /* 0x000fc800078e00ff */
[----:B------:R-:W-:Y:S01]  /*95d0*/  FADD.FTZ R111, R111, R116 ;  /* 0x000000746f6f7221 */ /* 0x000fe20000010000 */
[----:B------:R-:W-:Y:S01]  /*95e0*/  STG.E.U16 desc[UR22][R148.64+-0x40], R110 ;  /* 0xffffc06e94007986 */ /* 0x000fe2000c101516 */
[----:B------:R-:W-:Y:S01]  /*95f0*/  IADD3.X R87, R141, -0x1, RZ, P1, !PT ;  /* 0xffffffff8d577810 */ /* 0x000fe20000ffe4ff */
[----:B--2---:R-:W-:Y:S01]  /*9600*/  IMAD.MOV.U32 R2, RZ, RZ, R32 ;  /* 0x000000ffff027224 */ /* 0x004fe200078e0020 */
[----:B------:R-:W-:Y:S01]  /*9610*/  LOP3.LUT R20, R29, UR34, R20, 0x96, !PT ;  /* 0x000000221d147c12 */ /* 0x000fe2000f8e9614 */
[----:B------:R-:W-:Y:S01]  /*9620*/  STG.E.U16 desc[UR22][R148.64+-0x3e], R109 ;  /* 0xffffc26d94007986 */ /* 0x000fe2000c101516 */
[----:B------:R-:W-:Y:S02]  /*9630*/  @P0 IMAD.MOV.U32 R2, RZ, RZ, R32 ;  /* 0x000000ffff020224 */ /* 0x000fe400078e0020 */
[----:B------:R-:W-:Y:S01]  /*9640*/  FADD.FTZ R184, R184, R111 ;  /* 0x0000006fb8b87221 */ /* 0x000fe20000010000 */
[----:B------:R-:W-:Y:S04]  /*9650*/  STG.E.U16 desc[UR22][R140.64+-0x30], R104 ;  /* 0xffffd0688c007986 */ /* 0x000fe8000c101516 */
[----:B------:R-:W-:Y:S04]  /*9660*/  STG.E.U16 desc[UR22][R140.64+-0x2e], R103 ;  /* 0xffffd2678c007986 */ /* 0x000fe8000c101516 */
[----:B------:R-:W-:Y:S04]  /*9670*/  STG.E.U16 desc[UR22][R148.64+-0x30], R106 ;  /* 0xffffd06a94007986 */ /* 0x000fe8000c101516 */
[----:B------:R-:W-:Y:S01]  /*9680*/  STG.E.U16 desc[UR22][R148.64+-0x2e], R105 ;  /* 0xffffd26994007986 */ /* 0x000fe2000c101516 */
[C---:B---3--:R-:W-:Y:S03]  /*9690*/  HMMA.16816.F32 R52, R4.reuse, R8, R52 ;  /* 0x000000080434723c */ /* 0x048fe60000001834 */
[----:B------:R-:W-:Y:S04]  /*96a0*/  STG.E.U16 desc[UR22][R140.64+-0x20], R100 ;  /* 0xffffe0648c007986 */ /* 0x000fe8000c101516 */
[----:B------:R-:W-:Y:S01]  /*96b0*/  STG.E.U16 desc[UR22][R140.64+-0x1e], R99 ;  /* 0xffffe2638c007986 */ /* 0x000fe2000c101516 */
[C---:B------:R-:W-:Y:S03]  /*96c0*/  HMMA.16816.F32 R56, R4.reuse, R10, R56 ;  /* 0x0000000a0438723c */ /* 0x040fe60000001838 */
[----:B------:R-:W1:Y:S04]  /*96d0*/  LDSM.16.MT88.4 R8, [R124+0x6000] ;  /* 0x006000007c08783b */ /* 0x000e680000004200 */
[----:B------:R-:W-:Y:S04]  /*96e0*/  STG.E.U16 desc[UR22][R148.64+-0x20], R102 ;  /* 0xffffe06694007986 */ /* 0x000fe8000c101516 */
[----:B------:R-:W-:Y:S04]  /*96f0*/  STG.E.U16 desc[UR22][R148.64+-0x1e], R101 ;  /* 0xffffe26594007986 */ /* 0x000fe8000c101516 */
[----:B------:R-:W-:Y:S04]  /*9700*/  STG.E.U16 desc[UR22][R140.64+-0x10], R98 ;  /* 0xfffff0628c007986 */ /* 0x000fe8000c101516 */
[----:B------:R-:W-:Y:S04]  /*9710*/  STG.E.U16 desc[UR22][R140.64+-0xe], R97 ;  /* 0xfffff2618c007986 */ /* 0x000fe8000c101516 */
[----:B------:R-:W-:Y:S04]  /*9720*/  STG.E.U16 desc[UR22][R148.64+-0x10], R96 ;  /* 0xfffff06094007986 */ /* 0x000fe8000c101516 */
[----:B------:R-:W-:Y:S01]  /*9730*/  STG.E.U16 desc[UR22][R148.64+-0xe], R94 ;  /* 0xfffff25e94007986 */ /* 0x000fe2000c101516 */
        /* <DEDUP_REMOVED lines=15> */
[----:B------:R-:W-:Y:S02]  /*9830*/  LOP3.LUT R5, R12, 0xffff, RZ, 0xc0, !PT ;  /* 0x0000ffff0c057812 */ /* 0x000fe400078ec0ff */
[----:B------:R-:W-:Y:S02]  /*9840*/  LOP3.LUT R10, R13, UR19, R14, 0x96, !PT ;  /* 0x000000130d0a7c12 */ /* 0x000fe4000f8e960e */
[----:B------:R-:W-:Y:S02]  /*9850*/  SHF.R.U32.HI R5, RZ, 0x8, R5 ;  /* 0x00000008ff057819 */ /* 0x000fe40000011605 */
[----:B------:R-:W-:Y:S02]  /*9860*/  LOP3.LUT R4, R10, 0xff, RZ, 0xc0, !PT ;  /* 0x000000ff0a047812 */ /* 0x000fe400078ec0ff */
[----:B------:R-:W-:Y:S02]  /*9870*/  PRMT R8, R8, 0x5410, R5 ;  /* 0x0000541008087816 */ /* 0x000fe40000000005 */
[----:B------:R-:W-:-:S02]  /*9880*/  LOP3.LUT R5, R10, 0xffff, RZ, 0xc0, !PT ;  /* 0x0000ffff0a057812 */ /* 0x000fc400078ec0ff */
[--C-:B------:R-:W-:Y:S02]  /*9890*/  SHF.R.U32.HI R6, RZ, 0x10, R12.reuse ;  /* 0x00000010ff067819 */ /* 0x100fe4000001160c */
[----:B------:R-:W-:Y:S02]  /*98a0*/  SHF.R.U32.HI R5, RZ, 0x8, R5 ;  /* 0x00000008ff057819 */ /* 0x000fe40000011605 */
[----:B------:R-:W-:Y:S02]  /*98b0*/  SHF.R.U32.HI R7, RZ, 0x18, R12 ;  /* 0x00000018ff077819 */ /* 0x000fe4000001160c */
[----:B------:R-:W-:Y:S01]  /*98c0*/  PRMT R4, R4, 0x5410, R5 ;  /* 0x0000541004047816 */ /* 0x000fe20000000005 */
[----:B------:R-:W1:Y:S01]  /*98d0*/  LDSM.16.MT88.4 R12, [R126+0x6400] ;  /* 0x006400007e0c783b */ /* 0x000e620000004200 */
[--C-:B------:R-:W-:Y:S02]  /*98e0*/  SHF.R.U32.HI R5, RZ, 0x10, R10.reuse ;  /* 0x00000010ff057819 */ /* 0x100fe4000001160a */
[----:B------:R-:W-:-:S02]  /*98f0*/  SHF.R.U32.HI R10, RZ, 0x18, R10 ;  /* 0x00000018ff0a7819 */ /* 0x000fc4000001160a */
[----:B------:R-:W-:Y:S02]  /*9900*/  LOP3.LUT R5, R5, 0xff, RZ, 0xc0, !PT ;  /* 0x000000ff05057812 */ /* 0x000fe400078ec0ff */
[----:B------:R-:W-:Y:S02]  /*9910*/  LOP3.LUT R6, R6, 0xff, RZ, 0xc0, !PT ;  /* 0x000000ff06067812 */ /* 0x000fe400078ec0ff */
[----:B------:R-:W-:Y:S02]  /*9920*/  PRMT R10, R5, 0x5410, R10 ;  /* 0x00005410050a7816 */ /* 0x000fe4000000000a */
[----:B------:R-:W-:Y:S02]  /*9930*/  PRMT R6, R6, 0x5410, R7 ;  /* 0x0000541006067816 */ /* 0x000fe40000000007 */
[--C-:B------:R-:W-:Y:S02]  /*9940*/  HSET2.LE.AND R9, R8, R147.reuse, PT ;  /* 0x0000009308097233 */ /* 0x100fe40003803000 */
[----:B------:R-:W-:-:S02]  /*9950*/  HSET2.LE.AND R10, R10, R147, PT ;  /* 0x000000930a0a7233 */ /* 0x000fc40003803000 */
[--C-:B------:R-:W-:Y:S02]  /*9960*/  HSET2.LE.AND R7, R6, R147.reuse, PT ;  /* 0x0000009306077233 */ /* 0x100fe40003803000 */
[----:B------:R-:W-:Y:S02]  /*9970*/  LOP3.LUT R6, R9, R18, RZ, 0xc0, !PT ;  /* 0x0000001209067212 */ /* 0x000fe400078ec0ff */
[----:B------:R-:W-:Y:S02]  /*9980*/  LOP3.LUT R5, R10, R17, RZ, 0xc0, !PT ;  /* 0x000000110a057212 */ /* 0x000fe400078ec0ff */
[----:B------:R-:W2:Y:S01]  /*9990*/  LDSM.16.MT88.4 R8, [R124+0x6400] ;  /* 0x006400007c08783b */ /* 0x000ea20000004200 */
[----:B------:R-:W-:Y:S02]  /*99a0*/  HSET2.LE.AND R4, R4, R147, PT ;  /* 0x0000009304047233 */ /* 0x000fe40003803000 */
[----:B------:R-:W-:-:S03]  /*99b0*/  LOP3.LUT R7, R7, R16, RZ, 0xc0, !PT ;  /* 0x0000001007077212 */ /* 0x000fc600078ec0ff */
        /* <DEDUP_REMOVED lines=16> */
[----:B------:R-:W-:-:S04]  /*9ac0*/  IMAD.WIDE.U32 R8, R24, -0x2daee0ad, RZ ;  /* 0xd2511f5318087825 */ /* 0x000fc800078e00ff */
[----:B------:R-:W-:Y:S01]  /*9ad0*/  IMAD.WIDE.U32 R24, R20, -0x326172a9, RZ ;  /* 0xcd9e8d5714187825 */ /* 0x000fe200078e00ff */
[----:B------:R-:W-:Y:S01]  /*9ae0*/  LOP3.LUT R28, R9, UR28, R28, 0x96, !PT ;  /* 0x0000001c091c7c12 */ /* 0x000fe2000f8e961c */
[C---:B---3--:R-:W-:Y:S03]  /*9af0*/  HMMA.16816.F32 R44, R4.reuse, R16, R44 ;  /* 0x00000010042c723c */ /* 0x048fe6000000182c */
[----:B------:R-:W-:Y:S01]  /*9b00*/  LOP3.LUT R138, R25, UR33, R138, 0x96, !PT ;  /* 0x00000021198a7c12 */ /* 0x000fe2000f8e968a */
[----:B------:R-:W-:Y:S02]  /*9b10*/  IMAD.WIDE.U32 R28, R28, -0x326172a9, RZ ;  /* 0xcd9e8d571c1c7825 */ /* 0x000fe400078e00ff */
[----:B------:R-:W-:Y:S02]  /*9b20*/  HMMA.16816.F32 R48, R4, R18, R48 ;  /* 0x000000120430723c */ /* 0x000fe40000001830 */
        /* <DEDUP_REMOVED lines=9> */
[C---:B------:R-:W-:Y:S02]  /*9bc0*/  LOP3.LUT R9, R4.reuse, 0xffff, RZ, 0xc0, !PT ;  /* 0x0000ffff04097812 */ /* 0x040fe400078ec0ff */
[----:B------:R-:W-:Y:S02]  /*9bd0*/  LOP3.LUT R16, R4, 0xff, RZ, 0xc0, !PT ;  /* 0x000000ff04107812 */ /* 0x000fe400078ec0ff */
[----:B------:R-:W-:Y:S02]  /*9be0*/  SHF.R.U32.HI R9, RZ, 0x8, R9 ;  /* 0x00000008ff097819 */ /* 0x000fe40000011609 */
[----:B------:R-:W-:Y:S02]  /*9bf0*/  LOP3.LUT R18, R5, UR18, R30, 0x96, !PT ;  /* 0x0000001205127c12 */ /* 0x000fe4000f8e961e */
[----:B------:R-:W-:Y:S02]  /*9c00*/  PRMT R16, R16, 0x5410, R9 ;  /* 0x0000541010107816 */ /* 0x000fe40000000009 */
[----:B------:R-:W2:Y:S01]  /*9c10*/  LDSM.16.MT88.4 R8, [R124+0x6800] ;  /* 0x006800007c08783b */ /* 0x000ea20000004200 */
[----:B------:R-:W-:-:S02]  /*9c20*/  LOP3.LUT R5, R18, 0xffff, RZ, 0xc0, !PT ;  /* 0x0000ffff12057812 */ /* 0x000fc400078ec0ff */
[--C-:B------:R-:W-:Y:S02]  /*9c30*/  SHF.R.U32.HI R6, RZ, 0x10, R4.reuse ;  /* 0x00000010ff067819 */ /* 0x100fe40000011604 */
[----:B------:R-:W-:Y:S02]  /*9c40*/  SHF.R.U32.HI R7, RZ, 0x18, R4 ;  /* 0x00000018ff077819 */ /* 0x000fe40000011604 */
[----:B------:R-:W-:Y:S02]  /*9c50*/  SHF.R.U32.HI R5, RZ, 0x8, R5 ;  /* 0x00000008ff057819 */ /* 0x000fe40000011605 */
[----:B------:R-:W-:Y:S02]  /*9c60*/  LOP3.LUT R4, R18, 0xff, RZ, 0xc0, !PT ;  /* 0x000000ff12047812 */ /* 0x000fe400078ec0ff */
[----:B------:R-:W-:Y:S02]  /*9c70*/  LOP3.LUT R6, R6, 0xff, RZ, 0xc0, !PT ;  /* 0x000000ff06067812 */ /* 0x000fe400078ec0ff */
[----:B------:R-:W-:-:S02]  /*9c80*/  PRMT R4, R4, 0x5410, R5 ;  /* 0x0000541004047816 */ /* 0x000fc40000000005 */
[--C-:B------:R-:W-:Y:S02]  /*9c90*/  SHF.R.U32.HI R5, RZ, 0x10, R18.reuse ;  /* 0x00000010ff057819 */ /* 0x100fe40000011612 */
[----:B------:R-:W-:Y:S02]  /*9ca0*/  SHF.R.U32.HI R18, RZ, 0x18, R18 ;  /* 0x00000018ff127819 */ /* 0x000fe40000011612 */
[----:B------:R-:W-:Y:S02]  /*9cb0*/  LOP3.LUT R5, R5, 0xff, RZ, 0xc0, !PT ;  /* 0x000000ff05057812 */ /* 0x000fe400078ec0ff */
[----:B------:R-:W-:Y:S02]  /*9cc0*/  PRMT R6, R6, 0x5410, R7 ;  /* 0x0000541006067816 */ /* 0x000fe40000000007 */
[----:B------:R-:W-:Y:S02]  /*9cd0*/  PRMT R18, R5, 0x5410, R18 ;  /* 0x0000541005127816 */ /* 0x000fe40000000012 */
[----:B------:R-:W-:-:S02]  /*9ce0*/  HSET2.LE.AND R4, R4, R147, PT ;  /* 0x0000009304047233 */ /* 0x000fc40003803000 */
[----:B------:R-:W-:Y:S02]  /*9cf0*/  LOP3.LUT R24, R29, UR19, R24, 0x96, !PT ;  /* 0x000000131d187c12 */ /* 0x000fe4000f8e9618 */
[--C-:B------:R-:W-:Y:S02]  /*9d00*/  HSET2.LE.AND R5, R18, R147.reuse, PT ;  /* 0x0000009312057233 */ /* 0x100fe40003803000 */
[--C-:B------:R-:W-:Y:S02]  /*9d10*/  HSET2.LE.AND R18, R16, R147.reuse, PT ;  /* 0x0000009310127233 */ /* 0x100fe40003803000 */
[----:B------:R-:W-:Y:S02]  /*9d20*/  HSET2.LE.AND R16, R6, R147, PT ;  /* 0x0000009306107233 */ /* 0x000fe40003803000 */
[----:B------:R-:W-:Y:S02]  /*9d30*/  LOP3.LUT R4, R4, R27, RZ, 0xc0, !PT ;  /* 0x0000001b04047212 */ /* 0x000fe400078ec0ff */
[----:B------:R-:W-:-:S02]  /*9d40*/  LOP3.LUT R5, R5, R26, RZ, 0xc0, !PT ;  /* 0x0000001a05057212 */ /* 0x000fc400078ec0ff */
[----:B------:R-:W-:Y:S02]  /*9d50*/  LOP3.LUT R6, R18, R23, RZ, 0xc0, !PT ;  /* 0x0000001712067212 */ /* 0x000fe400078ec0ff */
[----:B------:R-:W-:Y:S02]  /*9d60*/  LOP3.LUT R7, R16, R21, RZ, 0xc0, !PT ;  /* 0x0000001510077212 */ /* 0x000fe400078ec0ff */
[----:B------:R-:W3:Y:S01]  /*9d70*/  LDSM.16.MT88.4 R16, [R124+0x7800] ;  /* 0x007800007c10783b */ /* 0x000ee20000004200 */
[----:B------:R-:W-:-:S03]  /*9d80*/  SHF.R.U32.HI R138, RZ, 0x18, R24 ;  /* 0x00000018ff8a7819 */ /* 0x000fc60000011618 */
[----:B------:R-:W-:Y:S01]  /*9d90*/  LDSM.16.MT88.4 R20, [R126+0x7800] ;  /* 0x007800007e14783b */ /* 0x000fe20000004200 */
        /* <DEDUP_REMOVED lines=8> */
[----:B-1----:R-:W-:Y:S01]  /*9e20*/  HMMA.16816.F32 R36, R4, R12, R36 ;  /* 0x0000000c0424723c */ /* 0x002fe20000001824 */
[----:B------:R-:W-:-:S05]  /*9e30*/  SHF.R.U32.HI R16, RZ, 0x10, R24 ;  /* 0x00000010ff107819 */ /* 0x000fca0000011618 */
[C---:B------:R-:W-:Y:S01]  /*9e40*/  HMMA.16816.F32 R40, R4.reuse, R14, R40 ;  /* 0x0000000e0428723c */ /* 0x040fe20000001828 */
[C---:B------:R-:W-:Y:S02]  /*9e50*/  LOP3.LUT R13, R28.reuse, 0xffff, RZ, 0xc0, !PT ;  /* 0x0000ffff1c0d7812 */ /* 0x040fe400078ec0ff */
[--C-:B------:R-:W-:Y:S02]  /*9e60*/  SHF.R.U32.HI R12, RZ, 0x18, R28.reuse ;  /* 0x00000018ff0c7819 */ /* 0x100fe4000001161c */
[----:B------:R-:W-:Y:S01]  /*9e70*/  SHF.R.U32.HI R18, RZ, 0x8, R13 ;  /* 0x00000008ff127819 */ /* 0x000fe2000001160d */
[C---:B--2---:R-:W-:Y:S01]  /*9e80*/  HMMA.16816.F32 R44, R4.reuse, R8, R44 ;  /* 0x00000008042c723c */ /* 0x044fe2000000182c */
[----:B------:R-:W-:Y:S02]  /*9e90*/  SHF.R.U32.HI R14, RZ, 0x10, R28 ;  /* 0x00000010ff0e7819 */ /* 0x000fe4000001161c */
[----:B------:R-:W-:Y:S02]  /*9ea0*/  LOP3.LUT R15, R28, 0xff, RZ, 0xc0, !PT ;  /* 0x000000ff1c0f7812 */ /* 0x000fe400078ec0ff */
[----:B------:R-:W-:Y:S01]  /*9eb0*/  LOP3.LUT R13, R14, 0xff, RZ, 0xc0, !PT ;  /* 0x000000ff0e0d7812 */ /* 0x000fe200078ec0ff */
[----:B------:R-:W-:Y:S01]  /*9ec0*/  HMMA.16816.F32 R68, R4, R20, R68 ;  /* 0x000000140444723c */ /* 0x000fe20000001844 */
[C---:B------:R-:W-:Y:S01]  /*9ed0*/  LOP3.LUT R9, R24.reuse, 0xffff, RZ, 0xc0, !PT ;  /* 0x0000ffff18097812 */ /* 0x040fe200078ec0ff */
[----:B------:R-:W1:Y:S01]  /*9ee0*/  LDSM.16.MT88.4 R28, [R126+0x6c00] ;  /* 0x006c00007e1c783b */ /* 0x000e620000004200 */
[----:B------:R-:W-:-:S02]  /*9ef0*/  LOP3.LUT R8, R24, 0xff, RZ, 0xc0, !PT ;  /* 0x000000ff18087812 */ /* 0x000fc400078ec0ff */
[----:B------:R-:W-:Y:S01]  /*9f00*/  SHF.R.U32.HI R17, RZ, 0x8, R9 ;  /* 0x00000008ff117819 */ /* 0x000fe20000011609 */
[C---:B------:R-:W-:Y:S01]  /*9f10*/  HMMA.16816.F32 R72, R4.reuse, R22, R72 ;  /* 0x000000160448723c */ /* 0x040fe20000001848 */
[----:B------:R-:W-:Y:S01]  /*9f20*/  LOP3.LUT R9, R16, 0xff, RZ, 0xc0, !PT ;  /* 0x000000ff10097812 */ /* 0x000fe200078ec0ff */
[----:B------:R-:W2:Y:S01]  /*9f30*/  LDSM.16.MT88.4 R24, [R124+0x6c00] ;  /* 0x006c00007c18783b */ /* 0x000ea20000004200 */
[----:B------:R-:W-:Y:S02]  /*9f40*/  PRMT R14, R15, 0x5410, R18 ;  /* 0x000054100f0e7816 */ /* 0x000fe40000000012 */
[----:B------:R-:W-:Y:S01]  /*9f50*/  PRMT R12, R13, 0x5410, R12 ;  /* 0x000054100d0c7816 */ /* 0x000fe2000000000c */
[----:B------:R-:W-:Y:S01]  /*9f60*/  HMMA.16816.F32 R48, R4, R10, R48 ;  /* 0x0000000a0430723c */ /* 0x000fe20000001830 */
[----:B------:R-:W-:Y:S01]  /*9f70*/  PRMT R8, R8, 0x5410, R17 ;  /* 0x0000541008087816 */ /* 0x000fe20000000011 */
[----:B------:R-:W3:Y:S01]  /*9f80*/  LDSM.16.MT88.4 R20, [R126+0x7c00] ;  /* 0x007c00007e14783b */ /* 0x000ee20000004200 */
[----:B------:R-:W-:-:S03]  /*9f90*/  PRMT R138, R9, 0x5410, R138 ;  /* 0x00005410098a7816 */ /* 0x000fc6000000008a */
[----:B------:R-:W4:Y:S01]  /*9fa0*/  LDSM.16.MT88.4 R16, [R124+0x7c00] ;  /* 0x007c00007c10783b */ /* 0x000f220000004200 */
[--C-:B------:R-:W-:Y:S02]  /*9fb0*/  HSET2.LE.AND R6, R14, R147.reuse, PT ;  /* 0x000000930e067233 */ /* 0x100fe40003803000 */
[--C-:B------:R-:W-:Y:S02]  /*9fc0*/  HSET2.LE.AND R7, R12, R147.reuse, PT ;  /* 0x000000930c077233 */ /* 0x100fe40003803000 */
[--C-:B------:R-:W-:Y:S01]  /*9fd0*/  HSET2.LE.AND R4, R8, R147.reuse, PT ;  /* 0x0000009308047233 */ /* 0x100fe20003803000 */
[----:B------:R-:W5:Y:S01]  /*9fe0*/  LDSM.16.MT88.4 R12, [R126+0x8c00] ;  /* 0x008c00007e0c783b */ /* 0x000f620000004200 */
[----:B------:R-:W-:Y:S02]  /*9ff0*/  HSET2.LE.AND R138, R138, R147, PT ;  /* 0x000000938a8a7233 */ /* 0x000fe40003803000 */
[----:B------:R-:W-:Y:S01]  /*a000*/  LOP3.LUT R7, R7, R0, RZ, 0xc0, !PT ;  /* 0x0000000007077212 */ /* 0x000fe200078ec0ff */
[----:B------:R-:W5:Y:S01]  /*a010*/  LDSM.16.MT88.4 R8, [R124+0x8c00] ;  /* 0x008c00007c08783b */ /* 0x000f620000004200 */
[----:B------:R-:W-:Y:S01]  /*a020*/  LOP3.LUT R4, R4, R145, RZ, 0xc0, !PT ;  /* 0x0000009104047212 */ /* 0x000fe200078ec0ff */
[--C-:B------:R-:W-:Y:S01]  /*a030*/  IMAD.MOV.U32 R0, RZ, RZ, R3.reuse ;  /* 0x000000ffff007224 */ /* 0x100fe200078e0003 */
[----:B------:R-:W-:Y:S01]  /*a040*/  LOP3.LUT R5, R138, R143, RZ, 0xc0, !PT ;  /* 0x0000008f8a057212 */ /* 0x000fe200078ec0ff */
[----:B------:R-:W-:Y:S01]  /*a050*/  @P0 IMAD.MOV.U32 R0, RZ, RZ, R3 ;  /* 0x000000ffff000224 */ /* 0x000fe200078e0003 */
[----:B------:R-:W-:-:S07]  /*a060*/  LOP3.LUT R6, R6, R137, RZ, 0xc0, !PT ;  /* 0x0000008906067212 */ /* 0x000fce00078ec0ff */
[C---:B-1----:R-:W-:Y:S06]  /*a070*/  HMMA.16816.F32 R52, R4.reuse, R28, R52 ;  /* 0x0000001c0434723c */ /* 0x042fec0000001834 */
[C---:B------:R-:W-:Y:S06]  /*a080*/  HMMA.16816.F32 R56, R4.reuse, R30, R56 ;  /* 0x0000001e0438723c */ /* 0x040fec0000001838 */
[C---:B--2---:R-:W-:Y:S06]  /*a090*/  HMMA.16816.F32 R60, R4.reuse, R24, R60 ;  /* 0x00000018043c723c */ /* 0x044fec000000183c */
        /* <DEDUP_REMOVED lines=8> */
[----:B------:R-:W-:Y:S01]  /*a120*/  HMMA.16816.F32 R48, R4, R10, R48 ;  /* 0x0000000a0430723c */ /* 0x000fe20000001830 */
[----:B------:R-:W-:-:S08]  /*a130*/  NOP ;  /* 0x0000000000007918 */ /* 0x000fd00000000000 */
[----:B------:R-:W-:-:S15]  /*a140*/  @P0 BRA `(.L_x_1079) ;  /* 0x0000000000040947 */ /* 0x000fde0003800000 */
.L_x_1075:
[----:B------:R-:W-:-:S12]  /*a150*/  UIADD3 UR15, UR38, -0x1, URZ ;  /* 0xffffffff260f7890 */ /* 0x000fd8000fffe03f */
.L_x_1079:
[----:B------:R-:W-:-:S13]  /*a160*/  ISETP.LE.AND P0, PT, RZ, UR15, PT ;  /* 0x0000000fff007c0c */ /* 0x000fda000bf03270 */
[----:B------:R-:W-:Y:S05]  /*a170*/  @!P0 BRA `(.L_x_1080) ;  /* 0x0000003800fc8947 */ /* 0x000fea0003800000 */
[----:B------:R-:W-:Y:S01]  /*a180*/  IMAD.WIDE.U32 R178, R136, -0x326172a9, RZ ;  /* 0xcd9e8d5788b27825 */ /* 0x000fe200078e00ff */
[----:B------:R-:W-:Y:S01]  /*a190*/  USHF.R.S32.HI UR29, URZ, 0x1f, UR16 ;  /* 0x0000001f3f1d7899 */ /* 0x000fe20008011410 */
[----:B------:R-:W-:Y:S01]  /*a1a0*/  MOV R3, R0 ;  /* 0x0000000000037202 */ /* 0x000fe20000000f00 */
[----:B------:R-:W-:Y:S01]  /*a1b0*/  ULDC UR4, c[0x0][0x2d0] ;  /* 0x0000b40000047ab9 */ /* 0x000fe20000000800 */
[----:B------:R-:W-:Y:S01]  /*a1c0*/  IMAD.U32 R4, RZ, RZ, UR12 ;  /* 0x0000000cff047e24 */ /* 0x000fe2000f8e00ff */
[----:B------:R-:W-:Y:S01]  /*a1d0*/  LOP3.LUT R176, R179, R131, RZ, 0x3c, !PT ;  /* 0x00000083b3b07212 */ /* 0x000fe200078e3cff */
[----:B------:R-:W-:Y:S01]  /*a1e0*/  IMAD.MOV.U32 R173, RZ, RZ, 0x7054 ;  /* 0x00007054ffad7424 */ /* 0x000fe200078e00ff */
[----:B------:R-:W-:Y:S01]  /*a1f0*/  MOV R182, R132 ;  /* 0x0000008400b67202 */ /* 0x000fe20000000f00 */
[----:B---3--:R-:W-:Y:S01]  /*a200*/  IMAD.MOV.U32 R85, RZ, RZ, R2 ;  /* 0x000000ffff557224 */ /* 0x008fe200078e0002 */
[----:B------:R-:W-:Y:S01]  /*a210*/  MOV R183, R135 ;  /* 0x0000008700b77202 */ /* 0x000fe20000000f00 */
[----:B------:R-:W-:Y:S01]  /*a220*/  IMAD.WIDE.U32 R180, R130, -0x2daee0ad, RZ ;  /* 0xd2511f5382b47825 */ /* 0x000fe200078e00ff */
[----:B------:R-:W-:Y:S01]  /*a230*/  PRMT R173, R4, R173, UR12 ;  /* 0x0000000c04ad7e16 */ /* 0x000fe200080000ad */
[----:B------:R-:W-:Y:S01]  /*a240*/  USHF.L.U32 UR30, UR16, 0x1, URZ ;  /* 0x00000001101e7899 */ /* 0x000fe2000800063f */
[----:B------:R-:W-:Y:S01]  /*a250*/  ISETP.GE.AND P4, PT, R170, UR4, PT ;  /* 0x00000004aa007c0c */ /* 0x000fe2000bf86270 */
[----:B------:R-:W-:Y:S01]  /*a260*/  IMAD.WIDE.U32 R176, R176, -0x2daee0ad, RZ ;  /* 0xd2511f53b0b07825 */ /* 0x000fe200078e00ff */
[----:B------:R-:W-:Y:S01]  /*a270*/  USHF.L.U64.HI UR29, UR16, 0x1, UR29 ;  /* 0x00000001101d7899 */ /* 0x000fe2000801021d */
[----:B------:R-:W-:Y:S01]  /*a280*/  ULDC UR5, c[0x0][0x2d0] ;  /* 0x0000b40000057ab9 */ /* 0x000fe20000000800 */
[----:B------:R-:W-:Y:S01]  /*a290*/  ULDC UR4, c[0x0][0x2ec] ;  /* 0x0000bb0000047ab9 */ /* 0x000fe20000000800 */
[----:B------:R-:W-:Y:S01]  /*a2a0*/  ULDC.64 UR6, c[0x0][0x248] ;  /* 0x0000920000067ab9 */ /* 0x000fe20000000a00 */
[----:B------:R-:W-:Y:S08]  /*a2b0*/  BRA `(.L_x_1081) ;  /* 0x0000000400087947 */ /* 0x000ff00003800000 */
.L_x_1083:
        /* <DEDUP_REMOVED lines=19> */
[C---:B------:R-:W-:Y:S02]  /*a3f0*/  IADD3 R101, P6, R102.reuse, UR32, RZ ;  /* 0x0000002066657c10 */ /* 0x040fe4000ffde0ff */
[----:B------:R-:W3:Y:S08]  /*a400*/  @!P3 LDC.64 R90, c[0x0][0x218] ;  /* 0x00008600ff5abb82 */ /* 0x000ef00000000a00 */
[----:B------:R-:W3:Y:S01]  /*a410*/  @!P2 LDC.64 R88, c[0x0][0x218] ;  /* 0x00008600ff58ab82 */ /* 0x000ee20000000a00 */
[C---:B----4-:R-:W-:Y:S02]  /*a420*/  @!P4 LEA R98, P0, R102.reuse, R98, 0x1 ;  /* 0x000000626662c211 */ /* 0x050fe400078008ff */
[C---:B-1----:R-:W-:Y:S02]  /*a430*/  @!P3 LEA R96, P1, R102.reuse, R96, 0x1 ;  /* 0x000000606660b211 */ /* 0x042fe400078208ff */
[C-C-:B------:R-:W-:Y:S02]  /*a440*/  @!P4 LEA.HI.X R99, R102.reuse, R99, R100.reuse, 0x1, P0 ;  /* 0x000000636663c211 */ /* 0x140fe400000f0c64 */
[C-C-:B------:R-:W-:Y:S02]  /*a450*/  @!P3 LEA.HI.X R97, R102.reuse, R97, R100.reuse, 0x1, P1 ;  /* 0x000000616661b211 */ /* 0x140fe400008f0c64 */
[C---:B--2---:R-:W-:Y:S01]  /*a460*/  @!P2 LEA R94, P0, R102.reuse, R94, 0x1 ;  /* 0x0000005e665ea211 */ /* 0x044fe200078008ff */
[----:B------:R-:W-:Y:S01]  /*a470*/  @!PT LDS RZ, [RZ] ;  /* 0x00000000fffff984 */ /* 0x000fe20000000800 */
[----:B------:R-:W-:Y:S01]  /*a480*/  @!PT LDS RZ, [RZ] ;  /* 0x00000000fffff984 */ /* 0x000fe20000000800 */
[----:B------:R-:W-:Y:S01]  /*a490*/  @!PT LDS RZ, [RZ] ;  /* 0x00000000fffff984 */ /* 0x000fe20000000800 */
[----:B------:R1:W-:Y:S01]  /*a4a0*/  @!P4 LDGSTS.E.BYPASS.LTC128B.128 [R162+0x3000], desc[UR22][R98.64] ;  /* 0x0300000062a2cfae */ /* 0x0003e2000b901d56 */
[C---:B-----5:R-:W-:Y:S02]  /*a4b0*/  @!P4 LEA R92, P5, R101.reuse, R92, 0x1 ;  /* 0x0000005c655cc211 */ /* 0x060fe400078a08ff */
        /* <DEDUP_REMOVED lines=34> */
.L_x_1081:
[----:B------:R-:W-:Y:S01]  /*a6e0*/  ISETP.GE.AND P3, PT, R164, UR5, PT ;  /* 0x00000005a4007c0c */ /* 0x000fe2000bf66270 */
[----:B------:R-:W1:Y:S01]  /*a6f0*/  @!P4 LDC.64 R196, c[0x0][0x220] ;  /* 0x00008800ffc4cb82 */ /* 0x000e620000000a00 */
[----:B------:R-:W-:Y:S01]  /*a700*/  ISETP.GE.AND P2, PT, R163, UR5, PT ;  /* 0x00000005a3007c0c */ /* 0x000fe2000bf46270 */
[----:B------:R-:W-:Y:S04]  /*a710*/  DEPBAR.LE SB0, 0x0 ;  /* 0x000080000000791a */ /* 0x000fe80000000000 */
[----:B------:R-:W-:Y:S01]  /*a720*/  USHF.R.S32.HI UR38, URZ, 0x1f, UR15 ;  /* 0x0000001f3f267899 */ /* 0x000fe2000801140f */
[----:B------:R-:W-:Y:S01]  /*a730*/  IMAD.U32 R199, RZ, RZ, UR15 ;  /* 0x0000000fffc77e24 */ /* 0x000fe2000f8e00ff */
[----:B------:R-:W-:Y:S01]  /*a740*/  UIMAD UR16, UR10, UR15, URZ ;  /* 0x0000000f0a1072a4 */ /* 0x000fe2000f8e023f */
[----:B--2---:R-:W2:Y:S08]  /*a750*/  @!P4 LDC.64 R190, c[0x0][0x220] ;  /* 0x00008800ffbecb82 */ /* 0x004eb00000000a00 */
[----:B------:R-:W-:Y:S01]  /*a760*/  BAR.SYNC.DEFER_BLOCKING 0x0 ;  /* 0x0000000000007b1d */ /* 0x000fe20000010000 */
[----:B------:R-:W-:Y:S01]  /*a770*/  IMAD.WIDE.U32 R198, R199, UR11, R182 ;  /* 0x0000000bc7c67c25 */ /* 0x000fe2000f8e00b6 */
[----:B------:R-:W-:Y:S02]  /*a780*/  UIMAD UR16, UR38, UR11, UR16 ;  /* 0x0000000b261072a4 */ /* 0x000fe4000f8e0210 */
[----:B------:R-:W-:Y:S01]  /*a790*/  UISETP.GE.AND UP0, UPT, UR15, 0x1, UPT ;  /* 0x000000010f00788c */ /* 0x000fe2000bf06270 */
[C---:B------:R-:W-:Y:S03]  /*a7a0*/  IADD3 R2, P5, R198.reuse, UR9, RZ ;  /* 0x00000009c6027c10 */ /* 0x040fe6000ffbe0ff */
[----:B------:R-:W-:Y:S01]  /*a7b0*/  VIADD R0, R199, UR16 ;  /* 0x00000010c7007c36 */ /* 0x000fe20008000000 */
[----:B------:R-:W-:Y:S01]  /*a7c0*/  @P4 STS [R162+0x6000], RZ ;  /* 0x006000ffa2004388 */ /* 0x000fe20000000800 */
[----:B------:R-:W3:Y:S04]  /*a7d0*/  @!P3 LDC.64 R194, c[0x0][0x220] ;  /* 0x00008800ffc2bb82 */ /* 0x000ee80000000a00 */
[----:B------:R-:W-:Y:S05]  /*a7e0*/  @P4 STS [R162+0x6004], RZ ;  /* 0x006004ffa2004388 */ /* 0x000fea0000000800 */
        /* <DEDUP_REMOVED lines=12> */
[----:B------:R-:W-:Y:S03]  /*a8b0*/  @!P4 LDGSTS.E.BYPASS.LTC128B.128 [R162+0x6000], desc[UR22][R196.64] ;  /* 0x06000000c4a2cfae */ /* 0x000fe6000b901d56 */
[----:B------:R-:W-:Y:S02]  /*a8c0*/  @!P2 LEA.HI.X R193, R198, R193, R0, 0x1, P0 ;  /* 0x000000c1c6c1a211 */ /* 0x000fe400000f0c00 */
[----:B------:R-:W-:Y:S01]  /*a8d0*/  @P3 STS.128 [R162+0x7000], RZ ;  /* 0x007000ffa2003388 */ /* 0x000fe20000000c00 */
[----:B------:R-:W-:Y:S02]  /*a8e0*/  IADD3.X R0, R0, UR8, RZ, P5, !PT ;  /* 0x0000000800007c10 */ /* 0x000fe4000affe4ff */
[C---:B--2---:R-:W-:Y:S02]  /*a8f0*/  @!P4 LEA R190, P5, R2.reuse, R190, 0x1 ;  /* 0x000000be02bec211 */ /* 0x044fe400078a08ff */
[----:B------:R-:W-:Y:S01]  /*a900*/  @!PT LDS RZ, [RZ] ;  /* 0x00000000fffff984 */ /* 0x000fe20000000800 */
[----:B------:R-:W-:Y:S01]  /*a910*/  @!PT LDS RZ, [RZ] ;  /* 0x00000000fffff984 */ /* 0x000fe20000000800 */
[----:B------:R-:W-:Y:S01]  /*a920*/  @!PT LDS RZ, [RZ] ;  /* 0x00000000fffff984 */ /* 0x000fe20000000800 */
[----:B------:R-:W-:Y:S01]  /*a930*/  @!P3 LDGSTS.E.BYPASS.LTC128B.128 [R162+0x7000], desc[UR22][R194.64+0x40] ;  /* 0x07000040c2a2bfae */ /* 0x000fe2000b901d56 */
[C---:B-----5:R-:W-:Y:S02]  /*a940*/  @!P3 LEA R188, P1, R2.reuse, R188, 0x1 ;  /* 0x000000bc02bcb211 */ /* 0x060fe400078208ff */
[C-C-:B------:R-:W-:Y:S02]  /*a950*/  @!P4 LEA.HI.X R191, R2.reuse, R191, R0.reuse, 0x1, P5 ;  /* 0x000000bf02bfc211 */ /* 0x140fe400028f0c00 */
[----:B------:R-:W-:Y:S01]  /*a960*/  @P2 STS.128 [R162+0x8000], RZ ;  /* 0x008000ffa2002388 */ /* 0x000fe20000000c00 */
[C-C-:B------:R-:W-:Y:S02]  /*a970*/  @!P3 LEA.HI.X R189, R2.reuse, R189, R0.reuse, 0x1, P1 ;  /* 0x000000bd02bdb211 */ /* 0x140fe400008f0c00 */
[C---:B------:R-:W-:Y:S02]  /*a980*/  @!P2 LEA R186, P0, R2.reuse, R186, 0x1 ;  /* 0x000000ba02baa211 */ /* 0x040fe400078008ff */
[----:B------:R-:W-:Y:S01]  /*a990*/  @!PT LDS RZ, [RZ] ;  /* 0x00000000fffff984 */ /* 0x000fe20000000800 */
[----:B------:R-:W-:Y:S01]  /*a9a0*/  @!PT LDS RZ, [RZ] ;  /* 0x00000000fffff984 */ /* 0x000fe20000000800 */
[----:B------:R-:W-:Y:S01]  /*a9b0*/  @!PT LDS RZ, [RZ] ;  /* 0x00000000fffff984 */ /* 0x000fe20000000800 */
[----:B------:R-:W-:Y:S02]  /*a9c0*/  @!P2 LDGSTS.E.BYPASS.LTC128B.128 [R162+0x8000], desc[UR22][R192.64+0x80] ;  /* 0x08000080c0a2afae */ /* 0x000fe4000b901d56 */
[----:B------:R-:W-:Y:S03]  /*a9d0*/  @!P2 LEA.HI.X R187, R2, R187, R0, 0x1, P0 ;  /* 0x000000bb02bba211 */ /* 0x000fe600000f0c00 */
[----:B------:R-:W-:Y:S01]  /*a9e0*/  @P4 STS.128 [R162+0x6800], RZ ;  /* 0x006800ffa2004388 */ /* 0x000fe20000000c00 */
[----:B------:R-:W-:Y:S04]  /*a9f0*/  PLOP3.LUT P0, PT, PT, PT, UP0, 0x80, 0x0 ;  /* 0x000000000000781c */ /* 0x000fe80003f0f008 */
        /* <DEDUP_REMOVED lines=18> */
[----:B------:R-:W5:Y:S01]  /*ab20*/  LDSM.16.M88.4 R104, [R128+0x3c00] ;  /* 0x003c00008068783b */ /* 0x000f620000000200 */
[----:B-1----:R-:W-:Y:S04]  /*ab30*/  IMAD.U32 R187, RZ, RZ, UR15 ;  /* 0x0000000fffbb7e24 */ /* 0x002fe8000f8e00ff */
[----:B------:R-:W0:Y:S01]  /*ab40*/  LDGDEPBAR ;  /* 0x00000000000079af */ /* 0x000e220000000000 */
[----:B------:R-:W-:Y:S04]  /*ab50*/  IMAD R0, R187, 0x40, R172 ;  /* 0x00000040bb007824 */ /* 0x000fe800078e02ac */
[----:B------:R-:W-:Y:S01]  /*ab60*/  LDSM.16.M88.4 R108, [R127] ;  /* 0x000000007f6c783b */ /* 0x000fe20000000200 */
[C---:B------:R-:W-:Y:S01]  /*ab70*/  VIADD R2, R0.reuse, 0x1 ;  /* 0x0000000100027836 */ /* 0x040fe20000000000 */
[----:B------:R-:W-:Y:S01]  /*ab80*/  I2FP.F32.S32 R187, R0 ;  /* 0x0000000000bb7245 */ /* 0x000fe20000201400 */
[C---:B------:R-:W-:Y:S02]  /*ab90*/  VIADD R86, R0.reuse, 0x8 ;  /* 0x0000000800567836 */ /* 0x040fe40000000000 */
[----:B------:R-:W1:Y:S01]  /*aba0*/  LDSM.16.M88.4 R112, [R125+0x3000] ;  /* 0x003000007d70783b */ /* 0x000e620000000200 */
[C---:B------:R-:W-:Y:S01]  /*abb0*/  VIADD R186, R0.reuse, 0x9 ;  /* 0x0000000900ba7836 */ /* 0x040fe20000000000 */
[----:B------:R-:W-:Y:S01]  /*abc0*/  I2FP.F32.S32 R2, R2 ;  /* 0x0000000200027245 */ /* 0x000fe20000201400 */
[----:B------:R-:W-:Y:S02]  /*abd0*/  VIADD R188, R0, 0x11 ;  /* 0x0000001100bc7836 */ /* 0x000fe40000000000 */
[----:B------:R-:W1:Y:S05]  /*abe0*/  LDSM.16.M88.4 R116, [R125+0x3400] ;  /* 0x003400007d74783b */ /* 0x000e6a0000000200 */
        /* <DEDUP_REMOVED lines=9> */
[----:B------:R-:W4:Y:S05]  /*ac80*/  LDSM.16.M88.4 R100, [R129+0x1000] ;  /* 0x001000008164783b */ /* 0x000f2a0000000200 */
[C---:B-----5:R-:W-:Y:S06]  /*ac90*/  HMMA.16816.F32 R28, R88.reuse, R104, RZ ;  /* 0x00000068581c723c */ /* 0x060fec00000018ff */
[----:B------:R-:W-:Y:S01]  /*aca0*/  HMMA.16816.F32 R32, R88, R106, RZ ;  /* 0x0000006a5820723c */ /* 0x000fe200000018ff */
[----:B------:R-:W5:Y:S05]  /*acb0*/  LDSM.16.M88.4 R88, [R128+0x4400] ;  /* 0x004400008058783b */ /* 0x000f6a0000000200 */
[C---:B-1----:R-:W-:Y:S01]  /*acc0*/  HMMA.16816.F32 R4, R108.reuse, R112, R4 ;  /* 0x000000706c04723c */ /* 0x042fe20000001804 */
[----:B------:R-:W1:Y:S05]  /*acd0*/  LDSM.16.M88.4 R104, [R128+0x4800] ;  /* 0x004800008068783b */ /* 0x000e6a0000000200 */
[C---:B------:R-:W-:Y:S01]  /*ace0*/  HMMA.16816.F32 R8, R108.reuse, R114, R8 ;  /* 0x000000726c08723c */ /* 0x040fe20000001808 */
[----:B------:R-:W1:Y:S05]  /*acf0*/  LDSM.16.M88.4 R112, [R128+0x4c00] ;  /* 0x004c00008070783b */ /* 0x000e6a0000000200 */
[C---:B------:R-:W-:Y:S06]  /*ad00*/  HMMA.16816.F32 R12, R108.reuse, R116, R12 ;  /* 0x000000746c0c723c */ /* 0x040fec000000180c */
[C---:B------:R-:W-:Y:S01]  /*ad10*/  HMMA.16816.F32 R16, R108.reuse, R118, R16 ;  /* 0x000000766c10723c */ /* 0x040fe20000001810 */
[----:B------:R-:W-:Y:S05]  /*ad20*/  LDSM.16.M88.4 R116, [R125+0x4800] ;  /* 0x004800007d74783b */ /* 0x000fea0000000200 */
[C---:B--2---:R-:W-:Y:S06]  /*ad30*/  HMMA.16816.F32 R20, R108.reuse, R92, R20 ;  /* 0x0000005c6c14723c */ /* 0x044fec0000001814 */
[C---:B------:R-:W-:Y:S01]  /*ad40*/  HMMA.16816.F32 R24, R108.reuse, R94, R24 ;  /* 0x0000005e6c18723c */ /* 0x040fe20000001818 */
[----:B------:R-:W-:Y:S05]  /*ad50*/  LDSM.16.M88.4 R92, [R127+0x1000] ;  /* 0x001000007f5c783b */ /* 0x000fea0000000200 */
[C---:B---3--:R-:W-:Y:S06]  /*ad60*/  HMMA.16816.F32 R28, R108.reuse, R96, R28 ;  /* 0x000000606c1c723c */ /* 0x048fec000000181c */
[----:B------:R-:W-:Y:S01]  /*ad70*/  HMMA.16816.F32 R32, R108, R98, R32 ;  /* 0x000000626c20723c */ /* 0x000fe20000001820 */
[----:B------:R-:W2:Y:S05]  /*ad80*/  LDSM.16.M88.4 R96, [R125+0x4000] ;  /* 0x004000007d60783b */ /* 0x000eaa0000000200 */
[C---:B----4-:R-:W-:Y:S01]  /*ad90*/  HMMA.16816.F32 R4, R100.reuse, R120, R4 ;  /* 0x000000786404723c */ /* 0x050fe20000001804 */
[----:B------:R-:W3:Y:S05]  /*ada0*/  LDSM.16.M88.4 R108, [R125+0x4400] ;  /* 0x004400007d6c783b */ /* 0x000eea0000000200 */
[C---:B------:R-:W-:Y:S06]  /*adb0*/  HMMA.16816.F32 R8, R100.reuse, R122, R8 ;  /* 0x0000007a6408723c */ /* 0x040fec0000001808 */
[C---:B-----5:R-:W-:Y:S06]  /*adc0*/  HMMA.16816.F32 R12, R100.reuse, R88, R12 ;  /* 0x00000058640c723c */ /* 0x060fec000000180c */
[C---:B------:R-:W-:Y:S01]  /*add0*/  HMMA.16816.F32 R16, R100.reuse, R90, R16 ;  /* 0x0000005a6410723c */ /* 0x040fe20000001810 */
[----:B------:R-:W4:Y:S05]  /*ade0*/  LDSM.16.M88.4 R88, [R125+0x4c00] ;  /* 0x004c00007d58783b */ /* 0x000f2a0000000200 */
[C---:B-1----:R-:W-:Y:S06]  /*adf0*/  HMMA.16816.F32 R20, R100.reuse, R104, R20 ;  /* 0x000000686414723c */ /* 0x042fec0000001814 */
[C---:B------:R-:W-:Y:S01]  /*ae00*/  HMMA.16816.F32 R24, R100.reuse, R106, R24 ;  /* 0x0000006a6418723c */ /* 0x040fe20000001818 */
[----:B------:R-:W-:Y:S05]  /*ae10*/  LDSM.16.M88.4 R104, [R128+0x5000] ;  /* 0x005000008068783b */ /* 0x000fea0000000200 */
[C---:B------:R-:W-:Y:S06]  /*ae20*/  HMMA.16816.F32 R28, R100.reuse, R112, R28 ;  /* 0x00000070641c723c */ /* 0x040fec000000181c */
[----:B------:R-:W-:Y:S01]  /*ae30*/  HMMA.16816.F32 R32, R100, R114, R32 ;  /* 0x000000726420723c */ /* 0x000fe20000001820 */
[----:B------:R-:W1:Y:S05]  /*ae40*/  LDSM.16.M88.4 R100, [R129+0x2000] ;  /* 0x002000008164783b */ /* 0x000e6a0000000200 */
[C---:B--2---:R-:W-:Y:S01]  /*ae50*/  HMMA.16816.F32 R4, R92.reuse, R96, R4 ;  /* 0x000000605c04723c */ /* 0x044fe20000001804 */
[----:B------:R-:W-:Y:S05]  /*ae60*/  LDSM.16.M88.4 R112, [R128+0x5c00] ;  /* 0x005c00008070783b */ /* 0x000fea0000000200 */
[C---:B------:R-:W-:Y:S01]  /*ae70*/  HMMA.16816.F32 R8, R92.reuse, R98, R8 ;  /* 0x000000625c08723c */ /* 0x040fe20000001808 */
[----:B------:R-:W2:Y:S05]  /*ae80*/  LDSM.16.M88.4 R96, [R128+0x5400] ;  /* 0x005400008060783b */ /* 0x000eaa0000000200 */
[C---:B---3--:R-:W-:Y:S06]  /*ae90*/  HMMA.16816.F32 R12, R92.reuse, R108, R12 ;  /* 0x0000006c5c0c723c */ /* 0x048fec000000180c */
[C---:B------:R-:W-:Y:S01]  /*aea0*/  HMMA.16816.F32 R16, R92.reuse, R110, R16 ;  /* 0x0000006e5c10723c */ /* 0x040fe20000001810 */
[----:B------:R-:W3:Y:S05]  /*aeb0*/  LDSM.16.M88.4 R108, [R128+0x5800] ;  /* 0x00580000806c783b */ /* 0x000eea0000000200 */
[C---:B------:R-:W-:Y:S06]  /*aec0*/  HMMA.16816.F32 R20, R92.reuse, R116, R20 ;  /* 0x000000745c14723c */ /* 0x040fec0000001814 */
[C---:B------:R-:W-:Y:S01]  /*aed0*/  HMMA.16816.F32 R24, R92.reuse, R118, R24 ;  /* 0x000000765c18723c */ /* 0x040fe20000001818 */
[----:B------:R-:W-:Y:S05]  /*aee0*/  LDSM.16.M88.4 R116, [R125+0x5400] ;  /* 0x005400007d74783b */ /* 0x000fea0000000200 */
[C---:B----4-:R-:W-:Y:S06]  /*aef0*/  HMMA.16816.F32 R28, R92.reuse, R88, R28 ;  /* 0x000000585c1c723c */ /* 0x050fec000000181c */
[----:B------:R-:W-:Y:S01]  /*af00*/  HMMA.16816.F32 R32, R92, R90, R32 ;  /* 0x0000005a5c20723c */ /* 0x000fe20000001820 */
[----:B------:R-:W-:Y:S05]  /*af10*/  LDSM.16.M88.4 R88, [R127+0x2000] ;  /* 0x002000007f58783b */ /* 0x000fea0000000200 */
[C---:B-1----:R-:W-:Y:S01]  /*af20*/  HMMA.16816.F32 R4, R100.reuse, R104, R4 ;  /* 0x000000686404723c */ /* 0x042fe20000001804 */
[----:B------:R-:W1:Y:S05]  /*af30*/  LDSM.16.M88.4 R92, [R125+0x5000] ;  /* 0x005000007d5c783b */ /* 0x000e6a0000000200 */
[C---:B------:R-:W-:Y:S06]  /*af40*/  HMMA.16816.F32 R8, R100.reuse, R106, R8 ;  /* 0x0000006a6408723c */ /* 0x040fec0000001808 */
[C---:B--2---:R-:W-:Y:S06]  /*af50*/  HMMA.16816.F32 R12, R100.reuse, R96, R12 ;  /* 0x00000060640c723c */ /* 0x044fec000000180c */
[C---:B------:R-:W-:Y:S01]  /*af60*/  HMMA.16816.F32 R16, R100.reuse, R98, R16 ;  /* 0x000000626410723c */ /* 0x040fe20000001810 */
[----:B------:R-:W2:Y:S05]  /*af70*/  LDSM.16.M88.4 R96, [R125+0x5800] ;  /* 0x005800007d60783b */ /* 0x000eaa0000000200 */
[C---:B---3--:R-:W-:Y:S06]  /*af80*/  HMMA.16816.F32 R20, R100.reuse, R108, R20 ;  /* 0x0000006c6414723c */ /* 0x048fec0000001814 */
[C---:B------:R-:W-:Y:S06]  /*af90*/  HMMA.16816.F32 R24, R100.reuse, R110, R24 ;  /* 0x0000006e6418723c */ /* 0x040fec0000001818 */
[C---:B------:R-:W-:Y:S06]  /*afa0*/  HMMA.16816.F32 R28, R100.reuse, R112, R28 ;  /* 0x00000070641c723c */ /* 0x040fec000000181c */
[----:B------:R-:W-:Y:S06]  /*afb0*/  HMMA.16816.F32 R32, R100, R114, R32 ;  /* 0x000000726420723c */ /* 0x000fec0000001820 */
[C---:B-1----:R-:W-:Y:S06]  /*afc0*/  HMMA.16816.F32 R4, R88.reuse, R92, R4 ;  /* 0x0000005c5804723c */ /* 0x042fec0000001804 */
[C---:B------:R-:W-:Y:S01]  /*afd0*/  HMMA.16816.F32 R8, R88.reuse, R94, R8 ;  /* 0x0000005e5808723c */ /* 0x040fe20000001808 */
[----:B------:R-:W1:Y:S01]  /*afe0*/  LDSM.16.M88.4 R92, [R125+0x5c00] ;  /* 0x005c00007d5c783b */ /* 0x000e620000000200 */
[----:B------:R-:W-:Y:S04]  /*aff0*/  DEPBAR.LE SB0, 0x0 ;  /* 0x000080000000791a */ /* 0x000fe80000000000 */
[C---:B------:R-:W-:Y:S01]  /*b000*/  HMMA.16816.F32 R12, R88.reuse, R116, R12 ;  /* 0x00000074580c723c */ /* 0x040fe2000000180c */
[----:B------:R-:W-:Y:S05]  /*b010*/  BAR.SYNC.DEFER_BLOCKING 0x0 ;  /* 0x0000000000007b1d */ /* 0x000fea0000010000 */
[C---:B------:R-:W-:Y:S06]  /*b020*/  HMMA.16816.F32 R16, R88.reuse, R118, R16 ;  /* 0x000000765810723c */ /* 0x040fec0000001810 */
[C---:B------:R-:W-:Y:S01]  /*b030*/  FFMA.FTZ R4, R187.reuse, UR17, R4 ;  /* 0x00000011bb047c23 */ /* 0x040fe20008010004 */
[----:B------:R-:W-:Y:S01]  /*b040*/  FFMA.FTZ R6, R187, UR17, R6 ;  /* 0x00000011bb067c23 */ /* 0x000fe20008010006 */
[----:B------:R-:W-:Y:S01]  /*b050*/  I2FP.F32.S32 R187, R86 ;  /* 0x0000005600bb7245 */ /* 0x000fe20000201400 */
[C---:B--2---:R-:W-:Y:S03]  /*b060*/  HMMA.16816.F32 R20, R88.reuse, R96, R20 ;  /* 0x000000605814723c */ /* 0x044fe60000001814 */
[C---:B------:R-:W-:Y:S01]  /*b070*/  FFMA.FTZ R5, R2.reuse, UR17, R5 ;  /* 0x0000001102057c23 */ /* 0x040fe20008010005 */
[----:B------:R-:W-:Y:S01]  /*b080*/  FFMA.FTZ R7, R2, UR17, R7 ;  /* 0x0000001102077c23 */ /* 0x000fe20008010007 */
[----:B------:R-:W-:Y:S01]  /*b090*/  I2FP.F32.S32 R2, R186 ;  /* 0x000000ba00027245 */ /* 0x000fe20000201400 */
[----:B------:R-:W-:Y:S02]  /*b0a0*/  VIADD R86, R0, 0x10 ;  /* 0x0000001000567836 */ /* 0x000fe40000000000 */
[C---:B------:R-:W-:Y:S03]  /*b0b0*/  FFMA.FTZ R8, R187.reuse, UR17, R8 ;  /* 0x00000011bb087c23 */ /* 0x040fe60008010008 */
[----:B------:R-:W-:Y:S01]  /*b0c0*/  FFMA.FTZ R10, R187, UR17, R10 ;  /* 0x00000011bb0a7c23 */ /* 0x000fe2000801000a */
[C---:B------:R-:W-:Y:S03]  /*b0d0*/  HMMA.16816.F32 R24, R88.reuse, R98, R24 ;  /* 0x000000625818723c */ /* 0x040fe60000001818 */
[----:B------:R-:W-:Y:S01]  /*b0e0*/  I2FP.F32.S32 R187, R86 ;  /* 0x0000005600bb7245 */ /* 0x000fe20000201400 */
[C---:B------:R-:W-:Y:S01]  /*b0f0*/  FFMA.FTZ R9, R2.reuse, UR17, R9 ;  /* 0x0000001102097c23 */ /* 0x040fe20008010009 */
[----:B------:R-:W-:Y:S01]  /*b100*/  I2FP.F32.S32 R86, R188 ;  /* 0x000000bc00567245 */ /* 0x000fe20000201400 */
[----:B------:R-:W-:Y:S01]  /*b110*/  FFMA.FTZ R11, R2, UR17, R11 ;  /* 0x00000011020b7c23 */ /* 0x000fe2000801000b */
[C---:B------:R-:W-:Y:S04]  /*b120*/  VIADD R186, R0.reuse, 0x18 ;  /* 0x0000001800ba7836 */ /* 0x040fe80000000000 */
[C---:B------:R-:W-:Y:S01]  /*b130*/  FFMA.FTZ R12, R187.reuse, UR17, R12 ;  /* 0x00000011bb0c7c23 */ /* 0x040fe2000801000c */
[----:B------:R-:W-:Y:S02]  /*b140*/  VIADD R2, R0, 0x19 ;  /* 0x0000001900027836 */ /* 0x000fe40000000000 */
[----:B------:R-:W-:Y:S01]  /*b150*/  FFMA.FTZ R14, R187, UR17, R14 ;  /* 0x00000011bb0e7c23 */ /* 0x000fe2000801000e */
[----:B------:R-:W-:Y:S01]  /*b160*/  I2FP.F32.S32 R187, R186 ;  /* 0x000000ba00bb7245 */ /* 0x000fe20000201400 */
[C---:B------:R-:W-:Y:S01]  /*b170*/  FFMA.FTZ R13, R86.reuse, UR17, R13 ;  /* 0x00000011560d7c23 */ /* 0x040fe2000801000d */
[----:B------:R-:W-:Y:S01]  /*b180*/  FFMA.FTZ R15, R86, UR17, R15 ;  /* 0x00000011560f7c23 */ /* 0x000fe2000801000f */
[----:B------:R-:W-:Y:S01]  /*b190*/  I2FP.F32.S32 R186, R2 ;  /* 0x0000000200ba7245 */ /* 0x000fe20000201400 */
[----:B------:R-:W-:Y:S01]  /*b1a0*/  VIADD R86, R0, 0x21 ;  /* 0x0000002100567836 */ /* 0x000fe20000000000 */
[----:B------:R-:W-:Y:S01]  /*b1b0*/  FMNMX.FTZ R2, R4, R85, !PT ;  /* 0x0000005504027209 */ /* 0x000fe20007810000 */
[C---:B-1----:R-:W-:Y:S03]  /*b1c0*/  HMMA.16816.F32 R28, R88.reuse, R92, R28 ;  /* 0x0000005c581c723c */ /* 0x042fe6000000181c */
[----:B------:R-:W-:Y:S01]  /*b1d0*/  FMNMX.FTZ R189, R5, R2, !PT ;  /* 0x0000000205bd7209 */ /* 0x000fe20007810000 */
[C---:B------:R-:W-:Y:S01]  /*b1e0*/  FFMA.FTZ R17, R186.reuse, UR17, R17 ;  /* 0x00000011ba117c23 */ /* 0x040fe20008010011 */
[----:B------:R-:W-:Y:S01]  /*b1f0*/  I2FP.F32.S32 R86, R86 ;  /* 0x0000005600567245 */ /* 0x000fe20000201400 */
[----:B------:R-:W-:Y:S01]  /*b200*/  FFMA.FTZ R19, R186, UR17, R19 ;  /* 0x00000011ba137c23 */ /* 0x000fe20008010013 */
[----:B------:R-:W-:Y:S01]  /*b210*/  FMNMX.FTZ R186, R8, R189, !PT ;  /* 0x000000bd08ba7209 */ /* 0x000fe20007810000 */
[C---:B------:R-:W-:Y:S01]  /*b220*/  VIADD R188, R0.reuse, 0x20 ;  /* 0x0000002000bc7836 */ /* 0x040fe20000000000 */
[----:B------:R-:W-:Y:S03]  /*b230*/  HMMA.16816.F32 R32, R88, R94, R32 ;  /* 0x0000005e5820723c */ /* 0x000fe60000001820 */
[----:B------:R-:W-:Y:S01]  /*b240*/  FMNMX.FTZ R191, R9, R186, !PT ;  /* 0x000000ba09bf7209 */ /* 0x000fe20007810000 */
[----:B------:R-:W-:Y:S02]  /*b250*/  VIADD R2, R0, 0x28 ;  /* 0x0000002800027836 */ /* 0x000fe40000000000 */
[C---:B------:R-:W-:Y:S01]  /*b260*/  FFMA.FTZ R16, R187.reuse, UR17, R16 ;  /* 0x00000011bb107c23 */ /* 0x040fe20008010010 */
[----:B------:R-:W-:Y:S01]  /*b270*/  FFMA.FTZ R18, R187, UR17, R18 ;  /* 0x00000011bb127c23 */ /* 0x000fe20008010012 */
[----:B------:R-:W-:Y:S03]  /*b280*/  I2FP.F32.S32 R187, R188 ;  /* 0x000000bc00bb7245 */ /* 0x000fe60000201400 */
        /* <DEDUP_REMOVED lines=10> */
[----:B------:R-:W-:Y:S02]  /*b330*/  VIADD R187, R0, 0x30 ;  /* 0x0000003000bb7836 */ /* 0x000fe40000000000 */
[C---:B------:R-:W-:Y:S01]  /*b340*/  FFMA.FTZ R24, R189.reuse, UR17, R24 ;  /* 0x00000011bd187c23 */ /* 0x040fe20008010018 */
[----:B------:R-:W-:Y:S01]  /*b350*/  FFMA.FTZ R26, R189, UR17, R26 ;  /* 0x00000011bd1a7c23 */ /* 0x000fe2000801001a */
[----:B------:R-:W-:Y:S01]  /*b360*/  FMNMX.FTZ R189, R7, R2, !PT ;  /* 0x0000000207bd7209 */ /* 0x000fe20007810000 */
[----:B------:R-:W-:Y:S01]  /*b370*/  FFMA.FTZ R25, R86, UR17, R25 ;  /* 0x0000001156197c23 */ /* 0x000fe20008010019 */
[----:B------:R-:W-:Y:S01]  /*b380*/  FMNMX.FTZ R2, R16, R191, !PT ;  /* 0x000000bf10027209 */ /* 0x000fe20007810000 */
[----:B------:R-:W-:Y:S01]  /*b390*/  FFMA.FTZ R27, R86, UR17, R27 ;  /* 0x00000011561b7c23 */ /* 0x000fe2000801001b */
[----:B------:R-:W-:Y:S02]  /*b3a0*/  I2FP.F32.S32 R187, R187 ;  /* 0x000000bb00bb7245 */ /* 0x000fe40000201400 */
[----:B------:R-:W-:Y:S02]  /*b3b0*/  FMNMX.FTZ R86, R10, R189, !PT ;  /* 0x000000bd0a567209 */ /* 0x000fe40007810000 */
[----:B------:R-:W-:Y:S01]  /*b3c0*/  FMNMX.FTZ R189, R17, R2, !PT ;  /* 0x0000000211bd7209 */ /* 0x000fe20007810000 */
[C---:B------:R-:W-:Y:S01]  /*b3d0*/  FFMA.FTZ R28, R187.reuse, UR17, R28 ;  /* 0x00000011bb1c7c23 */ /* 0x040fe2000801001c */
[----:B------:R-:W-:Y:S01]  /*b3e0*/  FFMA.FTZ R30, R187, UR17, R30 ;  /* 0x00000011bb1e7c23 */ /* 0x000fe2000801001e */
[----:B------:R-:W-:Y:S02]  /*b3f0*/  FMNMX.FTZ R187, R11, R86, !PT ;  /* 0x000000560bbb7209 */ /* 0x000fe40007810000 */
[----:B------:R-:W-:Y:S02]  /*b400*/  FMNMX.FTZ R2, R20, R189, !PT ;  /* 0x000000bd14027209 */ /* 0x000fe40007810000 */
[----:B------:R-:W-:Y:S01]  /*b410*/  FMNMX.FTZ R86, R14, R187, !PT ;  /* 0x000000bb0e567209 */ /* 0x000fe20007810000 */
[C---:B------:R-:W-:Y:S01]  /*b420*/  VIADD R187, R0.reuse, 0x38 ;  /* 0x0000003800bb7836 */ /* 0x040fe20000000000 */
[----:B------:R-:W-:Y:S01]  /*b430*/  FMNMX.FTZ R191, R21, R2, !PT ;  /* 0x0000000215bf7209 */ /* 0x000fe20007810000 */
[C---:B------:R-:W-:Y:S01]  /*b440*/  VIADD R2, R0.reuse, 0x31 ;  /* 0x0000003100027836 */ /* 0x040fe20000000000 */
[----:B------:R-:W-:Y:S01]  /*b450*/  FMNMX.FTZ R189, R15, R86, !PT ;  /* 0x000000560fbd7209 */ /* 0x000fe20007810000 */
[----:B------:R-:W-:Y:S01]  /*b460*/  VIADD R0, R0, 0x39 ;  /* 0x0000003900007836 */ /* 0x000fe20000000000 */
[----:B------:R-:W-:Y:S02]  /*b470*/  FMNMX.FTZ R186, R24, R191, !PT ;  /* 0x000000bf18ba7209 */ /* 0x000fe40007810000 */
[----:B------:R-:W-:Y:S02]  /*b480*/  I2FP.F32.S32 R2, R2 ;  /* 0x0000000200027245 */ /* 0x000fe40000201400 */
[----:B------:R-:W-:Y:S02]  /*b490*/  FMNMX.FTZ R86, R18, R189, !PT ;  /* 0x000000bd12567209 */ /* 0x000fe40007810000 */
[----:B------:R-:W-:Y:S01]  /*b4a0*/  FMNMX.FTZ R191, R25, R186, !PT ;  /* 0x000000ba19bf7209 */ /* 0x000fe20007810000 */
[----:B------:R-:W-:Y:S01]  /*b4b0*/  FFMA.FTZ R29, R2, UR17, R29 ;  /* 0x00000011021d7c23 */ /* 0x000fe2000801001d */
        /* <DEDUP_REMOVED lines=8> */
[----:B------:R-:W-:Y:S02]  /*b540*/  FMNMX.FTZ R191, R23, R86, !PT ;  /* 0x0000005617bf7209 */ /* 0x000fe40007810000 */
[----:B------:R-:W-:Y:S02]  /*b550*/  FMNMX.FTZ R86, R32, R189, !PT ;  /* 0x000000bd20567209 */ /* 0x000fe40007810000 */
[----:B------:R-:W-:Y:S02]  /*b560*/  FMNMX.FTZ R186, R26, R191, !PT ;  /* 0x000000bf1aba7209 */ /* 0x000fe40007810000 */
[----:B------:R-:W-:Y:S01]  /*b570*/  FMNMX.FTZ R86, R33, R86, !PT ;  /* 0x0000005621567209 */ /* 0x000fe20007810000 */
[----:B------:R-:W-:Y:S06]  /*b580*/  @P0 BRA `(.L_x_1083) ;  /* 0xffffffec004c0947 */ /* 0x000fec000383ffff */
.L_x_1082:
[----:B-1----:R-:W-:Y:S01]  /*b590*/  FMNMX.FTZ R89, R27, R186, !PT ;  /* 0x000000ba1b597209 */ /* 0x002fe20007810000 */
[----:B------:R-:W-:Y:S01]  /*b5a0*/  FFMA.FTZ R31, R2, UR17, R31 ;  /* 0x00000011021f7c23 */ /* 0x000fe2000801001f */
[----:B------:R-:W-:Y:S01]  /*b5b0*/  LOP3.LUT R122, R177, UR36, R180, 0x96, !PT ;  /* 0x00000024b17a7c12 */ /* 0x000fe2000f8e96b4 */
[----:B------:R-:W-:Y:S01]  /*b5c0*/  IMAD.MOV.U32 R112, RZ, RZ, R84 ;  /* 0x000000ffff707224 */ /* 0x000fe200078e0054 */
[----:B------:R-:W-:Y:S01]  /*b5d0*/  FMNMX.FTZ R2, R30, R89, !PT ;  /* 0x000000591e027209 */ /* 0x000fe20007810000 */
[----:B------:R-:W-:Y:S01]  /*b5e0*/  FFMA.FTZ R34, R187, UR17, R34 ;  /* 0x00000011bb227c23 */ /* 0x000fe20008010022 */
[----:B------:R-:W1:Y:S01]  /*b5f0*/  SHFL.BFLY PT, R91, R86, 0x2, 0x1f ;  /* 0x0c401f00565b7f89 */ /* 0x000e6200000e0000 */
[----:B------:R-:W-:Y:S01]  /*b600*/  IMAD.MOV.U32 R113, RZ, RZ, R87 ;  /* 0x000000ffff717224 */ /* 0x000fe200078e0057 */
[----:B------:R-:W-:Y:S01]  /*b610*/  FMNMX.FTZ R89, R31, R2, !PT ;  /* 0x000000021f597209 */ /* 0x000fe20007810000 */
[----:B------:R-:W-:Y:S01]  /*b620*/  FFMA.FTZ R35, R0, UR17, R35 ;  /* 0x0000001100237c23 */ /* 0x000fe20008010023 */
[----:B------:R-:W-:Y:S01]  /*b630*/  IMAD.WIDE.U32 R122, R122, -0x326172a9, RZ ;  /* 0xcd9e8d577a7a7825 */ /* 0x000fe200078e00ff */
[----:B------:R-:W-:Y:S02]  /*b640*/  USHF.L.U32 UR38, UR15, 0x1, URZ ;  /* 0x000000010f267899 */ /* 0x000fe4000800063f */
[----:B------:R-:W-:Y:S02]  /*b650*/  FMNMX.FTZ R2, R34, R89, !PT ;  /* 0x0000005922027209 */ /* 0x000fe40007810000 */
[----:B------:R-:W-:Y:S02]  /*b660*/  ULOP3.LUT UR16, UR38, UR27, URZ, 0x3c, !UPT ;  /* 0x0000001b26107292 */ /* 0x000fe4000f8e3c3f */
[----:B------:R-:W-:Y:S04]  /*b670*/  FMNMX.FTZ R0, R35, R2, !PT ;  /* 0x0000000223007209 */ /* 0x000fe80007810000 */
[----:B------:R-:W-:Y:S01]  /*b680*/  LOP3.LUT R2, R181, UR16, RZ, 0x3c, !PT ;  /* 0x00000010b5027c12 */ /* 0x000fe2000f8e3cff */
[----:B------:R-:W2:Y:S01]  /*b690*/  SHFL.BFLY PT, R89, R0, 0x2, 0x1f ;  /* 0x0c401f0000597f89 */ /* 0x000ea200000e0000 */
[----:B------:R-:W-:Y:S03]  /*b6a0*/  UIADD3 UR16, UR38, 0x1, URZ ;  /* 0x0000000126107890 */ /* 0x000fe6000fffe03f */
[----:B------:R-:W-:Y:S01]  /*b6b0*/  IMAD.WIDE.U32 R202, R2, -0x326172a9, RZ ;  /* 0xcd9e8d5702ca7825 */ /* 0x000fe200078e00ff */
[----:B------:R-:W-:Y:S02]  /*b6c0*/  ULOP3.LUT UR16, UR16, UR27, URZ, 0x3c, !UPT ;  /* 0x0000001b10107292 */ /* 0x000fe4000f8e3c3f */
[----:B-1----:R-:W-:Y:S02]  /*b6d0*/  FMNMX.FTZ R91, R86, R91, !PT ;  /* 0x0000005b565b7209 */ /* 0x002fe40007810000 */
[----:B------:R-:W-:Y:S02]  /*b6e0*/  LOP3.LUT R2, R203, UR37, R178, 0x96, !PT ;  /* 0x00000025cb027c12 */ /* 0x000fe4000f8e96b2 */
[----:B------:R-:W-:Y:S01]  /*b6f0*/  LOP3.LUT R202, R123, UR35, R202, 0x96, !PT ;  /* 0x000000237bca7c12 */ /* 0x000fe2000f8e96ca */
[----:B------:R-:W1:Y:S02]  /*b700*/  SHFL.BFLY PT, R86, R91, 0x1, 0x1f ;  /* 0x0c201f005b567f89 */ /* 0x000e6400000e0000 */
[----:B------:R-:W-:Y:S04]  /*b710*/  IMAD.WIDE.U32 R190, R2, -0x2daee0ad, RZ ;  /* 0xd2511f5302be7825 */ /* 0x000fe800078e00ff */
[----:B------:R-:W-:Y:S01]  /*b720*/  IMAD.WIDE.U32 R202, R202, -0x2daee0ad, RZ ;  /* 0xd2511f53caca7825 */ /* 0x000fe200078e00ff */
[----:B------:R-:W-:Y:S02]  /*b730*/  LOP3.LUT R2, R191, UR34, R176, 0x96, !PT ;  /* 0x00000022bf027c12 */ /* 0x000fe4000f8e96b0 */
[----:B--2---:R-:W-:Y:S03]  /*b740*/  FMNMX.FTZ R89, R0, R89, !PT ;  /* 0x0000005900597209 */ /* 0x004fe60007810000 */
[----:B------:R-:W-:Y:S01]  /*b750*/  IMAD.WIDE.U32 R192, R2, -0x326172a9, RZ ;  /* 0xcd9e8d5702c07825 */ /* 0x000fe200078e00ff */
[----:B------:R-:W-:Y:S01]  /*b760*/  LOP3.LUT R190, R203, UR28, R190, 0x96, !PT ;  /* 0x0000001ccbbe7c12 */ /* 0x000fe2000f8e96be */
[----:B------:R-:W2:Y:S04]  /*b770*/  SHFL.BFLY PT, R0, R89, 0x1, 0x1f ;  /* 0x0c201f0059007f89 */ /* 0x000ea800000e0000 */
[----:B------:R-:W-:Y:S05]  /*b780*/  IMAD.WIDE.U32 R190, R190, -0x326172a9, RZ ;  /* 0xcd9e8d57bebe7825 */ /* 0x000fea00078e00ff */
[----:B------:R-:W-:Y:S02]  /*b790*/  LOP3.LUT R192, R191, UR25, R192, 0x96, !PT ;  /* 0x00000019bfc07c12 */ /* 0x000fe4000f8e96c0 */
[----:B-1----:R-:W-:Y:S02]  /*b7a0*/  FMNMX.FTZ R2, R91, R86, !PT ;  /* 0x000000565b027209 */ /* 0x002fe40007810000 */
[----:B------:R-:W-:Y:S01]  /*b7b0*/  LOP3.LUT R86, R193, UR33, R122, 0x96, !PT ;  /* 0x00000021c1567c12 */ /* 0x000fe2000f8e967a */
[----:B------:R-:W-:Y:S01]  /*b7c0*/  IMAD.WIDE.U32 R192, R192, -0x2daee0ad, RZ ;  /* 0xd2511f53c0c07825 */ /* 0x000fe200078e00ff */
[C---:B------:R-:W-:Y:S03]  /*b7d0*/  FSETP.NEU.FTZ.AND P0, PT, R2.reuse, -INF , PT ;  /* 0xff8000000200780b */ /* 0x040fe60003f1d000 */
[----:B------:R-:W-:Y:S01]  /*b7e0*/  FMUL.FTZ R106, R2, UR4 ;  /* 0x00000004026a7c20 */ /* 0x000fe20008410000 */
[----:B------:R-:W-:Y:S04]  /*b7f0*/  IMAD.WIDE.U32 R90, R86, -0x2daee0ad, RZ ;  /* 0xd2511f53565a7825 */ /* 0x000fe800078e00ff */
[----:B------:R-:W-:Y:S02]  /*b800*/  FSEL R106, R106, RZ, P0 ;  /* 0x000000ff6a6a7208 */ /* 0x000fe40000000000 */
[----:B------:R-:W-:Y:S02]  /*b810*/  LOP3.LUT R198, R193, UR20, R90, 0x96, !PT ;  /* 0x00000014c1c67c12 */ /* 0x000fe4000f8e965a */
[----:B------:R-:W-:Y:S01]  /*b820*/  LOP3.LUT R202, R91, UR24, R202, 0x96, !PT ;  /* 0x000000185bca7c12 */ /* 0x000fe2000f8e96ca */
[--C-:B------:R-:W-:Y:S01]  /*b830*/  FFMA.FTZ R187, R20, UR4, -R106.reuse ;  /* 0x0000000414bb7c23 */ /* 0x100fe2000801086a */
[----:B--2---:R-:W-:Y:S01]  /*b840*/  FMNMX.FTZ R0, R89, R0, !PT ;  /* 0x0000000059007209 */ /* 0x004fe20007810000 */
[--C-:B------:R-:W-:Y:S01]  /*b850*/  FFMA.FTZ R201, R4, UR4, -R106.reuse ;  /* 0x0000000404c97c23 */ /* 0x100fe2000801086a */
[--C-:B------:R-:W-:Y:S01]  /*b860*/  FFMA.FTZ R88, R5, UR4, -R106.reuse ;  /* 0x0000000405587c23 */ /* 0x100fe2000801086a */
[----:B------:R-:W-:Y:S01]  /*b870*/  IMAD.WIDE.U32 R198, R198, -0x326172a9, RZ ;  /* 0xcd9e8d57c6c67825 */ /* 0x000fe200078e00ff */
[C---:B------:R-:W-:Y:S03]  /*b880*/  FSETP.NEU.FTZ.AND P0, PT, R0.reuse, -INF , PT ;  /* 0xff8000000000780b */ /* 0x040fe60003f1d000 */
[----:B------:R-:W-:Y:S01]  /*b890*/  FMUL.FTZ R107, R0, UR4 ;  /* 0x00000004006b7c20 */ /* 0x000fe20008410000 */
[----:B------:R-:W-:Y:S01]  /*b8a0*/  IMAD.WIDE.U32 R202, R202, -0x326172a9, RZ ;  /* 0xcd9e8d57caca7825 */ /* 0x000fe200078e00ff */
[----:B------:R-:W-:Y:S01]  /*b8b0*/  LOP3.LUT R5, R198, 0xff, RZ, 0xc0, !PT ;  /* 0x000000ffc6057812 */ /* 0x000fe200078ec0ff */
[----:B------:R-:W-:Y:S02]  /*b8c0*/  MUFU.EX2 R201, R201 ;  /* 0x000000c900c97308 */ /* 0x000fe40000000800 */
[--C-:B------:R-:W-:Y:S01]  /*b8d0*/  FFMA.FTZ R186, R21, UR4, -R106.reuse ;  /* 0x0000000415ba7c23 */ /* 0x100fe2000801086a */
[----:B------:R-:W-:Y:S01]  /*b8e0*/  FSEL R107, R107, RZ, P0 ;  /* 0x000000ff6b6b7208 */ /* 0x000fe20000000000 */
[----:B------:R-:W-:Y:S01]  /*b8f0*/  FFMA.FTZ R194, R8, UR4, -R106 ;  /* 0x0000000408c27c23 */ /* 0x000fe2000801086a */
[----:B------:R-:W-:Y:S01]  /*b900*/  LOP3.LUT R4, R199, UR18, R202, 0x96, !PT ;  /* 0x00000012c7047c12 */ /* 0x000fe2000f8e96ca */
[----:B------:R-:W-:Y:S01]  /*b910*/  FFMA.FTZ R93, R9, UR4, -R106 ;  /* 0x00000004095d7c23 */ /* 0x000fe2000801086a */
[----:B------:R-:W-:Y:S01]  /*b920*/  ISETP.LE.U32.AND P2, PT, R5, UR12, PT ;  /* 0x0000000c05007c0c */ /* 0x000fe2000bf43070 */
[--C-:B------:R-:W-:Y:S01]  /*b930*/  FFMA.FTZ R118, R26, UR4, -R107.reuse ;  /* 0x000000041a767c23 */ /* 0x100fe2000801086b */
[C---:B------:R-:W-:Y:S01]  /*b940*/  LOP3.LUT R86, R4.reuse, 0xff, RZ, 0xc0, !PT ;  /* 0x000000ff04567812 */ /* 0x040fe200078ec0ff */
[----:B------:R-:W1:Y:S01]  /*b950*/  MUFU.EX2 R88, R88 ;  /* 0x0000005800587308 */ /* 0x000e620000000800 */
[----:B------:R-:W-:Y:S01]  /*b960*/  LOP3.LUT R5, R4, 0xffff, RZ, 0xc0, !PT ;  /* 0x0000ffff04057812 */ /* 0x000fe200078ec0ff */
[--C-:B------:R-:W-:Y:S01]  /*b970*/  FFMA.FTZ R196, R6, UR4, -R107.reuse ;  /* 0x0000000406c47c23 */ /* 0x100fe2000801086b */
[----:B------:R-:W-:Y:S01]  /*b980*/  SHF.R.U32.HI R6, RZ, 0x18, R198 ;  /* 0x00000018ff067819 */ /* 0x000fe200000116c6 */
[--C-:B------:R-:W-:Y:S01]  /*b990*/  FFMA.FTZ R120, R23, UR4, -R107.reuse ;  /* 0x0000000417787c23 */ /* 0x100fe2000801086b */
[----:B------:R-:W-:Y:S01]  /*b9a0*/  ISETP.LE.U32.AND P6, PT, R86, UR12, PT ;  /* 0x0000000c56007c0c */ /* 0x000fe2000bfc3070 */
[----:B------:R-:W-:Y:S01]  /*b9b0*/  FFMA.FTZ R92, R11, UR4, -R107 ;  /* 0x000000040b5c7c23 */ /* 0x000fe2000801086b */
[----:B------:R-:W-:Y:S01]  /*b9c0*/  SHF.R.U32.HI R5, RZ, 0x8, R5 ;  /* 0x00000008ff057819 */ /* 0x000fe20000011605 */
[--C-:B------:R-:W-:Y:S01]  /*b9d0*/  FFMA.FTZ R94, R7, UR4, -R107.reuse ;  /* 0x00000004075e7c23 */ /* 0x100fe2000801086b */
[----:B------:R-:W-:Y:S01]  /*b9e0*/  ISETP.LE.U32.AND P1, PT, R6, UR12, PT ;  /* 0x0000000c06007c0c */ /* 0x000fe2000bf23070 */
[----:B------:R-:W-:Y:S01]  /*b9f0*/  MUFU.EX2 R196, R196 ;  /* 0x000000c400c47308 */ /* 0x000fe20000000800 */
[----:B------:R-:W-:Y:S01]  /*ba00*/  SHF.R.U32.HI R6, RZ, 0x18, R4 ;  /* 0x00000018ff067819 */ /* 0x000fe20000011604 */
[--C-:B------:R-:W-:Y:S01]  /*ba10*/  FFMA.FTZ R189, R12, UR4, -R106.reuse ;  /* 0x000000040cbd7c23 */ /* 0x100fe2000801086a */
[----:B------:R-:W-:Y:S01]  /*ba20*/  LOP3.LUT R5, R5, 0xffff, RZ, 0xc0, !PT ;  /* 0x0000ffff05057812 */ /* 0x000fe200078ec0ff */
[----:B------:R-:W-:Y:S01]  /*ba30*/  FFMA.FTZ R188, R13, UR4, -R106 ;  /* 0x000000040dbc7c23 */ /* 0x000fe2000801086a */
[----:B------:R-:W-:Y:S01]  /*ba40*/  SHF.R.U32.HI R4, RZ, 0x10, R4 ;  /* 0x00000010ff047819 */ /* 0x000fe20000011604 */
[--C-:B------:R-:W-:Y:S01]  /*ba50*/  FFMA.FTZ R197, R18, UR4, -R107.reuse ;  /* 0x0000000412c57c23 */ /* 0x100fe2000801086b */
[----:B-1----:R-:W-:Y:S03]  /*ba60*/  F2FP.F16.F32.PACK_AB R105, R88, R201 ;  /* 0x000000c95869723e */ /* 0x002fe600000000ff */
[----:B------:R-:W1:Y:S01]  /*ba70*/  MUFU.EX2 R94, R94 ;  /* 0x0000005e005e7308 */ /* 0x000e620000000800 */
[----:B------:R-:W-:Y:S01]  /*ba80*/  ISETP.LE.U32.AND P5, PT, R5, UR12, PT ;  /* 0x0000000c05007c0c */ /* 0x000fe2000bfa3070 */
[----:B------:R-:W-:Y:S01]  /*ba90*/  FFMA.FTZ R195, R19, UR4, -R107 ;  /* 0x0000000413c37c23 */ /* 0x000fe2000801086b */
[----:B------:R-:W-:Y:S01]  /*baa0*/  LOP3.LUT R5, R4, 0xff, RZ, 0xc0, !PT ;  /* 0x000000ff04057812 */ /* 0x000fe200078ec0ff */
[----:B------:R-:W-:Y:S01]  /*bab0*/  @!P6 HADD2 R161, -R105.H0_H0, -RZ.H0_H0 ;  /* 0xa00000ff69a1e230 */ /* 0x000fe20000000900 */
[----:B------:R-:W-:Y:S01]  /*bac0*/  SHF.R.U32.HI R4, RZ, 0x10, R198 ;  /* 0x00000010ff047819 */ /* 0x000fe200000116c6 */
[----:B------:R-:W-:Y:S01]  /*bad0*/  FFMA.FTZ R89, R16, UR4, -R106 ;  /* 0x0000000410597c23 */ /* 0x000fe2000801086a */
[----:B------:R-:W-:Y:S03]  /*bae0*/  PRMT R96, R105, 0x7632, R96 ;  /* 0x0000763269607816 */ /* 0x000fe60000000060 */
[----:B------:R-:W-:Y:S01]  /*baf0*/  MUFU.EX2 R194, R194 ;  /* 0x000000c200c27308 */ /* 0x000fe20000000800 */
[----:B------:R-:W-:Y:S01]  /*bb00*/  IADD3 R114, P0, R112, UR30, RZ ;  /* 0x0000001e70727c10 */ /* 0x000fe2000ff1e0ff */
[--C-:B------:R-:W-:Y:S01]  /*bb10*/  FFMA.FTZ R200, R17, UR4, -R106.reuse ;  /* 0x0000000411c87c23 */ /* 0x100fe2000801086a */
[----:B------:R-:W-:Y:S01]  /*bb20*/  LOP3.LUT R4, R4, 0xff, RZ, 0xc0, !PT ;  /* 0x000000ff04047812 */ /* 0x000fe200078ec0ff */
[----:B------:R-:W-:Y:S01]  /*bb30*/  FFMA.FTZ R119, R24, UR4, -R106 ;  /* 0x0000000418777c23 */ /* 0x000fe2000801086a */
[----:B------:R-:W-:Y:S01]  /*bb40*/  IADD3.X R115, R113, UR29, RZ, P0, !PT ;  /* 0x0000001d71737c10 */ /* 0x000fe200087fe4ff */
[----:B------:R-:W-:Y:S01]  /*bb50*/  @!P5 HADD2 R160, -R96.H0_H0, -RZ.H0_H0 ;  /* 0xa00000ff60a0d230 */ /* 0x000fe20000000900 */
[----:B------:R-:W-:Y:S03]  /*bb60*/  PRMT R103, R105, 0x5410, R96 ;  /* 0x0000541069677816 */ /* 0x000fe60000000060 */
[----:B------:R-:W2:Y:S01]  /*bb70*/  MUFU.EX2 R93, R93 ;  /* 0x0000005d005d7308 */ /* 0x000ea20000000800 */
[----:B------:R-:W-:Y:S01]  /*bb80*/  ISETP.LE.U32.AND P0, PT, R5, UR12, PT ;  /* 0x0000000c05007c0c */ /* 0x000fe2000bf03070 */
[--C-:B------:R-:W-:Y:S01]  /*bb90*/  FFMA.FTZ R116, R25, UR4, -R106.reuse ;  /* 0x0000000419747c23 */ /* 0x100fe2000801086a */
[----:B------:R-:W-:Y:S01]  /*bba0*/  @!P6 PRMT R105, R161, 0x5410, RZ ;  /* 0x00005410a169e816 */ /* 0x000fe200000000ff */
[--C-:B------:R-:W-:Y:S01]  /*bbb0*/  FFMA.FTZ R111, R28, UR4, -R106.reuse ;  /* 0x000000041c6f7c23 */ /* 0x100fe2000801086a */
[----:B------:R-:W-:Y:S01]  /*bbc0*/  ISETP.LE.U32.AND P6, PT, R4, UR12, PT ;  /* 0x0000000c04007c0c */ /* 0x000fe2000bfc3070 */
[----:B------:R-:W-:Y:S01]  /*bbd0*/  FFMA.FTZ R110, R29, UR4, -R106 ;  /* 0x000000041d6e7c23 */ /* 0x000fe2000801086a */
[----:B------:R-:W-:Y:S01]  /*bbe0*/  LOP3.LUT R4, R198, 0xffff, RZ, 0xc0, !PT ;  /* 0x0000ffffc6047812 */ /* 0x000fe200078ec0ff */
[----:B------:R-:W-:Y:S01]  /*bbf0*/  STG.E.U16 desc[UR22][R112.64], R105 ;  /* 0x0000006970007986 */ /* 0x000fe2000c101516 */
[----:B------:R-:W-:Y:S01]  /*bc00*/  LOP3.LUT R190, R203, UR21, R190, 0x96, !PT ;  /* 0x00000015cbbe7c12 */ /* 0x000fe2000f8e96be */
[----:B------:R-:W-:Y:S01]  /*bc10*/  MUFU.EX2 R92, R92 ;  /* 0x0000005c005c7308 */ /* 0x000fe20000000800 */
[----:B------:R-:W-:Y:S01]  /*bc20*/  SHF.R.U32.HI R4, RZ, 0x8, R4 ;  /* 0x00000008ff047819 */ /* 0x000fe20000011604 */
[--C-:B------:R-:W-:Y:S01]  /*bc30*/  FFMA.FTZ R108, R32, UR4, -R106.reuse ;  /* 0x00000004206c7c23 */ /* 0x100fe2000801086a */
[----:B-1----:R-:W-:Y:S01]  /*bc40*/  F2FP.F16.F32.PACK_AB R100, R94, R196 ;  /* 0x000000c45e64723e */ /* 0x002fe200000000ff */
[----:B------:R-:W-:Y:S01]  /*bc50*/  IMAD.WIDE.U32 R190, R190, -0x2daee0ad, RZ ;  /* 0xd2511f53bebe7825 */ /* 0x000fe200078e00ff */
[----:B------:R-:W-:Y:S02]  /*bc60*/  ISETP.LE.U32.AND P3, PT, R6, UR12, PT ;  /* 0x0000000c06007c0c */ /* 0x000fe4000bf63070 */
[----:B------:R-:W-:Y:S01]  /*bc70*/  LOP3.LUT R4, R4, 0xffff, RZ, 0xc0, !PT ;  /* 0x0000ffff04047812 */ /* 0x000fe200078ec0ff */
[----:B------:R-:W-:Y:S01]  /*bc80*/  @!P0 HADD2 R159, -R100.H0_H0, -RZ.H0_H0 ;  /* 0xa00000ff649f8230 */ /* 0x000fe20000000900 */
[----:B------:R-:W-:Y:S01]  /*bc90*/  PRMT R99, R100, 0x7632, R99 ;  /* 0x0000763264637816 */ /* 0x000fe20000000063 */
[----:B------:R-:W-:Y:S01]  /*bca0*/  MUFU.EX2 R189, R189 ;  /* 0x000000bd00bd7308 */ /* 0x000fe20000000800 */
[----:B------:R-:W-:Y:S01]  /*bcb0*/  @!P5 PRMT R96, R160, 0x5410, RZ ;  /* 0x00005410a060d816 */ /* 0x000fe200000000ff */
[----:B------:R-:W-:Y:S01]  /*bcc0*/  FFMA.FTZ R193, R10, UR4, -R107 ;  /* 0x000000040ac17c23 */ /* 0x000fe2000801086b */
[----:B------:R-:W-:Y:S01]  /*bcd0*/  ISETP.LE.U32.AND P5, PT, R4, UR12, PT ;  /* 0x0000000c04007c0c */ /* 0x000fe2000bfa3070 */
[----:B------:R-:W-:Y:S01]  /*bce0*/  FFMA.FTZ R106, R33, UR4, -R106 ;  /* 0x00000004216a7c23 */ /* 0x000fe2000801086a */
[----:B------:R-:W-:Y:S01]  /*bcf0*/  LOP3.LUT R4, R190, 0xff, RZ, 0xc0, !PT ;  /* 0x000000ffbe047812 */ /* 0x000fe200078ec0ff */
[----:B------:R-:W-:Y:S01]  /*bd00*/  STG.E.U16 desc[UR22][R112.64+0x2], R96 ;  /* 0x0000026070007986 */ /* 0x000fe2000c101516 */
[----:B------:R-:W-:Y:S01]  /*bd10*/  PRMT R102, R100, 0x5410, R99 ;  /* 0x0000541064667816 */ /* 0x000fe20000000063 */
[----:B------:R-:W-:Y:S01]  /*bd20*/  @!P3 HADD2 R158, -R99.H0_H0, -RZ.H0_H0 ;  /* 0xa00000ff639eb230 */ /* 0x000fe20000000900 */
[----:B------:R-:W-:Y:S01]  /*bd30*/  @!P0 PRMT R100, R159, 0x5410, RZ ;  /* 0x000054109f648816 */ /* 0x000fe200000000ff */
[----:B------:R-:W1:Y:S01]  /*bd40*/  MUFU.EX2 R193, R193 ;  /* 0x000000c100c17308 */ /* 0x000e620000000800 */
[----:B------:R-:W-:Y:S01]  /*bd50*/  ISETP.LE.U32.AND P0, PT, R4, UR12, PT ;  /* 0x0000000c04007c0c */ /* 0x000fe2000bf03070 */
[--C-:B------:R-:W-:Y:S01]  /*bd60*/  FFMA.FTZ R14, R14, UR4, -R107.reuse ;  /* 0x000000040e0e7c23 */ /* 0x100fe2000801086b */
[----:B------:R-:W-:Y:S01]  /*bd70*/  LOP3.LUT R4, R191, UR19, R192, 0x96, !PT ;  /* 0x00000013bf047c12 */ /* 0x000fe2000f8e96c0 */
[----:B------:R-:W-:Y:S01]  /*bd80*/  STG.E.U16 desc[UR22][R114.64], R100 ;  /* 0x0000006472007986 */ /* 0x000fe2000c101516 */
[----:B--2---:R-:W-:Y:S01]  /*bd90*/  F2FP.F16.F32.PACK_AB R101, R93, R194 ;  /* 0x000000c25d65723e */ /* 0x004fe200000000ff */
[--C-:B------:R-:W-:Y:S01]  /*bda0*/  FFMA.FTZ R15, R15, UR4, -R107.reuse ;  /* 0x000000040f0f7c23 */ /* 0x100fe2000801086b */
[----:B------:R-:W-:Y:S03]  /*bdb0*/  LOP3.LUT R5, R4, 0xff, RZ, 0xc0, !PT ;  /* 0x000000ff04057812 */ /* 0x000fe600078ec0ff */
[----:B------:R-:W2:Y:S01]  /*bdc0*/  MUFU.EX2 R188, R188 ;  /* 0x000000bc00bc7308 */ /* 0x000ea20000000800 */
[----:B------:R-:W-:Y:S01]  /*bdd0*/  @!P3 PRMT R99, R158, 0x5410, RZ ;  /* 0x000054109e63b816 */ /* 0x000fe200000000ff */
[----:B------:R-:W-:Y:S01]  /*bde0*/  @!P2 HADD2 R157, -R101.H0_H0, -RZ.H0_H0 ;  /* 0xa00000ff659da230 */ /* 0x000fe20000000900 */
[----:B------:R-:W-:Y:S01]  /*bdf0*/  ISETP.LE.U32.AND P3, PT, R5, UR12, PT ;  /* 0x0000000c05007c0c */ /* 0x000fe2000bf63070 */
[--C-:B------:R-:W-:Y:S01]  /*be00*/  FFMA.FTZ R121, R22, UR4, -R107.reuse ;  /* 0x0000000416797c23 */ /* 0x100fe2000801086b */
[----:B------:R-:W-:Y:S01]  /*be10*/  LOP3.LUT R5, R4, 0xffff, RZ, 0xc0, !PT ;  /* 0x0000ffff04057812 */ /* 0x000fe200078ec0ff */
[----:B------:R-:W-:Y:S01]  /*be20*/  STG.E.U16 desc[UR22][R114.64+0x2], R99 ;  /* 0x0000026372007986 */ /* 0x000fe2000c101516 */
[----:B------:R-:W-:Y:S01]  /*be30*/  PRMT R90, R101, 0x7632, R90 ;  /* 0x00007632655a7816 */ /* 0x000fe2000000005a */
[----:B------:R-:W-:Y:S01]  /*be40*/  FFMA.FTZ R117, R27, UR4, -R107 ;  /* 0x000000041b757c23 */ /* 0x000fe2000801086b */
[----:B------:R-:W-:Y:S01]  /*be50*/  SHF.R.U32.HI R5, RZ, 0x8, R5 ;  /* 0x00000008ff057819 */ /* 0x000fe20000011605 */
[--C-:B------:R-:W-:Y:S01]  /*be60*/  FFMA.FTZ R109, R30, UR4, -R107.reuse ;  /* 0x000000041e6d7c23 */ /* 0x100fe2000801086b */
[----:B-1----:R-:W-:Y:S01]  /*be70*/  F2FP.F16.F32.PACK_AB R91, R92, R193 ;  /* 0x000000c15c5b723e */ /* 0x002fe200000000ff */
[----:B------:R-:W-:Y:S01]  /*be80*/  @!P5 HADD2 R156, -R90.H0_H0, -RZ.H0_H0 ;  /* 0xa00000ff5a9cd230 */ /* 0x000fe20000000900 */
[----:B------:R-:W-:Y:S01]  /*be90*/  LOP3.LUT R5, R5, 0xffff, RZ, 0xc0, !PT ;  /* 0x0000ffff05057812 */ /* 0x000fe200078ec0ff */
[----:B------:R-:W-:Y:S01]  /*bea0*/  MUFU.EX2 R117, R117 ;  /* 0x0000007500757308 */ /* 0x000fe20000000800 */
[----:B------:R-:W-:Y:S01]  /*beb0*/  SHF.R.U32.HI R6, RZ, 0x18, R4 ;  /* 0x00000018ff067819 */ /* 0x000fe20000011604 */
[----:B------:R-:W-:Y:S01]  /*bec0*/  @!P6 HADD2 R155, -R91.H0_H0, -RZ.H0_H0 ;  /* 0xa00000ff5b9be230 */ /* 0x000fe20000000900 */
[----:B------:R-:W-:Y:S01]  /*bed0*/  PRMT R98, R101, 0x5410, R90 ;  /* 0x0000541065627816 */ /* 0x000fe2000000005a */
[----:B------:R-:W-:Y:S01]  /*bee0*/  FFMA.FTZ R104, R31, UR4, -R107 ;  /* 0x000000041f687c23 */ /* 0x000fe2000801086b */
[----:B------:R-:W-:Y:S02]  /*bef0*/  @!P5 PRMT R90, R156, 0x5410, RZ ;  /* 0x000054109c5ad816 */ /* 0x000fe400000000ff */
[----:B------:R-:W-:Y:S03]  /*bf00*/  PRMT R86, R91, 0x7632, R86 ;  /* 0x000076325b567816 */ /* 0x000fe60000000056 */
[----:B------:R-:W-:Y:S01]  /*bf10*/  MUFU.EX2 R119, R119 ;  /* 0x0000007700777308 */ /* 0x000fe20000000800 */
[----:B------:R-:W-:Y:S01]  /*bf20*/  @!P2 PRMT R101, R157, 0x5410, RZ ;  /* 0x000054109d65a816 */ /* 0x000fe200000000ff */
[----:B------:R1:W-:Y:S01]  /*bf30*/  STG.E.U16 desc[UR22][R112.64+0x12], R90 ;  /* 0x0000125a70007986 */ /* 0x0003e2000c101516 */
[----:B------:R-:W-:Y:S01]  /*bf40*/  ISETP.LE.U32.AND P5, PT, R5, UR12, PT ;  /* 0x0000000c05007c0c */ /* 0x000fe2000bfa3070 */
[----:B------:R-:W-:Y:S01]  /*bf50*/  @!P1 HADD2 R154, -R86.H0_H0, -RZ.H0_H0 ;  /* 0xa00000ff569a9230 */ /* 0x000fe20000000900 */
[----:B------:R-:W-:Y:S01]  /*bf60*/  ISETP.LE.U32.AND P2, PT, R6, UR12, PT ;  /* 0x0000000c06007c0c */ /* 0x000fe2000bf43070 */
[----:B------:R-:W-:Y:S01]  /*bf70*/  STG.E.U16 desc[UR22][R112.64+0x10], R101 ;  /* 0x0000106570007986 */ /* 0x000fe2000c101516 */
[----:B------:R-:W-:Y:S03]  /*bf80*/  SHF.R.U32.HI R5, RZ, 0x10, R190 ;  /* 0x00000010ff057819 */ /* 0x000fe600000116be */
[----:B------:R-:W3:Y:S01]  /*bf90*/  MUFU.EX2 R116, R116 ;  /* 0x0000007400747308 */ /* 0x000ee20000000800 */
[----:B------:R-:W-:Y:S02]  /*bfa0*/  SHF.R.U32.HI R6, RZ, 0x10, R4 ;  /* 0x00000010ff067819 */ /* 0x000fe40000011604 */
[----:B------:R-:W-:Y:S02]  /*bfb0*/  LOP3.LUT R4, R5, 0xff, RZ, 0xc0, !PT ;  /* 0x000000ff05047812 */ /* 0x000fe400078ec0ff */
[----:B--2---:R-:W-:Y:S02]  /*bfc0*/  F2FP.F16.F32.PACK_AB R87, R188, R189 ;  /* 0x000000bdbc57723e */ /* 0x004fe400000000ff */
[----:B------:R-:W-:Y:S03]  /*bfd0*/  LOP3.LUT R5, R6, 0xff, RZ, 0xc0, !PT ;  /* 0x000000ff06057812 */ /* 0x000fe600078ec0ff */
[----:B------:R-:W-:Y:S01]  /*bfe0*/  MUFU.EX2 R111, R111 ;  /* 0x0000006f006f7308 */ /* 0x000fe20000000800 */
[----:B------:R-:W-:Y:S01]  /*bff0*/  PRMT R95, R91, 0x5410, R86 ;  /* 0x000054105b5f7816 */ /* 0x000fe20000000056 */
[----:B------:R-:W-:Y:S01]  /*c000*/  @!P3 HADD2 R153, -R87.H0_H0, -RZ.H0_H0 ;  /* 0xa00000ff5799b230 */ /* 0x000fe20000000900 */
[----:B------:R-:W-:Y:S02]  /*c010*/  @!P1 PRMT R86, R154, 0x5410, RZ ;  /* 0x000054109a569816 */ /* 0x000fe400000000ff */
[----:B------:R-:W-:Y:S02]  /*c020*/  ISETP.LE.U32.AND P1, PT, R5, UR12, PT ;  /* 0x0000000c05007c0c */ /* 0x000fe4000bf23070 */
[----:B------:R-:W-:Y:S01]  /*c030*/  @!P6 PRMT R91, R155, 0x5410, RZ ;  /* 0x000054109b5be816 */ /* 0x000fe200000000ff */
[----:B------:R-:W-:Y:S01]  /*c040*/  STG.E.U16 desc[UR22][R114.64+0x12], R86 ;  /* 0x0000125672007986 */ /* 0x000fe2000c101516 */
[C---:B------:R-:W-:Y:S02]  /*c050*/  PRMT R84, R87.reuse, 0x7632, R84 ;  /* 0x0000763257547816 */ /* 0x040fe40000000054 */
[----:B------:R-:W-:Y:S01]  /*c060*/  LOP3.LUT R5, R190, 0xffff, RZ, 0xc0, !PT ;  /* 0x0000ffffbe057812 */ /* 0x000fe200078ec0ff */
[----:B------:R-:W-:Y:S01]  /*c070*/  STG.E.U16 desc[UR22][R114.64+0x10], R91 ;  /* 0x0000105b72007986 */ /* 0x000fe2000c101516 */
[----:B------:R-:W-:Y:S01]  /*c080*/  ISETP.LE.U32.AND P6, PT, R4, UR12, PT ;  /* 0x0000000c04007c0c */ /* 0x000fe2000bfc3070 */
[----:B-1----:R-:W-:Y:S01]  /*c090*/  MUFU.EX2 R90, R118 ;  /* 0x00000076005a7308 */ /* 0x002fe20000000800 */
[----:B------:R-:W-:Y:S01]  /*c0a0*/  SHF.R.U32.HI R4, RZ, 0x18, R190 ;  /* 0x00000018ff047819 */ /* 0x000fe200000116be */
[----:B------:R-:W-:Y:S01]  /*c0b0*/  @!P5 HADD2 R151, -R84.H0_H0, -RZ.H0_H0 ;  /* 0xa00000ff5497d230 */ /* 0x000fe20000000900 */
[----:B------:R-:W-:Y:S02]  /*c0c0*/  PRMT R97, R87, 0x5410, R84 ;  /* 0x0000541057617816 */ /* 0x000fe40000000054 */
[----:B------:R-:W-:Y:S02]  /*c0d0*/  SHF.R.U32.HI R5, RZ, 0x8, R5 ;  /* 0x00000008ff057819 */ /* 0x000fe40000011605 */
[----:B------:R-:W-:Y:S03]  /*c0e0*/  @!P3 PRMT R87, R153, 0x5410, RZ ;  /* 0x000054109957b816 */ /* 0x000fe600000000ff */
[----:B------:R-:W-:Y:S01]  /*c0f0*/  MUFU.EX2 R118, R110 ;  /* 0x0000006e00767308 */ /* 0x000fe20000000800 */
[----:B------:R-:W-:Y:S01]  /*c100*/  ISETP.LE.U32.AND P3, PT, R4, UR12, PT ;  /* 0x0000000c04007c0c */ /* 0x000fe2000bf63070 */
[----:B------:R-:W-:Y:S01]  /*c110*/  FADD.FTZ R4, -R2, R85 ;  /* 0x0000005502047221 */ /* 0x000fe20000010100 */
[----:B------:R-:W-:Y:S01]  /*c120*/  LOP3.LUT R7, R181, UR16, RZ, 0x3c, !PT ;  /* 0x00000010b5077c12 */ /* 0x000fe2000f8e3cff */
[----:B------:R-:W-:Y:S01]  /*c130*/  STG.E.U16 desc[UR22][R112.64+0x20], R87 ;  /* 0x0000205770007986 */ /* 0x000fe2000c101516 */
[----:B------:R-:W-:Y:S01]  /*c140*/  LOP3.LUT R5, R5, 0xffff, RZ, 0xc0, !PT ;  /* 0x0000ffff05057812 */ /* 0x000fe200078ec0ff */
[--C-:B------:R-:W-:Y:S01]  /*c150*/  FFMA.FTZ R85, R34, UR4, -R107.reuse ;  /* 0x0000000422557c23 */ /* 0x100fe2000801086b */
[----:B------:R-:W-:Y:S01]  /*c160*/  @!P5 PRMT R84, R151, 0x5410, RZ ;  /* 0x000054109754d816 */ /* 0x000fe200000000ff */
[----:B------:R-:W-:Y:S01]  /*c170*/  FMUL.FTZ R6, R4, UR4 ;  /* 0x0000000404067c20 */ /* 0x000fe20008410000 */
[----:B------:R-:W-:Y:S01]  /*c180*/  ISETP.LE.U32.AND P5, PT, R5, UR12, PT ;  /* 0x0000000c05007c0c */ /* 0x000fe2000bfa3070 */
[----:B------:R-:W-:Y:S01]  /*c190*/  IMAD.WIDE.U32 R4, R7, -0x326172a9, RZ ;  /* 0xcd9e8d5707047825 */ /* 0x000fe200078e00ff */
[----:B------:R-:W-:Y:S01]  /*c1a0*/  LOP3.LUT R202, R199, UR18, R202, 0x96, !PT ;  /* 0x00000012c7ca7c12 */ /* 0x000fe2000f8e96ca */
[----:B------:R-:W-:Y:S01]  /*c1b0*/  STG.E.U16 desc[UR22][R112.64+0x22], R84 ;  /* 0x0000225470007986 */ /* 0x000fe2000c101516 */
[----:B---3--:R-:W-:Y:S01]  /*c1c0*/  F2FP.F16.F32.PACK_AB R100, R116, R119 ;  /* 0x000000777464723e */ /* 0x008fe200000000ff */
[----:B------:R-:W1:Y:S01]  /*c1d0*/  MUFU.EX2 R6, R6 ;  /* 0x0000000600067308 */ /* 0x000e620000000800 */
[----:B------:R-:W-:Y:S01]  /*c1e0*/  LOP3.LUT R18, R5, UR37, R178, 0x96, !PT ;  /* 0x0000002505127c12 */ /* 0x000fe2000f8e96b2 */
[----:B------:R-:W-:Y:S01]  /*c1f0*/  FFMA.FTZ R107, R35, UR4, -R107 ;  /* 0x00000004236b7c23 */ /* 0x000fe2000801086b */
[----:B------:R-:W-:Y:S02]  /*c200*/  LOP3.LUT R7, R123, UR35, R4, 0x96, !PT ;  /* 0x000000237b077c12 */ /* 0x000fe4000f8e9604 */
[----:B------:R-:W-:Y:S01]  /*c210*/  PRMT R99, R100, 0x7632, R99 ;  /* 0x0000763264637816 */ /* 0x000fe20000000063 */
[----:B------:R-:W-:Y:S05]  /*c220*/  IMAD.WIDE.U32 R18, R18, -0x2daee0ad, RZ ;  /* 0xd2511f5312127825 */ /* 0x000fea00078e00ff */
[----:B------:R-:W-:Y:S05]  /*c230*/  LOP3.LUT R10, R19, UR34, R176, 0x96, !PT ;  /* 0x00000022130a7c12 */ /* 0x000fea000f8e96b0 */
[----:B------:R-:W-:Y:S04]  /*c240*/  IMAD.WIDE.U32 R10, R10, -0x326172a9, RZ ;  /* 0xcd9e8d570a0a7825 */ /* 0x000fe800078e00ff */
[C---:B-1----:R-:W-:Y:S01]  /*c250*/  FMUL.FTZ R8, R6.reuse, R56 ;  /* 0x0000003806087220 */ /* 0x042fe20000410000 */
[C---:B------:R-:W-:Y:S01]  /*c260*/  FMUL.FTZ R9, R6.reuse, R57 ;  /* 0x0000003906097220 */ /* 0x040fe20000410000 */
[----:B------:R-:W-:Y:S01]  /*c270*/  IMAD.WIDE.U32 R56, R7, -0x2daee0ad, RZ ;  /* 0xd2511f5307387825 */ /* 0x000fe200078e00ff */
[----:B------:R-:W-:Y:S03]  /*c280*/  LOP3.LUT R122, R11, UR33, R122, 0x96, !PT ;  /* 0x000000210b7a7c12 */ /* 0x000fe6000f8e967a */
[C---:B------:R-:W-:Y:S01]  /*c290*/  FMUL.FTZ R4, R6.reuse, R52 ;  /* 0x0000003406047220 */ /* 0x040fe20000410000 */
[----:B------:R-:W-:Y:S01]  /*c2a0*/  FMUL.FTZ R5, R6, R53 ;  /* 0x0000003506057220 */ /* 0x000fe20000410000 */
[----:B------:R-:W-:Y:S01]  /*c2b0*/  LOP3.LUT R18, R57, UR28, R18, 0x96, !PT ;  /* 0x0000001c39127c12 */ /* 0x000fe2000f8e9612 */
[----:B------:R-:W-:Y:S04]  /*c2c0*/  IMAD.WIDE.U32 R52, R122, -0x2daee0ad, RZ ;  /* 0xd2511f537a347825 */ /* 0x000fe800078e00ff */
[C---:B------:R-:W-:Y:S01]  /*c2d0*/  FMUL.FTZ R12, R6.reuse, R60 ;  /* 0x0000003c060c7220 */ /* 0x040fe20000410000 */
[C---:B------:R-:W-:Y:S01]  /*c2e0*/  FMUL.FTZ R13, R6.reuse, R61 ;  /* 0x0000003d060d7220 */ /* 0x040fe20000410000 */
[----:B------:R-:W-:Y:S01]  /*c2f0*/  LOP3.LUT R61, R191, UR19, R192, 0x96, !PT ;  /* 0x00000013bf3d7c12 */ /* 0x000fe2000f8e96c0 */
[C---:B------:R-:W-:Y:S01]  /*c300*/  FMUL.FTZ R16, R6.reuse, R64 ;  /* 0x0000004006107220 */ /* 0x040fe20000410000 */
[----:B------:R-:W-:Y:S01]  /*c310*/  LOP3.LUT R56, R53, UR24, R56, 0x96, !PT ;  /* 0x0000001835387c12 */ /* 0x000fe2000f8e9638 */
        /* <DEDUP_REMOVED lines=18> */
[----:B------:R-:W-:Y:S04]  /*c440*/  IMAD.WIDE.U32 R18, R18, -0x326172a9, RZ ;  /* 0xcd9e8d5712127825 */ /* 0x000fe800078e00ff */
[----:B------:R-:W-:Y:S01]  /*c450*/  FADD.FTZ R6, -R0, R3 ;  /* 0x0000000300067221 */ /* 0x000fe20000010100 */
[----:B------:R-:W-:Y:S01]  /*c460*/  MUFU.EX2 R60, R15 ;  /* 0x0000000f003c7308 */ /* 0x000fe20000000800 */
[----:B------:R-:W-:Y:S01]  /*c470*/  FADD.FTZ R185, R88, R185 ;  /* 0x000000b958b97221 */ /* 0x000fe20000010000 */
[----:B------:R-:W-:Y:S01]  /*c480*/  IMAD.WIDE.U32 R56, R56, -0x326172a9, RZ ;  /* 0xcd9e8d5738387825 */ /* 0x000fe200078e00ff */
[----:B------:R-:W-:Y:S03]  /*c490*/  LOP3.LUT R122, R19, UR25, R10, 0x96, !PT ;  /* 0x00000019137a7c12 */ /* 0x000fe6000f8e960a */
[----:B------:R-:W-:Y:S01]  /*c4a0*/  FMUL.FTZ R3, R6, UR4 ;  /* 0x0000000406037c20 */ /* 0x000fe20008410000 */
[----:B------:R-:W-:Y:S03]  /*c4b0*/  LOP3.LUT R81, R57, UR21, R18, 0x96, !PT ;  /* 0x0000001539517c12 */ /* 0x000fe6000f8e9612 */
[----:B------:R-:W-:Y:S01]  /*c4c0*/  MUFU.EX2 R73, R89 ;  /* 0x0000005900497308 */ /* 0x000fe20000000800 */
[----:B------:R-:W-:Y:S05]  /*c4d0*/  IMAD.WIDE.U32 R122, R122, -0x2daee0ad, RZ ;  /* 0xd2511f537a7a7825 */ /* 0x000fea00078e00ff */
[----:B------:R-:W-:Y:S04]  /*c4e0*/  LOP3.LUT R52, R123, UR20, R52, 0x96, !PT ;  /* 0x000000147b347c12 */ /* 0x000fe8000f8e9634 */
[----:B------:R-:W1:Y:S01]  /*c4f0*/  MUFU.EX2 R53, R14 ;  /* 0x0000000e00357308 */ /* 0x000e620000000800 */
[----:B------:R-:W-:Y:S05]  /*c500*/  IMAD.WIDE.U32 R68, R52, -0x326172a9, RZ ;  /* 0xcd9e8d5734447825 */ /* 0x000fea00078e00ff */
[----:B------:R-:W-:Y:S04]  /*c510*/  LOP3.LUT R52, R69, UR18, R56, 0x96, !PT ;  /* 0x0000001245347c12 */ /* 0x000fe8000f8e9638 */
[----:B------:R-:W2:Y:S01]  /*c520*/  MUFU.EX2 R3, R3 ;  /* 0x0000000300037308 */ /* 0x000ea20000000800 */
[----:B------:R-:W-:Y:S02]  /*c530*/  LOP3.LUT R77, R68, 0xffff, RZ, 0xc0, !PT ;  /* 0x0000ffff444d7812 */ /* 0x000fe400078ec0ff */
[----:B-1----:R-:W-:Y:S07]  /*c540*/  F2FP.F16.F32.PACK_AB R89, R60, R53 ;  /* 0x000000353c59723e */ /* 0x002fee00000000ff */
[----:B------:R-:W1:Y:S01]  /*c550*/  MUFU.EX2 R80, R200 ;  /* 0x000000c800507308 */ /* 0x000e620000000800 */
[----:B------:R-:W-:Y:S01]  /*c560*/  PRMT R88, R89, 0x7632, R88 ;  /* 0x0000763259587816 */ /* 0x000fe20000000058 */
[----:B------:R-:W-:Y:S02]  /*c570*/  @!P1 HADD2 R152, -R89.H0_H0, -RZ.H0_H0 ;  /* 0xa00000ff59989230 */ /* 0x000fe40000000900 */
[----:B--2---:R-:W-:Y:S01]  /*c580*/  FMUL.FTZ R26, R3, R74 ;  /* 0x0000004a031a7220 */ /* 0x004fe20000410000 */
[----:B------:R-:W-:Y:S01]  /*c590*/  LOP3.LUT R74, R69, UR18, R56, 0x96, !PT ;  /* 0x00000012454a7c12 */ /* 0x000fe2000f8e9638 */
[C---:B------:R-:W-:Y:S01]  /*c5a0*/  FMUL.FTZ R11, R3.reuse, R59 ;  /* 0x0000003b030b7220 */ /* 0x040fe20000410000 */
[----:B------:R-:W-:Y:S01]  /*c5b0*/  LOP3.LUT R56, R52, 0xff, RZ, 0xc0, !PT ;  /* 0x000000ff34387812 */ /* 0x000fe200078ec0ff */
[----:B------:R-:W-:Y:S01]  /*c5c0*/  FMUL.FTZ R18, R3, R66 ;  /* 0x0000004203127220 */ /* 0x000fe20000410000 */
[----:B------:R-:W-:Y:S01]  /*c5d0*/  PRMT R66, R89, 0x5410, R88 ;  /* 0x0000541059427816 */ /* 0x000fe20000000058 */
[C---:B------:R-:W-:Y:S01]  /*c5e0*/  FFMA.FTZ R196, R3.reuse, R184, R196 ;  /* 0x000000b803c47223 */ /* 0x040fe200000100c4 */
[----:B------:R-:W-:Y:S01]  /*c5f0*/  @!P1 PRMT R89, R152, 0x5410, RZ ;  /* 0x0000541098599816 */ /* 0x000fe200000000ff */
[C---:B------:R-:W-:Y:S01]  /*c600*/  FMUL.FTZ R7, R3.reuse, R55 ;  /* 0x0000003703077220 */ /* 0x040fe20000410000 */
[----:B------:R-:W-:Y:S01]  /*c610*/  ISETP.LE.U32.AND P1, PT, R56, UR12, PT ;  /* 0x0000000c38007c0c */ /* 0x000fe2000bf23070 */
[C---:B------:R-:W-:Y:S01]  /*c620*/  FMUL.FTZ R10, R3.reuse, R58 ;  /* 0x0000003a030a7220 */ /* 0x040fe20000410000 */
[----:B------:R-:W-:Y:S01]  /*c630*/  SHF.R.U32.HI R56, RZ, 0x10, R52 ;  /* 0x00000010ff387819 */ /* 0x000fe20000011634 */
[----:B------:R-:W-:Y:S01]  /*c640*/  STG.E.U16 desc[UR22][R114.64+0x20], R89 ;  /* 0x0000205972007986 */ /* 0x000fe2000c101516 */
[----:B------:R-:W-:Y:S01]  /*c650*/  LOP3.LUT R55, R198, 0xffff, RZ, 0xc0, !PT ;  /* 0x0000ffffc6377812 */ /* 0x000fe200078ec0ff */
[----:B------:R-:W-:Y:S01]  /*c660*/  FADD.FTZ R196, R94, R196 ;  /* 0x000000c45ec47221 */ /* 0x000fe20000010000 */
[----:B-1----:R-:W-:Y:S01]  /*c670*/  F2FP.F16.F32.PACK_AB R94, R80, R73 ;  /* 0x00000049505e723e */ /* 0x002fe200000000ff */
[----:B------:R-:W-:Y:S01]  /*c680*/  @!P2 HADD2 R150, -R88.H0_H0, -RZ.H0_H0 ;  /* 0xa00000ff5896a230 */ /* 0x000fe20000000900 */
[----:B------:R-:W-:Y:S01]  /*c690*/  LOP3.LUT R56, R56, 0xff, RZ, 0xc0, !PT ;  /* 0x000000ff38387812 */ /* 0x000fe200078ec0ff */
[----:B------:R-:W-:Y:S01]  /*c6a0*/  FADD.FTZ R58, R194, R185 ;  /* 0x000000b9c23a7221 */ /* 0x000fe20000010000 */
[----:B------:R-:W-:Y:S01]  /*c6b0*/  SHF.R.U32.HI R55, RZ, 0x8, R55 ;  /* 0x00000008ff377819 */ /* 0x000fe20000011637 */
[C---:B------:R-:W-:Y:S01]  /*c6c0*/  FMUL.FTZ R6, R3.reuse, R54 ;  /* 0x0000003603067220 */ /* 0x040fe20000410000 */
[----:B------:R-:W-:Y:S01]  /*c6d0*/  LOP3.LUT R54, R198, 0xff, RZ, 0xc0, !PT ;  /* 0x000000ffc6367812 */ /* 0x000fe200078ec0ff */
[C---:B------:R-:W-:Y:S01]  /*c6e0*/  FMUL.FTZ R14, R3.reuse, R62 ;  /* 0x0000003e030e7220 */ /* 0x040fe20000410000 */
[----:B------:R-:W-:Y:S01]  /*c6f0*/  @!P2 PRMT R88, R150, 0x5410, RZ ;  /* 0x000054109658a816 */ /* 0x000fe200000000ff */
[C---:B------:R-:W-:Y:S01]  /*c700*/  FMUL.FTZ R15, R3.reuse, R63 ;  /* 0x0000003f030f7220 */ /* 0x040fe20000410000 */
[----:B------:R-:W-:Y:S01]  /*c710*/  ISETP.LE.U32.AND P2, PT, R56, UR12, PT ;  /* 0x0000000c38007c0c */ /* 0x000fe2000bf43070 */
[C---:B------:R-:W-:Y:S01]  /*c720*/  FMUL.FTZ R19, R3.reuse, R67 ;  /* 0x0000004303137220 */ /* 0x040fe20000410000 */
[----:B------:R-:W-:Y:S01]  /*c730*/  PRMT R54, R54, 0x5410, R55 ;  /* 0x0000541036367816 */ /* 0x000fe20000000037 */
[C---:B------:R-:W-:Y:S01]  /*c740*/  FMUL.FTZ R22, R3.reuse, R70 ;  /* 0x0000004603167220 */ /* 0x040fe20000410000 */
[----:B------:R-:W-:Y:S01]  /*c750*/  SHF.R.U32.HI R56, RZ, 0x18, R52 ;  /* 0x00000018ff387819 */ /* 0x000fe20000011634 */
[C---:B------:R-:W-:Y:S01]  /*c760*/  FMUL.FTZ R23, R3.reuse, R71 ;  /* 0x0000004703177220 */ /* 0x040fe20000410000 */
[----:B------:R-:W-:Y:S01]  /*c770*/  SHF.R.U32.HI R70, RZ, 0x18, R202 ;  /* 0x00000018ff467819 */ /* 0x000fe200000116ca */
[C---:B------:R-:W-:Y:S01]  /*c780*/  FMUL.FTZ R27, R3.reuse, R75 ;  /* 0x0000004b031b7220 */ /* 0x040fe20000410000 */
[--C-:B------:R-:W-:Y:S01]  /*c790*/  SHF.R.U32.HI R67, RZ, 0x10, R190.reuse ;  /* 0x00000010ff437819 */ /* 0x100fe200000116be */
[C---:B------:R-:W-:Y:S01]  /*c7a0*/  FMUL.FTZ R30, R3.reuse, R78 ;  /* 0x0000004e031e7220 */ /* 0x040fe20000410000 */
[----:B------:R-:W-:Y:S01]  /*c7b0*/  SHF.R.U32.HI R63, RZ, 0x18, R190 ;  /* 0x00000018ff3f7819 */ /* 0x000fe200000116be */
[C---:B------:R-:W-:Y:S01]  /*c7c0*/  FMUL.FTZ R31, R3.reuse, R79 ;  /* 0x0000004f031f7220 */ /* 0x040fe20000410000 */
[----:B------:R-:W-:Y:S01]  /*c7d0*/  LOP3.LUT R69, R68, 0xffff, RZ, 0xc0, !PT ;  /* 0x0000ffff44457812 */ /* 0x000fe200078ec0ff */
[C---:B------:R-:W-:Y:S01]  /*c7e0*/  FMUL.FTZ R34, R3.reuse, R82 ;  /* 0x0000005203227220 */ /* 0x040fe20000410000 */
[----:B------:R-:W-:Y:S01]  /*c7f0*/  LOP3.LUT R82, R190, 0xff, RZ, 0xc0, !PT ;  /* 0x000000ffbe527812 */ /* 0x000fe200078ec0ff */
[C---:B------:R-:W-:Y:S01]  /*c800*/  FMUL.FTZ R35, R3.reuse, R83 ;  /* 0x0000005303237220 */ /* 0x040fe20000410000 */
[----:B------:R-:W-:Y:S01]  /*c810*/  LOP3.LUT R71, R68, 0xff, RZ, 0xc0, !PT ;  /* 0x000000ff44477812 */ /* 0x000fe200078ec0ff */
[C---:B------:R-:W-:Y:S01]  /*c820*/  FMUL.FTZ R38, R3.reuse, R38 ;  /* 0x0000002603267220 */ /* 0x040fe20000410000 */
[----:B------:R-:W-:Y:S01]  /*c830*/  SHF.R.U32.HI R69, RZ, 0x8, R69 ;  /* 0x00000008ff457819 */ /* 0x000fe20000011645 */
[C---:B------:R-:W-:Y:S01]  /*c840*/  FMUL.FTZ R39, R3.reuse, R39 ;  /* 0x0000002703277220 */ /* 0x040fe20000410000 */
[C---:B------:R-:W-:Y:S01]  /*c850*/  FMUL.FTZ R42, R3.reuse, R42 ;  /* 0x0000002a032a7220 */ /* 0x040fe20000410000 */
[C---:B------:R-:W-:Y:S01]  /*c860*/  FMUL.FTZ R43, R3.reuse, R43 ;  /* 0x0000002b032b7220 */ /* 0x040fe20000410000 */
[C---:B------:R-:W-:Y:S01]  /*c870*/  FMUL.FTZ R46, R3.reuse, R46 ;  /* 0x0000002e032e7220 */ /* 0x040fe20000410000 */
[C---:B------:R-:W-:Y:S01]  /*c880*/  FMUL.FTZ R47, R3.reuse, R47 ;  /* 0x0000002f032f7220 */ /* 0x040fe20000410000 */
[C---:B------:R-:W-:Y:S01]  /*c890*/  FMUL.FTZ R50, R3.reuse, R50 ;  /* 0x0000003203327220 */ /* 0x040fe20000410000 */
[----:B------:R-:W-:Y:S01]  /*c8a0*/  FMUL.FTZ R51, R3, R51 ;  /* 0x0000003303337220 */ /* 0x000fe20000410000 */
[----:B------:R-:W-:Y:S01]  /*c8b0*/  SHF.R.U32.HI R3, RZ, 0x10, R198 ;  /* 0x00000010ff037819 */ /* 0x000fe200000116c6 */
[----:B------:R-:W-:Y:S01]  /*c8c0*/  FADD.FTZ R58, R93, R58 ;  /* 0x0000003a5d3a7221 */ /* 0x000fe20000010000 */
[C---:B------:R-:W-:Y:S01]  /*c8d0*/  PRMT R93, R94.reuse, 0x7632, R93 ;  /* 0x000076325e5d7816 */ /* 0x040fe2000000005d */
[----:B------:R-:W-:Y:S01]  /*c8e0*/  @!P0 HADD2 R149, -R94.H0_H0, -RZ.H0_H0 ;  /* 0xa00000ff5e958230 */ /* 0x000fe20000000900 */
[----:B------:R-:W-:Y:S01]  /*c8f0*/  SHF.R.U32.HI R198, RZ, 0x18, R198 ;  /* 0x00000018ffc67819 */ /* 0x000fe200000116c6 */
[----:B------:R-:W-:Y:S01]  /*c900*/  MUFU.EX2 R79, R197 ;  /* 0x000000c5004f7308 */ /* 0x000fe20000000800 */
[----:B------:R-:W-:Y:S01]  /*c910*/  LOP3.LUT R55, R3, 0xff, RZ, 0xc0, !PT ;  /* 0x000000ff03377812 */ /* 0x000fe200078ec0ff */
[----:B------:R-:W-:Y:S01]  /*c920*/  STG.E.U16 desc[UR22][R114.64+0x22], R88 ;  /* 0x0000225872007986 */ /* 0x000fe2000c101516 */
[----:B------:R-:W-:Y:S01]  /*c930*/  PRMT R65, R94, 0x5410, R93 ;  /* 0x000054105e417816 */ /* 0x000fe2000000005d */
[----:B------:R-:W-:Y:S01]  /*c940*/  @!P5 HADD2 R148, -R93.H0_H0, -RZ.H0_H0 ;  /* 0xa00000ff5d94d230 */ /* 0x000fe20000000900 */
[----:B------:R-:W-:Y:S01]  /*c950*/  @!P0 PRMT R94, R149, 0x5410, RZ ;  /* 0x00005410955e8816 */ /* 0x000fe200000000ff */
[----:B------:R-:W-:Y:S01]  /*c960*/  FADD.FTZ R189, R189, R58 ;  /* 0x0000003abdbd7221 */ /* 0x000fe20000010000 */
[----:B------:R-:W-:Y:S03]  /*c970*/  ISETP.LE.U32.AND P0, PT, R56, UR12, PT ;  /* 0x0000000c38007c0c */ /* 0x000fe6000bf03070 */
[----:B------:R-:W1:Y:S01]  /*c980*/  MUFU.EX2 R76, R195 ;  /* 0x000000c3004c7308 */ /* 0x000e620000000800 */
[----:B------:R-:W-:Y:S01]  /*c990*/  LOP3.LUT R3, R68, 0xff, RZ, 0xc0, !PT ;  /* 0x000000ff44037812 */ /* 0x000fe200078ec0ff */
[----:B------:R-:W-:Y:S01]  /*c9a0*/  STG.E.U16 desc[UR22][R112.64+0x30], R94 ;  /* 0x0000305e70007986 */ /* 0x000fe2000c101516 */
[----:B------:R-:W-:Y:S01]  /*c9b0*/  PRMT R56, R55, 0x5410, R198 ;  /* 0x0000541037387816 */ /* 0x000fe200000000c6 */
[----:B------:R-:W-:Y:S01]  /*c9c0*/  FADD.FTZ R193, R193, R196 ;  /* 0x000000c4c1c17221 */ /* 0x000fe20000010000 */
[----:B------:R-:W-:Y:S01]  /*c9d0*/  LOP3.LUT R55, R202, 0xffff, RZ, 0xc0, !PT ;  /* 0x0000ffffca377812 */ /* 0x000fe200078ec0ff */
[----:B------:R-:W-:Y:S01]  /*c9e0*/  FADD.FTZ R188, R188, R189 ;  /* 0x000000bdbcbc7221 */ /* 0x000fe20000010000 */
[----:B------:R-:W-:Y:S03]  /*c9f0*/  @!P5 PRMT R93, R148, 0x5410, RZ ;  /* 0x00005410945dd816 */ /* 0x000fe600000000ff */
[----:B------:R-:W-:Y:S01]  /*ca00*/  MUFU.EX2 R75, R186 ;  /* 0x000000ba004b7308 */ /* 0x000fe20000000800 */
[----:B------:R-:W-:Y:S01]  /*ca10*/  ISETP.LE.U32.AND P5, PT, R3, UR12, PT ;  /* 0x0000000c03007c0c */ /* 0x000fe2000bfa3070 */
[----:B------:R-:W-:Y:S01]  /*ca20*/  FADD.FTZ R62, R92, R193 ;  /* 0x000000c15c3e7221 */ /* 0x000fe20000010000 */
[----:B------:R-:W-:Y:S01]  /*ca30*/  SHF.R.U32.HI R3, RZ, 0x10, R202 ;  /* 0x00000010ff037819 */ /* 0x000fe200000116ca */
[----:B------:R-:W-:Y:S01]  /*ca40*/  STG.E.U16 desc[UR22][R112.64+0x32], R93 ;  /* 0x0000325d70007986 */ /* 0x000fe2000c101516 */
[----:B------:R-:W-:Y:S01]  /*ca50*/  LOP3.LUT R58, R202, 0xff, RZ, 0xc0, !PT ;  /* 0x000000ffca3a7812 */ /* 0x000fe200078ec0ff */
[----:B------:R-:W-:Y:S01]  /*ca60*/  FADD.FTZ R83, R53, R62 ;  /* 0x0000003e35537221 */ /* 0x000fe20000010000 */
[----:B------:R-:W-:Y:S03]  /*ca70*/  SHF.R.U32.HI R55, RZ, 0x8, R55 ;  /* 0x00000008ff377819 */ /* 0x000fe60000011637 */
[----:B------:R-:W2:Y:S01]  /*ca80*/  MUFU.EX2 R78, R187 ;  /* 0x000000bb004e7308 */ /* 0x000ea20000000800 */
[----:B------:R-:W-:Y:S02]  /*ca90*/  LOP3.LUT R53, R3, 0xff, RZ, 0xc0, !PT ;  /* 0x000000ff03357812 */ /* 0x000fe400078ec0ff */
[----:B------:R-:W-:Y:S02]  /*caa0*/  PRMT R58, R58, 0x5410, R55 ;  /* 0x000054103a3a7816 */ /* 0x000fe40000000037 */
[----:B------:R-:W-:Y:S01]  /*cab0*/  SHF.R.U32.HI R55, RZ, 0x10, R68 ;  /* 0x00000010ff377819 */ /* 0x000fe20000011644 */
[----:B------:R-:W-:Y:S01]  /*cac0*/  @!P5 HADD2 R144, -R100.H0_H0, -RZ.H0_H0 ;  /* 0xa00000ff6490d230 */ /* 0x000fe20000000900 */
[----:B-1----:R-:W-:Y:S03]  /*cad0*/  F2FP.F16.F32.PACK_AB R92, R76, R79 ;  /* 0x0000004f4c5c723e */ /* 0x002fe600000000ff */
[----:B------:R-:W-:Y:S01]  /*cae0*/  MUFU.EX2 R185, R85 ;  /* 0x0000005500b97308 */ /* 0x000fe20000000800 */
[----:B------:R-:W-:Y:S02]  /*caf0*/  PRMT R70, R53, 0x5410, R70 ;  /* 0x0000541035467816 */ /* 0x000fe40000000046 */
[----:B------:R-:W-:Y:S01]  /*cb00*/  LOP3.LUT R53, R55, 0xff, RZ, 0xc0, !PT ;  /* 0x000000ff37357812 */ /* 0x000fe200078ec0ff */
[----:B------:R-:W-:Y:S01]  /*cb10*/  @!P6 HADD2 R147, -R92.H0_H0, -RZ.H0_H0 ;  /* 0xa00000ff5c93e230 */ /* 0x000fe20000000900 */
[----:B------:R-:W-:Y:S02]  /*cb20*/  LOP3.LUT R55, R52, 0xffff, RZ, 0xc0, !PT ;  /* 0x0000ffff34377812 */ /* 0x000fe400078ec0ff */
[C---:B------:R-:W-:Y:S02]  /*cb30*/  PRMT R3, R92.reuse, 0x7632, R3 ;  /* 0x000076325c037816 */ /* 0x040fe40000000003 */
[----:B------:R-:W-:Y:S02]  /*cb40*/  SHF.R.U32.HI R55, RZ, 0x8, R55 ;  /* 0x00000008ff377819 */ /* 0x000fe40000011637 */
[----:B------:R-:W-:Y:S01]  /*cb50*/  PRMT R64, R92, 0x5410, R3 ;  /* 0x000054105c407816 */ /* 0x000fe20000000003 */
[----:B------:R-:W-:Y:S01]  /*cb60*/  @!P3 HADD2 R146, -R3.H0_H0, -RZ.H0_H0 ;  /* 0xa00000ff0392b230 */ /* 0x000fe20000000900 */
[----:B------:R-:W-:Y:S02]  /*cb70*/  LOP3.LUT R55, R55, 0xffff, RZ, 0xc0, !PT ;  /* 0x0000ffff37377812 */ /* 0x000fe400078ec0ff */
[--C-:B------:R-:W-:Y:S02]  /*cb80*/  HSET2.LE.AND R56, R56, R173.reuse, PT ;  /* 0x000000ad38387233 */ /* 0x100fe40003803000 */
[----:B------:R-:W-:Y:S02]  /*cb90*/  @!P3 PRMT R3, R146, 0x5410, RZ ;  /* 0x000054109203b816 */ /* 0x000fe400000000ff */
[----:B------:R-:W-:Y:S02]  /*cba0*/  ISETP.LE.U32.AND P3, PT, R55, UR12, PT ;  /* 0x0000000c37007c0c */ /* 0x000fe4000bf63070 */
[--C-:B------:R-:W-:Y:S01]  /*cbb0*/  HSET2.LE.AND R55, R54, R173.reuse, PT ;  /* 0x000000ad36377233 */ /* 0x100fe20003803000 */
[----:B------:R-:W-:Y:S01]  /*cbc0*/  STG.E.U16 desc[UR22][R114.64+0x32], R3 ;  /* 0x0000320372007986 */ /* 0x000fe2000c101516 */
[--C-:B------:R-:W-:Y:S02]  /*cbd0*/  HSET2.LE.AND R52, R58, R173.reuse, PT ;  /* 0x000000ad3a347233 */ /* 0x100fe40003803000 */
[----:B------:R-:W-:Y:S02]  /*cbe0*/  @!P6 PRMT R92, R147, 0x5410, RZ ;  /* 0x00005410935ce816 */ /* 0x000fe400000000ff */
[----:B------:R-:W-:Y:S02]  /*cbf0*/  LOP3.LUT R54, R55, R98, RZ, 0xc0, !PT ;  /* 0x0000006237367212 */ /* 0x000fe400078ec0ff */
[----:B------:R-:W-:Y:S01]  /*cc00*/  LOP3.LUT R55, R56, R95, RZ, 0xc0, !PT ;  /* 0x0000005f38377212 */ /* 0x000fe200078ec0ff */
[----:B------:R-:W-:Y:S01]  /*cc10*/  STG.E.U16 desc[UR22][R114.64+0x30], R92 ;  /* 0x0000305c72007986 */ /* 0x000fe2000c101516 */
[----:B------:R-:W-:Y:S02]  /*cc20*/  ISETP.LE.U32.AND P6, PT, R53, UR12, PT ;  /* 0x0000000c35007c0c */ /* 0x000fe4000bfc3070 */
[--C-:B------:R-:W-:Y:S01]  /*cc30*/  HSET2.LE.AND R53, R70, R173.reuse, PT ;  /* 0x000000ad46357233 */ /* 0x100fe20003803000 */
[----:B------:R-:W1:Y:S01]  /*cc40*/  LDSM.16.MT88.4 R56, [R126+0x6000] ;  /* 0x006000007e38783b */ /* 0x000e620000004200 */
[----:B------:R-:W-:Y:S02]  /*cc50*/  LOP3.LUT R52, R52, R103, RZ, 0xc0, !PT ;  /* 0x0000006734347212 */ /* 0x000fe400078ec0ff */
[----:B------:R-:W-:Y:S01]  /*cc60*/  LOP3.LUT R62, R190, 0xffff, RZ, 0xc0, !PT ;  /* 0x0000ffffbe3e7812 */ /* 0x000fe200078ec0ff */
[----:B------:R-:W-:Y:S01]  /*cc70*/  FADD.FTZ R190, R60, R83 ;  /* 0x000000533cbe7221 */ /* 0x000fe20000010000 */
[----:B------:R-:W-:Y:S02]  /*cc80*/  LOP3.LUT R53, R53, R102, RZ, 0xc0, !PT ;  /* 0x0000006635357212 */ /* 0x000fe400078ec0ff */
[----:B------:R-:W-:Y:S02]  /*cc90*/  LOP3.LUT R60, R67, 0xff, RZ, 0xc0, !PT ;  /* 0x000000ff433c7812 */ /* 0x000fe400078ec0ff */
[--C-:B------:R-:W-:Y:S02]  /*cca0*/  SHF.R.U32.HI R70, RZ, 0x10, R68.reuse ;  /* 0x00000010ff467819 */ /* 0x100fe40000011644 */
[----:B--2---:R-:W-:Y:S02]  /*ccb0*/  F2FP.F16.F32.PACK_AB R95, R75, R78 ;  /* 0x0000004e4b5f723e */ /* 0x004fe400000000ff */
[----:B------:R-:W-:Y:S02]  /*ccc0*/  LOP3.LUT R83, R70, 0xff, RZ, 0xc0, !PT ;  /* 0x000000ff46537812 */ /* 0x000fe400078ec0ff */
[--C-:B------:R-:W-:Y:S01]  /*ccd0*/  SHF.R.U32.HI R102, RZ, 0x18, R68.reuse ;  /* 0x00000018ff667819 */ /* 0x100fe20000011644 */
[----:B------:R-:W-:Y:S01]  /*cce0*/  @!P1 HADD2 R145, -R95.H0_H0, -RZ.H0_H0 ;  /* 0xa00000ff5f919230 */ /* 0x000fe20000000900 */
[----:B------:R-:W-:Y:S02]  /*ccf0*/  SHF.R.U32.HI R68, RZ, 0x18, R68 ;  /* 0x00000018ff447819 */ /* 0x000fe40000011644 */
[----:B------:R-:W-:Y:S02]  /*cd00*/  SHF.R.U32.HI R186, RZ, 0x8, R77 ;  /* 0x00000008ffba7819 */ /* 0x000fe4000001164d */
[----:B------:R-:W-:Y:S01]  /*cd10*/  MUFU.EX2 R77, R120 ;  /* 0x00000078004d7308 */ /* 0x000fe20000000800 */
[----:B------:R-:W-:Y:S01]  /*cd20*/  PRMT R184, R83, 0x5410, R68 ;  /* 0x0000541053b87816 */ /* 0x000fe20000000044 */
[----:B------:R-:W-:Y:S01]  /*cd30*/  FADD.FTZ R83, R79, R190 ;  /* 0x000000be4f537221 */ /* 0x000fe20000010000 */
[----:B------:R-:W-:Y:S02]  /*cd40*/  PRMT R186, R71, 0x5410, R186 ;  /* 0x0000541047ba7816 */ /* 0x000fe400000000ba */
[C---:B------:R-:W-:Y:S01]  /*cd50*/  PRMT R96, R95.reuse, 0x7632, R96 ;  /* 0x000076325f607816 */ /* 0x040fe20000000060 */
[----:B------:R-:W-:Y:S03]  /*cd60*/  FADD.FTZ R83, R76, R83 ;  /* 0x000000534c537221 */ /* 0x000fe60000010000 */
[----:B------:R-:W-:Y:S01]  /*cd70*/  PRMT R72, R95, 0x5410, R96 ;  /* 0x000054105f487816 */ /* 0x000fe20000000060 */
[----:B------:R-:W-:Y:S01]  /*cd80*/  @!P3 HADD2 R139, -R96.H0_H0, -RZ.H0_H0 ;  /* 0xa00000ff608bb230 */ /* 0x000fe20000000900 */
[----:B------:R-:W-:Y:S02]  /*cd90*/  @!P1 PRMT R95, R145, 0x5410, RZ ;  /* 0x00005410915f9816 */ /* 0x000fe400000000ff */
[----:B------:R-:W-:Y:S02]  /*cda0*/  ISETP.LE.U32.AND P1, PT, R102, UR12, PT ;  /* 0x0000000c66007c0c */ /* 0x000fe4000bf23070 */
[----:B------:R-:W-:Y:S01]  /*cdb0*/  @!P3 PRMT R96, R139, 0x5410, RZ ;  /* 0x000054108b60b816 */ /* 0x000fe200000000ff */
[----:B------:R-:W-:Y:S01]  /*cdc0*/  STG.E.U16 desc[UR22][R112.64+0x40], R95 ;  /* 0x0000405f70007986 */ /* 0x000fe2000c101516 */
[----:B------:R-:W-:Y:S01]  /*cdd0*/  F2FP.F16.F32.PACK_AB R102, R117, R90 ;  /* 0x0000005a7566723e */ /* 0x000fe200000000ff */
[C---:B-1----:R-:W-:Y:S02]  /*cde0*/  HMMA.16816.F32 R4, R52.reuse, R56, R4 ;  /* 0x000000383404723c */ /* 0x042fe40000001804 */
[----:B------:R-:W-:Y:S03]  /*cdf0*/  STG.E.U16 desc[UR22][R112.64+0x42], R96 ;  /* 0x0000426070007986 */ /* 0x000fe6000c101516 */
[----:B------:R-:W-:Y:S01]  /*ce00*/  PRMT R101, R102, 0x7632, R101 ;  /* 0x0000763266657816 */ /* 0x000fe20000000065 */
[C---:B------:R-:W-:Y:S01]  /*ce10*/  HMMA.16816.F32 R8, R52.reuse, R58, R8 ;  /* 0x0000003a3408723c */ /* 0x040fe20000001808 */
[----:B------:R-:W1:Y:S04]  /*ce20*/  LDSM.16.MT88.4 R56, [R124+0x6000] ;  /* 0x006000007c38783b */ /* 0x000e680000004200 */
[----:B------:R-:W-:Y:S02]  /*ce30*/  @!P1 HADD2 R140, -R101.H0_H0, -RZ.H0_H0 ;  /* 0xa00000ff658c9230 */ /* 0x000fe40000000900 */
[----:B------:R-:W-:Y:S01]  /*ce40*/  @!P6 HADD2 R138, -R102.H0_H0, -RZ.H0_H0 ;  /* 0xa00000ff668ae230 */ /* 0x000fe20000000900 */
        /* <DEDUP_REMOVED lines=15> */
[C---:B------:R-:W-:Y:S04]  /*cf40*/  LOP3.LUT R54, R61.reuse, 0xffff, RZ, 0xc0, !PT ;  /* 0x0000ffff3d367812 */ /* 0x040fe800078ec0ff */
[--C-:B------:R-:W-:Y:S02]  /*cf50*/  SHF.R.U32.HI R55, RZ, 0x10, R61.reuse ;  /* 0x00000010ff377819 */ /* 0x100fe4000001163d */
[----:B------:R-:W-:Y:S02]  /*cf60*/  SHF.R.U32.HI R53, RZ, 0x8, R62 ;  /* 0x00000008ff357819 */ /* 0x000fe4000001163e */
[----:B------:R-:W-:Y:S02]  /*cf70*/  LOP3.LUT R52, R61, 0xff, RZ, 0xc0, !PT ;  /* 0x000000ff3d347812 */ /* 0x000fe400078ec0ff */
[----:B------:R-:W-:Y:S02]  /*cf80*/  SHF.R.U32.HI R62, RZ, 0x18, R61 ;  /* 0x00000018ff3e7819 */ /* 0x000fe4000001163d */
[----:B------:R-:W-:Y:S02]  /*cf90*/  SHF.R.U32.HI R61, RZ, 0x8, R54 ;  /* 0x00000008ff3d7819 */ /* 0x000fe40000011636 */
[----:B------:R-:W-:Y:S02]  /*cfa0*/  LOP3.LUT R55, R55, 0xff, RZ, 0xc0, !PT ;  /* 0x000000ff37377812 */ /* 0x000fe400078ec0ff */
[----:B------:R-:W-:Y:S02]  /*cfb0*/  PRMT R54, R82, 0x5410, R53 ;  /* 0x0000541052367816 */ /* 0x000fe40000000035 */
[----:B------:R-:W-:Y:S02]  /*cfc0*/  PRMT R82, R60, 0x5410, R63 ;  /* 0x000054103c527816 */ /* 0x000fe4000000003f */
[----:B------:R-:W-:Y:S02]  /*cfd0*/  PRMT R52, R52, 0x5410, R61 ;  /* 0x0000541034347816 */ /* 0x000fe4000000003d */
[----:B------:R-:W-:Y:S02]  /*cfe0*/  PRMT R98, R55, 0x5410, R62 ;  /* 0x0000541037627816 */ /* 0x000fe4000000003e */
[----:B------:R-:W2:Y:S01]  /*cff0*/  LDSM.16.MT88.4 R60, [R124+0x6400] ;  /* 0x006400007c3c783b */ /* 0x000ea20000004200 */
[--C-:B------:R-:W-:Y:S02]  /*d000*/  HSET2.LE.AND R52, R52, R173.reuse, PT ;  /* 0x000000ad34347233 */ /* 0x100fe40003803000 */
[--C-:B------:R-:W-:Y:S02]  /*d010*/  HSET2.LE.AND R53, R98, R173.reuse, PT ;  /* 0x000000ad62357233 */ /* 0x100fe40003803000 */
[--C-:B------:R-:W-:Y:S02]  /*d020*/  HSET2.LE.AND R54, R54, R173.reuse, PT ;  /* 0x000000ad36367233 */ /* 0x100fe40003803000 */
[--C-:B------:R-:W-:Y:S02]  /*d030*/  HSET2.LE.AND R55, R82, R173.reuse, PT ;  /* 0x000000ad52377233 */ /* 0x100fe40003803000 */
[----:B------:R-:W-:Y:S01]  /*d040*/  LOP3.LUT R52, R52, R97, RZ, 0xc0, !PT ;  /* 0x0000006134347212 */ /* 0x000fe200078ec0ff */
[----:B------:R-:W3:Y:S01]  /*d050*/  MUFU.EX2 R82, R121 ;  /* 0x0000007900527308 */ /* 0x000ee20000000800 */
[----:B------:R-:W-:Y:S02]  /*d060*/  LOP3.LUT R53, R53, R66, RZ, 0xc0, !PT ;  /* 0x0000004235357212 */ /* 0x000fe400078ec0ff */
[----:B------:R-:W-:Y:S02]  /*d070*/  LOP3.LUT R54, R54, R65, RZ, 0xc0, !PT ;  /* 0x0000004136367212 */ /* 0x000fe400078ec0ff */
[----:B------:R-:W-:Y:S02]  /*d080*/  LOP3.LUT R55, R55, R64, RZ, 0xc0, !PT ;  /* 0x0000004037377212 */ /* 0x000fe400078ec0ff */
[----:B------:R-:W4:Y:S05]  /*d090*/  LDSM.16.MT88.4 R64, [R126+0x7400] ;  /* 0x007400007e40783b */ /* 0x000f2a0000004200 */
[C---:B-1----:R-:W-:Y:S03]  /*d0a0*/  HMMA.16816.F32 R4, R52.reuse, R56, R4 ;  /* 0x000000383404723c */ /* 0x042fe60000001804 */
[----:B---3--:R-:W-:Y:S03]  /*d0b0*/  F2FP.F16.F32.PACK_AB R97, R77, R82 ;  /* 0x000000524d61723e */ /* 0x008fe600000000ff */
[C---:B------:R-:W-:Y:S05]  /*d0c0*/  HMMA.16816.F32 R8, R52.reuse, R58, R8 ;  /* 0x0000003a3408723c */ /* 0x040fea0000001808 */
[----:B------:R-:W-:Y:S01]  /*d0d0*/  LOP3.LUT R56, R69, 0xffff, RZ, 0xc0, !PT ;  /* 0x0000ffff45387812 */ /* 0x000fe200078ec0ff */
[----:B------:R-:W-:Y:S01]  /*d0e0*/  IMAD.WIDE.U32 R120, R81, -0x2daee0ad, RZ ;  /* 0xd2511f5351787825 */ /* 0x000fe200078e00ff */
[----:B------:R-:W1:Y:S02]  /*d0f0*/  LDSM.16.MT88.4 R68, [R124+0x7400] ;  /* 0x007400007c44783b */ /* 0x000e640000004200 */
[----:B------:R-:W-:Y:S02]  /*d100*/  ISETP.LE.U32.AND P3, PT, R56, UR12, PT ;  /* 0x0000000c38007c0c */ /* 0x000fe4000bf63070 */
[----:B------:R-:W-:Y:S01]  /*d110*/  LOP3.LUT R81, R121, UR19, R122, 0x96, !PT ;  /* 0x0000001379517c12 */ /* 0x000fe2000f8e967a */
[C---:B--2---:R-:W-:Y:S03]  /*d120*/  HMMA.16816.F32 R12, R52.reuse, R60, R12 ;  /* 0x0000003c340c723c */ /* 0x044fe6000000180c */
[----:B------:R-:W2:Y:S01]  /*d130*/  LDSM.16.MT88.4 R56, [R126+0x8400] ;  /* 0x008400007e38783b */ /* 0x000ea20000004200 */
[----:B------:R-:W-:Y:S01]  /*d140*/  FADD.FTZ R82, R82, R83 ;  /* 0x0000005352527221 */ /* 0x000fe20000010000 */
[----:B------:R-:W-:Y:S01]  /*d150*/  PRMT R98, R97, 0x7632, R98 ;  /* 0x0000763261627816 */ /* 0x000fe20000000062 */
[C---:B------:R-:W-:Y:S05]  /*d160*/  HMMA.16816.F32 R16, R52.reuse, R62, R16 ;  /* 0x0000003e3410723c */ /* 0x040fea0000001810 */
[----:B------:R-:W-:Y:S01]  /*d170*/  @!P2 HADD2 R142, -R97.H0_H0, -RZ.H0_H0 ;  /* 0xa00000ff618ea230 */ /* 0x000fe20000000900 */
[----:B------:R-:W-:Y:S01]  /*d180*/  LOP3.LUT R60, R81, 0xff, RZ, 0xc0, !PT ;  /* 0x000000ff513c7812 */ /* 0x000fe200078ec0ff */
[----:B------:R-:W-:Y:S01]  /*d190*/  FADD.FTZ R61, R73, R188 ;  /* 0x000000bc493d7221 */ /* 0x000fe20000010000 */
[----:B------:R-:W-:Y:S01]  /*d1a0*/  PRMT R73, R97, 0x5410, R98 ;  /* 0x0000541061497816 */ /* 0x000fe20000000062 */
[C---:B----4-:R-:W-:Y:S03]  /*d1b0*/  HMMA.16816.F32 R20, R52.reuse, R64, R20 ;  /* 0x000000403414723c */ /* 0x050fe60000001814 */
[----:B------:R-:W-:Y:S01]  /*d1c0*/  @!P2 PRMT R97, R142, 0x5410, RZ ;  /* 0x000054108e61a816 */ /* 0x000fe200000000ff */
[----:B------:R-:W-:Y:S01]  /*d1d0*/  @!P0 HADD2 R141, -R98.H0_H0, -RZ.H0_H0 ;  /* 0xa00000ff628d8230 */ /* 0x000fe20000000900 */
[----:B------:R-:W-:Y:S01]  /*d1e0*/  ISETP.LE.U32.AND P2, PT, R60, UR12, PT ;  /* 0x0000000c3c007c0c */ /* 0x000fe2000bf43070 */
[C---:B------:R-:W-:Y:S02]  /*d1f0*/  HMMA.16816.F32 R24, R52.reuse, R66, R24 ;  /* 0x000000423418723c */ /* 0x040fe40000001818 */
[----:B------:R-:W-:Y:S03]  /*d200*/  STG.E.U16 desc[UR22][R114.64+0x40], R97 ;  /* 0x0000406172007986 */ /* 0x000fe6000c101516 */
[----:B------:R-:W-:Y:S01]  /*d210*/  SHF.R.U32.HI R60, RZ, 0x10, R81 ;  /* 0x00000010ff3c7819 */ /* 0x000fe20000011651 */
[----:B------:R-:W-:Y:S01]  /*d220*/  FADD.FTZ R79, R80, R61 ;  /* 0x0000003d504f7221 */ /* 0x000fe20000010000 */
[----:B------:R-:W-:Y:S01]  /*d230*/  @!P0 PRMT R98, R141, 0x5410, RZ ;  /* 0x000054108d628816 */ /* 0x000fe200000000ff */
[----:B------:R-:W-:Y:S03]  /*d240*/  FADD.FTZ R91, R77, R82 ;  /* 0x000000524d5b7221 */ /* 0x000fe60000010000 */
[----:B------:R-:W-:Y:S01]  /*d250*/  LOP3.LUT R60, R60, 0xff, RZ, 0xc0, !PT ;  /* 0x000000ff3c3c7812 */ /* 0x000fe200078ec0ff */
[C---:B-1----:R-:W-:Y:S01]  /*d260*/  HMMA.16816.F32 R28, R52.reuse, R68, R28 ;  /* 0x00000044341c723c */ /* 0x042fe2000000181c */
[----:B------:R-:W-:Y:S02]  /*d270*/  STG.E.U16 desc[UR22][R114.64+0x42], R98 ;  /* 0x0000426272007986 */ /* 0x000fe4000c101516 */
[----:B------:R-:W-:Y:S01]  /*d280*/  ISETP.LE.U32.AND P0, PT, R60, UR12, PT ;  /* 0x0000000c3c007c0c */ /* 0x000fe2000bf03070 */
[----:B------:R-:W-:Y:S01]  /*d290*/  FADD.FTZ R192, R78, R79 ;  /* 0x0000004f4ec07221 */ /* 0x000fe20000010000 */
[----:B------:R-:W1:Y:S01]  /*d2a0*/  LDSM.16.MT88.4 R60, [R124+0x8400] ;  /* 0x008400007c3c783b */ /* 0x000e620000004200 */
[C---:B------:R-:W-:Y:S05]  /*d2b0*/  HMMA.16816.F32 R32, R52.reuse, R70, R32 ;  /* 0x000000463420723c */ /* 0x040fea0000001820 */
[----:B------:R-:W-:Y:S01]  /*d2c0*/  SHF.R.U32.HI R66, RZ, 0x18, R81 ;  /* 0x00000018ff427819 */ /* 0x000fe20000011651 */
[C---:B--2---:R-:W-:Y:S05]  /*d2d0*/  HMMA.16816.F32 R36, R52.reuse, R56, R36 ;  /* 0x000000383424723c */ /* 0x044fea0000001824 */
[C---:B------:R-:W-:Y:S01]  /*d2e0*/  LOP3.LUT R67, R74.reuse, 0xffff, RZ, 0xc0, !PT ;  /* 0x0000ffff4a437812 */ /* 0x040fe200078ec0ff */
[C---:B------:R-:W-:Y:S05]  /*d2f0*/  HMMA.16816.F32 R40, R52.reuse, R58, R40 ;  /* 0x0000003a3428723c */ /* 0x040fea0000001828 */
[----:B------:R-:W-:Y:S01]  /*d300*/  SHF.R.U32.HI R68, RZ, 0x10, R74 ;  /* 0x00000010ff447819 */ /* 0x000fe2000001164a */
[----:B------:R-:W-:Y:S01]  /*d310*/  FADD.FTZ R192, R75, R192 ;  /* 0x000000c04bc07221 */ /* 0x000fe20000010000 */
[----:B------:R-:W-:Y:S01]  /*d320*/  LOP3.LUT R64, R74, 0xff, RZ, 0xc0, !PT ;  /* 0x000000ff4a407812 */ /* 0x000fe200078ec0ff */
[----:B------:R-:W-:Y:S03]  /*d330*/  @!P3 HADD2 R143, -R99.H0_H0, -RZ.H0_H0 ;  /* 0xa00000ff638fb230 */ /* 0x000fe60000000900 */
[----:B------:R-:W-:Y:S01]  /*d340*/  SHF.R.U32.HI R65, RZ, 0x18, R74 ;  /* 0x00000018ff417819 */ /* 0x000fe2000001164a */
[----:B------:R-:W-:Y:S01]  /*d350*/  FADD.FTZ R119, R119, R192 ;  /* 0x000000c077777221 */ /* 0x000fe20000010000 */
[----:B------:R-:W-:Y:S02]  /*d360*/  PRMT R74, R100, 0x5410, R99 ;  /* 0x00005410644a7816 */ /* 0x000fe40000000063 */
[----:B------:R-:W-:Y:S01]  /*d370*/  @!P5 PRMT R100, R144, 0x5410, RZ ;  /* 0x000054109064d816 */ /* 0x000fe200000000ff */
[----:B------:R-:W-:Y:S01]  /*d380*/  FADD.FTZ R116, R116, R119 ;  /* 0x0000007774747221 */ /* 0x000fe20000010000 */
[----:B------:R-:W-:Y:S02]  /*d390*/  ISETP.LE.U32.AND P5, PT, R66, UR12, PT ;  /* 0x0000000c42007c0c */ /* 0x000fe4000bfa3070 */
[----:B------:R-:W-:Y:S01]  /*d3a0*/  SHF.R.U32.HI R67, RZ, 0x8, R67 ;  /* 0x00000008ff437819 */ /* 0x000fe20000011643 */
[----:B------:R-:W-:Y:S01]  /*d3b0*/  STG.E.U16 desc[UR22][R112.64+0x50], R100 ;  /* 0x0000506470007986 */ /* 0x000fe2000c101516 */
[----:B------:R-:W-:Y:S02]  /*d3c0*/  LOP3.LUT R66, R120, 0xff, RZ, 0xc0, !PT ;  /* 0x000000ff78427812 */ /* 0x000fe400078ec0ff */
[----:B------:R-:W-:Y:S02]  /*d3d0*/  LOP3.LUT R68, R68, 0xff, RZ, 0xc0, !PT ;  /* 0x000000ff44447812 */ /* 0x000fe400078ec0ff */
[----:B------:R-:W-:Y:S01]  /*d3e0*/  @!P3 PRMT R99, R143, 0x5410, RZ ;  /* 0x000054108f63b816 */ /* 0x000fe200000000ff */
[C---:B-1----:R-:W-:Y:S03]  /*d3f0*/  HMMA.16816.F32 R44, R52.reuse, R60, R44 ;  /* 0x0000003c342c723c */ /* 0x042fe6000000182c */
[----:B------:R-:W-:Y:S01]  /*d400*/  PRMT R70, R64, 0x5410, R67 ;  /* 0x0000541040467816 */ /* 0x000fe20000000043 */
[----:B------:R-:W-:Y:S01]  /*d410*/  STG.E.U16 desc[UR22][R112.64+0x52], R99 ;  /* 0x0000526370007986 */ /* 0x000fe2000c101516 */
[----:B------:R-:W-:Y:S01]  /*d420*/  PRMT R68, R68, 0x5410, R65 ;  /* 0x0000541044447816 */ /* 0x000fe20000000041 */
[----:B------:R-:W-:Y:S02]  /*d430*/  HMMA.16816.F32 R48, R52, R62, R48 ;  /* 0x0000003e3430723c */ /* 0x000fe40000001830 */
[----:B------:R-:W-:Y:S01]  /*d440*/  LDSM.16.MT88.4 R52, [R126+0x7800] ;  /* 0x007800007e34783b */ /* 0x000fe20000004200 */
[----:B------:R-:W-:Y:S02]  /*d450*/  ISETP.LE.U32.AND P3, PT, R66, UR12, PT ;  /* 0x0000000c42007c0c */ /* 0x000fe4000bf63070 */
[--C-:B------:R-:W-:Y:S02]  /*d460*/  SHF.R.U32.HI R188, RZ, 0x10, R120.reuse ;  /* 0x00000010ffbc7819 */ /* 0x100fe40000011678 */
[----:B------:R-:W-:Y:S03]  /*d470*/  LOP3.LUT R69, R120, 0xffff, RZ, 0xc0, !PT ;  /* 0x0000ffff78457812 */ /* 0x000fe600078ec0ff */
[----:B------:R-:W1:Y:S01]  /*d480*/  LDSM.16.MT88.4 R64, [R126+0x6800] ;  /* 0x006800007e40783b */ /* 0x000e620000004200 */
[----:B------:R-:W-:Y:S02]  /*d490*/  SHF.R.U32.HI R57, RZ, 0x18, R120 ;  /* 0x00000018ff397819 */ /* 0x000fe40000011678 */
[----:B------:R-:W-:Y:S02]  /*d4a0*/  LOP3.LUT R188, R188, 0xff, RZ, 0xc0, !PT ;  /* 0x000000ffbcbc7812 */ /* 0x000fe400078ec0ff */
[----:B------:R-:W-:Y:S02]  /*d4b0*/  SHF.R.U32.HI R69, RZ, 0x8, R69 ;  /* 0x00000008ff457819 */ /* 0x000fe40000011645 */
[----:B------:R-:W-:Y:S02]  /*d4c0*/  LOP3.LUT R190, R120, 0xff, RZ, 0xc0, !PT ;  /* 0x000000ff78be7812 */ /* 0x000fe400078ec0ff */
[----:B------:R-:W-:Y:S02]  /*d4d0*/  PRMT R188, R188, 0x5410, R57 ;  /* 0x00005410bcbc7816 */ /* 0x000fe40000000039 */
[----:B------:R-:W-:Y:S02]  /*d4e0*/  PRMT R190, R190, 0x5410, R69 ;  /* 0x00005410bebe7816 */ /* 0x000fe40000000045 */
[--C-:B------:R-:W-:Y:S02]  /*d4f0*/  HSET2.LE.AND R57, R70, R173.reuse, PT ;  /* 0x000000ad46397233 */ /* 0x100fe40003803000 */
[--C-:B------:R-:W-:Y:S02]  /*d500*/  HSET2.LE.AND R58, R68, R173.reuse, PT ;  /* 0x000000ad443a7233 */ /* 0x100fe40003803000 */
[----:B------:R-:W2:Y:S01]  /*d510*/  LDSM.16.MT88.4 R68, [R124+0x6800] ;  /* 0x006800007c44783b */ /* 0x000ea20000004200 */
[--C-:B------:R-:W-:Y:S02]  /*d520*/  HSET2.LE.AND R59, R186, R173.reuse, PT ;  /* 0x000000adba3b7233 */ /* 0x100fe40003803000 */
[----:B------:R-:W-:Y:S01]  /*d530*/  LOP3.LUT R56, R57, R72, RZ, 0xc0, !PT ;  /* 0x0000004839387212 */ /* 0x000fe200078ec0ff */
[----:B------:R-:W-:Y:S01]  /*d540*/  MUFU.EX2 R186, R107 ;  /* 0x0000006b00ba7308 */ /* 0x000fe20000000800 */
[----:B------:R-:W-:Y:S02]  /*d550*/  LOP3.LUT R57, R58, R73, RZ, 0xc0, !PT ;  /* 0x000000493a397212 */ /* 0x000fe400078ec0ff */
[----:B------:R-:W-:Y:S02]  /*d560*/  LOP3.LUT R58, R59, R74, RZ, 0xc0, !PT ;  /* 0x0000004a3b3a7212 */ /* 0x000fe400078ec0ff */
[--C-:B------:R-:W-:Y:S02]  /*d570*/  HSET2.LE.AND R59, R184, R173.reuse, PT ;  /* 0x000000adb83b7233 */ /* 0x100fe40003803000 */
[----:B------:R-:W-:Y:S03]  /*d580*/  PRMT R60, R102, 0x5410, R101 ;  /* 0x00005410663c7816 */ /* 0x000fe60000000065 */
[----:B------:R-:W-:Y:S01]  /*d590*/  MUFU.EX2 R184, R106 ;  /* 0x0000006a00b87308 */ /* 0x000fe20000000800 */
[----:B------:R-:W-:Y:S02]  /*d5a0*/  LOP3.LUT R123, R121, UR19, R122, 0x96, !PT ;  /* 0x00000013797b7c12 */ /* 0x000fe4000f8e967a */
[----:B------:R-:W-:Y:S02]  /*d5b0*/  LOP3.LUT R59, R59, R60, RZ, 0xc0, !PT ;  /* 0x0000003c3b3b7212 */ /* 0x000fe400078ec0ff */
[----:B------:R-:W-:Y:S02]  /*d5c0*/  SHF.R.U32.HI R60, RZ, 0x10, R120 ;  /* 0x00000010ff3c7819 */ /* 0x000fe40000011678 */
[C---:B------:R-:W-:Y:S03]  /*d5d0*/  LOP3.LUT R61, R123.reuse, 0xffff, RZ, 0xc0, !PT ;  /* 0x0000ffff7b3d7812 */ /* 0x040fe600078ec0ff */
[----:B------:R3:W-:Y:S01]  /*d5e0*/  MUFU.EX2 R122, R104 ;  /* 0x00000068007a7308 */ /* 0x0007e20000000800 */
[----:B------:R-:W-:Y:S01]  /*d5f0*/  LOP3.LUT R60, R60, 0xff, RZ, 0xc0, !PT ;  /* 0x000000ff3c3c7812 */ /* 0x000fe200078ec0ff */
[C---:B-1----:R-:W-:Y:S05]  /*d600*/  HMMA.16816.F32 R4, R56.reuse, R64, R4 ;  /* 0x000000403804723c */ /* 0x042fea0000001804 */
[----:B------:R-:W-:Y:S01]  /*d610*/  SHF.R.U32.HI R61, RZ, 0x8, R61 ;  /* 0x00000008ff3d7819 */ /* 0x000fe2000001163d */
[C---:B------:R-:W-:Y:S05]  /*d620*/  HMMA.16816.F32 R8, R56.reuse, R66, R8 ;  /* 0x000000423808723c */ /* 0x040fea0000001808 */
[----:B------:R-:W-:Y:S02]  /*d630*/  LOP3.LUT R76, R123, 0xff, RZ, 0xc0, !PT ;  /* 0x000000ff7b4c7812 */ /* 0x000fe400078ec0ff */
[----:B------:R-:W-:Y:S02]  /*d640*/  @!P1 PRMT R101, R140, 0x5410, RZ ;  /* 0x000054108c659816 */ /* 0x000fe400000000ff */
[----:B------:R-:W-:Y:S01]  /*d650*/  ISETP.LE.U32.AND P1, PT, R60, UR12, PT ;  /* 0x0000000c3c007c0c */ /* 0x000fe2000bf23070 */
[C---:B--2---:R-:W-:Y:S02]  /*d660*/  HMMA.16816.F32 R12, R56.reuse, R68, R12 ;  /* 0x00000044380c723c */ /* 0x044fe4000000180c */
[----:B------:R-:W-:Y:S01]  /*d670*/  STG.E.U16 desc[UR22][R114.64+0x52], R101 ;  /* 0x0000526572007986 */ /* 0x000fe2000c101516 */
[----:B------:R-:W-:Y:S03]  /*d680*/  PRMT R76, R76, 0x5410, R61 ;  /* 0x000054104c4c7816 */ /* 0x000fe6000000003d */
[----:B------:R-:W1:Y:S01]  /*d690*/  LDSM.16.MT88.4 R60, [R124+0x7800] ;  /* 0x007800007c3c783b */ /* 0x000e620000004200 */
[C---:B------:R-:W-:Y:S04]  /*d6a0*/  HMMA.16816.F32 R16, R56.reuse, R70, R16 ;  /* 0x000000463810723c */ /* 0x040fe80000001810 */
[--C-:B------:R-:W-:Y:S02]  /*d6b0*/  SHF.R.U32.HI R86, RZ, 0x10, R123.reuse ;  /* 0x00000010ff567819 */ /* 0x100fe4000001167b */
[C---:B------:R-:W-:Y:S05]  /*d6c0*/  HMMA.16816.F32 R20, R56.reuse, R52, R20 ;  /* 0x000000343814723c */ /* 0x040fea0000001814 */
[----:B------:R-:W-:Y:S01]  /*d6d0*/  SHF.R.U32.HI R65, RZ, 0x18, R123 ;  /* 0x00000018ff417819 */ /* 0x000fe2000001167b */
[C---:B------:R-:W-:Y:S01]  /*d6e0*/  HMMA.16816.F32 R24, R56.reuse, R54, R24 ;  /* 0x000000363818723c */ /* 0x040fe20000001818 */
[----:B------:R-:W-:Y:S04]  /*d6f0*/  MUFU.EX2 R123, R108 ;  /* 0x0000006c007b7308 */ /* 0x000fe80000000800 */
[----:B------:R-:W-:Y:S02]  /*d700*/  LOP3.LUT R86, R86, 0xff, RZ, 0xc0, !PT ;  /* 0x000000ff56567812 */ /* 0x000fe400078ec0ff */
[----:B------:R-:W-:Y:S04]  /*d710*/  LOP3.LUT R68, R81, 0xffff, RZ, 0xc0, !PT ;  /* 0x0000ffff51447812 */ /* 0x000fe800078ec0ff */
[----:B------:R-:W-:Y:S02]  /*d720*/  PRMT R86, R86, 0x5410, R65 ;  /* 0x0000541056567816 */ /* 0x000fe40000000041 */
[----:B---3--:R-:W-:Y:S01]  /*d730*/  F2FP.F16.F32.PACK_AB R104, R118, R111 ;  /* 0x0000006f7668723e */ /* 0x008fe200000000ff */
[----:B------:R-:W2:Y:S01]  /*d740*/  LDSM.16.MT88.4 R64, [R126+0x8800] ;  /* 0x008800007e40783b */ /* 0x000ea20000004200 */
[----:B------:R-:W-:Y:S01]  /*d750*/  SHF.R.U32.HI R68, RZ, 0x8, R68 ;  /* 0x00000008ff447819 */ /* 0x000fe20000011644 */
[----:B------:R-:W-:Y:S01]  /*d760*/  FADD.FTZ R111, R111, R116 ;  /* 0x000000746f6f7221 */ /* 0x000fe20000010000 */
[----:B------:R-:W-:Y:S01]  /*d770*/  PRMT R103, R104, 0x7632, R103 ;  /* 0x0000763268677816 */ /* 0x000fe20000000067 */
[----:B------:R-:W-:Y:S01]  /*d780*/  @!P2 HADD2 R133, -R104.H0_H0, -RZ.H0_H0 ;  /* 0xa00000ff6885a230 */ /* 0x000fe20000000900 */
[----:B------:R-:W-:Y:S01]  /*d790*/  LOP3.LUT R68, R68, 0xffff, RZ, 0xc0, !PT ;  /* 0x0000ffff44447812 */ /* 0x000fe200078ec0ff */
[----:B------:R-:W-:Y:S01]  /*d7a0*/  FADD.FTZ R118, R118, R111 ;  /* 0x0000006f76767221 */ /* 0x000fe20000010000 */
[----:B------:R-:W-:Y:S02]  /*d7b0*/  PRMT R80, R104, 0x5410, R103 ;  /* 0x0000541068507816 */ /* 0x000fe40000000067 */
[----:B------:R-:W-:Y:S02]  /*d7c0*/  @!P2 PRMT R104, R133, 0x5410, RZ ;  /* 0x000054108568a816 */ /* 0x000fe400000000ff */
[----:B------:R-:W-:Y:S01]  /*d7d0*/  ISETP.LE.U32.AND P2, PT, R68, UR12, PT ;  /* 0x0000000c44007c0c */ /* 0x000fe2000bf43070 */
[C---:B-1----:R-:W-:Y:S01]  /*d7e0*/  HMMA.16816.F32 R28, R56.reuse, R60, R28 ;  /* 0x0000003c381c723c */ /* 0x042fe2000000181c */
[----:B------:R-:W1:Y:S02]  /*d7f0*/  LDSM.16.MT88.4 R68, [R124+0x8800] ;  /* 0x008800007c44783b */ /* 0x000e640000004200 */
[----:B------:R-:W-:Y:S02]  /*d800*/  LOP3.LUT R72, R120, 0xffff, RZ, 0xc0, !PT ;  /* 0x0000ffff78487812 */ /* 0x000fe400078ec0ff */
[----:B------:R-:W-:Y:S01]  /*d810*/  @!P6 PRMT R102, R138, 0x5410, RZ ;  /* 0x000054108a66e816 */ /* 0x000fe200000000ff */
[C---:B------:R-:W-:Y:S01]  /*d820*/  HMMA.16816.F32 R32, R56.reuse, R62, R32 ;  /* 0x0000003e3820723c */ /* 0x040fe20000001820 */
[----:B------:R-:W3:Y:S03]  /*d830*/  MUFU.EX2 R121, R109 ;  /* 0x0000006d00797308 */ /* 0x000ee60000000800 */
[----:B------:R-:W-:Y:S01]  /*d840*/  STG.E.U16 desc[UR22][R114.64+0x50], R102 ;  /* 0x0000506672007986 */ /* 0x000fe2000c101516 */
[----:B------:R-:W-:Y:S01]  /*d850*/  SHF.R.U32.HI R72, RZ, 0x8, R72 ;  /* 0x00000008ff487819 */ /* 0x000fe20000011648 */
[----:B------:R-:W-:Y:S01]  /*d860*/  @!P2 HADD2 R130, -R103.H0_H0, -RZ.H0_H0 ;  /* 0xa00000ff6782a230 */ /* 0x000fe20000000900 */
[--C-:B------:R-:W-:Y:S01]  /*d870*/  HSET2.LE.AND R53, R76, R173.reuse, PT ;  /* 0x000000ad4c357233 */ /* 0x100fe20003803000 */
[----:B------:R-:W-:Y:S03]  /*d880*/  STG.E.U16 desc[UR22][R112.64+0x60], R104 ;  /* 0x0000606870007986 */ /* 0x000fe6000c101516 */
[----:B------:R-:W-:Y:S01]  /*d890*/  LOP3.LUT R72, R72, 0xffff, RZ, 0xc0, !PT ;  /* 0x0000ffff48487812 */ /* 0x000fe200078ec0ff */
[----:B------:R-:W-:Y:S01]  /*d8a0*/  LDSM.16.MT88.4 R76, [R124+0x6c00] ;  /* 0x006c00007c4c783b */ /* 0x000fe20000004200 */
[----:B------:R-:W-:Y:S02]  /*d8b0*/  LOP3.LUT R84, R53, R80, RZ, 0xc0, !PT ;  /* 0x0000005035547212 */ /* 0x000fe400078ec0ff */
[----:B------:R-:W-:Y:S02]  /*d8c0*/  ISETP.LE.U32.AND P6, PT, R72, UR12, PT ;  /* 0x0000000c48007c0c */ /* 0x000fe4000bfc3070 */
[----:B------:R-:W-:Y:S02]  /*d8d0*/  @!P2 PRMT R103, R130, 0x5410, RZ ;  /* 0x000054108267a816 */ /* 0x000fe400000000ff */
[----:B---3--:R-:W-:Y:S01]  /*d8e0*/  F2FP.F16.F32.PACK_AB R106, R122, R121 ;  /* 0x000000797a6a723e */ /* 0x008fe200000000ff */
[----:B------:R-:W3:Y:S01]  /*d8f0*/  LDSM.16.MT88.4 R72, [R126+0x6c00] ;  /* 0x006c00007e48783b */ /* 0x000ee20000004200 */
[C---:B--2---:R-:W-:Y:S03]  /*d900*/  HMMA.16816.F32 R36, R56.reuse, R64, R36 ;  /* 0x000000403824723c */ /* 0x044fe60000001824 */
[----:B------:R-:W-:Y:S01]  /*d910*/  PRMT R105, R106, 0x7632, R105 ;  /* 0x000076326a697816 */ /* 0x000fe20000000069 */
[----:B------:R-:W-:Y:S01]  /*d920*/  @!P0 HADD2 R132, -R106.H0_H0, -RZ.H0_H0 ;  /* 0xa00000ff6a848230 */ /* 0x000fe20000000900 */
[----:B------:R-:W-:Y:S01]  /*d930*/  F2FP.F16.F32.PACK_AB R108, R184, R123 ;  /* 0x0000007bb86c723e */ /* 0x000fe200000000ff */
[C---:B------:R-:W-:Y:S01]  /*d940*/  HMMA.16816.F32 R40, R56.reuse, R66, R40 ;  /* 0x000000423828723c */ /* 0x040fe20000001828 */
[----:B------:R-:W2:Y:S04]  /*d950*/  LDSM.16.MT88.4 R80, [R126+0x7c00] ;  /* 0x007c00007e50783b */ /* 0x000ea80000004200 */
[----:B------:R-:W-:Y:S01]  /*d960*/  F2FP.F16.F32.PACK_AB R110, R186, R185 ;  /* 0x000000b9ba6e723e */ /* 0x000fe200000000ff */
[----:B------:R-:W-:Y:S01]  /*d970*/  @!P5 HADD2 R131, -R105.H0_H0, -RZ.H0_H0 ;  /* 0xa00000ff6983d230 */ /* 0x000fe20000000900 */
[--C-:B------:R-:W-:Y:S01]  /*d980*/  HSET2.LE.AND R85, R86, R173.reuse, PT ;  /* 0x000000ad56557233 */ /* 0x100fe20003803000 */
[C---:B-1----:R-:W-:Y:S01]  /*d990*/  HMMA.16816.F32 R44, R56.reuse, R68, R44 ;  /* 0x00000044382c723c */ /* 0x042fe2000000182c */
[----:B------:R-:W-:Y:S02]  /*d9a0*/  STG.E.U16 desc[UR22][R112.64+0x62], R103 ;  /* 0x0000626770007986 */ /* 0x000fe4000c101516 */
[----:B------:R-:W-:Y:S01]  /*d9b0*/  PRMT R52, R106, 0x5410, R105 ;  /* 0x000054106a347816 */ /* 0x000fe20000000069 */
[----:B------:R-:W-:Y:S01]  /*d9c0*/  @!P3 HADD2 R137, -R108.H0_H0, -RZ.H0_H0 ;  /* 0xa00000ff6c89b230 */ /* 0x000fe20000000900 */
[----:B------:R-:W-:Y:S01]  /*d9d0*/  PRMT R107, R108, 0x7632, R107 ;  /* 0x000076326c6b7816 */ /* 0x000fe2000000006b */
[----:B------:R-:W-:Y:S05]  /*d9e0*/  HMMA.16816.F32 R48, R56, R70, R48 ;  /* 0x000000463830723c */ /* 0x000fea0000001830 */
[----:B------:R-:W-:Y:S01]  /*d9f0*/  PRMT R109, R110, 0x7632, R109 ;  /* 0x000076326e6d7816 */ /* 0x000fe2000000006d */
[----:B------:R-:W-:Y:S01]  /*da00*/  @!P6 HADD2 R136, -R107.H0_H0, -RZ.H0_H0 ;  /* 0xa00000ff6b88e230 */ /* 0x000fe20000000900 */
[----:B------:R-:W-:Y:S01]  /*da10*/  LOP3.LUT R85, R85, R52, RZ, 0xc0, !PT ;  /* 0x0000003455557212 */ /* 0x000fe200078ec0ff */
[----:B------:R-:W-:Y:S03]  /*da20*/  @!P1 HADD2 R135, -R110.H0_H0, -RZ.H0_H0 ;  /* 0xa00000ff6e879230 */ /* 0x000fe60000000900 */
[--C-:B------:R-:W-:Y:S01]  /*da30*/  HSET2.LE.AND R87, R188, R173.reuse, PT ;  /* 0x000000adbc577233 */ /* 0x100fe20003803000 */
[----:B------:R-:W-:Y:S01]  /*da40*/  FADD.FTZ R188, R90, R91 ;  /* 0x0000005b5abc7221 */ /* 0x000fe20000010000 */
[----:B------:R-:W-:Y:S01]  /*da50*/  HSET2.LE.AND R86, R190, R173, PT ;  /* 0x000000adbe567233 */ /* 0x000fe20003803000 */
[----:B------:R-:W1:Y:S01]  /*da60*/  LDSM.16.MT88.4 R88, [R124+0x7c00] ;  /* 0x007c00007c58783b */ /* 0x000e620000004200 */
[----:B------:R-:W-:Y:S01]  /*da70*/  PRMT R53, R108, 0x5410, R107 ;  /* 0x000054106c357816 */ /* 0x000fe2000000006b */
[----:B------:R-:W-:Y:S01]  /*da80*/  FADD.FTZ R188, R117, R188 ;  /* 0x000000bc75bc7221 */ /* 0x000fe20000010000 */
[----:B------:R-:W-:Y:S01]  /*da90*/  PRMT R52, R110, 0x5410, R109 ;  /* 0x000054106e347816 */ /* 0x000fe2000000006d */
[----:B------:R-:W-:Y:S01]  /*daa0*/  FADD.FTZ R123, R123, R118 ;  /* 0x000000767b7b7221 */ /* 0x000fe20000010000 */
[----:B------:R-:W-:Y:S01]  /*dab0*/  LOP3.LUT R86, R86, R53, RZ, 0xc0, !PT ;  /* 0x0000003556567212 */ /* 0x000fe200078ec0ff */
[----:B------:R-:W-:Y:S01]  /*dac0*/  FADD.FTZ R121, R121, R188 ;  /* 0x000000bc79797221 */ /* 0x000fe20000010000 */
[----:B------:R-:W-:Y:S02]  /*dad0*/  LOP3.LUT R87, R87, R52, RZ, 0xc0, !PT ;  /* 0x0000003457577212 */ /* 0x000fe400078ec0ff */
[----:B------:R-:W-:Y:S01]  /*dae0*/  @!P0 PRMT R106, R132, 0x5410, RZ ;  /* 0x00005410846a8816 */ /* 0x000fe200000000ff */
[----:B------:R-:W-:Y:S01]  /*daf0*/  FADD.FTZ R122, R122, R121 ;  /* 0x000000797a7a7221 */ /* 0x000fe20000010000 */
[----:B------:R-:W-:Y:S02]  /*db00*/  @!P5 PRMT R105, R131, 0x5410, RZ ;  /* 0x000054108369d816 */ /* 0x000fe400000000ff */
[----:B------:R-:W-:Y:S01]  /*db10*/  @!P3 PRMT R108, R137, 0x5410, RZ ;  /* 0x00005410896cb816 */ /* 0x000fe200000000ff */
[C---:B---3--:R-:W-:Y:S01]  /*db20*/  HMMA.16816.F32 R52, R84.reuse, R72, R4 ;  /* 0x000000485434723c */ /* 0x048fe20000001804 */
[----:B------:R-:W3:Y:S04]  /*db30*/  LDSM.16.MT88.4 R4, [R126+0x8c00] ;  /* 0x008c00007e04783b */ /* 0x000ee80000004200 */
[----:B------:R-:W-:Y:S01]  /*db40*/  @!P6 PRMT R107, R136, 0x5410, RZ ;  /* 0x00005410886be816 */ /* 0x000fe200000000ff */
[C---:B------:R-:W-:Y:S03]  /*db50*/  HMMA.16816.F32 R56, R84.reuse, R74, R8 ;  /* 0x0000004a5438723c */ /* 0x040fe60000001808 */
[----:B------:R-:W4:Y:S02]  /*db60*/  LDSM.16.MT88.4 R8, [R124+0x8c00] ;  /* 0x008c00007c08783b */ /* 0x000f240000004200 */
[----:B------:R-:W-:Y:S01]  /*db70*/  @!P1 PRMT R110, R135, 0x5410, RZ ;  /* 0x00005410876e9816 */ /* 0x000fe200000000ff */
[C---:B------:R-:W-:Y:S01]  /*db80*/  HMMA.16816.F32 R60, R84.reuse, R76, R12 ;  /* 0x0000004c543c723c */ /* 0x040fe2000000180c */
[----:B------:R-:W-:Y:S01]  /*db90*/  ISETP.LT.AND P1, PT, RZ, UR15, PT ;  /* 0x0000000fff007c0c */ /* 0x000fe2000bf21270 */
[----:B------:R-:W-:Y:S03]  /*dba0*/  UIADD3 UR15, UR15, -0x1, URZ ;  /* 0xffffffff0f0f7890 */ /* 0x000fe6000fffe03f */
[----:B------:R3:W-:Y:S01]  /*dbb0*/  STG.E.U16 desc[UR22][R114.64+0x60], R106 ;  /* 0x0000606a72007986 */ /* 0x0007e2000c101516 */
[C---:B------:R-:W-:Y:S03]  /*dbc0*/  HMMA.16816.F32 R64, R84.reuse, R78, R16 ;  /* 0x0000004e5440723c */ /* 0x040fe60000001810 */
[----:B------:R3:W-:Y:S02]  /*dbd0*/  STG.E.U16 desc[UR22][R114.64+0x62], R105 ;  /* 0x0000626972007986 */ /* 0x0007e4000c101516 */
[----:B------:R-:W-:Y:S01]  /*dbe0*/  SHF.R.U32.HI R120, RZ, 0x18, R120 ;  /* 0x00000018ff787819 */ /* 0x000fe20000011678 */
[C---:B--2---:R-:W-:Y:S01]  /*dbf0*/  HMMA.16816.F32 R68, R84.reuse, R80, R20 ;  /* 0x000000505444723c */ /* 0x044fe20000001814 */
[----:B------:R2:W-:Y:S02]  /*dc00*/  STG.E.U16 desc[UR22][R112.64+0x70], R108 ;  /* 0x0000706c70007986 */ /* 0x0005e4000c101516 */
[----:B------:R-:W-:Y:S02]  /*dc10*/  ISETP.LE.U32.AND P2, PT, R120, UR12, PT ;  /* 0x0000000c78007c0c */ /* 0x000fe4000bf43070 */
[----:B------:R2:W-:Y:S01]  /*dc20*/  STG.E.U16 desc[UR22][R112.64+0x72], R107 ;  /* 0x0000726b70007986 */ /* 0x0005e2000c101516 */
[C---:B------:R-:W-:Y:S03]  /*dc30*/  HMMA.16816.F32 R72, R84.reuse, R82, R24 ;  /* 0x000000525448723c */ /* 0x040fe60000001818 */
[----:B------:R2:W-:Y:S02]  /*dc40*/  STG.E.U16 desc[UR22][R114.64+0x70], R110 ;  /* 0x0000706e72007986 */ /* 0x0005e4000c101516 */
[----:B------:R-:W-:Y:S01]  /*dc50*/  FADD.FTZ R3, R185, R122 ;  /* 0x0000007ab9037221 */ /* 0x000fe20000010000 */
[C---:B-1----:R-:W-:Y:S05]  /*dc60*/  HMMA.16816.F32 R76, R84.reuse, R88, R28 ;  /* 0x00000058544c723c */ /* 0x042fea000000181c */
[----:B------:R-:W-:Y:S01]  /*dc70*/  @!P2 HADD2 R134, -R109.H0_H0, -RZ.H0_H0 ;  /* 0xa00000ff6d86a230 */ /* 0x000fe20000000900 */
[C---:B------:R-:W-:Y:S05]  /*dc80*/  HMMA.16816.F32 R80, R84.reuse, R90, R32 ;  /* 0x0000005a5450723c */ /* 0x040fea0000001820 */
[----:B------:R-:W-:Y:S01]  /*dc90*/  @!P2 PRMT R109, R134, 0x5410, RZ ;  /* 0x00005410866da816 */ /* 0x000fe200000000ff */
[C---:B---3--:R-:W-:Y:S04]  /*dca0*/  HMMA.16816.F32 R36, R84.reuse, R4, R36 ;  /* 0x000000045424723c */ /* 0x048fe80000001824 */
[----:B------:R2:W-:Y:S01]  /*dcb0*/  STG.E.U16 desc[UR22][R114.64+0x72], R109 ;  /* 0x0000726d72007986 */ /* 0x0005e2000c101516 */
[----:B------:R-:W-:Y:S01]  /*dcc0*/  FADD.FTZ R185, R184, R123 ;  /* 0x0000007bb8b97221 */ /* 0x000fe20000010000 */
[C---:B------:R-:W-:Y:S05]  /*dcd0*/  HMMA.16816.F32 R40, R84.reuse, R6, R40 ;  /* 0x000000065428723c */ /* 0x040fea0000001828 */
[----:B------:R-:W-:Y:S01]  /*dce0*/  FADD.FTZ R184, R186, R3 ;  /* 0x00000003bab87221 */ /* 0x000fe20000010000 */
[C---:B----4-:R-:W-:Y:S05]  /*dcf0*/  HMMA.16816.F32 R44, R84.reuse, R8, R44 ;  /* 0x00000008542c723c */ /* 0x050fea000000182c */
[----:B------:R-:W-:Y:S01]  /*dd00*/  IMAD.MOV.U32 R3, RZ, RZ, R0 ;  /* 0x000000ffff037224 */ /* 0x000fe200078e0000 */
[----:B------:R-:W-:Y:S07]  /*dd10*/  HMMA.16816.F32 R48, R84, R10, R48 ;  /* 0x0000000a5430723c */ /* 0x000fee0000001830 */
[----:B------:R-:W-:Y:S01]  /*dd20*/  IADD3 R84, P0, R112, -0x80, RZ ;  /* 0xffffff8070547810 */ /* 0x000fe20007f1e0ff */
[----:B------:R-:W-:Y:S03]  /*dd30*/  IMAD.MOV.U32 R85, RZ, RZ, R2 ;  /* 0x000000ffff557224 */ /* 0x000fe600078e0002 */
[----:B------:R-:W-:Y:S01]  /*dd40*/  IADD3.X R87, R113, -0x1, RZ, P0, !PT ;  /* 0xffffffff71577810 */ /* 0x000fe200007fe4ff */
[----:B------:R-:W-:Y:S01]  /*dd50*/  @!UPT UIADD3 URZ, URZ, URZ, URZ ;  /* 0x0000003f3f3ff290 */ /* 0x000fe2000fffe03f */
[----:B------:R-:W-:Y:S11]  /*dd60*/  @P1 BRA `(.L_x_1081) ;  /* 0xffffffc8005c1947 */ /* 0x000ff6000383ffff */
.L_x_1080:
[----:B------:R-:W1:Y:S01]  /*dd70*/  SHFL.BFLY PT, R4, R185, 0x2, 0x1f ;  /* 0x0c401f00b9047f89 */ /* 0x000e6200000e0000 */
[----:B------:R-:W-:Y:S01]  /*dd80*/  MOV R10, 0x3f800000 ;  /* 0x3f800000000a7802 */ /* 0x000fe20000000f00 */
[----:B------:R-:W-:Y:S01]  /*dd90*/  ULDC UR4, c[0x0][0x38c] ;  /* 0x0000e30000047ab9 */ /* 0x000fe20000000800 */
[----:B------:R-:W-:Y:S01]  /*dda0*/  MOV R9, 0x3f800000 ;  /* 0x3f80000000097802 */ /* 0x000fe20000000f00 */
[----:B------:R-:W4:Y:S01]  /*ddb0*/  SHFL.BFLY PT, R3, R184, 0x2, 0x1f ;  /* 0x0c401f00b8037f89 */ /* 0x000f2200000e0000 */
[----:B------:R-:W5:Y:S01]  /*ddc0*/  S2UR UR7, SR_CgaCtaId ;  /* 0x00000000000779c3 */ /* 0x000f620000008800 */
[----:B------:R-:W-:Y:S01]  /*ddd0*/  UISETP.NE.AND UP0, UPT, UR13, -0x1, UPT ;  /* 0xffffffff0d00788c */ /* 0x000fe2000bf05270 */
[----:B------:R-:W2:Y:S01]  /*dde0*/  S2R R5, SR_TID.X ;  /* 0x0000000000057919 */ /* 0x000ea20000002100 */
[----:B------:R-:W-:-:S04]  /*ddf0*/  UMOV UR6, 0x400 ;  /* 0x0000040000067882 */ /* 0x000fc80000000000 */
[----:B------:R-:W-:Y:S01]  /*de00*/  PLOP3.LUT P0, PT, PT, PT, UP0, 0x80, 0x0 ;  /* 0x000000000000781c */ /* 0x000fe20003f0f008 */
[----:B-1----:R-:W-:Y:S01]  /*de10*/  FADD.FTZ R4, R4, R185 ;  /* 0x000000b904047221 */ /* 0x002fe20000010000 */
[----:B----4-:R-:W-:-:S04]  /*de20*/  FADD.FTZ R3, R3, R184 ;  /* 0x000000b803037221 */ /* 0x010fc80000010000 */
[----:B------:R-:W1:Y:S01]  /*de30*/  SHFL.BFLY PT, R7, R4, 0x1, 0x1f ;  /* 0x0c201f0004077f89 */ /* 0x000e6200000e0000 */
[----:B-----5:R-:W-:-:S03]  /*de40*/  ULEA UR7, UR7, UR6, 0x18 ;  /* 0x0000000607077291 */ /* 0x020fc6000f8ec03f */
[----:B------:R-:W4:Y:S01]  /*de50*/  SHFL.BFLY PT, R6, R3, 0x1, 0x1f ;  /* 0x0c201f0003067f89 */ /* 0x000f2200000e0000 */
[----:B--2---:R-:W-:Y:S01]  /*de60*/  SHF.R.S32.HI R8, RZ, 0x1f, R5 ;  /* 0x0000001fff087819 */ /* 0x004fe20000011405 */
[----:B-1----:R-:W-:-:S03]  /*de70*/  FADD.FTZ R7, R4, R7 ;  /* 0x0000000704077221 */ /* 0x002fc60000010000 */
[CC--:B------:R-:W-:Y:S01]  /*de80*/  LEA.HI R4, R8.reuse, R5.reuse, RZ, 0x2 ;  /* 0x0000000508047211 */ /* 0x0c0fe200078f10ff */
[----:B----4-:R-:W-:Y:S01]  /*de90*/  FADD.FTZ R6, R3, R6 ;  /* 0x0000000603067221 */ /* 0x010fe20000010000 */
[----:B------:R-:W-:Y:S02]  /*dea0*/  FSETP.NE.FTZ.AND P5, PT, R7, RZ, PT ;  /* 0x000000ff0700720b */ /* 0x000fe40003fb5000 */
[-C--:B------:R-:W-:Y:S02]  /*deb0*/  LEA.HI R3, R8, R5.reuse, RZ, 0x5 ;  /* 0x0000000508037211 */ /* 0x080fe400078f28ff */
[----:B---3--:R-:W-:Y:S02]  /*dec0*/  LOP3.LUT R12, R4, 0xfffffffc, RZ, 0xc0, !PT ;  /* 0xfffffffc040c7812 */ /* 0x008fe400078ec0ff */
[----:B------:R-:W-:Y:S02]  /*ded0*/  SHF.R.S32.HI R8, RZ, 0x5, R3 ;  /* 0x00000005ff087819 */ /* 0x000fe40000011403 */
[----:B------:R-:W-:-:S02]  /*dee0*/  IADD3 R11, -R12, R5, RZ ;  /* 0x000000050c0b7210 */ /* 0x000fc40007ffe1ff */
[----:B------:R-:W-:Y:S02]  /*def0*/  FSETP.NE.FTZ.AND P4, PT, R6, RZ, PT ;  /* 0x000000ff0600720b */ /* 0x000fe40003f95000 */
[----:B------:R-:W-:Y:S01]  /*df00*/  LEA R8, R8, R11, 0x8 ;  /* 0x0000000b08087211 */ /* 0x000fe200078e40ff */
[----:B------:R-:W1:Y:S10]  /*df10*/  @P5 MUFU.RCP R10, R7 ;  /* 0x00000007000a5308 */ /* 0x000e740000001000 */
        /* <DEDUP_REMOVED lines=28> */
[----:B------:R-:W-:Y:S01]  /*e0e0*/  @UP0 ULDC.64 UR4, c[0x0][0x298] ;  /* 0x0000a60000040ab9 */ /* 0x000fe20000000a00 */
[----:B------:R-:W-:Y:S01]  /*e0f0*/  F2FP.F16.F32.PACK_AB R52, R53, R52 ;  /* 0x000000343534723e */ /* 0x000fe200000000ff */
[----:B------:R-:W-:Y:S01]  /*e100*/  @UP0 UIMAD.WIDE.U32 UR8, UR13, UR4, URZ ;  /* 0x000000040d0802a5 */ /* 0x000fe2000f8e003f */
        /* <DEDUP_REMOVED lines=9> */
[----:B------:R-:W-:Y:S01]  /*e1a0*/  @UP0 UIMAD UR6, UR13, UR5, UR9 ;  /* 0x000000050d0602a4 */ /* 0x000fe2000f8e0209 */
[C---:B------:R-:W-:Y:S01]  /*e1b0*/  FMUL.FTZ R66, R9.reuse, R66 ;  /* 0x0000004209427220 */ /* 0x040fe20000410000 */
[----:B------:R-:W-:Y:S01]  /*e1c0*/  @UP0 UMOV UR4, UR8 ;  /* 0x0000000800040c82 */ /* 0x000fe20008000000 */
        /* <DEDUP_REMOVED lines=32> */
[----:B------:R-:W-:Y:S01]  /*e3d0*/  F2FP.F16.F32.PACK_AB R62, R63, R62 ;  /* 0x0000003e3f3e723e */ /* 0x000fe200000000ff */
[----:B------:R-:W-:Y:S06]  /*e3e0*/  @P0 BRA `(.L_x_1084) ;  /* 0x0000000000200947 */ /* 0x000fec0003800000 */
[----:B------:R-:W1:Y:S01]  /*e3f0*/  S2UR UR7, SR_CTAID.Y ;  /* 0x00000000000779c3 */ /* 0x000e620000002600 */
[----:B------:R-:W-:Y:S01]  /*e400*/  ULDC.64 UR4, c[0x0][0x290] ;  /* 0x0000a40000047ab9 */ /* 0x000fe20000000a00 */
[----:B-1----:R-:W-:Y:S02]  /*e410*/  USHF.R.S32.HI UR6, URZ, 0x1f, UR7 ;  /* 0x0000001f3f067899 */ /* 0x002fe40008011407 */
[----:B------:R-:W-:Y:S02]  /*e420*/  UIMAD.WIDE.U32 UR8, UR7, UR4, URZ ;  /* 0x00000004070872a5 */ /* 0x000fe4000f8e003f */
[----:B------:R-:W-:-:S04]  /*e430*/  UIMAD UR6, UR6, UR4, URZ ;  /* 0x00000004060672a4 */ /* 0x000fc8000f8e023f */
[----:B------:R-:W-:Y:S01]  /*e440*/  UIMAD UR6, UR7, UR5, UR6 ;  /* 0x00000005070672a4 */ /* 0x000fe2000f8e0206 */
[----:B------:R-:W-:-:S03]  /*e450*/  UMOV UR4, UR8 ;  /* 0x0000000800047c82 */ /* 0x000fc60008000000 */
[----:B------:R-:W-:-:S12]  /*e460*/  UIADD3 UR6, UR9, UR6, URZ ;  /* 0x0000000609067290 */ /* 0x000fd8000fffe03f */
.L_x_1084:
        /* <DEDUP_REMOVED lines=16> */
[----:B------:R-:W1:Y:S01]  /*e570*/  S2UR UR5, SR_CTAID.Y ;  /* 0x00000000000579c3 */ /* 0x000e620000002600 */
[----:B------:R-:W-:Y:S01]  /*e580*/  ULDC UR7, c[0x0][0x2c4] ;  /* 0x0000b10000077ab9 */ /* 0x000fe20000000800 */
[----:B------:R-:W-:Y:S01]  /*e590*/  PLOP3.LUT P6, PT, PT, PT, PT, 0x80, 0x0 ;  /* 0x000000000000781c */ /* 0x000fe20003fcf070 */
[----:B-1----:R-:W-:-:S04]  /*e5a0*/  UIMAD UR5, UR5, UR7, URZ ;  /* 0x00000007050572a4 */ /* 0x002fc8000f8e023f */
[----:B------:R-:W-:-:S04]  /*e5b0*/  USEL UR13, UR5, UR13, !UP0 ;  /* 0x0000000d050d7287 */ /* 0x000fc8000c000000 */
[----:B------:R-:W-:Y:S02]  /*e5c0*/  USHF.R.S32.HI UR5, URZ, 0x1f, UR13 ;  /* 0x0000001f3f057899 */ /* 0x000fe4000801140d */
[----:B------:R-:W-:-:S04]  /*e5d0*/  IMAD.U32 R14, RZ, RZ, UR13 ;  /* 0x0000000dff0e7e24 */ /* 0x000fc8000f8e00ff */
[----:B------:R-:W-:-:S07]  /*e5e0*/  MOV R15, UR5 ;  /* 0x00000005000f7c02 */ /* 0x000fce0008000f00 */
.L_x_1085:
[----:B------:R-:W-:Y:S01]  /*e5f0*/  ISETP.NE.U32.AND P3, PT, R8, 0x1, PT ;  /* 0x000000010800780c */ /* 0x000fe20003f65070 */
[----:B------:R-:W-:Y:S01]  /*e600*/  IMAD.MOV.U32 R8, RZ, RZ, 0x20 ;  /* 0x00000020ff087424 */ /* 0x000fe200078e00ff */
[----:B------:R-:W-:Y:S01]  /*e610*/  ISETP.NE.AND P0, PT, RZ, UR8, PT ;  /* 0x00000008ff007c0c */ /* 0x000fe2000bf05270 */
[----:B------:R-:W-:Y:S01]  /*e620*/  VIADD R13, R11, 0xfffffff0 ;  /* 0xfffffff00b0d7836 */ /* 0x000fe20000000000 */
[----:B------:R-:W-:Y:S01]  /*e630*/  LOP3.LUT P2, RZ, R12, 0x2, RZ, 0xc0, !PT ;  /* 0x000000020cff7812 */ /* 0x000fe2000784c0ff */
[----:B------:R-:W-:Y:S01]  /*e640*/  STS [R11], R52 ;  /* 0x000000340b007388 */ /* 0x000fe20000000800 */
[----:B------:R-:W-:Y:S01]  /*e650*/  F2FP.F16.F32.PACK_AB R80, R81, R80 ;  /* 0x000000505150723e */ /* 0x000fe200000000ff */
[----:B------:R-:W1:Y:S01]  /*e660*/  S2UR UR5, SR_CTAID.X ;  /* 0x00000000000579c3 */ /* 0x000e620000002500 */
[----:B------:R-:W-:Y:S01]  /*e670*/  SEL R8, R8, 0xffffffe0, !P2 ;  /* 0xffffffe008087807 */ /* 0x000fe20005000000 */
[----:B------:R-:W-:Y:S01]  /*e680*/  STS [R11+0x200], R54 ;  /* 0x000200360b007388 */ /* 0x000fe20000000800 */
[----:B------:R-:W-:Y:S01]  /*e690*/  F2FP.F16.F32.PACK_AB R82, R83, R82 ;  /* 0x000000525352723e */ /* 0x000fe200000000ff */
[----:B------:R-:W2:Y:S01]  /*e6a0*/  @P5 MUFU.LG2 R7, R7 ;  /* 0x0000000700075308 */ /* 0x000ea20000000c00 */
[----:B------:R-:W-:Y:S01]  /*e6b0*/  F2FP.F16.F32.PACK_AB R36, R37, R36 ;  /* 0x000000242524723e */ /* 0x000fe200000000ff */
[----:B------:R-:W-:Y:S01]  /*e6c0*/  @P3 VIADD R13, R11, 0x10 ;  /* 0x000000100b0d3836 */ /* 0x000fe20000000000 */
[----:B------:R-:W-:Y:S01]  /*e6d0*/  F2FP.F16.F32.PACK_AB R38, R39, R38 ;  /* 0x000000262726723e */ /* 0x000fe200000000ff */
[----:B------:R-:W3:Y:S01]  /*e6e0*/  @!P0 LDC R12, c[0x0][0x2c4] ;  /* 0x0000b100ff0c8b82 */ /* 0x000ee20000000800 */
[----:B------:R-:W-:Y:S01]  /*e6f0*/  IMAD.IADD R17, R11, 0x1, R8 ;  /* 0x000000010b117824 */ /* 0x000fe200078e0208 */
[----:B------:R-:W-:Y:S01]  /*e700*/  F2FP.F16.F32.PACK_AB R40, R41, R40 ;  /* 0x000000282928723e */ /* 0x000fe200000000ff */
[----:B------:R-:W-:Y:S01]  /*e710*/  IMAD.IADD R19, R8, 0x1, R13 ;  /* 0x0000000108137824 */ /* 0x000fe200078e020d */
[----:B------:R-:W-:Y:S01]  /*e720*/  STS [R13], R56 ;  /* 0x000000380d007388 */ /* 0x000fe20000000800 */
[----:B------:R-:W-:Y:S01]  /*e730*/  F2FP.F16.F32.PACK_AB R42, R43, R42 ;  /* 0x0000002a2b2a723e */ /* 0x000fe200000000ff */
[----:B------:R-:W4:Y:S01]  /*e740*/  @P4 MUFU.LG2 R6, R6 ;  /* 0x0000000600064308 */ /* 0x000f220000000c00 */
[----:B------:R-:W-:Y:S01]  /*e750*/  F2FP.F16.F32.PACK_AB R44, R45, R44 ;  /* 0x0000002c2d2c723e */ /* 0x000fe200000000ff */
[----:B------:R-:W-:Y:S01]  /*e760*/  STS [R13+0x200], R58 ;  /* 0x0002003a0d007388 */ /* 0x000fe20000000800 */
[----:B------:R-:W-:Y:S01]  /*e770*/  F2FP.F16.F32.PACK_AB R46, R47, R46 ;  /* 0x0000002e2f2e723e */ /* 0x000fe200000000ff */
[----:B------:R-:W5:Y:S01]  /*e780*/  @!P0 LDC R29, c[0x0][0x270] ;  /* 0x00009c00ff1d8b82 */ /* 0x000f620000000800 */
[----:B------:R-:W-:Y:S01]  /*e790*/  F2FP.F16.F32.PACK_AB R48, R49, R48 ;  /* 0x000000303130723e */ /* 0x000fe200000000ff */
[----:B------:R-:W-:Y:S01]  /*e7a0*/  STS [R17], R60 ;  /* 0x0000003c11007388 */ /* 0x000fe20000000800 */
[----:B------:R-:W-:Y:S01]  /*e7b0*/  F2FP.F16.F32.PACK_AB R50, R9, R50 ;  /* 0x000000320932723e */ /* 0x000fe200000000ff */
[----:B--2---:R-:W-:Y:S01]  /*e7c0*/  @P5 FMUL.FTZ R7, R7, 0.69314718246459960938 ;  /* 0x3f31721807075820 */ /* 0x004fe20000410000 */
[----:B------:R-:W-:Y:S01]  /*e7d0*/  PLOP3.LUT P2, PT, PT, PT, PT, 0x8, 0x0 ;  /* 0x000000000000781c */ /* 0x000fe20003f4e170 */
[----:B------:R-:W-:Y:S01]  /*e7e0*/  STS [R17+0x200], R62 ;  /* 0x0002003e11007388 */ /* 0x000fe20000000800 */
[----:B------:R-:W-:Y:S01]  /*e7f0*/  @!P0 PLOP3.LUT P2, PT, P1, PT, PT, 0x80, 0x0 ;  /* 0x000000000000881c */ /* 0x000fe20000f4f070 */
[----:B------:R-:W2:Y:S01]  /*e800*/  @P0 LDC.64 R8, c[0x0][0x2c0] ;  /* 0x0000b000ff080b82 */ /* 0x000ea20000000a00 */
[----:B------:R-:W-:Y:S01]  /*e810*/  BSSY B0, `(.L_x_1086) ;  /* 0x0000045000007945 */ /* 0x000fe20003800000 */
[----:B------:R-:W-:Y:S04]  /*e820*/  STS [R19], R64 ;  /* 0x0000004013007388 */ /* 0x000fe80000000800 */
[----:B------:R-:W-:Y:S02]  /*e830*/  STS [R19+0x200], R66 ;  /* 0x0002004213007388 */ /* 0x000fe40000000800 */
[----:B------:R-:W1:Y:S02]  /*e840*/  @P0 LDC R28, c[0x0][0x2c0] ;  /* 0x0000b000ff1c0b82 */ /* 0x000e640000000800 */
[----:B------:R-:W-:Y:S04]  /*e850*/  STS [R11+0x1000], R68 ;  /* 0x001000440b007388 */ /* 0x000fe80000000800 */
[----:B------:R-:W-:Y:S02]  /*e860*/  STS [R11+0x1200], R70 ;  /* 0x001200460b007388 */ /* 0x000fe40000000800 */
[----:B---3--:R-:W5:Y:S02]  /*e870*/  @P2 LDC R12, c[0x0][0x2e4] ;  /* 0x0000b900ff0c2b82 */ /* 0x008f640000000800 */
[----:B------:R-:W-:Y:S04]  /*e880*/  STS [R13+0x1000], R72 ;  /* 0x001000480d007388 */ /* 0x000fe80000000800 */
[----:B------:R-:W-:Y:S04]  /*e890*/  STS [R13+0x1200], R74 ;  /* 0x0012004a0d007388 */ /* 0x000fe80000000800 */
[----:B------:R-:W-:Y:S04]  /*e8a0*/  STS [R17+0x1000], R76 ;  /* 0x0010004c11007388 */ /* 0x000fe80000000800 */
[----:B------:R-:W-:Y:S01]  /*e8b0*/  STS [R17+0x1200], R78 ;  /* 0x0012004e11007388 */ /* 0x000fe20000000800 */
[----:B------:R-:W-:-:S03]  /*e8c0*/  @!P0 IMAD.MOV.U32 R28, RZ, RZ, 0x1 ;  /* 0x00000001ff1c8424 */ /* 0x000fc600078e00ff */
[----:B------:R-:W-:Y:S04]  /*e8d0*/  STS [R19+0x1000], R80 ;  /* 0x0010005013007388 */ /* 0x000fe80000000800 */
[----:B------:R-:W-:Y:S04]  /*e8e0*/  STS [R19+0x1200], R82 ;  /* 0x0012005213007388 */ /* 0x000fe80000000800 */
        /* <DEDUP_REMOVED lines=8> */
[----:B---3--:R-:W-:-:S02]  /*e970*/  @P0 IMAD.MOV.U32 R11, RZ, RZ, 0x1 ;  /* 0x00000001ff0b0424 */ /* 0x008fc400078e00ff */
[----:B-----5:R-:W-:Y:S01]  /*e980*/  @!P0 IMAD R11, R12, R29, RZ ;  /* 0x0000001d0c0b8224 */ /* 0x020fe200078e02ff */
[----:B------:R-:W-:Y:S01]  /*e990*/  BAR.SYNC.DEFER_BLOCKING 0x0 ;  /* 0x0000000000007b1d */ /* 0x000fe20000010000 */
[----:B--2---:R-:W-:Y:S01]  /*e9a0*/  @P0 IMAD R29, R9, R8, RZ ;  /* 0x00000008091d0224 */ /* 0x004fe200078e02ff */
[----:B------:R-:W-:Y:S01]  /*e9b0*/  LOP3.LUT R8, R3, 0xffffffe0, RZ, 0xc0, !PT ;  /* 0xffffffe003087812 */ /* 0x000fe200078ec0ff */
[----:B------:R-:W-:-:S05]  /*e9c0*/  @!P0 IMAD.MOV.U32 R29, RZ, RZ, R12 ;  /* 0x000000ffff1d8224 */ /* 0x000fca00078e000c */
[----:B----4-:R-:W2:Y:S01]  /*e9d0*/  @P5 LDC R13, c[0x0][0x2e8] ;  /* 0x0000ba00ff0d5b82 */ /* 0x010ea20000000800 */
[----:B------:R-:W-:Y:S01]  /*e9e0*/  IMAD.IADD R8, R5, 0x1, -R8 ;  /* 0x0000000105087824 */ /* 0x000fe200078e0a08 */
[----:B------:R-:W3:Y:S01]  /*e9f0*/  S2R R16, SR_CTAID.Y ;  /* 0x0000000000107919 */ /* 0x000ee20000002600 */
[----:B------:R-:W-:Y:S01]  /*ea00*/  IMAD.MOV.U32 R5, RZ, RZ, 0x7f800000 ;  /* 0x7f800000ff057424 */ /* 0x000fe200078e00ff */
[----:B------:R-:W4:Y:S02]  /*ea10*/  S2R R18, SR_CTAID.Z ;  /* 0x0000000000127919 */ /* 0x000f240000002700 */
[----:B------:R-:W-:Y:S02]  /*ea20*/  LOP3.LUT P2, RZ, R8, 0x3, RZ, 0xc0, !PT ;  /* 0x0000000308ff7812 */ /* 0x000fe4000784c0ff */
[----:B------:R-:W5:Y:S01]  /*ea30*/  @P4 LDC R9, c[0x0][0x2e8] ;  /* 0x0000ba00ff094b82 */ /* 0x000f620000000800 */
[----:B-1----:R-:W-:Y:S01]  /*ea40*/  @P4 FMUL.FTZ R17, R6, 0.69314718246459960938 ;  /* 0x3f31721806114820 */ /* 0x002fe20000410000 */
[----:B------:R-:W-:Y:S01]  /*ea50*/  IMAD.MOV.U32 R8, RZ, RZ, 0x7f800000 ;  /* 0x7f800000ff087424 */ /* 0x000fe200078e00ff */
[----:B------:R1:W1:Y:S04]  /*ea60*/  LDS.128 R24, [R162+0x800] ;  /* 0x00080000a2187984 */ /* 0x0002680000000c00 */
[----:B------:R1:W1:Y:S01]  /*ea70*/  LDS.128 R20, [R162+0x1800] ;  /* 0x00180000a2147984 */ /* 0x0002620000000c00 */
[----:B--2---:R-:W-:Y:S01]  /*ea80*/  @P5 FFMA.FTZ R5, R2, R13, R7 ;  /* 0x0000000d02055223 */ /* 0x004fe20000010007 */
[----:B-----5:R-:W-:Y:S01]  /*ea90*/  @P4 FFMA.FTZ R8, R0, R9, R17 ;  /* 0x0000000900084223 */ /* 0x020fe20000010011 */
[----:B---3--:R-:W-:-:S05]  /*eaa0*/  IMAD R11, R16, R11, RZ ;  /* 0x0000000b100b7224 */ /* 0x008fca00078e02ff */
[----:B------:R-:W-:Y:S01]  /*eab0*/  SEL R3, R11, RZ, !P6 ;  /* 0x000000ff0b037207 */ /* 0x000fe20007000000 */
[----:B------:R-:W-:-:S04]  /*eac0*/  IMAD R11, R28, UR5, RZ ;  /* 0x000000051c0b7c24 */ /* 0x000fc8000f8e02ff */
[----:B------:R-:W-:Y:S02]  /*ead0*/  IMAD.SHL.U32 R11, R11, 0x40, RZ ;  /* 0x000000400b0b7824 */ /* 0x000fe400078e00ff */
[----:B----4-:R-:W-:-:S03]  /*eae0*/  IMAD R29, R18, R29, R3 ;  /* 0x0000001d121d7224 */ /* 0x010fc600078e0203 */
[----:B------:R-:W-:Y:S02]  /*eaf0*/  SHF.R.S32.HI R3, RZ, 0x1f, R11 ;  /* 0x0000001fff037819 */ /* 0x000fe4000001140b */
[--C-:B------:R-:W-:Y:S02]  /*eb00*/  IADD3 R11, P1, P0, R11, R14, R29.reuse ;  /* 0x0000000e0b0b7210 */ /* 0x100fe4000783e01d */
[----:B------:R-:W-:-:S04]  /*eb10*/  SHF.R.S32.HI R14, RZ, 0x1f, R29 ;  /* 0x0000001fff0e7819 */ /* 0x000fc8000001141d */
[----:B------:R-:W-:Y:S01]  /*eb20*/  IADD3.X R14, R3, R15, R14, P1, P0 ;  /* 0x0000000f030e7210 */ /* 0x000fe20000fe040e */
[----:B-1----:R-:W-:Y:S06]  /*eb30*/  @P2 BRA `(.L_x_1087) ;  /* 0x0000000000482947 */ /* 0x002fec0003800000 */
        /* <DEDUP_REMOVED lines=18> */
.L_x_1087:
[----:B------:R-:W-:Y:S05]  /*ec60*/  BSYNC B0 ;  /* 0x0000000000007941 */ /* 0x000fea0003800000 */
.L_x_1086:
[----:B-1----:R-:W-:Y:S01]  /*ec70*/  SHF.R.S32.HI R2, RZ, 0x1f, R18 ;  /* 0x0000001fff027819 */ /* 0x002fe20000011412 */
[----:B------:R-:W-:Y:S01]  /*ec80*/  UIMAD UR14, UR5, -0x40, UR14 ;  /* 0xffffffc0050e78a4 */ /* 0x000fe2000f8e020e */
[----:B------:R-:W-:Y:S01]  /*ec90*/  SHF.R.S32.HI R0, RZ, 0x1f, R170 ;  /* 0x0000001fff007819 */ /* 0x000fe200000114aa */
[----:B------:R1:W2:Y:S01]  /*eca0*/  LDS.128 R12, [R162] ;  /* 0x00000000a20c7984 */ /* 0x0002a20000000c00 */
[----:B------:R-:W-:Y:S01]  /*ecb0*/  IADD3 R6, P0, R170, UR4, RZ ;  /* 0x00000004aa067c10 */ /* 0x000fe2000ff1e0ff */
[----:B------:R-:W-:Y:S01]  /*ecc0*/  ULDC.64 UR4, c[0x0][0x2a0] ;  /* 0x0000a80000047ab9 */ /* 0x000fe20000000a00 */
[----:B------:R-:W-:Y:S01]  /*ecd0*/  LEA.HI.SX32 R4, R4, 0x20, 0x1e ;  /* 0x0000002004047811 */ /* 0x000fe200078ff2ff */
[----:B------:R-:W-:Y:S01]  /*ece0*/  IMAD R3, R2, UR4, RZ ;  /* 0x0000000402037c24 */ /* 0x000fe2000f8e02ff */
[----:B------:R-:W-:Y:S01]  /*ecf0*/  IADD3.X R7, R0, UR6, RZ, P0, !PT ;  /* 0x0000000600077c10 */ /* 0x000fe200087fe4ff */
[----:B------:R-:W-:Y:S01]  /*ed00*/  BSSY B0, `(.L_x_1088) ;  /* 0x0000019000007945 */ /* 0x000fe20003800000 */
[----:B------:R-:W-:Y:S01]  /*ed10*/  ISETP.GE.AND P0, PT, R10, UR14, PT ;  /* 0x0000000e0a007c0c */ /* 0x000fe2000bf06270 */
[----:B------:R-:W-:Y:S01]  /*ed20*/  IMAD R0, R18, UR5, R3 ;  /* 0x0000000512007c24 */ /* 0x000fe2000f8e0203 */
[----:B------:R-:W-:Y:S01]  /*ed30*/  ISETP.GE.AND P1, PT, R4, UR14, PT ;  /* 0x0000000e04007c0c */ /* 0x000fe2000bf26270 */
[----:B------:R-:W-:Y:S01]  /*ed40*/  IMAD.WIDE.U32 R18, R18, UR4, R6 ;  /* 0x0000000412127c25 */ /* 0x000fe2000f8e0006 */
[----:B------:R1:W3:Y:S03]  /*ed50*/  LDS.128 R8, [R162+0x1000] ;  /* 0x00100000a2087984 */ /* 0x0002e60000000c00 */
[----:B------:R-:W-:Y:S01]  /*ed60*/  IMAD.IADD R17, R19, 0x1, R0 ;  /* 0x0000000113117824 */ /* 0x000fe200078e0200 */
[----:B------:R1:W4:Y:S05]  /*ed70*/  LDS.128 R4, [R162+0x2000] ;  /* 0x00200000a2047984 */ /* 0x00032a0000000c00 */
        /* <DEDUP_REMOVED lines=17> */
.L_x_1089:
[----:B------:R-:W-:Y:S05]  /*ee90*/  BSYNC B0 ;  /* 0x0000000000007941 */ /* 0x000fea0003800000 */
.L_x_1088:
        /* <DEDUP_REMOVED lines=23> */
.L_x_1057:
[----:B------:R-:W-:Y:S01]  /*f010*/  UISETP.NE.AND UP2, UPT, UR13, -0x1, UPT ;  /* 0xffffffff0d00788c */ /* 0x000fe2000bf45270 */
[----:B------:R-:W1:Y:S01]  /*f020*/  S2R R11, SR_CTAID.X ;  /* 0x00000000000b7919 */ /* 0x000e620000002500 */
[----:B------:R-:W-:Y:S01]  /*f030*/  ULDC.U8 UR7, c[0x0][0x3d8] ;  /* 0x0000f60000077ab9 */ /* 0x000fe20000000000 */
[----:B------:R-:W-:Y:S01]  /*f040*/  ULDC.U8 UR10, c[0x0][0x3d9] ;  /* 0x0000f640000a7ab9 */ /* 0x000fe20000000000 */
[----:B------:R-:W-:Y:S01]  /*f050*/  UISETP.NE.AND UP3, UPT, UR7, URZ, UPT ;  /* 0x0000003f0700728c */ /* 0x000fe2000bf65270 */
[----:B------:R-:W-:Y:S01]  /*f060*/  LEA.HI R12, R14, R85, RZ, 0x2 ;  /* 0x000000550e0c7211 */ /* 0x000fe200078f10ff */
[----:B------:R-:W-:Y:S02]  /*f070*/  UISETP.NE.AND UP1, UPT, UR10, URZ, UPT ;  /* 0x0000003f0a00728c */ /* 0x000fe4000bf25270 */
[----:B------:R-:W-:Y:S01]  /*f080*/  UISETP.EQ.AND UP3, UPT, UR10, URZ, UP3 ;  /* 0x0000003f0a00728c */ /* 0x000fe20009f62270 */
[----:B------:R-:W-:Y:S01]  /*f090*/  LOP3.LUT R0, R12, 0xfffffffc, RZ, 0xc0, !PT ;  /* 0xfffffffc0c007812 */ /* 0x000fe200078ec0ff */
[----:B------:R-:W-:Y:S01]  /*f0a0*/  UIADD3 UR14, -UR21, UR14, URZ ;  /* 0x0000000e150e7290 */ /* 0x000fe2000fffe13f */
[----:B------:R-:W-:Y:S01]  /*f0b0*/  @UP2 ULDC.64 UR4, c[0x0][0x298] ;  /* 0x0000a60000042ab9 */ /* 0x000fe20000000a00 */
[----:B------:R-:W-:Y:S01]  /*f0c0*/  UISETP.NE.OR UP0, UPT, UR13, -0x1, !UP3 ;  /* 0xffffffff0d00788c */ /* 0x000fe2000df05670 */
[----:B------:R-:W-:Y:S01]  /*f0d0*/  PLOP3.LUT P0, PT, PT, PT, UP1, 0x80, 0x0 ;  /* 0x000000000000781c */ /* 0x000fe20003f0f018 */
[----:B------:R-:W-:Y:S01]  /*f0e0*/  @UP2 UIMAD.WIDE.U32 UR8, UR13, UR4, URZ ;  /* 0x000000040d0822a5 */ /* 0x000fe2000f8e003f */
[----:B------:R-:W-:-:S02]  /*f0f0*/  IMAD.IADD R85, R85, 0x1, -R0 ;  /* 0x0000000155557824 */ /* 0x000fc400078e0a00 */
[----:B------:R-:W-:Y:S01]  /*f100*/  @UP1 ULDC UR12, c[0x0][0x2c0] ;  /* 0x0000b000000c1ab9 */ /* 0x000fe20000000800 */
[----:B------:R-:W-:Y:S01]  /*f110*/  @UP1 UMOV UR11, 0x1 ;  /* 0x00000001000b1882 */ /* 0x000fe20000000000 */
[----:B------:R-:W-:Y:S01]  /*f120*/  @UP2 UIMAD UR6, UR13, UR5, UR9 ;  /* 0x000000050d0622a4 */ /* 0x000fe2000f8e0209 */
[----:B------:R-:W-:Y:S01]  /*f130*/  IMAD.SHL.U32 R4, R85, 0x8, RZ ;  /* 0x0000000855047824 */ /* 0x000fe200078e00ff */
[----:B------:R-:W-:Y:S01]  /*f140*/  @!UP2 USHF.R.S32.HI UR9, URZ, 0x1f, UR20 ;  /* 0x0000001f3f09a899 */ /* 0x000fe20008011414 */
[----:B------:R-:W-:Y:S01]  /*f150*/  @!UP2 ULDC.64 UR4, c[0x0][0x290] ;  /* 0x0000a4000004aab9 */ /* 0x000fe20000000a00 */
[----:B------:R-:W-:Y:S02]  /*f160*/  @!UP3 UMOV UR24, URZ ;  /* 0x0000003f0018bc82 */ /* 0x000fe40008000000 */
[----:B------:R-:W-:Y:S02]  /*f170*/  @!UP2 UIMAD UR9, UR9, UR4, URZ ;  /* 0x000000040909a2a4 */ /* 0x000fe4000f8e023f */
[----:B------:R-:W-:-:S02]  /*f180*/  @!UP2 UIMAD.WIDE.U32 UR16, UR20, UR4, URZ ;  /* 0x000000041410a2a5 */ /* 0x000fc4000f8e003f */
[----:B------:R-:W-:Y:S01]  /*f190*/  @!UP2 UIMAD UR9, UR20, UR5, UR9 ;  /* 0x000000051409a2a4 */ /* 0x000fe2000f8e0209 */
[----:B------:R-:W-:Y:S02]  /*f1a0*/  @!UP3 UMOV UR25, URZ ;  /* 0x0000003f0019bc82 */ /* 0x000fe40008000000 */
[----:B------:R-:W-:Y:S01]  /*f1b0*/  @UP1 ULDC.64 UR4, c[0x0][0x2c0] ;  /* 0x0000b00000041ab9 */ /* 0x000fe20000000a00 */
[----:B------:R-:W-:Y:S02]  /*f1c0*/  @!UP2 UIADD3 UR6, UR17, UR9, URZ ;  /* 0x000000091106a290 */ /* 0x000fe4000fffe03f */
[----:B------:R-:W-:Y:S01]  /*f1d0*/  @UP1 UIMAD UR10, UR5, UR4, URZ ;  /* 0x00000004050a12a4 */ /* 0x000fe2000f8e023f */
[----:B------:R-:W-:Y:S02]  /*f1e0*/  @!UP2 UMOV UR8, UR16 ;  /* 0x000000100008ac82 */ /* 0x000fe40008000000 */
[----:B------:R-:W-:Y:S02]  /*f1f0*/  @UP3 ULDC UR4, c[0x0][0x2c4] ;  /* 0x0000b10000043ab9 */ /* 0x000fe40000000800 */
[----:B------:R-:W-:-:S04]  /*f200*/  @!UP0 UIMAD UR13, UR20, UR4, URZ ;  /* 0x00000004140d82a4 */ /* 0x000fc8000f8e023f */
[----:B------:R-:W-:-:S03]  /*f210*/  @UP3 USHF.R.S32.HI UR4, URZ, 0x1f, UR13 ;  /* 0x0000001f3f043899 */ /* 0x000fc6000801140d */
[----:B------:R-:W-:-:S04]  /*f220*/  @UP3 UMOV UR24, UR13 ;  /* 0x0000000d00183c82 */ /* 0x000fc80008000000 */
[----:B------:R-:W-:Y:S01]  /*f230*/  @UP3 UMOV UR25, UR4 ;  /* 0x0000000400193c82 */ /* 0x000fe20008000000 */
[----:B-1----:R-:W-:Y:S05]  /*f240*/  @P0 BRA `(.L_x_1090) ;  /* 0x0000000000180947 */ /* 0x002fea0003800000 */
[----:B------:R-:W-:Y:S01]  /*f250*/  UISETP.NE.AND UP0, UPT, UR7, URZ, UPT ;  /* 0x0000003f0700728c */ /* 0x000fe2000bf05270 */
[----:B------:R-:W-:Y:S01]  /*f260*/  ULDC UR10, c[0x0][0x2c4] ;  /* 0x0000b100000a7ab9 */ /* 0x000fe20000000800 */
[----:B------:R-:W-:Y:S01]  /*f270*/  ULDC UR11, c[0x0][0x270] ;  /* 0x00009c00000b7ab9 */ /* 0x000fe20000000800 */
[----:B------:R-:W-:-:S08]  /*f280*/  UMOV UR12, 0x1 ;  /* 0x00000001000c7882 */ /* 0x000fd00000000000 */
[----:B------:R-:W-:Y:S02]  /*f290*/  @UP0 ULDC UR10, c[0x0][0x2e4] ;  /* 0x0000b900000a0ab9 */ /* 0x000fe40000000800 */
[----:B------:R-:W-:-:S12]  /*f2a0*/  UIMAD UR11, UR10, UR11, URZ ;  /* 0x0000000b0a0b72a4 */ /* 0x000fd8000f8e023f */
.L_x_1090:
[C---:B------:R-:W-:Y:S01]  /*f2b0*/  IADD3 R2, P0, R4.reuse, UR8, RZ ;  /* 0x0000000804027c10 */ /* 0x040fe2000ff1e0ff */
[----:B------:R-:W-:Y:S01]  /*f2c0*/  UIMAD UR11, UR20, UR11, URZ ;  /* 0x0000000b140b72a4 */ /* 0x000fe2000f8e023f */
[----:B------:R-:W-:Y:S01]  /*f2d0*/  SHF.R.S32.HI R12, RZ, 0x2, R12 ;  /* 0x00000002ff0c7819 */ /* 0x000fe2000001140c */
[----:B------:R-:W-:Y:S01]  /*f2e0*/  USHF.R.S32.HI UR7, URZ, 0x1f, UR18 ;  /* 0x0000001f3f077899 */ /* 0x000fe20008011412 */
[----:B------:R-:W-:Y:S01]  /*f2f0*/  LEA.HI.X.SX32 R3, R4, UR6, 0x1, P0 ;  /* 0x0000000604037c11 */ /* 0x000fe200080f0eff */
[----:B------:R-:W-:Y:S01]  /*f300*/  ULDC.64 UR4, c[0x0][0x2a0] ;  /* 0x0000a80000047ab9 */ /* 0x000fe20000000a00 */
[----:B------:R-:W-:Y:S01]  /*f310*/  ISETP.GE.AND P0, PT, R12, UR14, PT ;  /* 0x0000000e0c007c0c */ /* 0x000fe2000bf06270 */
[----:B------:R-:W-:Y:S01]  /*f320*/  USEL UR11, UR11, URZ, !UP3 ;  /* 0x0000003f0b0b7287 */ /* 0x000fe2000d800000 */
[----:B------:R-:W-:Y:S01]  /*f330*/  IMAD.U32 R6, RZ, RZ, UR4 ;  /* 0x00000004ff067e24 */ /* 0x000fe2000f8e00ff */
[----:B------:R-:W-:Y:S01]  /*f340*/  UIMAD UR7, UR7, UR4, URZ ;  /* 0x00000004070772a4 */ /* 0x000fe2000f8e023f */
[----:B------:R-:W-:Y:S01]  /*f350*/  ISETP.NE.AND P5, PT, R85, RZ, PT ;  /* 0x000000ff5500720c */ /* 0x000fe20003fa5270 */
[----:B------:R-:W-:Y:S01]  /*f360*/  UIMAD UR6, UR21, UR12, URZ ;  /* 0x0000000c150672a4 */ /* 0x000fe2000f8e023f */
[----:B------:R-:W-:Y:S01]  /*f370*/  IMAD.WIDE.U32 R6, R6, UR18, R2 ;  /* 0x0000001206067c25 */ /* 0x000fe2000f8e0002 */
[----:B------:R-:W-:Y:S01]  /*f380*/  UIMAD UR11, UR18, UR10, UR11 ;  /* 0x0000000a120b72a4 */ /* 0x000fe2000f8e020b */
[--C-:B------:R-:W-:Y:S01]  /*f390*/  SHF.R.S32.HI R13, RZ, 0x1f, R12.reuse ;  /* 0x0000001fff0d7819 */ /* 0x100fe2000001140c */
[----:B------:R-:W-:Y:S01]  /*f3a0*/  UIMAD UR5, UR18, UR5, UR7 ;  /* 0x00000005120572a4 */ /* 0x000fe2000f8e0207 */
[C---:B------:R-:W-:Y:S01]  /*f3b0*/  VIADD R0, R12.reuse, 0x20 ;  /* 0x000000200c007836 */ /* 0x040fe20000000000 */
[----:B------:R-:W-:Y:S01]  /*f3c0*/  USHF.R.S32.HI UR4, URZ, 0x1f, UR6 ;  /* 0x0000001f3f047899 */ /* 0x000fe20008011406 */
[----:B------:R-:W-:Y:S01]  /*f3d0*/  BSSY B0, `(.L_x_1091) ;  /* 0x000001c000007945 */ /* 0x000fe20003800000 */
[----:B------:R-:W-:Y:S01]  /*f3e0*/  USHF.R.S32.HI UR7, URZ, 0x1f, UR11 ;  /* 0x0000001f3f077899 */ /* 0x000fe2000801140b */
[----:B------:R-:W-:Y:S01]  /*f3f0*/  ISETP.GE.OR P6, PT, R12, UR14, P5 ;  /* 0x0000000e0c007c0c */ /* 0x000fe2000afc6670 */
[----:B------:R-:W-:Y:S01]  /*f400*/  UIADD3 UR6, UP1, UP0, UR6, UR24, UR11 ;  /* 0x0000001806067290 */ /* 0x000fe2000f83e00b */
[----:B------:R-:W-:Y:S01]  /*f410*/  VIADD R9, R7, UR5 ;  /* 0x0000000507097c36 */ /* 0x000fe20008000000 */
[C---:B------:R-:W-:Y:S01]  /*f420*/  ISETP.GE.AND P4, PT, R0.reuse, UR14, PT ;  /* 0x0000000e00007c0c */ /* 0x040fe2000bf86270 */
[----:B------:R-:W-:Y:S01]  /*f430*/  IMAD.WIDE R10, R11, 0x40, R12 ;  /* 0x000000400b0a7825 */ /* 0x000fe200078e020c */
[----:B------:R-:W-:Y:S01]  /*f440*/  UIADD3.X UR24, UR4, UR25, UR7, UP1, UP0 ;  /* 0x0000001904187290 */ /* 0x000fe20008fe0407 */
[----:B------:R-:W-:-:S02]  /*f450*/  ISETP.GE.OR P5, PT, R0, UR14, P5 ;  /* 0x0000000e00007c0c */ /* 0x000fc4000afa6670 */
[C---:B------:R-:W-:Y:S02]  /*f460*/  VIADD R3, R4.reuse, 0x20 ;  /* 0x0000002004037836 */ /* 0x040fe40000000000 */
[----:B------:R-:W-:Y:S01]  /*f470*/  VIADD R2, R4, 0x40 ;  /* 0x0000004004027836 */ /* 0x000fe20000000000 */
[----:B------:R-:W-:Y:S08]  /*f480*/  @P0 BRA `(.L_x_1092) ;  /* 0x0000000000400947 */ /* 0x000ff00003800000 */
        /* <DEDUP_REMOVED lines=16> */
.L_x_1092:
[----:B------:R-:W-:Y:S05]  /*f590*/  BSYNC B0 ;  /* 0x0000000000007941 */ /* 0x000fea0003800000 */
.L_x_1091:
        /* <DEDUP_REMOVED lines=20> */
.L_x_1094:
[----:B------:R-:W-:Y:S05]  /*f6e0*/  BSYNC B0 ;  /* 0x0000000000007941 */ /* 0x000fea0003800000 */
.L_x_1093:
        /* <DEDUP_REMOVED lines=10> */
.L_x_1096:
[----:B------:R-:W-:Y:S05]  /*f790*/  BSYNC B0 ;  /* 0x0000000000007941 */ /* 0x000fea0003800000 */
.L_x_1095:
        /* <DEDUP_REMOVED lines=10> */
.L_x_1097:
        /* <DEDUP_REMOVED lines=12> */
.L_x_1167:


//--------------------- .text._ZN5flash16flash_fwd_kernelI23Flash_fwd_kernel_traitsILi96ELi64ELi64ELi4ELb0ELb0EN7cutlass6half_tE19Flash_kernel_traitsILi96ELi64ELi64ELi4ES3_EELb0ELb1ELb0ELb1ELb0ELb0ELb1ELb0EEEvNS_16Flash_fwd_paramsE --------------------------
	.section	.text._ZN5flash16flash_fwd_kernelI23Flash_fwd_kernel_traitsILi96ELi64ELi64ELi4ELb0ELb0EN7cutlass6half_tE19Flash_kernel_traitsILi96ELi64ELi64ELi4ES3_EELb0ELb1ELb0ELb1ELb0ELb0ELb1ELb0EEEvNS_16Flash_fwd_paramsE,"ax",@progbits
	.align	128
        .global         _ZN5flash16flash_fwd_kernelI23Flash_fwd_kernel_traitsILi96ELi64ELi64ELi4ELb0ELb0EN7cutlass6half_tE19Flash_kernel_traitsILi96ELi64ELi64ELi4ES3_EELb0ELb1ELb0ELb1ELb0ELb0ELb1ELb0EEEvNS_16Flash_fwd_paramsE
        .type           _ZN5flash16flash_fwd_kernelI23Flash_fwd_kernel_traitsILi96ELi64ELi64ELi4ELb0ELb0EN7cutlass6half_tE19Flash_kernel_traitsILi96ELi64ELi64ELi4ES3_EELb0ELb1ELb0ELb1ELb0ELb0ELb1ELb0EEEvNS_16Flash_fwd_paramsE,@function
        .size           _ZN5flash16flash_fwd_kernelI23Flash_fwd_kernel_traitsILi96ELi64ELi64ELi4ELb0ELb0EN7cutlass6half_tE19Flash_kernel_traitsILi96ELi64ELi64ELi4ES3_EELb0ELb1ELb0ELb1ELb0ELb0ELb1ELb0EEEvNS_16Flash_fwd_paramsE,(.L_x_1168 - _ZN5flash16flash_fwd_kernelI23Flash_fwd_kernel_traitsILi96ELi64ELi64ELi4ELb0ELb0EN7cutlass6half_tE19Flash_kernel_traitsILi96ELi64ELi64ELi4ES3_EELb0ELb1ELb0ELb1ELb0ELb0ELb1ELb0EEEvNS_16Flash_fwd_paramsE)
        .other          _ZN5flash16flash_fwd_kernelI23Flash_fwd_kernel_traitsILi96ELi64ELi64ELi4ELb0ELb0EN7cutlass6half_tE19Flash_kernel_traitsILi96ELi64ELi64ELi4ES3_EELb0ELb1ELb0ELb1ELb0ELb0ELb1ELb0EEEvNS_16Flash_fwd_paramsE,@"STO_CUDA_ENTRY STV_DEFAULT"
_ZN5flash16flash_fwd_kernelI23Flash_fwd_kernel_traitsILi96ELi64ELi64ELi4ELb0ELb0EN7cutlass6half_tE19Flash_kernel_traitsILi96ELi64ELi64ELi4ES3_EELb0ELb1ELb0ELb1ELb0ELb0ELb1ELb0EEEvNS_16Flash_fwd_paramsE:
.text._ZN5flash16flash_fwd_kernelI23Flash_fwd_kernel_traitsILi96ELi64ELi64ELi4ELb0ELb0EN7cutlass6half_tE19Flash_kernel_traitsILi96ELi64ELi64ELi4ES3_EELb0ELb1ELb0ELb1ELb0ELb0ELb1ELb0EEEvNS_16Flash_fwd_paramsE:
        /* <DEDUP_REMOVED lines=38> */
.L_x_1098:
[----:B------:R-:W1:Y:S02]  /*0260*/  LDC R5, c[0x0][0x2c8] ;  /* 0x0000b200ff057b82 */ /* 0x000e640000000800 */
.L_x_1099:
        /* <DEDUP_REMOVED lines=13> */
[----:B-----5:R-:W-:-:S03]  /*0340*/  @P1 IMAD.IADD R84, R7, 0x1, -R6 ;  /* 0x0000000107541824 */ /* 0x020fc600078e0a06 */
[----:B------:R-:W-:Y:S02]  /*0350*/  @!P1 ISETP.NE.AND.EX P0, PT, R3, RZ, PT, P0 ;  /* 0x000000ff0300920c */ /* 0x000fe40003f05300 */
[----:B------:R-:W-:Y:S02]  /*0360*/  IADD3 R3, -R133, 0x7f, R90 ;  /* 0x0000007f85037810 */ /* 0x000fe40007ffe15a */
[----:B------:R-:W-:-:S04]  /*0370*/  @!P1 SEL R0, R0, RZ, P0 ;  /* 0x000000ff00009207 */ /* 0x000fc80000000000 */
[----:B-1----:R-:W-:Y:S02]  /*0380*/  @!P1 IADD3 R84, R0, R5, -R6 ;  /* 0x0000000500549210 */ /* 0x002fe40007ffe806 */
[----:B------:R-:W1:Y:S03]  /*0390*/  S2R R0, SR_TID.X ;  /* 0x0000000000007919 */ /* 0x000e660000002100 */
        /* <DEDUP_REMOVED lines=10> */
[----:B-1----:R-:W-:Y:S05]  /*0440*/  @!P0 BRA `(.L_x_1100) ;  /* 0x000000a800148947 */ /* 0x002fea0003800000 */
[----:B------:R-:W1:Y:S01]  /*0450*/  LDC R7, c[0x0][0x278] ;  /* 0x00009e00ff077b82 */ /* 0x000e620000000800 */
[----:B------:R-:W-:Y:S01]  /*0460*/  SHF.R.S32.HI R25, RZ, 0x1f, R0 ;  /* 0x0000001fff197819 */ /* 0x000fe20000011400 */
[----:B------:R-:W-:Y:S01]  /*0470*/  IMAD.IADD R13, R133, 0x1, -R90 ;  /* 0x00000001850d7824 */ /* 0x000fe200078e0a5a */
[----:B------:R-:W-:Y:S02]  /*0480*/  ISETP.NE.AND P5, PT, R128, -0x1, PT ;  /* 0xffffffff8000780c */ /* 0x000fe40003fa5270 */
[-C--:B------:R-:W-:Y:S02]  /*0490*/  LEA.HI R23, R25, R0.reuse, RZ, 0x2 ;  /* 0x0000000019177211 */ /* 0x080fe400078f10ff */
[----:B------:R-:W-:Y:S02]  /*04a0*/  ISETP.NE.AND P1, PT, R11, -0x1, PT ;  /* 0xffffffff0b00780c */ /* 0x000fe40003f25270 */
[----:B------:R-:W-:Y:S02]  /*04b0*/  LEA.HI R10, R25, R0, RZ, 0x3 ;  /* 0x00000000190a7211 */ /* 0x000fe400078f18ff */
[----:B------:R-:W-:-:S02]  /*04c0*/  SHF.R.S32.HI R26, RZ, 0x2, R23 ;  /* 0x00000002ff1a7819 */ /* 0x000fc40000011417 */
[----:B------:R-:W-:Y:S02]  /*04d0*/  SHF.R.S32.HI R14, RZ, 0x3, R10 ;  /* 0x00000003ff0e7819 */ /* 0x000fe4000001140a */
[----:B------:R-:W-:Y:S02]  /*04e0*/  IADD3 R20, R26, 0x20, RZ ;  /* 0x000000201a147810 */ /* 0x000fe40007ffe0ff */
[----:B------:R-:W-:Y:S02]  /*04f0*/  SHF.L.U32 R17, R14, 0x6, RZ ;  /* 0x000000060e117819 */ /* 0x000fe400000006ff */
[----:B------:R-:W-:Y:S01]  /*0500*/  @!P5 SHF.R.S32.HI R21, RZ, 0x1f, R15 ;  /* 0x0000001fff15d819 */ /* 0x000fe2000001140f */
[----:B------:R-:W2:Y:S01]  /*0510*/  @P1 LDC.64 R92, c[0x0][0x248] ;  /* 0x00009200ff5c1b82 */ /* 0x000ea20000000a00 */
[----:B------:R-:W-:Y:S02]  /*0520*/  LOP3.LUT R17, R17, 0xc0, RZ, 0xc0, !PT ;  /* 0x000000c011117812 */ /* 0x000fe400078ec0ff */
[----:B------:R-:W-:-:S02]  /*0530*/  ISETP.GE.AND P0, PT, R26, R13, PT ;  /* 0x0000000d1a00720c */ /* 0x000fc40003f06270 */
[----:B-1----:R-:W-:Y:S02]  /*0540*/  IABS R8, R7 ;  /* 0x0000000700087213 */ /* 0x002fe40000000000 */
[----:B------:R-:W-:Y:S02]  /*0550*/  ISETP.GE.AND P2, PT, R20, R13, PT ;  /* 0x0000000d1400720c */ /* 0x000fe40003f46270 */
[----:B------:R-:W1:Y:S01]  /*0560*/  I2F.RP R9, R8 ;  /* 0x0000000800097306 */ /* 0x000e620000209400 */
[----:B------:R-:W-:Y:S02]  /*0570*/  LOP3.LUT R13, R18, R7, RZ, 0x3c, !PT ;  /* 0x00000007120d7212 */ /* 0x000fe400078e3cff */
[----:B------:R-:W-:Y:S02]  /*0580*/  LEA.HI R88, R25, R0, RZ, 0x5 ;  /* 0x0000000019587211 */ /* 0x000fe400078f28ff */
[----:B------:R-:W-:Y:S02]  /*0590*/  ISETP.GE.AND P3, PT, R13, RZ, PT ;  /* 0x000000ff0d00720c */ /* 0x000fe40003f66270 */
[----:B------:R-:W-:-:S02]  /*05a0*/  SHF.R.S32.HI R91, RZ, 0x5, R88 ;  /* 0x00000005ff5b7819 */ /* 0x000fc40000011458 */
[----:B------:R-:W-:Y:S01]  /*05b0*/  SHF.R.S32.HI R27, RZ, 0x1f, R26 ;  /* 0x0000001fff1b7819 */ /* 0x000fe2000001141a */
[----:B-1----:R-:W1:Y:S02]  /*05c0*/  MUFU.RCP R4, R9 ;  /* 0x0000000900047308 */ /* 0x002e640000001000 */
[----:B-1----:R-:W-:-:S06]  /*05d0*/  VIADD R4, R4, 0xffffffe ;  /* 0x0ffffffe04047836 */ /* 0x002fcc0000000000 */
[----:B------:R-:W1:Y:S02]  /*05e0*/  F2I.FTZ.U32.TRUNC.NTZ R5, R4 ;  /* 0x0000000400057305 */ /* 0x000e64000021f000 */
[----:B-1----:R-:W-:Y:S02]  /*05f0*/  IMAD.MOV R2, RZ, RZ, -R5 ;  /* 0x000000ffff027224 */ /* 0x002fe400078e0a05 */
[----:B------:R-:W-:Y:S02]  /*0600*/  IMAD.MOV.U32 R4, RZ, RZ, RZ ;  /* 0x000000ffff047224 */ /* 0x000fe400078e00ff */
[----:B------:R-:W-:Y:S01]  /*0610*/  IMAD R3, R2, R8, RZ ;  /* 0x0000000802037224 */ /* 0x000fe200078e02ff */
[----:B------:R-:W-:-:S03]  /*0620*/  IABS R2, R18 ;  /* 0x0000001200027213 */ /* 0x000fc60000000000 */
[----:B------:R-:W-:Y:S02]  /*0630*/  IMAD.HI.U32 R3, R5, R3, R4 ;  /* 0x0000000305037227 */ /* 0x000fe400078e0004 */
[----:B------:R-:W1:Y:S04]  /*0640*/  @P5 LDC.64 R4, c[0x0][0x240] ;  /* 0x00009000ff045b82 */ /* 0x000e680000000a00 */
[----:B------:R-:W-:Y:S01]  /*0650*/  IMAD.HI.U32 R99, R3, R2, RZ ;  /* 0x0000000203637227 */ /* 0x000fe200078e00ff */
[C---:B------:R-:W-:Y:S02]  /*0660*/  LOP3.LUT R3, R23.reuse, 0xfffffffc, RZ, 0xc0, !PT ;  /* 0xfffffffc17037812 */ /* 0x040fe400078ec0ff */
[----:B------:R-:W-:Y:S01]  /*0670*/  LEA.HI R23, R23, R26, RZ, 0x1 ;  /* 0x0000001a17177211 */ /* 0x000fe200078f08ff */
[----:B------:R-:W-:-:S02]  /*0680*/  IMAD.MOV R9, RZ, RZ, -R99 ;  /* 0x000000ffff097224 */ /* 0x000fc400078e0a63 */
[----:B------:R-:W-:Y:S01]  /*0690*/  IMAD.IADD R138, R0, 0x1, -R3 ;  /* 0x00000001008a7824 */ /* 0x000fe200078e0a03 */
[----:B------:R-:W-:Y:S01]  /*06a0*/  LOP3.LUT R23, R23, 0x7fffffe, RZ, 0xc0, !PT ;  /* 0x07fffffe17177812 */ /* 0x000fe200078ec0ff */
[----:B------:R-:W-:Y:S02]  /*06b0*/  IMAD R9, R8, R9, R2 ;  /* 0x0000000908097224 */ /* 0x000fe400078e0202 */
[----:B------:R-:W3:Y:S01]  /*06c0*/  @!P5 LDC.64 R2, c[0x0][0x228] ;  /* 0x00008a00ff02db82 */ /* 0x000ee20000000a00 */
[----:B------:R-:W-:Y:S02]  /*06d0*/  IMAD.SHL.U32 R138, R138, 0x8, RZ ;  /* 0x000000088a8a7824 */ /* 0x000fe400078e00ff */
[----:B------:R-:W-:Y:S01]  /*06e0*/  ISETP.GT.U32.AND P4, PT, R8, R9, PT ;  /* 0x000000090800720c */ /* 0x000fe20003f84070 */
[----:B------:R-:W-:Y:S02]  /*06f0*/  IMAD.IADD R130, R26, 0x1, -R23 ;  /* 0x000000011a827824 */ /* 0x000fe400078e0a17 */
[----:B------:R-:W-:-:S02]  /*0700*/  LOP3.LUT R12, R17, 0x18, R138, 0xf8, !PT ;  /* 0x00000018110c7812 */ /* 0x000fc400078ef88a */
[----:B------:R-:W-:Y:S01]  /*0710*/  SHF.R.U32.HI R17, RZ, 0x3, R17 ;  /* 0x00000003ff117819 */ /* 0x000fe20000011611 */
[----:B------:R-:W-:Y:S01]  /*0720*/  IMAD R130, R91, 0x8, R130 ;  /* 0x000000085b827824 */ /* 0x000fe200078e0282 */
[----:B------:R-:W-:Y:S01]  /*0730*/  SHF.R.S32.HI R139, RZ, 0x1f, R138 ;  /* 0x0000001fff8b7819 */ /* 0x000fe2000001148a */
[----:B-1----:R-:W-:Y:S01]  /*0740*/  @P5 IMAD.WIDE.U32 R22, R128, R4, RZ ;  /* 0x0000000480165225 */ /* 0x002fe200078e00ff */
[----:B------:R-:W-:-:S03]  /*0750*/  LOP3.LUT R17, R12, R17, RZ, 0x3c, !PT ;  /* 0x000000110c117212 */ /* 0x000fc600078e3cff */
[----:B------:R-:W-:Y:S02]  /*0760*/  @P5 IMAD R5, R128, R5, R23 ;  /* 0x0000000580055224 */ /* 0x000fe400078e0217 */
[----:B------:R-:W-:Y:S02]  /*0770*/  @!P4 IMAD.IADD R9, R9, 0x1, -R8 ;  /* 0x000000010909c824 */ /* 0x000fe400078e0a08 */
[----:B------:R-:W-:Y:S01]  /*0780*/  @!P4 VIADD R99, R99, 0x1 ;  /* 0x000000016363c836 */ /* 0x000fe20000000000 */
[----:B------:R-:W-:Y:S01]  /*0790*/  ISETP.NE.AND P4, PT, R7, RZ, PT ;  /* 0x000000ff0700720c */ /* 0x000fe20003f85270 */
[----:B------:R-:W-:Y:S01]  /*07a0*/  IMAD.U32 R130, R130, 0x20, R17 ;  /* 0x0000002082827824 */ /* 0x000fe200078e0011 */
[----:B------:R-:W-:Y:S02]  /*07b0*/  ISETP.GE.U32.AND P6, PT, R9, R8, PT ;  /* 0x000000080900720c */ /* 0x000fe40003fc6070 */
[----:B------:R-:W1:Y:S01]  /*07c0*/  @P1 LDC.64 R8, c[0x0][0x250] ;  /* 0x00009400ff081b82 */ /* 0x000e620000000a00 */
[----:B---3--:R-:W-:-:S04]  /*07d0*/  @!P5 IMAD R12, R21, R2, RZ ;  /* 0x00000002150cd224 */ /* 0x008fc800078e02ff */
[C---:B------:R-:W-:Y:S02]  /*07e0*/  @!P5 IMAD R3, R15.reuse, R3, R12 ;  /* 0x000000030f03d224 */ /* 0x040fe400078e020c */
[----:B------:R-:W-:Y:S01]  /*07f0*/  @!P5 IMAD.WIDE.U32 R12, R15, R2, RZ ;  /* 0x000000020f0cd225 */ /* 0x000fe200078e00ff */
[----:B------:R-:W-:-:S03]  /*0800*/  @P1 IADD3 R2, R6, R11, RZ ;  /* 0x0000000b06021210 */ /* 0x000fc60007ffe0ff */
[----:B------:R-:W-:Y:S01]  /*0810*/  @P1 IMAD.IADD R11, R6, 0x1, R11 ;  /* 0x00000001060b1824 */ /* 0x000fe200078e020b */
[----:B------:R-:W-:Y:S01]  /*0820*/  @!P5 MOV R22, R12 ;  /* 0x0000000c0016d202 */ /* 0x000fe20000000f00 */
[----:B------:R-:W-:Y:S02]  /*0830*/  @P6 VIADD R99, R99, 0x1 ;  /* 0x0000000163636836 */ /* 0x000fe40000000000 */
[----:B------:R-:W-:Y:S02]  /*0840*/  @!P5 IMAD.IADD R5, R13, 0x1, R3 ;  /* 0x000000010d05d824 */ /* 0x000fe400078e0203 */
[C---:B--2---:R-:W-:Y:S02]  /*0850*/  @P1 IMAD R4, R11.reuse, R93, RZ ;  /* 0x0000005d0b041224 */ /* 0x044fe400078e02ff */
[----:B------:R-:W-:-:S04]  /*0860*/  @P1 IMAD.WIDE.U32 R12, R11, R92, RZ ;  /* 0x0000005c0b0c1225 */ /* 0x000fc800078e00ff */
[----:B------:R-:W-:Y:S01]  /*0870*/  @!P3 IMAD.MOV R99, RZ, RZ, -R99 ;  /* 0x000000ffff63b224 */ /* 0x000fe200078e0a63 */
[----:B------:R-:W-:Y:S01]  /*0880*/  @!P4 LOP3.LUT R99, RZ, R7, RZ, 0x33, !PT ;  /* 0x00000007ff63c212 */ /* 0x000fe200078e33ff */
[C---:B-1----:R-:W-:Y:S02]  /*0890*/  @P1 IMAD R3, R2.reuse, R9, RZ ;  /* 0x0000000902031224 */ /* 0x042fe400078e02ff */
[----:B------:R-:W-:-:S04]  /*08a0*/  @P1 IMAD.WIDE.U32 R96, R2, R8, RZ ;  /* 0x0000000802601225 */ /* 0x000fc800078e00ff */
[----:B------:R-:W-:Y:S02]  /*08b0*/  @P1 IMAD.IADD R7, R97, 0x1, R3 ;  /* 0x0000000161071824 */ /* 0x000fe400078e0203 */
        /* <DEDUP_REMOVED lines=14> */
.L_x_1101:
[----:B------:R-:W-:Y:S05]  /*09a0*/  @P1 BRA `(.L_x_1102) ;  /* 0x0000000000301947 */ /* 0x000fea0003800000 */
[----:B------:R-:W1:Y:S01]  /*09b0*/  LDC.64 R8, c[0x0][0x250] ;  /* 0x00009400ff087b82 */ /* 0x000e620000000a00 */
[----:B------:R-:W-:Y:S02]  /*09c0*/  SHF.R.S32.HI R11, RZ, 0x1f, R6 ;  /* 0x0000001fff0b7819 */ /* 0x000fe40000011406 */
[----:B------:R-:W-:-:S05]  /*09d0*/  SHF.R.S32.HI R7, RZ, 0x1f, R15 ;  /* 0x0000001fff077819 */ /* 0x000fca000001140f */
[----:B------:R-:W2:Y:S01]  /*09e0*/  LDC.64 R2, c[0x0][0x238] ;  /* 0x00008e00ff027b82 */ /* 0x000ea20000000a00 */
[-C--:B-1----:R-:W-:Y:S02]  /*09f0*/  IMAD R11, R11, R8.reuse, RZ ;  /* 0x000000080b0b7224 */ /* 0x082fe400078e02ff */
[----:B------:R-:W-:-:S04]  /*0a00*/  IMAD.WIDE.U32 R16, R6, R8, RZ ;  /* 0x0000000806107225 */ /* 0x000fc800078e00ff */
[----:B------:R-:W-:Y:S02]  /*0a10*/  IMAD R11, R6, R9, R11 ;  /* 0x00000009060b7224 */ /* 0x000fe400078e020b */
[----:B--2---:R-:W-:-:S03]  /*0a20*/  IMAD R6, R7, R2, RZ ;  /* 0x0000000207067224 */ /* 0x004fc600078e02ff */
[----:B------:R-:W-:Y:S01]  /*0a30*/  IADD3 R17, R17, R11, RZ ;  /* 0x0000000b11117210 */ /* 0x000fe20007ffe0ff */
[C---:B------:R-:W-:Y:S02]  /*0a40*/  IMAD R3, R15.reuse, R3, R6 ;  /* 0x000000030f037224 */ /* 0x040fe400078e0206 */
[----:B------:R-:W-:-:S05]  /*0a50*/  IMAD.WIDE.U32 R96, R15, R2, R16 ;  /* 0x000000020f607225 */ /* 0x000fca00078e0010 */
[----:B------:R-:W-:-:S07]  /*0a60*/  IADD3 R7, R97, R3, RZ ;  /* 0x0000000361077210 */ /* 0x000fce0007ffe0ff */
.L_x_1102:
[----:B------:R-:W1:Y:S01]  /*0a70*/  S2UR UR10, SR_CgaCtaId ;  /* 0x00000000000a79c3 */ /* 0x000e620000008800 */
[CC--:B------:R-:W-:Y:S01]  /*0a80*/  IMAD R3, R27.reuse, R92.reuse, RZ ;  /* 0x0000005c1b037224 */ /* 0x0c0fe200078e02ff */
[----:B------:R-:W-:Y:S01]  /*0a90*/  ULDC.64 UR4, c[0x0][0x260] ;  /* 0x0000980000047ab9 */ /* 0x000fe20000000a00 */
[----:B------:R-:W-:Y:S01]  /*0aa0*/  IMAD.WIDE.U32 R28, R26, R92, R138 ;  /* 0x0000005c1a1c7225 */ /* 0x000fe200078e008a */
[----:B------:R-:W-:Y:S01]  /*0ab0*/  IADD3 R22, P1, R138, R22, RZ ;  /* 0x000000168a167210 */ /* 0x000fe20007f3e0ff */
[----:B------:R-:W-:Y:S01]  /*0ac0*/  ULDC.64 UR6, c[0x0][0x258] ;  /* 0x0000960000067ab9 */ /* 0x000fe20000000a00 */
[----:B------:R-:W-:Y:S01]  /*0ad0*/  SHF.R.S32.HI R19, RZ, 0x1f, R18 ;  /* 0x0000001fff137819 */ /* 0x000fe20000011412 */
[----:B------:R-:W-:Y:S01]  /*0ae0*/  IMAD R2, R27, R8, RZ ;  /* 0x000000081b027224 */ /* 0x000fe200078e02ff */
[----:B------:R-:W-:Y:S01]  /*0af0*/  IADD3 R134, P4, R12, R28, RZ ;  /* 0x0000001c0c867210 */ /* 0x000fe20007f9e0ff */
[C---:B------:R-:W-:Y:S01]  /*0b00*/  IMAD.WIDE.U32 R16, R26.reuse, R8, R138 ;  /* 0x000000081a107225 */ /* 0x040fe200078e008a */
[----:B------:R-:W2:Y:S01]  /*0b10*/  LDC.64 R12, c[0x0][0x3c8] ;  /* 0x0000f200ff0c7b82 */ /* 0x000ea20000000a00 */
[----:B------:R-:W-:Y:S01]  /*0b20*/  IADD3.X R23, R139, R5, RZ, P1, !PT ;  /* 0x000000058b177210 */ /* 0x000fe20000ffe4ff */
[----:B------:R-:W-:Y:S01]  /*0b30*/  BSSY B0, `(.L_x_1103) ;  /* 0x0000042000007945 */ /* 0x000fe20003800000 */
[----:B------:R-:W-:Y:S01]  /*0b40*/  IMAD R3, R26, R93, R3 ;  /* 0x0000005d1a037224 */ /* 0x000fe200078e0203 */
[----:B------:R-:W-:Y:S01]  /*0b50*/  IADD3 R96, P3, R96, R16, RZ ;  /* 0x0000001060607210 */ /* 0x000fe20007f7e0ff */
[----:B------:R-:W-:Y:S01]  /*0b60*/  IMAD R6, R26, R9, R2 ;  /* 0x000000091a067224 */ /* 0x000fe200078e0202 */
[----:B------:R-:W-:Y:S01]  /*0b70*/  SHF.R.S32.HI R2, RZ, 0x1f, R99 ;  /* 0x0000001fff027819 */ /* 0x000fe20000011463 */
[----:B------:R-:W-:Y:S01]  /*0b80*/  IMAD.WIDE.U32 R22, R18, UR6, R22 ;  /* 0x0000000612167c25 */ /* 0x000fe2000f8e0016 */
[----:B------:R-:W-:-:S02]  /*0b90*/  IADD3.X R135, R4, R29, R3, P4, !PT ;  /* 0x0000001d04877210 */ /* 0x000fc400027fe403 */
[----:B------:R-:W-:Y:S01]  /*0ba0*/  IADD3.X R97, R7, R17, R6, P3, !PT ;  /* 0x0000001107617210 */ /* 0x000fe20001ffe406 */
[----:B------:R-:W-:Y:S01]  /*0bb0*/  IMAD R4, R2, UR4, RZ ;  /* 0x0000000402047c24 */ /* 0x000fe2000f8e02ff */
[----:B------:R-:W-:Y:S01]  /*0bc0*/  IADD3 R7, R94, -0x1, RZ ;  /* 0xffffffff5e077810 */ /* 0x000fe20007ffe0ff */
[C---:B------:R-:W-:Y:S01]  /*0bd0*/  IMAD.WIDE.U32 R134, R99.reuse, UR4, R134 ;  /* 0x0000000463867c25 */ /* 0x040fe2000f8e0086 */
[C---:B------:R-:W-:Y:S02]  /*0be0*/  IADD3 R132, R138.reuse, 0x20, RZ ;  /* 0x000000208a847810 */ /* 0x040fe40007ffe0ff */
[----:B------:R-:W-:Y:S01]  /*0bf0*/  IADD3 R131, R138, 0x40, RZ ;  /* 0x000000408a837810 */ /* 0x000fe20007ffe0ff */
[----:B------:R-:W-:Y:S01]  /*0c00*/  IMAD R137, R99, UR5, R4 ;  /* 0x0000000563897c24 */ /* 0x000fe2000f8e0204 */
[----:B------:R-:W-:Y:S01]  /*0c10*/  ULDC.64 UR4, c[0x0][0x268] ;  /* 0x00009a0000047ab9 */ /* 0x000fe20000000a00 */
[----:B------:R-:W-:Y:S02]  /*0c20*/  IMAD R29, R19, UR6, RZ ;  /* 0x00000006131d7c24 */ /* 0x000fe4000f8e02ff */
[----:B------:R-:W-:-:S02]  /*0c30*/  IMAD R2, R2, UR4, RZ ;  /* 0x0000000402027c24 */ /* 0x000fc4000f8e02ff */
[----:B------:R-:W-:Y:S01]  /*0c40*/  IMAD.WIDE.U32 R96, R99, UR4, R96 ;  /* 0x0000000463607c25 */ /* 0x000fe2000f8e0060 */
[----:B------:R-:W-:Y:S02]  /*0c50*/  UMOV UR4, 0x400 ;  /* 0x0000040000047882 */ /* 0x000fe40000000000 */
[----:B-1----:R-:W-:Y:S01]  /*0c60*/  ULEA UR4, UR10, UR4, 0x18 ;  /* 0x000000040a047291 */ /* 0x002fe2000f8ec03f */
[----:B------:R-:W-:Y:S02]  /*0c70*/  IMAD R17, R7, -0x40, R84 ;  /* 0xffffffc007117824 */ /* 0x000fe400078e0254 */
[----:B------:R-:W-:Y:S02]  /*0c80*/  IMAD R29, R18, UR7, R29 ;  /* 0x00000007121d7c24 */ /* 0x000fe4000f8e021d */
[----:B------:R-:W-:Y:S01]  /*0c90*/  IMAD R99, R99, UR5, R2 ;  /* 0x0000000563637c24 */ /* 0x000fe2000f8e0202 */
[CC--:B------:R-:W-:Y:S02]  /*0ca0*/  ISETP.GE.AND P1, PT, R26.reuse, R17.reuse, PT ;  /* 0x000000111a00720c */ /* 0x0c0fe40003f26270 */
[----:B------:R-:W-:Y:S01]  /*0cb0*/  ISETP.GE.AND P5, PT, R26, R17, PT ;  /* 0x000000111a00720c */ /* 0x000fe20003fa6270 */
[----:B------:R-:W-:Y:S01]  /*0cc0*/  IMAD.WIDE R26, R129, 0x40, R26 ;  /* 0x00000040811a7825 */ /* 0x000fe200078e021a */
[----:B------:R-:W-:-:S02]  /*0cd0*/  LEA R130, R130, UR4, 0x1 ;  /* 0x0000000482827c11 */ /* 0x000fc4000f8e08ff */
[----:B------:R-:W-:Y:S01]  /*0ce0*/  IADD3 R29, R23, R29, RZ ;  /* 0x0000001d171d7210 */ /* 0x000fe20007ffe0ff */
        /* <DEDUP_REMOVED lines=38> */
.L_x_1104:
[----:B------:R-:W-:Y:S05]  /*0f50*/  BSYNC B0 ;  /* 0x0000000000007941 */ /* 0x000fea0003800000 */
.L_x_1103:
        /* <DEDUP_REMOVED lines=12> */
[----:B---3--:R-:W3:Y:S01]  /*1020*/  @!P4 LDC.64 R4, c[0x0][0x210] ;  /* 0x00008400ff04cb82 */ /* 0x008ee20000000a00 */
[----:B------:R-:W-:Y:S01]  /*1030*/  IMAD R11, R6, UR7, R11 ;  /* 0x00000007060b7c24 */ /* 0x000fe2000f8e020b */
[----:B------:R4:W-:Y:S06]  /*1040*/  @P4 STS.128 [R130+0x800], RZ ;  /* 0x000800ff82004388 */ /* 0x0009ec0000000c00 */
[----:B-1----:R-:W1:Y:S01]  /*1050*/  @!P3 LDC.64 R2, c[0x0][0x210] ;  /* 0x00008400ff02bb82 */ /* 0x002e620000000a00 */
[----:B---3--:R-:W-:Y:S01]  /*1060*/  @!P4 LEA R26, P6, R22, R4, 0x1 ;  /* 0x00000004161ac211 */ /* 0x008fe200078c08ff */
        /* <DEDUP_REMOVED lines=22> */
.L_x_1106:
[----:B------:R-:W-:Y:S05]  /*11d0*/  BSYNC B0 ;  /* 0x0000000000007941 */ /* 0x000fea0003800000 */
.L_x_1105:
[----:B-1-34-:R-:W-:Y:S01]  /*11e0*/  SHF.L.U64.HI R2, R92, 0x6, R93 ;  /* 0x000000065c027819 */ /* 0x01afe2000001025d */
[----:B------:R-:W-:Y:S01]  /*11f0*/  IMAD.IADD R137, R135, 0x1, R137 ;  /* 0x0000000187897824 */ /* 0x000fe200078e0289 */
[----:B------:R-:W-:Y:S01]  /*1200*/  LOP3.LUT R21, R10, 0xfffffff8, RZ, 0xc0, !PT ;  /* 0xfffffff80a157812 */ /* 0x000fe200078ec0ff */
[----:B------:R-:W-:Y:S01]  /*1210*/  IMAD.SHL.U32 R85, R92, 0x40, RZ ;  /* 0x000000405c557824 */ /* 0x000fe200078e00ff */
[----:B------:R-:W-:Y:S01]  /*1220*/  SHF.R.S32.HI R6, RZ, 0x1f, R7 ;  /* 0x0000001fff067819 */ /* 0x000fe20000011407 */
[----:B------:R-:W-:Y:S01]  /*1230*/  IMAD R3, R2, R7, RZ ;  /* 0x0000000702037224 */ /* 0x000fe200078e02ff */
[----:B------:R-:W-:Y:S01]  /*1240*/  LEA.HI R25, R25, R0, RZ, 0x4 ;  /* 0x0000000019197211 */ /* 0x000fe200078f20ff */
[----:B------:R-:W-:Y:S01]  /*1250*/  IMAD.MOV.U32 R136, RZ, RZ, R134 ;  /* 0x000000ffff887224 */ /* 0x000fe200078e0086 */
[----:B--2---:R-:W-:Y:S01]  /*1260*/  ISETP.NE.U32.AND P6, PT, R12, RZ, PT ;  /* 0x000000ff0c00720c */ /* 0x004fe20003fc5070 */
[----:B------:R-:W-:Y:S01]  /*1270*/  IMAD.IADD R21, R0, 0x1, -R21 ;  /* 0x0000000100157824 */ /* 0x000fe200078e0a15 */
[----:B------:R-:W-:Y:S01]  /*1280*/  BSSY B0, `(.L_x_1107) ;  /* 0x0000028000007945 */ /* 0x000fe20003800000 */
[----:B------:R-:W-:Y:S01]  /*1290*/  IMAD.WIDE.U32 R22, R7, R85, R136 ;  /* 0x0000005507167225 */ /* 0x000fe200078e0088 */
[----:B------:R-:W-:-:S02]  /*12a0*/  ISETP.NE.AND.EX P6, PT, R13, RZ, PT, P6 ;  /* 0x000000ff0d00720c */ /* 0x000fc40003fc5360 */
[----:B------:R-:W-:Y:S01]  /*12b0*/  ISETP.GE.AND P0, PT, R20, R17, PT ;  /* 0x000000111400720c */ /* 0x000fe20003f06270 */
[----:B------:R-:W-:Y:S01]  /*12c0*/  IMAD R3, R6, R85, R3 ;  /* 0x0000005506037224 */ /* 0x000fe200078e0203 */
[----:B------:R-:W-:Y:S02]  /*12d0*/  LOP3.LUT R89, R25, 0xfffffff0, RZ, 0xc0, !PT ;  /* 0xfffffff019597812 */ /* 0x000fe400078ec0ff */
[----:B------:R-:W-:Y:S01]  /*12e0*/  LEA.HI R24, R21, R21, RZ, 0x1 ;  /* 0x0000001515187211 */ /* 0x000fe200078f08ff */
[----:B------:R-:W-:Y:S01]  /*12f0*/  IMAD.IADD R16, R23, 0x1, R3 ;  /* 0x0000000117107824 */ /* 0x000fe200078e0203 */
[----:B------:R-:W-:Y:S07]  /*1300*/  @P1 BRA `(.L_x_1108) ;  /* 0x00000000007c1947 */ /* 0x000fee0003800000 */
        /* <DEDUP_REMOVED lines=31> */
.L_x_1108:
[----:B------:R-:W-:Y:S05]  /*1500*/  BSYNC B0 ;  /* 0x0000000000007941 */ /* 0x000fea0003800000 */
.L_x_1107:
[----:B-12---:R-:W1:Y:S01]  /*1510*/  @P6 LDC.64 R4, c[0x0][0x3d0] ;  /* 0x0000f400ff046b82 */ /* 0x006e620000000a00 */
[----:B------:R-:W-:Y:S01]  /*1520*/  SHF.R.S32.HI R3, RZ, 0x1, R24 ;  /* 0x00000001ff037819 */ /* 0x000fe20000011418 */
[----:B------:R-:W-:Y:S01]  /*1530*/  IMAD.IADD R89, R0, 0x1, -R89 ;  /* 0x0000000100597824 */ /* 0x000fe200078e0a59 */
[----:B------:R-:W-:Y:S01]  /*1540*/  ISETP.GE.AND P4, PT, R20, R17, PT ;  /* 0x000000111400720c */ /* 0x000fe20003f86270 */
[----:B------:R-:W-:Y:S01]  /*1550*/  IMAD.SHL.U32 R11, R14, 0x8, RZ ;  /* 0x000000080e0b7824 */ /* 0x000fe200078e00ff */
[----:B------:R-:W-:Y:S01]  /*1560*/  SHF.R.S32.HI R20, RZ, 0x4, R25 ;  /* 0x00000004ff147819 */ /* 0x000fe20000011419 */
[----:B------:R-:W-:Y:S01]  /*1570*/  IMAD.SHL.U32 R26, R3, 0x40, RZ ;  /* 0x00000040031a7824 */ /* 0x000fe200078e00ff */
[----:B------:R-:W-:Y:S01]  /*1580*/  LEA.HI R10, R89, R89, RZ, 0x1 ;  /* 0x00000059590a7211 */ /* 0x000fe200078f08ff */
[----:B------:R-:W-:Y:S01]  /*1590*/  BSSY B0, `(.L_x_1109) ;  /* 0x000003b000007945 */ /* 0x000fe20003800000 */
[----:B------:R-:W-:Y:S01]  /*15a0*/  LEA.HI R17, R25, R20, RZ, 0x1 ;  /* 0x0000001419117211 */ /* 0x000fe200078f08ff */
[----:B------:R-:W-:Y:S01]  /*15b0*/  IMAD.SHL.U32 R123, R92, 0x20, RZ ;  /* 0x000000205c7b7824 */ /* 0x000fe200078e00ff */
[----:B------:R-:W-:-:S02]  /*15c0*/  LOP3.LUT R24, R24, 0x7fffffe, RZ, 0xc0, !PT ;  /* 0x07fffffe18187812 */ /* 0x000fc400078ec0ff */
[----:B------:R-:W-:Y:S02]  /*15d0*/  LOP3.LUT R26, R26, 0xc0, RZ, 0xc0, !PT ;  /* 0x000000c01a1a7812 */ /* 0x000fe400078ec0ff */
[----:B------:R-:W-:Y:S01]  /*15e0*/  SHF.R.S32.HI R14, RZ, 0x1, R10 ;  /* 0x00000001ff0e7819 */ /* 0x000fe2000001140a */
[----:B------:R-:W-:Y:S01]  /*15f0*/  IMAD.IADD R21, R21, 0x1, -R24 ;  /* 0x0000000115157824 */ /* 0x000fe200078e0a18 */
[----:B------:R-:W-:Y:S02]  /*1600*/  SHF.R.S32.HI R25, RZ, 0x1f, R10 ;  /* 0x0000001fff197819 */ /* 0x000fe4000001140a */
[----:B------:R-:W-:Y:S02]  /*1610*/  LOP3.LUT R17, R17, 0xfffffffe, RZ, 0xc0, !PT ;  /* 0xfffffffe11117812 */ /* 0x000fe400078ec0ff */
[----:B------:R-:W-:Y:S02]  /*1620*/  LOP3.LUT R11, R26, 0x8, R11, 0xf8, !PT ;  /* 0x000000081a0b7812 */ /* 0x000fe400078ef80b */
[----:B------:R-:W-:Y:S01]  /*1630*/  LEA.HI R27, R25, R14, RZ, 0x2 ;  /* 0x0000000e191b7211 */ /* 0x000fe200078f10ff */
[----:B------:R-:W-:Y:S01]  /*1640*/  IMAD.IADD R20, R20, 0x1, -R17 ;  /* 0x0000000114147824 */ /* 0x000fe200078e0a11 */
[----:B------:R-:W-:-:S02]  /*1650*/  SHF.R.S32.HI R24, RZ, 0x1f, R89 ;  /* 0x0000001fff187819 */ /* 0x000fc40000011459 */
[----:B------:R-:W-:Y:S01]  /*1660*/  LOP3.LUT R10, R10, 0x7fffffe, RZ, 0xc0, !PT ;  /* 0x07fffffe0a0a7812 */ /* 0x000fe200078ec0ff */
[----:B------:R-:W-:Y:S01]  /*1670*/  IMAD R120, R20, 0x8, R21 ;  /* 0x0000000814787824 */ /* 0x000fe200078e0215 */
[----:B------:R-:W-:Y:S02]  /*1680*/  SHF.R.U32.HI R26, RZ, 0x3, R26 ;  /* 0x00000003ff1a7819 */ /* 0x000fe4000001161a */
[----:B------:R-:W-:Y:S02]  /*1690*/  @P6 SHF.R.S32.HI R25, RZ, 0x1f, R15 ;  /* 0x0000001fff196819 */ /* 0x000fe4000001140f */
[----:B------:R-:W-:Y:S01]  /*16a0*/  LEA.HI R17, R24, R89, RZ, 0x3 ;  /* 0x0000005918117211 */ /* 0x000fe200078f18ff */
[----:B------:R-:W-:Y:S01]  /*16b0*/  IMAD.IADD R89, R89, 0x1, -R10 ;  /* 0x0000000159597824 */ /* 0x000fe200078e0a0a */
[----:B------:R-:W-:Y:S01]  /*16c0*/  LOP3.LUT R11, R11, R26, RZ, 0x3c, !PT ;  /* 0x0000001a0b0b7212 */ /* 0x000fe200078e3cff */
[-C--:B-1----:R-:W-:Y:S01]  /*16d0*/  @P6 IMAD R10, R25, R4.reuse, RZ ;  /* 0x00000004190a6224 */ /* 0x082fe200078e02ff */
[----:B------:R-:W-:Y:S01]  /*16e0*/  LOP3.LUT R27, R27, 0xfffffffc, RZ, 0xc0, !PT ;  /* 0xfffffffc1b1b7812 */ /* 0x000fe200078ec0ff */
[----:B------:R-:W-:Y:S01]  /*16f0*/  @P6 IMAD.WIDE.U32 R24, R15, R4, R18 ;  /* 0x000000040f186225 */ /* 0x000fe200078e0012 */
[----:B------:R-:W-:-:S03]  /*1700*/  SHF.L.U64.HI R122, R92, 0x5, R93 ;  /* 0x000000055c7a7819 */ /* 0x000fc6000001025d */
[----:B------:R-:W-:Y:S02]  /*1710*/  IMAD.IADD R14, R14, 0x1, -R27 ;  /* 0x000000010e0e7824 */ /* 0x000fe400078e0a1b */
[----:B------:R-:W-:Y:S02]  /*1720*/  IMAD.U32 R120, R120, 0x20, R11 ;  /* 0x0000002078787824 */ /* 0x000fe400078e000b */
[----:B------:R-:W-:Y:S01]  /*1730*/  @P6 IMAD R15, R15, R5, R10 ;  /* 0x000000050f0f6224 */ /* 0x000fe200078e020a */
[----:B------:R-:W-:Y:S06]  /*1740*/  @P0 BRA `(.L_x_1110) ;  /* 0x00000000007c0947 */ /* 0x000fec0003800000 */
[----:B------:R-:W-:Y:S01]  /*1750*/  ULDC UR5, c[0x0][0x2d0] ;  /* 0x0000b40000057ab9 */ /* 0x000fe20000000800 */
[----:B------:R-:W-:Y:S02]  /*1760*/  IADD3 R22, P0, R123, R22, RZ ;  /* 0x000000167b167210 */ /* 0x000fe40007f1e0ff */
[----:B------:R-:W-:Y:S02]  /*1770*/  ISETP.GE.AND P3, PT, R138, UR5, PT ;  /* 0x000000058a007c0c */ /* 0x000fe4000bf66270 */
[----:B------:R-:W-:Y:S01]  /*1780*/  ISETP.GE.AND P2, PT, R132, UR5, PT ;  /* 0x0000000584007c0c */ /* 0x000fe2000bf46270 */
[----:B------:R-:W-:Y:S01]  /*1790*/  IMAD.X R19, R122, 0x1, R16, P0 ;  /* 0x000000017a137824 */ /* 0x000fe200000e0610 */
[----:B------:R-:W-:-:S09]  /*17a0*/  ISETP.GE.AND P0, PT, R131, UR5, PT ;  /* 0x0000000583007c0c */ /* 0x000fd2000bf06270 */
        /* <DEDUP_REMOVED lines=25> */
.L_x_1110:
[----:B------:R-:W-:Y:S05]  /*1940*/  BSYNC B0 ;  /* 0x0000000000007941 */ /* 0x000fea0003800000 */
.L_x_1109:
[----:B------:R-:W0:Y:S01]  /*1950*/  LDGDEPBAR ;  /* 0x00000000000079af */ /* 0x000e220000000000 */
[----:B------:R-:W-:Y:S01]  /*1960*/  @P6 IMAD.IADD R15, R25, 0x1, R15 ;  /* 0x00000001190f6824 */ /* 0x000fe200078e020f */
[----:B------:R-:W-:Y:S01]  /*1970*/  SHF.L.U64.HI R124, R8, 0x6, R9 ;  /* 0x00000006087c7819 */ /* 0x000fe20000010209 */
[----:B-12---:R-:W-:Y:S01]  /*1980*/  IMAD.SHL.U32 R5, R14, 0x40, RZ ;  /* 0x000000400e057824 */ /* 0x006fe200078e00ff */
[----:B------:R-:W-:Y:S01]  /*1990*/  @P6 LEA R12, P0, R24, R12, 0x2 ;  /* 0x0000000c180c6211 */ /* 0x000fe200078010ff */
[----:B------:R-:W-:Y:S01]  /*19a0*/  IMAD.SHL.U32 R20, R20, 0x8, RZ ;  /* 0x0000000814147824 */ /* 0x000fe200078e00ff */
[----:B------:R-:W-:Y:S01]  /*19b0*/  SHF.L.U32 R125, R8, 0x6, RZ ;  /* 0x00000006087d7819 */ /* 0x000fe200000006ff */
[----:B------:R-:W-:Y:S01]  /*19c0*/  IMAD R11, R124, R7, RZ ;  /* 0x000000077c0b7224 */ /* 0x000fe200078e02ff */
[----:B------:R-:W-:Y:S01]  /*19d0*/  @P6 LEA.HI.X R13, R24, R13, R15, 0x2, P0 ;  /* 0x0000000d180d6211 */ /* 0x000fe200000f140f */
[----:B------:R-:W-:Y:S01]  /*19e0*/  IMAD.IADD R99, R97, 0x1, R99 ;  /* 0x0000000161637824 */ /* 0x000fe200078e0263 */
[----:B------:R-:W-:Y:S01]  /*19f0*/  SHF.L.U32 R17, R17, 0x5, RZ ;  /* 0x0000000511117819 */ /* 0x000fe200000006ff */
[----:B------:R-:W-:Y:S01]  /*1a00*/  IMAD R11, R6, R125, R11 ;  /* 0x0000007d060b7224 */ /* 0x000fe200078e020b */
[----:B------:R-:W-:Y:S01]  /*1a10*/  LOP3.LUT R5, R5, 0xc0, RZ, 0xc0, !PT ;  /* 0x000000c005057812 */ /* 0x000fe200078ec0ff */
[----:B------:R1:W5:Y:S01]  /*1a20*/  @P6 LDG.E R6, desc[UR8][R12.64] ;  /* 0x000000080c066981 */ /* 0x000362000c1e1900 */
[----:B------:R-:W-:Y:S01]  /*1a30*/  LOP3.LUT R86, R17, 0xffffff00, RZ, 0xc0, !PT ;  /* 0xffffff0011567812 */ /* 0x000fe200078ec0ff */
[----:B------:R-:W-:Y:S01]  /*1a40*/  IMAD.MOV.U32 R98, RZ, RZ, R96 ;  /* 0x000000ffff627224 */ /* 0x000fe200078e0060 */
[----:B------:R-:W-:-:S02]  /*1a50*/  LOP3.LUT R20, R5, 0x8, R20, 0xf8, !PT ;  /* 0x0000000805147812 */ /* 0x000fc400078ef814 */
[----:B------:R-:W-:Y:S01]  /*1a60*/  SHF.R.U32.HI R5, RZ, 0x3, R5 ;  /* 0x00000003ff057819 */ /* 0x000fe20000011605 */
[----:B------:R-:W-:Y:S01]  /*1a70*/  IMAD R4, R91, 0x200, R86 ;  /* 0x000002005b047824 */ /* 0x000fe200078e0256 */
[----:B------:R-:W-:-:S04]  /*1a80*/  DEPBAR.LE SB0, 0x0 ;  /* 0x000080000000791a */ /* 0x000fc80000000000 */
[----:B------:R-:W-:Y:S01]  /*1a90*/  BAR.SYNC.DEFER_BLOCKING 0x0 ;  /* 0x0000000000007b1d */ /* 0x000fe20000010000 */
[----:B------:R-:W-:Y:S01]  /*1aa0*/  IMAD R4, R89, 0x20, R4 ;  /* 0x0000002059047824 */ /* 0x000fe200078e0204 */
[----:B------:R-:W-:Y:S01]  /*1ab0*/  LOP3.LUT R5, R20, R5, RZ, 0x3c, !PT ;  /* 0x0000000514057212 */ /* 0x000fe200078e3cff */
[----:B------:R-:W-:-:S03]  /*1ac0*/  IMAD.WIDE.U32 R16, R7, R125, R98 ;  /* 0x0000007d07107225 */ /* 0x000fc600078e0062 */
[----:B------:R-:W-:Y:S01]  /*1ad0*/  BSSY B0, `(.L_x_1111) ;  /* 0x0000028000007945 */ /* 0x000fe20003800000 */
[----:B------:R1:W-:Y:S04]  /*1ae0*/  @P5 STS [R130+0x6000], RZ ;  /* 0x006000ff82005388 */ /* 0x0003e80000000800 */
[----:B------:R1:W-:Y:S04]  /*1af0*/  @P5 STS [R130+0x6004], RZ ;  /* 0x006004ff82005388 */ /* 0x0003e80000000800 */
[----:B------:R1:W-:Y:S04]  /*1b00*/  @P5 STS.64 [R130+0x6008], RZ ;  /* 0x006008ff82005388 */ /* 0x0003e80000000a00 */
[----:B------:R1:W-:Y:S04]  /*1b10*/  @P5 STS.128 [R130+0x7000], RZ ;  /* 0x007000ff82005388 */ /* 0x0003e80000000c00 */
[----:B------:R1:W-:Y:S01]  /*1b20*/  @P5 STS.128 [R130+0x8000], RZ ;  /* 0x008000ff82005388 */ /* 0x0003e20000000c00 */
[----:B------:R-:W-:-:S02]  /*1b30*/  IADD3 R121, R5, R4, RZ ;  /* 0x0000000405797210 */ /* 0x000fc40007ffe0ff */
[----:B------:R-:W-:Y:S01]  /*1b40*/  IADD3 R4, R17, R11, RZ ;  /* 0x0000000b11047210 */ /* 0x000fe20007ffe0ff */
[----:B------:R-:W-:Y:S06]  /*1b50*/  @P5 BRA `(.L_x_1112) ;  /* 0x00000000007c5947 */ /* 0x000fec0003800000 */
[----:B------:R-:W-:Y:S02]  /*1b60*/  ULDC UR5, c[0x0][0x2d0] ;  /* 0x0000b40000057ab9 */ /* 0x000fe40000000800 */
[----:B------:R-:W-:Y:S02]  /*1b70*/  ISETP.GE.AND P3, PT, R138, UR5, PT ;  /* 0x000000058a007c0c */ /* 0x000fe4000bf66270 */
[----:B------:R-:W-:Y:S02]  /*1b80*/  ISETP.GE.AND P2, PT, R132, UR5, PT ;  /* 0x0000000584007c0c */ /* 0x000fe4000bf46270 */
[----:B------:R-:W-:-:S09]  /*1b90*/  ISETP.GE.AND P0, PT, R131, UR5, PT ;  /* 0x0000000583007c0c */ /* 0x000fd2000bf06270 */
[----:B-1----:R-:W1:Y:S01]  /*1ba0*/  @!P3 LDC.64 R12, c[0x0][0x220] ;  /* 0x00008800ff0cbb82 */ /* 0x002e620000000a00 */
        /* <DEDUP_REMOVED lines=26> */
.L_x_1112:
[----:B------:R-:W-:Y:S05]  /*1d50*/  BSYNC B0 ;  /* 0x0000000000007941 */ /* 0x000fea0003800000 */
.L_x_1111:
        /* <DEDUP_REMOVED lines=13> */
[----:B-12---:R-:W-:Y:S01]  /*1e30*/  IMAD.X R13, R126, 0x1, R4, P0 ;  /* 0x000000017e0d7824 */ /* 0x006fe200000e0604 */
[----:B------:R-:W-:-:S09]  /*1e40*/  ISETP.GE.AND P0, PT, R131, UR5, PT ;  /* 0x0000000583007c0c */ /* 0x000fd2000bf06270 */
[----:B---3--:R-:W1:Y:S01]  /*1e50*/  @!P3 LDC.64 R10, c[0x0][0x220] ;  /* 0x00008800ff0abb82 */ /* 0x008e620000000a00 */
        /* <DEDUP_REMOVED lines=24> */
.L_x_1114:
[----:B------:R-:W-:Y:S05]  /*1fe0*/  BSYNC B0 ;  /* 0x0000000000007941 */ /* 0x000fea0003800000 */
.L_x_1113:
[----:B------:R-:W-:Y:S01]  /*1ff0*/  LDSM.16.M88.4 R60, [R121] ;  /* 0x00000000793c783b */ /* 0x000fe20000000200 */
[----:B-12---:R-:W-:Y:S01]  /*2000*/  IMAD.MOV.U32 R8, RZ, RZ, 0x10 ;  /* 0x00000010ff087424 */ /* 0x006fe200078e00ff */
[----:B------:R-:W-:Y:S01]  /*2010*/  LOP3.LUT P1, RZ, R14, 0x2, RZ, 0xc0, !PT ;  /* 0x000000020eff7812 */ /* 0x000fe2000782c0ff */
[----:B------:R-:W-:Y:S01]  /*2020*/  ULDC UR5, c[0x0][0x39c] ;  /* 0x0000e70000057ab9 */ /* 0x000fe20000000800 */
[----:B------:R-:W3:Y:S01]  /*2030*/  LDSM.16.M88.4 R20, [R120+0x3000] ;  /* 0x003000007814783b */ /* 0x000ee20000000200 */
[----:B------:R-:W-:Y:S01]  /*2040*/  LOP3.LUT P0, RZ, R3, 0x2, RZ, 0xc0, !PT ;  /* 0x0000000203ff7812 */ /* 0x000fe2000780c0ff */
[----:B------:R-:W-:Y:S01]  /*2050*/  IMAD R90, R91, 0x10, R90 ;  /* 0x000000105b5a7824 */ /* 0x000fe200078e025a */
[C---:B------:R-:W-:Y:S01]  /*2060*/  SEL R4, R8.reuse, 0xfffffff0, !P1 ;  /* 0xfffffff008047807 */ /* 0x040fe20004800000 */
[----:B------:R-:W1:Y:S01]  /*2070*/  LDSM.16.M88.4 R40, [R120+0x3400] ;  /* 0x003400007828783b */ /* 0x000e620000000200 */
[----:B------:R-:W-:Y:S01]  /*2080*/  SEL R3, R8, 0xfffffff0, !P0 ;  /* 0xfffffff008037807 */ /* 0x000fe20004000000 */
[----:B------:R-:W-:-:S02]  /*2090*/  IMAD.SHL.U32 R140, R0, 0x2, RZ ;  /* 0x00000002008c7824 */ /* 0x000fc400078e00ff */
[----:B------:R-:W-:Y:S01]  /*20a0*/  IMAD R119, R4, 0x2, R121 ;  /* 0x0000000204777824 */ /* 0x000fe200078e0279 */
[----:B------:R-:W2:Y:S01]  /*20b0*/  LDSM.16.M88.4 R32, [R120+0x3800] ;  /* 0x003800007820783b */ /* 0x000ea20000000200 */
[----:B------:R-:W-:Y:S01]  /*20c0*/  IMAD R117, R3, 0x2, R120 ;  /* 0x0000000203757824 */ /* 0x000fe200078e0278 */
[----:B------:R-:W-:Y:S01]  /*20d0*/  LOP3.LUT R140, R140, 0x6, RZ, 0xc0, !PT ;  /* 0x000000068c8c7812 */ /* 0x000fe200078ec0ff */
[----:B------:R-:W-:Y:S01]  /*20e0*/  IMAD R86, R89, 0x20, R86 ;  /* 0x0000002059567824 */ /* 0x000fe200078e0256 */
[----:B------:R-:W-:Y:S03]  /*20f0*/  LDSM.16.M88.4 R16, [R119] ;  /* 0x000000007710783b */ /* 0x000fe60000000200 */
[----:B------:R-:W-:Y:S01]  /*2100*/  IMAD.IADD R5, R5, 0x1, R86 ;  /* 0x0000000105057824 */ /* 0x000fe200078e0256 */
[----:B------:R-:W4:Y:S04]  /*2110*/  LDSM.16.M88.4 R76, [R117+0x3000] ;  /* 0x00300000754c783b */ /* 0x000f280000000200 */
[----:B------:R-:W4:Y:S04]  /*2120*/  LDSM.16.M88.4 R12, [R120+0x3c00] ;  /* 0x003c0000780c783b */ /* 0x000f280000000200 */
[----:B------:R-:W-:Y:S04]  /*2130*/  LDSM.16.M88.4 R72, [R121+0x1000] ;  /* 0x001000007948783b */ /* 0x000fe80000000200 */
[----:B------:R-:W4:Y:S04]  /*2140*/  LDSM.16.M88.4 R52, [R120+0x4000] ;  /* 0x004000007834783b */ /* 0x000f280000000200 */
[----:B------:R-:W4:Y:S04]  /*2150*/  LDSM.16.M88.4 R68, [R117+0x3400] ;  /* 0x003400007544783b */ /* 0x000f280000000200 */
[----:B------:R-:W4:Y:S01]  /*2160*/  LDSM.16.M88.4 R28, [R117+0x3800] ;  /* 0x00380000751c783b */ /* 0x000f220000000200 */
[C---:B---3--:R-:W-:Y:S03]  /*2170*/  HMMA.16816.F32 R8, R60.reuse, R20, RZ ;  /* 0x000000143c08723c */ /* 0x048fe600000018ff */
[----:B------:R-:W-:Y:S04]  /*2180*/  LDSM.16.M88.4 R56, [R119+0x1000] ;  /* 0x001000007738783b */ /* 0x000fe80000000200 */
[----:B------:R-:W3:Y:S01]  /*2190*/  LDSM.16.M88.4 R24, [R117+0x4000] ;  /* 0x004000007518783b */ /* 0x000ee20000000200 */
[C---:B------:R-:W-:Y:S03]  /*21a0*/  HMMA.16816.F32 R20, R60.reuse, R22, RZ ;  /* 0x000000163c14723c */ /* 0x040fe600000018ff */
[----:B------:R-:W3:Y:S03]  /*21b0*/  LDSM.16.M88.4 R48, [R117+0x3c00] ;  /* 0x003c00007530783b */ /* 0x000ee60000000200 */
[C---:B-1----:R-:W-:Y:S01]  /*21c0*/  HMMA.16816.F32 R44, R60.reuse, R40, RZ ;  /* 0x000000283c2c723c */ /* 0x042fe200000018ff */
[----:B------:R-:W-:Y:S04]  /*21d0*/  LDSM.16.M88.4 R80, [R120+0x4800] ;  /* 0x004800007850783b */ /* 0x000fe80000000200 */
[----:B------:R-:W0:Y:S01]  /*21e0*/  LDGDEPBAR ;  /* 0x00000000000079af */ /* 0x000e220000000000 */
[----:B--2---:R-:W-:Y:S06]  /*21f0*/  HMMA.16816.F32 R36, R60, R32, RZ ;  /* 0x000000203c24723c */ /* 0x004fec00000018ff */
[C---:B----4-:R-:W-:Y:S06]  /*2200*/  HMMA.16816.F32 R8, R16.reuse, R76, R8 ;  /* 0x0000004c1008723c */ /* 0x050fec0000001808 */
[----:B------:R-:W-:Y:S01]  /*2210*/  HMMA.16816.F32 R20, R16, R78, R20 ;  /* 0x0000004e1014723c */ /* 0x000fe20000001814 */
[----:B------:R-:W-:Y:S05]  /*2220*/  LDSM.16.M88.4 R76, [R120+0x5000] ;  /* 0x00500000784c783b */ /* 0x000fea0000000200 */
[C---:B------:R-:W-:Y:S06]  /*2230*/  HMMA.16816.F32 R40, R60.reuse, R42, RZ ;  /* 0x0000002a3c28723c */ /* 0x040fec00000018ff */
[C---:B------:R-:W-:Y:S06]  /*2240*/  HMMA.16816.F32 R32, R60.reuse, R34, RZ ;  /* 0x000000223c20723c */ /* 0x040fec00000018ff */
[C---:B------:R-:W-:Y:S06]  /*2250*/  HMMA.16816.F32 R64, R60.reuse, R12, RZ ;  /* 0x0000000c3c40723c */ /* 0x040fec00000018ff */
[----:B------:R-:W-:Y:S01]  /*2260*/  HMMA.16816.F32 R60, R60, R14, RZ ;  /* 0x0000000e3c3c723c */ /* 0x000fe200000018ff */
[----:B------:R-:W1:Y:S05]  /*2270*/  LDSM.16.M88.4 R12, [R120+0x4400] ;  /* 0x00440000780c783b */ /* 0x000e6a0000000200 */
[C---:B------:R-:W-:Y:S06]  /*2280*/  HMMA.16816.F32 R8, R72.reuse, R52, R8 ;  /* 0x000000344808723c */ /* 0x040fec0000001808 */
[----:B------:R-:W-:Y:S01]  /*2290*/  HMMA.16816.F32 R20, R72, R54, R20 ;  /* 0x000000364814723c */ /* 0x000fe20000001814 */
[----:B------:R-:W-:Y:S05]  /*22a0*/  LDSM.16.M88.4 R52, [R117+0x4400] ;  /* 0x004400007534783b */ /* 0x000fea0000000200 */
[C---:B------:R-:W-:Y:S06]  /*22b0*/  HMMA.16816.F32 R44, R16.reuse, R68, R44 ;  /* 0x00000044102c723c */ /* 0x040fec000000182c */
[C---:B------:R-:W-:Y:S01]  /*22c0*/  HMMA.16816.F32 R40, R16.reuse, R70, R40 ;  /* 0x000000461028723c */ /* 0x040fe20000001828 */
[----:B------:R-:W-:Y:S05]  /*22d0*/  LDSM.16.M88.4 R68, [R120+0x4c00] ;  /* 0x004c00007844783b */ /* 0x000fea0000000200 */
[C---:B------:R-:W-:Y:S06]  /*22e0*/  HMMA.16816.F32 R36, R16.reuse, R28, R36 ;  /* 0x0000001c1024723c */ /* 0x040fec0000001824 */
[----:B------:R-:W-:Y:S01]  /*22f0*/  HMMA.16816.F32 R32, R16, R30, R32 ;  /* 0x0000001e1020723c */ /* 0x000fe20000001820 */
[----:B------:R-:W2:Y:S05]  /*2300*/  LDSM.16.M88.4 R28, [R121+0x2000] ;  /* 0x00200000791c783b */ /* 0x000eaa0000000200 */
[C---:B---3--:R-:W-:Y:S06]  /*2310*/  HMMA.16816.F32 R8, R56.reuse, R24, R8 ;  /* 0x000000183808723c */ /* 0x048fec0000001808 */
[----:B------:R-:W-:Y:S01]  /*2320*/  HMMA.16816.F32 R20, R56, R26, R20 ;  /* 0x0000001a3814723c */ /* 0x000fe20000001814 */
[----:B------:R-:W-:Y:S05]  /*2330*/  LDSM.16.M88.4 R24, [R120+0x5400] ;  /* 0x005400007818783b */ /* 0x000fea0000000200 */
[C---:B------:R-:W-:Y:S06]  /*2340*/  HMMA.16816.F32 R64, R16.reuse, R48, R64 ;  /* 0x000000301040723c */ /* 0x040fec0000001840 */
[----:B------:R-:W-:Y:S01]  /*2350*/  HMMA.16816.F32 R60, R16, R50, R60 ;  /* 0x00000032103c723c */ /* 0x000fe2000000183c */
[----:B------:R-:W-:Y:S04]  /*2360*/  LDSM.16.M88.4 R16, [R119+0x2000] ;  /* 0x002000007710783b */ /* 0x000fe80000000200 */
[----:B------:R-:W-:Y:S01]  /*2370*/  LDSM.16.M88.4 R48, [R117+0x4800] ;  /* 0x004800007530783b */ /* 0x000fe20000000200 */
[C---:B-1----:R-:W-:Y:S06]  /*2380*/  HMMA.16816.F32 R44, R72.reuse, R12, R44 ;  /* 0x0000000c482c723c */ /* 0x042fec000000182c */
[----:B------:R-:W-:Y:S01]  /*2390*/  HMMA.16816.F32 R40, R72, R14, R40 ;  /* 0x0000000e4828723c */ /* 0x000fe20000001828 */
[----:B------:R-:W1:Y:S05]  /*23a0*/  LDSM.16.M88.4 R12, [R117+0x5000] ;  /* 0x00500000750c783b */ /* 0x000e6a0000000200 */
[C---:B--2---:R-:W-:Y:S06]  /*23b0*/  HMMA.16816.F32 R8, R28.reuse, R76, R8 ;  /* 0x0000004c1c08723c */ /* 0x044fec0000001808 */
[----:B------:R-:W-:Y:S01]  /*23c0*/  HMMA.16816.F32 R20, R28, R78, R20 ;  /* 0x0000004e1c14723c */ /* 0x000fe20000001814 */
[----:B------:R-:W2:Y:S05]  /*23d0*/  LDSM.16.M88.4 R76, [R117+0x4c00] ;  /* 0x004c0000754c783b */ /* 0x000eaa0000000200 */
[C---:B------:R-:W-:Y:S01]  /*23e0*/  HMMA.16816.F32 R36, R72.reuse, R80, R36 ;  /* 0x000000504824723c */ /* 0x040fe20000001824 */
[----:B------:R-:W3:Y:S05]  /*23f0*/  @P6 LDC R80, c[0x0][0x2e8] ;  /* 0x0000ba00ff506b82 */ /* 0x000eea0000000800 */
[C---:B------:R-:W-:Y:S06]  /*2400*/  HMMA.16816.F32 R64, R72.reuse, R68, R64 ;  /* 0x000000444840723c */ /* 0x040fec0000001840 */
[C---:B------:R-:W-:Y:S06]  /*2410*/  HMMA.16816.F32 R32, R72.reuse, R82, R32 ;  /* 0x000000524820723c */ /* 0x040fec0000001820 */
[----:B------:R-:W-:Y:S01]  /*2420*/  HMMA.16816.F32 R68, R72, R70, R60 ;  /* 0x000000464844723c */ /* 0x000fe2000000183c */
[----:B------:R-:W-:Y:S05]  /*2430*/  LDSM.16.M88.4 R60, [R117+0x5400] ;  /* 0x00540000753c783b */ /* 0x000fea0000000200 */
[----:B------:R-:W-:Y:S06]  /*2440*/  HMMA.16816.F32 R44, R56, R52, R44 ;  /* 0x00000034382c723c */ /* 0x000fec000000182c */
[----:B-1----:R-:W-:Y:S06]  /*2450*/  HMMA.16816.F32 R8, R16, R12, R8 ;  /* 0x0000000c1008723c */ /* 0x002fec0000001808 */
[----:B------:R-:W-:Y:S01]  /*2460*/  HMMA.16816.F32 R40, R56, R54, R40 ;  /* 0x000000363828723c */ /* 0x000fe20000001828 */
[----:B------:R-:W1:Y:S05]  /*2470*/  LDSM.16.M88.4 R52, [R120+0x5800] ;  /* 0x005800007834783b */ /* 0x000e6a0000000200 */
[----:B------:R-:W-:Y:S01]  /*2480*/  HMMA.16816.F32 R20, R16, R14, R20 ;  /* 0x0000000e1014723c */ /* 0x000fe20000001814 */
[----:B------:R-:W4:Y:S05]  /*2490*/  LDSM.16.M88.4 R12, [R120+0x5c00] ;  /* 0x005c0000780c783b */ /* 0x000f2a0000000200 */
[C---:B------:R-:W-:Y:S01]  /*24a0*/  HMMA.16816.F32 R36, R56.reuse, R48, R36 ;  /* 0x000000303824723c */ /* 0x040fe20000001824 */
[----:B---3--:R-:W3:Y:S05]  /*24b0*/  @P6 MUFU.RCP R49, R80 ;  /* 0x0000005000316308 */ /* 0x008eea0000001000 */
[----:B------:R-:W-:Y:S01]  /*24c0*/  HMMA.16816.F32 R32, R56, R50, R32 ;  /* 0x000000323820723c */ /* 0x000fe20000001820 */
[----:B------:R-:W-:Y:S01]  /*24d0*/  FMUL.FTZ R3, R8, UR5 ;  /* 0x0000000508037c20 */ /* 0x000fe20008410000 */
[----:B------:R-:W-:-:S04]  /*24e0*/  FMUL.FTZ R73, R9, UR5 ;  /* 0x0000000509497c20 */ /* 0x000fc80008410000 */
[C---:B--2---:R-:W-:Y:S01]  /*24f0*/  HMMA.16816.F32 R64, R56.reuse, R76, R64 ;  /* 0x0000004c3840723c */ /* 0x044fe20000001840 */
[----:B------:R-:W-:Y:S01]  /*2500*/  FMUL.FTZ R51, R10, UR5 ;  /* 0x000000050a337c20 */ /* 0x000fe20008410000 */
[----:B------:R-:W2:Y:S04]  /*2510*/  MUFU.TANH R73, R73 ;  /* 0x0000004900497308 */ /* 0x000ea80000002400 */
[----:B------:R-:W-:Y:S01]  /*2520*/  HMMA.16816.F32 R68, R56, R78, R68 ;  /* 0x0000004e3844723c */ /* 0x000fe20000001844 */
[----:B------:R-:W-:Y:S01]  /*2530*/  FMUL.FTZ R20, R20, UR5 ;  /* 0x0000000514147c20 */ /* 0x000fe20008410000 */
[----:B------:R-:W-:Y:S01]  /*2540*/  FMUL.FTZ R21, R21, UR5 ;  /* 0x0000000515157c20 */ /* 0x000fe20008410000 */
[----:B------:R-:W-:Y:S01]  /*2550*/  FMUL.FTZ R23, R23, UR5 ;  /* 0x0000000517177c20 */ /* 0x000fe20008410000 */
[----:B------:R-:W-:Y:S01]  /*2560*/  FMUL.FTZ R22, R22, UR5 ;  /* 0x0000000516167c20 */ /* 0x000fe20008410000 */
[----:B------:R3:W-:Y:S01]  /*2570*/  MUFU.TANH R59, R20 ;  /* 0x00000014003b7308 */ /* 0x0007e20000002400 */
[----:B------:R-:W-:Y:S01]  /*2580*/  HMMA.16816.F32 R44, R28, R24, R44 ;  /* 0x000000181c2c723c */ /* 0x000fe2000000182c */
[----:B------:R-:W-:-:S02]  /*2590*/  FMUL.FTZ R57, R11, UR5 ;  /* 0x000000050b397c20 */ /* 0x000fc40008410000 */
[----:B------:R-:W2:Y:S03]  /*25a0*/  LDSM.16.M88.4 R8, [R117+0x5800] ;  /* 0x005800007508783b */ /* 0x000ea60000000200 */
[C---:B-1----:R-:W-:Y:S01]  /*25b0*/  HMMA.16816.F32 R36, R28.reuse, R52, R36 ;  /* 0x000000341c24723c */ /* 0x042fe20000001824 */
[----:B------:R-:W1:Y:S05]  /*25c0*/  MUFU.TANH R57, R57 ;  /* 0x0000003900397308 */ /* 0x000e6a0000002400 */
[----:B------:R-:W-:Y:S01]  /*25d0*/  HMMA.16816.F32 R40, R28, R26, R40 ;  /* 0x0000001a1c28723c */ /* 0x000fe20000001828 */
[----:B------:R-:W1:Y:S01]  /*25e0*/  LDSM.16.M88.4 R24, [R117+0x5c00] ;  /* 0x005c00007518783b */ /* 0x000e620000000200 */
[----:B------:R-:W-:-:S04]  /*25f0*/  DEPBAR.LE SB0, 0x0 ;  /* 0x000080000000791a */ /* 0x000fc80000000000 */
[----:B------:R-:W-:Y:S01]  /*2600*/  HMMA.16816.F32 R32, R28, R54, R32 ;  /* 0x000000361c20723c */ /* 0x000fe20000001820 */
[----:B------:R-:W-:Y:S01]  /*2610*/  MUFU.TANH R21, R21 ;  /* 0x0000001500157308 */ /* 0x000fe20000002400 */
[----:B---3--:R-:W-:-:S04]  /*2620*/  IMAD.MOV.U32 R20, RZ, RZ, R7 ;  /* 0x000000ffff147224 */ /* 0x008fc800078e0007 */
[C---:B----4-:R-:W-:Y:S03]  /*2630*/  HMMA.16816.F32 R64, R28.reuse, R12, R64 ;  /* 0x0000000c1c40723c */ /* 0x050fe60000001840 */
[----:B------:R3:W4:Y:S03]  /*2640*/  MUFU.TANH R53, R22 ;  /* 0x0000001600357308 */ /* 0x0007260000002400 */
[----:B------:R-:W-:Y:S05]  /*2650*/  HMMA.16816.F32 R68, R28, R14, R68 ;  /* 0x0000000e1c44723c */ /* 0x000fea0000001844 */
[----:B------:R-:W4:Y:S01]  /*2660*/  MUFU.TANH R23, R23 ;  /* 0x0000001700177308 */ /* 0x000f220000002400 */
[----:B------:R-:W-:Y:S01]  /*2670*/  HMMA.16816.F32 R44, R16, R60, R44 ;  /* 0x0000003c102c723c */ /* 0x000fe2000000182c */
[----:B------:R-:W-:-:S05]  /*2680*/  LOP3.LUT R29, R88, 0xffffffe0, RZ, 0xc0, !PT ;  /* 0xffffffe0581d7812 */ /* 0x000fca00078ec0ff */
[----:B------:R-:W-:Y:S01]  /*2690*/  IMAD.IADD R12, R0, 0x1, -R29 ;  /* 0x00000001000c7824 */ /* 0x000fe200078e0a1d */
[C---:B--2---:R-:W-:Y:S01]  /*26a0*/  HMMA.16816.F32 R36, R16.reuse, R8, R36 ;  /* 0x000000081024723c */ /* 0x044fe20000001824 */
[----:B------:R-:W-:Y:S02]  /*26b0*/  IMAD.MOV.U32 R0, RZ, RZ, RZ ;  /* 0x000000ffff007224 */ /* 0x000fe400078e00ff */
[----:B-----5:R-:W-:Y:S01]  /*26c0*/  @P6 FMUL.FTZ R0, R6, R49 ;  /* 0x0000003106006220 */ /* 0x020fe20000410000 */
[----:B------:R-:W-:Y:S01]  /*26d0*/  MUFU.TANH R3, R3 ;  /* 0x0000000300037308 */ /* 0x000fe20000002400 */
[----:B------:R-:W-:Y:S01]  /*26e0*/  SHF.R.S32.HI R29, RZ, 0x1f, R12 ;  /* 0x0000001fff1d7819 */ /* 0x000fe2000001140c */
[----:B------:R-:W-:Y:S01]  /*26f0*/  HMMA.16816.F32 R40, R16, R62, R40 ;  /* 0x0000003e1028723c */ /* 0x000fe20000001828 */
[----:B------:R-:W-:Y:S02]  /*2700*/  IMAD R8, R7, 0x40, R140 ;  /* 0x0000004007087824 */ /* 0x000fe400078e028c */
[----:B------:R-:W-:-:S02]  /*2710*/  LEA.HI R12, R29, R12, RZ, 0x2 ;  /* 0x0000000c1d0c7211 */ /* 0x000fc400078f10ff */
[C---:B------:R-:W-:Y:S02]  /*2720*/  VIADD R6, R8.reuse, 0x9 ;  /* 0x0000000908067836 */ /* 0x040fe40000000000 */
[----:B------:R-:W-:Y:S01]  /*2730*/  SHF.R.S32.HI R29, RZ, 0x2, R12 ;  /* 0x00000002ff1d7819 */ /* 0x000fe2000001140c */
[C---:B-1----:R-:W-:Y:S01]  /*2740*/  HMMA.16816.F32 R68, R16.reuse, R26, R68 ;  /* 0x0000001a1044723c */ /* 0x042fe20000001844 */
[----:B------:R-:W-:Y:S01]  /*2750*/  VIADD R12, R8, 0x1 ;  /* 0x00000001080c7836 */ /* 0x000fe20000000000 */
[----:B------:R-:W-:Y:S01]  /*2760*/  MUFU.TANH R51, R51 ;  /* 0x0000003300337308 */ /* 0x000fe20000002400 */
[----:B------:R-:W-:Y:S01]  /*2770*/  IADD3 R90, R90, 0x1, R29 ;  /* 0x000000015a5a7810 */ /* 0x000fe20007ffe01d */
[----:B------:R-:W-:Y:S01]  /*2780*/  FMUL.FTZ R13, R44, UR5 ;  /* 0x000000052c0d7c20 */ /* 0x000fe20008410000 */
[----:B------:R-:W-:Y:S01]  /*2790*/  FMUL.FTZ R45, R45, UR5 ;  /* 0x000000052d2d7c20 */ /* 0x000fe20008410000 */
[----:B------:R-:W-:Y:S01]  /*27a0*/  HMMA.16816.F32 R32, R16, R10, R32 ;  /* 0x0000000a1020723c */ /* 0x000fe20000001820 */
[----:B------:R-:W-:Y:S01]  /*27b0*/  IADD3 R90, R84, R90, -R133 ;  /* 0x0000005a545a7210 */ /* 0x000fe20007ffe885 */
[----:B------:R-:W-:Y:S01]  /*27c0*/  FMUL.FTZ R46, R46, UR5 ;  /* 0x000000052e2e7c20 */ /* 0x000fe20008410000 */
[----:B------:R-:W-:Y:S01]  /*27d0*/  VIADD R26, R8, 0x10 ;  /* 0x00000010081a7836 */ /* 0x000fe20000000000 */
[----:B------:R-:W1:Y:S01]  /*27e0*/  MUFU.TANH R13, R13 ;  /* 0x0000000d000d7308 */ /* 0x000e620000002400 */
[----:B------:R-:W-:Y:S01]  /*27f0*/  FMUL.FTZ R27, R36, UR5 ;  /* 0x00000005241b7c20 */ /* 0x000fe20008410000 */
[----:B------:R-:W-:-:S02]  /*2800*/  IMAD.IADD R87, R90, 0x1, R87 ;  /* 0x000000015a577824 */ /* 0x000fc400078e0257 */
[----:B------:R-:W-:Y:S01]  /*2810*/  FMUL.FTZ R37, R37, UR5 ;  /* 0x0000000525257c20 */ /* 0x000fe20008410000 */
[----:B------:R-:W-:Y:S01]  /*2820*/  VIADD R36, R8, 0x8 ;  /* 0x0000000808247836 */ /* 0x000fe20000000000 */
[----:B------:R-:W-:Y:S01]  /*2830*/  HMMA.16816.F32 R64, R16, R24, R64 ;  /* 0x000000181040723c */ /* 0x000fe20000001840 */
[----:B------:R-:W-:Y:S01]  /*2840*/  FMUL.FTZ R38, R38, UR5 ;  /* 0x0000000526267c20 */ /* 0x000fe20008410000 */
[C---:B------:R-:W-:Y:S01]  /*2850*/  VIMNMX R100, R87.reuse, R84, PT ;  /* 0x0000005457647248 */ /* 0x040fe20003fe0100 */
[----:B------:R-:W-:Y:S01]  /*2860*/  MUFU.TANH R15, R45 ;  /* 0x0000002d000f7308 */ /* 0x000fe20000002400 */
[----:B------:R-:W-:Y:S01]  /*2870*/  VIADDMNMX R95, R87, 0x8, R84, PT ;  /* 0x00000008575f7846 */ /* 0x000fe20003800154 */
[----:B------:R-:W-:Y:S01]  /*2880*/  FMUL.FTZ R41, R41, UR5 ;  /* 0x0000000529297c20 */ /* 0x000fe20008410000 */
[----:B------:R-:W-:Y:S01]  /*2890*/  ISETP.GE.AND P4, PT, R12, R100, PT ;  /* 0x000000640c00720c */ /* 0x000fe20003f86270 */
[----:B------:R-:W-:Y:S01]  /*28a0*/  FMUL.FTZ R19, R42, UR5 ;  /* 0x000000052a137c20 */ /* 0x000fe20008410000 */
[-C--:B------:R-:W-:Y:S01]  /*28b0*/  ISETP.GE.AND P1, PT, R12, R95.reuse, PT ;  /* 0x0000005f0c00720c */ /* 0x080fe20003f26270 */
[----:B---3--:R-:W-:Y:S01]  /*28c0*/  VIADD R22, R8, 0x11 ;  /* 0x0000001108167836 */ /* 0x008fe20000000000 */
[----:B------:R-:W-:Y:S01]  /*28d0*/  I2FP.F32.S32 R12, R12 ;  /* 0x0000000c000c7245 */ /* 0x000fe20000201400 */
[----:B------:R-:W2:Y:S01]  /*28e0*/  MUFU.TANH R9, R46 ;  /* 0x0000002e00097308 */ /* 0x000ea20000002400 */
[C---:B------:R-:W-:Y:S01]  /*28f0*/  ISETP.GE.AND P3, PT, R36.reuse, R100, PT ;  /* 0x000000642400720c */ /* 0x040fe20003f66270 */
[----:B------:R-:W-:Y:S01]  /*2900*/  FMUL.FTZ R47, R47, UR5 ;  /* 0x000000052f2f7c20 */ /* 0x000fe20008410000 */
[-C--:B------:R-:W-:Y:S01]  /*2910*/  ISETP.GE.AND P0, PT, R36, R95.reuse, PT ;  /* 0x0000005f2400720c */ /* 0x080fe20003f06270 */
[C---:B------:R-:W-:Y:S01]  /*2920*/  FFMA.FTZ R31, R12.reuse, R0, R73 ;  /* 0x000000000c1f7223 */ /* 0x040fe20000010049 */
[----:B------:R-:W-:Y:S01]  /*2930*/  I2FP.F32.S32 R36, R36 ;  /* 0x0000002400247245 */ /* 0x000fe20000201400 */
[----:B------:R-:W-:Y:S01]  /*2940*/  FFMA.FTZ R57, R12, R0, R57 ;  /* 0x000000000c397223 */ /* 0x000fe20000010039 */
[----:B------:R-:W-:Y:S01]  /*2950*/  ISETP.GE.AND P5, PT, R6, R100, PT ;  /* 0x000000640600720c */ /* 0x000fe20003fa6270 */
[----:B------:R-:W-:Y:S01]  /*2960*/  FMUL.FTZ R40, R40, UR5 ;  /* 0x0000000528287c20 */ /* 0x000fe20008410000 */
[-C--:B------:R-:W-:Y:S01]  /*2970*/  ISETP.GE.AND P6, PT, R6, R95.reuse, PT ;  /* 0x0000005f0600720c */ /* 0x080fe20003fc6270 */
[C---:B------:R-:W-:Y:S01]  /*2980*/  FFMA.FTZ R59, R36.reuse, R0, R59 ;  /* 0x00000000243b7223 */ /* 0x040fe2000001003b */
[----:B------:R-:W-:Y:S01]  /*2990*/  I2FP.F32.S32 R6, R6 ;  /* 0x0000000600067245 */ /* 0x000fe20000201400 */
[----:B------:R-:W-:Y:S01]  /*29a0*/  MUFU.TANH R17, R41 ;  /* 0x0000002900117308 */ /* 0x000fe20000002400 */
[----:B------:R-:W-:Y:S01]  /*29b0*/  FMUL.FTZ R29, R43, UR5 ;  /* 0x000000052b1d7c20 */ /* 0x000fe20008410000 */
[----:B------:R-:W-:Y:S01]  /*29c0*/  FSEL R31, R31, -INF , !P4 ;  /* 0xff8000001f1f7808 */ /* 0x000fe20006000000 */
[----:B----4-:R-:W-:Y:S01]  /*29d0*/  FFMA.FTZ R36, R36, R0, R53 ;  /* 0x0000000024247223 */ /* 0x010fe20000010035 */
[----:B------:R-:W-:Y:S01]  /*29e0*/  ISETP.GE.AND P2, PT, R26, R100, PT ;  /* 0x000000641a00720c */ /* 0x000fe20003f46270 */
[----:B------:R-:W-:Y:S01]  /*29f0*/  FFMA.FTZ R23, R6, R0, R23 ;  /* 0x0000000006177223 */ /* 0x000fe20000010017 */
[----:B------:R-:W-:Y:S01]  /*2a00*/  ISETP.GE.AND P4, PT, R26, R95, PT ;  /* 0x0000005f1a00720c */ /* 0x000fe20003f86270 */
[----:B------:R-:W-:Y:S01]  /*2a10*/  FMUL.FTZ R33, R33, UR5 ;  /* 0x0000000521217c20 */ /* 0x000fe20008410000 */
[----:B------:R3:W-:Y:S01]  /*2a20*/  MUFU.TANH R41, R37 ;  /* 0x0000002500297308 */ /* 0x0007e20000002400 */
[----:B------:R-:W-:Y:S01]  /*2a30*/  I2FP.F32.S32 R26, R26 ;  /* 0x0000001a001a7245 */ /* 0x000fe20000201400 */
[----:B------:R-:W-:-:S02]  /*2a40*/  VIADD R18, R8, 0x18 ;  /* 0x0000001808127836 */ /* 0x000fc40000000000 */
[----:B------:R-:W-:Y:S01]  /*2a50*/  FMUL.FTZ R39, R39, UR5 ;  /* 0x0000000527277c20 */ /* 0x000fe20008410000 */
[----:B------:R-:W-:Y:S02]  /*2a60*/  VIADD R16, R8, 0x19 ;  /* 0x0000001908107836 */ /* 0x000fe40000000000 */
[----:B------:R-:W-:Y:S01]  /*2a70*/  FMUL.FTZ R32, R32, UR5 ;  /* 0x0000000520207c20 */ /* 0x000fe20008410000 */
[CC--:B-1----:R-:W-:Y:S01]  /*2a80*/  FFMA.FTZ R13, R26.reuse, R0.reuse, R13 ;  /* 0x000000001a0d7223 */ /* 0x0c2fe2000001000d */
[----:B--2---:R-:W-:Y:S01]  /*2a90*/  FFMA.FTZ R26, R26, R0, R9 ;  /* 0x000000001a1a7223 */ /* 0x004fe20000010009 */
[----:B------:R1:W-:Y:S01]  /*2aa0*/  MUFU.TANH R43, R38 ;  /* 0x00000026002b7308 */ /* 0x0003e20000002400 */
[----:B------:R-:W-:Y:S01]  /*2ab0*/  FMUL.FTZ R10, R34, UR5 ;  /* 0x00000005220a7c20 */ /* 0x000fe20008410000 */
[----:B------:R-:W-:Y:S01]  /*2ac0*/  FSEL R36, R36, -INF , !P0 ;  /* 0xff80000024247808 */ /* 0x000fe20004000000 */
[----:B------:R-:W-:Y:S01]  /*2ad0*/  FMUL.FTZ R67, R67, UR5 ;  /* 0x0000000543437c20 */ /* 0x000fe20008410000 */
[----:B------:R-:W-:Y:S01]  /*2ae0*/  FSEL R34, R23, -INF , !P6 ;  /* 0xff80000017227808 */ /* 0x000fe20007000000 */
[----:B------:R-:W-:Y:S01]  /*2af0*/  FMUL.FTZ R35, R35, UR5 ;  /* 0x0000000523237c20 */ /* 0x000fe20008410000 */
[----:B------:R-:W-:Y:S01]  /*2b00*/  ISETP.GE.AND P0, PT, R18, R100, PT ;  /* 0x000000641200720c */ /* 0x000fe20003f06270 */
[----:B------:R-:W-:Y:S01]  /*2b10*/  FMUL.FTZ R65, R65, UR5 ;  /* 0x0000000541417c20 */ /* 0x000fe20008410000 */
[----:B------:R-:W2:Y:S01]  /*2b20*/  MUFU.TANH R11, R47 ;  /* 0x0000002f000b7308 */ /* 0x000ea20000002400 */
[----:B---3--:R-:W-:Y:S01]  /*2b30*/  FFMA.FTZ R37, R6, R0, R21 ;  /* 0x0000000006257223 */ /* 0x008fe20000010015 */
[----:B------:R-:W-:Y:S01]  /*2b40*/  FSEL R21, R59, -INF , !P3 ;  /* 0xff8000003b157808 */ /* 0x000fe20005800000 */
[----:B------:R-:W-:Y:S01]  /*2b50*/  VIADD R6, R8, 0x20 ;  /* 0x0000002008067836 */ /* 0x000fe20000000000 */
[-C--:B------:R-:W-:Y:S01]  /*2b60*/  ISETP.GE.AND P3, PT, R22, R95.reuse, PT ;  /* 0x0000005f1600720c */ /* 0x080fe20003f66270 */
[----:B------:R-:W-:Y:S01]  /*2b70*/  FMUL.FTZ R64, R64, UR5 ;  /* 0x0000000540407c20 */ /* 0x000fe20008410000 */
[----:B------:R-:W-:Y:S01]  /*2b80*/  FSEL R37, R37, -INF , !P5 ;  /* 0xff80000025257808 */ /* 0x000fe20006800000 */
[----:B------:R-:W-:Y:S01]  /*2b90*/  FMUL.FTZ R66, R66, UR5 ;  /* 0x0000000542427c20 */ /* 0x000fe20008410000 */
[----:B------:R-:W3:Y:S01]  /*2ba0*/  MUFU.TANH R25, R40 ;  /* 0x0000002800197308 */ /* 0x000ee20000002400 */
[----:B-1----:R-:W-:Y:S01]  /*2bb0*/  FSEL R38, R57, -INF , !P1 ;  /* 0xff80000039267808 */ /* 0x002fe20004800000 */
[----:B------:R-:W-:Y:S01]  /*2bc0*/  VIADD R102, R8, 0x29 ;  /* 0x0000002908667836 */ /* 0x000fe20000000000 */
[----:B------:R-:W-:Y:S01]  /*2bd0*/  ISETP.GE.AND P1, PT, R22, R100, PT ;  /* 0x000000641600720c */ /* 0x000fe20003f26270 */
[----:B------:R-:W-:Y:S01]  /*2be0*/  VIADD R12, R8, 0x31 ;  /* 0x00000031080c7836 */ /* 0x000fe20000000000 */
[----:B------:R-:W-:Y:S01]  /*2bf0*/  I2FP.F32.S32 R22, R22 ;  /* 0x0000001600167245 */ /* 0x000fe20000201400 */
[----:B------:R-:W-:Y:S01]  /*2c00*/  FMUL.FTZ R69, R69, UR5 ;  /* 0x0000000545457c20 */ /* 0x000fe20008410000 */
[-C--:B------:R-:W-:Y:S01]  /*2c10*/  ISETP.GE.AND P5, PT, R18, R95.reuse, PT ;  /* 0x0000005f1200720c */ /* 0x080fe20003fa6270 */
[----:B------:R-:W1:Y:S01]  /*2c20*/  MUFU.TANH R19, R19 ;  /* 0x0000001300137308 */ /* 0x000e620000002400 */
[----:B------:R-:W-:Y:S01]  /*2c30*/  FSEL R26, R26, -INF , !P4 ;  /* 0xff8000001a1a7808 */ /* 0x000fe20006000000 */
[C---:B------:R-:W-:Y:S01]  /*2c40*/  FFMA.FTZ R15, R22.reuse, R0, R15 ;  /* 0x00000000160f7223 */ /* 0x040fe2000001000f */
[----:B------:R-:W-:Y:S01]  /*2c50*/  I2FP.F32.S32 R18, R18 ;  /* 0x0000001200127245 */ /* 0x000fe20000201400 */
[----:B--2---:R-:W-:Y:S01]  /*2c60*/  FFMA.FTZ R22, R22, R0, R11 ;  /* 0x0000000016167223 */ /* 0x004fe2000001000b */
[-C--:B------:R-:W-:Y:S01]  /*2c70*/  ISETP.GE.AND P6, PT, R16, R100.reuse, PT ;  /* 0x000000641000720c */ /* 0x080fe20003fc6270 */
[----:B------:R-:W-:Y:S01]  /*2c80*/  FMUL.FTZ R71, R71, UR5 ;  /* 0x0000000547477c20 */ /* 0x000fe20008410000 */
[----:B------:R-:W-:Y:S01]  /*2c90*/  FSEL R23, R15, -INF , !P1 ;  /* 0xff8000000f177808 */ /* 0x000fe20004800000 */
[----:B------:R-:W2:Y:S01]  /*2ca0*/  MUFU.TANH R27, R27 ;  /* 0x0000001b001b7308 */ /* 0x000ea20000002400 */
[----:B------:R-:W-:Y:S01]  /*2cb0*/  ISETP.GE.AND P4, PT, R6, R100, PT ;  /* 0x000000640600720c */ /* 0x000fe20003f86270 */
[----:B---3--:R-:W-:Y:S01]  /*2cc0*/  FFMA.FTZ R25, R18, R0, R25 ;  /* 0x0000000012197223 */ /* 0x008fe20000010019 */
[----:B------:R-:W-:Y:S01]  /*2cd0*/  ISETP.GE.AND P1, PT, R6, R95, PT ;  /* 0x0000005f0600720c */ /* 0x000fe20003f26270 */
[----:B------:R-:W-:Y:S01]  /*2ce0*/  FMUL.FTZ R68, R68, UR5 ;  /* 0x0000000544447c20 */ /* 0x000fe20008410000 */
[----:B------:R-:W-:Y:S01]  /*2cf0*/  I2FP.F32.S32 R6, R6 ;  /* 0x0000000600067245 */ /* 0x000fe20000201400 */
[----:B------:R-:W-:Y:S01]  /*2d00*/  FMUL.FTZ R70, R70, UR5 ;  /* 0x0000000546467c20 */ /* 0x000fe20008410000 */
[----:B------:R-:W-:Y:S01]  /*2d10*/  FSEL R22, R22, -INF , !P3 ;  /* 0xff80000016167808 */ /* 0x000fe20005800000 */
[----:B------:R3:W-:Y:S01]  /*2d20*/  MUFU.TANH R9, R33 ;  /* 0x0000002100097308 */ /* 0x0007e20000002400 */
[-C--:B-1----:R-:W-:Y:S01]  /*2d30*/  FFMA.FTZ R18, R18, R0.reuse, R19 ;  /* 0x0000000012127223 */ /* 0x082fe20000010013 */
[----:B------:R-:W-:Y:S01]  /*2d40*/  FFMA.FTZ R43, R6, R0, R43 ;  /* 0x00000000062b7223 */ /* 0x000fe2000001002b */
[----:B------:R-:W-:-:S03]  /*2d50*/  FSEL R19, R25, -INF , !P0 ;  /* 0xff80000019137808 */ /* 0x000fc60004000000 */
[----:B------:R-:W-:Y:S02]  /*2d60*/  FSEL R18, R18, -INF , !P5 ;  /* 0xff80000012127808 */ /* 0x000fe40006800000 */
[----:B------:R-:W1:Y:S01]  /*2d70*/  MUFU.TANH R29, R29 ;  /* 0x0000001d001d7308 */ /* 0x000e620000002400 */
[----:B--2---:R-:W-:Y:S01]  /*2d80*/  FFMA.FTZ R27, R6, R0, R27 ;  /* 0x00000000061b7223 */ /* 0x004fe2000001001b */
[----:B------:R-:W-:Y:S01]  /*2d90*/  VIADD R6, R8, 0x28 ;  /* 0x0000002808067836 */ /* 0x000fe20000000000 */
[----:B------:R-:W-:-:S03]  /*2da0*/  FSEL R90, R43, -INF , !P1 ;  /* 0xff8000002b5a7808 */ /* 0x000fc60004800000 */
[----:B------:R-:W-:Y:S02]  /*2db0*/  FSEL R89, R27, -INF , !P4 ;  /* 0xff8000001b597808 */ /* 0x000fe40006000000 */
[----:B------:R-:W-:Y:S01]  /*2dc0*/  MUFU.TANH R39, R39 ;  /* 0x0000002700277308 */ /* 0x000fe20000002400 */
[----:B---3--:R-:W-:Y:S02]  /*2dd0*/  FSEL R33, R13, -INF , !P2 ;  /* 0xff8000000d217808 */ /* 0x008fe40005000000 */
[-C--:B------:R-:W-:Y:S02]  /*2de0*/  ISETP.GE.AND P2, PT, R16, R95.reuse, PT ;  /* 0x0000005f1000720c */ /* 0x080fe40003f46270 */
[----:B------:R-:W-:Y:S02]  /*2df0*/  I2FP.F32.S32 R16, R16 ;  /* 0x0000001000107245 */ /* 0x000fe40000201400 */
[----:B------:R-:W-:Y:S01]  /*2e00*/  ISETP.GE.AND P5, PT, R6, R100, PT ;  /* 0x000000640600720c */ /* 0x000fe20003fa6270 */
[----:B------:R-:W2:Y:S01]  /*2e10*/  MUFU.TANH R45, R32 ;  /* 0x00000020002d7308 */ /* 0x000ea20000002400 */
[----:B------:R-:W-:Y:S01]  /*2e20*/  ISETP.GE.AND P4, PT, R102, R95, PT ;  /* 0x0000005f6600720c */ /* 0x000fe20003f86270 */
[CC--:B------:R-:W-:Y:S01]  /*2e30*/  FFMA.FTZ R17, R16.reuse, R0.reuse, R17 ;  /* 0x0000000010117223 */ /* 0x0c0fe20000010011 */
[----:B-1----:R-:W-:-:S04]  /*2e40*/  FFMA.FTZ R16, R16, R0, R29 ;  /* 0x0000000010107223 */ /* 0x002fc8000001001d */
[----:B------:R-:W-:Y:S01]  /*2e50*/  FSEL R17, R17, -INF , !P6 ;  /* 0xff80000011117808 */ /* 0x000fe20007000000 */
[----:B------:R1:W3:Y:S01]  /*2e60*/  MUFU.TANH R11, R10 ;  /* 0x0000000a000b7308 */ /* 0x0002e20000002400 */
[----:B------:R-:W-:Y:S02]  /*2e70*/  ISETP.GE.AND P6, PT, R6, R95, PT ;  /* 0x0000005f0600720c */ /* 0x000fe40003fc6270 */
[----:B------:R-:W-:Y:S02]  /*2e80*/  I2FP.F32.S32 R6, R6 ;  /* 0x0000000600067245 */ /* 0x000fe40000201400 */
[----:B------:R-:W-:Y:S02]  /*2e90*/  FSEL R16, R16, -INF , !P2 ;  /* 0xff80000010107808 */ /* 0x000fe40005000000 */
[----:B------:R-:W-:Y:S01]  /*2ea0*/  ISETP.GE.AND P2, PT, R102, R100, PT ;  /* 0x000000646600720c */ /* 0x000fe20003f46270 */
[----:B------:R-:W-:Y:S01]  /*2eb0*/  MUFU.TANH R67, R67 ;  /* 0x0000004300437308 */ /* 0x000fe20000002400 */
[----:B--2---:R-:W-:Y:S01]  /*2ec0*/  FFMA.FTZ R45, R6, R0, R45 ;  /* 0x00000000062d7223 */ /* 0x004fe2000001002d */
[----:B------:R-:W-:-:S04]  /*2ed0*/  I2FP.F32.S32 R102, R102 ;  /* 0x0000006600667245 */ /* 0x000fc80000201400 */
[----:B------:R-:W-:Y:S02]  /*2ee0*/  FSEL R87, R45, -INF , !P5 ;  /* 0xff8000002d577808 */ /* 0x000fe40006800000 */
[----:B------:R-:W2:Y:S01]  /*2ef0*/  MUFU.TANH R35, R35 ;  /* 0x0000002300237308 */ /* 0x000ea20000002400 */
[----:B-1----:R-:W-:Y:S02]  /*2f00*/  VIADD R10, R8, 0x21 ;  /* 0x00000021080a7836 */ /* 0x002fe40000000000 */
[-C--:B---3--:R-:W-:Y:S01]  /*2f10*/  FFMA.FTZ R11, R6, R0.reuse, R11 ;  /* 0x00000000060b7223 */ /* 0x088fe2000001000b */
[-C--:B------:R-:W-:Y:S01]  /*2f20*/  ISETP.GE.AND P5, PT, R12, R95.reuse, PT ;  /* 0x0000005f0c00720c */ /* 0x080fe20003fa6270 */
[----:B------:R-:W-:Y:S01]  /*2f30*/  FFMA.FTZ R6, R102, R0, R9 ;  /* 0x0000000066067223 */ /* 0x000fe20000010009 */
[C---:B------:R-:W-:Y:S02]  /*2f40*/  ISETP.GE.AND P3, PT, R10.reuse, R100, PT ;  /* 0x000000640a00720c */ /* 0x040fe40003f66270 */
[----:B------:R-:W-:Y:S01]  /*2f50*/  ISETP.GE.AND P0, PT, R10, R95, PT ;  /* 0x0000005f0a00720c */ /* 0x000fe20003f06270 */
[----:B------:R-:W-:Y:S01]  /*2f60*/  MUFU.TANH R13, R64 ;  /* 0x00000040000d7308 */ /* 0x000fe20000002400 */
[----:B------:R-:W-:-:S02]  /*2f70*/  I2FP.F32.S32 R10, R10 ;  /* 0x0000000a000a7245 */ /* 0x000fc40000201400 */
[----:B------:R-:W-:Y:S02]  /*2f80*/  FSEL R86, R11, -INF , !P6 ;  /* 0xff8000000b567808 */ /* 0x000fe40007000000 */
[----:B------:R-:W-:Y:S01]  /*2f90*/  ISETP.GE.AND P6, PT, R8, R100, PT ;  /* 0x000000640800720c */ /* 0x000fe20003fc6270 */
[CC--:B------:R-:W-:Y:S01]  /*2fa0*/  FFMA.FTZ R39, R10.reuse, R0.reuse, R39 ;  /* 0x000000000a277223 */ /* 0x0c0fe20000010027 */
[-C--:B------:R-:W-:Y:S01]  /*2fb0*/  FFMA.FTZ R41, R10, R0.reuse, R41 ;  /* 0x000000000a297223 */ /* 0x080fe20000010029 */
[----:B------:R-:W1:Y:S01]  /*2fc0*/  MUFU.TANH R65, R65 ;  /* 0x0000004100417308 */ /* 0x000e620000002400 */
[----:B------:R-:W-:Y:S02]  /*2fd0*/  VIADD R10, R8, 0x30 ;  /* 0x00000030080a7836 */ /* 0x000fe40000000000 */
[----:B--2---:R-:W-:Y:S01]  /*2fe0*/  FFMA.FTZ R102, R102, R0, R35 ;  /* 0x0000000066667223 */ /* 0x004fe20000010023 */
[----:B------:R-:W-:Y:S02]  /*2ff0*/  FSEL R110, R39, -INF , !P0 ;  /* 0xff800000276e7808 */ /* 0x000fe40004000000 */
[----:B------:R-:W-:-:S02]  /*3000*/  ISETP.GE.AND P0, PT, R12, R100, PT ;  /* 0x000000640c00720c */ /* 0x000fc40003f06270 */
[----:B------:R-:W-:Y:S01]  /*3010*/  I2FP.F32.S32 R12, R12 ;  /* 0x0000000c000c7245 */ /* 0x000fe20000201400 */
[----:B------:R-:W2:Y:S01]  /*3020*/  MUFU.TANH R15, R66 ;  /* 0x00000042000f7308 */ /* 0x000ea20000002400 */
[----:B------:R-:W-:Y:S02]  /*3030*/  FSEL R109, R41, -INF , !P3 ;  /* 0xff800000296d7808 */ /* 0x000fe40005800000 */
[----:B------:R-:W-:Y:S01]  /*3040*/  ISETP.GE.AND P1, PT, R10, R100, PT ;  /* 0x000000640a00720c */ /* 0x000fe20003f26270 */
[----:B------:R-:W-:Y:S01]  /*3050*/  FFMA.FTZ R27, R12, R0, R67 ;  /* 0x000000000c1b7223 */ /* 0x000fe20000010043 */
[----:B------:R-:W-:Y:S02]  /*3060*/  ISETP.GE.AND P3, PT, R10, R95, PT ;  /* 0x0000005f0a00720c */ /* 0x000fe40003f66270 */
[----:B------:R-:W-:Y:S01]  /*3070*/  I2FP.F32.S32 R10, R10 ;  /* 0x0000000a000a7245 */ /* 0x000fe20000201400 */
[----:B------:R-:W3:Y:S01]  /*3080*/  MUFU.TANH R9, R68 ;  /* 0x0000004400097308 */ /* 0x000ee20000002400 */
[----:B-1----:R-:W-:Y:S01]  /*3090*/  FFMA.FTZ R65, R12, R0, R65 ;  /* 0x000000000c417223 */ /* 0x002fe20000010041 */
[----:B------:R-:W-:Y:S01]  /*30a0*/  FSEL R35, R6, -INF , !P2 ;  /* 0xff80000006237808 */ /* 0x000fe20005000000 */
[----:B------:R-:W-:-:S02]  /*30b0*/  VIADD R12, R8, 0x38 ;  /* 0x00000038080c7836 */ /* 0x000fc40000000000 */
[-C--:B------:R-:W-:Y:S01]  /*30c0*/  FFMA.FTZ R13, R10, R0.reuse, R13 ;  /* 0x000000000a0d7223 */ /* 0x080fe2000001000d */
[----:B------:R-:W-:Y:S02]  /*30d0*/  ISETP.GE.AND P2, PT, R8, R95, PT ;  /* 0x0000005f0800720c */ /* 0x000fe40003f46270 */
[----:B------:R-:W-:Y:S01]  /*30e0*/  FSEL R27, R27, -INF , !P5 ;  /* 0xff8000001b1b7808 */ /* 0x000fe20006800000 */
[----:B------:R-:W-:Y:S01]  /*30f0*/  MUFU.TANH R69, R69 ;  /* 0x0000004500457308 */ /* 0x000fe20000002400 */
[----:B--2---:R-:W-:Y:S01]  /*3100*/  FFMA.FTZ R15, R10, R0, R15 ;  /* 0x000000000a0f7223 */ /* 0x004fe2000001000f */
[----:B------:R-:W-:Y:S01]  /*3110*/  I2FP.F32.S32 R10, R8 ;  /* 0x00000008000a7245 */ /* 0x000fe20000201400 */
[----:B------:R-:W-:Y:S01]  /*3120*/  VIADD R8, R8, 0x39 ;  /* 0x0000003908087836 */ /* 0x000fe20000000000 */
[----:B------:R-:W-:Y:S02]  /*3130*/  ISETP.GE.AND P5, PT, R94, 0x2, PT ;  /* 0x000000025e00780c */ /* 0x000fe40003fa6270 */
[----:B------:R-:W-:Y:S01]  /*3140*/  FSEL R102, R102, -INF , !P4 ;  /* 0xff80000066667808 */ /* 0x000fe20006000000 */
[CC--:B------:R-:W-:Y:S01]  /*3150*/  FFMA.FTZ R3, R10.reuse, R0.reuse, R3 ;  /* 0x000000000a037223 */ /* 0x0c0fe20000010003 */
[----:B------:R-:W1:Y:S01]  /*3160*/  MUFU.TANH R11, R70 ;  /* 0x00000046000b7308 */ /* 0x000e620000002400 */
[----:B------:R-:W-:Y:S01]  /*3170*/  FSEL R101, R13, -INF , !P1 ;  /* 0xff8000000d657808 */ /* 0x000fe20004800000 */
[----:B------:R-:W-:Y:S01]  /*3180*/  FFMA.FTZ R40, R10, R0, R51 ;  /* 0x000000000a287223 */ /* 0x000fe20000010033 */
[----:B------:R-:W-:-:S02]  /*3190*/  FSEL R28, R15, -INF , !P3 ;  /* 0xff8000000f1c7808 */ /* 0x000fc40005800000 */
[----:B------:R-:W-:Y:S01]  /*31a0*/  FSEL R91, R65, -INF , !P0 ;  /* 0xff800000415b7808 */ /* 0x000fe20004000000 */
[----:B------:R-:W-:Y:S01]  /*31b0*/  BAR.SYNC.DEFER_BLOCKING 0x0 ;  /* 0x0000000000007b1d */ /* 0x000fe20000010000 */
[CC--:B------:R-:W-:Y:S02]  /*31c0*/  ISETP.GE.AND P4, PT, R12.reuse, R100.reuse, PT ;  /* 0x000000640c00720c */ /* 0x0c0fe40003f86270 */
[-C--:B------:R-:W-:Y:S02]  /*31d0*/  ISETP.GE.AND P1, PT, R12, R95.reuse, PT ;  /* 0x0000005f0c00720c */ /* 0x080fe40003f26270 */
[C---:B------:R-:W-:Y:S01]  /*31e0*/  ISETP.GE.AND P3, PT, R8.reuse, R100, PT ;  /* 0x000000640800720c */ /* 0x040fe20003f66270 */
[----:B------:R-:W2:Y:S01]  /*31f0*/  MUFU.TANH R71, R71 ;  /* 0x0000004700477308 */ /* 0x000ea20000002400 */
[----:B------:R-:W-:Y:S02]  /*3200*/  ISETP.GE.AND P0, PT, R8, R95, PT ;  /* 0x0000005f0800720c */ /* 0x000fe40003f06270 */
[----:B------:R-:W-:-:S02]  /*3210*/  I2FP.F32.S32 R12, R12 ;  /* 0x0000000c000c7245 */ /* 0x000fc40000201400 */
[----:B------:R-:W-:Y:S02]  /*3220*/  I2FP.F32.S32 R8, R8 ;  /* 0x0000000800087245 */ /* 0x000fe40000201400 */
[----:B------:R-:W-:Y:S01]  /*3230*/  FSEL R25, R3, -INF , !P6 ;  /* 0xff80000003197808 */ /* 0x000fe20007000000 */
[CC--:B---3--:R-:W-:Y:S01]  /*3240*/  FFMA.FTZ R9, R12.reuse, R0.reuse, R9 ;  /* 0x000000000c097223 */ /* 0x0c8fe20000010009 */
[-C--:B-1----:R-:W-:Y:S01]  /*3250*/  FFMA.FTZ R11, R12, R0.reuse, R11 ;  /* 0x000000000c0b7223 */ /* 0x082fe2000001000b */
[-C--:B------:R-:W-:Y:S01]  /*3260*/  FFMA.FTZ R69, R8, R0.reuse, R69 ;  /* 0x0000000008457223 */ /* 0x080fe20000010045 */
[----:B------:R-:W-:Y:S02]  /*3270*/  FSEL R40, R40, -INF , !P2 ;  /* 0xff80000028287808 */ /* 0x000fe40005000000 */
[----:B------:R-:W-:Y:S02]  /*3280*/  FSEL R104, R9, -INF , !P4 ;  /* 0xff80000009687808 */ /* 0x000fe40006000000 */
[----:B------:R-:W-:Y:S01]  /*3290*/  FSEL R30, R11, -INF , !P1 ;  /* 0xff8000000b1e7808 */ /* 0x000fe20004800000 */
[----:B--2---:R-:W-:Y:S01]  /*32a0*/  FFMA.FTZ R29, R8, R0, R71 ;  /* 0x00000000081d7223 */ /* 0x004fe20000010047 */
[----:B------:R-:W-:-:S04]  /*32b0*/  FSEL R103, R69, -INF , !P3 ;  /* 0xff80000045677808 */ /* 0x000fc80005800000 */
        /* <DEDUP_REMOVED lines=66> */
.L_x_1117:
[----:B------:R-:W-:Y:S05]  /*36e0*/  BSYNC B0 ;  /* 0x0000000000007941 */ /* 0x000fea0003800000 */
.L_x_1116:
[----:B------:R-:W0:Y:S02]  /*36f0*/  LDGDEPBAR ;  /* 0x00000000000079af */ /* 0x000e240000000000 */
.L_x_1115:
        /* <DEDUP_REMOVED lines=24> */
[----:B-12---:R-:W-:-:S02]  /*3880*/  FMNMX.FTZ R6, R28, R3, !PT ;  /* 0x000000031c067209 */ /* 0x006fc40007810000 */
[----:B------:R-:W-:Y:S02]  /*3890*/  FMNMX.FTZ R7, R91, R2, !PT ;  /* 0x000000025b077209 */ /* 0x000fe40007810000 */
[----:B------:R-:W-:Y:S02]  /*38a0*/  LEA R118, R5, UR4, 0x1 ;  /* 0x0000000405767c11 */ /* 0x000fe4000f8e08ff */
[----:B------:R-:W-:Y:S02]  /*38b0*/  FMNMX.FTZ R2, R104, R7, !PT ;  /* 0x0000000768027209 */ /* 0x000fe40007810000 */
[----:B------:R-:W-:Y:S01]  /*38c0*/  FMNMX.FTZ R7, R27, R6, !PT ;  /* 0x000000061b077209 */ /* 0x000fe20007810000 */
[----:B------:R-:W-:Y:S01]  /*38d0*/  LDSM.16.MT88.4 R76, [R118+0x6000] ;  /* 0x00600000764c783b */ /* 0x000fe20000004200 */
[----:B------:R-:W-:Y:S02]  /*38e0*/  FMNMX.FTZ R9, R103, R2, !PT ;  /* 0x0000000267097209 */ /* 0x000fe40007810000 */
[----:B------:R-:W-:Y:S01]  /*38f0*/  FMNMX.FTZ R6, R30, R7, !PT ;  /* 0x000000071e067209 */ /* 0x000fe20007810000 */
[----:B------:R-:W-:Y:S01]  /*3900*/  LDSM.16.MT88.4 R60, [R118+0x7000] ;  /* 0x00700000763c783b */ /* 0x000fe20000004200 */
[----:B------:R-:W-:-:S03]  /*3910*/  LEA R116, R4, R118, 0x1 ;  /* 0x0000007604747211 */ /* 0x000fc600078e08ff */
[----:B------:R-:W1:Y:S04]  /*3920*/  SHFL.BFLY PT, R2, R9, 0x2, 0x1f ;  /* 0x0c401f0009027f89 */ /* 0x000e6800000e0000 */
[----:B------:R-:W-:Y:S04]  /*3930*/  LDSM.16.MT88.4 R52, [R116+0x7000] ;  /* 0x007000007434783b */ /* 0x000fe80000004200 */
[----:B------:R-:W-:Y:S04]  /*3940*/  LDSM.16.MT88.4 R68, [R116+0x6000] ;  /* 0x006000007444783b */ /* 0x000fe80000004200 */
[----:B------:R-:W-:Y:S01]  /*3950*/  LDSM.16.MT88.4 R12, [R118+0x7400] ;  /* 0x00740000760c783b */ /* 0x000fe20000004200 */
[----:B-1----:R-:W-:-:S02]  /*3960*/  FMNMX.FTZ R2, R9, R2, !PT ;  /* 0x0000000209027209 */ /* 0x002fc40007810000 */
[----:B------:R-:W-:-:S03]  /*3970*/  FMNMX.FTZ R9, R29, R6, !PT ;  /* 0x000000061d097209 */ /* 0x000fc60007810000 */
[----:B------:R-:W1:Y:S04]  /*3980*/  SHFL.BFLY PT, R3, R2, 0x1, 0x1f ;  /* 0x0c201f0002037f89 */ /* 0x000e6800000e0000 */
[----:B------:R-:W2:Y:S01]  /*3990*/  SHFL.BFLY PT, R6, R9, 0x2, 0x1f ;  /* 0x0c401f0009067f89 */ /* 0x000ea200000e0000 */
[----:B-1----:R-:W-:Y:S02]  /*39a0*/  FMNMX.FTZ R3, R2, R3, !PT ;  /* 0x0000000302037209 */ /* 0x002fe40007810000 */
[----:B--2---:R-:W-:-:S03]  /*39b0*/  FMNMX.FTZ R6, R9, R6, !PT ;  /* 0x0000000609067209 */ /* 0x004fc60007810000 */
        /* <DEDUP_REMOVED lines=44> */
[----:B-1----:R-:W-:Y:S01]  /*3c80*/  F2FP.F16.F32.PACK_AB R50, R105, R106 ;  /* 0x0000006a6932723e */ /* 0x002fe200000000ff */
[----:B------:R-:W1:Y:S01]  /*3c90*/  MUFU.EX2 R112, R112 ;  /* 0x0000007000707308 */ /* 0x000e620000000800 */
[----:B------:R-:W3:Y:S01]  /*3ca0*/  LDSM.16.MT88.4 R16, [R116+0x6400] ;  /* 0x006400007410783b */ /* 0x000ee20000004200 */
[--C-:B------:R-:W-:Y:S01]  /*3cb0*/  FFMA.FTZ R28, R28, UR6, -R31.reuse ;  /* 0x000000061c1c7c23 */ /* 0x100fe2000801081f */
[--C-:B------:R-:W-:Y:S01]  /*3cc0*/  FFMA.FTZ R27, R27, UR6, -R31.reuse ;  /* 0x000000061b1b7c23 */ /* 0x100fe2000801081f */
[--C-:B------:R-:W-:Y:S01]  /*3cd0*/  FFMA.FTZ R30, R30, UR6, -R31.reuse ;  /* 0x000000061e1e7c23 */ /* 0x100fe2000801081f */
[----:B------:R-:W-:Y:S01]  /*3ce0*/  FFMA.FTZ R145, R29, UR6, -R31 ;  /* 0x000000061d917c23 */ /* 0x000fe2000801081f */
[----:B------:R-:W-:-:S02]  /*3cf0*/  FADD.FTZ R106, R106, R111 ;  /* 0x0000006f6a6a7221 */ /* 0x000fc40000010000 */
[----:B------:R-:W-:Y:S02]  /*3d00*/  MUFU.EX2 R107, R107 ;  /* 0x0000006b006b7308 */ /* 0x000fe40000000800 */
[----:B------:R-:W-:-:S06]  /*3d10*/  FADD.FTZ R105, R105, R106 ;  /* 0x0000006a69697221 */ /* 0x000fcc0000010000 */
[----:B------:R-:W4:Y:S01]  /*3d20*/  MUFU.EX2 R34, R34 ;  /* 0x0000002200227308 */ /* 0x000f220000000800 */
[----:B-1----:R-:W-:Y:S01]  /*3d30*/  F2FP.F16.F32.PACK_AB R49, R112, R85 ;  /* 0x000000557031723e */ /* 0x002fe200000000ff */
[----:B------:R-:W-:Y:S01]  /*3d40*/  FADD.FTZ R112, R85, R112 ;  /* 0x0000007055707221 */ /* 0x000fe20000010000 */
[----:B------:R-:W-:-:S05]  /*3d50*/  FFMA.FTZ R85, R110, UR6, -R31 ;  /* 0x000000066e557c23 */ /* 0x000fca000801081f */
[----:B------:R-:W-:Y:S08]  /*3d60*/  MUFU.EX2 R32, R32 ;  /* 0x0000002000207308 */ /* 0x000ff00000000800 */
[----:B------:R-:W1:Y:S01]  /*3d70*/  MUFU.EX2 R23, R23 ;  /* 0x0000001700177308 */ /* 0x000e620000000800 */
[----:B----4-:R-:W-:Y:S01]  /*3d80*/  F2FP.F16.F32.PACK_AB R51, R34, R107 ;  /* 0x0000006b2233723e */ /* 0x010fe200000000ff */
[----:B------:R-:W-:-:S04]  /*3d90*/  FADD.FTZ R107, R107, R112 ;  /* 0x000000706b6b7221 */ /* 0x000fc80000010000 */
[----:B------:R-:W-:Y:S02]  /*3da0*/  FADD.FTZ R34, R34, R107 ;  /* 0x0000006b22227221 */ /* 0x000fe40000010000 */
[C---:B------:R-:W-:Y:S01]  /*3db0*/  HMMA.16816.F32 R80, R48.reuse, R76, RZ ;  /* 0x0000004c3050723c */ /* 0x040fe200000018ff */
[----:B------:R-:W-:Y:S05]  /*3dc0*/  MUFU.EX2 R24, R24 ;  /* 0x0000001800187308 */ /* 0x000fea0000000800 */
[C---:B------:R-:W-:Y:S03]  /*3dd0*/  HMMA.16816.F32 R76, R48.reuse, R78, RZ ;  /* 0x0000004e304c723c */ /* 0x040fe600000018ff */
[----:B------:R-:W4:Y:S01]  /*3de0*/  MUFU.EX2 R21, R21 ;  /* 0x0000001500157308 */ /* 0x000f220000000800 */
[C---:B-1----:R-:W-:Y:S01]  /*3df0*/  F2FP.F16.F32.PACK_AB R4, R23.reuse, R32 ;  /* 0x000000201704723e */ /* 0x042fe200000000ff */
[----:B------:R-:W-:Y:S01]  /*3e00*/  FADD.FTZ R32, R32, R105 ;  /* 0x0000006920207221 */ /* 0x000fe20000010000 */
[----:B------:R-:W-:Y:S03]  /*3e10*/  HMMA.16816.F32 R56, R48, R52, RZ ;  /* 0x000000343038723c */ /* 0x000fe600000018ff */
[----:B------:R-:W-:-:S02]  /*3e20*/  FADD.FTZ R23, R23, R32 ;  /* 0x0000002017177221 */ /* 0x000fc40000010000 */
[----:B------:R-:W-:Y:S01]  /*3e30*/  MUFU.EX2 R33, R33 ;  /* 0x0000002100217308 */ /* 0x000fe20000000800 */
[C---:B------:R-:W-:Y:S06]  /*3e40*/  HMMA.16816.F32 R52, R48.reuse, R54, RZ ;  /* 0x000000363034723c */ /* 0x040fec00000018ff */
[----:B--2---:R-:W-:Y:S01]  /*3e50*/  HMMA.16816.F32 R36, R48, R40, RZ ;  /* 0x000000283024723c */ /* 0x004fe200000018ff */
[----:B------:R-:W1:Y:S01]  /*3e60*/  MUFU.EX2 R26, R26 ;  /* 0x0000001a001a7308 */ /* 0x000e620000000800 */
[----:B----4-:R-:W-:Y:S01]  /*3e70*/  F2FP.F16.F32.PACK_AB R6, R21, R24 ;  /* 0x000000181506723e */ /* 0x010fe200000000ff */
[----:B------:R-:W-:-:S03]  /*3e80*/  FADD.FTZ R24, R24, R23 ;  /* 0x0000001718187221 */ /* 0x000fc60000010000 */
[C---:B------:R-:W-:Y:S01]  /*3e90*/  HMMA.16816.F32 R40, R48.reuse, R42, RZ ;  /* 0x0000002a3028723c */ /* 0x040fe200000018ff */
[----:B------:R-:W-:Y:S02]  /*3ea0*/  FADD.FTZ R24, R21, R24 ;  /* 0x0000001815187221 */ /* 0x000fe40000010000 */
        /* <DEDUP_REMOVED lines=11> */
[----:B------:R-:W1:Y:S01]  /*3f60*/  MUFU.EX2 R88, R88 ;  /* 0x0000005800587308 */ /* 0x000e620000000800 */
[----:B------:R-:W-:-:S04]  /*3f70*/  FADD.FTZ R25, R25, R26 ;  /* 0x0000001a19197221 */ /* 0x000fc80000010000 */
[----:B------:R-:W-:Y:S01]  /*3f80*/  FADD.FTZ R25, R22, R25 ;  /* 0x0000001916197221 */ /* 0x000fe20000010000 */
[C---:B------:R-:W-:Y:S02]  /*3f90*/  HMMA.16816.F32 R80, R4.reuse, R8, R80 ;  /* 0x000000080450723c */ /* 0x040fe40000001850 */
[----:B------:R-:W-:Y:S04]  /*3fa0*/  MUFU.EX2 R87, R87 ;  /* 0x0000005700577308 */ /* 0x000fe80000000800 */
[C---:B------:R-:W-:Y:S01]  /*3fb0*/  HMMA.16816.F32 R76, R4.reuse, R10, R76 ;  /* 0x0000000a044c723c */ /* 0x040fe2000000184c */
[----:B------:R-:W2:Y:S03]  /*3fc0*/  LDSM.16.MT88.4 R8, [R116+0x7400] ;  /* 0x007400007408783b */ /* 0x000ea60000004200 */
[----:B------:R-:W-:Y:S02]  /*3fd0*/  MUFU.EX2 R84, R84 ;  /* 0x0000005400547308 */ /* 0x000fe40000000800 */
[C---:B---3--:R-:W-:Y:S06]  /*3fe0*/  HMMA.16816.F32 R72, R4.reuse, R16, R72 ;  /* 0x000000100448723c */ /* 0x048fec0000001848 */
[----:B------:R-:W-:Y:S01]  /*3ff0*/  MUFU.EX2 R90, R90 ;  /* 0x0000005a005a7308 */ /* 0x000fe20000000800 */
[C---:B------:R-:W-:Y:S01]  /*4000*/  HMMA.16816.F32 R68, R4.reuse, R18, R68 ;  /* 0x000000120444723c */ /* 0x040fe20000001844 */
[----:B------:R-:W-:Y:S05]  /*4010*/  LDSM.16.MT88.4 R16, [R118+0x6c00] ;  /* 0x006c00007610783b */ /* 0x000fea0000004200 */
[C---:B------:R-:W-:Y:S01]  /*4020*/  HMMA.16816.F32 R64, R4.reuse, R12, R64 ;  /* 0x0000000c0440723c */ /* 0x040fe20000001840 */
[----:B------:R-:W3:Y:S05]  /*4030*/  MUFU.EX2 R85, R85 ;  /* 0x0000005500557308 */ /* 0x000eea0000000800 */
[C---:B------:R-:W-:Y:S01]  /*4040*/  HMMA.16816.F32 R60, R4.reuse, R14, R60 ;  /* 0x0000000e043c723c */ /* 0x040fe2000000183c */
[----:B------:R-:W-:Y:S02]  /*4050*/  LDSM.16.MT88.4 R12, [R116+0x6c00] ;  /* 0x006c0000740c783b */ /* 0x000fe40000004200 */
[----:B------:R-:W-:Y:S08]  /*4060*/  MUFU.EX2 R86, R86 ;  /* 0x0000005600567308 */ /* 0x000ff00000000800 */
[----:B------:R-:W4:Y:S01]  /*4070*/  MUFU.EX2 R35, R35 ;  /* 0x0000002300237308 */ /* 0x000f220000000800 */
[C---:B--2---:R-:W-:Y:S07]  /*4080*/  HMMA.16816.F32 R56, R4.reuse, R8, R56 ;  /* 0x000000080438723c */ /* 0x044fee0000001838 */
[----:B------:R-:W-:Y:S01]  /*4090*/  MUFU.EX2 R101, R101 ;  /* 0x0000006500657308 */ /* 0x000fe20000000800 */
[C---:B------:R-:W-:Y:S01]  /*40a0*/  HMMA.16816.F32 R52, R4.reuse, R10, R52 ;  /* 0x0000000a0434723c */ /* 0x040fe20000001834 */
[----:B------:R-:W2:Y:S06]  /*40b0*/  LDSM.16.MT88.4 R8, [R118+0x8400] ;  /* 0x008400007608783b */ /* 0x000eac0000004200 */
[----:B------:R-:W5:Y:S08]  /*40c0*/  MUFU.EX2 R102, R91 ;  /* 0x0000005b00667308 */ /* 0x000f700000000800 */
[----:B------:R-:W-:Y:S08]  /*40d0*/  MUFU.EX2 R104, R104 ;  /* 0x0000006800687308 */ /* 0x000ff00000000800 */
[----:B------:R-:W-:Y:S08]  /*40e0*/  MUFU.EX2 R103, R103 ;  /* 0x0000006700677308 */ /* 0x000ff00000000800 */
[----:B------:R-:W-:Y:S08]  /*40f0*/  MUFU.EX2 R28, R28 ;  /* 0x0000001c001c7308 */ /* 0x000ff00000000800 */
[----:B------:R-:W5:Y:S01]  /*4100*/  MUFU.EX2 R27, R27 ;  /* 0x0000001b001b7308 */ /* 0x000f620000000800 */
[C---:B--2---:R-:W-:Y:S07]  /*4110*/  HMMA.16816.F32 R36, R4.reuse, R8, R36 ;  /* 0x000000080424723c */ /* 0x044fee0000001824 */
[----:B------:R-:W-:Y:S01]  /*4120*/  MUFU.EX2 R30, R30 ;  /* 0x0000001e001e7308 */ /* 0x000fe20000000800 */
[----:B------:R-:W-:Y:S01]  /*4130*/  HMMA.16816.F32 R40, R4, R10, R40 ;  /* 0x0000000a0428723c */ /* 0x000fe20000001828 */
[----:B------:R-:W2:Y:S06]  /*4140*/  LDSM.16.MT88.4 R8, [R116+0x8000] ;  /* 0x008000007408783b */ /* 0x000eac0000004200 */
[----:B------:R-:W5:Y:S01]  /*4150*/  MUFU.EX2 R145, R145 ;  /* 0x0000009100917308 */ /* 0x000f620000000800 */
[C---:B--2---:R-:W-:Y:S06]  /*4160*/  HMMA.16816.F32 R44, R48.reuse, R8, RZ ;  /* 0x00000008302c723c */ /* 0x044fec00000018ff */
[----:B------:R-:W-:Y:S01]  /*4170*/  HMMA.16816.F32 R48, R48, R10, RZ ;  /* 0x0000000a3030723c */ /* 0x000fe200000018ff */
[----:B------:R-:W2:-:S15]  /*4180*/  LDSM.16.MT88.4 R8, [R116+0x8400] ;  /* 0x008400007408783b */ /* 0x000e9e0000004200 */
[----:B------:R-:W-:-:S02]  /*4190*/  NOP ;  /* 0x0000000000007918 */ /* 0x000fc40000000000 */
[C---:B--2---:R-:W-:Y:S06]  /*41a0*/  HMMA.16816.F32 R44, R4.reuse, R8, R44 ;  /* 0x00000008042c723c */ /* 0x044fec000000182c */
[----:B------:R-:W-:Y:S01]  /*41b0*/  HMMA.16816.F32 R48, R4, R10, R48 ;  /* 0x0000000a0430723c */ /* 0x000fe20000001830 */
[----:B------:R-:W2:Y:S06]  /*41c0*/  LDSM.16.MT88.4 R8, [R118+0x6800] ;  /* 0x006800007608783b */ /* 0x000eac0000004200 */
[----:B-1----:R-:W-:Y:S01]  /*41d0*/  F2FP.F16.F32.PACK_AB R4, R88, R89 ;  /* 0x000000595804723e */ /* 0x002fe200000000ff */
[----:B------:R-:W-:Y:S01]  /*41e0*/  FADD.FTZ R89, R89, R24 ;  /* 0x0000001859597221 */ /* 0x000fe20000010000 */
[----:B---3--:R-:W-:Y:S01]  /*41f0*/  F2FP.F16.F32.PACK_AB R5, R85, R90 ;  /* 0x0000005a5505723e */ /* 0x008fe200000000ff */
        /* <DEDUP_REMOVED lines=127> */
[----:B--2---:R-:W-:Y:S04]  /*49f0*/  LDSM.16.M88.4 R88, [R120+0x3c00] ;  /* 0x003c00007858783b */ /* 0x004fe80000000200 */
[----:B------:R-:W0:Y:S01]  /*4a00*/  LDGDEPBAR ;  /* 0x00000000000079af */ /* 0x000e220000000000 */
[C---:B----4-:R-:W-:Y:S06]  /*4a10*/  HMMA.16816.F32 R32, R4.reuse, R28, RZ ;  /* 0x0000001c0420723c */ /* 0x050fec00000018ff */
[C---:B------:R-:W-:Y:S06]  /*4a20*/  HMMA.16816.F32 R28, R4.reuse, R30, RZ ;  /* 0x0000001e041c723c */ /* 0x040fec00000018ff */
[C---:B---3--:R-:W-:Y:S06]  /*4a30*/  HMMA.16816.F32 R24, R4.reuse, R20, RZ ;  /* 0x000000140418723c */ /* 0x048fec00000018ff */
[----:B------:R-:W-:Y:S06]  /*4a40*/  HMMA.16816.F32 R20, R4, R22, RZ ;  /* 0x000000160414723c */ /* 0x000fec00000018ff */
        /* <DEDUP_REMOVED lines=62> */
[----:B------:R-:W-:-:S05]  /*4e30*/  FMUL.FTZ R32, R32, UR5 ;  /* 0x0000000520207c20 */ /* 0x000fca0008410000 */
[----:B------:R-:W-:Y:S01]  /*4e40*/  MUFU.TANH R35, R35 ;  /* 0x0000002300237308 */ /* 0x000fe20000002400 */
[----:B------:R-:W-:Y:S01]  /*4e50*/  FMUL.FTZ R28, R28, UR5 ;  /* 0x000000051c1c7c20 */ /* 0x000fe20008410000 */
[----:B------:R-:W-:-:S06]  /*4e60*/  FMUL.FTZ R30, R30, UR5 ;  /* 0x000000051e1e7c20 */ /* 0x000fcc0008410000 */
[----:B------:R-:W-:Y:S01]  /*4e70*/  MUFU.TANH R103, R28 ;  /* 0x0000001c00677308 */ /* 0x000fe20000002400 */
[C---:B-1----:R-:W-:Y:S06]  /*4e80*/  HMMA.16816.F32 R24, R88.reuse, R84, R24 ;  /* 0x000000545818723c */ /* 0x042fec0000001818 */
[----:B------:R-:W-:Y:S01]  /*4e90*/  HMMA.16816.F32 R20, R88, R86, R20 ;  /* 0x000000565814723c */ /* 0x000fe20000001814 */
[----:B------:R-:W1:-:S15]  /*4ea0*/  LDSM.16.M88.4 R84, [R117+0x5800] ;  /* 0x005800007554783b */ /* 0x000e5e0000000200 */
[----:B------:R-:W-:-:S02]  /*4eb0*/  NOP ;  /* 0x0000000000007918 */ /* 0x000fc40000000000 */
[----:B------:R-:W-:Y:S01]  /*4ec0*/  FMUL.FTZ R26, R26, UR5 ;  /* 0x000000051a1a7c20 */ /* 0x000fe20008410000 */
[----:B------:R-:W-:-:S05]  /*4ed0*/  FMUL.FTZ R25, R25, UR5 ;  /* 0x0000000519197c20 */ /* 0x000fca0008410000 */
        /* <DEDUP_REMOVED lines=10> */
[----:B------:R-:W-:Y:S01]  /*4f80*/  FMUL.FTZ R18, R18, UR5 ;  /* 0x0000000512127c20 */ /* 0x000fe20008410000 */
[----:B------:R-:W-:-:S03]  /*4f90*/  FMUL.FTZ R19, R19, UR5 ;  /* 0x0000000513137c20 */ /* 0x000fc60008410000 */
[----:B------:R2:W-:Y:S08]  /*4fa0*/  MUFU.TANH R23, R18 ;  /* 0x0000001200177308 */ /* 0x0005f00000002400 */
[----:B------:R-:W-:Y:S01]  /*4fb0*/  MUFU.TANH R19, R19 ;  /* 0x0000001300137308 */ /* 0x000fe20000002400 */
[C---:B-1----:R-:W-:Y:S06]  /*4fc0*/  HMMA.16816.F32 R4, R88.reuse, R86, R4 ;  /* 0x000000565804723c */ /* 0x042fec0000001804 */
[----:B------:R-:W-:Y:S01]  /*4fd0*/  HMMA.16816.F32 R8, R88, R84, R8 ;  /* 0x000000545808723c */ /* 0x000fe20000001808 */
[----:B------:R-:W-:Y:S01]  /*4fe0*/  FMUL.FTZ R87, R33, UR5 ;  /* 0x0000000521577c20 */ /* 0x000fe20008410000 */
[----:B------:R-:W-:-:S04]  /*4ff0*/  VIADD R33, R94, 0xfffffffe ;  /* 0xfffffffe5e217836 */ /* 0x000fc80000000000 */
[----:B------:R-:W-:Y:S01]  /*5000*/  IMAD R86, R33, 0x40, R140 ;  /* 0x0000004021567824 */ /* 0x000fe200078e028c */
[----:B------:R-:W1:Y:S01]  /*5010*/  MUFU.TANH R87, R87 ;  /* 0x0000005700577308 */ /* 0x000e620000002400 */
[----:B------:R-:W-:Y:S01]  /*5020*/  FMUL.FTZ R91, R29, UR5 ;  /* 0x000000051d5b7c20 */ /* 0x000fe20008410000 */
[----:B------:R-:W-:Y:S01]  /*5030*/  FMUL.FTZ R29, R31, UR5 ;  /* 0x000000051f1d7c20 */ /* 0x000fe20008410000 */
[C---:B------:R-:W-:Y:S02]  /*5040*/  VIADD R90, R86.reuse, 0x1 ;  /* 0x00000001565a7836 */ /* 0x040fe40000000000 */
[----:B------:R-:W-:Y:S01]  /*5050*/  FMUL.FTZ R31, R27, UR5 ;  /* 0x000000051b1f7c20 */ /* 0x000fe20008410000 */
[----:B------:R-:W-:Y:S02]  /*5060*/  VIADD R106, R86, 0x8 ;  /* 0x00000008566a7836 */ /* 0x000fe40000000000 */
[----:B------:R-:W-:Y:S01]  /*5070*/  FMUL.FTZ R89, R20, UR5 ;  /* 0x0000000514597c20 */ /* 0x000fe20008410000 */
[----:B------:R-:W-:Y:S01]  /*5080*/  VIADD R20, R86, 0x11 ;  /* 0x0000001156147836 */ /* 0x000fe20000000000 */
[C---:B------:R-:W-:Y:S01]  /*5090*/  ISETP.GE.AND P0, PT, R90.reuse, R100, PT ;  /* 0x000000645a00720c */ /* 0x040fe20003f06270 */
[----:B------:R-:W3:Y:S01]  /*50a0*/  MUFU.TANH R33, R30 ;  /* 0x0000001e00217308 */ /* 0x000ee20000002400 */
[-C--:B------:R-:W-:Y:S01]  /*50b0*/  ISETP.GE.AND P6, PT, R90, R95.reuse, PT ;  /* 0x0000005f5a00720c */ /* 0x080fe20003fc6270 */
[----:B------:R-:W-:Y:S01]  /*50c0*/  FMUL.FTZ R85, R13, UR5 ;  /* 0x000000050d557c20 */ /* 0x000fe20008410000 */
[----:B------:R-:W-:Y:S01]  /*50d0*/  I2FP.F32.S32 R90, R90 ;  /* 0x0000005a005a7245 */ /* 0x000fe20000201400 */
[----:B--2---:R-:W-:Y:S01]  /*50e0*/  VIADD R18, R86, 0x28 ;  /* 0x0000002856127836 */ /* 0x004fe20000000000 */
[----:B------:R-:W-:Y:S01]  /*50f0*/  ISETP.GE.AND P5, PT, R106, R100, PT ;  /* 0x000000646a00720c */ /* 0x000fe20003fa6270 */
[----:B------:R-:W-:Y:S01]  /*5100*/  FMUL.FTZ R4, R4, UR5 ;  /* 0x0000000504047c20 */ /* 0x000fe20008410000 */
[-C--:B------:R-:W-:Y:S01]  /*5110*/  ISETP.GE.AND P1, PT, R106, R95.reuse, PT ;  /* 0x0000005f6a00720c */ /* 0x080fe20003f26270 */
[----:B------:R-:W2:Y:S01]  /*5120*/  MUFU.TANH R29, R29 ;  /* 0x0000001d001d7308 */ /* 0x000ea20000002400 */
[CC--:B-1----:R-:W-:Y:S01]  /*5130*/  FFMA.FTZ R87, R90.reuse, R0.reuse, R87 ;  /* 0x000000005a577223 */ /* 0x0c2fe20000010057 */
[----:B------:R-:W-:Y:S01]  /*5140*/  FFMA.FTZ R90, R90, R0, R35 ;  /* 0x000000005a5a7223 */ /* 0x000fe20000010023 */
[----:B------:R-:W-:Y:S01]  /*5150*/  FMUL.FTZ R35, R24, UR5 ;  /* 0x0000000518237c20 */ /* 0x000fe20008410000 */
[----:B------:R-:W-:Y:S01]  /*5160*/  VIADD R24, R86, 0x9 ;  /* 0x0000000956187836 */ /* 0x000fe20000000000 */
[----:B------:R-:W-:Y:S01]  /*5170*/  I2FP.F32.S32 R106, R106 ;  /* 0x0000006a006a7245 */ /* 0x000fe20000201400 */
[----:B------:R-:W-:Y:S01]  /*5180*/  FMUL.FTZ R10, R10, UR5 ;  /* 0x000000050a0a7c20 */ /* 0x000fe20008410000 */
[----:B------:R-:W-:Y:S01]  /*5190*/  FSEL R87, R87, -INF , !P0 ;  /* 0xff80000057577808 */ /* 0x000fe20004000000 */
[----:B------:R-:W1:Y:S01]  /*51a0*/  MUFU.TANH R91, R91 ;  /* 0x0000005b005b7308 */ /* 0x000e620000002400 */
[----:B------:R-:W-:Y:S01]  /*51b0*/  FSEL R90, R90, -INF , !P6 ;  /* 0xff8000005a5a7808 */ /* 0x000fe20007000000 */
[----:B------:R-:W-:Y:S01]  /*51c0*/  FFMA.FTZ R103, R106, R0, R103 ;  /* 0x000000006a677223 */ /* 0x000fe20000010067 */
[----:B------:R-:W-:Y:S01]  /*51d0*/  ISETP.GE.AND P0, PT, R24, R100, PT ;  /* 0x000000641800720c */ /* 0x000fe20003f06270 */
[----:B---3--:R-:W-:Y:S01]  /*51e0*/  FFMA.FTZ R106, R106, R0, R33 ;  /* 0x000000006a6a7223 */ /* 0x008fe20000010021 */
[----:B------:R-:W-:Y:S01]  /*51f0*/  ISETP.GE.AND P6, PT, R24, R95, PT ;  /* 0x0000005f1800720c */ /* 0x000fe20003fc6270 */
[----:B------:R-:W-:Y:S01]  /*5200*/  FMUL.FTZ R6, R6, UR5 ;  /* 0x0000000506067c20 */ /* 0x000fe20008410000 */
[----:B------:R-:W-:Y:S01]  /*5210*/  I2FP.F32.S32 R24, R24 ;  /* 0x0000001800187245 */ /* 0x000fe20000201400 */
[----:B------:R-:W3:Y:S01]  /*5220*/  MUFU.TANH R35, R35 ;  /* 0x0000002300237308 */ /* 0x000ee20000002400 */
[----:B------:R-:W-:Y:S01]  /*5230*/  FSEL R103, R103, -INF , !P5 ;  /* 0xff80000067677808 */ /* 0x000fe20006800000 */
[----:B------:R-:W-:Y:S01]  /*5240*/  FMUL.FTZ R5, R5, UR5 ;  /* 0x0000000505057c20 */ /* 0x000fe20008410000 */
[----:B------:R-:W-:Y:S01]  /*5250*/  FSEL R106, R106, -INF , !P1 ;  /* 0xff8000006a6a7808 */ /* 0x000fe20004800000 */
[----:B--2---:R-:W-:Y:S01]  /*5260*/  FFMA.FTZ R28, R24, R0, R29 ;  /* 0x00000000181c7223 */ /* 0x004fe2000001001d */
[----:B------:R-:W-:-:S03]  /*5270*/  FMUL.FTZ R7, R7, UR5 ;  /* 0x0000000507077c20 */ /* 0x000fc60008410000 */
[----:B------:R-:W2:Y:S01]  /*5280*/  MUFU.TANH R33, R26 ;  /* 0x0000001a00217308 */ /* 0x000ea20000002400 */
[----:B-1----:R-:W-:Y:S01]  /*5290*/  FFMA.FTZ R91, R24, R0, R91 ;  /* 0x00000000185b7223 */ /* 0x002fe2000001005b */
[----:B------:R-:W-:Y:S01]  /*52a0*/  VIADD R24, R86, 0x10 ;  /* 0x0000001056187836 */ /* 0x000fe20000000000 */
[----:B------:R-:W-:Y:S02]  /*52b0*/  FSEL R28, R28, -INF , !P6 ;  /* 0xff8000001c1c7808 */ /* 0x000fe40007000000 */
[-C--:B------:R-:W-:Y:S02]  /*52c0*/  ISETP.GE.AND P6, PT, R20, R95.reuse, PT ;  /* 0x0000005f1400720c */ /* 0x080fe40003fc6270 */
[----:B------:R-:W-:Y:S01]  /*52d0*/  FSEL R91, R91, -INF , !P0 ;  /* 0xff8000005b5b7808 */ /* 0x000fe20004000000 */
[----:B------:R-:W1:Y:S01]  /*52e0*/  MUFU.TANH R29, R25 ;  /* 0x00000019001d7308 */ /* 0x000e620000002400 */
[C---:B------:R-:W-:Y:S02]  /*52f0*/  ISETP.GE.AND P5, PT, R24.reuse, R100, PT ;  /* 0x000000641800720c */ /* 0x040fe40003fa6270 */
[----:B------:R-:W-:-:S02]  /*5300*/  ISETP.GE.AND P1, PT, R24, R95, PT ;  /* 0x0000005f1800720c */ /* 0x000fc40003f26270 */
[----:B------:R-:W-:Y:S02]  /*5310*/  ISETP.GE.AND P0, PT, R20, R100, PT ;  /* 0x000000641400720c */ /* 0x000fe40003f06270 */
[----:B------:R-:W-:Y:S01]  /*5320*/  I2FP.F32.S32 R24, R24 ;  /* 0x0000001800187245 */ /* 0x000fe20000201400 */
[----:B------:R-:W4:Y:S01]  /*5330*/  MUFU.TANH R31, R31 ;  /* 0x0000001f001f7308 */ /* 0x000f220000002400 */
[----:B------:R-:W-:-:S03]  /*5340*/  I2FP.F32.S32 R20, R20 ;  /* 0x0000001400147245 */ /* 0x000fc60000201400 */
[CC--:B---3--:R-:W-:Y:S01]  /*5350*/  FFMA.FTZ R27, R24.reuse, R0.reuse, R35 ;  /* 0x00000000181b7223 */ /* 0x0c8fe20000010023 */
[-C--:B--2---:R-:W-:Y:S01]  /*5360*/  FFMA.FTZ R84, R24, R0.reuse, R33 ;  /* 0x0000000018547223 */ /* 0x084fe20000010021 */
[----:B------:R-:W-:Y:S01]  /*5370*/  FMUL.FTZ R35, R12, UR5 ;  /* 0x000000050c237c20 */ /* 0x000fe20008410000 */
[----:B------:R-:W-:Y:S01]  /*5380*/  FMUL.FTZ R33, R14, UR5 ;  /* 0x000000050e217c20 */ /* 0x000fe20008410000 */
[----:B------:R2:W3:Y:S01]  /*5390*/  MUFU.TANH R25, R22 ;  /* 0x0000001600197308 */ /* 0x0004e20000002400 */
[----:B-1----:R-:W-:Y:S01]  /*53a0*/  FFMA.FTZ R29, R20, R0, R29 ;  /* 0x00000000141d7223 */ /* 0x002fe2000001001d */
[----:B------:R-:W-:Y:S02]  /*53b0*/  FSEL R27, R27, -INF , !P5 ;  /* 0xff8000001b1b7808 */ /* 0x000fe40006800000 */
[----:B------:R-:W-:Y:S02]  /*53c0*/  FSEL R84, R84, -INF , !P1 ;  /* 0xff80000054547808 */ /* 0x000fe40004800000 */
[----:B------:R-:W-:-:S02]  /*53d0*/  FSEL R29, R29, -INF , !P0 ;  /* 0xff8000001d1d7808 */ /* 0x000fc40004000000 */
[----:B------:R-:W1:Y:S01]  /*53e0*/  MUFU.TANH R89, R89 ;  /* 0x0000005900597308 */ /* 0x000e620000002400 */
[----:B----4-:R-:W-:Y:S01]  /*53f0*/  FFMA.FTZ R102, R20, R0, R31 ;  /* 0x0000000014667223 */ /* 0x010fe2000001001f */
[----:B------:R-:W-:-:S04]  /*5400*/  VIADD R20, R86, 0x18 ;  /* 0x0000001856147836 */ /* 0x000fc80000000000 */
[----:B------:R-:W-:Y:S02]  /*5410*/  FSEL R102, R102, -INF , !P6 ;  /* 0xff80000066667808 */ /* 0x000fe40007000000 */
[----:B------:R-:W-:Y:S01]  /*5420*/  ISETP.GE.AND P5, PT, R20, R100, PT ;  /* 0x000000641400720c */ /* 0x000fe20003fa6270 */
[----:B--2---:R-:W-:Y:S01]  /*5430*/  FMUL.FTZ R22, R16, UR5 ;  /* 0x0000000510167c20 */ /* 0x004fe20008410000 */
[-C--:B------:R-:W-:Y:S01]  /*5440*/  ISETP.GE.AND P1, PT, R20, R95.reuse, PT ;  /* 0x0000005f1400720c */ /* 0x080fe20003f26270 */
[----:B------:R-:W-:Y:S01]  /*5450*/  VIADD R16, R86, 0x19 ;  /* 0x0000001956107836 */ /* 0x000fe20000000000 */
[----:B------:R-:W-:Y:S01]  /*5460*/  I2FP.F32.S32 R20, R20 ;  /* 0x0000001400147245 */ /* 0x000fe20000201400 */
[----:B------:R-:W-:Y:S03]  /*5470*/  MUFU.TANH R35, R35 ;  /* 0x0000002300237308 */ /* 0x000fe60000002400 */
[----:B------:R-:W-:Y:S01]  /*5480*/  ISETP.GE.AND P0, PT, R16, R100, PT ;  /* 0x000000641000720c */ /* 0x000fe20003f06270 */
[-C--:B---3--:R-:W-:Y:S01]  /*5490*/  FFMA.FTZ R104, R20, R0.reuse, R25 ;  /* 0x0000000014687223 */ /* 0x088fe20000010019 */
[----:B------:R-:W-:Y:S01]  /*54a0*/  ISETP.GE.AND P6, PT, R16, R95, PT ;  /* 0x0000005f1000720c */ /* 0x000fe20003fc6270 */
[----:B-1----:R-:W-:Y:S01]  /*54b0*/  FFMA.FTZ R89, R20, R0, R89 ;  /* 0x0000000014597223 */ /* 0x002fe20000010059 */
[----:B------:R-:W-:Y:S01]  /*54c0*/  I2FP.F32.S32 R16, R16 ;  /* 0x0000001000107245 */ /* 0x000fe20000201400 */
[----:B------:R1:W2:Y:S01]  /*54d0*/  MUFU.TANH R25, R22 ;  /* 0x0000001600197308 */ /* 0x0002a20000002400 */
[----:B------:R-:W-:Y:S01]  /*54e0*/  FMUL.FTZ R20, R17, UR5 ;  /* 0x0000000511147c20 */ /* 0x000fe20008410000 */
[----:B------:R-:W-:-:S02]  /*54f0*/  FSEL R104, R104, -INF , !P1 ;  /* 0xff80000068687808 */ /* 0x000fc40004800000 */
[CC--:B------:R-:W-:Y:S01]  /*5500*/  FFMA.FTZ R101, R16.reuse, R0.reuse, R101 ;  /* 0x0000000010657223 */ /* 0x0c0fe20000010065 */
[----:B------:R-:W-:Y:S01]  /*5510*/  FFMA.FTZ R26, R16, R0, R21 ;  /* 0x00000000101a7223 */ /* 0x000fe20000010015 */
[----:B------:R-:W-:Y:S01]  /*5520*/  VIADD R16, R86, 0x20 ;  /* 0x0000002056107836 */ /* 0x000fe20000000000 */
[----:B------:R-:W-:Y:S01]  /*5530*/  FSEL R89, R89, -INF , !P5 ;  /* 0xff80000059597808 */ /* 0x000fe20006800000 */
[----:B------:R-:W3:Y:S01]  /*5540*/  MUFU.TANH R21, R20 ;  /* 0x0000001400157308 */ /* 0x000ee20000002400 */
[----:B------:R-:W-:Y:S02]  /*5550*/  FSEL R101, R101, -INF , !P0 ;  /* 0xff80000065657808 */ /* 0x000fe40004000000 */
[C---:B------:R-:W-:Y:S02]  /*5560*/  ISETP.GE.AND P5, PT, R16.reuse, R100, PT ;  /* 0x000000641000720c */ /* 0x040fe40003fa6270 */
[----:B------:R-:W-:Y:S02]  /*5570*/  ISETP.GE.AND P1, PT, R16, R95, PT ;  /* 0x0000005f1000720c */ /* 0x000fe40003f26270 */
[----:B------:R-:W-:Y:S01]  /*5580*/  I2FP.F32.S32 R16, R16 ;  /* 0x0000001000107245 */ /* 0x000fe20000201400 */
[----:B------:R-:W4:Y:S01]  /*5590*/  MUFU.TANH R33, R33 ;  /* 0x0000002100217308 */ /* 0x000f220000002400 */
[----:B------:R-:W-:Y:S01]  /*55a0*/  FSEL R26, R26, -INF , !P6 ;  /* 0xff8000001a1a7808 */ /* 0x000fe20007000000 */
[----:B-1----:R-:W-:-:S02]  /*55b0*/  VIADD R22, R86, 0x31 ;  /* 0x0000003156167836 */ /* 0x002fc40000000000 */
[CC--:B--2---:R-:W-:Y:S01]  /*55c0*/  FFMA.FTZ R17, R16.reuse, R0.reuse, R25 ;  /* 0x0000000010117223 */ /* 0x0c4fe20000010019 */
[----:B------:R-:W-:Y:S01]  /*55d0*/  FFMA.FTZ R12, R16, R0, R23 ;  /* 0x00000000100c7223 */ /* 0x000fe20000010017 */
[C---:B------:R-:W-:Y:S02]  /*55e0*/  VIADD R16, R86.reuse, 0x21 ;  /* 0x0000002156107836 */ /* 0x040fe40000000000 */
[----:B------:R-:W-:Y:S01]  /*55f0*/  FMUL.FTZ R23, R9, UR5 ;  /* 0x0000000509177c20 */ /* 0x000fe20008410000 */
[----:B------:R-:W1:Y:S01]  /*5600*/  MUFU.TANH R85, R85 ;  /* 0x0000005500557308 */ /* 0x000e620000002400 */
[----:B------:R-:W-:Y:S01]  /*5610*/  FSEL R13, R17, -INF , !P5 ;  /* 0xff800000110d7808 */ /* 0x000fe20006800000 */
[----:B------:R-:W-:Y:S01]  /*5620*/  FMUL.FTZ R9, R11, UR5 ;  /* 0x000000050b097c20 */ /* 0x000fe20008410000 */
[----:B------:R-:W-:Y:S01]  /*5630*/  I2FP.F32.S32 R14, R16 ;  /* 0x00000010000e7245 */ /* 0x000fe20000201400 */
[----:B------:R-:W-:Y:S01]  /*5640*/  VIADD R11, R86, 0x38 ;  /* 0x00000038560b7836 */ /* 0x000fe20000000000 */
[----:B------:R-:W-:-:S02]  /*5650*/  ISETP.GE.AND P0, PT, R16, R100, PT ;  /* 0x000000641000720c */ /* 0x000fc40003f06270 */
[----:B------:R-:W-:Y:S01]  /*5660*/  ISETP.GE.AND P6, PT, R16, R95, PT ;  /* 0x0000005f1000720c */ /* 0x000fe20003fc6270 */
[CC--:B---3--:R-:W-:Y:S01]  /*5670*/  FFMA.FTZ R16, R14.reuse, R0.reuse, R21 ;  /* 0x000000000e107223 */ /* 0x0c8fe20000010015 */
[----:B------:R-:W-:Y:S01]  /*5680*/  FFMA.FTZ R14, R14, R0, R19 ;  /* 0x000000000e0e7223 */ /* 0x000fe20000010013 */
[----:B------:R-:W-:Y:S01]  /*5690*/  FMUL.FTZ R19, R15, UR5 ;  /* 0x000000050f137c20 */ /* 0x000fe20008410000 */
[----:B------:R-:W-:Y:S01]  /*56a0*/  FMUL.FTZ R21, R8, UR5 ;  /* 0x0000000508157c20 */ /* 0x000fe20008410000 */
[----:B------:R-:W-:Y:S01]  /*56b0*/  VIADD R8, R86, 0x29 ;  /* 0x0000002956087836 */ /* 0x000fe20000000000 */
[----:B------:R-:W-:Y:S01]  /*56c0*/  FSEL R12, R12, -INF , !P1 ;  /* 0xff8000000c0c7808 */ /* 0x000fe20004800000 */
[----:B------:R-:W2:Y:S01]  /*56d0*/  MUFU.TANH R17, R19 ;  /* 0x0000001300117308 */ /* 0x000ea20000002400 */
[----:B------:R-:W-:Y:S02]  /*56e0*/  FSEL R15, R16, -INF , !P0 ;  /* 0xff800000100f7808 */ /* 0x000fe40004000000 */
[----:B------:R-:W-:-:S02]  /*56f0*/  FSEL R14, R14, -INF , !P6 ;  /* 0xff8000000e0e7808 */ /* 0x000fc40007000000 */
[CC--:B------:R-:W-:Y:S02]  /*5700*/  ISETP.GE.AND P5, PT, R18.reuse, R100.reuse, PT ;  /* 0x000000641200720c */ /* 0x0c0fe40003fa6270 */
[-C--:B------:R-:W-:Y:S01]  /*5710*/  ISETP.GE.AND P1, PT, R18, R95.reuse, PT ;  /* 0x0000005f1200720c */ /* 0x080fe20003f26270 */
[----:B------:R-:W3:Y:S01]  /*5720*/  MUFU.TANH R21, R21 ;  /* 0x0000001500157308 */ /* 0x000ee20000002400 */
[C---:B------:R-:W-:Y:S02]  /*5730*/  ISETP.GE.AND P0, PT, R8.reuse, R100, PT ;  /* 0x000000640800720c */ /* 0x040fe40003f06270 */
[----:B------:R-:W-:Y:S02]  /*5740*/  ISETP.GE.AND P6, PT, R8, R95, PT ;  /* 0x0000005f0800720c */ /* 0x000fe40003fc6270 */
[----:B------:R-:W-:Y:S02]  /*5750*/  I2FP.F32.S32 R18, R18 ;  /* 0x0000001200127245 */ /* 0x000fe40000201400 */
[----:B------:R-:W-:Y:S01]  /*5760*/  I2FP.F32.S32 R8, R8 ;  /* 0x0000000800087245 */ /* 0x000fe20000201400 */
[----:B------:R-:W5:Y:S02]  /*5770*/  MUFU.TANH R19, R10 ;  /* 0x0000000a00137308 */ /* 0x000f640000002400 */
[CC--:B------:R-:W-:Y:S01]  /*5780*/  FFMA.FTZ R35, R18.reuse, R0.reuse, R35 ;  /* 0x0000000012237223 */ /* 0x0c0fe20000010023 */
[-C--:B----4-:R-:W-:Y:S01]  /*5790*/  FFMA.FTZ R33, R18, R0.reuse, R33 ;  /* 0x0000000012217223 */ /* 0x090fe20000010021 */
[CC--:B-1----:R-:W-:Y:S01]  /*57a0*/  FFMA.FTZ R85, R8.reuse, R0.reuse, R85 ;  /* 0x0000000008557223 */ /* 0x0c2fe20000010055 */
[----:B--2---:R-:W-:Y:S01]  /*57b0*/  FFMA.FTZ R20, R8, R0, R17 ;  /* 0x0000000008147223 */ /* 0x004fe20000010011 */
[----:B------:R-:W-:Y:S01]  /*57c0*/  VIADD R8, R86, 0x30 ;  /* 0x0000003056087836 */ /* 0x000fe20000000000 */
[----:B------:R-:W-:Y:S01]  /*57d0*/  FSEL R35, R35, -INF , !P5 ;  /* 0xff80000023237808 */ /* 0x000fe20006800000 */
[----:B------:R-:W1:Y:S01]  /*57e0*/  MUFU.TANH R4, R4 ;  /* 0x0000000400047308 */ /* 0x000e620000002400 */
[----:B------:R-:W-:-:S02]  /*57f0*/  FSEL R33, R33, -INF , !P1 ;  /* 0xff80000021217808 */ /* 0x000fc40004800000 */
[C---:B------:R-:W-:Y:S02]  /*5800*/  ISETP.GE.AND P5, PT, R8.reuse, R100, PT ;  /* 0x000000640800720c */ /* 0x040fe40003fa6270 */
[----:B------:R-:W-:Y:S02]  /*5810*/  ISETP.GE.AND P1, PT, R8, R95, PT ;  /* 0x0000005f0800720c */ /* 0x000fe40003f26270 */
[----:B------:R-:W-:Y:S01]  /*5820*/  I2FP.F32.S32 R8, R8 ;  /* 0x0000000800087245 */ /* 0x000fe20000201400 */
[----:B------:R-:W2:Y:S01]  /*5830*/  MUFU.TANH R30, R6 ;  /* 0x00000006001e7308 */ /* 0x000ea20000002400 */
[----:B------:R-:W-:Y:S02]  /*5840*/  FSEL R85, R85, -INF , !P0 ;  /* 0xff80000055557808 */ /* 0x000fe40004000000 */
[----:B------:R-:W-:Y:S01]  /*5850*/  FSEL R20, R20, -INF , !P6 ;  /* 0xff80000014147808 */ /* 0x000fe20007000000 */
[CC--:B---3--:R-:W-:Y:S01]  /*5860*/  FFMA.FTZ R21, R8.reuse, R0.reuse, R21 ;  /* 0x0000000008157223 */ /* 0x0c8fe20000010015 */
[----:B-----5:R-:W-:Y:S01]  /*5870*/  FFMA.FTZ R19, R8, R0, R19 ;  /* 0x0000000008137223 */ /* 0x020fe20000010013 */
[----:B------:R-:W-:-:S02]  /*5880*/  ISETP.GE.AND P0, PT, R22, R100, PT ;  /* 0x000000641600720c */ /* 0x000fc40003f06270 */
[----:B------:R-:W3:Y:S01]  /*5890*/  MUFU.TANH R23, R23 ;  /* 0x0000001700177308 */ /* 0x000ee20000002400 */
[----:B------:R-:W-:Y:S02]  /*58a0*/  FSEL R21, R21, -INF , !P5 ;  /* 0xff80000015157808 */ /* 0x000fe40006800000 */
[----:B------:R-:W-:Y:S01]  /*58b0*/  FSEL R19, R19, -INF , !P1 ;  /* 0xff80000013137808 */ /* 0x000fe20004800000 */
[----:B------:R-:W-:Y:S01]  /*58c0*/  BAR.SYNC.DEFER_BLOCKING 0x0 ;  /* 0x0000000000007b1d */ /* 0x000fe20000010000 */
[C---:B------:R-:W-:Y:S02]  /*58d0*/  ISETP.GE.AND P5, PT, R11.reuse, R100, PT ;  /* 0x000000640b00720c */ /* 0x040fe40003fa6270 */
[-C--:B------:R-:W-:Y:S02]  /*58e0*/  ISETP.GE.AND P1, PT, R11, R95.reuse, PT ;  /* 0x0000005f0b00720c */ /* 0x080fe40003f26270 */
[----:B------:R-:W-:Y:S01]  /*58f0*/  ISETP.GE.AND P6, PT, R22, R95, PT ;  /* 0x0000005f1600720c */ /* 0x000fe20003fc6270 */
[----:B------:R-:W4:Y:S01]  /*5900*/  MUFU.TANH R9, R9 ;  /* 0x0000000900097308 */ /* 0x000f220000002400 */
[----:B------:R-:W-:-:S02]  /*5910*/  I2FP.F32.S32 R11, R11 ;  /* 0x0000000b000b7245 */ /* 0x000fc40000201400 */
[----:B------:R-:W-:-:S03]  /*5920*/  I2FP.F32.S32 R22, R22 ;  /* 0x0000001600167245 */ /* 0x000fc60000201400 */
[CC--:B-1----:R-:W-:Y:S01]  /*5930*/  FFMA.FTZ R31, R11.reuse, R0.reuse, R4 ;  /* 0x000000000b1f7223 */ /* 0x0c2fe20000010004 */
[-C--:B--2---:R-:W-:Y:S01]  /*5940*/  FFMA.FTZ R30, R11, R0.reuse, R30 ;  /* 0x000000000b1e7223 */ /* 0x084fe2000001001e */
[----:B---3--:R-:W-:Y:S01]  /*5950*/  FFMA.FTZ R23, R22, R0, R23 ;  /* 0x0000000016177223 */ /* 0x008fe20000010017 */
[----:B------:R-:W-:Y:S01]  /*5960*/  FMUL.FTZ R11, R34, UR5 ;  /* 0x00000005220b7c20 */ /* 0x000fe20008410000 */
[C---:B------:R-:W-:Y:S01]  /*5970*/  VIADD R4, R86.reuse, 0x39 ;  /* 0x0000003956047836 */ /* 0x040fe20000000000 */
[----:B------:R-:W-:Y:S01]  /*5980*/  FSEL R31, R31, -INF , !P5 ;  /* 0xff8000001f1f7808 */ /* 0x000fe20006800000 */
[----:B------:R-:W-:Y:S01]  /*5990*/  MUFU.TANH R5, R5 ;  /* 0x0000000500057308 */ /* 0x000fe20000002400 */
[----:B------:R-:W-:Y:S02]  /*59a0*/  FSEL R23, R23, -INF , !P0 ;  /* 0xff80000017177808 */ /* 0x000fe40004000000 */
[----:B------:R-:W-:Y:S01]  /*59b0*/  ISETP.GE.AND P0, PT, R86, R100, PT ;  /* 0x000000645600720c */ /* 0x000fe20003f06270 */
[----:B----4-:R-:W-:Y:S01]  /*59c0*/  FFMA.FTZ R22, R22, R0, R9 ;  /* 0x0000000016167223 */ /* 0x010fe20000010009 */
[----:B------:R-:W-:-:S03]  /*59d0*/  ISETP.GE.AND P5, PT, R86, R95, PT ;  /* 0x0000005f5600720c */ /* 0x000fc60003fa6270 */
[----:B------:R-:W1:Y:S01]  /*59e0*/  MUFU.TANH R9, R32 ;  /* 0x0000002000097308 */ /* 0x000e620000002400 */
[----:B------:R-:W-:Y:S02]  /*59f0*/  I2FP.F32.S32 R86, R86 ;  /* 0x0000005600567245 */ /* 0x000fe40000201400 */
[----:B------:R-:W-:Y:S02]  /*5a00*/  FSEL R22, R22, -INF , !P6 ;  /* 0xff80000016167808 */ /* 0x000fe40007000000 */
[----:B------:R-:W-:Y:S02]  /*5a10*/  FSEL R30, R30, -INF , !P1 ;  /* 0xff8000001e1e7808 */ /* 0x000fe40004800000 */
[C---:B------:R-:W-:Y:S01]  /*5a20*/  ISETP.GE.AND P6, PT, R4.reuse, R100, PT ;  /* 0x000000640400720c */ /* 0x040fe20003fc6270 */
[----:B------:R-:W2:Y:S01]  /*5a30*/  MUFU.TANH R11, R11 ;  /* 0x0000000b000b7308 */ /* 0x000ea20000002400 */
[----:B------:R-:W-:Y:S02]  /*5a40*/  ISETP.GE.AND P1, PT, R4, R95, PT ;  /* 0x0000005f0400720c */ /* 0x000fe40003f26270 */
[----:B------:R-:W-:-:S05]  /*5a50*/  I2FP.F32.S32 R4, R4 ;  /* 0x0000000400047245 */ /* 0x000fca0000201400 */
[----:B------:R-:W3:Y:S01]  /*5a60*/  MUFU.TANH R7, R7 ;  /* 0x0000000700077308 */ /* 0x000ee20000002400 */
[-C--:B-1----:R-:W-:Y:S01]  /*5a70*/  FFMA.FTZ R9, R86, R0.reuse, R9 ;  /* 0x0000000056097223 */ /* 0x082fe20000010009 */
[----:B------:R-:W-:-:S05]  /*5a80*/  FFMA.FTZ R5, R4, R0, R5 ;  /* 0x0000000004057223 */ /* 0x000fca0000010005 */
[----:B------:R-:W-:Y:S01]  /*5a90*/  FSEL R34, R5, -INF , !P6 ;  /* 0xff80000005227808 */ /* 0x000fe20007000000 */
[-C--:B--2---:R-:W-:Y:S01]  /*5aa0*/  FFMA.FTZ R10, R86, R0.reuse, R11 ;  /* 0x00000000560a7223 */ /* 0x084fe2000001000b */
[----:B------:R-:W-:Y:S02]  /*5ab0*/  FSEL R11, R9, -INF , !P0 ;  /* 0xff800000090b7808 */ /* 0x000fe40004000000 */
[----:B------:R-:W-:Y:S02]  /*5ac0*/  ISETP.GE.AND P0, PT, R94, 0x3, PT ;  /* 0x000000035e00780c */ /* 0x000fe40003f06270 */
[----:B------:R-:W-:Y:S01]  /*5ad0*/  FSEL R10, R10, -INF , !P5 ;  /* 0xff8000000a0a7808 */ /* 0x000fe20006800000 */
[----:B---3--:R-:W-:-:S05]  /*5ae0*/  FFMA.FTZ R32, R4, R0, R7 ;  /* 0x0000000004207223 */ /* 0x008fca0000010007 */
[----:B------:R-:W-:-:S05]  /*5af0*/  FSEL R32, R32, -INF , !P1 ;  /* 0xff80000020207808 */ /* 0x000fca0004800000 */
        /* <DEDUP_REMOVED lines=11> */
[----:B------:R-:W-:-:S03]  /*5bb0*/  IMAD R93, R6, R93, R7 ;  /* 0x0000005d065d7224 */ /* 0x000fc600078e0207 */
[----:B------:R-:W4:Y:S01]  /*5bc0*/  @!P3 LDC.64 R6, c[0x0][0x218] ;  /* 0x00008600ff06bb82 */ /* 0x000f220000000a00 */
[----:B------:R-:W-:Y:S01]  /*5bd0*/  IMAD.IADD R93, R17, 0x1, R93 ;  /* 0x00000001115d7824 */ /* 0x000fe200078e025d */
[----:B------:R-:W-:-:S04]  /*5be0*/  LEA R17, P1, R16, R134, 0x6 ;  /* 0x0000008610117211 */ /* 0x000fc800078230ff */
        /* <DEDUP_REMOVED lines=48> */
.L_x_1121:
[----:B------:R-:W-:Y:S05]  /*5ef0*/  BSYNC B0 ;  /* 0x0000000000007941 */ /* 0x000fea0003800000 */
.L_x_1120:
[----:B------:R-:W0:Y:S02]  /*5f00*/  LDGDEPBAR ;  /* 0x00000000000079af */ /* 0x000e240000000000 */
.L_x_1119:
        /* <DEDUP_REMOVED lines=23> */
[----:B------:R-:W-:-:S02]  /*6080*/  @P0 IADD3 R141, R94, -0x3, RZ ;  /* 0xfffffffd5e8d0810 */ /* 0x000fc40007ffe0ff */
[----:B------:R-:W-:-:S04]  /*6090*/  FMNMX.FTZ R6, R21, R6, !PT ;  /* 0x0000000615067209 */ /* 0x000fc80007810000 */
        /* <DEDUP_REMOVED lines=16> */
[----:B------:R-:W-:-:S03]  /*61a0*/  FMUL.FTZ R88, R25, UR6 ;  /* 0x0000000619587c20 */ /* 0x000fc60008410000 */
[----:B------:R-:W-:Y:S02]  /*61b0*/  FSEL R4, R25, RZ, P2 ;  /* 0x000000ff19047208 */ /* 0x000fe40001000000 */
[----:B------:R-:W-:-:S03]  /*61c0*/  FSEL R88, R88, RZ, P2 ;  /* 0x000000ff58587208 */ /* 0x000fc60001000000 */
[----:B------:R-:W-:Y:S01]  /*61d0*/  FADD.FTZ R4, R3, -R4 ;  /* 0x8000000403047221 */ /* 0x000fe20000010000 */
[----:B--2---:R-:W-:Y:S01]  /*61e0*/  FMNMX.FTZ R24, R5, R24, !PT ;  /* 0x0000001805187209 */ /* 0x004fe20007810000 */
[--C-:B------:R-:W-:Y:S01]  /*61f0*/  FFMA.FTZ R86, R87, UR6, -R88.reuse ;  /* 0x0000000657567c23 */ /* 0x100fe20008010858 */
[--C-:B------:R-:W-:Y:S01]  /*6200*/  FFMA.FTZ R93, R11, UR6, -R88.reuse ;  /* 0x000000060b5d7c23 */ /* 0x100fe20008010858 */
[--C-:B------:R-:W-:Y:S01]  /*6210*/  FFMA.FTZ R18, R103, UR6, -R88.reuse ;  /* 0x0000000667127c23 */ /* 0x100fe20008010858 */
[C---:B------:R-:W-:Y:S01]  /*6220*/  FSETP.NEU.FTZ.AND P1, PT, R24.reuse, -INF , PT ;  /* 0xff8000001800780b */ /* 0x040fe20003f3d000 */
[----:B------:R-:W-:Y:S01]  /*6230*/  FMUL.FTZ R87, R24, UR6 ;  /* 0x0000000618577c20 */ /* 0x000fe20008410000 */
[--C-:B------:R-:W-:Y:S01]  /*6240*/  FFMA.FTZ R17, R91, UR6, -R88.reuse ;  /* 0x000000065b117c23 */ /* 0x100fe20008010858 */
[----:B------:R-:W-:Y:S01]  /*6250*/  FMUL.FTZ R100, R4, UR6 ;  /* 0x0000000604647c20 */ /* 0x000fe20008410000 */
[----:B------:R-:W-:Y:S01]  /*6260*/  FSEL R5, R24, RZ, P1 ;  /* 0x000000ff18057208 */ /* 0x000fe20000800000 */
[----:B------:R-:W-:Y:S01]  /*6270*/  MUFU.EX2 R93, R93 ;  /* 0x0000005d005d7308 */ /* 0x000fe20000000800 */
[----:B------:R-:W-:Y:S01]  /*6280*/  FSEL R87, R87, RZ, P1 ;  /* 0x000000ff57577208 */ /* 0x000fe20000800000 */
[--C-:B------:R-:W-:Y:S01]  /*6290*/  FFMA.FTZ R91, R27, UR6, -R88.reuse ;  /* 0x000000061b5b7c23 */ /* 0x100fe20008010858 */
[--C-:B------:R-:W-:Y:S01]  /*62a0*/  FFMA.FTZ R35, R35, UR6, -R88.reuse ;  /* 0x0000000623237c23 */ /* 0x100fe20008010858 */
        /* <DEDUP_REMOVED lines=21> */
[----:B------:R-:W-:Y:S01]  /*6400*/  FFMA.FTZ R23, R23, UR6, -R88 ;  /* 0x0000000617177c23 */ /* 0x000fe20008010858 */
[----:B------:R-:W-:-:S02]  /*6410*/  FFMA.FTZ R32, R32, UR6, -R87 ;  /* 0x0000000620207c23 */ /* 0x000fc40008010857 */
[----:B------:R-:W3:Y:S01]  /*6420*/  MUFU.EX2 R17, R17 ;  /* 0x0000001100117308 */ /* 0x000ee20000000800 */
[----:B--2---:R-:W-:-:S07]  /*6430*/  F2FP.F16.F32.PACK_AB R4, R86, R93 ;  /* 0x0000005d5604723e */ /* 0x004fce00000000ff */
        /* <DEDUP_REMOVED lines=67> */
[----:B------:R-:W-:Y:S01]  /*6870*/  FFMA.FTZ R144, R34, UR6, -R88 ;  /* 0x0000000622907c23 */ /* 0x000fe20008010858 */
[----:B------:R-:W2:Y:S01]  /*6880*/  MUFU.EX2 R90, R90 ;  /* 0x0000005a005a7308 */ /* 0x000ea20000000800 */
[----:B------:R-:W-:Y:S01]  /*6890*/  LDSM.16.MT88.4 R12, [R118+0x6800] ;  /* 0x00680000760c783b */ /* 0x000fe20000004200 */
        /* <DEDUP_REMOVED lines=33> */
[----:B------:R2:W5:Y:S08]  /*6ab0*/  MUFU.EX2 R87, R23 ;  /* 0x0000001700577308 */ /* 0x0005700000000800 */
[----:B------:R-:W-:Y:S08]  /*6ac0*/  MUFU.EX2 R31, R31 ;  /* 0x0000001f001f7308 */ /* 0x000ff00000000800 */
[----:B------:R-:W-:Y:S01]  /*6ad0*/  MUFU.EX2 R144, R144 ;  /* 0x0000009000907308 */ /* 0x000fe20000000800 */
[----:B--2---:R-:W-:Y:S01]  /*6ae0*/  LDSM.16.MT88.4 R20, [R118+0x7c00] ;  /* 0x007c00007614783b */ /* 0x004fe20000004200 */
[C---:B-1----:R-:W-:Y:S06]  /*6af0*/  HMMA.16816.F32 R36, R4.reuse, R8, R36 ;  /* 0x000000080424723c */ /* 0x042fec0000001824 */
[----:B------:R-:W-:Y:S01]  /*6b00*/  MUFU.EX2 R95, R95 ;  /* 0x0000005f005f7308 */ /* 0x000fe20000000800 */
[C---:B------:R-:W-:Y:S01]  /*6b10*/  HMMA.16816.F32 R40, R4.reuse, R10, R40 ;  /* 0x0000000a0428723c */ /* 0x040fe20000001828 */
[----:B------:R-:W1:Y:S06]  /*6b20*/  LDSM.16.MT88.4 R8, [R116+0x8000] ;  /* 0x008000007408783b */ /* 0x000e6c0000004200 */
[----:B------:R-:W2:Y:S08]  /*6b30*/  MUFU.EX2 R34, R34 ;  /* 0x0000002200227308 */ /* 0x000eb00000000800 */
[----:B------:R4:W-:Y:S08]  /*6b40*/  MUFU.EX2 R86, R19 ;  /* 0x0000001300567308 */ /* 0x0009f00000000800 */
[----:B------:R-:W2:Y:S01]  /*6b50*/  MUFU.EX2 R145, R32 ;  /* 0x0000002000917308 */ /* 0x000ea20000000800 */
        /* <DEDUP_REMOVED lines=50> */
[----:B------:R-:W3:Y:S05]  /*6e80*/  LDSM.16.MT88.4 R12, [R118+0x7800] ;  /* 0x00780000760c783b */ /* 0x000eea0000004200 */
[C---:B-1----:R-:W-:Y:S06]  /*6e90*/  HMMA.16816.F32 R72, R4.reuse, R8, R72 ;  /* 0x000000080448723c */ /* 0x042fec0000001848 */
[C---:B------:R-:W-:Y:S01]  /*6ea0*/  HMMA.16816.F32 R68, R4.reuse, R10, R68 ;  /* 0x0000000a0444723c */ /* 0x040fe20000001844 */
[----:B------:R-:W1:Y:S05]  /*6eb0*/  LDSM.16.MT88.4 R8, [R116+0x7800] ;  /* 0x007800007408783b */ /* 0x000e6a0000004200 */
[C---:B---3--:R-:W-:Y:S06]  /*6ec0*/  HMMA.16816.F32 R64, R4.reuse, R12, R64 ;  /* 0x0000000c0440723c */ /* 0x048fec0000001840 */
        /* <DEDUP_REMOVED lines=9> */
[----:B------:R-:W-:Y:S01]  /*6f60*/  HMMA.16816.F32 R48, R4, R10, R48 ;  /* 0x0000000a0430723c */ /* 0x000fe20000001830 */
[----:B------:R-:W1:Y:S06]  /*6f70*/  LDSM.16.MT88.4 R8, [R116+0x6c00] ;  /* 0x006c00007408783b */ /* 0x000e6c0000004200 */
[----:B------:R-:W-:Y:S01]  /*6f80*/  F2FP.F16.F32.PACK_AB R4, R87, R30 ;  /* 0x0000001e5704723e */ /* 0x000fe200000000ff */
[----:B------:R-:W-:Y:S01]  /*6f90*/  FADD.FTZ R30, R30, R3 ;  /* 0x000000031e1e7221 */ /* 0x000fe20000010000 */
[----:B--2---:R-:W-:Y:S01]  /*6fa0*/  F2FP.F16.F32.PACK_AB R5, R34, R95 ;  /* 0x0000005f2205723e */ /* 0x004fe200000000ff */
        /* <DEDUP_REMOVED lines=9> */
[----:B---3--:R-:W-:Y:S01]  /*7040*/  HMMA.16816.F32 R80, R4, R12, R80 ;  /* 0x0000000c0450723c */ /* 0x008fe20000001850 */
[----:B------:R-:W-:Y:S01]  /*7050*/  FADD.FTZ R144, R144, R31 ;  /* 0x0000001f90907221 */ /* 0x000fe20000010000 */
[----:B------:R-:W-:-:S04]  /*7060*/  FADD.FTZ R145, R145, R86 ;  /* 0x0000005691917221 */ /* 0x000fc80000010000 */
[C---:B------:R-:W-:Y:S01]  /*7070*/  HMMA.16816.F32 R76, R4.reuse, R14, R76 ;  /* 0x0000000e044c723c */ /* 0x040fe2000000184c */
[----:B------:R-:W2:Y:S05]  /*7080*/  LDSM.16.MT88.4 R12, [R118+0x8c00] ;  /* 0x008c0000760c783b */ /* 0x000eaa0000004200 */
[C---:B------:R-:W-:Y:S06]  /*7090*/  HMMA.16816.F32 R64, R4.reuse, R20, R64 ;  /* 0x000000140440723c */ /* 0x040fec0000001840 */
[----:B------:R-:W-:Y:S01]  /*70a0*/  HMMA.16816.F32 R60, R4, R22, R60 ;  /* 0x00000016043c723c */ /* 0x000fe2000000183c */
[----:B------:R-:W-:-:S05]  /*70b0*/  IADD3 R20, R94, -0x2, RZ ;  /* 0xfffffffe5e147810 */ /* 0x000fca0007ffe0ff */
        /* <DEDUP_REMOVED lines=11> */
.L_x_1118:
[----:B------:R-:W-:-:S07]  /*7170*/  IADD3 R141, R20, -0x1, RZ ;  /* 0xffffffff148d7810 */ /* 0x000fce0007ffe0ff */
.L_x_1122:
        /* <DEDUP_REMOVED lines=13> */
.L_x_1126:
[----:B------:R-:W-:Y:S01]  /*7250*/  ISETP.GE.AND P4, PT, R138, UR10, PT ;  /* 0x0000000a8a007c0c */ /* 0x000fe2000bf86270 */
[----:B------:R-:W-:Y:S01]  /*7260*/  VIADD R6, R141, 0xffffffff ;  /* 0xffffffff8d067836 */ /* 0x000fe20000000000 */
[----:B-1----:R-:W1:Y:S03]  /*7270*/  @!P3 LDC.64 R2, c[0x0][0x218] ;  /* 0x00008600ff02bb82 */ /* 0x002e660000000a00 */
[----:B------:R-:W-:Y:S01]  /*7280*/  IMAD.WIDE.U32 R8, R6, UR6, RZ ;  /* 0x0000000606087c25 */ /* 0x000fe2000f8e00ff */
[----:B------:R-:W-:Y:S02]  /*7290*/  SHF.R.S32.HI R11, RZ, 0x1f, R6 ;  /* 0x0000001fff0b7819 */ /* 0x000fe40000011406 */
[----:B------:R-:W-:Y:S03]  /*72a0*/  LEA R10, P0, R8, R134, 0x6 ;  /* 0x00000086080a7211 */ /* 0x000fe600078030ff */
[----:B------:R-:W-:Y:S02]  /*72b0*/  IMAD R11, R11, UR6, RZ ;  /* 0x000000060b0b7c24 */ /* 0x000fe4000f8e02ff */
[----:B------:R2:W-:Y:S01]  /*72c0*/  @P4 STS [R130+0x3000], RZ ;  /* 0x003000ff82004388 */ /* 0x0005e20000000800 */
[----:B------:R-:W3:Y:S01]  /*72d0*/  @!P4 LDC.64 R4, c[0x0][0x218] ;  /* 0x00008600ff04cb82 */ /* 0x000ee20000000a00 */
[----:B------:R-:W-:Y:S02]  /*72e0*/  IMAD R11, R6, UR7, R11 ;  /* 0x00000007060b7c24 */ /* 0x000fe4000f8e020b */
[----:B------:R2:W-:Y:S02]  /*72f0*/  @P4 STS [R130+0x3004], RZ ;  /* 0x003004ff82004388 */ /* 0x0005e40000000800 */
[----:B------:R-:W-:Y:S02]  /*7300*/  IMAD.IADD R11, R9, 0x1, R11 ;  /* 0x00000001090b7824 */ /* 0x000fe400078e020b */
[----:B------:R2:W-:Y:S01]  /*7310*/  @P4 STS.64 [R130+0x3008], RZ ;  /* 0x003008ff82004388 */ /* 0x0005e20000000a00 */
[----:B------:R-:W4:Y:S02]  /*7320*/  @!P4 LDC.64 R6, c[0x0][0x218] ;  /* 0x00008600ff06cb82 */ /* 0x000f240000000a00 */
[----:B------:R-:W-:Y:S06]  /*7330*/  LEA.HI.X R11, R8, R137, R11, 0x6, P0 ;  /* 0x00000089080b7211 */ /* 0x000fec00000f340b */
[----:B------:R-:W5:Y:S01]  /*7340*/  @!P2 LDC.64 R8, c[0x0][0x218] ;  /* 0x00008600ff08ab82 */ /* 0x000f620000000a00 */
[C---:B-1----:R-:W-:Y:S04]  /*7350*/  @!P3 LEA R12, P0, R10.reuse, R2, 0x1 ;  /* 0x000000020a0cb211 */ /* 0x042fe800078008ff */
[C-C-:B------:R-:W-:Y:S02]  /*7360*/  @!P3 LEA.HI.X R13, R10.reuse, R3, R11.reuse, 0x1, P0 ;  /* 0x000000030a0db211 */ /* 0x140fe400000f0c0b */
[C---:B---3--:R-:W-:Y:S01]  /*7370*/  @!P4 LEA R4, P1, R10.reuse, R4, 0x1 ;  /* 0x000000040a04c211 */ /* 0x048fe200078208ff */
[----:B------:R-:W1:Y:S03]  /*7380*/  @!P2 LDC.64 R2, c[0x0][0x218] ;  /* 0x00008600ff02ab82 */ /* 0x000e660000000a00 */
[C-C-:B------:R-:W-:Y:S05]  /*7390*/  @!P4 LEA.HI.X R5, R10.reuse, R5, R11.reuse, 0x1, P1 ;  /* 0x000000050a05c211 */ /* 0x140fea00008f0c0b */
[----:B------:R-:W-:Y:S01]  /*73a0*/  @!PT LDS RZ, [RZ] ;  /* 0x00000000fffff984 */ /* 0x000fe20000000800 */
[----:B------:R-:W-:Y:S01]  /*73b0*/  @!PT LDS RZ, [RZ] ;  /* 0x00000000fffff984 */ /* 0x000fe20000000800 */
[----:B------:R-:W-:Y:S01]  /*73c0*/  @!PT LDS RZ, [RZ] ;  /* 0x00000000fffff984 */ /* 0x000fe20000000800 */
[----:B------:R3:W-:Y:S04]  /*73d0*/  @!P4 LDGSTS.E.BYPASS.LTC128B.128 [R130+0x3000], desc[UR8][R4.64] ;  /* 0x030000000482cfae */ /* 0x0007e8000b901d48 */
[----:B------:R2:W-:Y:S01]  /*73e0*/  @P3 STS.128 [R130+0x4000], RZ ;  /* 0x004000ff82003388 */ /* 0x0005e20000000c00 */
[C---:B-----5:R-:W-:Y:S03]  /*73f0*/  @!P2 LEA R8, P0, R10.reuse, R8, 0x1 ;  /* 0x000000080a08a211 */ /* 0x060fe600078008ff */
[----:B------:R-:W-:Y:S01]  /*7400*/  @!PT LDS RZ, [RZ] ;  /* 0x00000000fffff984 */ /* 0x000fe20000000800 */
[----:B------:R-:W-:Y:S01]  /*7410*/  @!PT LDS RZ, [RZ] ;  /* 0x00000000fffff984 */ /* 0x000fe20000000800 */
[----:B------:R-:W-:Y:S01]  /*7420*/  @!PT LDS RZ, [RZ] ;  /* 0x00000000fffff984 */ /* 0x000fe20000000800 */
[----:B------:R2:W-:Y:S01]  /*7430*/  @!P3 LDGSTS.E.BYPASS.LTC128B.128 [R130+0x4000], desc[UR8][R12.64+0x40] ;  /* 0x040000400c82bfae */ /* 0x0005e2000b901d48 */
[--C-:B------:R-:W-:Y:S03]  /*7440*/  @!P2 LEA.HI.X R9, R10, R9, R11.reuse, 0x1, P0 ;  /* 0x000000090a09a211 */ /* 0x100fe600000f0c0b */
[----:B------:R2:W-:Y:S01]  /*7450*/  @P2 STS.128 [R130+0x5000], RZ ;  /* 0x005000ff82002388 */ /* 0x0005e20000000c00 */
[----:B------:R-:W-:Y:S03]  /*7460*/  IADD3 R10, P0, R123, R10, RZ ;  /* 0x0000000a7b0a7210 */ /* 0x000fe60007f1e0ff */
[----:B------:R-:W-:Y:S01]  /*7470*/  @!PT LDS RZ, [RZ] ;  /* 0x00000000fffff984 */ /* 0x000fe20000000800 */
[----:B------:R-:W-:Y:S01]  /*7480*/  @!PT LDS RZ, [RZ] ;  /* 0x00000000fffff984 */ /* 0x000fe20000000800 */
[----:B------:R-:W-:Y:S01]  /*7490*/  @!PT LDS RZ, [RZ] ;  /* 0x00000000fffff984 */ /* 0x000fe20000000800 */
[----:B------:R2:W-:Y:S01]  /*74a0*/  @!P2 LDGSTS.E.BYPASS.LTC128B.128 [R130+0x5000], desc[UR8][R8.64+0x80] ;  /* 0x050000800882afae */ /* 0x0005e2000b901d48 */
[----:B----4-:R-:W-:Y:S01]  /*74b0*/  @!P4 LEA R6, P6, R10, R6, 0x1 ;  /* 0x000000060a06c211 */ /* 0x010fe200078c08ff */
[----:B------:R-:W-:Y:S01]  /*74c0*/  IMAD.X R11, R122, 0x1, R11, P0 ;  /* 0x000000017a0b7824 */ /* 0x000fe200000e060b */
[C---:B-1----:R-:W-:Y:S01]  /*74d0*/  @!P2 LEA R2, P0, R10.reuse, R2, 0x1 ;  /* 0x000000020a02a211 */ /* 0x042fe200078008ff */
[----:B------:R2:W-:Y:S03]  /*74e0*/  @P4 STS.128 [R130+0x3800], RZ ;  /* 0x003800ff82004388 */ /* 0x0005e60000000c00 */
[C-C-:B------:R-:W-:Y:S02]  /*74f0*/  @!P4 LEA.HI.X R7, R10.reuse, R7, R11.reuse, 0x1, P6 ;  /* 0x000000070a07c211 */ /* 0x140fe400030f0c0b */
[C-C-:B------:R-:W-:Y:S01]  /*7500*/  @!P2 LEA.HI.X R3, R10.reuse, R3, R11.reuse, 0x1, P0 ;  /* 0x000000030a03a211 */ /* 0x140fe200000f0c0b */
[----:B---3--:R-:W1:Y:S02]  /*7510*/  @!P3 LDC.64 R4, c[0x0][0x218] ;  /* 0x00008600ff04bb82 */ /* 0x008e640000000a00 */
[----:B------:R-:W-:Y:S01]  /*7520*/  @!PT LDS RZ, [RZ] ;  /* 0x00000000fffff984 */ /* 0x000fe20000000800 */
[----:B------:R-:W-:Y:S01]  /*7530*/  @!PT LDS RZ, [RZ] ;  /* 0x00000000fffff984 */ /* 0x000fe20000000800 */
[----:B------:R-:W-:Y:S01]  /*7540*/  @!PT LDS RZ, [RZ] ;  /* 0x00000000fffff984 */ /* 0x000fe20000000800 */
[----:B------:R2:W-:Y:S04]  /*7550*/  @!P4 LDGSTS.E.BYPASS.LTC128B.128 [R130+0x3800], desc[UR8][R6.64] ;  /* 0x038000000682cfae */ /* 0x0005e8000b901d48 */
        /* <DEDUP_REMOVED lines=14> */
.L_x_1124:
        /* <DEDUP_REMOVED lines=66> */
[----:B------:R-:W1:Y:S05]  /*7a60*/  LDSM.16.M88.4 R104, [R120+0x3c00] ;  /* 0x003c00007868783b */ /* 0x000e6a0000000200 */
[----:B------:R-:W0:Y:S05]  /*7a70*/  LDGDEPBAR ;  /* 0x00000000000079af */ /* 0x000e2a0000000000 */
[----:B------:R-:W-:Y:S05]  /*7a80*/  LDSM.16.M88.4 R108, [R119] ;  /* 0x00000000776c783b */ /* 0x000fea0000000200 */
[----:B------:R-:W2:Y:S01]  /*7a90*/  LDSM.16.M88.4 R112, [R117+0x3000] ;  /* 0x003000007570783b */ /* 0x000ea20000000200 */
[C---:B---3--:R-:W-:Y:S06]  /*7aa0*/  HMMA.16816.F32 R4, R88.reuse, R92, RZ ;  /* 0x0000005c5804723c */ /* 0x048fec00000018ff */
[C---:B------:R-:W-:Y:S01]  /*7ab0*/  HMMA.16816.F32 R8, R88.reuse, R94, RZ ;  /* 0x0000005e5808723c */ /* 0x040fe200000018ff */
[----:B------:R-:W-:Y:S05]  /*7ac0*/  LDSM.16.M88.4 R92, [R117+0x3800] ;  /* 0x00380000755c783b */ /* 0x000fea0000000200 */
[C---:B----4-:R-:W-:Y:S06]  /*7ad0*/  HMMA.16816.F32 R12, R88.reuse, R96, RZ ;  /* 0x00000060580c723c */ /* 0x050fec00000018ff */
[C---:B------:R-:W-:Y:S01]  /*7ae0*/  HMMA.16816.F32 R16, R88.reuse, R98, RZ ;  /* 0x000000625810723c */ /* 0x040fe200000018ff */
[----:B------:R-:W-:Y:S05]  /*7af0*/  LDSM.16.M88.4 R96, [R120+0x4400] ;  /* 0x004400007860783b */ /* 0x000fea0000000200 */
[C---:B-----5:R-:W-:Y:S06]  /*7b00*/  HMMA.16816.F32 R20, R88.reuse, R100, RZ ;  /* 0x000000645814723c */ /* 0x060fec00000018ff */
[C---:B------:R-:W-:Y:S06]  /*7b10*/  HMMA.16816.F32 R24, R88.reuse, R102, RZ ;  /* 0x000000665818723c */ /* 0x040fec00000018ff */
[C---:B-1----:R-:W-:Y:S06]  /*7b20*/  HMMA.16816.F32 R28, R88.reuse, R104, RZ ;  /* 0x00000068581c723c */ /* 0x042fec00000018ff */
[----:B------:R-:W-:Y:S01]  /*7b30*/  HMMA.16816.F32 R32, R88, R106, RZ ;  /* 0x0000006a5820723c */ /* 0x000fe200000018ff */
[----:B------:R-:W1:Y:S05]  /*7b40*/  LDSM.16.M88.4 R88, [R117+0x3400] ;  /* 0x003400007558783b */ /* 0x000e6a0000000200 */
[C---:B--2---:R-:W-:Y:S06]  /*7b50*/  HMMA.16816.F32 R4, R108.reuse, R112, R4 ;  /* 0x000000706c04723c */ /* 0x044fec0000001804 */
        /* <DEDUP_REMOVED lines=60> */
[----:B------:R-:W-:Y:S01]  /*7f20*/  FMUL.FTZ R153, R5, UR5 ;  /* 0x0000000505997c20 */ /* 0x000fe20008410000 */
[----:B------:R-:W3:Y:S01]  /*7f30*/  MUFU.TANH R87, R87 ;  /* 0x0000005700577308 */ /* 0x000ee20000002400 */
[----:B------:R-:W-:Y:S01]  /*7f40*/  FMUL.FTZ R155, R10, UR5 ;  /* 0x000000050a9b7c20 */ /* 0x000fe20008410000 */
[----:B------:R-:W-:Y:S01]  /*7f50*/  FMUL.FTZ R157, R8, UR5 ;  /* 0x00000005089d7c20 */ /* 0x000fe20008410000 */
[----:B------:R-:W-:Y:S01]  /*7f60*/  FMUL.FTZ R159, R11, UR5 ;  /* 0x000000050b9f7c20 */ /* 0x000fe20008410000 */
[----:B------:R-:W-:Y:S01]  /*7f70*/  FMUL.FTZ R161, R9, UR5 ;  /* 0x0000000509a17c20 */ /* 0x000fe20008410000 */
[----:B------:R-:W-:Y:S01]  /*7f80*/  FMUL.FTZ R2, R13, UR5 ;  /* 0x000000050d027c20 */ /* 0x000fe20008410000 */
[----:B------:R-:W-:Y:S01]  /*7f90*/  FMUL.FTZ R147, R14, UR5 ;  /* 0x000000050e937c20 */ /* 0x000fe20008410000 */
[----:B------:R-:W-:Y:S03]  /*7fa0*/  FMUL.FTZ R152, R12, UR5 ;  /* 0x000000050c987c20 */ /* 0x000fe60008410000 */
[----:B------:R-:W4:Y:S01]  /*7fb0*/  MUFU.TANH R149, R149 ;  /* 0x0000009500957308 */ /* 0x000f220000002400 */
[----:B------:R-:W-:Y:S01]  /*7fc0*/  FMUL.FTZ R165, R15, UR5 ;  /* 0x000000050fa57c20 */ /* 0x000fe20008410000 */
[----:B------:R-:W-:Y:S01]  /*7fd0*/  FMUL.FTZ R163, R18, UR5 ;  /* 0x0000000512a37c20 */ /* 0x000fe20008410000 */
[----:B------:R-:W-:Y:S01]  /*7fe0*/  FMUL.FTZ R150, R16, UR5 ;  /* 0x0000000510967c20 */ /* 0x000fe20008410000 */
[----:B------:R-:W-:Y:S01]  /*7ff0*/  FMUL.FTZ R86, R19, UR5 ;  /* 0x0000000513567c20 */ /* 0x000fe20008410000 */
[----:B------:R-:W-:Y:S05]  /*8000*/  FMUL.FTZ R146, R17, UR5 ;  /* 0x0000000511927c20 */ /* 0x000fea0008410000 */
[----:B------:R5:W3:Y:S01]  /*8010*/  MUFU.TANH R114, R2 ;  /* 0x0000000200727308 */ /* 0x000ae20000002400 */
[C---:B-1----:R-:W-:Y:S06]  /*8020*/  HMMA.16816.F32 R20, R88.reuse, R92, R20 ;  /* 0x0000005c5814723c */ /* 0x042fec0000001814 */
[C---:B------:R-:W-:Y:S03]  /*8030*/  HMMA.16816.F32 R24, R88.reuse, R94, R24 ;  /* 0x0000005e5818723c */ /* 0x040fe60000001818 */
[----:B------:R-:W1:Y:S03]  /*8040*/  MUFU.TANH R151, R151 ;  /* 0x0000009700977308 */ /* 0x000e660000002400 */
[C---:B--2---:R-:W-:Y:S07]  /*8050*/  HMMA.16816.F32 R28, R88.reuse, R96, R28 ;  /* 0x00000060581c723c */ /* 0x044fee000000181c */
[----:B------:R-:W2:Y:S01]  /*8060*/  MUFU.TANH R153, R153 ;  /* 0x0000009900997308 */ /* 0x000ea20000002400 */
[----:B------:R-:W-:Y:S09]  /*8070*/  HMMA.16816.F32 R32, R88, R98, R32 ;  /* 0x000000625820723c */ /* 0x000ff20000001820 */
[----:B------:R-:W1:Y:S02]  /*8080*/  MUFU.TANH R155, R155 ;  /* 0x0000009b009b7308 */ /* 0x000e640000002400 */
[----:B------:R-:W-:Y:S01]  /*8090*/  FMUL.FTZ R3, R22, UR5 ;  /* 0x0000000516037c20 */ /* 0x000fe20008410000 */
[----:B-----5:R-:W-:Y:S07]  /*80a0*/  FMUL.FTZ R2, R20, UR5 ;  /* 0x0000000514027c20 */ /* 0x020fee0008410000 */
        /* <DEDUP_REMOVED lines=8> */
[----:B------:R5:W1:Y:S10]  /*8130*/  MUFU.TANH R109, R86 ;  /* 0x00000056006d7308 */ /* 0x000a740000002400 */
[----:B------:R1:W1:Y:S10]  /*8140*/  MUFU.TANH R108, R146 ;  /* 0x00000092006c7308 */ /* 0x0002740000002400 */
[----:B------:R1:W1:Y:S01]  /*8150*/  MUFU.TANH R107, R3 ;  /* 0x00000003006b7308 */ /* 0x0002620000002400 */
[----:B-----5:R-:W-:Y:S09]  /*8160*/  FMUL.FTZ R86, R23, UR5 ;  /* 0x0000000517567c20 */ /* 0x020ff20008410000 */
[----:B------:R1:W1:Y:S01]  /*8170*/  MUFU.TANH R105, R2 ;  /* 0x0000000200697308 */ /* 0x0002620000002400 */
[----:B--234-:R-:W-:Y:S05]  /*8180*/  @P5 BRA `(.L_x_1126) ;  /* 0xfffffff000305947 */ /* 0x01cfea000383ffff */
.L_x_1125:
[----:B------:R-:W-:Y:S01]  /*8190*/  MUFU.TANH R110, R86 ;  /* 0x00000056006e7308 */ /* 0x000fe20000002400 */
[----:B-12---:R-:W-:Y:S01]  /*81a0*/  LEA R2, R141, R140, 0x6 ;  /* 0x0000008c8d027211 */ /* 0x006fe200078e30ff */
[----:B------:R-:W-:Y:S01]  /*81b0*/  FMUL.FTZ R26, R26, UR5 ;  /* 0x000000051a1a7c20 */ /* 0x000fe20008410000 */
[----:B------:R-:W-:Y:S01]  /*81c0*/  FMUL.FTZ R24, R24, UR5 ;  /* 0x0000000518187c20 */ /* 0x000fe20008410000 */
[----:B------:R-:W-:Y:S01]  /*81d0*/  FMUL.FTZ R21, R21, UR5 ;  /* 0x0000000515157c20 */ /* 0x000fe20008410000 */
[----:B------:R-:W-:Y:S01]  /*81e0*/  I2FP.F32.S32 R6, R2 ;  /* 0x0000000200067245 */ /* 0x000fe20000201400 */
[----:B------:R-:W-:Y:S01]  /*81f0*/  FMUL.FTZ R30, R30, UR5 ;  /* 0x000000051e1e7c20 */ /* 0x000fe20008410000 */
[C---:B------:R-:W-:Y:S03]  /*8200*/  IADD3 R4, R2.reuse, 0x1, RZ ;  /* 0x0000000102047810 */ /* 0x040fe60007ffe0ff */
[----:B------:R-:W1:Y:S01]  /*8210*/  MUFU.TANH R112, R26 ;  /* 0x0000001a00707308 */ /* 0x000e620000002400 */
[----:B------:R-:W-:Y:S01]  /*8220*/  IADD3 R8, R2, 0x8, RZ ;  /* 0x0000000802087810 */ /* 0x000fe20007ffe0ff */
[CC--:B------:R-:W-:Y:S01]  /*8230*/  FFMA.FTZ R11, R6.reuse, R0.reuse, R87 ;  /* 0x00000000060b7223 */ /* 0x0c0fe20000010057 */
[----:B------:R-:W-:Y:S01]  /*8240*/  FFMA.FTZ R149, R6, R0, R149 ;  /* 0x0000000006957223 */ /* 0x000fe20000010095 */
[----:B------:R-:W-:Y:S01]  /*8250*/  I2FP.F32.S32 R4, R4 ;  /* 0x0000000400047245 */ /* 0x000fe20000201400 */
[----:B------:R-:W-:Y:S01]  /*8260*/  FMUL.FTZ R28, R28, UR5 ;  /* 0x000000051c1c7c20 */ /* 0x000fe20008410000 */
[----:B------:R-:W-:Y:S01]  /*8270*/  IADD3 R6, R2, 0x9, RZ ;  /* 0x0000000902067810 */ /* 0x000fe20007ffe0ff */
[----:B------:R-:W-:Y:S03]  /*8280*/  FMUL.FTZ R31, R31, UR5 ;  /* 0x000000051f1f7c20 */ /* 0x000fe60008410000 */
[----:B------:R-:W2:Y:S01]  /*8290*/  MUFU.TANH R99, R24 ;  /* 0x0000001800637308 */ /* 0x000ea20000002400 */
[CC--:B------:R-:W-:Y:S01]  /*82a0*/  FFMA.FTZ R151, R4.reuse, R0.reuse, R151 ;  /* 0x0000000004977223 */ /* 0x0c0fe20000010097 */
[----:B------:R-:W-:Y:S01]  /*82b0*/  FFMA.FTZ R153, R4, R0, R153 ;  /* 0x0000000004997223 */ /* 0x000fe20000010099 */
[----:B------:R-:W-:Y:S01]  /*82c0*/  I2FP.F32.S32 R6, R6 ;  /* 0x0000000600067245 */ /* 0x000fe20000201400 */
[----:B------:R-:W-:Y:S01]  /*82d0*/  FMUL.FTZ R29, R29, UR5 ;  /* 0x000000051d1d7c20 */ /* 0x000fe20008410000 */
[C---:B------:R-:W-:Y:S01]  /*82e0*/  IADD3 R4, R2.reuse, 0x10, RZ ;  /* 0x0000001002047810 */ /* 0x040fe20007ffe0ff */
[----:B------:R-:W-:Y:S01]  /*82f0*/  FMUL.FTZ R27, R27, UR5 ;  /* 0x000000051b1b7c20 */ /* 0x000fe20008410000 */
[----:B------:R-:W-:Y:S03]  /*8300*/  IADD3 R5, R2, 0x18, RZ ;  /* 0x0000001802057810 */ /* 0x000fe60007ffe0ff */
[----:B------:R3:W4:Y:S01]  /*8310*/  MUFU.TANH R96, R21 ;  /* 0x0000001500607308 */ /* 0x0007220000002400 */
[----:B------:R-:W-:Y:S01]  /*8320*/  I2FP.F32.S32 R4, R4 ;  /* 0x0000000400047245 */ /* 0x000fe20000201400 */
[CC--:B------:R-:W-:Y:S01]  /*8330*/  FFMA.FTZ R159, R6.reuse, R0.reuse, R159 ;  /* 0x00000000069f7223 */ /* 0x0c0fe2000001009f */
[-C--:B------:R-:W-:Y:S01]  /*8340*/  FFMA.FTZ R161, R6, R0.reuse, R161 ;  /* 0x0000000006a17223 */ /* 0x080fe200000100a1 */
[----:B------:R-:W-:Y:S01]  /*8350*/  IADD3 R6, R2, 0x20, RZ ;  /* 0x0000002002067810 */ /* 0x000fe20007ffe0ff */
[----:B------:R-:W-:Y:S01]  /*8360*/  FMUL.FTZ R25, R25, UR5 ;  /* 0x0000000519197c20 */ /* 0x000fe20008410000 */
[CC--:B------:R-:W-:Y:S01]  /*8370*/  FFMA.FTZ R147, R4.reuse, R0.reuse, R147 ;  /* 0x0000000004937223 */ /* 0x0c0fe20000010093 */
[----:B------:R-:W-:Y:S03]  /*8380*/  FFMA.FTZ R152, R4, R0, R152 ;  /* 0x0000000004987223 */ /* 0x000fe60000010098 */
[----:B------:R-:W5:Y:S01]  /*8390*/  MUFU.TANH R111, R27 ;  /* 0x0000001b006f7308 */ /* 0x000f620000002400 */
[----:B------:R-:W-:Y:S01]  /*83a0*/  I2FP.F32.S32 R6, R6 ;  /* 0x0000000600067245 */ /* 0x000fe20000201400 */
[----:B------:R-:W-:Y:S01]  /*83b0*/  FMUL.FTZ R34, R34, UR5 ;  /* 0x0000000522227c20 */ /* 0x000fe20008410000 */
[----:B------:R-:W-:Y:S01]  /*83c0*/  IADD3 R4, R2, 0x19, RZ ;  /* 0x0000001902047810 */ /* 0x000fe20007ffe0ff */
[----:B------:R-:W-:Y:S01]  /*83d0*/  FMUL.FTZ R32, R32, UR5 ;  /* 0x0000000520207c20 */ /* 0x000fe20008410000 */
[----:B------:R-:W-:Y:S01]  /*83e0*/  I2FP.F32.S32 R8, R8 ;  /* 0x0000000800087245 */ /* 0x000fe20000201400 */
[CC--:B------:R-:W-:Y:S01]  /*83f0*/  FFMA.FTZ R107, R6.reuse, R0.reuse, R107 ;  /* 0x00000000066b7223 */ /* 0x0c0fe2000001006b */
[----:B------:R-:W-:Y:S03]  /*8400*/  FFMA.FTZ R105, R6, R0, R105 ;  /* 0x0000000006697223 */ /* 0x000fe60000010069 */
[----:B------:R-:W5:Y:S01]  /*8410*/  MUFU.TANH R98, R25 ;  /* 0x0000001900627308 */ /* 0x000f620000002400 */
[----:B------:R-:W-:Y:S01]  /*8420*/  I2FP.F32.S32 R4, R4 ;  /* 0x0000000400047245 */ /* 0x000fe20000201400 */
[-C--:B------:R-:W-:Y:S01]  /*8430*/  FFMA.FTZ R155, R8, R0.reuse, R155 ;  /* 0x00000000089b7223 */ /* 0x080fe2000001009b */
[----:B------:R-:W-:Y:S01]  /*8440*/  IADD3 R3, R2, 0x11, RZ ;  /* 0x0000001102037810 */ /* 0x000fe20007ffe0ff */
[-C--:B------:R-:W-:Y:S01]  /*8450*/  FFMA.FTZ R157, R8, R0.reuse, R157 ;  /* 0x00000000089d7223 */ /* 0x080fe2000001009d */
[----:B------:R-:W-:Y:S01]  /*8460*/  FMNMX.FTZ R6, R11, R85, !PT ;  /* 0x000000550b067209 */ /* 0x000fe20007810000 */
[CC--:B------:R-:W-:Y:S01]  /*8470*/  FFMA.FTZ R109, R4.reuse, R0.reuse, R109 ;  /* 0x00000000046d7223 */ /* 0x0c0fe2000001006d */
[----:B------:R-:W-:Y:S03]  /*8480*/  I2FP.F32.S32 R5, R5 ;  /* 0x0000000500057245 */ /* 0x000fe60000201400 */
[----:B------:R-:W-:Y:S01]  /*8490*/  MUFU.TANH R103, R30 ;  /* 0x0000001e00677308 */ /* 0x000fe20000002400 */
[----:B------:R-:W-:Y:S01]  /*84a0*/  I2FP.F32.S32 R3, R3 ;  /* 0x0000000300037245 */ /* 0x000fe20000201400 */
[----:B------:R-:W-:Y:S01]  /*84b0*/  FFMA.FTZ R108, R4, R0, R108 ;  /* 0x00000000046c7223 */ /* 0x000fe2000001006c */
[----:B------:R-:W-:Y:S01]  /*84c0*/  FMNMX.FTZ R6, R151, R6, !PT ;  /* 0x0000000697067209 */ /* 0x000fe20007810000 */
[----:B------:R-:W-:Y:S01]  /*84d0*/  FFMA.FTZ R97, R5, R0, R163 ;  /* 0x0000000005617223 */ /* 0x000fe200000100a3 */
[----:B------:R-:W-:Y:S01]  /*84e0*/  FMNMX.FTZ R4, R149, R84, !PT ;  /* 0x0000005495047209 */ /* 0x000fe20007810000 */
[-C--:B------:R-:W-:Y:S01]  /*84f0*/  FFMA.FTZ R150, R5, R0.reuse, R150 ;  /* 0x0000000005967223 */ /* 0x080fe20000010096 */
[C---:B------:R-:W-:Y:S03]  /*8500*/  IADD3 R5, R2.reuse, 0x28, RZ ;  /* 0x0000002802057810 */ /* 0x040fe60007ffe0ff */
[----:B------:R-:W5:Y:S01]  /*8510*/  MUFU.TANH R104, R28 ;  /* 0x0000001c00687308 */ /* 0x000f620000002400 */
[CC--:B------:R-:W-:Y:S01]  /*8520*/  FFMA.FTZ R95, R3.reuse, R0.reuse, R165 ;  /* 0x00000000035f7223 */ /* 0x0c0fe200000100a5 */
[----:B------:R-:W-:Y:S01]  /*8530*/  FFMA.FTZ R114, R3, R0, R114 ;  /* 0x0000000003727223 */ /* 0x000fe20000010072 */
[----:B------:R-:W-:Y:S01]  /*8540*/  FMNMX.FTZ R6, R155, R6, !PT ;  /* 0x000000069b067209 */ /* 0x000fe20007810000 */
[----:B---3--:R-:W-:Y:S01]  /*8550*/  LDSM.16.MT88.4 R20, [R116+0x6000] ;  /* 0x006000007414783b */ /* 0x008fe20000004200 */
[C---:B------:R-:W-:Y:S01]  /*8560*/  IADD3 R3, R2.reuse, 0x21, RZ ;  /* 0x0000002102037810 */ /* 0x040fe20007ffe0ff */
[----:B------:R-:W-:Y:S01]  /*8570*/  FMUL.FTZ R35, R35, UR5 ;  /* 0x0000000523237c20 */ /* 0x000fe20008410000 */
[----:B------:R-:W-:Y:S03]  /*8580*/  FMNMX.FTZ R4, R153, R4, !PT ;  /* 0x0000000499047209 */ /* 0x000fe60007810000 */
[----:B------:R-:W3:Y:S01]  /*8590*/  MUFU.TANH R101, R31 ;  /* 0x0000001f00657308 */ /* 0x000ee20000002400 */
[----:B------:R-:W-:Y:S01]  /*85a0*/  I2FP.F32.S32 R5, R5 ;  /* 0x0000000500057245 */ /* 0x000fe20000201400 */
[----:B------:R-:W-:Y:S01]  /*85b0*/  FMUL.FTZ R33, R33, UR5 ;  /* 0x0000000521217c20 */ /* 0x000fe20008410000 */
[----:B------:R-:W-:Y:S02]  /*85c0*/  FMNMX.FTZ R8, R159, R6, !PT ;  /* 0x000000069f087209 */ /* 0x000fe40007810000 */
[----:B------:R-:W-:Y:S02]  /*85d0*/  I2FP.F32.S32 R3, R3 ;  /* 0x0000000300037245 */ /* 0x000fe40000201400 */
[----:B------:R-:W-:Y:S03]  /*85e0*/  FMNMX.FTZ R4, R157, R4, !PT ;  /* 0x000000049d047209 */ /* 0x000fe60007810000 */
[----:B------:R-:W-:Y:S01]  /*85f0*/  MUFU.TANH R87, R34 ;  /* 0x0000002200577308 */ /* 0x000fe20000002400 */
[----:B------:R-:W-:Y:S02]  /*8600*/  FMNMX.FTZ R8, R147, R8, !PT ;  /* 0x0000000893087209 */ /* 0x000fe40007810000 */
[----:B------:R-:W-:Y:S02]  /*8610*/  IADD3 R141, R141, -0x1, RZ ;  /* 0xffffffff8d8d7810 */ /* 0x000fe40007ffe0ff */
[----:B------:R-:W-:Y:S05]  /*8620*/  FMNMX.FTZ R8, R95, R8, !PT ;  /* 0x000000085f087209 */ /* 0x000fea0007810000 */
[----:B------:R1:W3:Y:S01]  /*8630*/  MUFU.TANH R102, R29 ;  /* 0x0000001d00667308 */ /* 0x0002e20000002400 */
[----:B------:R-:W-:Y:S04]  /*8640*/  FMNMX.FTZ R8, R97, R8, !PT ;  /* 0x0000000861087209 */ /* 0x000fe80007810000 */
[----:B------:R-:W-:Y:S05]  /*8650*/  FMNMX.FTZ R8, R109, R8, !PT ;  /* 0x000000086d087209 */ /* 0x000fea0007810000 */
[----:B------:R-:W3:Y:S01]  /*8660*/  MUFU.TANH R100, R32 ;  /* 0x0000002000647308 */ /* 0x000ee20000002400 */
[----:B------:R-:W-:Y:S09]  /*8670*/  FMNMX.FTZ R7, R107, R8, !PT ;  /* 0x000000086b077209 */ /* 0x000ff20007810000 */
[----:B------:R-:W3:Y:S01]  /*8680*/  MUFU.TANH R86, R35 ;  /* 0x0000002300567308 */ /* 0x000ee20000002400 */
[----:B-1----:R-:W-:Y:S09]  /*8690*/  LDSM.16.MT88.4 R28, [R118+0x7000] ;  /* 0x00700000761c783b */ /* 0x002ff20000004200 */
[----:B------:R-:W1:Y:S01]  /*86a0*/  MUFU.TANH R106, R33 ;  /* 0x00000021006a7308 */ /* 0x000e620000002400 */
[CC--:B------:R-:W-:Y:S01]  /*86b0*/  FFMA.FTZ R112, R5.reuse, R0.reuse, R112 ;  /* 0x0000000005707223 */ /* 0x0c0fe20000010070 */
[----:B--2---:R-:W-:Y:S01]  /*86c0*/  FFMA.FTZ R99, R5, R0, R99 ;  /* 0x0000000005637223 */ /* 0x004fe20000010063 */
[----:B------:R-:W-:Y:S01]  /*86d0*/  FMNMX.FTZ R5, R161, R4, !PT ;  /* 0x00000004a1057209 */ /* 0x000fe20007810000 */
[CC--:B------:R-:W-:Y:S01]  /*86e0*/  FFMA.FTZ R110, R3.reuse, R0.reuse, R110 ;  /* 0x00000000036e7223 */ /* 0x0c0fe2000001006e */
[-C--:B----4-:R-:W-:Y:S01]  /*86f0*/  FFMA.FTZ R96, R3, R0.reuse, R96 ;  /* 0x0000000003607223 */ /* 0x090fe20000010060 */
[----:B------:R-:W-:Y:S02]  /*8700*/  IADD3 R3, R2, 0x29, RZ ;  /* 0x0000002902037810 */ /* 0x000fe40007ffe0ff */
[----:B------:R-:W-:Y:S02]  /*8710*/  FMNMX.FTZ R5, R152, R5, !PT ;  /* 0x0000000598057209 */ /* 0x000fe40007810000 */
[----:B------:R-:W-:Y:S02]  /*8720*/  I2FP.F32.S32 R3, R3 ;  /* 0x0000000300037245 */ /* 0x000fe40000201400 */
[----:B------:R-:W-:Y:S02]  /*8730*/  FMNMX.FTZ R5, R114, R5, !PT ;  /* 0x0000000572057209 */ /* 0x000fe40007810000 */
[----:B------:R-:W-:Y:S01]  /*8740*/  FMNMX.FTZ R7, R110, R7, !PT ;  /* 0x000000076e077209 */ /* 0x000fe20007810000 */
[CC--:B-----5:R-:W-:Y:S01]  /*8750*/  FFMA.FTZ R111, R3.reuse, R0.reuse, R111 ;  /* 0x00000000036f7223 */ /* 0x0e0fe2000001006f */
[----:B------:R-:W-:Y:S01]  /*8760*/  FFMA.FTZ R98, R3, R0, R98 ;  /* 0x0000000003627223 */ /* 0x000fe20000010062 */
[----:B------:R-:W-:Y:S02]  /*8770*/  FMNMX.FTZ R5, R150, R5, !PT ;  /* 0x0000000596057209 */ /* 0x000fe40007810000 */
[----:B------:R-:W-:Y:S02]  /*8780*/  IADD3 R3, R2, 0x30, RZ ;  /* 0x0000003002037810 */ /* 0x000fe40007ffe0ff */
[----:B------:R-:W-:Y:S02]  /*8790*/  FMNMX.FTZ R6, R108, R5, !PT ;  /* 0x000000056c067209 */ /* 0x000fe40007810000 */
[----:B------:R-:W-:Y:S02]  /*87a0*/  I2FP.F32.S32 R3, R3 ;  /* 0x0000000300037245 */ /* 0x000fe40000201400 */
[----:B------:R-:W-:Y:S02]  /*87b0*/  FMNMX.FTZ R9, R105, R6, !PT ;  /* 0x0000000669097209 */ /* 0x000fe40007810000 */
[C---:B------:R-:W-:Y:S01]  /*87c0*/  IADD3 R4, R2.reuse, 0x31, RZ ;  /* 0x0000003102047810 */ /* 0x040fe20007ffe0ff */
[CC--:B------:R-:W-:Y:S01]  /*87d0*/  FFMA.FTZ R104, R3.reuse, R0.reuse, R104 ;  /* 0x0000000003687223 */ /* 0x0c0fe20000010068 */
[----:B------:R-:W-:Y:S01]  /*87e0*/  FFMA.FTZ R103, R3, R0, R103 ;  /* 0x0000000003677223 */ /* 0x000fe20000010067 */
[C---:B------:R-:W-:Y:S02]  /*87f0*/  IADD3 R3, R2.reuse, 0x38, RZ ;  /* 0x0000003802037810 */ /* 0x040fe40007ffe0ff */
[----:B------:R-:W-:Y:S02]  /*8800*/  IADD3 R5, R2, 0x39, RZ ;  /* 0x0000003902057810 */ /* 0x000fe40007ffe0ff */
[----:B------:R-:W-:Y:S02]  /*8810*/  FMNMX.FTZ R2, R112, R7, !PT ;  /* 0x0000000770027209 */ /* 0x000fe40007810000 */
[----:B------:R-:W-:Y:S02]  /*8820*/  FMNMX.FTZ R6, R96, R9, !PT ;  /* 0x0000000960067209 */ /* 0x000fe40007810000 */
[----:B------:R-:W-:Y:S02]  /*8830*/  I2FP.F32.S32 R4, R4 ;  /* 0x0000000400047245 */ /* 0x000fe40000201400 */
[----:B------:R-:W-:Y:S02]  /*8840*/  FMNMX.FTZ R2, R111, R2, !PT ;  /* 0x000000026f027209 */ /* 0x000fe40007810000 */
[----:B------:R-:W-:Y:S01]  /*8850*/  FMNMX.FTZ R7, R99, R6, !PT ;  /* 0x0000000663077209 */ /* 0x000fe20007810000 */
[CC--:B---3--:R-:W-:Y:S01]  /*8860*/  FFMA.FTZ R101, R4.reuse, R0.reuse, R101 ;  /* 0x0000000004657223 */ /* 0x0c8fe20000010065 */
        /* <DEDUP_REMOVED lines=9> */
[----:B------:R-:W-:Y:S01]  /*8900*/  FFMA.FTZ R86, R5, R0, R86 ;  /* 0x0000000005567223 */ /* 0x000fe20000010056 */
[----:B------:R-:W-:Y:S01]  /*8910*/  FMNMX.FTZ R3, R87, R2, !PT ;  /* 0x0000000257037209 */ /* 0x000fe20007810000 */
[----:B-1----:R-:W-:Y:S01]  /*8920*/  FFMA.FTZ R106, R5, R0, R106 ;  /* 0x00000000056a7223 */ /* 0x002fe2000001006a */
[----:B------:R-:W-:Y:S02]  /*8930*/  FMNMX.FTZ R13, R102, R7, !PT ;  /* 0x00000007660d7209 */ /* 0x000fe40007810000 */
[----:B------:R-:W-:Y:S02]  /*8940*/  FMNMX.FTZ R9, R86, R3, !PT ;  /* 0x0000000356097209 */ /* 0x000fe40007810000 */
[----:B------:R-:W-:Y:S03]  /*8950*/  FMNMX.FTZ R13, R100, R13, !PT ;  /* 0x0000000d640d7209 */ /* 0x000fe60007810000 */
[----:B------:R-:W1:Y:S01]  /*8960*/  SHFL.BFLY PT, R2, R9, 0x2, 0x1f ;  /* 0x0c401f0009027f89 */ /* 0x000e6200000e0000 */
[----:B------:R-:W-:Y:S07]  /*8970*/  FMNMX.FTZ R8, R106, R13, !PT ;  /* 0x0000000d6a087209 */ /* 0x000fee0007810000 */
        /* <DEDUP_REMOVED lines=10> */
[----:B------:R-:W-:Y:S02]  /*8a20*/  FSEL R148, R148, RZ, P0 ;  /* 0x000000ff94947208 */ /* 0x000fe40000000000 */
[----:B--2---:R-:W-:Y:S03]  /*8a30*/  FMNMX.FTZ R3, R6, R3, !PT ;  /* 0x0000000306037209 */ /* 0x004fe60007810000 */
[----:B------:R-:W-:Y:S01]  /*8a40*/  FFMA.FTZ R113, R11, UR4, -R148 ;  /* 0x000000040b717c23 */ /* 0x000fe20008010894 */
[C---:B------:R-:W-:Y:S01]  /*8a50*/  FSETP.NEU.FTZ.AND P0, PT, R3.reuse, -INF , PT ;  /* 0xff8000000300780b */ /* 0x040fe20003f1d000 */
[C---:B------:R-:W-:Y:S01]  /*8a60*/  FMUL.FTZ R115, R3.reuse, UR4 ;  /* 0x0000000403737c20 */ /* 0x040fe20008410000 */
[----:B------:R-:W-:Y:S01]  /*8a70*/  FADD.FTZ R5, -R3, R84 ;  /* 0x0000005403057221 */ /* 0x000fe20000010100 */
[----:B------:R-:W-:Y:S01]  /*8a80*/  FMUL.FTZ R84, R4, UR4 ;  /* 0x0000000404547c20 */ /* 0x000fe20008410000 */
[--C-:B------:R-:W-:Y:S01]  /*8a90*/  FFMA.FTZ R92, R151, UR4, -R148.reuse ;  /* 0x00000004975c7c23 */ /* 0x100fe20008010894 */
[--C-:B------:R-:W-:Y:S01]  /*8aa0*/  FFMA.FTZ R90, R155, UR4, -R148.reuse ;  /* 0x000000049b5a7c23 */ /* 0x100fe20008010894 */
[----:B------:R-:W-:Y:S01]  /*8ab0*/  FSEL R115, R115, RZ, P0 ;  /* 0x000000ff73737208 */ /* 0x000fe20000000000 */
[----:B------:R-:W-:Y:S01]  /*8ac0*/  FMUL.FTZ R85, R5, UR4 ;  /* 0x0000000405557c20 */ /* 0x000fe20008410000 */
        /* <DEDUP_REMOVED lines=38> */
[----:B------:R-:W-:Y:S01]  /*8d30*/  FMUL.FTZ R35, R84, R55 ;  /* 0x0000003754237220 */ /* 0x000fe20000410000 */
[C---:B------:R-:W-:Y:S01]  /*8d40*/  FMUL.FTZ R32, R85.reuse, R52 ;  /* 0x0000003455207220 */ /* 0x040fe20000410000 */
[C---:B------:R-:W-:Y:S03]  /*8d50*/  FMUL.FTZ R33, R85.reuse, R53 ;  /* 0x0000003555217220 */ /* 0x040fe60000410000 */
        /* <DEDUP_REMOVED lines=22> */
[----:B------:R-:W-:Y:S01]  /*8ec0*/  LDSM.16.MT88.4 R76, [R118+0x6c00] ;  /* 0x006c0000764c783b */ /* 0x000fe20000004200 */
[--C-:B------:R-:W-:Y:S03]  /*8ed0*/  FFMA.FTZ R99, R99, UR4, -R115.reuse ;  /* 0x0000000463637c23 */ /* 0x100fe60008010873 */
[----:B------:R-:W-:Y:S01]  /*8ee0*/  MUFU.EX2 R91, R91 ;  /* 0x0000005b005b7308 */ /* 0x000fe20000000800 */
[----:B------:R-:W-:Y:S01]  /*8ef0*/  FFMA.FTZ R96, R98, UR4, -R115 ;  /* 0x0000000462607c23 */ /* 0x000fe20008010873 */
[----:B------:R-:W-:Y:S01]  /*8f00*/  FFMA.FTZ R113, R84, R145, R113 ;  /* 0x0000009154717223 */ /* 0x000fe20000010071 */
[--C-:B------:R-:W-:Y:S01]  /*8f10*/  FFMA.FTZ R98, R101, UR4, -R148.reuse ;  /* 0x0000000465627c23 */ /* 0x100fe20008010894 */
[--C-:B------:R-:W-:Y:S01]  /*8f20*/  FFMA.FTZ R101, R87, UR4, -R148.reuse ;  /* 0x0000000457657c23 */ /* 0x100fe20008010894 */
[----:B------:R-:W-:Y:S01]  /*8f30*/  FFMA.FTZ R103, R103, UR4, -R148 ;  /* 0x0000000467677c23 */ /* 0x000fe20008010894 */
[----:B------:R-:W-:Y:S01]  /*8f40*/  LDSM.16.MT88.4 R68, [R116+0x6c00] ;  /* 0x006c00007444783b */ /* 0x000fe20000004200 */
[--C-:B------:R-:W-:Y:S03]  /*8f50*/  FFMA.FTZ R104, R104, UR4, -R115.reuse ;  /* 0x0000000468687c23 */ /* 0x100fe60008010873 */
[----:B------:R-:W3:Y:S01]  /*8f60*/  MUFU.EX2 R88, R88 ;  /* 0x0000005800587308 */ /* 0x000ee20000000800 */
[----:B----4-:R-:W-:Y:S01]  /*8f70*/  F2FP.F16.F32.PACK_AB R80, R93, R146 ;  /* 0x000000925d50723e */ /* 0x010fe200000000ff */
[----:B------:R-:W-:Y:S01]  /*8f80*/  FFMA.FTZ R146, R85, R144, R146 ;  /* 0x0000009055927223 */ /* 0x000fe20000010092 */
[----:B------:R-:W-:Y:S01]  /*8f90*/  FFMA.FTZ R102, R102, UR4, -R115 ;  /* 0x0000000466667c23 */ /* 0x000fe20008010873 */
[----:B------:R-:W-:Y:S02]  /*8fa0*/  FADD.FTZ R113, R92, R113 ;  /* 0x000000715c717221 */ /* 0x000fe40000010000 */
[----:B------:R-:W-:Y:S04]  /*8fb0*/  FADD.FTZ R146, R93, R146 ;  /* 0x000000925d927221 */ /* 0x000fe80000010000 */
[----:B------:R-:W-:Y:S01]  /*8fc0*/  MUFU.EX2 R95, R95 ;  /* 0x0000005f005f7308 */ /* 0x000fe20000000800 */
[----:B------:R-:W-:Y:S04]  /*8fd0*/  FADD.FTZ R90, R90, R113 ;  /* 0x000000715a5a7221 */ /* 0x000fe80000010000 */
[----:B------:R-:W-:Y:S05]  /*8fe0*/  FADD.FTZ R89, R89, R90 ;  /* 0x0000005a59597221 */ /* 0x000fea0000010000 */
[----:B------:R-:W-:Y:S01]  /*8ff0*/  MUFU.EX2 R94, R94 ;  /* 0x0000005e005e7308 */ /* 0x000fe20000000800 */
[----:B---3--:R-:W-:Y:S01]  /*9000*/  F2FP.F16.F32.PACK_AB R82, R88, R91 ;  /* 0x0000005b5852723e */ /* 0x008fe200000000ff */
[----:B------:R-:W-:Y:S06]  /*9010*/  FADD.FTZ R91, R91, R146 ;  /* 0x000000925b5b7221 */ /* 0x000fec0000010000 */
        /* <DEDUP_REMOVED lines=24> */
[--C-:B------:R-:W-:Y:S01]  /*91a0*/  FFMA.FTZ R66, R100, UR4, -R115.reuse ;  /* 0x0000000464427c23 */ /* 0x100fe20008010873 */
[----:B------:R-:W-:Y:S01]  /*91b0*/  FFMA.FTZ R115, R106, UR4, -R115 ;  /* 0x000000046a737c23 */ /* 0x000fe20008010873 */
[C---:B------:R-:W-:Y:S06]  /*91c0*/  HMMA.16816.F32 R24, R80.reuse, R30, R24 ;  /* 0x0000001e5018723c */ /* 0x040fec0000001818 */
[----:B------:R-:W3:Y:S01]  /*91d0*/  MUFU.EX2 R64, R64 ;  /* 0x0000004000407308 */ /* 0x000ee20000000800 */
[C---:B------:R-:W-:Y:S01]  /*91e0*/  FMUL.FTZ R28, R85.reuse, R56 ;  /* 0x00000038551c7220 */ /* 0x040fe20000410000 */
[----:B------:R-:W-:Y:S03]  /*91f0*/  FMUL.FTZ R29, R85, R57 ;  /* 0x00000039551d7220 */ /* 0x000fe60000410000 */
[C---:B------:R-:W-:Y:S01]  /*9200*/  FMUL.FTZ R30, R84.reuse, R58 ;  /* 0x0000003a541e7220 */ /* 0x040fe20000410000 */
[----:B------:R-:W-:Y:S02]  /*9210*/  FMUL.FTZ R31, R84, R59 ;  /* 0x0000003b541f7220 */ /* 0x000fe40000410000 */
[----:B------:R-:W-:Y:S02]  /*9220*/  LDSM.16.MT88.4 R56, [R118+0x6400] ;  /* 0x006400007638783b */ /* 0x000fe40000004200 */
[----:B------:R-:W-:Y:S03]  /*9230*/  MUFU.EX2 R147, R147 ;  /* 0x0000009300937308 */ /* 0x000fe60000000800 */
[C---:B--2---:R-:W-:Y:S07]  /*9240*/  HMMA.16816.F32 R28, R80.reuse, R60, R28 ;  /* 0x0000003c501c723c */ /* 0x044fee000000181c */
[----:B------:R-:W-:Y:S01]  /*9250*/  MUFU.EX2 R107, R107 ;  /* 0x0000006b006b7308 */ /* 0x000fe20000000800 */
[C---:B------:R-:W-:Y:S01]  /*9260*/  HMMA.16816.F32 R32, R80.reuse, R62, R32 ;  /* 0x0000003e5020723c */ /* 0x040fe20000001820 */
[----:B------:R-:W-:Y:S05]  /*9270*/  LDSM.16.MT88.4 R60, [R116+0x6800] ;  /* 0x00680000743c783b */ /* 0x000fea0000004200 */
[C---:B-1----:R-:W-:Y:S03]  /*9280*/  HMMA.16816.F32 R36, R80.reuse, R52, R36 ;  /* 0x000000345024723c */ /* 0x042fe60000001824 */
[----:B------:R-:W-:Y:S03]  /*9290*/  MUFU.EX2 R96, R96 ;  /* 0x0000006000607308 */ /* 0x000fe60000000800 */
[C---:B------:R-:W-:Y:S01]  /*92a0*/  HMMA.16816.F32 R40, R80.reuse, R54, R40 ;  /* 0x000000365028723c */ /* 0x040fe20000001828 */
[----:B------:R-:W1:Y:S06]  /*92b0*/  LDSM.16.MT88.4 R52, [R116+0x8000] ;  /* 0x008000007434783b */ /* 0x000e6c0000004200 */
[----:B------:R-:W-:Y:S10]  /*92c0*/  MUFU.EX2 R65, R65 ;  /* 0x0000004100417308 */ /* 0x000ff40000000800 */
[----:B------:R-:W2:Y:S10]  /*92d0*/  MUFU.EX2 R114, R114 ;  /* 0x0000007200727308 */ /* 0x000eb40000000800 */
[----:B------:R-:W-:Y:S10]  /*92e0*/  MUFU.EX2 R109, R109 ;  /* 0x0000006d006d7308 */ /* 0x000ff40000000800 */
[----:B------:R-:W4:Y:S10]  /*92f0*/  MUFU.EX2 R108, R108 ;  /* 0x0000006c006c7308 */ /* 0x000f340000000800 */
[----:B------:R-:W-:Y:S01]  /*9300*/  MUFU.EX2 R103, R103 ;  /* 0x0000006700677308 */ /* 0x000fe20000000800 */
[C---:B-1----:R-:W-:Y:S09]  /*9310*/  HMMA.16816.F32 R44, R80.reuse, R52, R44 ;  /* 0x00000034502c723c */ /* 0x042ff2000000182c */
[----:B------:R-:W1:Y:S01]  /*9320*/  MUFU.EX2 R98, R98 ;  /* 0x0000006200627308 */ /* 0x000e620000000800 */
[----:B------:R-:W-:Y:S09]  /*9330*/  HMMA.16816.F32 R48, R80, R54, R48 ;  /* 0x000000365030723c */ /* 0x000ff20000001830 */
[----:B------:R-:W-:Y:S02]  /*9340*/  MUFU.EX2 R101, R101 ;  /* 0x0000006500657308 */ /* 0x000fe40000000800 */
[----:B---3--:R-:W-:Y:S02]  /*9350*/  F2FP.F16.F32.PACK_AB R53, R95, R64 ;  /* 0x000000405f35723e */ /* 0x008fe400000000ff */
[----:B------:R-:W-:Y:S02]  /*9360*/  F2FP.F16.F32.PACK_AB R55, R97, R94 ;  /* 0x0000005e6137723e */ /* 0x000fe400000000ff */
[----:B--2---:R-:W-:Y:S04]  /*9370*/  F2FP.F16.F32.PACK_AB R52, R114, R65 ;  /* 0x000000417234723e */ /* 0x004fe800000000ff */
[----:B------:R-:W2:Y:S01]  /*9380*/  MUFU.EX2 R148, R148 ;  /* 0x0000009400947308 */ /* 0x000ea20000000800 */
[----:B----4-:R-:W-:Y:S02]  /*9390*/  F2FP.F16.F32.PACK_AB R54, R108, R109 ;  /* 0x0000006d6c36723e */ /* 0x010fe400000000ff */
[----:B-1----:R-:W-:Y:S05]  /*93a0*/  F2FP.F16.F32.PACK_AB R85, R98, R103 ;  /* 0x000000676255723e */ /* 0x002fea00000000ff */
[C---:B------:R-:W-:Y:S02]  /*93b0*/  HMMA.16816.F32 R4, R52.reuse, R56, R4 ;  /* 0x000000383404723c */ /* 0x040fe40000001804 */
[----:B------:R-:W-:Y:S04]  /*93c0*/  MUFU.EX2 R100, R104 ;  /* 0x0000006800647308 */ /* 0x000fe80000000800 */
[C---:B------:R-:W-:Y:S01]  /*93d0*/  HMMA.16816.F32 R8, R52.reuse, R58, R8 ;  /* 0x0000003a3408723c */ /* 0x040fe20000001808 */
[----:B------:R-:W1:Y:S05]  /*93e0*/  LDSM.16.MT88.4 R56, [R116+0x6400] ;  /* 0x006400007438783b */ /* 0x000e6a0000004200 */
[----:B------:R-:W3:Y:S01]  /*93f0*/  MUFU.EX2 R93, R102 ;  /* 0x00000066005d7308 */ /* 0x000ee20000000800 */
[----:B--2---:R-:W-:Y:S09]  /*9400*/  F2FP.F16.F32.PACK_AB R87, R148, R101 ;  /* 0x000000659457723e */ /* 0x004ff200000000ff */
[----:B------:R-:W-:Y:S10]  /*9410*/  MUFU.EX2 R92, R66 ;  /* 0x00000042005c7308 */ /* 0x000ff40000000800 */
[----:B------:R-:W2:Y:S01]  /*9420*/  MUFU.EX2 R115, R115 ;  /* 0x0000007300737308 */ /* 0x000ea20000000800 */
[----:B---3--:R-:W-:Y:S02]  /*9430*/  F2FP.F16.F32.PACK_AB R84, R93, R100 ;  /* 0x000000645d54723e */ /* 0x008fe400000000ff */
[----:B--2---:R-:W-:Y:S01]  /*9440*/  F2FP.F16.F32.PACK_AB R86, R115, R92 ;  /* 0x0000005c7356723e */ /* 0x004fe200000000ff */
        /* <DEDUP_REMOVED lines=32> */
[C---:B------:R-:W-:Y:S05]  /*9650*/  HMMA.16816.F32 R40, R52.reuse, R58, R40 ;  /* 0x0000003a3428723c */ /* 0x040fea0000001828 */
[----:B------:R-:W-:Y:S01]  /*9660*/  FADD.FTZ R56, R88, R91 ;  /* 0x0000005b58387221 */ /* 0x000fe20000010000 */
[C---:B--2---:R-:W-:Y:S05]  /*9670*/  HMMA.16816.F32 R44, R52.reuse, R60, R44 ;  /* 0x0000003c342c723c */ /* 0x044fea000000182c */
[----:B------:R-:W-:Y:S01]  /*9680*/  FADD.FTZ R88, R64, R89 ;  /* 0x0000005940587221 */ /* 0x000fe20000010000 */
[----:B------:R-:W-:Y:S01]  /*9690*/  HMMA.16816.F32 R48, R52, R62, R48 ;  /* 0x0000003e3430723c */ /* 0x000fe20000001830 */
[----:B------:R-:W1:Y:S04]  /*96a0*/  LDSM.16.MT88.4 R60, [R118+0x7c00] ;  /* 0x007c0000763c783b */ /* 0x000e680000004200 */
[----:B------:R-:W-:Y:S01]  /*96b0*/  FADD.FTZ R89, R65, R56 ;  /* 0x0000003841597221 */ /* 0x000fe20000010000 */
[C---:B------:R-:W-:Y:S03]  /*96c0*/  HMMA.16816.F32 R80, R84.reuse, R76, R4 ;  /* 0x0000004c5450723c */ /* 0x040fe60000001804 */
[----:B------:R-:W2:Y:S02]  /*96d0*/  LDSM.16.MT88.4 R52, [R116+0x7c00] ;  /* 0x007c00007434783b */ /* 0x000ea40000004200 */
[----:B------:R-:W-:Y:S01]  /*96e0*/  FADD.FTZ R95, R95, R88 ;  /* 0x000000585f5f7221 */ /* 0x000fe20000010000 */
[C---:B------:R-:W-:Y:S05]  /*96f0*/  HMMA.16816.F32 R76, R84.reuse, R78, R8 ;  /* 0x0000004e544c723c */ /* 0x040fea0000001808 */
[----:B------:R-:W3:Y:S01]  /*9700*/  LDSM.16.MT88.4 R4, [R118+0x8c00] ;  /* 0x008c00007604783b */ /* 0x000ee20000004200 */
[C---:B------:R-:W-:Y:S05]  /*9710*/  HMMA.16816.F32 R72, R84.reuse, R68, R12 ;  /* 0x000000445448723c */ /* 0x040fea000000180c */
[----:B------:R-:W-:Y:S01]  /*9720*/  FADD.FTZ R114, R114, R89 ;  /* 0x0000005972727221 */ /* 0x000fe20000010000 */
[C---:B------:R-:W-:Y:S01]  /*9730*/  HMMA.16816.F32 R68, R84.reuse, R70, R16 ;  /* 0x000000465444723c */ /* 0x040fe20000001810 */
[----:B------:R-:W4:Y:S04]  /*9740*/  LDSM.16.MT88.4 R8, [R116+0x8c00] ;  /* 0x008c00007408783b */ /* 0x000f280000004200 */
[----:B------:R-:W-:Y:S01]  /*9750*/  FADD.FTZ R94, R94, R95 ;  /* 0x0000005f5e5e7221 */ /* 0x000fe20000010000 */
[----:B------:R-:W-:Y:S05]  /*9760*/  FADD.FTZ R109, R109, R114 ;  /* 0x000000726d6d7221 */ /* 0x000fea0000010000 */
[----:B------:R-:W-:Y:S01]  /*9770*/  FADD.FTZ R94, R97, R94 ;  /* 0x0000005e615e7221 */ /* 0x000fe20000010000 */
        /* <DEDUP_REMOVED lines=17> */
[----:B------:R-:W-:Y:S01]  /*9890*/  FADD.FTZ R110, R110, R5 ;  /* 0x000000056e6e7221 */ /* 0x000fe20000010000 */
[----:B------:R-:W-:Y:S01]  /*98a0*/  FADD.FTZ R92, R92, R93 ;  /* 0x0000005d5c5c7221 */ /* 0x000fe20000010000 */
[----:B------:R-:W-:Y:S04]  /*98b0*/  MOV R85, R2 ;  /* 0x0000000200557202 */ /* 0x000fe80000000f00 */
[----:B------:R-:W-:Y:S01]  /*98c0*/  FADD.FTZ R110, R107, R110 ;  /* 0x0000006e6b6e7221 */ /* 0x000fe20000010000 */
[----:B------:R-:W-:Y:S01]  /*98d0*/  FADD.FTZ R144, R115, R92 ;  /* 0x0000005c73907221 */ /* 0x000fe20000010000 */
[----:B------:R-:W-:Y:S02]  /*98e0*/  MOV R84, R3 ;  /* 0x0000000300547202 */ /* 0x000fe40000000f00 */
[----:B------:R-:W-:Y:S04]  /*98f0*/  FADD.FTZ R103, R103, R110 ;  /* 0x0000006e67677221 */ /* 0x000fe80000010000 */
[----:B------:R-:W-:Y:S04]  /*9900*/  FADD.FTZ R98, R98, R103 ;  /* 0x0000006762627221 */ /* 0x000fe80000010000 */
[----:B------:R-:W-:Y:S04]  /*9910*/  FADD.FTZ R101, R101, R98 ;  /* 0x0000006265657221 */ /* 0x000fe80000010000 */
[----:B------:R-:W-:Y:S01]  /*9920*/  FADD.FTZ R145, R148, R101 ;  /* 0x0000006594917221 */ /* 0x000fe20000010000 */
[----:B------:R-:W-:Y:S06]  /*9930*/  @P5 BRA `(.L_x_1124) ;  /* 0xffffffdc00405947 */ /* 0x000fec000383ffff */
.L_x_1123:
[----:B------:R-:W1:Y:S01]  /*9940*/  SHFL.BFLY PT, R7, R144, 0x2, 0x1f ;  /* 0x0c401f0090077f89 */ /* 0x000e6200000e0000 */
[----:B------:R-:W-:Y:S01]  /*9950*/  MOV R8, 0x3f800000 ;  /* 0x3f80000000087802 */ /* 0x000fe20000000f00 */
[----:B------:R-:W2:Y:S01]  /*9960*/  S2UR UR4, SR_CgaCtaId ;  /* 0x00000000000479c3 */ /* 0x000ea20000008800 */
[----:B------:R-:W-:Y:S01]  /*9970*/  ISETP.NE.AND P0, PT, R128, -0x1, PT ;  /* 0xffffffff8000780c */ /* 0x000fe20003f05270 */
        /* <DEDUP_REMOVED lines=10> */
[----:B------:R-:W-:Y:S02]  /*9a20*/  LEA.HI R11, R11, R0, RZ, 0x5 ;  /* 0x000000000b0b7211 */ /* 0x000fe400078f28ff */
[----:B------:R-:W-:Y:S01]  /*9a30*/  LOP3.LUT R9, R4, 0xfffffffc, RZ, 0xc0, !PT ;  /* 0xfffffffc04097812 */ /* 0x000fe200078ec0ff */
[----:B-1----:R-:W-:Y:S01]  /*9a40*/  FADD.FTZ R6, R7, R6 ;  /* 0x0000000607067221 */ /* 0x002fe20000010000 */
[----:B------:R-:W-:Y:S02]  /*9a50*/  SHF.R.S32.HI R7, RZ, 0x5, R11 ;  /* 0x00000005ff077819 */ /* 0x000fe4000001140b */
[----:B------:R-:W-:Y:S01]  /*9a60*/  LOP3.LUT R11, R11, 0xffffffe0, RZ, 0xc0, !PT ;  /* 0xffffffe00b0b7812 */ /* 0x000fe200078ec0ff */
[----:B--2---:R-:W-:Y:S01]  /*9a70*/  FADD.FTZ R5, R10, R5 ;  /* 0x000000050a057221 */ /* 0x004fe20000010000 */
[----:B------:R-:W-:-:S02]  /*9a80*/  FSETP.NE.FTZ.AND P5, PT, R6, RZ, PT ;  /* 0x000000ff0600720b */ /* 0x000fc40003fb5000 */
[-C--:B------:R-:W-:Y:S02]  /*9a90*/  IADD3 R10, -R9, R0.reuse, RZ ;  /* 0x00000000090a7210 */ /* 0x080fe40007ffe1ff */
[----:B------:R-:W-:Y:S02]  /*9aa0*/  FSETP.NE.FTZ.AND P4, PT, R5, RZ, PT ;  /* 0x000000ff0500720b */ /* 0x000fe40003f95000 */
[----:B------:R-:W-:Y:S02]  /*9ab0*/  MOV R9, 0x3f800000 ;  /* 0x3f80000000097802 */ /* 0x000fe40000000f00 */
[----:B------:R-:W-:Y:S02]  /*9ac0*/  IADD3 R0, -R11, R0, RZ ;  /* 0x000000000b007210 */ /* 0x000fe40007ffe1ff */
[----:B------:R-:W-:-:S03]  /*9ad0*/  LEA R7, R7, R10, 0x8 ;  /* 0x0000000a07077211 */ /* 0x000fc600078e40ff */
        /* <DEDUP_REMOVED lines=30> */
[----:B------:R-:W-:Y:S01]  /*9cc0*/  SHF.R.S32.HI R11, RZ, 0x1f, R8 ;  /* 0x0000001fff0b7819 */ /* 0x000fe20000011408 */
        /* <DEDUP_REMOVED lines=9> */
[----:B------:R-:W1:Y:S01]  /*9d60*/  @P0 LDC.64 R10, c[0x0][0x298] ;  /* 0x0000a600ff0a0b82 */ /* 0x000e620000000a00 */
        /* <DEDUP_REMOVED lines=16> */
[----:B------:R-:W-:-:S02]  /*9e70*/  SHF.R.S32.HI R9, RZ, 0x1, R13 ;  /* 0x00000001ff097819 */ /* 0x000fc4000001140d */
[----:B------:R-:W-:Y:S02]  /*9e80*/  LOP3.LUT R13, R13, 0x3fffffe, RZ, 0xc0, !PT ;  /* 0x03fffffe0d0d7812 */ /* 0x000fe400078ec0ff */
[----:B------:R-:W-:Y:S02]  /*9e90*/  SHF.L.U32 R14, R9, 0x6, RZ ;  /* 0x00000006090e7819 */ /* 0x000fe400000006ff */
[----:B------:R-:W-:Y:S02]  /*9ea0*/  IADD3 R12, R12, -R13, RZ ;  /* 0x8000000d0c0c7210 */ /* 0x000fe40007ffe0ff */
[----:B------:R-:W-:Y:S02]  /*9eb0*/  LOP3.LUT R14, R14, 0xc0, RZ, 0xc0, !PT ;  /* 0x000000c00e0e7812 */ /* 0x000fe400078ec0ff */
[----:B------:R-:W-:Y:S01]  /*9ec0*/  LEA R7, R12, R7, 0x4 ;  /* 0x000000070c077211 */ /* 0x000fe200078e20ff */
[----:B-1----:R-:W-:Y:S01]  /*9ed0*/  @P0 IMAD.WIDE.U32 R12, R128, R10, RZ ;  /* 0x0000000a800c0225 */ /* 0x002fe200078e00ff */
[----:B------:R-:W-:-:S02]  /*9ee0*/  LEA.HI R14, R14, R14, RZ, 0x1d ;  /* 0x0000000e0e0e7211 */ /* 0x000fc400078fe8ff */
[----:B------:R-:W-:Y:S01]  /*9ef0*/  F2FP.F16.F32.PACK_AB R80, R81, R80 ;  /* 0x000000505150723e */ /* 0x000fe200000000ff */
[----:B------:R-:W-:Y:S01]  /*9f00*/  @P0 IMAD R11, R128, R11, R13 ;  /* 0x0000000b800b0224 */ /* 0x000fe200078e020d */
[----:B------:R-:W-:Y:S02]  /*9f10*/  LEA R7, R7, R14, 0x1 ;  /* 0x0000000e07077211 */ /* 0x000fe400078e08ff */
[----:B------:R-:W-:Y:S02]  /*9f20*/  F2FP.F16.F32.PACK_AB R82, R83, R82 ;  /* 0x000000525352723e */ /* 0x000fe400000000ff */
[----:B------:R-:W-:Y:S02]  /*9f30*/  LEA R13, R7, UR4, 0x1 ;  /* 0x00000004070d7c11 */ /* 0x000fe4000f8e08ff */
[----:B------:R-:W-:Y:S02]  /*9f40*/  F2FP.F16.F32.PACK_AB R76, R77, R76 ;  /* 0x0000004c4d4c723e */ /* 0x000fe400000000ff */
[----:B------:R-:W-:-:S02]  /*9f50*/  F2FP.F16.F32.PACK_AB R78, R79, R78 ;  /* 0x0000004e4f4e723e */ /* 0x000fc400000000ff */
        /* <DEDUP_REMOVED lines=13> */
.L_x_1127:
        /* <DEDUP_REMOVED lines=23> */
.L_x_1128:
[----:B------:R-:W-:Y:S01]  /*a1a0*/  ISETP.NE.U32.AND P3, PT, R14, 0x1, PT ;  /* 0x000000010e00780c */ /* 0x000fe20003f65070 */
[----:B------:R-:W-:Y:S01]  /*a1b0*/  IMAD.MOV.U32 R14, RZ, RZ, 0x20 ;  /* 0x00000020ff0e7424 */ /* 0x000fe200078e00ff */
[----:B------:R-:W-:Y:S01]  /*a1c0*/  ISETP.NE.AND P0, PT, RZ, UR4, PT ;  /* 0x00000004ff007c0c */ /* 0x000fe2000bf05270 */
[----:B------:R-:W-:Y:S01]  /*a1d0*/  VIADD R7, R13, 0xfffffff0 ;  /* 0xfffffff00d077836 */ /* 0x000fe20000000000 */
[----:B------:R-:W-:Y:S01]  /*a1e0*/  LOP3.LUT P2, RZ, R9, 0x2, RZ, 0xc0, !PT ;  /* 0x0000000209ff7812 */ /* 0x000fe2000784c0ff */
[----:B------:R-:W-:Y:S01]  /*a1f0*/  STS [R13], R80 ;  /* 0x000000500d007388 */ /* 0x000fe20000000800 */
[----:B------:R-:W-:Y:S01]  /*a200*/  F2FP.F16.F32.PACK_AB R36, R37, R36 ;  /* 0x000000242524723e */ /* 0x000fe200000000ff */
[----:B------:R-:W1:Y:S01]  /*a210*/  @P5 MUFU.LG2 R6, R6 ;  /* 0x0000000600065308 */ /* 0x000e620000000c00 */
[----:B------:R-:W-:Y:S01]  /*a220*/  SEL R14, R14, 0xffffffe0, !P2 ;  /* 0xffffffe00e0e7807 */ /* 0x000fe20005000000 */
[----:B------:R-:W-:Y:S01]  /*a230*/  STS [R13+0x200], R82 ;  /* 0x000200520d007388 */ /* 0x000fe20000000800 */
[----:B------:R-:W-:Y:S01]  /*a240*/  F2FP.F16.F32.PACK_AB R38, R39, R38 ;  /* 0x000000262726723e */ /* 0x000fe200000000ff */
[----:B------:R-:W-:Y:S01]  /*a250*/  BSSY B0, `(.L_x_1129) ;  /* 0x0000066000007945 */ /* 0x000fe20003800000 */
        /* <DEDUP_REMOVED lines=8> */
[----:B------:R-:W3:Y:S01]  /*a2e0*/  @P4 MUFU.LG2 R5, R5 ;  /* 0x0000000500054308 */ /* 0x000ee20000000c00 */
[----:B------:R-:W-:Y:S01]  /*a2f0*/  F2FP.F16.F32.PACK_AB R46, R47, R46 ;  /* 0x0000002e2f2e723e */ /* 0x000fe200000000ff */
[----:B------:R-:W-:Y:S01]  /*a300*/  STS [R7+0x200], R78 ;  /* 0x0002004e07007388 */ /* 0x000fe20000000800 */
[----:B------:R-:W-:Y:S01]  /*a310*/  F2FP.F16.F32.PACK_AB R48, R49, R48 ;  /* 0x000000303130723e */ /* 0x000fe200000000ff */
[----:B------:R-:W4:Y:S01]  /*a320*/  @!P0 LDC R28, c[0x0][0x270] ;  /* 0x00009c00ff1c8b82 */ /* 0x000f220000000800 */
[----:B------:R-:W-:Y:S01]  /*a330*/  F2FP.F16.F32.PACK_AB R50, R51, R50 ;  /* 0x000000323332723e */ /* 0x000fe200000000ff */
[----:B------:R-:W-:Y:S01]  /*a340*/  STS [R19], R72 ;  /* 0x0000004813007388 */ /* 0x000fe20000000800 */
[----:B------:R-:W-:Y:S01]  /*a350*/  PLOP3.LUT P2, PT, PT, PT, PT, 0x8, 0x0 ;  /* 0x000000000000781c */ /* 0x000fe20003f4e170 */
[----:B-1----:R-:W-:Y:S01]  /*a360*/  @P5 FMUL.FTZ R6, R6, 0.69314718246459960938 ;  /* 0x3f31721806065820 */ /* 0x002fe20000410000 */
[----:B------:R-:W-:Y:S01]  /*a370*/  @!P0 PLOP3.LUT P2, PT, P1, PT, PT, 0x80, 0x0 ;  /* 0x000000000000881c */ /* 0x000fe20000f4f070 */
[----:B------:R-:W-:Y:S02]  /*a380*/  STS [R19+0x200], R74 ;  /* 0x0002004a13007388 */ /* 0x000fe40000000800 */
[----:B------:R-:W1:Y:S02]  /*a390*/  @P0 LDC.64 R14, c[0x0][0x2c0] ;  /* 0x0000b000ff0e0b82 */ /* 0x000e640000000a00 */
[----:B------:R-:W-:Y:S01]  /*a3a0*/  STS [R29], R68 ;  /* 0x000000441d007388 */ /* 0x000fe20000000800 */
[----:B---3--:R-:W-:-:S03]  /*a3b0*/  @P4 FMUL.FTZ R5, R5, 0.69314718246459960938 ;  /* 0x3f31721805054820 */ /* 0x008fc60000410000 */
[----:B------:R-:W-:Y:S02]  /*a3c0*/  STS [R29+0x200], R70 ;  /* 0x000200461d007388 */ /* 0x000fe40000000800 */
[----:B------:R-:W3:Y:S02]  /*a3d0*/  @P0 LDC R33, c[0x0][0x2c0] ;  /* 0x0000b000ff210b82 */ /* 0x000ee40000000800 */
[----:B------:R-:W-:Y:S04]  /*a3e0*/  STS [R13+0x1000], R64 ;  /* 0x001000400d007388 */ /* 0x000fe80000000800 */
[----:B------:R-:W-:Y:S02]  /*a3f0*/  STS [R13+0x1200], R66 ;  /* 0x001200420d007388 */ /* 0x000fe40000000800 */
[----:B--2---:R-:W4:Y:S01]  /*a400*/  @P2 LDC R9, c[0x0][0x2e4] ;  /* 0x0000b900ff092b82 */ /* 0x004f220000000800 */
[----:B------:R-:W-:Y:S01]  /*a410*/  LOP3.LUT P2, RZ, R0, 0x3, RZ, 0xc0, !PT ;  /* 0x0000000300ff7812 */ /* 0x000fe2000784c0ff */
[----:B------:R-:W-:Y:S04]  /*a420*/  STS [R7+0x1000], R60 ;  /* 0x0010003c07007388 */ /* 0x000fe80000000800 */
[----:B------:R-:W-:Y:S04]  /*a430*/  STS [R7+0x1200], R62 ;  /* 0x0012003e07007388 */ /* 0x000fe80000000800 */
[----:B------:R-:W-:Y:S04]  /*a440*/  STS [R19+0x1000], R56 ;  /* 0x0010003813007388 */ /* 0x000fe80000000800 */
[----:B------:R-:W-:Y:S01]  /*a450*/  STS [R19+0x1200], R58 ;  /* 0x0012003a13007388 */ /* 0x000fe20000000800 */
[----:B------:R-:W-:-:S03]  /*a460*/  @!P0 IMAD.MOV.U32 R33, RZ, RZ, 0x1 ;  /* 0x00000001ff218424 */ /* 0x000fc600078e00ff */
[----:B------:R-:W-:Y:S04]  /*a470*/  STS [R29+0x1000], R52 ;  /* 0x001000341d007388 */ /* 0x000fe80000000800 */
[----:B------:R-:W-:Y:S01]  /*a480*/  STS [R29+0x1200], R54 ;  /* 0x001200361d007388 */ /* 0x000fe20000000800 */
[----:B------:R-:W2:Y:S03]  /*a490*/  S2R R10, SR_TID.X ;  /* 0x00000000000a7919 */ /* 0x000ea60000002100 */
        /* <DEDUP_REMOVED lines=8> */
[----:B--2---:R-:W-:Y:S01]  /*a520*/  SHF.R.S32.HI R31, RZ, 0x1f, R10 ;  /* 0x0000001fff1f7819 */ /* 0x004fe2000001140a */
[----:B-----5:R-:W-:Y:S01]  /*a530*/  @P0 IMAD.MOV.U32 R13, RZ, RZ, 0x1 ;  /* 0x00000001ff0d0424 */ /* 0x020fe200078e00ff */
[----:B------:R-:W-:Y:S02]  /*a540*/  BAR.SYNC.DEFER_BLOCKING 0x0 ;  /* 0x0000000000007b1d */ /* 0x000fe40000010000 */
[----:B------:R-:W-:Y:S01]  /*a550*/  LEA.HI R34, R31, R10, RZ, 0x5 ;  /* 0x0000000a1f227211 */ /* 0x000fe200078f28ff */
[----:B----4-:R-:W-:-:S03]  /*a560*/  @!P0 IMAD R13, R9, R28, RZ ;  /* 0x0000001c090d8224 */ /* 0x010fc600078e02ff */
[----:B-1----:R-:W-:Y:S02]  /*a570*/  SHF.R.S32.HI R7, RZ, 0x5, R34 ;  /* 0x00000005ff077819 */ /* 0x002fe40000011422 */
[----:B------:R-:W1:Y:S01]  /*a580*/  @P5 LDC R28, c[0x0][0x2e8] ;  /* 0x0000ba00ff1c5b82 */ /* 0x000e620000000800 */
[----:B------:R-:W-:Y:S01]  /*a590*/  LOP3.LUT R35, R34, 0xffffffe0, RZ, 0xc0, !PT ;  /* 0xffffffe022237812 */ /* 0x000fe200078ec0ff */
[----:B------:R-:W2:Y:S01]  /*a5a0*/  S2R R18, SR_CTAID.Y ;  /* 0x0000000000127919 */ /* 0x000ea20000002600 */
[----:B------:R-:W4:Y:S01]  /*a5b0*/  S2R R30, SR_CTAID.X ;  /* 0x00000000001e7919 */ /* 0x000f220000002500 */
[----:B---3--:R-:W-:Y:S01]  /*a5c0*/  @P0 IMAD R19, R15, R14, RZ ;  /* 0x0000000e0f130224 */ /* 0x008fe200078e02ff */
[----:B------:R-:W-:Y:S01]  /*a5d0*/  SHF.R.S32.HI R14, RZ, 0x1f, R7 ;  /* 0x0000001fff0e7819 */ /* 0x000fe20000011407 */
[----:B------:R-:W-:Y:S01]  /*a5e0*/  IMAD.IADD R15, R10, 0x1, -R35 ;  /* 0x000000010a0f7824 */ /* 0x000fe200078e0a23 */
[----:B------:R-:W3:Y:S01]  /*a5f0*/  S2R R32, SR_CTAID.Z ;  /* 0x0000000000207919 */ /* 0x000ee20000002700 */
[----:B------:R-:W-:Y:S01]  /*a600*/  @!P0 IMAD.MOV.U32 R19, RZ, RZ, R9 ;  /* 0x000000ffff138224 */ /* 0x000fe200078e0009 */
[----:B------:R-:W-:Y:S01]  /*a610*/  LEA.HI R14, R14, R7, RZ, 0x2 ;  /* 0x000000070e0e7211 */ /* 0x000fe200078f10ff */
[----:B------:R-:W-:Y:S01]  /*a620*/  IMAD.MOV.U32 R9, RZ, RZ, 0x7f800000 ;  /* 0x7f800000ff097424 */ /* 0x000fe200078e00ff */
[----:B------:R-:W5:Y:S02]  /*a630*/  @P4 LDC R29, c[0x0][0x2e8] ;  /* 0x0000ba00ff1d4b82 */ /* 0x000f640000000800 */
[----:B------:R-:W-:Y:S01]  /*a640*/  LOP3.LUT R14, R14, 0xfffffffc, RZ, 0xc0, !PT ;  /* 0xfffffffc0e0e7812 */ /* 0x000fe200078ec0ff */
[----:B------:R1:W3:Y:S04]  /*a650*/  LDS.128 R24, [R130+0x800] ;  /* 0x0008000082187984 */ /* 0x0002e80000000c00 */
[----:B------:R-:W-:Y:S01]  /*a660*/  IMAD.IADD R14, R7, 0x1, -R14 ;  /* 0x00000001070e7824 */ /* 0x000fe200078e0a0e */
[----:B------:R1:W5:Y:S02]  /*a670*/  LDS.128 R20, [R130+0x1800] ;  /* 0x0018000082147984 */ /* 0x0003640000000c00 */
[----:B-1----:R-:W-:Y:S01]  /*a680*/  @P5 FFMA.FTZ R9, R3, R28, R6 ;  /* 0x0000001c03095223 */ /* 0x002fe20000010006 */
[----:B--2---:R-:W-:Y:S01]  /*a690*/  IMAD R13, R18, R13, RZ ;  /* 0x0000000d120d7224 */ /* 0x004fe200078e02ff */
[----:B------:R-:W-:Y:S01]  /*a6a0*/  SHF.R.S32.HI R18, RZ, 0x1f, R15 ;  /* 0x0000001fff127819 */ /* 0x000fe2000001140f */
[----:B----4-:R-:W-:-:S03]  /*a6b0*/  IMAD R0, R30, R33, RZ ;  /* 0x000000211e007224 */ /* 0x010fc600078e02ff */
[----:B------:R-:W-:Y:S02]  /*a6c0*/  SEL R13, R13, RZ, !P6 ;  /* 0x000000ff0d0d7207 */ /* 0x000fe40007000000 */
[----:B------:R-:W-:Y:S01]  /*a6d0*/  LEA.HI R18, R18, R15, RZ, 0x2 ;  /* 0x0000000f12127211 */ /* 0x000fe200078f10ff */
[----:B------:R-:W-:Y:S02]  /*a6e0*/  IMAD.SHL.U32 R0, R0, 0x40, RZ ;  /* 0x0000004000007824 */ /* 0x000fe400078e00ff */
[----:B---3--:R-:W-:Y:S01]  /*a6f0*/  IMAD R19, R32, R19, R13 ;  /* 0x0000001320137224 */ /* 0x008fe200078e020d */
[----:B------:R-:W-:Y:S01]  /*a700*/  SHF.R.S32.HI R15, RZ, 0x2, R18 ;  /* 0x00000002ff0f7819 */ /* 0x000fe20000011412 */
[----:B------:R-:W-:Y:S01]  /*a710*/  IMAD.MOV.U32 R13, RZ, RZ, 0x7f800000 ;  /* 0x7f800000ff0d7424 */ /* 0x000fe200078e00ff */
[----:B------:R-:W-:Y:S01]  /*a720*/  SHF.R.S32.HI R7, RZ, 0x1f, R0 ;  /* 0x0000001fff077819 */ /* 0x000fe20000011400 */
[----:B-----5:R-:W-:Y:S01]  /*a730*/  @P4 FFMA.FTZ R13, R2, R29, R5 ;  /* 0x0000001d020d4223 */ /* 0x020fe20000010005 */
[----:B------:R-:W-:Y:S01]  /*a740*/  IADD3 R0, P1, P0, R0, R16, R19 ;  /* 0x0000001000007210 */ /* 0x000fe2000783e013 */
[----:B------:R-:W-:Y:S01]  /*a750*/  IMAD R14, R14, 0x10, R15 ;  /* 0x000000100e0e7824 */ /* 0x000fe200078e020f */
        /* <DEDUP_REMOVED lines=21> */
.L_x_1130:
[----:B------:R-:W-:Y:S05]  /*a8b0*/  BSYNC B0 ;  /* 0x0000000000007941 */ /* 0x000fea0003800000 */
.L_x_1129:
[----:B------:R-:W-:Y:S01]  /*a8c0*/  SHF.R.S32.HI R0, RZ, 0x1f, R138 ;  /* 0x0000001fff007819 */ /* 0x000fe2000001148a */
[----:B------:R-:W-:Y:S01]  /*a8d0*/  ULDC.64 UR4, c[0x0][0x2a0] ;  /* 0x0000a80000047ab9 */ /* 0x000fe20000000a00 */
[----:B-1----:R-:W-:Y:S01]  /*a8e0*/  IADD3 R2, P0, R138, R12, RZ ;  /* 0x0000000c8a027210 */ /* 0x002fe20007f1e0ff */
[----:B------:R-:W-:Y:S01]  /*a8f0*/  IMAD R133, R30, -0x40, R133 ;  /* 0xffffffc01e857824 */ /* 0x000fe200078e0285 */
[----:B------:R-:W-:Y:S01]  /*a900*/  LEA.HI R10, R31, R10, RZ, 0x2 ;  /* 0x0000000a1f0a7211 */ /* 0x000fe200078f10ff */
[----:B------:R1:W2:Y:S01]  /*a910*/  LDS.128 R12, [R130] ;  /* 0x00000000820c7984 */ /* 0x0002a20000000c00 */
[----:B------:R-:W-:Y:S01]  /*a920*/  LEA.HI.SX32 R4, R4, 0x20, 0x1e ;  /* 0x0000002004047811 */ /* 0x000fe200078ff2ff */
[----:B------:R-:W-:Y:S01]  /*a930*/  IMAD.X R3, R0, 0x1, R11, P0 ;  /* 0x0000000100037824 */ /* 0x000fe200000e060b */
[----:B------:R-:W-:Y:S01]  /*a940*/  SHF.R.S32.HI R0, RZ, 0x1f, R32 ;  /* 0x0000001fff007819 */ /* 0x000fe20000011420 */
[----:B------:R-:W-:Y:S01]  /*a950*/  BSSY B0, `(.L_x_1131) ;  /* 0x000001d000007945 */ /* 0x000fe20003800000 */
[----:B------:R-:W-:Y:S01]  /*a960*/  SHF.R.S32.HI R10, RZ, 0x2, R10 ;  /* 0x00000002ff0a7819 */ /* 0x000fe2000001140a */
[----:B------:R-:W-:Y:S01]  /*a970*/  IMAD.WIDE.U32 R2, R32, UR4, R2 ;  /* 0x0000000420027c25 */ /* 0x000fe2000f8e0002 */
[----:B------:R-:W-:-:S02]  /*a980*/  ISETP.GE.AND P0, PT, R8, R133, PT ;  /* 0x000000850800720c */ /* 0x000fc40003f06270 */
[----:B------:R-:W-:Y:S01]  /*a990*/  SHF.R.S32.HI R11, RZ, 0x1f, R10 ;  /* 0x0000001fff0b7819 */ /* 0x000fe2000001140a */
[----:B------:R-:W-:Y:S01]  /*a9a0*/  IMAD R5, R0, UR4, RZ ;  /* 0x0000000400057c24 */ /* 0x000fe2000f8e02ff */
[----:B------:R-:W-:-:S03]  /*a9b0*/  ISETP.GE.AND P1, PT, R4, R133, PT ;  /* 0x000000850400720c */ /* 0x000fc60003f26270 */
[----:B------:R-:W-:Y:S02]  /*a9c0*/  IMAD R0, R32, UR5, R5 ;  /* 0x0000000520007c24 */ /* 0x000fe4000f8e0205 */
[----:B------:R-:W-:Y:S01]  /*a9d0*/  IMAD.WIDE R16, R129, 0x40, R10 ;  /* 0x0000004081107825 */ /* 0x000fe200078e020a */
[----:B------:R1:W3:Y:S03]  /*a9e0*/  LDS.128 R4, [R130+0x2000] ;  /* 0x0020000082047984 */ /* 0x0002e60000000c00 */
[----:B------:R-:W-:Y:S01]  /*a9f0*/  IMAD.IADD R19, R3, 0x1, R0 ;  /* 0x0000000103137824 */ /* 0x000fe200078e0200 */
        /* <DEDUP_REMOVED lines=17> */
[----:B---3--:R2:W-:Y:S02]  /*ab10*/  @!P2 STG.E.128 desc[UR8][R30.64+0x80], R4 ;  /* 0x000080041e00a986 */ /* 0x0085e4000c101d08 */
.L_x_1132:
[----:B------:R-:W-:Y:S05]  /*ab20*/  BSYNC B0 ;  /* 0x0000000000007941 */ /* 0x000fea0003800000 */
.L_x_1131:
[----:B--23--:R2:W3:Y:S01]  /*ab30*/  LDS.128 R4, [R130+0x2800] ;  /* 0x0028000082047984 */ /* 0x00c4e20000000c00 */
        /* <DEDUP_REMOVED lines=20> */
[----:B---3--:R-:W-:Y:S01]  /*ac80*/  STG.E.128 desc[UR8][R2.64+0x80], R4 ;  /* 0x0000800402007986 */ /* 0x008fe2000c101d08 */
[----:B------:R-:W-:Y:S05]  /*ac90*/  EXIT ;  /* 0x000000000000794d */ /* 0x000fea0003800000 */
.L_x_1100:
        /* <DEDUP_REMOVED lines=8> */
[----:B------:R-:W-:-:S03]  /*ad20*/  SHF.R.S32.HI R16, RZ, 0x2, R10 ;  /* 0x00000002ff107819 */ /* 0x000fc6000001140a */
[----:B------:R-:W-:Y:S02]  /*ad30*/  @!P3 SHF.R.S32.HI R11, RZ, 0x1f, R15 ;  /* 0x0000001fff0bb819 */ /* 0x000fe4000001140f */
[----:B------:R-:W3:Y:S01]  /*ad40*/  @!P3 LDC.64 R2, c[0x0][0x290] ;  /* 0x0000a400ff02bb82 */ /* 0x000ee20000000a00 */
[----:B------:R-:W-:Y:S02]  /*ad50*/  ISETP.GE.AND P4, PT, R16, R133, PT ;  /* 0x000000851000720c */ /* 0x000fe40003f86270 */
[----:B------:R-:W-:Y:S02]  /*ad60*/  SHF.R.S32.HI R17, RZ, 0x1f, R16 ;  /* 0x0000001fff117819 */ /* 0x000fe40000011410 */
[----:B-1----:R-:W-:-:S03]  /*ad70*/  ISETP.NE.AND P1, PT, R6, RZ, PT ;  /* 0x000000ff0600720c */ /* 0x002fc60003f25270 */
[----:B------:R-:W1:Y:S01]  /*ad80*/  @P3 LDC.64 R4, c[0x0][0x298] ;  /* 0x0000a600ff043b82 */ /* 0x000e620000000a00 */
[----:B------:R-:W-:Y:S01]  /*ad90*/  IMAD.WIDE R22, R129, 0x40, R16 ;  /* 0x0000004081167825 */ /* 0x000fe200078e0210 */
[C---:B--2---:R-:W-:Y:S02]  /*ada0*/  ISETP.NE.AND P0, PT, R8.reuse, RZ, !P1 ;  /* 0x000000ff0800720c */ /* 0x044fe40004f05270 */
[----:B------:R-:W-:-:S06]  /*adb0*/  ISETP.NE.AND P2, PT, R8, RZ, PT ;  /* 0x000000ff0800720c */ /* 0x000fcc0003f45270 */
[----:B------:R-:W2:Y:S01]  /*adc0*/  @!P1 LDC R7, c[0x0][0x2c4] ;  /* 0x0000b100ff079b82 */ /* 0x000ea20000000800 */
[----:B------:R-:W-:Y:S01]  /*add0*/  ISETP.NE.OR P2, PT, R6, RZ, !P2 ;  /* 0x000000ff0600720c */ /* 0x000fe20005745670 */
[----:B---3--:R-:W-:Y:S01]  /*ade0*/  @!P3 IMAD R12, R11, R2, RZ ;  /* 0x000000020b0cb224 */ /* 0x008fe200078e02ff */
[----:B------:R-:W-:-:S03]  /*adf0*/  LOP3.LUT R11, R10, 0xfffffffc, RZ, 0xc0, !PT ;  /* 0xfffffffc0a0b7812 */ /* 0x000fc600078ec0ff */
[C---:B------:R-:W-:Y:S02]  /*ae00*/  @!P3 IMAD R9, R15.reuse, R3, R12 ;  /* 0x000000030f09b224 */ /* 0x040fe400078e020c */
[----:B------:R-:W3:Y:S01]  /*ae10*/  @!P1 LDC R6, c[0x0][0x270] ;  /* 0x00009c00ff069b82 */ /* 0x000ee20000000800 */
[----:B------:R-:W-:-:S04]  /*ae20*/  @!P3 IMAD.WIDE.U32 R12, R15, R2, RZ ;  /* 0x000000020f0cb225 */ /* 0x000fc800078e00ff */
[----:B-1----:R-:W-:-:S03]  /*ae30*/  @P3 IMAD.WIDE.U32 R20, R128, R4, RZ ;  /* 0x0000000480143225 */ /* 0x002fc600078e00ff */
[----:B------:R-:W1:Y:S01]  /*ae40*/  @!P2 LDC R8, c[0x0][0x2c4] ;  /* 0x0000b100ff08ab82 */ /* 0x000e620000000800 */
[----:B------:R-:W-:Y:S02]  /*ae50*/  @P3 IMAD R5, R128, R5, R21 ;  /* 0x0000000580053224 */ /* 0x000fe400078e0215 */
[----:B------:R-:W-:Y:S02]  /*ae60*/  @!P3 IMAD.IADD R5, R13, 0x1, R9 ;  /* 0x000000010d05b824 */ /* 0x000fe400078e0209 */
[----:B------:R-:W-:Y:S01]  /*ae70*/  IMAD.IADD R11, R0, 0x1, -R11 ;  /* 0x00000001000b7824 */ /* 0x000fe200078e0a0b */
[----:B------:R-:W-:Y:S01]  /*ae80*/  @P1 MOV R0, 0x1 ;  /* 0x0000000100001802 */ /* 0x000fe20000000f00 */
[----:B------:R-:W-:Y:S01]  /*ae90*/  @!P3 IMAD.MOV.U32 R20, RZ, RZ, R12 ;  /* 0x000000ffff14b224 */ /* 0x000fe200078e000c */
[----:B--2---:R-:W3:Y:S01]  /*aea0*/  @P0 LDC R7, c[0x0][0x2e4] ;  /* 0x0000b900ff070b82 */ /* 0x004ee20000000800 */
[----:B------:R-:W-:Y:S01]  /*aeb0*/  ISETP.NE.OR P0, PT, R128, -0x1, P2 ;  /* 0xffffffff8000780c */ /* 0x000fe20001705670 */
[----:B------:R-:W-:Y:S01]  /*aec0*/  VIADD R4, R16, 0x20 ;  /* 0x0000002010047836 */ /* 0x000fe20000000000 */
[----:B------:R-:W-:-:S02]  /*aed0*/  ISETP.NE.AND P5, PT, R11, RZ, PT ;  /* 0x000000ff0b00720c */ /* 0x000fc40003fa5270 */
[----:B------:R-:W-:Y:S02]  /*aee0*/  CS2R R12, SRZ ;  /* 0x00000000000c7805 */ /* 0x000fe4000001ff00 */
[----:B------:R-:W-:Y:S02]  /*aef0*/  SHF.L.U32 R11, R11, 0x3, RZ ;  /* 0x000000030b0b7819 */ /* 0x000fe400000006ff */
[-C--:B------:R-:W-:Y:S01]  /*af00*/  ISETP.GE.OR P6, PT, R16, R133.reuse, P5 ;  /* 0x000000851000720c */ /* 0x080fe20002fc6670 */
[----:B------:R-:W2:Y:S01]  /*af10*/  @P1 LDC.64 R2, c[0x0][0x2c0] ;  /* 0x0000b000ff021b82 */ /* 0x000ea20000000a00 */
[C---:B------:R-:W-:Y:S02]  /*af20*/  IADD3 R20, P3, R11.reuse, R20, RZ ;  /* 0x000000140b147210 */ /* 0x040fe40007f7e0ff */
[----:B------:R-:W-:Y:S02]  /*af30*/  ISETP.GE.OR P5, PT, R4, R133, P5 ;  /* 0x000000850400720c */ /* 0x000fe40002fa6670 */
[C---:B------:R-:W-:Y:S01]  /*af40*/  LEA.HI.X.SX32 R21, R11.reuse, R5, 0x1, P3 ;  /* 0x000000050b157211 */ /* 0x040fe200018f0eff */
[----:B------:R-:W-:-:S02]  /*af50*/  VIADD R5, R11, 0x20 ;  /* 0x000000200b057836 */ /* 0x000fc40000000000 */
[----:B------:R-:W4:Y:S01]  /*af60*/  @P1 LDC R9, c[0x0][0x2c0] ;  /* 0x0000b000ff091b82 */ /* 0x000f220000000800 */
[----:B-1----:R-:W-:Y:S01]  /*af70*/  @!P0 IMAD R128, R15, R8, RZ ;  /* 0x000000080f808224 */ /* 0x002fe200078e02ff */
[----:B------:R-:W-:-:S03]  /*af80*/  ISETP.GE.AND P0, PT, R4, R133, PT ;  /* 0x000000850400720c */ /* 0x000fc60003f06270 */
[--C-:B------:R-:W-:Y:S01]  /*af90*/  @!P2 IMAD.MOV.U32 R12, RZ, RZ, R128.reuse ;  /* 0x000000ffff0ca224 */ /* 0x100fe200078e0080 */
[----:B------:R-:W-:Y:S01]  /*afa0*/  @!P2 SHF.R.S32.HI R13, RZ, 0x1f, R128 ;  /* 0x0000001fff0da819 */ /* 0x000fe20000011480 */
[----:B---3--:R-:W-:Y:S01]  /*afb0*/  @!P1 IMAD R0, R7, R6, RZ ;  /* 0x0000000607009224 */ /* 0x008fe200078e02ff */
[----:B------:R-:W-:-:S03]  /*afc0*/  SHF.R.S32.HI R6, RZ, 0x1f, R18 ;  /* 0x0000001fff067819 */ /* 0x000fc60000011412 */
[----:B------:R-:W-:Y:S02]  /*afd0*/  IMAD R0, R15, R0, RZ ;  /* 0x000000000f007224 */ /* 0x000fe400078e02ff */
[----:B------:R-:W-:Y:S02]  /*afe0*/  IMAD R15, R6, UR4, RZ ;  /* 0x00000004060f7c24 */ /* 0x000fe4000f8e02ff */
[----:B--2---:R-:W-:Y:S01]  /*aff0*/  @P1 IMAD R3, R3, R2, RZ ;  /* 0x0000000203031224 */ /* 0x004fe200078e02ff */
[----:B------:R-:W-:Y:S01]  /*b000*/  SEL R2, R0, RZ, P2 ;  /* 0x000000ff00027207 */ /* 0x000fe20001000000 */
[----:B------:R-:W-:Y:S02]  /*b010*/  @!P1 IMAD.MOV.U32 R3, RZ, RZ, R7 ;  /* 0x000000ffff039224 */ /* 0x000fe400078e0007 */
[C---:B------:R-:W-:Y:S02]  /*b020*/  IMAD R0, R18.reuse, UR5, R15 ;  /* 0x0000000512007c24 */ /* 0x040fe4000f8e020f */
[----:B------:R-:W-:Y:S01]  /*b030*/  IMAD.WIDE.U32 R6, R18, UR4, R20 ;  /* 0x0000000412067c25 */ /* 0x000fe2000f8e0014 */
[----:B------:R-:W-:-:S03]  /*b040*/  @!P1 MOV R9, 0x1 ;  /* 0x0000000100099802 */ /* 0x000fc60000000f00 */
[----:B------:R-:W-:Y:S01]  /*b050*/  IMAD R3, R18, R3, R2 ;  /* 0x0000000312037224 */ /* 0x000fe200078e0202 */
[----:B------:R-:W-:Y:S01]  /*b060*/  IADD3 R19, R0, R7, RZ ;  /* 0x0000000700137210 */ /* 0x000fe20007ffe0ff */
[----:B------:R-:W-:Y:S02]  /*b070*/  VIADD R2, R11, 0x40 ;  /* 0x000000400b027836 */ /* 0x000fe40000000000 */
        /* <DEDUP_REMOVED lines=18> */
.L_x_1134:
[----:B------:R-:W-:Y:S05]  /*b1a0*/  BSYNC B0 ;  /* 0x0000000000007941 */ /* 0x000fea0003800000 */
.L_x_1133:
[----:B------:R-:W-:Y:S01]  /*b1b0*/  BSSY B0, `(.L_x_1135) ;  /* 0x0000017000007945 */ /* 0x000fe20003800000 */
[----:B------:R-:W-:Y:S02]  /*b1c0*/  IADD3 R0, P4, P3, R15, R12, R3 ;  /* 0x0000000c0f007210 */ /* 0x000fe40007b9e003 */
        /* <DEDUP_REMOVED lines=21> */
.L_x_1136:
[----:B------:R-:W-:Y:S05]  /*b320*/  BSYNC B0 ;  /* 0x0000000000007941 */ /* 0x000fea0003800000 */
.L_x_1135:
        /* <DEDUP_REMOVED lines=11> */
.L_x_1138:
[----:B------:R-:W-:Y:S05]  /*b3e0*/  BSYNC B0 ;  /* 0x0000000000007941 */ /* 0x000fea0003800000 */
.L_x_1137:
[----:B------:R-:W-:Y:S05]  /*b3f0*/  @P5 EXIT ;  /* 0x000000000000594d */ /* 0x000fea0003800000 */
[----:B------:R-:W-:Y:S01]  /*b400*/  IMAD R9, R4, R9, RZ ;  /* 0x0000000904097224 */ /* 0x000fe200078e02ff */
[----:B------:R-:W-:Y:S01]  /*b410*/  ULDC.64 UR4, c[0x0][0x2b0] ;  /* 0x0000ac0000047ab9 */ /* 0x000fe20000000a00 */
[----:B------:R-:W-:-:S03]  /*b420*/  IMAD.MOV.U32 R5, RZ, RZ, 0x7f800000 ;  /* 0x7f800000ff057424 */ /* 0x000fc600078e00ff */
[----:B------:R-:W-:-:S04]  /*b430*/  IADD3 R0, P0, R9, R0, RZ ;  /* 0x0000000009007210 */ /* 0x000fc80007f1e0ff */
[----:B------:R-:W-:Y:S02]  /*b440*/  LEA.HI.X.SX32 R9, R9, R8, 0x1, P0 ;  /* 0x0000000809097211 */ /* 0x000fe400000f0eff */
[----:B------:R-:W-:-:S04]  /*b450*/  LEA R2, P0, R0, UR4, 0x2 ;  /* 0x0000000400027c11 */ /* 0x000fc8000f8010ff */
[----:B---3--:R-:W-:-:S05]  /*b460*/  LEA.HI.X R3, R0, UR5, R9, 0x2, P0 ;  /* 0x0000000500037c11 */ /* 0x008fca00080f1409 */
[----:B------:R-:W-:Y:S01]  /*b470*/  STG.E desc[UR8][R2.64], R5 ;  /* 0x0000000502007986 */ /* 0x000fe2000c101908 */
[----:B------:R-:W-:Y:S05]  /*b480*/  EXIT ;  /* 0x000000000000794d */ /* 0x000fea0003800000 */
.L_x_1139:
        /* <DEDUP_REMOVED lines=15> */
.L_x_1168:


//--------------------- .nv.shared._ZN5flash16flash_fwd_kernelI23Flash_fwd_kernel_traitsILi96ELi128ELi64ELi4ELb0ELb0EN7cutlass6half_tE19Flash_kernel_traitsILi96ELi128ELi64ELi4ES3_EELb0ELb1ELb0ELb0ELb1ELb1ELb0ELb0EEEvNS_16Flash_fwd_paramsE --------------------------
	.section	.nv.shared._ZN5flash16flash_fwd_kernelI23Flash_fwd_kernel_traitsILi96ELi128ELi64ELi4ELb0ELb0EN7cutlass6half_tE19Flash_kernel_traitsILi96ELi128ELi64ELi4ES3_EELb0ELb1ELb0ELb0ELb1ELb1ELb0ELb0EEEvNS_16Flash_fwd_paramsE,"aw",@nobits
	.sectionflags	@""
	.align	16
	.zero		1024


//--------------------- .nv.shared.reserved.0     --------------------------
	.section	.nv.shared.reserved.0,"aw",@nobits
	.weak		__nv_reservedSMEM_offset_0_alias
	.size		__nv_reservedSMEM_offset_0_alias, 0, 0
	.other		__nv_reservedSMEM_offset_0_alias,@"STO_CUDA_RESERVED_SHARED STV_DEFAULT"
__nv_reservedSMEM_offset_0_alias:
	.zero		0


//--------------------- .nv.global                --------------------------
	.section	.nv.global,"aw",@nobits
.nv.global:
	.type		_ZN72_INTERNAL_9204a569_36_flash_fwd_hdim96_fp16_causal_sm80_cu_9949e2e8_36414cute1_E,@object
	.size		_ZN72_INTERNAL_9204a569_36_flash_fwd_hdim96_fp16_causal_sm80_cu_9949e2e8_36414cute1_E,(_ZN72_INTERNAL_9204a569_36_flash_fwd_hdim96_fp16_causal_sm80_cu_9949e2e8_36414cuda3std3__45__cpo6cbeginE - _ZN72_INTERNAL_9204a569_36_flash_fwd_hdim96_fp16_causal_sm80_cu_9949e2e8_36414cute1_E)
_ZN72_INTERNAL_9204a569_36_flash_fwd_hdim96_fp16_causal_sm80_cu_9949e2e8_36414cute1_E:
	.zero		1
	.type		_ZN72_INTERNAL_9204a569_36_flash_fwd_hdim96_fp16_causal_sm80_cu_9949e2e8_36414cuda3std3__45__cpo6cbeginE,@object
	.size		_ZN72_INTERNAL_9204a569_36_flash_fwd_hdim96_fp16_causal_sm80_cu_9949e2e8_36414cuda3std3__45__cpo6cbeginE,(_ZN72_INTERNAL_9204a569_36_flash_fwd_hdim96_fp16_causal_sm80_cu_9949e2e8_36414cuda3std3__48in_placeE - _ZN72_INTERNAL_9204a569_36_flash_fwd_hdim96_fp16_causal_sm80_cu_9949e2e8_36414cuda3std3__45__cpo6cbeginE)
_ZN72_INTERNAL_9204a569_36_flash_fwd_hdim96_fp16_causal_sm80_cu_9949e2e8_36414cuda3std3__45__cpo6cbeginE:
	.zero		1
	.type		_ZN72_INTERNAL_9204a569_36_flash_fwd_hdim96_fp16_causal_sm80_cu_9949e2e8_36414cuda3std3__48in_placeE,@object
	.size		_ZN72_INTERNAL_9204a569_36_flash_fwd_hdim96_fp16_causal_sm80_cu_9949e2e8_36414cuda3std3__48in_placeE,(_ZN72_INTERNAL_9204a569_36_flash_fwd_hdim96_fp16_causal_sm80_cu_9949e2e8_36414cuda3std6ranges3__45__cpo9iter_moveE - _ZN72_INTERNAL_9204a569_36_flash_fwd_hdim96_fp16_causal_sm80_cu_9949e2e8_36414cuda3std3__48in_placeE)
_ZN72_INTERNAL_9204a569_36_flash_fwd_hdim96_fp16_causal_sm80_cu_9949e2e8_36414cuda3std3__48in_placeE:
	.zero		1
	.type		_ZN72_INTERNAL_9204a569_36_flash_fwd_hdim96_fp16_causal_sm80_cu_9949e2e8_36414cuda3std6ranges3__45__cpo9iter_moveE,@object
	.size		_ZN72_INTERNAL_9204a569_36_flash_fwd_hdim96_fp16_causal_sm80_cu_9949e2e8_36414cuda3std6ranges3__45__cpo9iter_moveE,(_ZN72_INTERNAL_9204a569_36_flash_fwd_hdim96_fp16_causal_sm80_cu_9949e2e8_36414cuda3std3__45__cpo5beginE - _ZN72_INTERNAL_9204a569_36_flash_fwd_hdim96_fp16_causal_sm80_cu_9949e2e8_36414cuda3std6ranges3__45__cpo9iter_moveE)
_ZN72_INTERNAL_9204a569_36_flash_fwd_hdim96_fp16_causal_sm80_cu_9949e2e8_36414cuda3std6ranges3__45__cpo9iter_moveE:
	.zero		1
	.type		_ZN72_INTERNAL_9204a569_36_flash_fwd_hdim96_fp16_causal_sm80_cu_9949e2e8_36414cuda3std3__45__cpo5beginE,@object
	.size		_ZN72_INTERNAL_9204a569_36_flash_fwd_hdim96_fp16_causal_sm80_cu_9949e2e8_36414cuda3std3__45__cpo5beginE,(_ZN72_INTERNAL_9204a569_36_flash_fwd_hdim96_fp16_causal_sm80_cu_9949e2e8_36414cuda3std3__474_GLOBAL__N__9204a569_36_flash_fwd_hdim96_fp16_causal_sm80_cu_9949e2e8_36416ignoreE - _ZN72_INTERNAL_9204a569_36_flash_fwd_hdim96_fp16_causal_sm80_cu_9949e2e8_36414cuda3std3__45__cpo5beginE)
_ZN72_INTERNAL_9204a569_36_flash_fwd_hdim96_fp16_causal_sm80_cu_9949e2e8_36414cuda3std3__45__cpo5beginE:
	.zero		1
	.type		_ZN72_INTERNAL_9204a569_36_flash_fwd_hdim96_fp16_causal_sm80_cu_9949e2e8_36414cuda3std3__474_GLOBAL__N__9204a569_36_flash_fwd_hdim96_fp16_causal_sm80_cu_9949e2e8_36416ignoreE,@object
	.size		_ZN72_INTERNAL_9204a569_36_flash_fwd_hdim96_fp16_causal_sm80_cu_9949e2e8_36414cuda3std3__474_GLOBAL__N__9204a569_36_flash_fwd_hdim96_fp16_causal_sm80_cu_9949e2e8_36416ignoreE,(_ZN72_INTERNAL_9204a569_36_flash_fwd_hdim96_fp16_causal_sm80_cu_9949e2e8_36414cute7productE - _ZN72_INTERNAL_9204a569_36_flash_fwd_hdim96_fp16_causal_sm80_cu_9949e2e8_36414cuda3std3__474_GLOBAL__N__9204a569_36_flash_fwd_hdim96_fp16_causal_sm80_cu_9949e2e8_36416ignoreE)
_ZN72_INTERNAL_9204a569_36_flash_fwd_hdim96_fp16_causal_sm80_cu_9949e2e8_36414cuda3std3__474_GLOBAL__N__9204a569_36_flash_fwd_hdim96_fp16_causal_sm80_cu_9949e2e8_36416ignoreE:
	.zero		1
	.type		_ZN72_INTERNAL_9204a569_36_flash_fwd_hdim96_fp16_causal_sm80_cu_9949e2e8_36414cute7productE,@object
	.size		_ZN72_INTERNAL_9204a569_36_flash_fwd_hdim96_fp16_causal_sm80_cu_9949e2e8_36414cute7productE,(_ZN72_INTERNAL_9204a569_36_flash_fwd_hdim96_fp16_causal_sm80_cu_9949e2e8_36414cuda3std3__45__cpo3endE - _ZN72_INTERNAL_9204a569_36_flash_fwd_hdim96_fp16_causal_sm80_cu_9949e2e8_36414cute7productE)
_ZN72_INTERNAL_9204a569_36_flash_fwd_hdim96_fp16_causal_sm80_cu_9949e2e8_36414cute7productE:
	.zero		1
	.type		_ZN72_INTERNAL_9204a569_36_flash_fwd_hdim96_fp16_causal_sm80_cu_9949e2e8_36414cuda3std3__45__cpo3endE,@object
	.size		_ZN72_INTERNAL_9204a569_36_flash_fwd_hdim96_fp16_causal_sm80_cu_9949e2e8_36414cuda3std3__45__cpo3endE,(_ZN72_INTERNAL_9204a569_36_flash_fwd_hdim96_fp16_causal_sm80_cu_9949e2e8_36414cuda3std3__419piecewise_constructE - _ZN72_INTERNAL_9204a569_36_flash_fwd_hdim96_fp16_causal_sm80_cu_9949e2e8_36414cuda3std3__45__cpo3endE)
_ZN72_INTERNAL_9204a569_36_flash_fwd_hdim96_fp16_causal_sm80_cu_9949e2e8_36414cuda3std3__45__cpo3endE:
	.zero		1
	.type		_ZN72_INTERNAL_9204a569_36_flash_fwd_hdim96_fp16_causal_sm80_cu_9949e2e8_36414cuda3std3__419piecewise_constructE,@object
	.size		_ZN72_INTERNAL_9204a569_36_flash_fwd_hdim96_fp16_causal_sm80_cu_9949e2e8_36414cuda3std3__419piecewise_constructE,(_ZN72_INTERNAL_9204a569_36_flash_fwd_hdim96_fp16_causal_sm80_cu_9949e2e8_36414cuda3std3__45__cpo4cendE - _ZN72_INTERNAL_9204a569_36_flash_fwd_hdim96_fp16_causal_sm80_cu_9949e2e8_36414cuda3std3__419piecewise_constructE)
_ZN72_INTERNAL_9204a569_36_flash_fwd_hdim96_fp16_causal_sm80_cu_9949e2e8_36414cuda3std3__419piecewise_constructE:
	.zero		1
	.type		_ZN72_INTERNAL_9204a569_36_flash_fwd_hdim96_fp16_causal_sm80_cu_9949e2e8_36414cuda3std3__45__cpo4cendE,@object
	.size		_ZN72_INTERNAL_9204a569_36_flash_fwd_hdim96_fp16_causal_sm80_cu_9949e2e8_36414cuda3std3__45__cpo4cendE,(_ZN72_INTERNAL_9204a569_36_flash_fwd_hdim96_fp16_causal_sm80_cu_9949e2e8_36414cuda3std6ranges3__45__cpo4swapE - _ZN72_INTERNAL_9204a569_36_flash_fwd_hdim96_fp16_causal_sm80_cu_9949e2e8_36414cuda3std3__45__cpo4cendE)
_ZN72_INTERNAL_9204a569_36_flash_fwd_hdim96_fp16_causal_sm80_cu_9949e2e8_36414cuda3std3__45__cpo4cendE:
	.zero		1
	.type		_ZN72_INTERNAL_9204a569_36_flash_fwd_hdim96_fp16_causal_sm80_cu_9949e2e8_36414cuda3std6ranges3__45__cpo4swapE,@object
	.size		_ZN72_INTERNAL_9204a569_36_flash_fwd_hdim96_fp16_causal_sm80_cu_9949e2e8_36414cuda3std6ranges3__45__cpo4swapE,(.L_7 - _ZN72_INTERNAL_9204a569_36_flash_fwd_hdim96_fp16_causal_sm80_cu_9949e2e8_36414cuda3std6ranges3__45__cpo4swapE)
_ZN72_INTERNAL_9204a569_36_flash_fwd_hdim96_fp16_causal_sm80_cu_9949e2e8_36414cuda3std6ranges3__45__cpo4swapE:
	.zero		1
.L_7:


//--------------------- .nv.shared._ZN5flash16flash_fwd_kernelI23Flash_fwd_kernel_traitsILi96ELi128ELi64ELi4ELb0ELb0EN7cutlass6half_tE19Flash_kernel_traitsILi96ELi128ELi64ELi4ES3_EELb0ELb1ELb0ELb0ELb0ELb1ELb0ELb0EEEvNS_16Flash_fwd_paramsE --------------------------
	.section	.nv.shared._ZN5flash16flash_fwd_kernelI23Flash_fwd_kernel_traitsILi96ELi128ELi64ELi4ELb0ELb0EN7cutlass6half_tE19Flash_kernel_traitsILi96ELi128ELi64ELi4ES3_EELb0ELb1ELb0ELb0ELb0ELb1ELb0ELb0EEEvNS_16Flash_fwd_paramsE,"aw",@nobits
	.sectionflags	@""
	.align	16
	.zero		1024


//--------------------- .nv.shared._ZN5flash16flash_fwd_kernelI23Flash_fwd_kernel_traitsILi96ELi128ELi64ELi4ELb0ELb0EN7cutlass6half_tE19Flash_kernel_traitsILi96ELi128ELi64ELi4ES3_EELb0ELb1ELb0ELb0ELb0ELb0ELb0ELb0EEEvNS_16Flash_fwd_paramsE --------------------------
	.section	.nv.shared._ZN5flash16flash_fwd_kernelI23Flash_fwd_kernel_traitsILi96ELi128ELi64ELi4ELb0ELb0EN7cutlass6half_tE19Flash_kernel_traitsILi96ELi128ELi64ELi4ES3_EELb0ELb1ELb0ELb0ELb0ELb0ELb0ELb0EEEvNS_16Flash_fwd_paramsE,"aw",@nobits
	.sectionflags	@""
	.align	16
	.zero		1024


//--------------------- .nv.shared._ZN5flash16flash_fwd_kernelI23Flash_fwd_kernel_traitsILi96ELi128ELi64ELi4ELb0ELb0EN7cutlass6half_tE19Flash_kernel_traitsILi96ELi128ELi64ELi4ES3_EELb0ELb1ELb0ELb1ELb0ELb0ELb0ELb0EEEvNS_16Flash_fwd_paramsE --------------------------
	.section	.nv.shared._ZN5flash16flash_fwd_kernelI23Flash_fwd_kernel_traitsILi96ELi128ELi64ELi4ELb0ELb0EN7cutlass6half_tE19Flash_kernel_traitsILi96ELi128ELi64ELi4ES3_EELb0ELb1ELb0ELb1ELb0ELb0ELb0ELb0EEEvNS_16Flash_fwd_paramsE,"aw",@nobits
	.sectionflags	@""
	.align	16
	.zero		1024


//--------------------- .nv.shared._ZN5flash16flash_fwd_kernelI23Flash_fwd_kernel_traitsILi96ELi64ELi64ELi4ELb0ELb0EN7cutlass6half_tE19Flash_kernel_traitsILi96ELi64ELi64ELi4ES3_EELb0ELb1ELb0ELb0ELb1ELb1ELb0ELb0EEEvNS_16Flash_fwd_paramsE --------------------------
	.section	.nv.shared._ZN5flash16flash_fwd_kernelI23Flash_fwd_kernel_traitsILi96ELi64ELi64ELi4ELb0ELb0EN7cutlass6half_tE19Flash_kernel_traitsILi96ELi64ELi64ELi4ES3_EELb0ELb1ELb0ELb0ELb1ELb1ELb0ELb0EEEvNS_16Flash_fwd_paramsE,"aw",@nobits
	.sectionflags	@""
	.align	16
	.zero		1024


//--------------------- .nv.shared._ZN5flash16flash_fwd_kernelI23Flash_fwd_kernel_traitsILi96ELi64ELi64ELi4ELb0ELb0EN7cutlass6half_tE19Flash_kernel_traitsILi96ELi64ELi64ELi4ES3_EELb0ELb1ELb0ELb0ELb0ELb1ELb0ELb0EEEvNS_16Flash_fwd_paramsE --------------------------
	.section	.nv.shared._ZN5flash16flash_fwd_kernelI23Flash_fwd_kernel_traitsILi96ELi64ELi64ELi4ELb0ELb0EN7cutlass6half_tE19Flash_kernel_traitsILi96ELi64ELi64ELi4ES3_EELb0ELb1ELb0ELb0ELb0ELb1ELb0ELb0EEEvNS_16Flash_fwd_paramsE,"aw",@nobits
	.sectionflags	@""
	.align	16
	.zero		1024


//--------------------- .nv.shared._ZN5flash16flash_fwd_kernelI23Flash_fwd_kernel_traitsILi96ELi64ELi64ELi4ELb0ELb0EN7cutlass6half_tE19Flash_kernel_traitsILi96ELi64ELi64ELi4ES3_EELb0ELb1ELb0ELb0ELb0ELb0ELb0ELb0EEEvNS_16Flash_fwd_paramsE --------------------------
	.section	.nv.shared._ZN5flash16flash_fwd_kernelI23Flash_fwd_kernel_traitsILi96ELi64ELi64ELi4ELb0ELb0EN7cutlass6half_tE19Flash_kernel_traitsILi96ELi64ELi64ELi4ES3_EELb0ELb1ELb0ELb0ELb0ELb0ELb0ELb0EEEvNS_16Flash_fwd_paramsE,"aw",@nobits
	.sectionflags	@""
	.align	16
	.zero		1024


//--------------------- .nv.shared._ZN5flash16flash_fwd_kernelI23Flash_fwd_kernel_traitsILi96ELi64ELi64ELi4ELb0ELb0EN7cutlass6half_tE19Flash_kernel_traitsILi96ELi64ELi64ELi4ES3_EELb0ELb1ELb0ELb1ELb0ELb0ELb0ELb0EEEvNS_16Flash_fwd_paramsE --------------------------
	.section	.nv.shared._ZN5flash16flash_fwd_kernelI23Flash_fwd_kernel_traitsILi96ELi64ELi64ELi4ELb0ELb0EN7cutlass6half_tE19Flash_kernel_traitsILi96ELi64ELi64ELi4ES3_EELb0ELb1ELb0ELb1ELb0ELb0ELb0ELb0EEEvNS_16Flash_fwd_paramsE,"aw",@nobits
	.sectionflags	@""
	.align	16
	.zero		1024


//--------------------- .nv.shared._ZN5flash16flash_fwd_kernelI23Flash_fwd_kernel_traitsILi96ELi128ELi64ELi4ELb0ELb0EN7cutlass6half_tE19Flash_kernel_traitsILi96ELi128ELi64ELi4ES3_EELb1ELb1ELb0ELb0ELb0ELb0ELb0ELb0EEEvNS_16Flash_fwd_paramsE --------------------------
	.section	.nv.shared._ZN5flash16flash_fwd_kernelI23Flash_fwd_kernel_traitsILi96ELi128ELi64ELi4ELb0ELb0EN7cutlass6half_tE19Flash_kernel_traitsILi96ELi128ELi64ELi4ES3_EELb1ELb1ELb0ELb0ELb0ELb0ELb0ELb0EEEvNS_16Flash_fwd_paramsE,"aw",@nobits
	.sectionflags	@""
	.align	16
	.zero		1024


//--------------------- .nv.shared._ZN5flash16flash_fwd_kernelI23Flash_fwd_kernel_traitsILi96ELi128ELi64ELi4ELb0ELb0EN7cutlass6half_tE19Flash_kernel_traitsILi96ELi128ELi64ELi4ES3_EELb1ELb1ELb0ELb0ELb1ELb1ELb0ELb0EEEvNS_16Flash_fwd_paramsE --------------------------
	.section	.nv.shared._ZN5flash16flash_fwd_kernelI23Flash_fwd_kernel_traitsILi96ELi128ELi64ELi4ELb0ELb0EN7cutlass6half_tE19Flash_kernel_traitsILi96ELi128ELi64ELi4ES3_EELb1ELb1ELb0ELb0ELb1ELb1ELb0ELb0EEEvNS_16Flash_fwd_paramsE,"aw",@nobits
	.sectionflags	@""
	.align	16
	.zero		1024


//--------------------- .nv.shared._ZN5flash16flash_fwd_kernelI23Flash_fwd_kernel_traitsILi96ELi128ELi64ELi4ELb0ELb0EN7cutlass6half_tE19Flash_kernel_traitsILi96ELi128ELi64ELi4ES3_EELb0ELb1ELb0ELb0ELb1ELb1ELb1ELb0EEEvNS_16Flash_fwd_paramsE --------------------------
	.section	.nv.shared._ZN5flash16flash_fwd_kernelI23Flash_fwd_kernel_traitsILi96ELi128ELi64ELi4ELb0ELb0EN7cutlass6half_tE19Flash_kernel_traitsILi96ELi128ELi64ELi4ES3_EELb0ELb1ELb0ELb0ELb1ELb1ELb1ELb0EEEvNS_16Flash_fwd_paramsE,"aw",@nobits
	.sectionflags	@""
	.align	16
	.zero		1024


//--------------------- .nv.shared._ZN5flash16flash_fwd_kernelI23Flash_fwd_kernel_traitsILi96ELi128ELi64ELi4ELb0ELb0EN7cutlass6half_tE19Flash_kernel_traitsILi96ELi128ELi64ELi4ES3_EELb1ELb1ELb0ELb0ELb0ELb1ELb0ELb0EEEvNS_16Flash_fwd_paramsE --------------------------
	.section	.nv.shared._ZN5flash16flash_fwd_kernelI23Flash_fwd_kernel_traitsILi96ELi128ELi64ELi4ELb0ELb0EN7cutlass6half_tE19Flash_kernel_traitsILi96ELi128ELi64ELi4ES3_EELb1ELb1ELb0ELb0ELb0ELb1ELb0ELb0EEEvNS_16Flash_fwd_paramsE,"aw",@nobits
	.sectionflags	@""
	.align	16
	.zero		1024


//--------------------- .nv.shared._ZN5flash16flash_fwd_kernelI23Flash_fwd_kernel_traitsILi96ELi128ELi64ELi4ELb0ELb0EN7cutlass6half_tE19Flash_kernel_traitsILi96ELi128ELi64ELi4ES3_EELb0ELb1ELb0ELb0ELb0ELb1ELb1ELb0EEEvNS_16Flash_fwd_paramsE --------------------------
	.section	.nv.shared._ZN5flash16flash_fwd_kernelI23Flash_fwd_kernel_traitsILi96ELi128ELi64ELi4ELb0ELb0EN7cutlass6half_tE19Flash_kernel_traitsILi96ELi128ELi64ELi4ES3_EELb0ELb1ELb0ELb0ELb0ELb1ELb1ELb0EEEvNS_16Flash_fwd_paramsE,"aw",@nobits
	.sectionflags	@""
	.align	16
	.zero		1024


//--------------------- .nv.shared._ZN5flash16flash_fwd_kernelI23Flash_fwd_kernel_traitsILi96ELi128ELi64ELi4ELb0ELb0EN7cutlass6half_tE19Flash_kernel_traitsILi96ELi128ELi64ELi4ES3_EELb1ELb1ELb0ELb1ELb0ELb0ELb0ELb0EEEvNS_16Flash_fwd_paramsE --------------------------
	.section	.nv.shared._ZN5flash16flash_fwd_kernelI23Flash_fwd_kernel_traitsILi96ELi128ELi64ELi4ELb0ELb0EN7cutlass6half_tE19Flash_kernel_traitsILi96ELi128ELi64ELi4ES3_EELb1ELb1ELb0ELb1ELb0ELb0ELb0ELb0EEEvNS_16Flash_fwd_paramsE,"aw",@nobits
	.sectionflags	@""
	.align	16
	.zero		1024


//--------------------- .nv.shared._ZN5flash16flash_fwd_kernelI23Flash_fwd_kernel_traitsILi96ELi128ELi64ELi4ELb0ELb0EN7cutlass6half_tE19Flash_kernel_traitsILi96ELi128ELi64ELi4ES3_EELb1ELb1ELb0ELb0ELb0ELb0ELb0ELb1EEEvNS_16Flash_fwd_paramsE --------------------------
	.section	.nv.shared._ZN5flash16flash_fwd_kernelI23Flash_fwd_kernel_traitsILi96ELi128ELi64ELi4ELb0ELb0EN7cutlass6half_tE19Flash_kernel_traitsILi96ELi128ELi64ELi4ES3_EELb1ELb1ELb0ELb0ELb0ELb0ELb0ELb1EEEvNS_16Flash_fwd_paramsE,"aw",@nobits
	.sectionflags	@""
	.align	16
	.zero		1024


//--------------------- .nv.shared._ZN5flash16flash_fwd_kernelI23Flash_fwd_kernel_traitsILi96ELi128ELi64ELi4ELb0ELb0EN7cutlass6half_tE19Flash_kernel_traitsILi96ELi128ELi64ELi4ES3_EELb0ELb1ELb0ELb0ELb0ELb0ELb1ELb0EEEvNS_16Flash_fwd_paramsE --------------------------
	.section	.nv.shared._ZN5flash16flash_fwd_kernelI23Flash_fwd_kernel_traitsILi96ELi128ELi64ELi4ELb0ELb0EN7cutlass6half_tE19Flash_kernel_traitsILi96ELi128ELi64ELi4ES3_EELb0ELb1ELb0ELb0ELb0ELb0ELb1ELb0EEEvNS_16Flash_fwd_paramsE,"aw",@nobits
	.sectionflags	@""
	.align	16
	.zero		1024


//--------------------- .nv.shared._ZN5flash16flash_fwd_kernelI23Flash_fwd_kernel_traitsILi96ELi128ELi64ELi4ELb0ELb0EN7cutlass6half_tE19Flash_kernel_traitsILi96ELi128ELi64ELi4ES3_EELb1ELb1ELb0ELb1ELb0ELb0ELb0ELb1EEEvNS_16Flash_fwd_paramsE --------------------------
	.section	.nv.shared._ZN5flash16flash_fwd_kernelI23Flash_fwd_kernel_traitsILi96ELi128ELi64ELi4ELb0ELb0EN7cutlass6half_tE19Flash_kernel_traitsILi96ELi128ELi64ELi4ES3_EELb1ELb1ELb0ELb1ELb0ELb0ELb0ELb1EEEvNS_16Flash_fwd_paramsE,"aw",@nobits
	.sectionflags	@""
	.align	16
	.zero		1024


//--------------------- .nv.shared._ZN5flash16flash_fwd_kernelI23Flash_fwd_kernel_traitsILi96ELi128ELi64ELi4ELb0ELb0EN7cutlass6half_tE19Flash_kernel_traitsILi96ELi128ELi64ELi4ES3_EELb0ELb1ELb0ELb1ELb0ELb0ELb1ELb0EEEvNS_16Flash_fwd_paramsE --------------------------
	.section	.nv.shared._ZN5flash16flash_fwd_kernelI23Flash_fwd_kernel_traitsILi96ELi128ELi64ELi4ELb0ELb0EN7cutlass6half_tE19Flash_kernel_traitsILi96ELi128ELi64ELi4ES3_EELb0ELb1ELb0ELb1ELb0ELb0ELb1ELb0EEEvNS_16Flash_fwd_paramsE,"aw",@nobits
	.sectionflags	@""
	.align	16
	.zero		1024


//--------------------- .nv.shared._ZN5flash16flash_fwd_kernelI23Flash_fwd_kernel_traitsILi96ELi64ELi64ELi4ELb0ELb0EN7cutlass6half_tE19Flash_kernel_traitsILi96ELi64ELi64ELi4ES3_EELb1ELb1ELb0ELb0ELb0ELb0ELb0ELb0EEEvNS_16Flash_fwd_paramsE --------------------------
	.section	.nv.shared._ZN5flash16flash_fwd_kernelI23Flash_fwd_kernel_traitsILi96ELi64ELi64ELi4ELb0ELb0EN7cutlass6half_tE19Flash_kernel_traitsILi96ELi64ELi64ELi4ES3_EELb1ELb1ELb0ELb0ELb0ELb0ELb0ELb0EEEvNS_16Flash_fwd_paramsE,"aw",@nobits
	.sectionflags	@""
	.align	16
	.zero		1024


//--------------------- .nv.shared._ZN5flash16flash_fwd_kernelI23Flash_fwd_kernel_traitsILi96ELi64ELi64ELi4ELb0ELb0EN7cutlass6half_tE19Flash_kernel_traitsILi96ELi64ELi64ELi4ES3_EELb1ELb1ELb0ELb0ELb1ELb1ELb0ELb0EEEvNS_16Flash_fwd_paramsE --------------------------
	.section	.nv.shared._ZN5flash16flash_fwd_kernelI23Flash_fwd_kernel_traitsILi96ELi64ELi64ELi4ELb0ELb0EN7cutlass6half_tE19Flash_kernel_traitsILi96ELi64ELi64ELi4ES3_EELb1ELb1ELb0ELb0ELb1ELb1ELb0ELb0EEEvNS_16Flash_fwd_paramsE,"aw",@nobits
	.sectionflags	@""
	.align	16
	.zero		1024


//--------------------- .nv.shared._ZN5flash16flash_fwd_kernelI23Flash_fwd_kernel_traitsILi96ELi64ELi64ELi4ELb0ELb0EN7cutlass6half_tE19Flash_kernel_traitsILi96ELi64ELi64ELi4ES3_EELb0ELb1ELb0ELb0ELb1ELb1ELb1ELb0EEEvNS_16Flash_fwd_paramsE --------------------------
	.section	.nv.shared._ZN5flash16flash_fwd_kernelI23Flash_fwd_kernel_traitsILi96ELi64ELi64ELi4ELb0ELb0EN7cutlass6half_tE19Flash_kernel_traitsILi96ELi64ELi64ELi4ES3_EELb0ELb1ELb0ELb0ELb1ELb1ELb1ELb0EEEvNS_16Flash_fwd_paramsE,"aw",@nobits
	.sectionflags	@""
	.align	16
	.zero		1024


//--------------------- .nv.shared._ZN5flash16flash_fwd_kernelI23Flash_fwd_kernel_traitsILi96ELi64ELi64ELi4ELb0ELb0EN7cutlass6half_tE19Flash_kernel_traitsILi96ELi64ELi64ELi4ES3_EELb1ELb1ELb0ELb0ELb0ELb1ELb0ELb0EEEvNS_16Flash_fwd_paramsE --------------------------
	.section	.nv.shared._ZN5flash16flash_fwd_kernelI23Flash_fwd_kernel_traitsILi96ELi64ELi64ELi4ELb0ELb0EN7cutlass6half_tE19Flash_kernel_traitsILi96ELi64ELi64ELi4ES3_EELb1ELb1ELb0ELb0ELb0ELb1ELb0ELb0EEEvNS_16Flash_fwd_paramsE,"aw",@nobits
	.sectionflags	@""
	.align	16
	.zero		1024


//--------------------- .nv.shared._ZN5flash16flash_fwd_kernelI23Flash_fwd_kernel_traitsILi96ELi64ELi64ELi4ELb0ELb0EN7cutlass6half_tE19Flash_kernel_traitsILi96ELi64ELi64ELi4ES3_EELb0ELb1ELb0ELb0ELb0ELb1ELb1ELb0EEEvNS_16Flash_fwd_paramsE --------------------------
	.section	.nv.shared._ZN5flash16flash_fwd_kernelI23Flash_fwd_kernel_traitsILi96ELi64ELi64ELi4ELb0ELb0EN7cutlass6half_tE19Flash_kernel_traitsILi96ELi64ELi64ELi4ES3_EELb0ELb1ELb0ELb0ELb0ELb1ELb1ELb0EEEvNS_16Flash_fwd_paramsE,"aw",@nobits
	.sectionflags	@""
	.align	16
	.zero		1024


//--------------------- .nv.shared._ZN5flash16flash_fwd_kernelI23Flash_fwd_kernel_traitsILi96ELi64ELi64ELi4ELb0ELb0EN7cutlass6half_tE19Flash_kernel_traitsILi96ELi64ELi64ELi4ES3_EELb1ELb1ELb0ELb1ELb0ELb0ELb0ELb0EEEvNS_16Flash_fwd_paramsE --------------------------
	.section	.nv.shared._ZN5flash16flash_fwd_kernelI23Flash_fwd_kernel_traitsILi96ELi64ELi64ELi4ELb0ELb0EN7cutlass6half_tE19Flash_kernel_traitsILi96ELi64ELi64ELi4ES3_EELb1ELb1ELb0ELb1ELb0ELb0ELb0ELb0EEEvNS_16Flash_fwd_paramsE,"aw",@nobits
	.sectionflags	@""
	.align	16
	.zero		1024


//--------------------- .nv.shared._ZN5flash16flash_fwd_kernelI23Flash_fwd_kernel_traitsILi96ELi64ELi64ELi4ELb0ELb0EN7cutlass6half_tE19Flash_kernel_traitsILi96ELi64ELi64ELi4ES3_EELb1ELb1ELb0ELb0ELb0ELb0ELb0ELb1EEEvNS_16Flash_fwd_paramsE --------------------------
	.section	.nv.shared._ZN5flash16flash_fwd_kernelI23Flash_fwd_kernel_traitsILi96ELi64ELi64ELi4ELb0ELb0EN7cutlass6half_tE19Flash_kernel_traitsILi96ELi64ELi64ELi4ES3_EELb1ELb1ELb0ELb0ELb0ELb0ELb0ELb1EEEvNS_16Flash_fwd_paramsE,"aw",@nobits
	.sectionflags	@""
	.align	16
	.zero		1024


//--------------------- .nv.shared._ZN5flash16flash_fwd_kernelI23Flash_fwd_kernel_traitsILi96ELi64ELi64ELi4ELb0ELb0EN7cutlass6half_tE19Flash_kernel_traitsILi96ELi64ELi64ELi4ES3_EELb0ELb1ELb0ELb0ELb0ELb0ELb1ELb0EEEvNS_16Flash_fwd_paramsE --------------------------
	.section	.nv.shared._ZN5flash16flash_fwd_kernelI23Flash_fwd_kernel_traitsILi96ELi64ELi64ELi4ELb0ELb0EN7cutlass6half_tE19Flash_kernel_traitsILi96ELi64ELi64ELi4ES3_EELb0ELb1ELb0ELb0ELb0ELb0ELb1ELb0EEEvNS_16Flash_fwd_paramsE,"aw",@nobits
	.sectionflags	@""
	.align	16
	.zero		1024


//--------------------- .nv.shared._ZN5flash16flash_fwd_kernelI23Flash_fwd_kernel_traitsILi96ELi64ELi64ELi4ELb0ELb0EN7cutlass6half_tE19Flash_kernel_traitsILi96ELi64ELi64ELi4ES3_EELb1ELb1ELb0ELb1ELb0ELb0ELb0ELb1EEEvNS_16Flash_fwd_paramsE --------------------------
	.section	.nv.shared._ZN5flash16flash_fwd_kernelI23Flash_fwd_kernel_traitsILi96ELi64ELi64ELi4ELb0ELb0EN7cutlass6half_tE19Flash_kernel_traitsILi96ELi64ELi64ELi4ES3_EELb1ELb1ELb0ELb1ELb0ELb0ELb0ELb1EEEvNS_16Flash_fwd_paramsE,"aw",@nobits
	.sectionflags	@""
	.align	16
	.zero		1024


//--------------------- .nv.shared._ZN5flash16flash_fwd_kernelI23Flash_fwd_kernel_traitsILi96ELi64ELi64ELi4ELb0ELb0EN7cutlass6half_tE19Flash_kernel_traitsILi96ELi64ELi64ELi4ES3_EELb0ELb1ELb0ELb1ELb0ELb0ELb1ELb0EEEvNS_16Flash_fwd_paramsE --------------------------
	.section	.nv.shared._ZN5flash16flash_fwd_kernelI23Flash_fwd_kernel_traitsILi96ELi64ELi64ELi4ELb0ELb0EN7cutlass6half_tE19Flash_kernel_traitsILi96ELi64ELi64ELi4ES3_EELb0ELb1ELb0ELb1ELb0ELb0ELb1ELb0EEEvNS_16Flash_fwd_paramsE,"aw",@nobits
	.sectionflags	@""
	.align	16
	.zero		1024


//--------------------- .nv.constant0._ZN5flash16flash_fwd_kernelI23Flash_fwd_kernel_traitsILi96ELi128ELi64ELi4ELb0ELb0EN7cutlass6half_tE19Flash_kernel_traitsILi96ELi128ELi64ELi4ES3_EELb0ELb1ELb0ELb0ELb1ELb1ELb0ELb0EEEvNS_16Flash_fwd_paramsE --------------------------
	.section	.nv.constant0._ZN5flash16flash_fwd_kernelI23Flash_fwd_kernel_traitsILi96ELi128ELi64ELi4ELb0ELb0EN7cutlass6half_tE19Flash_kernel_traitsILi96ELi128ELi64ELi4ES3_EELb0ELb1ELb0ELb0ELb1ELb1ELb0ELb0EEEvNS_16Flash_fwd_paramsE,"a",@progbits
	.sectionflags	@""
	.align	4
.nv.constant0._ZN5flash16flash_fwd_kernelI23Flash_fwd_kernel_traitsILi96ELi128ELi64ELi4ELb0ELb0EN7cutlass6half_tE19Flash_kernel_traitsILi96ELi128ELi64ELi4ES3_EELb0ELb1ELb0ELb0ELb1ELb1ELb0ELb0EEEvNS_16Flash_fwd_paramsE:
	.zero		992


//--------------------- .nv.constant0._ZN5flash16flash_fwd_kernelI23Flash_fwd_kernel_traitsILi96ELi128ELi64ELi4ELb0ELb0EN7cutlass6half_tE19Flash_kernel_traitsILi96ELi128ELi64ELi4ES3_EELb0ELb1ELb0ELb0ELb0ELb1ELb0ELb0EEEvNS_16Flash_fwd_paramsE --------------------------
	.section	.nv.constant0._ZN5flash16flash_fwd_kernelI23Flash_fwd_kernel_traitsILi96ELi128ELi64ELi4ELb0ELb0EN7cutlass6half_tE19Flash_kernel_traitsILi96ELi128ELi64ELi4ES3_EELb0ELb1ELb0ELb0ELb0ELb1ELb0ELb0EEEvNS_16Flash_fwd_paramsE,"a",@progbits
	.sectionflags	@""
	.align	4
.nv.constant0._ZN5flash16flash_fwd_kernelI23Flash_fwd_kernel_traitsILi96ELi128ELi64ELi4ELb0ELb0EN7cutlass6half_tE19Flash_kernel_traitsILi96ELi128ELi64ELi4ES3_EELb0ELb1ELb0ELb0ELb0ELb1ELb0ELb0EEEvNS_16Flash_fwd_paramsE:
	.zero		992


//--------------------- .nv.constant0._ZN5flash16flash_fwd_kernelI23Flash_fwd_kernel_traitsILi96ELi128ELi64ELi4ELb0ELb0EN7cutlass6half_tE19Flash_kernel_traitsILi96ELi128ELi64ELi4ES3_EELb0ELb1ELb0ELb0ELb0ELb0ELb0ELb0EEEvNS_16Flash_fwd_paramsE --------------------------
	.section	.nv.constant0._ZN5flash16flash_fwd_kernelI23Flash_fwd_kernel_traitsILi96ELi128ELi64ELi4ELb0ELb0EN7cutlass6half_tE19Flash_kernel_traitsILi96ELi128ELi64ELi4ES3_EELb0ELb1ELb0ELb0ELb0ELb0ELb0ELb0EEEvNS_16Flash_fwd_paramsE,"a",@progbits
	.sectionflags	@""
	.align	4
.nv.constant0._ZN5flash16flash_fwd_kernelI23Flash_fwd_kernel_traitsILi96ELi128ELi64ELi4ELb0ELb0EN7cutlass6half_tE19Flash_kernel_traitsILi96ELi128ELi64ELi4ES3_EELb0ELb1ELb0ELb0ELb0ELb0ELb0ELb0EEEvNS_16Flash_fwd_paramsE:
	.zero		992


//--------------------- .nv.constant0._ZN5flash16flash_fwd_kernelI23Flash_fwd_kernel_traitsILi96ELi128ELi64ELi4ELb0ELb0EN7cutlass6half_tE19Flash_kernel_traitsILi96ELi128ELi64ELi4ES3_EELb0ELb1ELb0ELb1ELb0ELb0ELb0ELb0EEEvNS_16Flash_fwd_paramsE --------------------------
	.section	.nv.constant0._ZN5flash16flash_fwd_kernelI23Flash_fwd_kernel_traitsILi96ELi128ELi64ELi4ELb0ELb0EN7cutlass6half_tE19Flash_kernel_traitsILi96ELi128ELi64ELi4ES3_EELb0ELb1ELb0ELb1ELb0ELb0ELb0ELb0EEEvNS_16Flash_fwd_paramsE,"a",@progbits
	.sectionflags	@""
	.align	4
.nv.constant0._ZN5flash16flash_fwd_kernelI23Flash_fwd_kernel_traitsILi96ELi128ELi64ELi4ELb0ELb0EN7cutlass6half_tE19Flash_kernel_traitsILi96ELi128ELi64ELi4ES3_EELb0ELb1ELb0ELb1ELb0ELb0ELb0ELb0EEEvNS_16Flash_fwd_paramsE:
	.zero		992


//--------------------- .nv.constant0._ZN5flash16flash_fwd_kernelI23Flash_fwd_kernel_traitsILi96ELi64ELi64ELi4ELb0ELb0EN7cutlass6half_tE19Flash_kernel_traitsILi96ELi64ELi64ELi4ES3_EELb0ELb1ELb0ELb0ELb1ELb1ELb0ELb0EEEvNS_16Flash_fwd_paramsE --------------------------
	.section	.nv.constant0._ZN5flash16flash_fwd_kernelI23Flash_fwd_kernel_traitsILi96ELi64ELi64ELi4ELb0ELb0EN7cutlass6half_tE19Flash_kernel_traitsILi96ELi64ELi64ELi4ES3_EELb0ELb1ELb0ELb0ELb1ELb1ELb0ELb0EEEvNS_16Flash_fwd_paramsE,"a",@progbits
	.sectionflags	@""
	.align	4
.nv.constant0._ZN5flash16flash_fwd_kernelI23Flash_fwd_kernel_traitsILi96ELi64ELi64ELi4ELb0ELb0EN7cutlass6half_tE19Flash_kernel_traitsILi96ELi64ELi64ELi4ES3_EELb0ELb1ELb0ELb0ELb1ELb1ELb0ELb0EEEvNS_16Flash_fwd_paramsE:
	.zero		992


//--------------------- .nv.constant0._ZN5flash16flash_fwd_kernelI23Flash_fwd_kernel_traitsILi96ELi64ELi64ELi4ELb0ELb0EN7cutlass6half_tE19Flash_kernel_traitsILi96ELi64ELi64ELi4ES3_EELb0ELb1ELb0ELb0ELb0ELb1ELb0ELb0EEEvNS_16Flash_fwd_paramsE --------------------------
	.section	.nv.constant0._ZN5flash16flash_fwd_kernelI23Flash_fwd_kernel_traitsILi96ELi64ELi64ELi4ELb0ELb0EN7cutlass6half_tE19Flash_kernel_traitsILi96ELi64ELi64ELi4ES3_EELb0ELb1ELb0ELb0ELb0ELb1ELb0ELb0EEEvNS_16Flash_fwd_paramsE,"a",@progbits
	.sectionflags	@""
	.align	4
.nv.constant0._ZN5flash16flash_fwd_kernelI23Flash_fwd_kernel_traitsILi96ELi64ELi64ELi4ELb0ELb0EN7cutlass6half_tE19Flash_kernel_traitsILi96ELi64ELi64ELi4ES3_EELb0ELb1ELb0ELb0ELb0ELb1ELb0ELb0EEEvNS_16Flash_fwd_paramsE:
	.zero		992


//--------------------- .nv.constant0._ZN5flash16flash_fwd_kernelI23Flash_fwd_kernel_traitsILi96ELi64ELi64ELi4ELb0ELb0EN7cutlass6half_tE19Flash_kernel_traitsILi96ELi64ELi64ELi4ES3_EELb0ELb1ELb0ELb0ELb0ELb0ELb0ELb0EEEvNS_16Flash_fwd_paramsE --------------------------
	.section	.nv.constant0._ZN5flash16flash_fwd_kernelI23Flash_fwd_kernel_traitsILi96ELi64ELi64ELi4ELb0ELb0EN7cutlass6half_tE19Flash_kernel_traitsILi96ELi64ELi64ELi4ES3_EELb0ELb1ELb0ELb0ELb0ELb0ELb0ELb0EEEvNS_16Flash_fwd_paramsE,"a",@progbits
	.sectionflags	@""
	.align	4
.nv.constant0._ZN5flash16flash_fwd_kernelI23Flash_fwd_kernel_traitsILi96ELi64ELi64ELi4ELb0ELb0EN7cutlass6half_tE19Flash_kernel_traitsILi96ELi64ELi64ELi4ES3_EELb0ELb1ELb0ELb0ELb0ELb0ELb0ELb0EEEvNS_16Flash_fwd_paramsE:
	.zero		992


//--------------------- .nv.constant0._ZN5flash16flash_fwd_kernelI23Flash_fwd_kernel_traitsILi96ELi64ELi64ELi4ELb0ELb0EN7cutlass6half_tE19Flash_kernel_traitsILi96ELi64ELi64ELi4ES3_EELb0ELb1ELb0ELb1ELb0ELb0ELb0ELb0EEEvNS_16Flash_fwd_paramsE --------------------------
	.section	.nv.constant0._ZN5flash16flash_fwd_kernelI23Flash_fwd_kernel_traitsILi96ELi64ELi64ELi4ELb0ELb0EN7cutlass6half_tE19Flash_kernel_traitsILi96ELi64ELi64ELi4ES3_EELb0ELb1ELb0ELb1ELb0ELb0ELb0ELb0EEEvNS_16Flash_fwd_paramsE,"a",@progbits
	.sectionflags	@""
	.align	4
.nv.constant0._ZN5flash16flash_fwd_kernelI23Flash_fwd_kernel_traitsILi96ELi64ELi64ELi4ELb0ELb0EN7cutlass6half_tE19Flash_kernel_traitsILi96ELi64ELi64ELi4ES3_EELb0ELb1ELb0ELb1ELb0ELb0ELb0ELb0EEEvNS_16Flash_fwd_paramsE:
	.zero		992


//--------------------- .nv.constant0._ZN5flash16flash_fwd_kernelI23Flash_fwd_kernel_traitsILi96ELi128ELi64ELi4ELb0ELb0EN7cutlass6half_tE19Flash_kernel_traitsILi96ELi128ELi64ELi4ES3_EELb1ELb1ELb0ELb0ELb0ELb0ELb0ELb0EEEvNS_16Flash_fwd_paramsE --------------------------
	.section	.nv.constant0._ZN5flash16flash_fwd_kernelI23Flash_fwd_kernel_traitsILi96ELi128ELi64ELi4ELb0ELb0EN7cutlass6half_tE19Flash_kernel_traitsILi96ELi128ELi64ELi4ES3_EELb1ELb1ELb0ELb0ELb0ELb0ELb0ELb0EEEvNS_16Flash_fwd_paramsE,"a",@progbits
	.sectionflags	@""
	.align	4
.nv.constant0._ZN5flash16flash_fwd_kernelI23Flash_fwd_kernel_traitsILi96ELi128ELi64ELi4ELb0ELb0EN7cutlass6half_tE19Flash_kernel_traitsILi96ELi128ELi64ELi4ES3_EELb1ELb1ELb0ELb0ELb0ELb0ELb0ELb0EEEvNS_16Flash_fwd_paramsE:
	.zero		992


//--------------------- .nv.constant0._ZN5flash16flash_fwd_kernelI23Flash_fwd_kernel_traitsILi96ELi128ELi64ELi4ELb0ELb0EN7cutlass6half_tE19Flash_kernel_traitsILi96ELi128ELi64ELi4ES3_EELb1ELb1ELb0ELb0ELb1ELb1ELb0ELb0EEEvNS_16Flash_fwd_paramsE --------------------------
	.section	.nv.constant0._ZN5flash16flash_fwd_kernelI23Flash_fwd_kernel_traitsILi96ELi128ELi64ELi4ELb0ELb0EN7cutlass6half_tE19Flash_kernel_traitsILi96ELi128ELi64ELi4ES3_EELb1ELb1ELb0ELb0ELb1ELb1ELb0ELb0EEEvNS_16Flash_fwd_paramsE,"a",@progbits
	.sectionflags	@""
	.align	4
.nv.constant0._ZN5flash16flash_fwd_kernelI23Flash_fwd_kernel_traitsILi96ELi128ELi64ELi4ELb0ELb0EN7cutlass6half_tE19Flash_kernel_traitsILi96ELi128ELi64ELi4ES3_EELb1ELb1ELb0ELb0ELb1ELb1ELb0ELb0EEEvNS_16Flash_fwd_paramsE:
	.zero		992


//--------------------- .nv.constant0._ZN5flash16flash_fwd_kernelI23Flash_fwd_kernel_traitsILi96ELi128ELi64ELi4ELb0ELb0EN7cutlass6half_tE19Flash_kernel_traitsILi96ELi128ELi64ELi4ES3_EELb0ELb1ELb0ELb0ELb1ELb1ELb1ELb0EEEvNS_16Flash_fwd_paramsE --------------------------
	.section	.nv.constant0._ZN5flash16flash_fwd_kernelI23Flash_fwd_kernel_traitsILi96ELi128ELi64ELi4ELb0ELb0EN7cutlass6half_tE19Flash_kernel_traitsILi96ELi128ELi64ELi4ES3_EELb0ELb1ELb0ELb0ELb1ELb1ELb1ELb0EEEvNS_16Flash_fwd_paramsE,"a",@progbits
	.sectionflags	@""
	.align	4
.nv.constant0._ZN5flash16flash_fwd_kernelI23Flash_fwd_kernel_traitsILi96ELi128ELi64ELi4ELb0ELb0EN7cutlass6half_tE19Flash_kernel_traitsILi96ELi128ELi64ELi4ES3_EELb0ELb1ELb0ELb0ELb1ELb1ELb1ELb0EEEvNS_16Flash_fwd_paramsE:
	.zero		992


//--------------------- .nv.constant0._ZN5flash16flash_fwd_kernelI23Flash_fwd_kernel_traitsILi96ELi128ELi64ELi4ELb0ELb0EN7cutlass6half_tE19Flash_kernel_traitsILi96ELi128ELi64ELi4ES3_EELb1ELb1ELb0ELb0ELb0ELb1ELb0ELb0EEEvNS_16Flash_fwd_paramsE --------------------------
	.section	.nv.constant0._ZN5flash16flash_fwd_kernelI23Flash_fwd_kernel_traitsILi96ELi128ELi64ELi4ELb0ELb0EN7cutlass6half_tE19Flash_kernel_traitsILi96ELi128ELi64ELi4ES3_EELb1ELb1ELb0ELb0ELb0ELb1ELb0ELb0EEEvNS_16Flash_fwd_paramsE,"a",@progbits
	.sectionflags	@""
	.align	4
.nv.constant0._ZN5flash16flash_fwd_kernelI23Flash_fwd_kernel_traitsILi96ELi128ELi64ELi4ELb0ELb0EN7cutlass6half_tE19Flash_kernel_traitsILi96ELi128ELi64ELi4ES3_EELb1ELb1ELb0ELb0ELb0ELb1ELb0ELb0EEEvNS_16Flash_fwd_paramsE:
	.zero		992


//--------------------- .nv.constant0._ZN5flash16flash_fwd_kernelI23Flash_fwd_kernel_traitsILi96ELi128ELi64ELi4ELb0ELb0EN7cutlass6half_tE19Flash_kernel_traitsILi96ELi128ELi64ELi4ES3_EELb0ELb1ELb0ELb0ELb0ELb1ELb1ELb0EEEvNS_16Flash_fwd_paramsE --------------------------
	.section	.nv.constant0._ZN5flash16flash_fwd_kernelI23Flash_fwd_kernel_traitsILi96ELi128ELi64ELi4ELb0ELb0EN7cutlass6half_tE19Flash_kernel_traitsILi96ELi128ELi64ELi4ES3_EELb0ELb1ELb0ELb0ELb0ELb1ELb1ELb0EEEvNS_16Flash_fwd_paramsE,"a",@progbits
	.sectionflags	@""
	.align	4
.nv.constant0._ZN5flash16flash_fwd_kernelI23Flash_fwd_kernel_traitsILi96ELi128ELi64ELi4ELb0ELb0EN7cutlass6half_tE19Flash_kernel_traitsILi96ELi128ELi64ELi4ES3_EELb0ELb1ELb0ELb0ELb0ELb1ELb1ELb0EEEvNS_16Flash_fwd_paramsE:
	.zero		992


//--------------------- .nv.constant0._ZN5flash16flash_fwd_kernelI23Flash_fwd_kernel_traitsILi96ELi128ELi64ELi4ELb0ELb0EN7cutlass6half_tE19Flash_kernel_traitsILi96ELi128ELi64ELi4ES3_EELb1ELb1ELb0ELb1ELb0ELb0ELb0ELb0EEEvNS_16Flash_fwd_paramsE --------------------------
	.section	.nv.constant0._ZN5flash16flash_fwd_kernelI23Flash_fwd_kernel_traitsILi96ELi128ELi64ELi4ELb0ELb0EN7cutlass6half_tE19Flash_kernel_traitsILi96ELi128ELi64ELi4ES3_EELb1ELb1ELb0ELb1ELb0ELb0ELb0ELb0EEEvNS_16Flash_fwd_paramsE,"a",@progbits
	.sectionflags	@""
	.align	4
.nv.constant0._ZN5flash16flash_fwd_kernelI23Flash_fwd_kernel_traitsILi96ELi128ELi64ELi4ELb0ELb0EN7cutlass6half_tE19Flash_kernel_traitsILi96ELi128ELi64ELi4ES3_EELb1ELb1ELb0ELb1ELb0ELb0ELb0ELb0EEEvNS_16Flash_fwd_paramsE:
	.zero		992


//--------------------- .nv.constant0._ZN5flash16flash_fwd_kernelI23Flash_fwd_kernel_traitsILi96ELi128ELi64ELi4ELb0ELb0EN7cutlass6half_tE19Flash_kernel_traitsILi96ELi128ELi64ELi4ES3_EELb1ELb1ELb0ELb0ELb0ELb0ELb0ELb1EEEvNS_16Flash_fwd_paramsE --------------------------
	.section	.nv.constant0._ZN5flash16flash_fwd_kernelI23Flash_fwd_kernel_traitsILi96ELi128ELi64ELi4ELb0ELb0EN7cutlass6half_tE19Flash_kernel_traitsILi96ELi128ELi64ELi4ES3_EELb1ELb1ELb0ELb0ELb0ELb0ELb0ELb1EEEvNS_16Flash_fwd_paramsE,"a",@progbits
	.sectionflags	@""
	.align	4
.nv.constant0._ZN5flash16flash_fwd_kernelI23Flash_fwd_kernel_traitsILi96ELi128ELi64ELi4ELb0ELb0EN7cutlass6half_tE19Flash_kernel_traitsILi96ELi128ELi64ELi4ES3_EELb1ELb1ELb0ELb0ELb0ELb0ELb0ELb1EEEvNS_16Flash_fwd_paramsE:
	.zero		992


//--------------------- .nv.constant0._ZN5flash16flash_fwd_kernelI23Flash_fwd_kernel_traitsILi96ELi128ELi64ELi4ELb0ELb0EN7cutlass6half_tE19Flash_kernel_traitsILi96ELi128ELi64ELi4ES3_EELb0ELb1ELb0ELb0ELb0ELb0ELb1ELb0EEEvNS_16Flash_fwd_paramsE --------------------------
	.section	.nv.constant0._ZN5flash16flash_fwd_kernelI23Flash_fwd_kernel_traitsILi96ELi128ELi64ELi4ELb0ELb0EN7cutlass6half_tE19Flash_kernel_traitsILi96ELi128ELi64ELi4ES3_EELb0ELb1ELb0ELb0ELb0ELb0ELb1ELb0EEEvNS_16Flash_fwd_paramsE,"a",@progbits
	.sectionflags	@""
	.align	4
.nv.constant0._ZN5flash16flash_fwd_kernelI23Flash_fwd_kernel_traitsILi96ELi128ELi64ELi4ELb0ELb0EN7cutlass6half_tE19Flash_kernel_traitsILi96ELi128ELi64ELi4ES3_EELb0ELb1ELb0ELb0ELb0ELb0ELb1ELb0EEEvNS_16Flash_fwd_paramsE:
	.zero		992


//--------------------- .nv.constant0._ZN5flash16flash_fwd_kernelI23Flash_fwd_kernel_traitsILi96ELi128ELi64ELi4ELb0ELb0EN7cutlass6half_tE19Flash_kernel_traitsILi96ELi128ELi64ELi4ES3_EELb1ELb1ELb0ELb1ELb0ELb0ELb0ELb1EEEvNS_16Flash_fwd_paramsE --------------------------
	.section	.nv.constant0._ZN5flash16flash_fwd_kernelI23Flash_fwd_kernel_traitsILi96ELi128ELi64ELi4ELb0ELb0EN7cutlass6half_tE19Flash_kernel_traitsILi96ELi128ELi64ELi4ES3_EELb1ELb1ELb0ELb1ELb0ELb0ELb0ELb1EEEvNS_16Flash_fwd_paramsE,"a",@progbits
	.sectionflags	@""
	.align	4
.nv.constant0._ZN5flash16flash_fwd_kernelI23Flash_fwd_kernel_traitsILi96ELi128ELi64ELi4ELb0ELb0EN7cutlass6half_tE19Flash_kernel_traitsILi96ELi128ELi64ELi4ES3_EELb1ELb1ELb0ELb1ELb0ELb0ELb0ELb1EEEvNS_16Flash_fwd_paramsE:
	.zero		992


//--------------------- .nv.constant0._ZN5flash16flash_fwd_kernelI23Flash_fwd_kernel_traitsILi96ELi128ELi64ELi4ELb0ELb0EN7cutlass6half_tE19Flash_kernel_traitsILi96ELi128ELi64ELi4ES3_EELb0ELb1ELb0ELb1ELb0ELb0ELb1ELb0EEEvNS_16Flash_fwd_paramsE --------------------------
	.section	.nv.constant0._ZN5flash16flash_fwd_kernelI23Flash_fwd_kernel_traitsILi96ELi128ELi64ELi4ELb0ELb0EN7cutlass6half_tE19Flash_kernel_traitsILi96ELi128ELi64ELi4ES3_EELb0ELb1ELb0ELb1ELb0ELb0ELb1ELb0EEEvNS_16Flash_fwd_paramsE,"a",@progbits
	.sectionflags	@""
	.align	4
.nv.constant0._ZN5flash16flash_fwd_kernelI23Flash_fwd_kernel_traitsILi96ELi128ELi64ELi4ELb0ELb0EN7cutlass6half_tE19Flash_kernel_traitsILi96ELi128ELi64ELi4ES3_EELb0ELb1ELb0ELb1ELb0ELb0ELb1ELb0EEEvNS_16Flash_fwd_paramsE:
	.zero		992


//--------------------- .nv.constant0._ZN5flash16flash_fwd_kernelI23Flash_fwd_kernel_traitsILi96ELi64ELi64ELi4ELb0ELb0EN7cutlass6half_tE19Flash_kernel_traitsILi96ELi64ELi64ELi4ES3_EELb1ELb1ELb0ELb0ELb0ELb0ELb0ELb0EEEvNS_16Flash_fwd_paramsE --------------------------
	.section	.nv.constant0._ZN5flash16flash_fwd_kernelI23Flash_fwd_kernel_traitsILi96ELi64ELi64ELi4ELb0ELb0EN7cutlass6half_tE19Flash_kernel_traitsILi96ELi64ELi64ELi4ES3_EELb1ELb1ELb0ELb0ELb0ELb0ELb0ELb0EEEvNS_16Flash_fwd_paramsE,"a",@progbits
	.sectionflags	@""
	.align	4
.nv.constant0._ZN5flash16flash_fwd_kernelI23Flash_fwd_kernel_traitsILi96ELi64ELi64ELi4ELb0ELb0EN7cutlass6half_tE19Flash_kernel_traitsILi96ELi64ELi64ELi4ES3_EELb1ELb1ELb0ELb0ELb0ELb0ELb0ELb0EEEvNS_16Flash_fwd_paramsE:
	.zero		992


//--------------------- .nv.constant0._ZN5flash16flash_fwd_kernelI23Flash_fwd_kernel_traitsILi96ELi64ELi64ELi4ELb0ELb0EN7cutlass6half_tE19Flash_kernel_traitsILi96ELi64ELi64ELi4ES3_EELb1ELb1ELb0ELb0ELb1ELb1ELb0ELb0EEEvNS_16Flash_fwd_paramsE --------------------------
	.section	.nv.constant0._ZN5flash16flash_fwd_kernelI23Flash_fwd_kernel_traitsILi96ELi64ELi64ELi4ELb0ELb0EN7cutlass6half_tE19Flash_kernel_traitsILi96ELi64ELi64ELi4ES3_EELb1ELb1ELb0ELb0ELb1ELb1ELb0ELb0EEEvNS_16Flash_fwd_paramsE,"a",@progbits
	.sectionflags	@""
	.align	4
.nv.constant0._ZN5flash16flash_fwd_kernelI23Flash_fwd_kernel_traitsILi96ELi64ELi64ELi4ELb0ELb0EN7cutlass6half_tE19Flash_kernel_traitsILi96ELi64ELi64ELi4ES3_EELb1ELb1ELb0ELb0ELb1ELb1ELb0ELb0EEEvNS_16Flash_fwd_paramsE:
	.zero		992


//--------------------- .nv.constant0._ZN5flash16flash_fwd_kernelI23Flash_fwd_kernel_traitsILi96ELi64ELi64ELi4ELb0ELb0EN7cutlass6half_tE19Flash_kernel_traitsILi96ELi64ELi64ELi4ES3_EELb0ELb1ELb0ELb0ELb1ELb1ELb1ELb0EEEvNS_16Flash_fwd_paramsE --------------------------
	.section	.nv.constant0._ZN5flash16flash_fwd_kernelI23Flash_fwd_kernel_traitsILi96ELi64ELi64ELi4ELb0ELb0EN7cutlass6half_tE19Flash_kernel_traitsILi96ELi64ELi64ELi4ES3_EELb0ELb1ELb0ELb0ELb1ELb1ELb1ELb0EEEvNS_16Flash_fwd_paramsE,"a",@progbits
	.sectionflags	@""
	.align	4
.nv.constant0._ZN5flash16flash_fwd_kernelI23Flash_fwd_kernel_traitsILi96ELi64ELi64ELi4ELb0ELb0EN7cutlass6half_tE19Flash_kernel_traitsILi96ELi64ELi64ELi4ES3_EELb0ELb1ELb0ELb0ELb1ELb1ELb1ELb0EEEvNS_16Flash_fwd_paramsE:
	.zero		992


//--------------------- .nv.constant0._ZN5flash16flash_fwd_kernelI23Flash_fwd_kernel_traitsILi96ELi64ELi64ELi4ELb0ELb0EN7cutlass6half_tE19Flash_kernel_traitsILi96ELi64ELi64ELi4ES3_EELb1ELb1ELb0ELb0ELb0ELb1ELb0ELb0EEEvNS_16Flash_fwd_paramsE --------------------------
	.section	.nv.constant0._ZN5flash16flash_fwd_kernelI23Flash_fwd_kernel_traitsILi96ELi64ELi64ELi4ELb0ELb0EN7cutlass6half_tE19Flash_kernel_traitsILi96ELi64ELi64ELi4ES3_EELb1ELb1ELb0ELb0ELb0ELb1ELb0ELb0EEEvNS_16Flash_fwd_paramsE,"a",@progbits
	.sectionflags	@""
	.align	4
.nv.constant0._ZN5flash16flash_fwd_kernelI23Flash_fwd_kernel_traitsILi96ELi64ELi64ELi4ELb0ELb0EN7cutlass6half_tE19Flash_kernel_traitsILi96ELi64ELi64ELi4ES3_EELb1ELb1ELb0ELb0ELb0ELb1ELb0ELb0EEEvNS_16Flash_fwd_paramsE:
	.zero		992


//--------------------- .nv.constant0._ZN5flash16flash_fwd_kernelI23Flash_fwd_kernel_traitsILi96ELi64ELi64ELi4ELb0ELb0EN7cutlass6half_tE19Flash_kernel_traitsILi96ELi64ELi64ELi4ES3_EELb0ELb1ELb0ELb0ELb0ELb1ELb1ELb0EEEvNS_16Flash_fwd_paramsE --------------------------
	.section	.nv.constant0._ZN5flash16flash_fwd_kernelI23Flash_fwd_kernel_traitsILi96ELi64ELi64ELi4ELb0ELb0EN7cutlass6half_tE19Flash_kernel_traitsILi96ELi64ELi64ELi4ES3_EELb0ELb1ELb0ELb0ELb0ELb1ELb1ELb0EEEvNS_16Flash_fwd_paramsE,"a",@progbits
	.sectionflags	@""
	.align	4
.nv.constant0._ZN5flash16flash_fwd_kernelI23Flash_fwd_kernel_traitsILi96ELi64ELi64ELi4ELb0ELb0EN7cutlass6half_tE19Flash_kernel_traitsILi96ELi64ELi64ELi4ES3_EELb0ELb1ELb0ELb0ELb0ELb1ELb1ELb0EEEvNS_16Flash_fwd_paramsE:
	.zero		992


//--------------------- .nv.constant0._ZN5flash16flash_fwd_kernelI23Flash_fwd_kernel_traitsILi96ELi64ELi64ELi4ELb0ELb0EN7cutlass6half_tE19Flash_kernel_traitsILi96ELi64ELi64ELi4ES3_EELb1ELb1ELb0ELb1ELb0ELb0ELb0ELb0EEEvNS_16Flash_fwd_paramsE --------------------------
	.section	.nv.constant0._ZN5flash16flash_fwd_kernelI23Flash_fwd_kernel_traitsILi96ELi64ELi64ELi4ELb0ELb0EN7cutlass6half_tE19Flash_kernel_traitsILi96ELi64ELi64ELi4ES3_EELb1ELb1ELb0ELb1ELb0ELb0ELb0ELb0EEEvNS_16Flash_fwd_paramsE,"a",@progbits
	.sectionflags	@""
	.align	4
.nv.constant0._ZN5flash16flash_fwd_kernelI23Flash_fwd_kernel_traitsILi96ELi64ELi64ELi4ELb0ELb0EN7cutlass6half_tE19Flash_kernel_traitsILi96ELi64ELi64ELi4ES3_EELb1ELb1ELb0ELb1ELb0ELb0ELb0ELb0EEEvNS_16Flash_fwd_paramsE:
	.zero		992


//--------------------- .nv.constant0._ZN5flash16flash_fwd_kernelI23Flash_fwd_kernel_traitsILi96ELi64ELi64ELi4ELb0ELb0EN7cutlass6half_tE19Flash_kernel_traitsILi96ELi64ELi64ELi4ES3_EELb1ELb1ELb0ELb0ELb0ELb0ELb0ELb1EEEvNS_16Flash_fwd_paramsE --------------------------
	.section	.nv.constant0._ZN5flash16flash_fwd_kernelI23Flash_fwd_kernel_traitsILi96ELi64ELi64ELi4ELb0ELb0EN7cutlass6half_tE19Flash_kernel_traitsILi96ELi64ELi64ELi4ES3_EELb1ELb1ELb0ELb0ELb0ELb0ELb0ELb1EEEvNS_16Flash_fwd_paramsE,"a",@progbits
	.sectionflags	@""
	.align	4
.nv.constant0._ZN5flash16flash_fwd_kernelI23Flash_fwd_kernel_traitsILi96ELi64ELi64ELi4ELb0ELb0EN7cutlass6half_tE19Flash_kernel_traitsILi96ELi64ELi64ELi4ES3_EELb1ELb1ELb0ELb0ELb0ELb0ELb0ELb1EEEvNS_16Flash_fwd_paramsE:
	.zero		992


//--------------------- .nv.constant0._ZN5flash16flash_fwd_kernelI23Flash_fwd_kernel_traitsILi96ELi64ELi64ELi4ELb0ELb0EN7cutlass6half_tE19Flash_kernel_traitsILi96ELi64ELi64ELi4ES3_EELb0ELb1ELb0ELb0ELb0ELb0ELb1ELb0EEEvNS_16Flash_fwd_paramsE --------------------------
	.section	.nv.constant0._ZN5flash16flash_fwd_kernelI23Flash_fwd_kernel_traitsILi96ELi64ELi64ELi4ELb0ELb0EN7cutlass6half_tE19Flash_kernel_traitsILi96ELi64ELi64ELi4ES3_EELb0ELb1ELb0ELb0ELb0ELb0ELb1ELb0EEEvNS_16Flash_fwd_paramsE,"a",@progbits
	.sectionflags	@""
	.align	4
.nv.constant0._ZN5flash16flash_fwd_kernelI23Flash_fwd_kernel_traitsILi96ELi64ELi64ELi4ELb0ELb0EN7cutlass6half_tE19Flash_kernel_traitsILi96ELi64ELi64ELi4ES3_EELb0ELb1ELb0ELb0ELb0ELb0ELb1ELb0EEEvNS_16Flash_fwd_paramsE:
	.zero		992


//--------------------- .nv.constant0._ZN5flash16flash_fwd_kernelI23Flash_fwd_kernel_traitsILi96ELi64ELi64ELi4ELb0ELb0EN7cutlass6half_tE19Flash_kernel_traitsILi96ELi64ELi64ELi4ES3_EELb1ELb1ELb0ELb1ELb0ELb0ELb0ELb1EEEvNS_16Flash_fwd_paramsE --------------------------
	.section	.nv.constant0._ZN5flash16flash_fwd_kernelI23Flash_fwd_kernel_traitsILi96ELi64ELi64ELi4ELb0ELb0EN7cutlass6half_tE19Flash_kernel_traitsILi96ELi64ELi64ELi4ES3_EELb1ELb1ELb0ELb1ELb0ELb0ELb0ELb1EEEvNS_16Flash_fwd_paramsE,"a",@progbits
	.sectionflags	@""
	.align	4
.nv.constant0._ZN5flash16flash_fwd_kernelI23Flash_fwd_kernel_traitsILi96ELi64ELi64ELi4ELb0ELb0EN7cutlass6half_tE19Flash_kernel_traitsILi96ELi64ELi64ELi4ES3_EELb1ELb1ELb0ELb1ELb0ELb0ELb0ELb1EEEvNS_16Flash_fwd_paramsE:
	.zero		992


//--------------------- .nv.constant0._ZN5flash16flash_fwd_kernelI23Flash_fwd_kernel_traitsILi96ELi64ELi64ELi4ELb0ELb0EN7cutlass6half_tE19Flash_kernel_traitsILi96ELi64ELi64ELi4ES3_EELb0ELb1ELb0ELb1ELb0ELb0ELb1ELb0EEEvNS_16Flash_fwd_paramsE --------------------------
	.section	.nv.constant0._ZN5flash16flash_fwd_kernelI23Flash_fwd_kernel_traitsILi96ELi64ELi64ELi4ELb0ELb0EN7cutlass6half_tE19Flash_kernel_traitsILi96ELi64ELi64ELi4ES3_EELb0ELb1ELb0ELb1ELb0ELb0ELb1ELb0EEEvNS_16Flash_fwd_paramsE,"a",@progbits
	.sectionflags	@""
	.align	4
.nv.constant0._ZN5flash16flash_fwd_kernelI23Flash_fwd_kernel_traitsILi96ELi64ELi64ELi4ELb0ELb0EN7cutlass6half_tE19Flash_kernel_traitsILi96ELi64ELi64ELi4ES3_EELb0ELb1ELb0ELb1ELb0ELb0ELb1ELb0EEEvNS_16Flash_fwd_paramsE:
	.zero		992


//--------------------- SYMBOLS --------------------------

	.type		.nv.reservedSmem.offset0,@object
	.size		.nv.reservedSmem.offset0,0x4
